	.target	sm_80

	.elftype	@"ET_EXEC"


//--------------------- .note.nv.tkinfo           --------------------------
	.section	.note.nv.tkinfo,"",@"SHT_NOTE"
	.sectionflags	@"SHF_NOTE_NV_TKINFO"
	.tkinfo
        /*0018*/ 	.word	0x00000002
        /*0030*/ 	.string	""
        /*0030*/ 	.string	"ptxas"
        /*0030*/ 	.string	"Cuda compilation tools, release 13.0, V13.0.88"
        /*0030*/ 	.string	"Build cuda_13.0.r13.0/compiler.36424714_0"
        /*0030*/ 	.string	"-arch sm_80 -m 64 "



//--------------------- .note.nv.cuinfo           --------------------------
	.section	.note.nv.cuinfo,"",@"SHT_NOTE"
	.sectionflags	@"SHF_NOTE_NV_CUINFO"
        /*0018*/ 	.short	0x0002
        /*001a*/ 	.short	0x0050
        /*001c*/ 	.short	0x0082
	.zero		2


//--------------------- .nv.info                  --------------------------
	.section	.nv.info,"",@"SHT_CUDA_INFO"
	.align	4


	//----- nvinfo : EIATTR_REGCOUNT
	.align		4
        /*0000*/ 	.byte	0x04, 0x2f
        /*0002*/ 	.short	(.L_12 - .L_11)
	.align		4
.L_11:
        /*0004*/ 	.word	index@(_ZN7cutlass13device_kernelIN5flash19enable_sm80_to_sm89INS1_16FlashAttnFwdSm80INS1_25CollectiveMainloopFwdSm80ILi4ELi1ELb0EN4cute5tupleIJNS5_1CILi128EEENS7_ILi80EEENS7_ILi64EEEEEELi64ENS_10bfloat16_tEfNS_4arch4Sm80ELb1ELb0ELb0ELb1ELb1ELb1ELb1ELb1EEENS1_21CollectiveEpilogueFwdINS6_IJS8_SA_S9_EEENS6_IJNS7_ILi1EEESI_SI_EEESC_SE_Li128ELb1ELb1ELb1ELb0EEENS1_36VarlenDynamicPersistentTileSchedulerILi128ELi80ELi128ELi128ELb1ELb1ELb0ELb1ELb1ELb1EEEEEEEEEvNT_6ParamsE)
        /*0008*/ 	.word	0x000000ff


	//----- nvinfo : EIATTR_FRAME_SIZE
	.align		4
.L_12:
        /*000c*/ 	.byte	0x04, 0x11
        /*000e*/ 	.short	(.L_14 - .L_13)
	.align		4
.L_13:
        /*0010*/ 	.word	index@($__internal_51_$__cuda_sm70_votesync_ballot)
        /*0014*/ 	.word	0x00000000


	//----- nvinfo : EIATTR_FRAME_SIZE
	.align		4
.L_14:
        /*0018*/ 	.byte	0x04, 0x11
        /*001a*/ 	.short	(.L_16 - .L_15)
	.align		4
.L_15:
        /*001c*/ 	.word	index@($__internal_50_$__cuda_sm70_shflsync_up_p)
        /*0020*/ 	.word	0x00000000


	//----- nvinfo : EIATTR_FRAME_SIZE
	.align		4
.L_16:
        /*0024*/ 	.byte	0x04, 0x11
        /*0026*/ 	.short	(.L_18 - .L_17)
	.align		4
.L_17:
        /*0028*/ 	.word	index@($__internal_49_$__cuda_sm70_shflsync_idx_p)
        /*002c*/ 	.word	0x00000000


	//----- nvinfo : EIATTR_FRAME_SIZE
	.align		4
.L_18:
        /*0030*/ 	.byte	0x04, 0x11
        /*0032*/ 	.short	(.L_20 - .L_19)
	.align		4
.L_19:
        /*0034*/ 	.word	index@($__internal_48_$__cuda_sm70_shflsync_bfly_p)
        /*0038*/ 	.word	0x00000000


	//----- nvinfo : EIATTR_FRAME_SIZE
	.align		4
.L_20:
        /*003c*/ 	.byte	0x04, 0x11
        /*003e*/ 	.short	(.L_22 - .L_21)
	.align		4
.L_21:
        /*0040*/ 	.word	index@(_ZN7cutlass13device_kernelIN5flash19enable_sm80_to_sm89INS1_16FlashAttnFwdSm80INS1_25CollectiveMainloopFwdSm80ILi4ELi1ELb0EN4cute5tupleIJNS5_1CILi128EEENS7_ILi80EEENS7_ILi64EEEEEELi64ENS_10bfloat16_tEfNS_4arch4Sm80ELb1ELb0ELb0ELb1ELb1ELb1ELb1ELb1EEENS1_21CollectiveEpilogueFwdINS6_IJS8_SA_S9_EEENS6_IJNS7_ILi1EEESI_SI_EEESC_SE_Li128ELb1ELb1ELb1ELb0EEENS1_36VarlenDynamicPersistentTileSchedulerILi128ELi80ELi128ELi128ELb1ELb1ELb0ELb1ELb1ELb1EEEEEEEEEvNT_6ParamsE)
        /*0044*/ 	.word	0x00000100


	//----- nvinfo : EIATTR_REGCOUNT
	.align		4
.L_22:
        /*0048*/ 	.byte	0x04, 0x2f
        /*004a*/ 	.short	(.L_24 - .L_23)
	.align		4
.L_23:
        /*004c*/ 	.word	index@(_ZN7cutlass13device_kernelIN5flash19enable_sm80_to_sm89INS1_16FlashAttnFwdSm80INS1_25CollectiveMainloopFwdSm80ILi4ELi1ELb0EN4cute5tupleIJNS5_1CILi128EEENS7_ILi80EEENS7_ILi64EEEEEELi64ENS_10bfloat16_tEfNS_4arch4Sm80ELb1ELb0ELb0ELb1ELb1ELb0ELb1ELb1EEENS1_21CollectiveEpilogueFwdINS6_IJS8_SA_S9_EEENS6_IJNS7_ILi1EEESI_SI_EEESC_SE_Li128ELb1ELb1ELb1ELb0EEENS1_36VarlenDynamicPersistentTileSchedulerILi128ELi80ELi128ELi128ELb1ELb1ELb0ELb1ELb1ELb1EEEEEEEEEvNT_6ParamsE)
        /*0050*/ 	.word	0x000000ff


	//----- nvinfo : EIATTR_FRAME_SIZE
	.align		4
.L_24:
        /*0054*/ 	.byte	0x04, 0x11
        /*0056*/ 	.short	(.L_26 - .L_25)
	.align		4
.L_25:
        /*0058*/ 	.word	index@($__internal_47_$__cuda_sm70_votesync_ballot)
        /*005c*/ 	.word	0x00000000


	//----- nvinfo : EIATTR_FRAME_SIZE
	.align		4
.L_26:
        /*0060*/ 	.byte	0x04, 0x11
        /*0062*/ 	.short	(.L_28 - .L_27)
	.align		4
.L_27:
        /*0064*/ 	.word	index@($__internal_46_$__cuda_sm70_shflsync_up_p)
        /*0068*/ 	.word	0x00000000


	//----- nvinfo : EIATTR_FRAME_SIZE
	.align		4
.L_28:
        /*006c*/ 	.byte	0x04, 0x11
        /*006e*/ 	.short	(.L_30 - .L_29)
	.align		4
.L_29:
        /*0070*/ 	.word	index@($__internal_45_$__cuda_sm70_shflsync_idx_p)
        /*0074*/ 	.word	0x00000000


	//----- nvinfo : EIATTR_FRAME_SIZE
	.align		4
.L_30:
        /*0078*/ 	.byte	0x04, 0x11
        /*007a*/ 	.short	(.L_32 - .L_31)
	.align		4
.L_31:
        /*007c*/ 	.word	index@($__internal_44_$__cuda_sm70_shflsync_bfly_p)
        /*0080*/ 	.word	0x00000000


	//----- nvinfo : EIATTR_FRAME_SIZE
	.align		4
.L_32:
        /*0084*/ 	.byte	0x04, 0x11
        /*0086*/ 	.short	(.L_34 - .L_33)
	.align		4
.L_33:
        /*0088*/ 	.word	index@(_ZN7cutlass13device_kernelIN5flash19enable_sm80_to_sm89INS1_16FlashAttnFwdSm80INS1_25CollectiveMainloopFwdSm80ILi4ELi1ELb0EN4cute5tupleIJNS5_1CILi128EEENS7_ILi80EEENS7_ILi64EEEEEELi64ENS_10bfloat16_tEfNS_4arch4Sm80ELb1ELb0ELb0ELb1ELb1ELb0ELb1ELb1EEENS1_21CollectiveEpilogueFwdINS6_IJS8_SA_S9_EEENS6_IJNS7_ILi1EEESI_SI_EEESC_SE_Li128ELb1ELb1ELb1ELb0EEENS1_36VarlenDynamicPersistentTileSchedulerILi128ELi80ELi128ELi128ELb1ELb1ELb0ELb1ELb1ELb1EEEEEEEEEvNT_6ParamsE)
        /*008c*/ 	.word	0x000000c0


	//----- nvinfo : EIATTR_REGCOUNT
	.align		4
.L_34:
        /*0090*/ 	.byte	0x04, 0x2f
        /*0092*/ 	.short	(.L_36 - .L_35)
	.align		4
.L_35:
        /*0094*/ 	.word	index@(_ZN7cutlass13device_kernelIN5flash19enable_sm80_to_sm89INS1_16FlashAttnFwdSm80INS1_25CollectiveMainloopFwdSm80ILi4ELi1ELb0EN4cute5tupleIJNS5_1CILi128EEENS7_ILi112EEENS7_ILi64EEEEEELi64ENS_10bfloat16_tEfNS_4arch4Sm80ELb1ELb0ELb0ELb0ELb1ELb0ELb1ELb1EEENS1_21CollectiveEpilogueFwdINS6_IJS8_SA_S9_EEENS6_IJNS7_ILi1EEESI_SI_EEESC_SE_Li128ELb0ELb1ELb1ELb0EEENS1_30DynamicPersistentTileSchedulerILi128ELi128ELb1ELb1ELb0EEEEEEEEEvNT_6ParamsE)
        /*0098*/ 	.word	0x000000ff


	//----- nvinfo : EIATTR_FRAME_SIZE
	.align		4
.L_36:
        /*009c*/ 	.byte	0x04, 0x11
        /*009e*/ 	.short	(.L_38 - .L_37)
	.align		4
.L_37:
        /*00a0*/ 	.word	index@($__internal_43_$__cuda_sm70_shflsync_idx_p)
        /*00a4*/ 	.word	0x00000000


	//----- nvinfo : EIATTR_FRAME_SIZE
	.align		4
.L_38:
        /*00a8*/ 	.byte	0x04, 0x11
        /*00aa*/ 	.short	(.L_40 - .L_39)
	.align		4
.L_39:
        /*00ac*/ 	.word	index@($__internal_42_$__cuda_sm70_shflsync_bfly_p)
        /*00b0*/ 	.word	0x00000000


	//----- nvinfo : EIATTR_FRAME_SIZE
	.align		4
.L_40:
        /*00b4*/ 	.byte	0x04, 0x11
        /*00b6*/ 	.short	(.L_42 - .L_41)
	.align		4
.L_41:
        /*00b8*/ 	.word	index@(_ZN7cutlass13device_kernelIN5flash19enable_sm80_to_sm89INS1_16FlashAttnFwdSm80INS1_25CollectiveMainloopFwdSm80ILi4ELi1ELb0EN4cute5tupleIJNS5_1CILi128EEENS7_ILi112EEENS7_ILi64EEEEEELi64ENS_10bfloat16_tEfNS_4arch4Sm80ELb1ELb0ELb0ELb0ELb1ELb0ELb1ELb1EEENS1_21CollectiveEpilogueFwdINS6_IJS8_SA_S9_EEENS6_IJNS7_ILi1EEESI_SI_EEESC_SE_Li128ELb0ELb1ELb1ELb0EEENS1_30DynamicPersistentTileSchedulerILi128ELi128ELb1ELb1ELb0EEEEEEEEEvNT_6ParamsE)
        /*00bc*/ 	.word	0x000000a0


	//----- nvinfo : EIATTR_REGCOUNT
	.align		4
.L_42:
        /*00c0*/ 	.byte	0x04, 0x2f
        /*00c2*/ 	.short	(.L_44 - .L_43)
	.align		4
.L_43:
        /*00c4*/ 	.word	index@(_ZN7cutlass13device_kernelIN5flash19enable_sm80_to_sm89INS1_16FlashAttnFwdSm80INS1_25CollectiveMainloopFwdSm80ILi4ELi1ELb0EN4cute5tupleIJNS5_1CILi128EEENS7_ILi80EEENS7_ILi64EEEEEELi64ENS_10bfloat16_tEfNS_4arch4Sm80ELb0ELb1ELb0ELb1ELb1ELb1ELb1ELb1EEENS1_21CollectiveEpilogueFwdINS6_IJS8_SA_S9_EEENS6_IJNS7_ILi1EEESI_SI_EEESC_SE_Li128ELb1ELb1ELb1ELb0EEENS1_36VarlenDynamicPersistentTileSchedulerILi128ELi80ELi128ELi128ELb1ELb1ELb0ELb1ELb0ELb1EEEEEEEEEvNT_6ParamsE)
        /*00c8*/ 	.word	0x000000ff


	//----- nvinfo : EIATTR_FRAME_SIZE
	.align		4
.L_44:
        /*00cc*/ 	.byte	0x04, 0x11
        /*00ce*/ 	.short	(.L_46 - .L_45)
	.align		4
.L_45:
        /*00d0*/ 	.word	index@($__internal_41_$__cuda_sm70_votesync_ballot)
        /*00d4*/ 	.word	0x00000000


	//----- nvinfo : EIATTR_FRAME_SIZE
	.align		4
.L_46:
        /*00d8*/ 	.byte	0x04, 0x11
        /*00da*/ 	.short	(.L_48 - .L_47)
	.align		4
.L_47:
        /*00dc*/ 	.word	index@($__internal_40_$__cuda_sm70_shflsync_up_p)
        /*00e0*/ 	.word	0x00000000


	//----- nvinfo : EIATTR_FRAME_SIZE
	.align		4
.L_48:
        /*00e4*/ 	.byte	0x04, 0x11
        /*00e6*/ 	.short	(.L_50 - .L_49)
	.align		4
.L_49:
        /*00e8*/ 	.word	index@($__internal_39_$__cuda_sm70_shflsync_idx_p)
        /*00ec*/ 	.word	0x00000000


	//----- nvinfo : EIATTR_FRAME_SIZE
	.align		4
.L_50:
        /*00f0*/ 	.byte	0x04, 0x11
        /*00f2*/ 	.short	(.L_52 - .L_51)
	.align		4
.L_51:
        /*00f4*/ 	.word	index@($__internal_38_$__cuda_sm70_shflsync_bfly_p)
        /*00f8*/ 	.word	0x00000000


	//----- nvinfo : EIATTR_FRAME_SIZE
	.align		4
.L_52:
        /*00fc*/ 	.byte	0x04, 0x11
        /*00fe*/ 	.short	(.L_54 - .L_53)
	.align		4
.L_53:
        /*0100*/ 	.word	index@(_ZN7cutlass13device_kernelIN5flash19enable_sm80_to_sm89INS1_16FlashAttnFwdSm80INS1_25CollectiveMainloopFwdSm80ILi4ELi1ELb0EN4cute5tupleIJNS5_1CILi128EEENS7_ILi80EEENS7_ILi64EEEEEELi64ENS_10bfloat16_tEfNS_4arch4Sm80ELb0ELb1ELb0ELb1ELb1ELb1ELb1ELb1EEENS1_21CollectiveEpilogueFwdINS6_IJS8_SA_S9_EEENS6_IJNS7_ILi1EEESI_SI_EEESC_SE_Li128ELb1ELb1ELb1ELb0EEENS1_36VarlenDynamicPersistentTileSchedulerILi128ELi80ELi128ELi128ELb1ELb1ELb0ELb1ELb0ELb1EEEEEEEEEvNT_6ParamsE)
        /*0104*/ 	.word	0x000000f8


	//----- nvinfo : EIATTR_REGCOUNT
	.align		4
.L_54:
        /*0108*/ 	.byte	0x04, 0x2f
        /*010a*/ 	.short	(.L_56 - .L_55)
	.align		4
.L_55:
        /*010c*/ 	.word	index@(_ZN7cutlass13device_kernelIN5flash19enable_sm80_to_sm89INS1_16FlashAttnFwdSm80INS1_25CollectiveMainloopFwdSm80ILi4ELi1ELb0EN4cute5tupleIJNS5_1CILi128EEENS7_ILi80EEENS7_ILi64EEEEEELi64ENS_10bfloat16_tEfNS_4arch4Sm80ELb0ELb1ELb0ELb1ELb1ELb0ELb1ELb1EEENS1_21CollectiveEpilogueFwdINS6_IJS8_SA_S9_EEENS6_IJNS7_ILi1EEESI_SI_EEESC_SE_Li128ELb1ELb1ELb1ELb0EEENS1_36VarlenDynamicPersistentTileSchedulerILi128ELi80ELi128ELi128ELb1ELb1ELb0ELb1ELb0ELb1EEEEEEEEEvNT_6ParamsE)
        /*0110*/ 	.word	0x000000ff


	//----- nvinfo : EIATTR_FRAME_SIZE
	.align		4
.L_56:
        /*0114*/ 	.byte	0x04, 0x11
        /*0116*/ 	.short	(.L_58 - .L_57)
	.align		4
.L_57:
        /*0118*/ 	.word	index@($__internal_37_$__cuda_sm70_votesync_ballot)
        /*011c*/ 	.word	0x00000000


	//----- nvinfo : EIATTR_FRAME_SIZE
	.align		4
.L_58:
        /*0120*/ 	.byte	0x04, 0x11
        /*0122*/ 	.short	(.L_60 - .L_59)
	.align		4
.L_59:
        /*0124*/ 	.word	index@($__internal_36_$__cuda_sm70_shflsync_up_p)
        /*0128*/ 	.word	0x00000000


	//----- nvinfo : EIATTR_FRAME_SIZE
	.align		4
.L_60:
        /*012c*/ 	.byte	0x04, 0x11
        /*012e*/ 	.short	(.L_62 - .L_61)
	.align		4
.L_61:
        /*0130*/ 	.word	index@($__internal_35_$__cuda_sm70_shflsync_idx_p)
        /*0134*/ 	.word	0x00000000


	//----- nvinfo : EIATTR_FRAME_SIZE
	.align		4
.L_62:
        /*0138*/ 	.byte	0x04, 0x11
        /*013a*/ 	.short	(.L_64 - .L_63)
	.align		4
.L_63:
        /*013c*/ 	.word	index@($__internal_34_$__cuda_sm70_shflsync_bfly_p)
        /*0140*/ 	.word	0x00000000


	//----- nvinfo : EIATTR_FRAME_SIZE
	.align		4
.L_64:
        /*0144*/ 	.byte	0x04, 0x11
        /*0146*/ 	.short	(.L_66 - .L_65)
	.align		4
.L_65:
        /*0148*/ 	.word	index@(_ZN7cutlass13device_kernelIN5flash19enable_sm80_to_sm89INS1_16FlashAttnFwdSm80INS1_25CollectiveMainloopFwdSm80ILi4ELi1ELb0EN4cute5tupleIJNS5_1CILi128EEENS7_ILi80EEENS7_ILi64EEEEEELi64ENS_10bfloat16_tEfNS_4arch4Sm80ELb0ELb1ELb0ELb1ELb1ELb0ELb1ELb1EEENS1_21CollectiveEpilogueFwdINS6_IJS8_SA_S9_EEENS6_IJNS7_ILi1EEESI_SI_EEESC_SE_Li128ELb1ELb1ELb1ELb0EEENS1_36VarlenDynamicPersistentTileSchedulerILi128ELi80ELi128ELi128ELb1ELb1ELb0ELb1ELb0ELb1EEEEEEEEEvNT_6ParamsE)
        /*014c*/ 	.word	0x00000080


	//----- nvinfo : EIATTR_REGCOUNT
	.align		4
.L_66:
        /*0150*/ 	.byte	0x04, 0x2f
        /*0152*/ 	.short	(.L_68 - .L_67)
	.align		4
.L_67:
        /*0154*/ 	.word	index@(_ZN7cutlass13device_kernelIN5flash19enable_sm80_to_sm89INS1_16FlashAttnFwdSm80INS1_25CollectiveMainloopFwdSm80ILi4ELi1ELb0EN4cute5tupleIJNS5_1CILi128EEENS7_ILi96EEENS7_ILi64EEEEEELi64ENS_10bfloat16_tEfNS_4arch4Sm80ELb0ELb1ELb0ELb0ELb1ELb0ELb1ELb1EEENS1_21CollectiveEpilogueFwdINS6_IJS8_SA_S9_EEENS6_IJNS7_ILi1EEESI_SI_EEESC_SE_Li128ELb0ELb1ELb1ELb0EEENS1_19SingleTileSchedulerILb0ELb1ELb1ELi128EEEEEEEEEvNT_6ParamsE)
        /*0158*/ 	.word	0x000000ff


	//----- nvinfo : EIATTR_FRAME_SIZE
	.align		4
.L_68:
        /*015c*/ 	.byte	0x04, 0x11
        /*015e*/ 	.short	(.L_70 - .L_69)
	.align		4
.L_69:
        /*0160*/ 	.word	index@(_ZN7cutlass13device_kernelIN5flash19enable_sm80_to_sm89INS1_16FlashAttnFwdSm80INS1_25CollectiveMainloopFwdSm80ILi4ELi1ELb0EN4cute5tupleIJNS5_1CILi128EEENS7_ILi96EEENS7_ILi64EEEEEELi64ENS_10bfloat16_tEfNS_4arch4Sm80ELb0ELb1ELb0ELb0ELb1ELb0ELb1ELb1EEENS1_21CollectiveEpilogueFwdINS6_IJS8_SA_S9_EEENS6_IJNS7_ILi1EEESI_SI_EEESC_SE_Li128ELb0ELb1ELb1ELb0EEENS1_19SingleTileSchedulerILb0ELb1ELb1ELi128EEEEEEEEEvNT_6ParamsE)
        /*0164*/ 	.word	0x00000018


	//----- nvinfo : EIATTR_REGCOUNT
	.align		4
.L_70:
        /*0168*/ 	.byte	0x04, 0x2f
        /*016a*/ 	.short	(.L_72 - .L_71)
	.align		4
.L_71:
        /*016c*/ 	.word	index@(_ZN7cutlass13device_kernelIN5flash19enable_sm80_to_sm89INS1_16FlashAttnFwdSm80INS1_25CollectiveMainloopFwdSm80ILi4ELi1ELb0EN4cute5tupleIJNS5_1CILi128EEENS7_ILi80EEENS7_ILi64EEEEEELi64ENS_10bfloat16_tEfNS_4arch4Sm80ELb0ELb0ELb0ELb1ELb1ELb1ELb1ELb1EEENS1_21CollectiveEpilogueFwdINS6_IJS8_SA_S9_EEENS6_IJNS7_ILi1EEESI_SI_EEESC_SE_Li128ELb1ELb1ELb1ELb0EEENS1_36VarlenDynamicPersistentTileSchedulerILi128ELi80ELi128ELi128ELb1ELb1ELb0ELb0ELb1ELb1EEEEEEEEEvNT_6ParamsE)
        /*0170*/ 	.word	0x000000ff


	//----- nvinfo : EIATTR_FRAME_SIZE
	.align		4
.L_72:
        /*0174*/ 	.byte	0x04, 0x11
        /*0176*/ 	.short	(.L_74 - .L_73)
	.align		4
.L_73:
        /*0178*/ 	.word	index@($__internal_33_$__cuda_sm70_votesync_ballot)
        /*017c*/ 	.word	0x00000000


	//----- nvinfo : EIATTR_FRAME_SIZE
	.align		4
.L_74:
        /*0180*/ 	.byte	0x04, 0x11
        /*0182*/ 	.short	(.L_76 - .L_75)
	.align		4
.L_75:
        /*0184*/ 	.word	index@($__internal_32_$__cuda_sm70_shflsync_up_p)
        /*0188*/ 	.word	0x00000000


	//----- nvinfo : EIATTR_FRAME_SIZE
	.align		4
.L_76:
        /*018c*/ 	.byte	0x04, 0x11
        /*018e*/ 	.short	(.L_78 - .L_77)
	.align		4
.L_77:
        /*0190*/ 	.word	index@($__internal_31_$__cuda_sm70_shflsync_idx_p)
        /*0194*/ 	.word	0x00000000


	//----- nvinfo : EIATTR_FRAME_SIZE
	.align		4
.L_78:
        /*0198*/ 	.byte	0x04, 0x11
        /*019a*/ 	.short	(.L_80 - .L_79)
	.align		4
.L_79:
        /*019c*/ 	.word	index@($__internal_30_$__cuda_sm70_shflsync_bfly_p)
        /*01a0*/ 	.word	0x00000000


	//----- nvinfo : EIATTR_FRAME_SIZE
	.align		4
.L_80:
        /*01a4*/ 	.byte	0x04, 0x11
        /*01a6*/ 	.short	(.L_82 - .L_81)
	.align		4
.L_81:
        /*01a8*/ 	.word	index@(_ZN7cutlass13device_kernelIN5flash19enable_sm80_to_sm89INS1_16FlashAttnFwdSm80INS1_25CollectiveMainloopFwdSm80ILi4ELi1ELb0EN4cute5tupleIJNS5_1CILi128EEENS7_ILi80EEENS7_ILi64EEEEEELi64ENS_10bfloat16_tEfNS_4arch4Sm80ELb0ELb0ELb0ELb1ELb1ELb1ELb1ELb1EEENS1_21CollectiveEpilogueFwdINS6_IJS8_SA_S9_EEENS6_IJNS7_ILi1EEESI_SI_EEESC_SE_Li128ELb1ELb1ELb1ELb0EEENS1_36VarlenDynamicPersistentTileSchedulerILi128ELi80ELi128ELi128ELb1ELb1ELb0ELb0ELb1ELb1EEEEEEEEEvNT_6ParamsE)
        /*01ac*/ 	.word	0x000000f8


	//----- nvinfo : EIATTR_REGCOUNT
	.align		4
.L_82:
        /*01b0*/ 	.byte	0x04, 0x2f
        /*01b2*/ 	.short	(.L_84 - .L_83)
	.align		4
.L_83:
        /*01b4*/ 	.word	index@(_ZN7cutlass13device_kernelIN5flash19enable_sm80_to_sm89INS1_16FlashAttnFwdSm80INS1_25CollectiveMainloopFwdSm80ILi4ELi1ELb0EN4cute5tupleIJNS5_1CILi128EEENS7_ILi80EEENS7_ILi64EEEEEELi64ENS_10bfloat16_tEfNS_4arch4Sm80ELb0ELb0ELb0ELb1ELb1ELb0ELb1ELb1EEENS1_21CollectiveEpilogueFwdINS6_IJS8_SA_S9_EEENS6_IJNS7_ILi1EEESI_SI_EEESC_SE_Li128ELb1ELb1ELb1ELb0EEENS1_36VarlenDynamicPersistentTileSchedulerILi128ELi80ELi128ELi128ELb1ELb1ELb0ELb0ELb1ELb1EEEEEEEEEvNT_6ParamsE)
        /*01b8*/ 	.word	0x000000ff


	//----- nvinfo : EIATTR_FRAME_SIZE
	.align		4
.L_84:
        /*01bc*/ 	.byte	0x04, 0x11
        /*01be*/ 	.short	(.L_86 - .L_85)
	.align		4
.L_85:
        /*01c0*/ 	.word	index@($__internal_29_$__cuda_sm70_votesync_ballot)
        /*01c4*/ 	.word	0x00000000


	//----- nvinfo : EIATTR_FRAME_SIZE
	.align		4
.L_86:
        /*01c8*/ 	.byte	0x04, 0x11
        /*01ca*/ 	.short	(.L_88 - .L_87)
	.align		4
.L_87:
        /*01cc*/ 	.word	index@($__internal_28_$__cuda_sm70_shflsync_up_p)
        /*01d0*/ 	.word	0x00000000


	//----- nvinfo : EIATTR_FRAME_SIZE
	.align		4
.L_88:
        /*01d4*/ 	.byte	0x04, 0x11
        /*01d6*/ 	.short	(.L_90 - .L_89)
	.align		4
.L_89:
        /*01d8*/ 	.word	index@($__internal_27_$__cuda_sm70_shflsync_idx_p)
        /*01dc*/ 	.word	0x00000000


	//----- nvinfo : EIATTR_FRAME_SIZE
	.align		4
.L_90:
        /*01e0*/ 	.byte	0x04, 0x11
        /*01e2*/ 	.short	(.L_92 - .L_91)
	.align		4
.L_91:
        /*01e4*/ 	.word	index@($__internal_26_$__cuda_sm70_shflsync_bfly_p)
        /*01e8*/ 	.word	0x00000000


	//----- nvinfo : EIATTR_FRAME_SIZE
	.align		4
.L_92:
        /*01ec*/ 	.byte	0x04, 0x11
        /*01ee*/ 	.short	(.L_94 - .L_93)
	.align		4
.L_93:
        /*01f0*/ 	.word	index@(_ZN7cutlass13device_kernelIN5flash19enable_sm80_to_sm89INS1_16FlashAttnFwdSm80INS1_25CollectiveMainloopFwdSm80ILi4ELi1ELb0EN4cute5tupleIJNS5_1CILi128EEENS7_ILi80EEENS7_ILi64EEEEEELi64ENS_10bfloat16_tEfNS_4arch4Sm80ELb0ELb0ELb0ELb1ELb1ELb0ELb1ELb1EEENS1_21CollectiveEpilogueFwdINS6_IJS8_SA_S9_EEENS6_IJNS7_ILi1EEESI_SI_EEESC_SE_Li128ELb1ELb1ELb1ELb0EEENS1_36VarlenDynamicPersistentTileSchedulerILi128ELi80ELi128ELi128ELb1ELb1ELb0ELb0ELb1ELb1EEEEEEEEEvNT_6ParamsE)
        /*01f4*/ 	.word	0x00000098


	//----- nvinfo : EIATTR_REGCOUNT
	.align		4
.L_94:
        /*01f8*/ 	.byte	0x04, 0x2f
        /*01fa*/ 	.short	(.L_96 - .L_95)
	.align		4
.L_95:
        /*01fc*/ 	.word	index@(_ZN7cutlass13device_kernelIN5flash19enable_sm80_to_sm89INS1_16FlashAttnFwdSm80INS1_25CollectiveMainloopFwdSm80ILi4ELi1ELb0EN4cute5tupleIJNS5_1CILi128EEENS7_ILi112EEENS7_ILi64EEEEEELi64ENS_10bfloat16_tEfNS_4arch4Sm80ELb0ELb0ELb0ELb0ELb1ELb0ELb1ELb1EEENS1_21CollectiveEpilogueFwdINS6_IJS8_SA_S9_EEENS6_IJNS7_ILi1EEESI_SI_EEESC_SE_Li128ELb0ELb1ELb1ELb0EEENS1_19SingleTileSchedulerILb0ELb1ELb1ELi128EEEEEEEEEvNT_6ParamsE)
        /*0200*/ 	.word	0x000000ff


	//----- nvinfo : EIATTR_FRAME_SIZE
	.align		4
.L_96:
        /*0204*/ 	.byte	0x04, 0x11
        /*0206*/ 	.short	(.L_98 - .L_97)
	.align		4
.L_97:
        /*0208*/ 	.word	index@(_ZN7cutlass13device_kernelIN5flash19enable_sm80_to_sm89INS1_16FlashAttnFwdSm80INS1_25CollectiveMainloopFwdSm80ILi4ELi1ELb0EN4cute5tupleIJNS5_1CILi128EEENS7_ILi112EEENS7_ILi64EEEEEELi64ENS_10bfloat16_tEfNS_4arch4Sm80ELb0ELb0ELb0ELb0ELb1ELb0ELb1ELb1EEENS1_21CollectiveEpilogueFwdINS6_IJS8_SA_S9_EEENS6_IJNS7_ILi1EEESI_SI_EEESC_SE_Li128ELb0ELb1ELb1ELb0EEENS1_19SingleTileSchedulerILb0ELb1ELb1ELi128EEEEEEEEEvNT_6ParamsE)
        /*020c*/ 	.word	0x00000020


	//----- nvinfo : EIATTR_REGCOUNT
	.align		4
.L_98:
        /*0210*/ 	.byte	0x04, 0x2f
        /*0212*/ 	.short	(.L_100 - .L_99)
	.align		4
.L_99:
        /*0214*/ 	.word	index@(_ZN7cutlass13device_kernelIN5flash19enable_sm80_to_sm89INS1_16FlashAttnFwdSm80INS1_25CollectiveMainloopFwdSm80ILi4ELi1ELb0EN4cute5tupleIJNS5_1CILi128EEENS7_ILi80EEENS7_ILi64EEEEEELi64ENS_10bfloat16_tEfNS_4arch4Sm80ELb1ELb0ELb1ELb1ELb1ELb1ELb1ELb1EEENS1_21CollectiveEpilogueFwdINS6_IJS8_SA_S9_EEENS6_IJNS7_ILi1EEESI_SI_EEESC_SE_Li128ELb1ELb1ELb1ELb0EEENS1_36VarlenDynamicPersistentTileSchedulerILi128ELi80ELi128ELi128ELb1ELb1ELb0ELb1ELb1ELb1EEEEEEEEEvNT_6ParamsE)
        /*0218*/ 	.word	0x000000ff


	//----- nvinfo : EIATTR_FRAME_SIZE
	.align		4
.L_100:
        /*021c*/ 	.byte	0x04, 0x11
        /*021e*/ 	.short	(.L_102 - .L_101)
	.align		4
.L_101:
        /*0220*/ 	.word	index@($__internal_25_$__cuda_sm70_votesync_ballot)
        /*0224*/ 	.word	0x00000000


	//----- nvinfo : EIATTR_FRAME_SIZE
	.align		4
.L_102:
        /*0228*/ 	.byte	0x04, 0x11
        /*022a*/ 	.short	(.L_104 - .L_103)
	.align		4
.L_103:
        /*022c*/ 	.word	index@($__internal_24_$__cuda_sm70_shflsync_up_p)
        /*0230*/ 	.word	0x00000000


	//----- nvinfo : EIATTR_FRAME_SIZE
	.align		4
.L_104:
        /*0234*/ 	.byte	0x04, 0x11
        /*0236*/ 	.short	(.L_106 - .L_105)
	.align		4
.L_105:
        /*0238*/ 	.word	index@($__internal_23_$__cuda_sm70_shflsync_idx_p)
        /*023c*/ 	.word	0x00000000


	//----- nvinfo : EIATTR_FRAME_SIZE
	.align		4
.L_106:
        /*0240*/ 	.byte	0x04, 0x11
        /*0242*/ 	.short	(.L_108 - .L_107)
	.align		4
.L_107:
        /*0244*/ 	.word	index@($__internal_22_$__cuda_sm70_shflsync_bfly_p)
        /*0248*/ 	.word	0x00000000


	//----- nvinfo : EIATTR_FRAME_SIZE
	.align		4
.L_108:
        /*024c*/ 	.byte	0x04, 0x11
        /*024e*/ 	.short	(.L_110 - .L_109)
	.align		4
.L_109:
        /*0250*/ 	.word	index@(_ZN7cutlass13device_kernelIN5flash19enable_sm80_to_sm89INS1_16FlashAttnFwdSm80INS1_25CollectiveMainloopFwdSm80ILi4ELi1ELb0EN4cute5tupleIJNS5_1CILi128EEENS7_ILi80EEENS7_ILi64EEEEEELi64ENS_10bfloat16_tEfNS_4arch4Sm80ELb1ELb0ELb1ELb1ELb1ELb1ELb1ELb1EEENS1_21CollectiveEpilogueFwdINS6_IJS8_SA_S9_EEENS6_IJNS7_ILi1EEESI_SI_EEESC_SE_Li128ELb1ELb1ELb1ELb0EEENS1_36VarlenDynamicPersistentTileSchedulerILi128ELi80ELi128ELi128ELb1ELb1ELb0ELb1ELb1ELb1EEEEEEEEEvNT_6ParamsE)
        /*0254*/ 	.word	0x00000100


	//----- nvinfo : EIATTR_REGCOUNT
	.align		4
.L_110:
        /*0258*/ 	.byte	0x04, 0x2f
        /*025a*/ 	.short	(.L_112 - .L_111)
	.align		4
.L_111:
        /*025c*/ 	.word	index@(_ZN7cutlass13device_kernelIN5flash19enable_sm80_to_sm89INS1_16FlashAttnFwdSm80INS1_25CollectiveMainloopFwdSm80ILi4ELi1ELb0EN4cute5tupleIJNS5_1CILi128EEENS7_ILi80EEENS7_ILi64EEEEEELi64ENS_10bfloat16_tEfNS_4arch4Sm80ELb1ELb0ELb1ELb1ELb1ELb0ELb1ELb1EEENS1_21CollectiveEpilogueFwdINS6_IJS8_SA_S9_EEENS6_IJNS7_ILi1EEESI_SI_EEESC_SE_Li128ELb1ELb1ELb1ELb0EEENS1_36VarlenDynamicPersistentTileSchedulerILi128ELi80ELi128ELi128ELb1ELb1ELb0ELb1ELb1ELb1EEEEEEEEEvNT_6ParamsE)
        /*0260*/ 	.word	0x000000ff


	//----- nvinfo : EIATTR_FRAME_SIZE
	.align		4
.L_112:
        /*0264*/ 	.byte	0x04, 0x11
        /*0266*/ 	.short	(.L_114 - .L_113)
	.align		4
.L_113:
        /*0268*/ 	.word	index@($__internal_21_$__cuda_sm70_votesync_ballot)
        /*026c*/ 	.word	0x00000000


	//----- nvinfo : EIATTR_FRAME_SIZE
	.align		4
.L_114:
        /*0270*/ 	.byte	0x04, 0x11
        /*0272*/ 	.short	(.L_116 - .L_115)
	.align		4
.L_115:
        /*0274*/ 	.word	index@($__internal_20_$__cuda_sm70_shflsync_up_p)
        /*0278*/ 	.word	0x00000000


	//----- nvinfo : EIATTR_FRAME_SIZE
	.align		4
.L_116:
        /*027c*/ 	.byte	0x04, 0x11
        /*027e*/ 	.short	(.L_118 - .L_117)
	.align		4
.L_117:
        /*0280*/ 	.word	index@($__internal_19_$__cuda_sm70_shflsync_idx_p)
        /*0284*/ 	.word	0x00000000


	//----- nvinfo : EIATTR_FRAME_SIZE
	.align		4
.L_118:
        /*0288*/ 	.byte	0x04, 0x11
        /*028a*/ 	.short	(.L_120 - .L_119)
	.align		4
.L_119:
        /*028c*/ 	.word	index@($__internal_18_$__cuda_sm70_shflsync_bfly_p)
        /*0290*/ 	.word	0x00000000


	//----- nvinfo : EIATTR_FRAME_SIZE
	.align		4
.L_120:
        /*0294*/ 	.byte	0x04, 0x11
        /*0296*/ 	.short	(.L_122 - .L_121)
	.align		4
.L_121:
        /*0298*/ 	.word	index@(_ZN7cutlass13device_kernelIN5flash19enable_sm80_to_sm89INS1_16FlashAttnFwdSm80INS1_25CollectiveMainloopFwdSm80ILi4ELi1ELb0EN4cute5tupleIJNS5_1CILi128EEENS7_ILi80EEENS7_ILi64EEEEEELi64ENS_10bfloat16_tEfNS_4arch4Sm80ELb1ELb0ELb1ELb1ELb1ELb0ELb1ELb1EEENS1_21CollectiveEpilogueFwdINS6_IJS8_SA_S9_EEENS6_IJNS7_ILi1EEESI_SI_EEESC_SE_Li128ELb1ELb1ELb1ELb0EEENS1_36VarlenDynamicPersistentTileSchedulerILi128ELi80ELi128ELi128ELb1ELb1ELb0ELb1ELb1ELb1EEEEEEEEEvNT_6ParamsE)
        /*029c*/ 	.word	0x000000d8


	//----- nvinfo : EIATTR_REGCOUNT
	.align		4
.L_122:
        /*02a0*/ 	.byte	0x04, 0x2f
        /*02a2*/ 	.short	(.L_124 - .L_123)
	.align		4
.L_123:
        /*02a4*/ 	.word	index@(_ZN7cutlass13device_kernelIN5flash19enable_sm80_to_sm89INS1_16FlashAttnFwdSm80INS1_25CollectiveMainloopFwdSm80ILi4ELi1ELb0EN4cute5tupleIJNS5_1CILi128EEENS7_ILi112EEENS7_ILi64EEEEEELi64ENS_10bfloat16_tEfNS_4arch4Sm80ELb1ELb0ELb1ELb0ELb1ELb0ELb1ELb1EEENS1_21CollectiveEpilogueFwdINS6_IJS8_SA_S9_EEENS6_IJNS7_ILi1EEESI_SI_EEESC_SE_Li128ELb0ELb1ELb1ELb0EEENS1_30DynamicPersistentTileSchedulerILi128ELi128ELb1ELb1ELb0EEEEEEEEEvNT_6ParamsE)
        /*02a8*/ 	.word	0x000000ff


	//----- nvinfo : EIATTR_FRAME_SIZE
	.align		4
.L_124:
        /*02ac*/ 	.byte	0x04, 0x11
        /*02ae*/ 	.short	(.L_126 - .L_125)
	.align		4
.L_125:
        /*02b0*/ 	.word	index@($__internal_17_$__cuda_sm70_shflsync_idx_p)
        /*02b4*/ 	.word	0x00000000


	//----- nvinfo : EIATTR_FRAME_SIZE
	.align		4
.L_126:
        /*02b8*/ 	.byte	0x04, 0x11
        /*02ba*/ 	.short	(.L_128 - .L_127)
	.align		4
.L_127:
        /*02bc*/ 	.word	index@($__internal_16_$__cuda_sm70_shflsync_bfly_p)
        /*02c0*/ 	.word	0x00000000


	//----- nvinfo : EIATTR_FRAME_SIZE
	.align		4
.L_128:
        /*02c4*/ 	.byte	0x04, 0x11
        /*02c6*/ 	.short	(.L_130 - .L_129)
	.align		4
.L_129:
        /*02c8*/ 	.word	index@(_ZN7cutlass13device_kernelIN5flash19enable_sm80_to_sm89INS1_16FlashAttnFwdSm80INS1_25CollectiveMainloopFwdSm80ILi4ELi1ELb0EN4cute5tupleIJNS5_1CILi128EEENS7_ILi112EEENS7_ILi64EEEEEELi64ENS_10bfloat16_tEfNS_4arch4Sm80ELb1ELb0ELb1ELb0ELb1ELb0ELb1ELb1EEENS1_21CollectiveEpilogueFwdINS6_IJS8_SA_S9_EEENS6_IJNS7_ILi1EEESI_SI_EEESC_SE_Li128ELb0ELb1ELb1ELb0EEENS1_30DynamicPersistentTileSchedulerILi128ELi128ELb1ELb1ELb0EEEEEEEEEvNT_6ParamsE)
        /*02cc*/ 	.word	0x00000068


	//----- nvinfo : EIATTR_REGCOUNT
	.align		4
.L_130:
        /*02d0*/ 	.byte	0x04, 0x2f
        /*02d2*/ 	.short	(.L_132 - .L_131)
	.align		4
.L_131:
        /*02d4*/ 	.word	index@(_ZN7cutlass13device_kernelIN5flash19enable_sm80_to_sm89INS1_16FlashAttnFwdSm80INS1_25CollectiveMainloopFwdSm80ILi4ELi1ELb0EN4cute5tupleIJNS5_1CILi128EEENS7_ILi80EEENS7_ILi64EEEEEELi64ENS_10bfloat16_tEfNS_4arch4Sm80ELb0ELb1ELb1ELb1ELb1ELb1ELb1ELb1EEENS1_21CollectiveEpilogueFwdINS6_IJS8_SA_S9_EEENS6_IJNS7_ILi1EEESI_SI_EEESC_SE_Li128ELb1ELb1ELb1ELb0EEENS1_36VarlenDynamicPersistentTileSchedulerILi128ELi80ELi128ELi128ELb1ELb1ELb0ELb1ELb0ELb1EEEEEEEEEvNT_6ParamsE)
        /*02d8*/ 	.word	0x000000ff


	//----- nvinfo : EIATTR_FRAME_SIZE
	.align		4
.L_132:
        /*02dc*/ 	.byte	0x04, 0x11
        /*02de*/ 	.short	(.L_134 - .L_133)
	.align		4
.L_133:
        /*02e0*/ 	.word	index@($__internal_15_$__cuda_sm70_votesync_ballot)
        /*02e4*/ 	.word	0x00000000


	//----- nvinfo : EIATTR_FRAME_SIZE
	.align		4
.L_134:
        /*02e8*/ 	.byte	0x04, 0x11
        /*02ea*/ 	.short	(.L_136 - .L_135)
	.align		4
.L_135:
        /*02ec*/ 	.word	index@($__internal_14_$__cuda_sm70_shflsync_up_p)
        /*02f0*/ 	.word	0x00000000


	//----- nvinfo : EIATTR_FRAME_SIZE
	.align		4
.L_136:
        /*02f4*/ 	.byte	0x04, 0x11
        /*02f6*/ 	.short	(.L_138 - .L_137)
	.align		4
.L_137:
        /*02f8*/ 	.word	index@($__internal_13_$__cuda_sm70_shflsync_idx_p)
        /*02fc*/ 	.word	0x00000000


	//----- nvinfo : EIATTR_FRAME_SIZE
	.align		4
.L_138:
        /*0300*/ 	.byte	0x04, 0x11
        /*0302*/ 	.short	(.L_140 - .L_139)
	.align		4
.L_139:
        /*0304*/ 	.word	index@($__internal_12_$__cuda_sm70_shflsync_bfly_p)
        /*0308*/ 	.word	0x00000000


	//----- nvinfo : EIATTR_FRAME_SIZE
	.align		4
.L_140:
        /*030c*/ 	.byte	0x04, 0x11
        /*030e*/ 	.short	(.L_142 - .L_141)
	.align		4
.L_141:
        /*0310*/ 	.word	index@(_ZN7cutlass13device_kernelIN5flash19enable_sm80_to_sm89INS1_16FlashAttnFwdSm80INS1_25CollectiveMainloopFwdSm80ILi4ELi1ELb0EN4cute5tupleIJNS5_1CILi128EEENS7_ILi80EEENS7_ILi64EEEEEELi64ENS_10bfloat16_tEfNS_4arch4Sm80ELb0ELb1ELb1ELb1ELb1ELb1ELb1ELb1EEENS1_21CollectiveEpilogueFwdINS6_IJS8_SA_S9_EEENS6_IJNS7_ILi1EEESI_SI_EEESC_SE_Li128ELb1ELb1ELb1ELb0EEENS1_36VarlenDynamicPersistentTileSchedulerILi128ELi80ELi128ELi128ELb1ELb1ELb0ELb1ELb0ELb1EEEEEEEEEvNT_6ParamsE)
        /*0314*/ 	.word	0x000000b0


	//----- nvinfo : EIATTR_REGCOUNT
	.align		4
.L_142:
        /*0318*/ 	.byte	0x04, 0x2f
        /*031a*/ 	.short	(.L_144 - .L_143)
	.align		4
.L_143:
        /*031c*/ 	.word	index@(_ZN7cutlass13device_kernelIN5flash19enable_sm80_to_sm89INS1_16FlashAttnFwdSm80INS1_25CollectiveMainloopFwdSm80ILi4ELi1ELb0EN4cute5tupleIJNS5_1CILi128EEENS7_ILi80EEENS7_ILi64EEEEEELi64ENS_10bfloat16_tEfNS_4arch4Sm80ELb0ELb1ELb1ELb1ELb1ELb0ELb1ELb1EEENS1_21CollectiveEpilogueFwdINS6_IJS8_SA_S9_EEENS6_IJNS7_ILi1EEESI_SI_EEESC_SE_Li128ELb1ELb1ELb1ELb0EEENS1_36VarlenDynamicPersistentTileSchedulerILi128ELi80ELi128ELi128ELb1ELb1ELb0ELb1ELb0ELb1EEEEEEEEEvNT_6ParamsE)
        /*0320*/ 	.word	0x000000ff


	//----- nvinfo : EIATTR_FRAME_SIZE
	.align		4
.L_144:
        /*0324*/ 	.byte	0x04, 0x11
        /*0326*/ 	.short	(.L_146 - .L_145)
	.align		4
.L_145:
        /*0328*/ 	.word	index@($__internal_11_$__cuda_sm70_votesync_ballot)
        /*032c*/ 	.word	0x00000000


	//----- nvinfo : EIATTR_FRAME_SIZE
	.align		4
.L_146:
        /*0330*/ 	.byte	0x04, 0x11
        /*0332*/ 	.short	(.L_148 - .L_147)
	.align		4
.L_147:
        /*0334*/ 	.word	index@($__internal_10_$__cuda_sm70_shflsync_up_p)
        /*0338*/ 	.word	0x00000000


	//----- nvinfo : EIATTR_FRAME_SIZE
	.align		4
.L_148:
        /*033c*/ 	.byte	0x04, 0x11
        /*033e*/ 	.short	(.L_150 - .L_149)
	.align		4
.L_149:
        /*0340*/ 	.word	index@($__internal_9_$__cuda_sm70_shflsync_idx_p)
        /*0344*/ 	.word	0x00000000


	//----- nvinfo : EIATTR_FRAME_SIZE
	.align		4
.L_150:
        /*0348*/ 	.byte	0x04, 0x11
        /*034a*/ 	.short	(.L_152 - .L_151)
	.align		4
.L_151:
        /*034c*/ 	.word	index@($__internal_8_$__cuda_sm70_shflsync_bfly_p)
        /*0350*/ 	.word	0x00000000


	//----- nvinfo : EIATTR_FRAME_SIZE
	.align		4
.L_152:
        /*0354*/ 	.byte	0x04, 0x11
        /*0356*/ 	.short	(.L_154 - .L_153)
	.align		4
.L_153:
        /*0358*/ 	.word	index@(_ZN7cutlass13device_kernelIN5flash19enable_sm80_to_sm89INS1_16FlashAttnFwdSm80INS1_25CollectiveMainloopFwdSm80ILi4ELi1ELb0EN4cute5tupleIJNS5_1CILi128EEENS7_ILi80EEENS7_ILi64EEEEEELi64ENS_10bfloat16_tEfNS_4arch4Sm80ELb0ELb1ELb1ELb1ELb1ELb0ELb1ELb1EEENS1_21CollectiveEpilogueFwdINS6_IJS8_SA_S9_EEENS6_IJNS7_ILi1EEESI_SI_EEESC_SE_Li128ELb1ELb1ELb1ELb0EEENS1_36VarlenDynamicPersistentTileSchedulerILi128ELi80ELi128ELi128ELb1ELb1ELb0ELb1ELb0ELb1EEEEEEEEEvNT_6ParamsE)
        /*035c*/ 	.word	0x000000d0


	//----- nvinfo : EIATTR_REGCOUNT
	.align		4
.L_154:
        /*0360*/ 	.byte	0x04, 0x2f
        /*0362*/ 	.short	(.L_156 - .L_155)
	.align		4
.L_155:
        /*0364*/ 	.word	index@(_ZN7cutlass13device_kernelIN5flash19enable_sm80_to_sm89INS1_16FlashAttnFwdSm80INS1_25CollectiveMainloopFwdSm80ILi4ELi1ELb0EN4cute5tupleIJNS5_1CILi128EEENS7_ILi96EEENS7_ILi64EEEEEELi64ENS_10bfloat16_tEfNS_4arch4Sm80ELb0ELb1ELb1ELb0ELb1ELb0ELb1ELb1EEENS1_21CollectiveEpilogueFwdINS6_IJS8_SA_S9_EEENS6_IJNS7_ILi1EEESI_SI_EEESC_SE_Li128ELb0ELb1ELb1ELb0EEENS1_19SingleTileSchedulerILb0ELb1ELb1ELi128EEEEEEEEEvNT_6ParamsE)
        /*0368*/ 	.word	0x000000ff


	//----- nvinfo : EIATTR_FRAME_SIZE
	.align		4
.L_156:
        /*036c*/ 	.byte	0x04, 0x11
        /*036e*/ 	.short	(.L_158 - .L_157)
	.align		4
.L_157:
        /*0370*/ 	.word	index@(_ZN7cutlass13device_kernelIN5flash19enable_sm80_to_sm89INS1_16FlashAttnFwdSm80INS1_25CollectiveMainloopFwdSm80ILi4ELi1ELb0EN4cute5tupleIJNS5_1CILi128EEENS7_ILi96EEENS7_ILi64EEEEEELi64ENS_10bfloat16_tEfNS_4arch4Sm80ELb0ELb1ELb1ELb0ELb1ELb0ELb1ELb1EEENS1_21CollectiveEpilogueFwdINS6_IJS8_SA_S9_EEENS6_IJNS7_ILi1EEESI_SI_EEESC_SE_Li128ELb0ELb1ELb1ELb0EEENS1_19SingleTileSchedulerILb0ELb1ELb1ELi128EEEEEEEEEvNT_6ParamsE)
        /*0374*/ 	.word	0x00000050


	//----- nvinfo : EIATTR_REGCOUNT
	.align		4
.L_158:
        /*0378*/ 	.byte	0x04, 0x2f
        /*037a*/ 	.short	(.L_160 - .L_159)
	.align		4
.L_159:
        /*037c*/ 	.word	index@(_ZN7cutlass13device_kernelIN5flash19enable_sm80_to_sm89INS1_16FlashAttnFwdSm80INS1_25CollectiveMainloopFwdSm80ILi4ELi1ELb0EN4cute5tupleIJNS5_1CILi128EEENS7_ILi80EEENS7_ILi64EEEEEELi64ENS_10bfloat16_tEfNS_4arch4Sm80ELb0ELb0ELb1ELb1ELb1ELb1ELb1ELb1EEENS1_21CollectiveEpilogueFwdINS6_IJS8_SA_S9_EEENS6_IJNS7_ILi1EEESI_SI_EEESC_SE_Li128ELb1ELb1ELb1ELb0EEENS1_36VarlenDynamicPersistentTileSchedulerILi128ELi80ELi128ELi128ELb1ELb1ELb0ELb0ELb1ELb1EEEEEEEEEvNT_6ParamsE)
        /*0380*/ 	.word	0x000000ff


	//----- nvinfo : EIATTR_FRAME_SIZE
	.align		4
.L_160:
        /*0384*/ 	.byte	0x04, 0x11
        /*0386*/ 	.short	(.L_162 - .L_161)
	.align		4
.L_161:
        /*0388*/ 	.word	index@($__internal_7_$__cuda_sm70_votesync_ballot)
        /*038c*/ 	.word	0x00000000


	//----- nvinfo : EIATTR_FRAME_SIZE
	.align		4
.L_162:
        /*0390*/ 	.byte	0x04, 0x11
        /*0392*/ 	.short	(.L_164 - .L_163)
	.align		4
.L_163:
        /*0394*/ 	.word	index@($__internal_6_$__cuda_sm70_shflsync_up_p)
        /*0398*/ 	.word	0x00000000


	//----- nvinfo : EIATTR_FRAME_SIZE
	.align		4
.L_164:
        /*039c*/ 	.byte	0x04, 0x11
        /*039e*/ 	.short	(.L_166 - .L_165)
	.align		4
.L_165:
        /*03a0*/ 	.word	index@($__internal_5_$__cuda_sm70_shflsync_idx_p)
        /*03a4*/ 	.word	0x00000000


	//----- nvinfo : EIATTR_FRAME_SIZE
	.align		4
.L_166:
        /*03a8*/ 	.byte	0x04, 0x11
        /*03aa*/ 	.short	(.L_168 - .L_167)
	.align		4
.L_167:
        /*03ac*/ 	.word	index@($__internal_4_$__cuda_sm70_shflsync_bfly_p)
        /*03b0*/ 	.word	0x00000000


	//----- nvinfo : EIATTR_FRAME_SIZE
	.align		4
.L_168:
        /*03b4*/ 	.byte	0x04, 0x11
        /*03b6*/ 	.short	(.L_170 - .L_169)
	.align		4
.L_169:
        /*03b8*/ 	.word	index@(_ZN7cutlass13device_kernelIN5flash19enable_sm80_to_sm89INS1_16FlashAttnFwdSm80INS1_25CollectiveMainloopFwdSm80ILi4ELi1ELb0EN4cute5tupleIJNS5_1CILi128EEENS7_ILi80EEENS7_ILi64EEEEEELi64ENS_10bfloat16_tEfNS_4arch4Sm80ELb0ELb0ELb1ELb1ELb1ELb1ELb1ELb1EEENS1_21CollectiveEpilogueFwdINS6_IJS8_SA_S9_EEENS6_IJNS7_ILi1EEESI_SI_EEESC_SE_Li128ELb1ELb1ELb1ELb0EEENS1_36VarlenDynamicPersistentTileSchedulerILi128ELi80ELi128ELi128ELb1ELb1ELb0ELb0ELb1ELb1EEEEEEEEEvNT_6ParamsE)
        /*03bc*/ 	.word	0x000000f0


	//----- nvinfo : EIATTR_REGCOUNT
	.align		4
.L_170:
        /*03c0*/ 	.byte	0x04, 0x2f
        /*03c2*/ 	.short	(.L_172 - .L_171)
	.align		4
.L_171:
        /*03c4*/ 	.word	index@(_ZN7cutlass13device_kernelIN5flash19enable_sm80_to_sm89INS1_16FlashAttnFwdSm80INS1_25CollectiveMainloopFwdSm80ILi4ELi1ELb0EN4cute5tupleIJNS5_1CILi128EEENS7_ILi80EEENS7_ILi64EEEEEELi64ENS_10bfloat16_tEfNS_4arch4Sm80ELb0ELb0ELb1ELb1ELb1ELb0ELb1ELb1EEENS1_21CollectiveEpilogueFwdINS6_IJS8_SA_S9_EEENS6_IJNS7_ILi1EEESI_SI_EEESC_SE_Li128ELb1ELb1ELb1ELb0EEENS1_36VarlenDynamicPersistentTileSchedulerILi128ELi80ELi128ELi128ELb1ELb1ELb0ELb0ELb1ELb1EEEEEEEEEvNT_6ParamsE)
        /*03c8*/ 	.word	0x000000ff


	//----- nvinfo : EIATTR_FRAME_SIZE
	.align		4
.L_172:
        /*03cc*/ 	.byte	0x04, 0x11
        /*03ce*/ 	.short	(.L_174 - .L_173)
	.align		4
.L_173:
        /*03d0*/ 	.word	index@($__internal_3_$__cuda_sm70_votesync_ballot)
        /*03d4*/ 	.word	0x00000000


	//----- nvinfo : EIATTR_FRAME_SIZE
	.align		4
.L_174:
        /*03d8*/ 	.byte	0x04, 0x11
        /*03da*/ 	.short	(.L_176 - .L_175)
	.align		4
.L_175:
        /*03dc*/ 	.word	index@($__internal_2_$__cuda_sm70_shflsync_up_p)
        /*03e0*/ 	.word	0x00000000


	//----- nvinfo : EIATTR_FRAME_SIZE
	.align		4
.L_176:
        /*03e4*/ 	.byte	0x04, 0x11
        /*03e6*/ 	.short	(.L_178 - .L_177)
	.align		4
.L_177:
        /*03e8*/ 	.word	index@($__internal_1_$__cuda_sm70_shflsync_idx_p)
        /*03ec*/ 	.word	0x00000000


	//----- nvinfo : EIATTR_FRAME_SIZE
	.align		4
.L_178:
        /*03f0*/ 	.byte	0x04, 0x11
        /*03f2*/ 	.short	(.L_180 - .L_179)
	.align		4
.L_179:
        /*03f4*/ 	.word	index@($__internal_0_$__cuda_sm70_shflsync_bfly_p)
        /*03f8*/ 	.word	0x00000000


	//----- nvinfo : EIATTR_FRAME_SIZE
	.align		4
.L_180:
        /*03fc*/ 	.byte	0x04, 0x11
        /*03fe*/ 	.short	(.L_182 - .L_181)
	.align		4
.L_181:
        /*0400*/ 	.word	index@(_ZN7cutlass13device_kernelIN5flash19enable_sm80_to_sm89INS1_16FlashAttnFwdSm80INS1_25CollectiveMainloopFwdSm80ILi4ELi1ELb0EN4cute5tupleIJNS5_1CILi128EEENS7_ILi80EEENS7_ILi64EEEEEELi64ENS_10bfloat16_tEfNS_4arch4Sm80ELb0ELb0ELb1ELb1ELb1ELb0ELb1ELb1EEENS1_21CollectiveEpilogueFwdINS6_IJS8_SA_S9_EEENS6_IJNS7_ILi1EEESI_SI_EEESC_SE_Li128ELb1ELb1ELb1ELb0EEENS1_36VarlenDynamicPersistentTileSchedulerILi128ELi80ELi128ELi128ELb1ELb1ELb0ELb0ELb1ELb1EEEEEEEEEvNT_6ParamsE)
        /*0404*/ 	.word	0x000000d0


	//----- nvinfo : EIATTR_REGCOUNT
	.align		4
.L_182:
        /*0408*/ 	.byte	0x04, 0x2f
        /*040a*/ 	.short	(.L_184 - .L_183)
	.align		4
.L_183:
        /*040c*/ 	.word	index@(_ZN7cutlass13device_kernelIN5flash19enable_sm80_to_sm89INS1_16FlashAttnFwdSm80INS1_25CollectiveMainloopFwdSm80ILi4ELi1ELb0EN4cute5tupleIJNS5_1CILi128EEENS7_ILi112EEENS7_ILi64EEEEEELi64ENS_10bfloat16_tEfNS_4arch4Sm80ELb0ELb0ELb1ELb0ELb1ELb0ELb1ELb1EEENS1_21CollectiveEpilogueFwdINS6_IJS8_SA_S9_EEENS6_IJNS7_ILi1EEESI_SI_EEESC_SE_Li128ELb0ELb1ELb1ELb0EEENS1_19SingleTileSchedulerILb0ELb1ELb1ELi128EEEEEEEEEvNT_6ParamsE)
        /*0410*/ 	.word	0x000000ff


	//----- nvinfo : EIATTR_FRAME_SIZE
	.align		4
.L_184:
        /*0414*/ 	.byte	0x04, 0x11
        /*0416*/ 	.short	(.L_186 - .L_185)
	.align		4
.L_185:
        /*0418*/ 	.word	index@(_ZN7cutlass13device_kernelIN5flash19enable_sm80_to_sm89INS1_16FlashAttnFwdSm80INS1_25CollectiveMainloopFwdSm80ILi4ELi1ELb0EN4cute5tupleIJNS5_1CILi128EEENS7_ILi112EEENS7_ILi64EEEEEELi64ENS_10bfloat16_tEfNS_4arch4Sm80ELb0ELb0ELb1ELb0ELb1ELb0ELb1ELb1EEENS1_21CollectiveEpilogueFwdINS6_IJS8_SA_S9_EEENS6_IJNS7_ILi1EEESI_SI_EEESC_SE_Li128ELb0ELb1ELb1ELb0EEENS1_19SingleTileSchedulerILb0ELb1ELb1ELi128EEEEEEEEEvNT_6ParamsE)
        /*041c*/ 	.word	0x00000048


	//----- nvinfo : EIATTR_MIN_STACK_SIZE
	.align		4
.L_186:
        /*0420*/ 	.byte	0x04, 0x12
        /*0422*/ 	.short	(.L_188 - .L_187)
	.align		4
.L_187:
        /*0424*/ 	.word	index@(_ZN7cutlass13device_kernelIN5flash19enable_sm80_to_sm89INS1_16FlashAttnFwdSm80INS1_25CollectiveMainloopFwdSm80ILi4ELi1ELb0EN4cute5tupleIJNS5_1CILi128EEENS7_ILi112EEENS7_ILi64EEEEEELi64ENS_10bfloat16_tEfNS_4arch4Sm80ELb0ELb0ELb1ELb0ELb1ELb0ELb1ELb1EEENS1_21CollectiveEpilogueFwdINS6_IJS8_SA_S9_EEENS6_IJNS7_ILi1EEESI_SI_EEESC_SE_Li128ELb0ELb1ELb1ELb0EEENS1_19SingleTileSchedulerILb0ELb1ELb1ELi128EEEEEEEEEvNT_6ParamsE)
        /*0428*/ 	.word	0x00000048


	//----- nvinfo : EIATTR_MIN_STACK_SIZE
	.align		4
.L_188:
        /*042c*/ 	.byte	0x04, 0x12
        /*042e*/ 	.short	(.L_190 - .L_189)
	.align		4
.L_189:
        /*0430*/ 	.word	index@(_ZN7cutlass13device_kernelIN5flash19enable_sm80_to_sm89INS1_16FlashAttnFwdSm80INS1_25CollectiveMainloopFwdSm80ILi4ELi1ELb0EN4cute5tupleIJNS5_1CILi128EEENS7_ILi80EEENS7_ILi64EEEEEELi64ENS_10bfloat16_tEfNS_4arch4Sm80ELb0ELb0ELb1ELb1ELb1ELb0ELb1ELb1EEENS1_21CollectiveEpilogueFwdINS6_IJS8_SA_S9_EEENS6_IJNS7_ILi1EEESI_SI_EEESC_SE_Li128ELb1ELb1ELb1ELb0EEENS1_36VarlenDynamicPersistentTileSchedulerILi128ELi80ELi128ELi128ELb1ELb1ELb0ELb0ELb1ELb1EEEEEEEEEvNT_6ParamsE)
        /*0434*/ 	.word	0x000000d0


	//----- nvinfo : EIATTR_MIN_STACK_SIZE
	.align		4
.L_190:
        /*0438*/ 	.byte	0x04, 0x12
        /*043a*/ 	.short	(.L_192 - .L_191)
	.align		4
.L_191:
        /*043c*/ 	.word	index@(_ZN7cutlass13device_kernelIN5flash19enable_sm80_to_sm89INS1_16FlashAttnFwdSm80INS1_25CollectiveMainloopFwdSm80ILi4ELi1ELb0EN4cute5tupleIJNS5_1CILi128EEENS7_ILi80EEENS7_ILi64EEEEEELi64ENS_10bfloat16_tEfNS_4arch4Sm80ELb0ELb0ELb1ELb1ELb1ELb1ELb1ELb1EEENS1_21CollectiveEpilogueFwdINS6_IJS8_SA_S9_EEENS6_IJNS7_ILi1EEESI_SI_EEESC_SE_Li128ELb1ELb1ELb1ELb0EEENS1_36VarlenDynamicPersistentTileSchedulerILi128ELi80ELi128ELi128ELb1ELb1ELb0ELb0ELb1ELb1EEEEEEEEEvNT_6ParamsE)
        /*0440*/ 	.word	0x000000f0


	//----- nvinfo : EIATTR_MIN_STACK_SIZE
	.align		4
.L_192:
        /*0444*/ 	.byte	0x04, 0x12
        /*0446*/ 	.short	(.L_194 - .L_193)
	.align		4
.L_193:
        /*0448*/ 	.word	index@(_ZN7cutlass13device_kernelIN5flash19enable_sm80_to_sm89INS1_16FlashAttnFwdSm80INS1_25CollectiveMainloopFwdSm80ILi4ELi1ELb0EN4cute5tupleIJNS5_1CILi128EEENS7_ILi96EEENS7_ILi64EEEEEELi64ENS_10bfloat16_tEfNS_4arch4Sm80ELb0ELb1ELb1ELb0ELb1ELb0ELb1ELb1EEENS1_21CollectiveEpilogueFwdINS6_IJS8_SA_S9_EEENS6_IJNS7_ILi1EEESI_SI_EEESC_SE_Li128ELb0ELb1ELb1ELb0EEENS1_19SingleTileSchedulerILb0ELb1ELb1ELi128EEEEEEEEEvNT_6ParamsE)
        /*044c*/ 	.word	0x00000050


	//----- nvinfo : EIATTR_MIN_STACK_SIZE
	.align		4
.L_194:
        /*0450*/ 	.byte	0x04, 0x12
        /*0452*/ 	.short	(.L_196 - .L_195)
	.align		4
.L_195:
        /*0454*/ 	.word	index@(_ZN7cutlass13device_kernelIN5flash19enable_sm80_to_sm89INS1_16FlashAttnFwdSm80INS1_25CollectiveMainloopFwdSm80ILi4ELi1ELb0EN4cute5tupleIJNS5_1CILi128EEENS7_ILi80EEENS7_ILi64EEEEEELi64ENS_10bfloat16_tEfNS_4arch4Sm80ELb0ELb1ELb1ELb1ELb1ELb0ELb1ELb1EEENS1_21CollectiveEpilogueFwdINS6_IJS8_SA_S9_EEENS6_IJNS7_ILi1EEESI_SI_EEESC_SE_Li128ELb1ELb1ELb1ELb0EEENS1_36VarlenDynamicPersistentTileSchedulerILi128ELi80ELi128ELi128ELb1ELb1ELb0ELb1ELb0ELb1EEEEEEEEEvNT_6ParamsE)
        /*0458*/ 	.word	0x000000d0


	//----- nvinfo : EIATTR_MIN_STACK_SIZE
	.align		4
.L_196:
        /*045c*/ 	.byte	0x04, 0x12
        /*045e*/ 	.short	(.L_198 - .L_197)
	.align		4
.L_197:
        /*0460*/ 	.word	index@(_ZN7cutlass13device_kernelIN5flash19enable_sm80_to_sm89INS1_16FlashAttnFwdSm80INS1_25CollectiveMainloopFwdSm80ILi4ELi1ELb0EN4cute5tupleIJNS5_1CILi128EEENS7_ILi80EEENS7_ILi64EEEEEELi64ENS_10bfloat16_tEfNS_4arch4Sm80ELb0ELb1ELb1ELb1ELb1ELb1ELb1ELb1EEENS1_21CollectiveEpilogueFwdINS6_IJS8_SA_S9_EEENS6_IJNS7_ILi1EEESI_SI_EEESC_SE_Li128ELb1ELb1ELb1ELb0EEENS1_36VarlenDynamicPersistentTileSchedulerILi128ELi80ELi128ELi128ELb1ELb1ELb0ELb1ELb0ELb1EEEEEEEEEvNT_6ParamsE)
        /*0464*/ 	.word	0x000000b0


	//----- nvinfo : EIATTR_MIN_STACK_SIZE
	.align		4
.L_198:
        /*0468*/ 	.byte	0x04, 0x12
        /*046a*/ 	.short	(.L_200 - .L_199)
	.align		4
.L_199:
        /*046c*/ 	.word	index@(_ZN7cutlass13device_kernelIN5flash19enable_sm80_to_sm89INS1_16FlashAttnFwdSm80INS1_25CollectiveMainloopFwdSm80ILi4ELi1ELb0EN4cute5tupleIJNS5_1CILi128EEENS7_ILi112EEENS7_ILi64EEEEEELi64ENS_10bfloat16_tEfNS_4arch4Sm80ELb1ELb0ELb1ELb0ELb1ELb0ELb1ELb1EEENS1_21CollectiveEpilogueFwdINS6_IJS8_SA_S9_EEENS6_IJNS7_ILi1EEESI_SI_EEESC_SE_Li128ELb0ELb1ELb1ELb0EEENS1_30DynamicPersistentTileSchedulerILi128ELi128ELb1ELb1ELb0EEEEEEEEEvNT_6ParamsE)
        /*0470*/ 	.word	0x00000068


	//----- nvinfo : EIATTR_MIN_STACK_SIZE
	.align		4
.L_200:
        /*0474*/ 	.byte	0x04, 0x12
        /*0476*/ 	.short	(.L_202 - .L_201)
	.align		4
.L_201:
        /*0478*/ 	.word	index@(_ZN7cutlass13device_kernelIN5flash19enable_sm80_to_sm89INS1_16FlashAttnFwdSm80INS1_25CollectiveMainloopFwdSm80ILi4ELi1ELb0EN4cute5tupleIJNS5_1CILi128EEENS7_ILi80EEENS7_ILi64EEEEEELi64ENS_10bfloat16_tEfNS_4arch4Sm80ELb1ELb0ELb1ELb1ELb1ELb0ELb1ELb1EEENS1_21CollectiveEpilogueFwdINS6_IJS8_SA_S9_EEENS6_IJNS7_ILi1EEESI_SI_EEESC_SE_Li128ELb1ELb1ELb1ELb0EEENS1_36VarlenDynamicPersistentTileSchedulerILi128ELi80ELi128ELi128ELb1ELb1ELb0ELb1ELb1ELb1EEEEEEEEEvNT_6ParamsE)
        /*047c*/ 	.word	0x000000d8


	//----- nvinfo : EIATTR_MIN_STACK_SIZE
	.align		4
.L_202:
        /*0480*/ 	.byte	0x04, 0x12
        /*0482*/ 	.short	(.L_204 - .L_203)
	.align		4
.L_203:
        /*0484*/ 	.word	index@(_ZN7cutlass13device_kernelIN5flash19enable_sm80_to_sm89INS1_16FlashAttnFwdSm80INS1_25CollectiveMainloopFwdSm80ILi4ELi1ELb0EN4cute5tupleIJNS5_1CILi128EEENS7_ILi80EEENS7_ILi64EEEEEELi64ENS_10bfloat16_tEfNS_4arch4Sm80ELb1ELb0ELb1ELb1ELb1ELb1ELb1ELb1EEENS1_21CollectiveEpilogueFwdINS6_IJS8_SA_S9_EEENS6_IJNS7_ILi1EEESI_SI_EEESC_SE_Li128ELb1ELb1ELb1ELb0EEENS1_36VarlenDynamicPersistentTileSchedulerILi128ELi80ELi128ELi128ELb1ELb1ELb0ELb1ELb1ELb1EEEEEEEEEvNT_6ParamsE)
        /*0488*/ 	.word	0x00000100


	//----- nvinfo : EIATTR_MIN_STACK_SIZE
	.align		4
.L_204:
        /*048c*/ 	.byte	0x04, 0x12
        /*048e*/ 	.short	(.L_206 - .L_205)
	.align		4
.L_205:
        /*0490*/ 	.word	index@(_ZN7cutlass13device_kernelIN5flash19enable_sm80_to_sm89INS1_16FlashAttnFwdSm80INS1_25CollectiveMainloopFwdSm80ILi4ELi1ELb0EN4cute5tupleIJNS5_1CILi128EEENS7_ILi112EEENS7_ILi64EEEEEELi64ENS_10bfloat16_tEfNS_4arch4Sm80ELb0ELb0ELb0ELb0ELb1ELb0ELb1ELb1EEENS1_21CollectiveEpilogueFwdINS6_IJS8_SA_S9_EEENS6_IJNS7_ILi1EEESI_SI_EEESC_SE_Li128ELb0ELb1ELb1ELb0EEENS1_19SingleTileSchedulerILb0ELb1ELb1ELi128EEEEEEEEEvNT_6ParamsE)
        /*0494*/ 	.word	0x00000020


	//----- nvinfo : EIATTR_MIN_STACK_SIZE
	.align		4
.L_206:
        /*0498*/ 	.byte	0x04, 0x12
        /*049a*/ 	.short	(.L_208 - .L_207)
	.align		4
.L_207:
        /*049c*/ 	.word	index@(_ZN7cutlass13device_kernelIN5flash19enable_sm80_to_sm89INS1_16FlashAttnFwdSm80INS1_25CollectiveMainloopFwdSm80ILi4ELi1ELb0EN4cute5tupleIJNS5_1CILi128EEENS7_ILi80EEENS7_ILi64EEEEEELi64ENS_10bfloat16_tEfNS_4arch4Sm80ELb0ELb0ELb0ELb1ELb1ELb0ELb1ELb1EEENS1_21CollectiveEpilogueFwdINS6_IJS8_SA_S9_EEENS6_IJNS7_ILi1EEESI_SI_EEESC_SE_Li128ELb1ELb1ELb1ELb0EEENS1_36VarlenDynamicPersistentTileSchedulerILi128ELi80ELi128ELi128ELb1ELb1ELb0ELb0ELb1ELb1EEEEEEEEEvNT_6ParamsE)
        /*04a0*/ 	.word	0x00000098


	//----- nvinfo : EIATTR_MIN_STACK_SIZE
	.align		4
.L_208:
        /*04a4*/ 	.byte	0x04, 0x12
        /*04a6*/ 	.short	(.L_210 - .L_209)
	.align		4
.L_209:
        /*04a8*/ 	.word	index@(_ZN7cutlass13device_kernelIN5flash19enable_sm80_to_sm89INS1_16FlashAttnFwdSm80INS1_25CollectiveMainloopFwdSm80ILi4ELi1ELb0EN4cute5tupleIJNS5_1CILi128EEENS7_ILi80EEENS7_ILi64EEEEEELi64ENS_10bfloat16_tEfNS_4arch4Sm80ELb0ELb0ELb0ELb1ELb1ELb1ELb1ELb1EEENS1_21CollectiveEpilogueFwdINS6_IJS8_SA_S9_EEENS6_IJNS7_ILi1EEESI_SI_EEESC_SE_Li128ELb1ELb1ELb1ELb0EEENS1_36VarlenDynamicPersistentTileSchedulerILi128ELi80ELi128ELi128ELb1ELb1ELb0ELb0ELb1ELb1EEEEEEEEEvNT_6ParamsE)
        /*04ac*/ 	.word	0x000000f8


	//----- nvinfo : EIATTR_MIN_STACK_SIZE
	.align		4
.L_210:
        /*04b0*/ 	.byte	0x04, 0x12
        /*04b2*/ 	.short	(.L_212 - .L_211)
	.align		4
.L_211:
        /*04b4*/ 	.word	index@(_ZN7cutlass13device_kernelIN5flash19enable_sm80_to_sm89INS1_16FlashAttnFwdSm80INS1_25CollectiveMainloopFwdSm80ILi4ELi1ELb0EN4cute5tupleIJNS5_1CILi128EEENS7_ILi96EEENS7_ILi64EEEEEELi64ENS_10bfloat16_tEfNS_4arch4Sm80ELb0ELb1ELb0ELb0ELb1ELb0ELb1ELb1EEENS1_21CollectiveEpilogueFwdINS6_IJS8_SA_S9_EEENS6_IJNS7_ILi1EEESI_SI_EEESC_SE_Li128ELb0ELb1ELb1ELb0EEENS1_19SingleTileSchedulerILb0ELb1ELb1ELi128EEEEEEEEEvNT_6ParamsE)
        /*04b8*/ 	.word	0x00000018


	//----- nvinfo : EIATTR_MIN_STACK_SIZE
	.align		4
.L_212:
        /*04bc*/ 	.byte	0x04, 0x12
        /*04be*/ 	.short	(.L_214 - .L_213)
	.align		4
.L_213:
        /*04c0*/ 	.word	index@(_ZN7cutlass13device_kernelIN5flash19enable_sm80_to_sm89INS1_16FlashAttnFwdSm80INS1_25CollectiveMainloopFwdSm80ILi4ELi1ELb0EN4cute5tupleIJNS5_1CILi128EEENS7_ILi80EEENS7_ILi64EEEEEELi64ENS_10bfloat16_tEfNS_4arch4Sm80ELb0ELb1ELb0ELb1ELb1ELb0ELb1ELb1EEENS1_21CollectiveEpilogueFwdINS6_IJS8_SA_S9_EEENS6_IJNS7_ILi1EEESI_SI_EEESC_SE_Li128ELb1ELb1ELb1ELb0EEENS1_36VarlenDynamicPersistentTileSchedulerILi128ELi80ELi128ELi128ELb1ELb1ELb0ELb1ELb0ELb1EEEEEEEEEvNT_6ParamsE)
        /*04c4*/ 	.word	0x00000080


	//----- nvinfo : EIATTR_MIN_STACK_SIZE
	.align		4
.L_214:
        /*04c8*/ 	.byte	0x04, 0x12
        /*04ca*/ 	.short	(.L_216 - .L_215)
	.align		4
.L_215:
        /*04cc*/ 	.word	index@(_ZN7cutlass13device_kernelIN5flash19enable_sm80_to_sm89INS1_16FlashAttnFwdSm80INS1_25CollectiveMainloopFwdSm80ILi4ELi1ELb0EN4cute5tupleIJNS5_1CILi128EEENS7_ILi80EEENS7_ILi64EEEEEELi64ENS_10bfloat16_tEfNS_4arch4Sm80ELb0ELb1ELb0ELb1ELb1ELb1ELb1ELb1EEENS1_21CollectiveEpilogueFwdINS6_IJS8_SA_S9_EEENS6_IJNS7_ILi1EEESI_SI_EEESC_SE_Li128ELb1ELb1ELb1ELb0EEENS1_36VarlenDynamicPersistentTileSchedulerILi128ELi80ELi128ELi128ELb1ELb1ELb0ELb1ELb0ELb1EEEEEEEEEvNT_6ParamsE)
        /*04d0*/ 	.word	0x000000f8


	//----- nvinfo : EIATTR_MIN_STACK_SIZE
	.align		4
.L_216:
        /*04d4*/ 	.byte	0x04, 0x12
        /*04d6*/ 	.short	(.L_218 - .L_217)
	.align		4
.L_217:
        /*04d8*/ 	.word	index@(_ZN7cutlass13device_kernelIN5flash19enable_sm80_to_sm89INS1_16FlashAttnFwdSm80INS1_25CollectiveMainloopFwdSm80ILi4ELi1ELb0EN4cute5tupleIJNS5_1CILi128EEENS7_ILi112EEENS7_ILi64EEEEEELi64ENS_10bfloat16_tEfNS_4arch4Sm80ELb1ELb0ELb0ELb0ELb1ELb0ELb1ELb1EEENS1_21CollectiveEpilogueFwdINS6_IJS8_SA_S9_EEENS6_IJNS7_ILi1EEESI_SI_EEESC_SE_Li128ELb0ELb1ELb1ELb0EEENS1_30DynamicPersistentTileSchedulerILi128ELi128ELb1ELb1ELb0EEEEEEEEEvNT_6ParamsE)
        /*04dc*/ 	.word	0x000000a0


	//----- nvinfo : EIATTR_MIN_STACK_SIZE
	.align		4
.L_218:
        /*04e0*/ 	.byte	0x04, 0x12
        /*04e2*/ 	.short	(.L_220 - .L_219)
	.align		4
.L_219:
        /*04e4*/ 	.word	index@(_ZN7cutlass13device_kernelIN5flash19enable_sm80_to_sm89INS1_16FlashAttnFwdSm80INS1_25CollectiveMainloopFwdSm80ILi4ELi1ELb0EN4cute5tupleIJNS5_1CILi128EEENS7_ILi80EEENS7_ILi64EEEEEELi64ENS_10bfloat16_tEfNS_4arch4Sm80ELb1ELb0ELb0ELb1ELb1ELb0ELb1ELb1EEENS1_21CollectiveEpilogueFwdINS6_IJS8_SA_S9_EEENS6_IJNS7_ILi1EEESI_SI_EEESC_SE_Li128ELb1ELb1ELb1ELb0EEENS1_36VarlenDynamicPersistentTileSchedulerILi128ELi80ELi128ELi128ELb1ELb1ELb0ELb1ELb1ELb1EEEEEEEEEvNT_6ParamsE)
        /*04e8*/ 	.word	0x000000c0


	//----- nvinfo : EIATTR_MIN_STACK_SIZE
	.align		4
.L_220:
        /*04ec*/ 	.byte	0x04, 0x12
        /*04ee*/ 	.short	(.L_222 - .L_221)
	.align		4
.L_221:
        /*04f0*/ 	.word	index@(_ZN7cutlass13device_kernelIN5flash19enable_sm80_to_sm89INS1_16FlashAttnFwdSm80INS1_25CollectiveMainloopFwdSm80ILi4ELi1ELb0EN4cute5tupleIJNS5_1CILi128EEENS7_ILi80EEENS7_ILi64EEEEEELi64ENS_10bfloat16_tEfNS_4arch4Sm80ELb1ELb0ELb0ELb1ELb1ELb1ELb1ELb1EEENS1_21CollectiveEpilogueFwdINS6_IJS8_SA_S9_EEENS6_IJNS7_ILi1EEESI_SI_EEESC_SE_Li128ELb1ELb1ELb1ELb0EEENS1_36VarlenDynamicPersistentTileSchedulerILi128ELi80ELi128ELi128ELb1ELb1ELb0ELb1ELb1ELb1EEEEEEEEEvNT_6ParamsE)
        /*04f4*/ 	.word	0x00000100
.L_222:


//--------------------- .nv.info._ZN7cutlass13device_kernelIN5flash19enable_sm80_to_sm89INS1_16FlashAttnFwdSm80INS1_25CollectiveMainloopFwdSm80ILi4ELi1ELb0EN4cute5tupleIJNS5_1CILi128EEENS7_ILi112EEENS7_ILi64EEEEEELi64ENS_10bfloat16_tEfNS_4arch4Sm80ELb0ELb0ELb1ELb0ELb1ELb0ELb1ELb1EEENS1_21CollectiveEpilogueFwdINS6_IJS8_SA_S9_EEENS6_IJNS7_ILi1EEESI_SI_EEESC_SE_Li128ELb0ELb1ELb1ELb0EEENS1_19SingleTileSchedulerILb0ELb1ELb1ELi128EEEEEEEEEvNT_6ParamsE --------------------------
	.section	.nv.info._ZN7cutlass13device_kernelIN5flash19enable_sm80_to_sm89INS1_16FlashAttnFwdSm80INS1_25CollectiveMainloopFwdSm80ILi4ELi1ELb0EN4cute5tupleIJNS5_1CILi128EEENS7_ILi112EEENS7_ILi64EEEEEELi64ENS_10bfloat16_tEfNS_4arch4Sm80ELb0ELb0ELb1ELb0ELb1ELb0ELb1ELb1EEENS1_21CollectiveEpilogueFwdINS6_IJS8_SA_S9_EEENS6_IJNS7_ILi1EEESI_SI_EEESC_SE_Li128ELb0ELb1ELb1ELb0EEENS1_19SingleTileSchedulerILb0ELb1ELb1ELi128EEEEEEEEEvNT_6ParamsE,"",@"SHT_CUDA_INFO"
	.sectionflags	@""
	.align	4


	//----- nvinfo : EIATTR_CUDA_API_VERSION
	.align		4
        /*0000*/ 	.byte	0x04, 0x37
        /*0002*/ 	.short	(.L_224 - .L_223)
.L_223:
        /*0004*/ 	.word	0x00000082


	//----- nvinfo : EIATTR_SW2861232_WAR
	.align		4
.L_224:
        /*0008*/ 	.byte	0x01, 0x35
	.zero		2


	//----- nvinfo : EIATTR_PARAM_CBANK
	.align		4
        /*000c*/ 	.byte	0x04, 0x0a
        /*000e*/ 	.short	(.L_226 - .L_225)
	.align		4
.L_225:
        /*0010*/ 	.word	index@(.nv.constant0._ZN7cutlass13device_kernelIN5flash19enable_sm80_to_sm89INS1_16FlashAttnFwdSm80INS1_25CollectiveMainloopFwdSm80ILi4ELi1ELb0EN4cute5tupleIJNS5_1CILi128EEENS7_ILi112EEENS7_ILi64EEEEEELi64ENS_10bfloat16_tEfNS_4arch4Sm80ELb0ELb0ELb1ELb0ELb1ELb0ELb1ELb1EEENS1_21CollectiveEpilogueFwdINS6_IJS8_SA_S9_EEENS6_IJNS7_ILi1EEESI_SI_EEESC_SE_Li128ELb0ELb1ELb1ELb0EEENS1_19SingleTileSchedulerILb0ELb1ELb1ELi128EEEEEEEEEvNT_6ParamsE)
        /*0014*/ 	.short	0x0160
        /*0016*/ 	.short	0x0418


	//----- nvinfo : EIATTR_CBANK_PARAM_SIZE
	.align		4
.L_226:
        /*0018*/ 	.byte	0x03, 0x19
        /*001a*/ 	.short	0x0418


	//----- nvinfo : EIATTR_KPARAM_INFO
	.align		4
        /*001c*/ 	.byte	0x04, 0x17
        /*001e*/ 	.short	(.L_228 - .L_227)
.L_227:
        /*0020*/ 	.word	0x00000000
        /*0024*/ 	.short	0x0000
        /*0026*/ 	.short	0x0000
        /*0028*/ 	.byte	0x00, 0xf0, 0x61, 0x10


	//----- nvinfo : EIATTR_MAXREG_COUNT
	.align		4
.L_228:
        /*002c*/ 	.byte	0x03, 0x1b
        /*002e*/ 	.short	0x00ff


	//----- nvinfo : EIATTR_NUM_BARRIERS
	.align		4
        /*0030*/ 	.byte	0x02, 0x4c
        /*0032*/ 	.byte	0x02
	.zero		1


	//----- nvinfo : EIATTR_ANNOTATIONS
	.align		4
        /*0034*/ 	.byte	0x04, 0x55
        /*0036*/ 	.short	(.L_230 - .L_229)


	//   ....[0]....
.L_229:
        /*0038*/ 	.word	0x00000001
        /*003c*/ 	.byte	0xe0, 0x0a, 0x00, 0x00, 0x01, 0x00, 0x00, 0x00, 0x00, 0x14, 0x00, 0x00, 0x01, 0x00, 0x00, 0x00
        /* <DEDUP_REMOVED lines=21> */
        /*019c*/ 	.byte	0xd0, 0xce, 0x00, 0x00, 0x01, 0x00, 0x00, 0x00, 0xe0, 0xce, 0x00, 0x00


	//----- nvinfo : EIATTR_MERCURY_ISA_VERSION
	.align		4
.L_230:
        /*01a8*/ 	.byte	0x03, 0x5f
        /*01aa*/ 	.short	0x0000


	//----- nvinfo : EIATTR_COOP_GROUP_MASK_REGIDS
	.align		4
        /*01ac*/ 	.byte	0x04, 0x29
        /*01ae*/ 	.short	(.L_232 - .L_231)


	//   ....[0]....
.L_231:
        /*01b0*/ 	.word	0xffffffff


	//   ....[1]....
        /*01b4*/ 	.word	0xffffffff


	//   ....[2]....
        /*01b8*/ 	.word	0xffffffff


	//   ....[3]....
        /*01bc*/ 	.word	0xffffffff


	//   ....[4]....
        /*01c0*/ 	.word	0xffffffff


	//   ....[5]....
        /*01c4*/ 	.word	0xffffffff


	//   ....[6]....
        /*01c8*/ 	.word	0xffffffff


	//   ....[7]....
        /*01cc*/ 	.word	0xffffffff


	//   ....[8]....
        /*01d0*/ 	.word	0xffffffff


	//   ....[9]....
        /*01d4*/ 	.word	0xffffffff


	//   ....[10]....
        /*01d8*/ 	.word	0xffffffff


	//   ....[11]....
        /*01dc*/ 	.word	0xffffffff


	//   ....[12]....
        /*01e0*/ 	.word	0xffffffff


	//   ....[13]....
        /*01e4*/ 	.word	0xffffffff


	//   ....[14]....
        /*01e8*/ 	.word	0xffffffff


	//   ....[15]....
        /*01ec*/ 	.word	0xffffffff


	//   ....[16]....
        /*01f0*/ 	.word	0xffffffff


	//   ....[17]....
        /*01f4*/ 	.word	0xffffffff


	//   ....[18]....
        /*01f8*/ 	.word	0xffffffff


	//   ....[19]....
        /*01fc*/ 	.word	0xffffffff


	//   ....[20]....
        /*0200*/ 	.word	0xffffffff


	//   ....[21]....
        /*0204*/ 	.word	0xffffffff


	//   ....[22]....
        /*0208*/ 	.word	0xffffffff


	//   ....[23]....
        /*020c*/ 	.word	0xffffffff


	//   ....[24]....
        /*0210*/ 	.word	0xffffffff


	//   ....[25]....
        /*0214*/ 	.word	0xffffffff


	//   ....[26]....
        /*0218*/ 	.word	0xffffffff


	//   ....[27]....
        /*021c*/ 	.word	0xffffffff


	//   ....[28]....
        /*0220*/ 	.word	0xffffffff


	//   ....[29]....
        /*0224*/ 	.word	0xffffffff


	//   ....[30]....
        /*0228*/ 	.word	0xffffffff


	//   ....[31]....
        /*022c*/ 	.word	0xffffffff


	//   ....[32]....
        /*0230*/ 	.word	0xffffffff


	//   ....[33]....
        /*0234*/ 	.word	0xffffffff


	//   ....[34]....
        /*0238*/ 	.word	0xffffffff


	//   ....[35]....
        /*023c*/ 	.word	0xffffffff


	//   ....[36]....
        /*0240*/ 	.word	0xffffffff


	//   ....[37]....
        /*0244*/ 	.word	0xffffffff


	//   ....[38]....
        /*0248*/ 	.word	0xffffffff


	//   ....[39]....
        /*024c*/ 	.word	0xffffffff


	//   ....[40]....
        /*0250*/ 	.word	0xffffffff


	//   ....[41]....
        /*0254*/ 	.word	0xffffffff


	//   ....[42]....
        /*0258*/ 	.word	0xffffffff


	//   ....[43]....
        /*025c*/ 	.word	0xffffffff


	//   ....[44]....
        /*0260*/ 	.word	0xffffffff


	//   ....[45]....
        /*0264*/ 	.word	0xffffffff


	//   ....[46]....
        /*0268*/ 	.word	0xffffffff


	//   ....[47]....
        /*026c*/ 	.word	0xffffffff


	//   ....[48]....
        /*0270*/ 	.word	0xffffffff


	//   ....[49]....
        /*0274*/ 	.word	0xffffffff


	//   ....[50]....
        /*0278*/ 	.word	0xffffffff


	//   ....[51]....
        /*027c*/ 	.word	0xffffffff


	//   ....[52]....
        /*0280*/ 	.word	0xffffffff


	//   ....[53]....
        /*0284*/ 	.word	0xffffffff


	//   ....[54]....
        /*0288*/ 	.word	0xffffffff


	//   ....[55]....
        /*028c*/ 	.word	0xffffffff


	//   ....[56]....
        /*0290*/ 	.word	0xffffffff


	//   ....[57]....
        /*0294*/ 	.word	0xffffffff


	//   ....[58]....
        /*0298*/ 	.word	0xffffffff


	//   ....[59]....
        /*029c*/ 	.word	0xffffffff


	//   ....[60]....
        /*02a0*/ 	.word	0xffffffff


	//   ....[61]....
        /*02a4*/ 	.word	0xffffffff


	//   ....[62]....
        /*02a8*/ 	.word	0xffffffff


	//   ....[63]....
        /*02ac*/ 	.word	0xffffffff


	//   ....[64]....
        /*02b0*/ 	.word	0xffffffff


	//   ....[65]....
        /*02b4*/ 	.word	0xffffffff


	//   ....[66]....
        /*02b8*/ 	.word	0xffffffff


	//   ....[67]....
        /*02bc*/ 	.word	0xffffffff


	//   ....[68]....
        /*02c0*/ 	.word	0xffffffff


	//   ....[69]....
        /*02c4*/ 	.word	0xffffffff


	//   ....[70]....
        /*02c8*/ 	.word	0xffffffff


	//   ....[71]....
        /*02cc*/ 	.word	0xffffffff


	//   ....[72]....
        /*02d0*/ 	.word	0xffffffff


	//   ....[73]....
        /*02d4*/ 	.word	0xffffffff


	//   ....[74]....
        /*02d8*/ 	.word	0xffffffff


	//   ....[75]....
        /*02dc*/ 	.word	0xffffffff


	//   ....[76]....
        /*02e0*/ 	.word	0xffffffff


	//   ....[77]....
        /*02e4*/ 	.word	0xffffffff


	//   ....[78]....
        /*02e8*/ 	.word	0xffffffff


	//   ....[79]....
        /*02ec*/ 	.word	0xffffffff


	//   ....[80]....
        /*02f0*/ 	.word	0xffffffff


	//   ....[81]....
        /*02f4*/ 	.word	0xffffffff


	//   ....[82]....
        /*02f8*/ 	.word	0xffffffff


	//   ....[83]....
        /*02fc*/ 	.word	0xffffffff


	//   ....[84]....
        /*0300*/ 	.word	0xffffffff


	//   ....[85]....
        /*0304*/ 	.word	0xffffffff


	//   ....[86]....
        /*0308*/ 	.word	0xffffffff


	//   ....[87]....
        /*030c*/ 	.word	0xffffffff


	//   ....[88]....
        /*0310*/ 	.word	0xffffffff


	//   ....[89]....
        /*0314*/ 	.word	0xffffffff


	//   ....[90]....
        /*0318*/ 	.word	0xffffffff


	//   ....[91]....
        /*031c*/ 	.word	0xffffffff


	//   ....[92]....
        /*0320*/ 	.word	0xffffffff


	//   ....[93]....
        /*0324*/ 	.word	0xffffffff


	//   ....[94]....
        /*0328*/ 	.word	0xffffffff


	//   ....[95]....
        /*032c*/ 	.word	0xffffffff


	//   ....[96]....
        /*0330*/ 	.word	0xffffffff


	//   ....[97]....
        /*0334*/ 	.word	0xffffffff


	//   ....[98]....
        /*0338*/ 	.word	0xffffffff


	//   ....[99]....
        /*033c*/ 	.word	0xffffffff


	//   ....[100]....
        /*0340*/ 	.word	0xffffffff


	//   ....[101]....
        /*0344*/ 	.word	0xffffffff


	//   ....[102]....
        /*0348*/ 	.word	0xffffffff


	//   ....[103]....
        /*034c*/ 	.word	0xffffffff


	//   ....[104]....
        /*0350*/ 	.word	0xffffffff


	//   ....[105]....
        /*0354*/ 	.word	0xffffffff


	//   ....[106]....
        /*0358*/ 	.word	0xffffffff


	//   ....[107]....
        /*035c*/ 	.word	0xffffffff


	//   ....[108]....
        /*0360*/ 	.word	0xffffffff


	//   ....[109]....
        /*0364*/ 	.word	0xffffffff


	//   ....[110]....
        /*0368*/ 	.word	0xffffffff


	//   ....[111]....
        /*036c*/ 	.word	0xffffffff


	//   ....[112]....
        /*0370*/ 	.word	0xffffffff


	//   ....[113]....
        /*0374*/ 	.word	0xffffffff


	//   ....[114]....
        /*0378*/ 	.word	0xffffffff


	//   ....[115]....
        /*037c*/ 	.word	0xffffffff


	//   ....[116]....
        /*0380*/ 	.word	0xffffffff


	//   ....[117]....
        /*0384*/ 	.word	0xffffffff


	//   ....[118]....
        /*0388*/ 	.word	0xffffffff


	//   ....[119]....
        /*038c*/ 	.word	0xffffffff


	//   ....[120]....
        /*0390*/ 	.word	0xffffffff


	//   ....[121]....
        /*0394*/ 	.word	0xffffffff


	//   ....[122]....
        /*0398*/ 	.word	0xffffffff


	//   ....[123]....
        /*039c*/ 	.word	0xffffffff


	//   ....[124]....
        /*03a0*/ 	.word	0xffffffff


	//   ....[125]....
        /*03a4*/ 	.word	0xffffffff


	//   ....[126]....
        /*03a8*/ 	.word	0xffffffff


	//----- nvinfo : EIATTR_COOP_GROUP_INSTR_OFFSETS
	.align		4
.L_232:
        /*03ac*/ 	.byte	0x04, 0x28
        /*03ae*/ 	.short	(.L_234 - .L_233)


	//   ....[0]....
.L_233:
        /*03b0*/ 	.word	0x00000060


	//   ....[1]....
        /*03b4*/ 	.word	0x00000c60


	//   ....[2]....
        /*03b8*/ 	.word	0x00000d90


	//   ....[3]....
        /*03bc*/ 	.word	0x00000e20


	//   ....[4]....
        /*03c0*/ 	.word	0x00000e50


	//   ....[5]....
        /*03c4*/ 	.word	0x00000ee0


	//   ....[6]....
        /*03c8*/ 	.word	0x00000f10


	//   ....[7]....
        /*03cc*/ 	.word	0x00000fa0


	//   ....[8]....
        /*03d0*/ 	.word	0x00000fd0


	//   ....[9]....
        /*03d4*/ 	.word	0x00001060


	//   ....[10]....
        /*03d8*/ 	.word	0x00001090


	//   ....[11]....
        /*03dc*/ 	.word	0x00001120


	//   ....[12]....
        /*03e0*/ 	.word	0x00001150


	//   ....[13]....
        /*03e4*/ 	.word	0x000011e0


	//   ....[14]....
        /*03e8*/ 	.word	0x00001210


	//   ....[15]....
        /*03ec*/ 	.word	0x00001290


	//   ....[16]....
        /*03f0*/ 	.word	0x000012d0


	//   ....[17]....
        /*03f4*/ 	.word	0x00001820


	//   ....[18]....
        /*03f8*/ 	.word	0x00001840


	//   ....[19]....
        /*03fc*/ 	.word	0x00001860


	//   ....[20]....
        /*0400*/ 	.word	0x00001880


	//   ....[21]....
        /*0404*/ 	.word	0x00001890


	//   ....[22]....
        /*0408*/ 	.word	0x000018a0


	//   ....[23]....
        /*040c*/ 	.word	0x000018b0


	//   ....[24]....
        /*0410*/ 	.word	0x000018d0


	//   ....[25]....
        /*0414*/ 	.word	0x00001970


	//   ....[26]....
        /*0418*/ 	.word	0x000019b0


	//   ....[27]....
        /*041c*/ 	.word	0x000019c0


	//   ....[28]....
        /*0420*/ 	.word	0x000019d0


	//   ....[29]....
        /*0424*/ 	.word	0x000019f0


	//   ....[30]....
        /*0428*/ 	.word	0x00001a10


	//   ....[31]....
        /*042c*/ 	.word	0x00001bd0


	//   ....[32]....
        /*0430*/ 	.word	0x00001c00


	//   ....[33]....
        /*0434*/ 	.word	0x00001c30


	//   ....[34]....
        /*0438*/ 	.word	0x00001c60


	//   ....[35]....
        /*043c*/ 	.word	0x00001c90


	//   ....[36]....
        /*0440*/ 	.word	0x00001d10


	//   ....[37]....
        /*0444*/ 	.word	0x00001d40


	//   ....[38]....
        /*0448*/ 	.word	0x00001d70


	//   ....[39]....
        /*044c*/ 	.word	0x00001da0


	//   ....[40]....
        /*0450*/ 	.word	0x00001dd0


	//   ....[41]....
        /*0454*/ 	.word	0x00001e60


	//   ....[42]....
        /*0458*/ 	.word	0x00001e90


	//   ....[43]....
        /*045c*/ 	.word	0x00001eb0


	//   ....[44]....
        /*0460*/ 	.word	0x00001f10


	//   ....[45]....
        /*0464*/ 	.word	0x00003b10


	//   ....[46]....
        /*0468*/ 	.word	0x00003b30


	//   ....[47]....
        /*046c*/ 	.word	0x00003b40


	//   ....[48]....
        /*0470*/ 	.word	0x00003b50


	//   ....[49]....
        /*0474*/ 	.word	0x00003b60


	//   ....[50]....
        /*0478*/ 	.word	0x00003b70


	//   ....[51]....
        /*047c*/ 	.word	0x00003b80


	//   ....[52]....
        /*0480*/ 	.word	0x00003ba0


	//   ....[53]....
        /*0484*/ 	.word	0x00003bb0


	//   ....[54]....
        /*0488*/ 	.word	0x00003bd0


	//   ....[55]....
        /*048c*/ 	.word	0x00003bf0


	//   ....[56]....
        /*0490*/ 	.word	0x00003c20


	//   ....[57]....
        /*0494*/ 	.word	0x00003c40


	//   ....[58]....
        /*0498*/ 	.word	0x00003c60


	//   ....[59]....
        /*049c*/ 	.word	0x00004bd0


	//   ....[60]....
        /*04a0*/ 	.word	0x00004c00


	//   ....[61]....
        /*04a4*/ 	.word	0x00004d40


	//   ....[62]....
        /*04a8*/ 	.word	0x00004d70


	//   ....[63]....
        /*04ac*/ 	.word	0x00004da0


	//   ....[64]....
        /*04b0*/ 	.word	0x00004e40


	//   ....[65]....
        /*04b4*/ 	.word	0x00004f20


	//   ....[66]....
        /*04b8*/ 	.word	0x00005080


	//   ....[67]....
        /*04bc*/ 	.word	0x000079e0


	//   ....[68]....
        /*04c0*/ 	.word	0x00007a00


	//   ....[69]....
        /*04c4*/ 	.word	0x00007a10


	//   ....[70]....
        /*04c8*/ 	.word	0x00007a20


	//   ....[71]....
        /*04cc*/ 	.word	0x00007a30


	//   ....[72]....
        /*04d0*/ 	.word	0x00007a40


	//   ....[73]....
        /*04d4*/ 	.word	0x00007a50


	//   ....[74]....
        /*04d8*/ 	.word	0x00007a70


	//   ....[75]....
        /*04dc*/ 	.word	0x00007a80


	//   ....[76]....
        /*04e0*/ 	.word	0x00007aa0


	//   ....[77]....
        /*04e4*/ 	.word	0x00007af0


	//   ....[78]....
        /*04e8*/ 	.word	0x00007b30


	//   ....[79]....
        /*04ec*/ 	.word	0x00007b50


	//   ....[80]....
        /*04f0*/ 	.word	0x00007b60


	//   ....[81]....
        /*04f4*/ 	.word	0x00007f80


	//   ....[82]....
        /*04f8*/ 	.word	0x00007fb0


	//   ....[83]....
        /*04fc*/ 	.word	0x00007fd0


	//   ....[84]....
        /*0500*/ 	.word	0x00008000


	//   ....[85]....
        /*0504*/ 	.word	0x00008030


	//   ....[86]....
        /*0508*/ 	.word	0x00008080


	//   ....[87]....
        /*050c*/ 	.word	0x000080b0


	//   ....[88]....
        /*0510*/ 	.word	0x000080d0


	//   ....[89]....
        /*0514*/ 	.word	0x00008110


	//   ....[90]....
        /*0518*/ 	.word	0x00008140


	//   ....[91]....
        /*051c*/ 	.word	0x00008170


	//   ....[92]....
        /*0520*/ 	.word	0x00008190


	//   ....[93]....
        /*0524*/ 	.word	0x000081c0


	//   ....[94]....
        /*0528*/ 	.word	0x000081e0


	//   ....[95]....
        /*052c*/ 	.word	0x00009ce0


	//   ....[96]....
        /*0530*/ 	.word	0x00009ef0


	//   ....[97]....
        /*0534*/ 	.word	0x00009f60


	//   ....[98]....
        /*0538*/ 	.word	0x00009fb0


	//   ....[99]....
        /*053c*/ 	.word	0x0000a050


	//   ....[100]....
        /*0540*/ 	.word	0x0000a100


	//   ....[101]....
        /*0544*/ 	.word	0x0000a160


	//   ....[102]....
        /*0548*/ 	.word	0x0000a490


	//   ....[103]....
        /*054c*/ 	.word	0x0000cf40


	//   ....[104]....
        /*0550*/ 	.word	0x0000cf50


	//   ....[105]....
        /*0554*/ 	.word	0x0000cf60


	//   ....[106]....
        /*0558*/ 	.word	0x0000cf70


	//   ....[107]....
        /*055c*/ 	.word	0x0000cfa0


	//   ....[108]....
        /*0560*/ 	.word	0x0000cfc0


	//   ....[109]....
        /*0564*/ 	.word	0x0000cfe0


	//   ....[110]....
        /*0568*/ 	.word	0x0000cff0


	//   ....[111]....
        /*056c*/ 	.word	0x0000dc70


	//   ....[112]....
        /*0570*/ 	.word	0x0000dca0


	//   ....[113]....
        /*0574*/ 	.word	0x0000dcd0


	//   ....[114]....
        /*0578*/ 	.word	0x0000dd00


	//   ....[115]....
        /*057c*/ 	.word	0x0000dd40


	//   ....[116]....
        /*0580*/ 	.word	0x0000dd70


	//   ....[117]....
        /*0584*/ 	.word	0x0000dd90


	//   ....[118]....
        /*0588*/ 	.word	0x0000dda0


	//   ....[119]....
        /*058c*/ 	.word	0x0000ddc0


	//   ....[120]....
        /*0590*/ 	.word	0x0000ddd0


	//   ....[121]....
        /*0594*/ 	.word	0x0000e180


	//   ....[122]....
        /*0598*/ 	.word	0x0000e1a0


	//   ....[123]....
        /*059c*/ 	.word	0x0000e4a0


	//   ....[124]....
        /*05a0*/ 	.word	0x0000e4c0


	//   ....[125]....
        /*05a4*/ 	.word	0x0000e7c0


	//   ....[126]....
        /*05a8*/ 	.word	0x0000e7d0


	//----- nvinfo : EIATTR_EXIT_INSTR_OFFSETS
	.align		4
.L_234:
        /*05ac*/ 	.byte	0x04, 0x1c
        /*05ae*/ 	.short	(.L_236 - .L_235)


	//   ....[0]....
.L_235:
        /*05b0*/ 	.word	0x000001c0


	//   ....[1]....
        /*05b4*/ 	.word	0x0000e7e0


	//   ....[2]....
        /*05b8*/ 	.word	0x0000ea80


	//   ....[3]....
        /*05bc*/ 	.word	0x0000ead0


	//   ....[4]....
        /*05c0*/ 	.word	0x0000eb00


	//   ....[5]....
        /*05c4*/ 	.word	0x0000eb60


	//   ....[6]....
        /*05c8*/ 	.word	0x0000edf0


	//----- nvinfo : EIATTR_CTAIDZ_USED
	.align		4
.L_236:
        /*05cc*/ 	.byte	0x01, 0x04
	.zero		2


	//----- nvinfo : EIATTR_MAX_THREADS
	.align		4
        /*05d0*/ 	.byte	0x04, 0x05
        /*05d2*/ 	.short	(.L_238 - .L_237)
.L_237:
        /*05d4*/ 	.word	0x00000080
        /*05d8*/ 	.word	0x00000001
        /*05dc*/ 	.word	0x00000001


	//----- nvinfo : EIATTR_CRS_STACK_SIZE
	.align		4
.L_238:
        /*05e0*/ 	.byte	0x04, 0x1e
        /*05e2*/ 	.short	(.L_240 - .L_239)
.L_239:
        /*05e4*/ 	.word	0x00000000
.L_240:


//--------------------- .nv.info._ZN7cutlass13device_kernelIN5flash19enable_sm80_to_sm89INS1_16FlashAttnFwdSm80INS1_25CollectiveMainloopFwdSm80ILi4ELi1ELb0EN4cute5tupleIJNS5_1CILi128EEENS7_ILi80EEENS7_ILi64EEEEEELi64ENS_10bfloat16_tEfNS_4arch4Sm80ELb0ELb0ELb1ELb1ELb1ELb0ELb1ELb1EEENS1_21CollectiveEpilogueFwdINS6_IJS8_SA_S9_EEENS6_IJNS7_ILi1EEESI_SI_EEESC_SE_Li128ELb1ELb1ELb1ELb0EEENS1_36VarlenDynamicPersistentTileSchedulerILi128ELi80ELi128ELi128ELb1ELb1ELb0ELb0ELb1ELb1EEEEEEEEEvNT_6ParamsE --------------------------
	.section	.nv.info._ZN7cutlass13device_kernelIN5flash19enable_sm80_to_sm89INS1_16FlashAttnFwdSm80INS1_25CollectiveMainloopFwdSm80ILi4ELi1ELb0EN4cute5tupleIJNS5_1CILi128EEENS7_ILi80EEENS7_ILi64EEEEEELi64ENS_10bfloat16_tEfNS_4arch4Sm80ELb0ELb0ELb1ELb1ELb1ELb0ELb1ELb1EEENS1_21CollectiveEpilogueFwdINS6_IJS8_SA_S9_EEENS6_IJNS7_ILi1EEESI_SI_EEESC_SE_Li128ELb1ELb1ELb1ELb0EEENS1_36VarlenDynamicPersistentTileSchedulerILi128ELi80ELi128ELi128ELb1ELb1ELb0ELb0ELb1ELb1EEEEEEEEEvNT_6ParamsE,"",@"SHT_CUDA_INFO"
	.sectionflags	@""
	.align	4


	//----- nvinfo : EIATTR_CUDA_API_VERSION
	.align		4
        /*0000*/ 	.byte	0x04, 0x37
        /*0002*/ 	.short	(.L_242 - .L_241)
.L_241:
        /*0004*/ 	.word	0x00000082


	//----- nvinfo : EIATTR_SW2861232_WAR
	.align		4
.L_242:
        /*0008*/ 	.byte	0x01, 0x35
	.zero		2


	//----- nvinfo : EIATTR_PARAM_CBANK
	.align		4
        /*000c*/ 	.byte	0x04, 0x0a
        /*000e*/ 	.short	(.L_244 - .L_243)
	.align		4
.L_243:
        /*0010*/ 	.word	index@(.nv.constant0._ZN7cutlass13device_kernelIN5flash19enable_sm80_to_sm89INS1_16FlashAttnFwdSm80INS1_25CollectiveMainloopFwdSm80ILi4ELi1ELb0EN4cute5tupleIJNS5_1CILi128EEENS7_ILi80EEENS7_ILi64EEEEEELi64ENS_10bfloat16_tEfNS_4arch4Sm80ELb0ELb0ELb1ELb1ELb1ELb0ELb1ELb1EEENS1_21CollectiveEpilogueFwdINS6_IJS8_SA_S9_EEENS6_IJNS7_ILi1EEESI_SI_EEESC_SE_Li128ELb1ELb1ELb1ELb0EEENS1_36VarlenDynamicPersistentTileSchedulerILi128ELi80ELi128ELi128ELb1ELb1ELb0ELb0ELb1ELb1EEEEEEEEEvNT_6ParamsE)
        /*0014*/ 	.short	0x0160
        /*0016*/ 	.short	0x0438


	//----- nvinfo : EIATTR_CBANK_PARAM_SIZE
	.align		4
.L_244:
        /*0018*/ 	.byte	0x03, 0x19
        /*001a*/ 	.short	0x0438


	//----- nvinfo : EIATTR_KPARAM_INFO
	.align		4
        /*001c*/ 	.byte	0x04, 0x17
        /*001e*/ 	.short	(.L_246 - .L_245)
.L_245:
        /*0020*/ 	.word	0x00000000
        /*0024*/ 	.short	0x0000
        /*0026*/ 	.short	0x0000
        /*0028*/ 	.byte	0x00, 0xf0, 0xe1, 0x10


	//----- nvinfo : EIATTR_MAXREG_COUNT
	.align		4
.L_246:
        /*002c*/ 	.byte	0x03, 0x1b
        /*002e*/ 	.short	0x00ff


	//----- nvinfo : EIATTR_NUM_BARRIERS
	.align		4
        /*0030*/ 	.byte	0x02, 0x4c
        /*0032*/ 	.byte	0x06
	.zero		1


	//----- nvinfo : EIATTR_ANNOTATIONS
	.align		4
        /*0034*/ 	.byte	0x04, 0x55
        /*0036*/ 	.short	(.L_248 - .L_247)


	//   ....[0]....
.L_247:
        /* <DEDUP_REMOVED lines=106> */


	//----- nvinfo : EIATTR_MERCURY_ISA_VERSION
	.align		4
.L_248:
        /*06c8*/ 	.byte	0x03, 0x5f
        /*06ca*/ 	.short	0x0000


	//----- nvinfo : EIATTR_INT_WARP_WIDE_INSTR_OFFSETS
	.align		4
        /*06cc*/ 	.byte	0x04, 0x31
        /*06ce*/ 	.short	(.L_250 - .L_249)


	//   ....[0]....
.L_249:
        /*06d0*/ 	.word	0x0000b440


	//   ....[1]....
        /*06d4*/ 	.word	0x0000b4c0


	//----- nvinfo : EIATTR_COOP_GROUP_MASK_REGIDS
	.align		4
.L_250:
        /*06d8*/ 	.byte	0x04, 0x29
        /*06da*/ 	.short	(.L_252 - .L_251)


	//   ....[0]....
.L_251:
        /*06dc*/ 	.word	0xffffffff


	//   ....[1]....
        /*06e0*/ 	.word	0xffffffff


	//   ....[2]....
        /*06e4*/ 	.word	0xffffffff


	//   ....[3]....
        /*06e8*/ 	.word	0xffffffff


	//   ....[4]....
        /*06ec*/ 	.word	0xffffffff


	//   ....[5]....
        /*06f0*/ 	.word	0xffffffff


	//   ....[6]....
        /*06f4*/ 	.word	0xffffffff


	//   ....[7]....
        /*06f8*/ 	.word	0xffffffff


	//   ....[8]....
        /*06fc*/ 	.word	0xffffffff


	//   ....[9]....
        /*0700*/ 	.word	0xffffffff


	//   ....[10]....
        /*0704*/ 	.word	0xffffffff


	//   ....[11]....
        /*0708*/ 	.word	0xffffffff


	//   ....[12]....
        /*070c*/ 	.word	0xffffffff


	//   ....[13]....
        /*0710*/ 	.word	0xffffffff


	//   ....[14]....
        /*0714*/ 	.word	0xffffffff


	//   ....[15]....
        /*0718*/ 	.word	0xffffffff


	//   ....[16]....
        /*071c*/ 	.word	0xffffffff


	//   ....[17]....
        /*0720*/ 	.word	0xffffffff


	//   ....[18]....
        /*0724*/ 	.word	0xffffffff


	//   ....[19]....
        /*0728*/ 	.word	0xffffffff


	//   ....[20]....
        /*072c*/ 	.word	0xffffffff


	//   ....[21]....
        /*0730*/ 	.word	0xffffffff


	//   ....[22]....
        /*0734*/ 	.word	0xffffffff


	//   ....[23]....
        /*0738*/ 	.word	0xffffffff


	//   ....[24]....
        /*073c*/ 	.word	0xffffffff


	//   ....[25]....
        /*0740*/ 	.word	0xffffffff


	//   ....[26]....
        /*0744*/ 	.word	0xffffffff


	//   ....[27]....
        /*0748*/ 	.word	0xffffffff


	//   ....[28]....
        /*074c*/ 	.word	0xffffffff


	//   ....[29]....
        /*0750*/ 	.word	0xffffffff


	//   ....[30]....
        /*0754*/ 	.word	0xffffffff


	//   ....[31]....
        /*0758*/ 	.word	0xffffffff


	//   ....[32]....
        /*075c*/ 	.word	0xffffffff


	//   ....[33]....
        /*0760*/ 	.word	0xffffffff


	//   ....[34]....
        /*0764*/ 	.word	0xffffffff


	//   ....[35]....
        /*0768*/ 	.word	0xffffffff


	//   ....[36]....
        /*076c*/ 	.word	0xffffffff


	//   ....[37]....
        /*0770*/ 	.word	0xffffffff


	//   ....[38]....
        /*0774*/ 	.word	0xffffffff


	//   ....[39]....
        /*0778*/ 	.word	0xffffffff


	//   ....[40]....
        /*077c*/ 	.word	0xffffffff


	//   ....[41]....
        /*0780*/ 	.word	0xffffffff


	//   ....[42]....
        /*0784*/ 	.word	0xffffffff


	//   ....[43]....
        /*0788*/ 	.word	0xffffffff


	//   ....[44]....
        /*078c*/ 	.word	0xffffffff


	//   ....[45]....
        /*0790*/ 	.word	0xffffffff


	//   ....[46]....
        /*0794*/ 	.word	0xffffffff


	//   ....[47]....
        /*0798*/ 	.word	0xffffffff


	//   ....[48]....
        /*079c*/ 	.word	0xffffffff


	//   ....[49]....
        /*07a0*/ 	.word	0xffffffff


	//   ....[50]....
        /*07a4*/ 	.word	0xffffffff


	//   ....[51]....
        /*07a8*/ 	.word	0xffffffff


	//   ....[52]....
        /*07ac*/ 	.word	0xffffffff


	//   ....[53]....
        /*07b0*/ 	.word	0xffffffff


	//   ....[54]....
        /*07b4*/ 	.word	0xffffffff


	//   ....[55]....
        /*07b8*/ 	.word	0xffffffff


	//   ....[56]....
        /*07bc*/ 	.word	0xffffffff


	//   ....[57]....
        /*07c0*/ 	.word	0xffffffff


	//   ....[58]....
        /*07c4*/ 	.word	0xffffffff


	//   ....[59]....
        /*07c8*/ 	.word	0xffffffff


	//   ....[60]....
        /*07cc*/ 	.word	0xffffffff


	//   ....[61]....
        /*07d0*/ 	.word	0xffffffff


	//   ....[62]....
        /*07d4*/ 	.word	0xffffffff


	//   ....[63]....
        /*07d8*/ 	.word	0xffffffff


	//   ....[64]....
        /*07dc*/ 	.word	0xffffffff


	//   ....[65]....
        /*07e0*/ 	.word	0xffffffff


	//   ....[66]....
        /*07e4*/ 	.word	0xffffffff


	//   ....[67]....
        /*07e8*/ 	.word	0xffffffff


	//   ....[68]....
        /*07ec*/ 	.word	0xffffffff


	//   ....[69]....
        /*07f0*/ 	.word	0xffffffff


	//   ....[70]....
        /*07f4*/ 	.word	0xffffffff


	//   ....[71]....
        /*07f8*/ 	.word	0xffffffff


	//   ....[72]....
        /*07fc*/ 	.word	0xffffffff


	//   ....[73]....
        /*0800*/ 	.word	0xffffffff


	//   ....[74]....
        /*0804*/ 	.word	0xffffffff


	//   ....[75]....
        /*0808*/ 	.word	0xffffffff


	//   ....[76]....
        /*080c*/ 	.word	0xffffffff


	//   ....[77]....
        /*0810*/ 	.word	0xffffffff


	//   ....[78]....
        /*0814*/ 	.word	0xffffffff


	//   ....[79]....
        /*0818*/ 	.word	0xffffffff


	//   ....[80]....
        /*081c*/ 	.word	0xffffffff


	//   ....[81]....
        /*0820*/ 	.word	0xffffffff


	//   ....[82]....
        /*0824*/ 	.word	0xffffffff


	//   ....[83]....
        /*0828*/ 	.word	0xffffffff


	//   ....[84]....
        /*082c*/ 	.word	0xffffffff


	//   ....[85]....
        /*0830*/ 	.word	0xffffffff


	//   ....[86]....
        /*0834*/ 	.word	0xffffffff


	//   ....[87]....
        /*0838*/ 	.word	0xffffffff


	//   ....[88]....
        /*083c*/ 	.word	0xffffffff


	//   ....[89]....
        /*0840*/ 	.word	0xffffffff


	//   ....[90]....
        /*0844*/ 	.word	0xffffffff


	//   ....[91]....
        /*0848*/ 	.word	0xffffffff


	//   ....[92]....
        /*084c*/ 	.word	0xffffffff


	//   ....[93]....
        /*0850*/ 	.word	0xffffffff


	//   ....[94]....
        /*0854*/ 	.word	0xffffffff


	//   ....[95]....
        /*0858*/ 	.word	0xffffffff


	//   ....[96]....
        /*085c*/ 	.word	0xffffffff


	//   ....[97]....
        /*0860*/ 	.word	0xffffffff


	//   ....[98]....
        /*0864*/ 	.word	0xffffffff


	//   ....[99]....
        /*0868*/ 	.word	0xffffffff


	//   ....[100]....
        /*086c*/ 	.word	0xffffffff


	//   ....[101]....
        /*0870*/ 	.word	0xffffffff


	//   ....[102]....
        /*0874*/ 	.word	0xffffffff


	//   ....[103]....
        /*0878*/ 	.word	0xffffffff


	//   ....[104]....
        /*087c*/ 	.word	0xffffffff


	//   ....[105]....
        /*0880*/ 	.word	0xffffffff


	//   ....[106]....
        /*0884*/ 	.word	0xffffffff


	//   ....[107]....
        /*0888*/ 	.word	0xffffffff


	//   ....[108]....
        /*088c*/ 	.word	0xffffffff


	//   ....[109]....
        /*0890*/ 	.word	0xffffffff


	//   ....[110]....
        /*0894*/ 	.word	0xffffffff


	//   ....[111]....
        /*0898*/ 	.word	0xffffffff


	//   ....[112]....
        /*089c*/ 	.word	0xffffffff


	//   ....[113]....
        /*08a0*/ 	.word	0xffffffff


	//   ....[114]....
        /*08a4*/ 	.word	0xffffffff


	//   ....[115]....
        /*08a8*/ 	.word	0xffffffff


	//   ....[116]....
        /*08ac*/ 	.word	0xffffffff


	//   ....[117]....
        /*08b0*/ 	.word	0xffffffff


	//   ....[118]....
        /*08b4*/ 	.word	0xffffffff


	//   ....[119]....
        /*08b8*/ 	.word	0xffffffff


	//   ....[120]....
        /*08bc*/ 	.word	0xffffffff


	//   ....[121]....
        /*08c0*/ 	.word	0xffffffff


	//   ....[122]....
        /*08c4*/ 	.word	0xffffffff


	//   ....[123]....
        /*08c8*/ 	.word	0xffffffff


	//   ....[124]....
        /*08cc*/ 	.word	0xffffffff


	//   ....[125]....
        /*08d0*/ 	.word	0xffffffff


	//   ....[126]....
        /*08d4*/ 	.word	0xffffffff


	//   ....[127]....
        /*08d8*/ 	.word	0xffffffff


	//   ....[128]....
        /*08dc*/ 	.word	0xffffffff


	//   ....[129]....
        /*08e0*/ 	.word	0xffffffff


	//   ....[130]....
        /*08e4*/ 	.word	0xffffffff


	//   ....[131]....
        /*08e8*/ 	.word	0xffffffff


	//   ....[132]....
        /*08ec*/ 	.word	0xffffffff


	//   ....[133]....
        /*08f0*/ 	.word	0xffffffff


	//   ....[134]....
        /*08f4*/ 	.word	0xffffffff


	//   ....[135]....
        /*08f8*/ 	.word	0xffffffff


	//   ....[136]....
        /*08fc*/ 	.word	0xffffffff


	//   ....[137]....
        /*0900*/ 	.word	0xffffffff


	//   ....[138]....
        /*0904*/ 	.word	0xffffffff


	//   ....[139]....
        /*0908*/ 	.word	0xffffffff


	//   ....[140]....
        /*090c*/ 	.word	0xffffffff


	//   ....[141]....
        /*0910*/ 	.word	0xffffffff


	//   ....[142]....
        /*0914*/ 	.word	0xffffffff


	//   ....[143]....
        /*0918*/ 	.word	0xffffffff


	//   ....[144]....
        /*091c*/ 	.word	0xffffffff


	//   ....[145]....
        /*0920*/ 	.word	0xffffffff


	//   ....[146]....
        /*0924*/ 	.word	0xffffffff


	//   ....[147]....
        /*0928*/ 	.word	0xffffffff


	//   ....[148]....
        /*092c*/ 	.word	0xffffffff


	//   ....[149]....
        /*0930*/ 	.word	0xffffffff


	//   ....[150]....
        /*0934*/ 	.word	0xffffffff


	//   ....[151]....
        /*0938*/ 	.word	0xffffffff


	//   ....[152]....
        /*093c*/ 	.word	0xffffffff


	//   ....[153]....
        /*0940*/ 	.word	0xffffffff


	//   ....[154]....
        /*0944*/ 	.word	0xffffffff


	//   ....[155]....
        /*0948*/ 	.word	0xffffffff


	//   ....[156]....
        /*094c*/ 	.word	0xffffffff


	//   ....[157]....
        /*0950*/ 	.word	0xffffffff


	//   ....[158]....
        /*0954*/ 	.word	0xffffffff


	//   ....[159]....
        /*0958*/ 	.word	0xffffffff


	//   ....[160]....
        /*095c*/ 	.word	0xffffffff


	//   ....[161]....
        /*0960*/ 	.word	0xffffffff


	//   ....[162]....
        /*0964*/ 	.word	0xffffffff


	//   ....[163]....
        /*0968*/ 	.word	0xffffffff


	//   ....[164]....
        /*096c*/ 	.word	0xffffffff


	//   ....[165]....
        /*0970*/ 	.word	0xffffffff


	//   ....[166]....
        /*0974*/ 	.word	0xffffffff


	//   ....[167]....
        /*0978*/ 	.word	0xffffffff


	//   ....[168]....
        /*097c*/ 	.word	0xffffffff


	//   ....[169]....
        /*0980*/ 	.word	0xffffffff


	//   ....[170]....
        /*0984*/ 	.word	0xffffffff


	//   ....[171]....
        /*0988*/ 	.word	0xffffffff


	//   ....[172]....
        /*098c*/ 	.word	0xffffffff


	//   ....[173]....
        /*0990*/ 	.word	0xffffffff


	//   ....[174]....
        /*0994*/ 	.word	0xffffffff


	//   ....[175]....
        /*0998*/ 	.word	0xffffffff


	//   ....[176]....
        /*099c*/ 	.word	0xffffffff


	//   ....[177]....
        /*09a0*/ 	.word	0xffffffff


	//   ....[178]....
        /*09a4*/ 	.word	0xffffffff


	//   ....[179]....
        /*09a8*/ 	.word	0xffffffff


	//   ....[180]....
        /*09ac*/ 	.word	0xffffffff


	//   ....[181]....
        /*09b0*/ 	.word	0xffffffff


	//   ....[182]....
        /*09b4*/ 	.word	0xffffffff


	//   ....[183]....
        /*09b8*/ 	.word	0xffffffff


	//   ....[184]....
        /*09bc*/ 	.word	0xffffffff


	//   ....[185]....
        /*09c0*/ 	.word	0xffffffff


	//   ....[186]....
        /*09c4*/ 	.word	0xffffffff


	//   ....[187]....
        /*09c8*/ 	.word	0xffffffff


	//   ....[188]....
        /*09cc*/ 	.word	0xffffffff


	//   ....[189]....
        /*09d0*/ 	.word	0xffffffff


	//   ....[190]....
        /*09d4*/ 	.word	0xffffffff


	//   ....[191]....
        /*09d8*/ 	.word	0xffffffff


	//   ....[192]....
        /*09dc*/ 	.word	0xffffffff


	//   ....[193]....
        /*09e0*/ 	.word	0xffffffff


	//   ....[194]....
        /*09e4*/ 	.word	0xffffffff


	//   ....[195]....
        /*09e8*/ 	.word	0xffffffff


	//   ....[196]....
        /*09ec*/ 	.word	0xffffffff


	//   ....[197]....
        /*09f0*/ 	.word	0xffffffff


	//   ....[198]....
        /*09f4*/ 	.word	0xffffffff


	//   ....[199]....
        /*09f8*/ 	.word	0xffffffff


	//   ....[200]....
        /*09fc*/ 	.word	0xffffffff


	//   ....[201]....
        /*0a00*/ 	.word	0xffffffff


	//   ....[202]....
        /*0a04*/ 	.word	0xffffffff


	//   ....[203]....
        /*0a08*/ 	.word	0xffffffff


	//   ....[204]....
        /*0a0c*/ 	.word	0xffffffff


	//   ....[205]....
        /*0a10*/ 	.word	0xffffffff


	//   ....[206]....
        /*0a14*/ 	.word	0xffffffff


	//   ....[207]....
        /*0a18*/ 	.word	0xffffffff


	//   ....[208]....
        /*0a1c*/ 	.word	0xffffffff


	//   ....[209]....
        /*0a20*/ 	.word	0xffffffff


	//   ....[210]....
        /*0a24*/ 	.word	0xffffffff


	//   ....[211]....
        /*0a28*/ 	.word	0xffffffff


	//   ....[212]....
        /*0a2c*/ 	.word	0xffffffff


	//   ....[213]....
        /*0a30*/ 	.word	0xffffffff


	//   ....[214]....
        /*0a34*/ 	.word	0xffffffff


	//   ....[215]....
        /*0a38*/ 	.word	0xffffffff


	//   ....[216]....
        /*0a3c*/ 	.word	0xffffffff


	//   ....[217]....
        /*0a40*/ 	.word	0xffffffff


	//   ....[218]....
        /*0a44*/ 	.word	0xffffffff


	//   ....[219]....
        /*0a48*/ 	.word	0xffffffff


	//   ....[220]....
        /*0a4c*/ 	.word	0xffffffff


	//   ....[221]....
        /*0a50*/ 	.word	0xffffffff


	//   ....[222]....
        /*0a54*/ 	.word	0xffffffff


	//   ....[223]....
        /*0a58*/ 	.word	0xffffffff


	//   ....[224]....
        /*0a5c*/ 	.word	0xffffffff


	//   ....[225]....
        /*0a60*/ 	.word	0xffffffff


	//   ....[226]....
        /*0a64*/ 	.word	0xffffffff


	//   ....[227]....
        /*0a68*/ 	.word	0xffffffff


	//   ....[228]....
        /*0a6c*/ 	.word	0xffffffff


	//   ....[229]....
        /*0a70*/ 	.word	0xffffffff


	//   ....[230]....
        /*0a74*/ 	.word	0xffffffff


	//   ....[231]....
        /*0a78*/ 	.word	0xffffffff


	//   ....[232]....
        /*0a7c*/ 	.word	0xffffffff


	//   ....[233]....
        /*0a80*/ 	.word	0xffffffff


	//   ....[234]....
        /*0a84*/ 	.word	0xffffffff


	//   ....[235]....
        /*0a88*/ 	.word	0xffffffff


	//   ....[236]....
        /*0a8c*/ 	.word	0xffffffff


	//   ....[237]....
        /*0a90*/ 	.word	0xffffffff


	//   ....[238]....
        /*0a94*/ 	.word	0xffffffff


	//   ....[239]....
        /*0a98*/ 	.word	0xffffffff


	//   ....[240]....
        /*0a9c*/ 	.word	0xffffffff


	//   ....[241]....
        /*0aa0*/ 	.word	0xffffffff


	//   ....[242]....
        /*0aa4*/ 	.word	0xffffffff


	//   ....[243]....
        /*0aa8*/ 	.word	0xffffffff


	//   ....[244]....
        /*0aac*/ 	.word	0xffffffff


	//   ....[245]....
        /*0ab0*/ 	.word	0xffffffff


	//   ....[246]....
        /*0ab4*/ 	.word	0xffffffff


	//   ....[247]....
        /*0ab8*/ 	.word	0xffffffff


	//   ....[248]....
        /*0abc*/ 	.word	0xffffffff


	//   ....[249]....
        /*0ac0*/ 	.word	0xffffffff


	//   ....[250]....
        /*0ac4*/ 	.word	0xffffffff


	//   ....[251]....
        /*0ac8*/ 	.word	0xffffffff


	//   ....[252]....
        /*0acc*/ 	.word	0xffffffff


	//   ....[253]....
        /*0ad0*/ 	.word	0xffffffff


	//   ....[254]....
        /*0ad4*/ 	.word	0xffffffff


	//   ....[255]....
        /*0ad8*/ 	.word	0xffffffff


	//   ....[0]....
        /*0adc*/ 	.word	0xffffffff


	//   ....[1]....
        /*0ae0*/ 	.word	0xffffffff


	//   ....[2]....
        /*0ae4*/ 	.word	0xffffffff


	//   ....[3]....
        /*0ae8*/ 	.word	0xffffffff


	//   ....[4]....
        /*0aec*/ 	.word	0xffffffff


	//   ....[5]....
        /*0af0*/ 	.word	0xffffffff


	//   ....[6]....
        /*0af4*/ 	.word	0xffffffff


	//   ....[7]....
        /*0af8*/ 	.word	0xffffffff


	//   ....[8]....
        /*0afc*/ 	.word	0xffffffff


	//   ....[9]....
        /*0b00*/ 	.word	0xffffffff


	//   ....[10]....
        /*0b04*/ 	.word	0xffffffff


	//   ....[11]....
        /*0b08*/ 	.word	0xffffffff


	//   ....[12]....
        /*0b0c*/ 	.word	0xffffffff


	//   ....[13]....
        /*0b10*/ 	.word	0xffffffff


	//   ....[14]....
        /*0b14*/ 	.word	0xffffffff


	//   ....[15]....
        /*0b18*/ 	.word	0xffffffff


	//   ....[16]....
        /*0b1c*/ 	.word	0xffffffff


	//   ....[17]....
        /*0b20*/ 	.word	0xffffffff


	//   ....[18]....
        /*0b24*/ 	.word	0xffffffff


	//   ....[19]....
        /*0b28*/ 	.word	0xffffffff


	//   ....[20]....
        /*0b2c*/ 	.word	0xffffffff


	//   ....[21]....
        /*0b30*/ 	.word	0xffffffff


	//   ....[22]....
        /*0b34*/ 	.word	0xffffffff


	//   ....[23]....
        /*0b38*/ 	.word	0xffffffff


	//   ....[24]....
        /*0b3c*/ 	.word	0xffffffff


	//   ....[25]....
        /*0b40*/ 	.word	0xffffffff


	//   ....[26]....
        /*0b44*/ 	.word	0xffffffff


	//   ....[27]....
        /*0b48*/ 	.word	0xffffffff


	//   ....[28]....
        /*0b4c*/ 	.word	0xffffffff


	//   ....[29]....
        /*0b50*/ 	.word	0xffffffff


	//   ....[30]....
        /*0b54*/ 	.word	0xffffffff


	//   ....[31]....
        /*0b58*/ 	.word	0xffffffff


	//   ....[32]....
        /*0b5c*/ 	.word	0xffffffff


	//   ....[33]....
        /*0b60*/ 	.word	0xffffffff


	//   ....[34]....
        /*0b64*/ 	.word	0xffffffff


	//   ....[35]....
        /*0b68*/ 	.word	0xffffffff


	//   ....[36]....
        /*0b6c*/ 	.word	0xffffffff


	//   ....[37]....
        /*0b70*/ 	.word	0xffffffff


	//   ....[38]....
        /*0b74*/ 	.word	0xffffffff


	//   ....[39]....
        /*0b78*/ 	.word	0xffffffff


	//   ....[40]....
        /*0b7c*/ 	.word	0xffffffff


	//   ....[41]....
        /*0b80*/ 	.word	0xffffffff


	//   ....[42]....
        /*0b84*/ 	.word	0xffffffff


	//   ....[43]....
        /*0b88*/ 	.word	0xffffffff


	//   ....[44]....
        /*0b8c*/ 	.word	0xffffffff


	//   ....[45]....
        /*0b90*/ 	.word	0xffffffff


	//----- nvinfo : EIATTR_COOP_GROUP_INSTR_OFFSETS
	.align		4
.L_252:
        /*0b94*/ 	.byte	0x04, 0x28
        /*0b96*/ 	.short	(.L_254 - .L_253)


	//   ....[0]....
.L_253:
        /*0b98*/ 	.word	0x00000050


	//   ....[1]....
        /*0b9c*/ 	.word	0x00000200


	//   ....[2]....
        /*0ba0*/ 	.word	0x00000230


	//   ....[3]....
        /*0ba4*/ 	.word	0x00000260


	//   ....[4]....
        /*0ba8*/ 	.word	0x00000290


	//   ....[5]....
        /*0bac*/ 	.word	0x000002c0


	//   ....[6]....
        /*0bb0*/ 	.word	0x000002f0


	//   ....[7]....
        /*0bb4*/ 	.word	0x00000460


	//   ....[8]....
        /*0bb8*/ 	.word	0x000004a0


	//   ....[9]....
        /*0bbc*/ 	.word	0x000004d0


	//   ....[10]....
        /*0bc0*/ 	.word	0x00000500


	//   ....[11]....
        /*0bc4*/ 	.word	0x00000530


	//   ....[12]....
        /*0bc8*/ 	.word	0x00000560


	//   ....[13]....
        /*0bcc*/ 	.word	0x000005f0


	//   ....[14]....
        /*0bd0*/ 	.word	0x00000620


	//   ....[15]....
        /*0bd4*/ 	.word	0x00000640


	//   ....[16]....
        /*0bd8*/ 	.word	0x000006a0


	//   ....[17]....
        /*0bdc*/ 	.word	0x000021b0


	//   ....[18]....
        /*0be0*/ 	.word	0x000021d0


	//   ....[19]....
        /*0be4*/ 	.word	0x00002310


	//   ....[20]....
        /*0be8*/ 	.word	0x00002320


	//   ....[21]....
        /*0bec*/ 	.word	0x00002400


	//   ....[22]....
        /*0bf0*/ 	.word	0x00002420


	//   ....[23]....
        /*0bf4*/ 	.word	0x00002500


	//   ....[24]....
        /*0bf8*/ 	.word	0x00002510


	//   ....[25]....
        /*0bfc*/ 	.word	0x000025f0


	//   ....[26]....
        /*0c00*/ 	.word	0x00002610


	//   ....[27]....
        /*0c04*/ 	.word	0x000026f0


	//   ....[28]....
        /*0c08*/ 	.word	0x00002700


	//   ....[29]....
        /*0c0c*/ 	.word	0x000027e0


	//   ....[30]....
        /*0c10*/ 	.word	0x00002800


	//   ....[31]....
        /*0c14*/ 	.word	0x000028e0


	//   ....[32]....
        /*0c18*/ 	.word	0x000028f0


	//   ....[33]....
        /*0c1c*/ 	.word	0x00002db0


	//   ....[34]....
        /*0c20*/ 	.word	0x00002dc0


	//   ....[35]....
        /*0c24*/ 	.word	0x00002dd0


	//   ....[36]....
        /*0c28*/ 	.word	0x00002de0


	//   ....[37]....
        /*0c2c*/ 	.word	0x00002df0


	//   ....[38]....
        /*0c30*/ 	.word	0x00002e00


	//   ....[39]....
        /*0c34*/ 	.word	0x00002e10


	//   ....[40]....
        /*0c38*/ 	.word	0x00002e30


	//   ....[41]....
        /*0c3c*/ 	.word	0x00002e50


	//   ....[42]....
        /*0c40*/ 	.word	0x00002e80


	//   ....[43]....
        /*0c44*/ 	.word	0x00003080


	//   ....[44]....
        /*0c48*/ 	.word	0x000030b0


	//   ....[45]....
        /*0c4c*/ 	.word	0x000030e0


	//   ....[46]....
        /*0c50*/ 	.word	0x00003120


	//   ....[47]....
        /*0c54*/ 	.word	0x00003140


	//   ....[48]....
        /*0c58*/ 	.word	0x00003160


	//   ....[49]....
        /*0c5c*/ 	.word	0x00003180


	//   ....[50]....
        /*0c60*/ 	.word	0x00003190


	//   ....[51]....
        /*0c64*/ 	.word	0x000031b0


	//   ....[52]....
        /*0c68*/ 	.word	0x000031c0


	//   ....[53]....
        /*0c6c*/ 	.word	0x000045f0


	//   ....[54]....
        /*0c70*/ 	.word	0x00004610


	//   ....[55]....
        /*0c74*/ 	.word	0x00004630


	//   ....[56]....
        /*0c78*/ 	.word	0x00004640


	//   ....[57]....
        /*0c7c*/ 	.word	0x00004650


	//   ....[58]....
        /*0c80*/ 	.word	0x00004660


	//   ....[59]....
        /*0c84*/ 	.word	0x00004670


	//   ....[60]....
        /*0c88*/ 	.word	0x00004680


	//   ....[61]....
        /*0c8c*/ 	.word	0x000046b0


	//   ....[62]....
        /*0c90*/ 	.word	0x000046e0


	//   ....[63]....
        /*0c94*/ 	.word	0x00005360


	//   ....[64]....
        /*0c98*/ 	.word	0x00005390


	//   ....[65]....
        /*0c9c*/ 	.word	0x000053a0


	//   ....[66]....
        /*0ca0*/ 	.word	0x000053b0


	//   ....[67]....
        /*0ca4*/ 	.word	0x000053c0


	//   ....[68]....
        /*0ca8*/ 	.word	0x000053f0


	//   ....[69]....
        /*0cac*/ 	.word	0x00005410


	//   ....[70]....
        /*0cb0*/ 	.word	0x00005430


	//   ....[71]....
        /*0cb4*/ 	.word	0x00007060


	//   ....[72]....
        /*0cb8*/ 	.word	0x00007080


	//   ....[73]....
        /*0cbc*/ 	.word	0x000070d0


	//   ....[74]....
        /*0cc0*/ 	.word	0x00007100


	//   ....[75]....
        /*0cc4*/ 	.word	0x00007130


	//   ....[76]....
        /*0cc8*/ 	.word	0x00007150


	//   ....[77]....
        /*0ccc*/ 	.word	0x00007170


	//   ....[78]....
        /*0cd0*/ 	.word	0x00007190


	//   ....[79]....
        /*0cd4*/ 	.word	0x000071b0


	//   ....[80]....
        /*0cd8*/ 	.word	0x000071d0


	//   ....[81]....
        /*0cdc*/ 	.word	0x00008530


	//   ....[82]....
        /*0ce0*/ 	.word	0x00008550


	//   ....[83]....
        /*0ce4*/ 	.word	0x00008580


	//   ....[84]....
        /*0ce8*/ 	.word	0x000085a0


	//   ....[85]....
        /*0cec*/ 	.word	0x000085b0


	//   ....[86]....
        /*0cf0*/ 	.word	0x000085c0


	//   ....[87]....
        /*0cf4*/ 	.word	0x000085d0


	//   ....[88]....
        /*0cf8*/ 	.word	0x000085e0


	//   ....[89]....
        /*0cfc*/ 	.word	0x000085f0


	//   ....[90]....
        /*0d00*/ 	.word	0x00008600


	//   ....[91]....
        /*0d04*/ 	.word	0x00008c90


	//   ....[92]....
        /*0d08*/ 	.word	0x00008ca0


	//   ....[93]....
        /*0d0c*/ 	.word	0x00008cb0


	//   ....[94]....
        /*0d10*/ 	.word	0x00008cc0


	//   ....[95]....
        /*0d14*/ 	.word	0x00008d00


	//   ....[96]....
        /*0d18*/ 	.word	0x00008d20


	//   ....[97]....
        /*0d1c*/ 	.word	0x00008d30


	//   ....[98]....
        /*0d20*/ 	.word	0x00008d40


	//   ....[99]....
        /*0d24*/ 	.word	0x0000ac90


	//   ....[100]....
        /*0d28*/ 	.word	0x0000aca0


	//   ....[101]....
        /*0d2c*/ 	.word	0x0000acb0


	//   ....[102]....
        /*0d30*/ 	.word	0x0000acc0


	//   ....[103]....
        /*0d34*/ 	.word	0x0000acf0


	//   ....[104]....
        /*0d38*/ 	.word	0x0000ad10


	//   ....[105]....
        /*0d3c*/ 	.word	0x0000ad30


	//   ....[106]....
        /*0d40*/ 	.word	0x0000ad40


	//   ....[107]....
        /*0d44*/ 	.word	0x0000bf60


	//   ....[108]....
        /*0d48*/ 	.word	0x0000bf70


	//   ....[109]....
        /*0d4c*/ 	.word	0x0000bf80


	//   ....[110]....
        /*0d50*/ 	.word	0x0000bf90


	//   ....[111]....
        /*0d54*/ 	.word	0x0000bfa0


	//   ....[112]....
        /*0d58*/ 	.word	0x0000bfb0


	//   ....[113]....
        /*0d5c*/ 	.word	0x0000bfc0


	//   ....[114]....
        /*0d60*/ 	.word	0x0000bfd0


	//   ....[115]....
        /*0d64*/ 	.word	0x0000c3d0


	//   ....[116]....
        /*0d68*/ 	.word	0x0000c3f0


	//   ....[117]....
        /*0d6c*/ 	.word	0x0000c4c0


	//   ....[118]....
        /*0d70*/ 	.word	0x0000c4d0


	//   ....[119]....
        /*0d74*/ 	.word	0x0000c550


	//   ....[120]....
        /*0d78*/ 	.word	0x0000c570


	//   ....[121]....
        /*0d7c*/ 	.word	0x0000c5f0


	//   ....[122]....
        /*0d80*/ 	.word	0x0000c600


	//   ....[123]....
        /*0d84*/ 	.word	0x0000c680


	//   ....[124]....
        /*0d88*/ 	.word	0x0000c6a0


	//   ....[125]....
        /*0d8c*/ 	.word	0x0000c720


	//   ....[126]....
        /*0d90*/ 	.word	0x0000c730


	//   ....[127]....
        /*0d94*/ 	.word	0x0000c7b0


	//   ....[128]....
        /*0d98*/ 	.word	0x0000c7d0


	//   ....[129]....
        /*0d9c*/ 	.word	0x0000c850


	//   ....[130]....
        /*0da0*/ 	.word	0x0000c860


	//   ....[131]....
        /*0da4*/ 	.word	0x0000cb00


	//   ....[132]....
        /*0da8*/ 	.word	0x0000cb20


	//   ....[133]....
        /*0dac*/ 	.word	0x0000ce70


	//   ....[134]....
        /*0db0*/ 	.word	0x0000ce80


	//   ....[135]....
        /*0db4*/ 	.word	0x0000d1d0


	//   ....[136]....
        /*0db8*/ 	.word	0x0000d1f0


	//   ....[137]....
        /*0dbc*/ 	.word	0x0000d540


	//   ....[138]....
        /*0dc0*/ 	.word	0x0000d550


	//   ....[139]....
        /*0dc4*/ 	.word	0x0000e050


	//   ....[140]....
        /*0dc8*/ 	.word	0x0000e070


	//   ....[141]....
        /*0dcc*/ 	.word	0x0000e150


	//   ....[142]....
        /*0dd0*/ 	.word	0x0000e160


	//   ....[143]....
        /*0dd4*/ 	.word	0x0000e1e0


	//   ....[144]....
        /*0dd8*/ 	.word	0x0000e200


	//   ....[145]....
        /*0ddc*/ 	.word	0x0000e280


	//   ....[146]....
        /*0de0*/ 	.word	0x0000e290


	//   ....[147]....
        /*0de4*/ 	.word	0x0000e310


	//   ....[148]....
        /*0de8*/ 	.word	0x0000e330


	//   ....[149]....
        /*0dec*/ 	.word	0x0000e3b0


	//   ....[150]....
        /*0df0*/ 	.word	0x0000e3c0


	//   ....[151]....
        /*0df4*/ 	.word	0x0000e440


	//   ....[152]....
        /*0df8*/ 	.word	0x0000e460


	//   ....[153]....
        /*0dfc*/ 	.word	0x0000e4e0


	//   ....[154]....
        /*0e00*/ 	.word	0x0000e4f0


	//   ....[155]....
        /*0e04*/ 	.word	0x0000e650


	//   ....[156]....
        /*0e08*/ 	.word	0x0000e670


	//   ....[157]....
        /*0e0c*/ 	.word	0x0000e7a0


	//   ....[158]....
        /*0e10*/ 	.word	0x0000e7e0


	//   ....[159]....
        /*0e14*/ 	.word	0x0000e810


	//   ....[160]....
        /*0e18*/ 	.word	0x0000e840


	//   ....[161]....
        /*0e1c*/ 	.word	0x0000e870


	//   ....[162]....
        /*0e20*/ 	.word	0x0000e8a0


	//   ....[163]....
        /*0e24*/ 	.word	0x0000ea00


	//   ....[164]....
        /*0e28*/ 	.word	0x0000ea40


	//   ....[165]....
        /*0e2c*/ 	.word	0x0000ea70


	//   ....[166]....
        /*0e30*/ 	.word	0x0000eaa0


	//   ....[167]....
        /*0e34*/ 	.word	0x0000ead0


	//   ....[168]....
        /*0e38*/ 	.word	0x0000eb00


	//   ....[169]....
        /*0e3c*/ 	.word	0x0000eb90


	//   ....[170]....
        /*0e40*/ 	.word	0x0000ebc0


	//   ....[171]....
        /*0e44*/ 	.word	0x0000ebd0


	//   ....[172]....
        /*0e48*/ 	.word	0x0000ec30


	//   ....[173]....
        /*0e4c*/ 	.word	0x0000f210


	//   ....[174]....
        /*0e50*/ 	.word	0x0000f270


	//   ....[175]....
        /*0e54*/ 	.word	0x0000f2c0


	//   ....[176]....
        /*0e58*/ 	.word	0x0000f310


	//   ....[177]....
        /*0e5c*/ 	.word	0x0000f360


	//   ....[178]....
        /*0e60*/ 	.word	0x0000f3d0


	//   ....[179]....
        /*0e64*/ 	.word	0x0000f420


	//   ....[180]....
        /*0e68*/ 	.word	0x0000f480


	//   ....[181]....
        /*0e6c*/ 	.word	0x0000f4f0


	//   ....[182]....
        /*0e70*/ 	.word	0x0000f550


	//   ....[183]....
        /*0e74*/ 	.word	0x0000f5c0


	//   ....[184]....
        /*0e78*/ 	.word	0x0000f630


	//   ....[185]....
        /*0e7c*/ 	.word	0x0000f6a0


	//   ....[186]....
        /*0e80*/ 	.word	0x0000f700


	//   ....[187]....
        /*0e84*/ 	.word	0x0000f770


	//   ....[188]....
        /*0e88*/ 	.word	0x0000f7e0


	//   ....[189]....
        /*0e8c*/ 	.word	0x0000f850


	//   ....[190]....
        /*0e90*/ 	.word	0x0000f8b0


	//   ....[191]....
        /*0e94*/ 	.word	0x0000f920


	//   ....[192]....
        /*0e98*/ 	.word	0x0000f990


	//   ....[193]....
        /*0e9c*/ 	.word	0x0000fa00


	//   ....[194]....
        /*0ea0*/ 	.word	0x0000fa60


	//   ....[195]....
        /*0ea4*/ 	.word	0x0000fad0


	//   ....[196]....
        /*0ea8*/ 	.word	0x0000fb40


	//   ....[197]....
        /*0eac*/ 	.word	0x0000fbb0


	//   ....[198]....
        /*0eb0*/ 	.word	0x0000fc10


	//   ....[199]....
        /*0eb4*/ 	.word	0x0000fc80


	//   ....[200]....
        /*0eb8*/ 	.word	0x0000fcf0


	//   ....[201]....
        /*0ebc*/ 	.word	0x0000fdc0


	//   ....[202]....
        /*0ec0*/ 	.word	0x0000fe20


	//   ....[203]....
        /*0ec4*/ 	.word	0x0000ff00


	//   ....[204]....
        /*0ec8*/ 	.word	0x0000ff60


	//   ....[205]....
        /*0ecc*/ 	.word	0x00010040


	//   ....[206]....
        /*0ed0*/ 	.word	0x000100a0


	//   ....[207]....
        /*0ed4*/ 	.word	0x00010180


	//   ....[208]....
        /*0ed8*/ 	.word	0x000101e0


	//   ....[209]....
        /*0edc*/ 	.word	0x00010230


	//   ....[210]....
        /*0ee0*/ 	.word	0x00010280


	//   ....[211]....
        /*0ee4*/ 	.word	0x000102d0


	//   ....[212]....
        /*0ee8*/ 	.word	0x00010320


	//   ....[213]....
        /*0eec*/ 	.word	0x00010370


	//   ....[214]....
        /*0ef0*/ 	.word	0x000103c0


	//   ....[215]....
        /*0ef4*/ 	.word	0x00010410


	//   ....[216]....
        /*0ef8*/ 	.word	0x00010460


	//   ....[217]....
        /*0efc*/ 	.word	0x000104c0


	//   ....[218]....
        /*0f00*/ 	.word	0x00010520


	//   ....[219]....
        /*0f04*/ 	.word	0x00010590


	//   ....[220]....
        /*0f08*/ 	.word	0x00010670


	//   ....[221]....
        /*0f0c*/ 	.word	0x000106d0


	//   ....[222]....
        /*0f10*/ 	.word	0x000107b0


	//   ....[223]....
        /*0f14*/ 	.word	0x00010810


	//   ....[224]....
        /*0f18*/ 	.word	0x000108f0


	//   ....[225]....
        /*0f1c*/ 	.word	0x00010950


	//   ....[226]....
        /*0f20*/ 	.word	0x00010a30


	//   ....[227]....
        /*0f24*/ 	.word	0x00010a90


	//   ....[228]....
        /*0f28*/ 	.word	0x00010ae0


	//   ....[229]....
        /*0f2c*/ 	.word	0x00010b20


	//   ....[230]....
        /*0f30*/ 	.word	0x00010b70


	//   ....[231]....
        /*0f34*/ 	.word	0x00010bb0


	//   ....[232]....
        /*0f38*/ 	.word	0x00010c00


	//   ....[233]....
        /*0f3c*/ 	.word	0x00010c40


	//   ....[234]....
        /*0f40*/ 	.word	0x00010c90


	//   ....[235]....
        /*0f44*/ 	.word	0x00010cd0


	//   ....[236]....
        /*0f48*/ 	.word	0x00010d30


	//   ....[237]....
        /*0f4c*/ 	.word	0x00010d90


	//   ....[238]....
        /*0f50*/ 	.word	0x00010de0


	//   ....[239]....
        /*0f54*/ 	.word	0x00010e40


	//   ....[240]....
        /*0f58*/ 	.word	0x00010e90


	//   ....[241]....
        /*0f5c*/ 	.word	0x00010ef0


	//   ....[242]....
        /*0f60*/ 	.word	0x00010f40


	//   ....[243]....
        /*0f64*/ 	.word	0x00010f90


	//   ....[244]....
        /*0f68*/ 	.word	0x00010ff0


	//   ....[245]....
        /*0f6c*/ 	.word	0x00011060


	//   ....[246]....
        /*0f70*/ 	.word	0x000110d0


	//   ....[247]....
        /*0f74*/ 	.word	0x00011130


	//   ....[248]....
        /*0f78*/ 	.word	0x000111a0


	//   ....[249]....
        /*0f7c*/ 	.word	0x00011210


	//   ....[250]....
        /*0f80*/ 	.word	0x00011280


	//   ....[251]....
        /*0f84*/ 	.word	0x000112e0


	//   ....[252]....
        /*0f88*/ 	.word	0x00011350


	//   ....[253]....
        /*0f8c*/ 	.word	0x000113c0


	//   ....[254]....
        /*0f90*/ 	.word	0x00011430


	//   ....[255]....
        /*0f94*/ 	.word	0x00011490


	//   ....[0]....
        /*0f98*/ 	.word	0x00011500


	//   ....[1]....
        /*0f9c*/ 	.word	0x00011570


	//   ....[2]....
        /*0fa0*/ 	.word	0x000115e0


	//   ....[3]....
        /*0fa4*/ 	.word	0x00011640


	//   ....[4]....
        /*0fa8*/ 	.word	0x000116b0


	//   ....[5]....
        /*0fac*/ 	.word	0x00011720


	//   ....[6]....
        /*0fb0*/ 	.word	0x00011790


	//   ....[7]....
        /*0fb4*/ 	.word	0x000117f0


	//   ....[8]....
        /*0fb8*/ 	.word	0x00011860


	//   ....[9]....
        /*0fbc*/ 	.word	0x000118d0


	//   ....[10]....
        /*0fc0*/ 	.word	0x00011940


	//   ....[11]....
        /*0fc4*/ 	.word	0x000119a0


	//   ....[12]....
        /*0fc8*/ 	.word	0x00011a10


	//   ....[13]....
        /*0fcc*/ 	.word	0x00011a80


	//   ....[14]....
        /*0fd0*/ 	.word	0x00011af0


	//   ....[15]....
        /*0fd4*/ 	.word	0x00011b50


	//   ....[16]....
        /*0fd8*/ 	.word	0x00011bc0


	//   ....[17]....
        /*0fdc*/ 	.word	0x00011c30


	//   ....[18]....
        /*0fe0*/ 	.word	0x00011ca0


	//   ....[19]....
        /*0fe4*/ 	.word	0x00011d00


	//   ....[20]....
        /*0fe8*/ 	.word	0x00011d70


	//   ....[21]....
        /*0fec*/ 	.word	0x00011de0


	//   ....[22]....
        /*0ff0*/ 	.word	0x00011e50


	//   ....[23]....
        /*0ff4*/ 	.word	0x00011eb0


	//   ....[24]....
        /*0ff8*/ 	.word	0x00011f20


	//   ....[25]....
        /*0ffc*/ 	.word	0x00011f90


	//   ....[26]....
        /*1000*/ 	.word	0x00012000


	//   ....[27]....
        /*1004*/ 	.word	0x00012060


	//   ....[28]....
        /*1008*/ 	.word	0x000120d0


	//   ....[29]....
        /*100c*/ 	.word	0x00012140


	//   ....[30]....
        /*1010*/ 	.word	0x00012190


	//   ....[31]....
        /*1014*/ 	.word	0x000121d0


	//   ....[32]....
        /*1018*/ 	.word	0x00012220


	//   ....[33]....
        /*101c*/ 	.word	0x00012270


	//   ....[34]....
        /*1020*/ 	.word	0x000122c0


	//   ....[35]....
        /*1024*/ 	.word	0x00012330


	//   ....[36]....
        /*1028*/ 	.word	0x00012380


	//   ....[37]....
        /*102c*/ 	.word	0x000123d0


	//   ....[38]....
        /*1030*/ 	.word	0x00012420


	//   ....[39]....
        /*1034*/ 	.word	0x00012470


	//   ....[40]....
        /*1038*/ 	.word	0x000124c0


	//   ....[41]....
        /*103c*/ 	.word	0x00012530


	//   ....[42]....
        /*1040*/ 	.word	0x00012580


	//   ....[43]....
        /*1044*/ 	.word	0x000125e0


	//   ....[44]....
        /*1048*/ 	.word	0x00012640


	//   ....[45]....
        /*104c*/ 	.word	0x000126b0


	//----- nvinfo : EIATTR_EXIT_INSTR_OFFSETS
	.align		4
.L_254:
        /*1050*/ 	.byte	0x04, 0x1c
        /*1052*/ 	.short	(.L_256 - .L_255)


	//   ....[0]....
.L_255:
        /*1054*/ 	.word	0x00000c10


	//   ....[1]....
        /*1058*/ 	.word	0x0000f1d0


	//----- nvinfo : EIATTR_MAX_THREADS
	.align		4
.L_256:
        /*105c*/ 	.byte	0x04, 0x05
        /*105e*/ 	.short	(.L_258 - .L_257)
.L_257:
        /*1060*/ 	.word	0x00000080
        /*1064*/ 	.word	0x00000001
        /*1068*/ 	.word	0x00000001


	//----- nvinfo : EIATTR_CRS_STACK_SIZE
	.align		4
.L_258:
        /*106c*/ 	.byte	0x04, 0x1e
        /*106e*/ 	.short	(.L_260 - .L_259)
.L_259:
        /*1070*/ 	.word	0x00000000
.L_260:


//--------------------- .nv.info._ZN7cutlass13device_kernelIN5flash19enable_sm80_to_sm89INS1_16FlashAttnFwdSm80INS1_25CollectiveMainloopFwdSm80ILi4ELi1ELb0EN4cute5tupleIJNS5_1CILi128EEENS7_ILi80EEENS7_ILi64EEEEEELi64ENS_10bfloat16_tEfNS_4arch4Sm80ELb0ELb0ELb1ELb1ELb1ELb1ELb1ELb1EEENS1_21CollectiveEpilogueFwdINS6_IJS8_SA_S9_EEENS6_IJNS7_ILi1EEESI_SI_EEESC_SE_Li128ELb1ELb1ELb1ELb0EEENS1_36VarlenDynamicPersistentTileSchedulerILi128ELi80ELi128ELi128ELb1ELb1ELb0ELb0ELb1ELb1EEEEEEEEEvNT_6ParamsE --------------------------
	.section	.nv.info._ZN7cutlass13device_kernelIN5flash19enable_sm80_to_sm89INS1_16FlashAttnFwdSm80INS1_25CollectiveMainloopFwdSm80ILi4ELi1ELb0EN4cute5tupleIJNS5_1CILi128EEENS7_ILi80EEENS7_ILi64EEEEEELi64ENS_10bfloat16_tEfNS_4arch4Sm80ELb0ELb0ELb1ELb1ELb1ELb1ELb1ELb1EEENS1_21CollectiveEpilogueFwdINS6_IJS8_SA_S9_EEENS6_IJNS7_ILi1EEESI_SI_EEESC_SE_Li128ELb1ELb1ELb1ELb0EEENS1_36VarlenDynamicPersistentTileSchedulerILi128ELi80ELi128ELi128ELb1ELb1ELb0ELb0ELb1ELb1EEEEEEEEEvNT_6ParamsE,"",@"SHT_CUDA_INFO"
	.sectionflags	@""
	.align	4


	//----- nvinfo : EIATTR_CUDA_API_VERSION
	.align		4
        /*0000*/ 	.byte	0x04, 0x37
        /*0002*/ 	.short	(.L_262 - .L_261)
.L_261:
        /*0004*/ 	.word	0x00000082


	//----- nvinfo : EIATTR_SW2861232_WAR
	.align		4
.L_262:
        /*0008*/ 	.byte	0x01, 0x35
	.zero		2


	//----- nvinfo : EIATTR_PARAM_CBANK
	.align		4
        /*000c*/ 	.byte	0x04, 0x0a
        /*000e*/ 	.short	(.L_264 - .L_263)
	.align		4
.L_263:
        /*0010*/ 	.word	index@(.nv.constant0._ZN7cutlass13device_kernelIN5flash19enable_sm80_to_sm89INS1_16FlashAttnFwdSm80INS1_25CollectiveMainloopFwdSm80ILi4ELi1ELb0EN4cute5tupleIJNS5_1CILi128EEENS7_ILi80EEENS7_ILi64EEEEEELi64ENS_10bfloat16_tEfNS_4arch4Sm80ELb0ELb0ELb1ELb1ELb1ELb1ELb1ELb1EEENS1_21CollectiveEpilogueFwdINS6_IJS8_SA_S9_EEENS6_IJNS7_ILi1EEESI_SI_EEESC_SE_Li128ELb1ELb1ELb1ELb0EEENS1_36VarlenDynamicPersistentTileSchedulerILi128ELi80ELi128ELi128ELb1ELb1ELb0ELb0ELb1ELb1EEEEEEEEEvNT_6ParamsE)
        /*0014*/ 	.short	0x0160
        /*0016*/ 	.short	0x0438


	//----- nvinfo : EIATTR_CBANK_PARAM_SIZE
	.align		4
.L_264:
        /*0018*/ 	.byte	0x03, 0x19
        /*001a*/ 	.short	0x0438


	//----- nvinfo : EIATTR_KPARAM_INFO
	.align		4
        /*001c*/ 	.byte	0x04, 0x17
        /*001e*/ 	.short	(.L_266 - .L_265)
.L_265:
        /*0020*/ 	.word	0x00000000
        /*0024*/ 	.short	0x0000
        /*0026*/ 	.short	0x0000
        /*0028*/ 	.byte	0x00, 0xf0, 0xe1, 0x10


	//----- nvinfo : EIATTR_MAXREG_COUNT
	.align		4
.L_266:
        /*002c*/ 	.byte	0x03, 0x1b
        /*002e*/ 	.short	0x00ff


	//----- nvinfo : EIATTR_NUM_BARRIERS
	.align		4
        /*0030*/ 	.byte	0x02, 0x4c
        /*0032*/ 	.byte	0x06
	.zero		1


	//----- nvinfo : EIATTR_ANNOTATIONS
	.align		4
        /*0034*/ 	.byte	0x04, 0x55
        /*0036*/ 	.short	(.L_268 - .L_267)


	//   ....[0]....
.L_267:
        /* <DEDUP_REMOVED lines=110> */
        /*070c*/ 	.byte	0x50, 0x85, 0x01, 0x00


	//----- nvinfo : EIATTR_MERCURY_ISA_VERSION
	.align		4
.L_268:
        /*0710*/ 	.byte	0x03, 0x5f
        /*0712*/ 	.short	0x0000


	//----- nvinfo : EIATTR_INT_WARP_WIDE_INSTR_OFFSETS
	.align		4
        /*0714*/ 	.byte	0x04, 0x31
        /*0716*/ 	.short	(.L_270 - .L_269)


	//   ....[0]....
.L_269:
        /*0718*/ 	.word	0x00014910


	//   ....[1]....
        /*071c*/ 	.word	0x00014990


	//----- nvinfo : EIATTR_COOP_GROUP_MASK_REGIDS
	.align		4
.L_270:
        /*0720*/ 	.byte	0x04, 0x29
        /*0722*/ 	.short	(.L_272 - .L_271)


	//   ....[0]....
.L_271:
        /*0724*/ 	.word	0xffffffff


	//   ....[1]....
        /*0728*/ 	.word	0xffffffff


	//   ....[2]....
        /*072c*/ 	.word	0xffffffff


	//   ....[3]....
        /*0730*/ 	.word	0xffffffff


	//   ....[4]....
        /*0734*/ 	.word	0xffffffff


	//   ....[5]....
        /*0738*/ 	.word	0xffffffff


	//   ....[6]....
        /*073c*/ 	.word	0xffffffff


	//   ....[7]....
        /*0740*/ 	.word	0xffffffff


	//   ....[8]....
        /*0744*/ 	.word	0xffffffff


	//   ....[9]....
        /*0748*/ 	.word	0xffffffff


	//   ....[10]....
        /*074c*/ 	.word	0xffffffff


	//   ....[11]....
        /*0750*/ 	.word	0xffffffff


	//   ....[12]....
        /*0754*/ 	.word	0xffffffff


	//   ....[13]....
        /*0758*/ 	.word	0xffffffff


	//   ....[14]....
        /*075c*/ 	.word	0xffffffff


	//   ....[15]....
        /*0760*/ 	.word	0xffffffff


	//   ....[16]....
        /*0764*/ 	.word	0xffffffff


	//   ....[17]....
        /*0768*/ 	.word	0xffffffff


	//   ....[18]....
        /*076c*/ 	.word	0xffffffff


	//   ....[19]....
        /*0770*/ 	.word	0xffffffff


	//   ....[20]....
        /*0774*/ 	.word	0xffffffff


	//   ....[21]....
        /*0778*/ 	.word	0xffffffff


	//   ....[22]....
        /*077c*/ 	.word	0xffffffff


	//   ....[23]....
        /*0780*/ 	.word	0xffffffff


	//   ....[24]....
        /*0784*/ 	.word	0xffffffff


	//   ....[25]....
        /*0788*/ 	.word	0xffffffff


	//   ....[26]....
        /*078c*/ 	.word	0xffffffff


	//   ....[27]....
        /*0790*/ 	.word	0xffffffff


	//   ....[28]....
        /*0794*/ 	.word	0xffffffff


	//   ....[29]....
        /*0798*/ 	.word	0xffffffff


	//   ....[30]....
        /*079c*/ 	.word	0xffffffff


	//   ....[31]....
        /*07a0*/ 	.word	0xffffffff


	//   ....[32]....
        /*07a4*/ 	.word	0xffffffff


	//   ....[33]....
        /*07a8*/ 	.word	0xffffffff


	//   ....[34]....
        /*07ac*/ 	.word	0xffffffff


	//   ....[35]....
        /*07b0*/ 	.word	0xffffffff


	//   ....[36]....
        /*07b4*/ 	.word	0xffffffff


	//   ....[37]....
        /*07b8*/ 	.word	0xffffffff


	//   ....[38]....
        /*07bc*/ 	.word	0xffffffff


	//   ....[39]....
        /*07c0*/ 	.word	0xffffffff


	//   ....[40]....
        /*07c4*/ 	.word	0xffffffff


	//   ....[41]....
        /*07c8*/ 	.word	0xffffffff


	//   ....[42]....
        /*07cc*/ 	.word	0xffffffff


	//   ....[43]....
        /*07d0*/ 	.word	0xffffffff


	//   ....[44]....
        /*07d4*/ 	.word	0xffffffff


	//   ....[45]....
        /*07d8*/ 	.word	0xffffffff


	//   ....[46]....
        /*07dc*/ 	.word	0xffffffff


	//   ....[47]....
        /*07e0*/ 	.word	0xffffffff


	//   ....[48]....
        /*07e4*/ 	.word	0xffffffff


	//   ....[49]....
        /*07e8*/ 	.word	0xffffffff


	//   ....[50]....
        /*07ec*/ 	.word	0xffffffff


	//   ....[51]....
        /*07f0*/ 	.word	0xffffffff


	//   ....[52]....
        /*07f4*/ 	.word	0xffffffff


	//   ....[53]....
        /*07f8*/ 	.word	0xffffffff


	//   ....[54]....
        /*07fc*/ 	.word	0xffffffff


	//   ....[55]....
        /*0800*/ 	.word	0xffffffff


	//   ....[56]....
        /*0804*/ 	.word	0xffffffff


	//   ....[57]....
        /*0808*/ 	.word	0xffffffff


	//   ....[58]....
        /*080c*/ 	.word	0xffffffff


	//   ....[59]....
        /*0810*/ 	.word	0xffffffff


	//   ....[60]....
        /*0814*/ 	.word	0xffffffff


	//   ....[61]....
        /*0818*/ 	.word	0xffffffff


	//   ....[62]....
        /*081c*/ 	.word	0xffffffff


	//   ....[63]....
        /*0820*/ 	.word	0xffffffff


	//   ....[64]....
        /*0824*/ 	.word	0xffffffff


	//   ....[65]....
        /*0828*/ 	.word	0xffffffff


	//   ....[66]....
        /*082c*/ 	.word	0xffffffff


	//   ....[67]....
        /*0830*/ 	.word	0xffffffff


	//   ....[68]....
        /*0834*/ 	.word	0xffffffff


	//   ....[69]....
        /*0838*/ 	.word	0xffffffff


	//   ....[70]....
        /*083c*/ 	.word	0xffffffff


	//   ....[71]....
        /*0840*/ 	.word	0xffffffff


	//   ....[72]....
        /*0844*/ 	.word	0xffffffff


	//   ....[73]....
        /*0848*/ 	.word	0xffffffff


	//   ....[74]....
        /*084c*/ 	.word	0xffffffff


	//   ....[75]....
        /*0850*/ 	.word	0xffffffff


	//   ....[76]....
        /*0854*/ 	.word	0xffffffff


	//   ....[77]....
        /*0858*/ 	.word	0xffffffff


	//   ....[78]....
        /*085c*/ 	.word	0xffffffff


	//   ....[79]....
        /*0860*/ 	.word	0xffffffff


	//   ....[80]....
        /*0864*/ 	.word	0xffffffff


	//   ....[81]....
        /*0868*/ 	.word	0xffffffff


	//   ....[82]....
        /*086c*/ 	.word	0xffffffff


	//   ....[83]....
        /*0870*/ 	.word	0xffffffff


	//   ....[84]....
        /*0874*/ 	.word	0xffffffff


	//   ....[85]....
        /*0878*/ 	.word	0xffffffff


	//   ....[86]....
        /*087c*/ 	.word	0xffffffff


	//   ....[87]....
        /*0880*/ 	.word	0xffffffff


	//   ....[88]....
        /*0884*/ 	.word	0xffffffff


	//   ....[89]....
        /*0888*/ 	.word	0xffffffff


	//   ....[90]....
        /*088c*/ 	.word	0xffffffff


	//   ....[91]....
        /*0890*/ 	.word	0xffffffff


	//   ....[92]....
        /*0894*/ 	.word	0xffffffff


	//   ....[93]....
        /*0898*/ 	.word	0xffffffff


	//   ....[94]....
        /*089c*/ 	.word	0xffffffff


	//   ....[95]....
        /*08a0*/ 	.word	0xffffffff


	//   ....[96]....
        /*08a4*/ 	.word	0xffffffff


	//   ....[97]....
        /*08a8*/ 	.word	0xffffffff


	//   ....[98]....
        /*08ac*/ 	.word	0xffffffff


	//   ....[99]....
        /*08b0*/ 	.word	0xffffffff


	//   ....[100]....
        /*08b4*/ 	.word	0xffffffff


	//   ....[101]....
        /*08b8*/ 	.word	0xffffffff


	//   ....[102]....
        /*08bc*/ 	.word	0xffffffff


	//   ....[103]....
        /*08c0*/ 	.word	0xffffffff


	//   ....[104]....
        /*08c4*/ 	.word	0xffffffff


	//   ....[105]....
        /*08c8*/ 	.word	0xffffffff


	//   ....[106]....
        /*08cc*/ 	.word	0xffffffff


	//   ....[107]....
        /*08d0*/ 	.word	0xffffffff


	//   ....[108]....
        /*08d4*/ 	.word	0xffffffff


	//   ....[109]....
        /*08d8*/ 	.word	0xffffffff


	//   ....[110]....
        /*08dc*/ 	.word	0xffffffff


	//   ....[111]....
        /*08e0*/ 	.word	0xffffffff


	//   ....[112]....
        /*08e4*/ 	.word	0xffffffff


	//   ....[113]....
        /*08e8*/ 	.word	0xffffffff


	//   ....[114]....
        /*08ec*/ 	.word	0xffffffff


	//   ....[115]....
        /*08f0*/ 	.word	0xffffffff


	//   ....[116]....
        /*08f4*/ 	.word	0xffffffff


	//   ....[117]....
        /*08f8*/ 	.word	0xffffffff


	//   ....[118]....
        /*08fc*/ 	.word	0xffffffff


	//   ....[119]....
        /*0900*/ 	.word	0xffffffff


	//   ....[120]....
        /*0904*/ 	.word	0xffffffff


	//   ....[121]....
        /*0908*/ 	.word	0xffffffff


	//   ....[122]....
        /*090c*/ 	.word	0xffffffff


	//   ....[123]....
        /*0910*/ 	.word	0xffffffff


	//   ....[124]....
        /*0914*/ 	.word	0xffffffff


	//   ....[125]....
        /*0918*/ 	.word	0xffffffff


	//   ....[126]....
        /*091c*/ 	.word	0xffffffff


	//   ....[127]....
        /*0920*/ 	.word	0xffffffff


	//   ....[128]....
        /*0924*/ 	.word	0xffffffff


	//   ....[129]....
        /*0928*/ 	.word	0xffffffff


	//   ....[130]....
        /*092c*/ 	.word	0xffffffff


	//   ....[131]....
        /*0930*/ 	.word	0xffffffff


	//   ....[132]....
        /*0934*/ 	.word	0xffffffff


	//   ....[133]....
        /*0938*/ 	.word	0xffffffff


	//   ....[134]....
        /*093c*/ 	.word	0xffffffff


	//   ....[135]....
        /*0940*/ 	.word	0xffffffff


	//   ....[136]....
        /*0944*/ 	.word	0xffffffff


	//   ....[137]....
        /*0948*/ 	.word	0xffffffff


	//   ....[138]....
        /*094c*/ 	.word	0xffffffff


	//   ....[139]....
        /*0950*/ 	.word	0xffffffff


	//   ....[140]....
        /*0954*/ 	.word	0xffffffff


	//   ....[141]....
        /*0958*/ 	.word	0xffffffff


	//   ....[142]....
        /*095c*/ 	.word	0xffffffff


	//   ....[143]....
        /*0960*/ 	.word	0xffffffff


	//   ....[144]....
        /*0964*/ 	.word	0xffffffff


	//   ....[145]....
        /*0968*/ 	.word	0xffffffff


	//   ....[146]....
        /*096c*/ 	.word	0xffffffff


	//   ....[147]....
        /*0970*/ 	.word	0xffffffff


	//   ....[148]....
        /*0974*/ 	.word	0xffffffff


	//   ....[149]....
        /*0978*/ 	.word	0xffffffff


	//   ....[150]....
        /*097c*/ 	.word	0xffffffff


	//   ....[151]....
        /*0980*/ 	.word	0xffffffff


	//   ....[152]....
        /*0984*/ 	.word	0xffffffff


	//   ....[153]....
        /*0988*/ 	.word	0xffffffff


	//   ....[154]....
        /*098c*/ 	.word	0xffffffff


	//   ....[155]....
        /*0990*/ 	.word	0xffffffff


	//   ....[156]....
        /*0994*/ 	.word	0xffffffff


	//   ....[157]....
        /*0998*/ 	.word	0xffffffff


	//   ....[158]....
        /*099c*/ 	.word	0xffffffff


	//   ....[159]....
        /*09a0*/ 	.word	0xffffffff


	//   ....[160]....
        /*09a4*/ 	.word	0xffffffff


	//   ....[161]....
        /*09a8*/ 	.word	0xffffffff


	//   ....[162]....
        /*09ac*/ 	.word	0xffffffff


	//   ....[163]....
        /*09b0*/ 	.word	0xffffffff


	//   ....[164]....
        /*09b4*/ 	.word	0xffffffff


	//   ....[165]....
        /*09b8*/ 	.word	0xffffffff


	//   ....[166]....
        /*09bc*/ 	.word	0xffffffff


	//   ....[167]....
        /*09c0*/ 	.word	0xffffffff


	//   ....[168]....
        /*09c4*/ 	.word	0xffffffff


	//   ....[169]....
        /*09c8*/ 	.word	0xffffffff


	//   ....[170]....
        /*09cc*/ 	.word	0xffffffff


	//   ....[171]....
        /*09d0*/ 	.word	0xffffffff


	//   ....[172]....
        /*09d4*/ 	.word	0xffffffff


	//   ....[173]....
        /*09d8*/ 	.word	0xffffffff


	//   ....[174]....
        /*09dc*/ 	.word	0xffffffff


	//   ....[175]....
        /*09e0*/ 	.word	0xffffffff


	//   ....[176]....
        /*09e4*/ 	.word	0xffffffff


	//   ....[177]....
        /*09e8*/ 	.word	0xffffffff


	//   ....[178]....
        /*09ec*/ 	.word	0xffffffff


	//   ....[179]....
        /*09f0*/ 	.word	0xffffffff


	//   ....[180]....
        /*09f4*/ 	.word	0xffffffff


	//   ....[181]....
        /*09f8*/ 	.word	0xffffffff


	//   ....[182]....
        /*09fc*/ 	.word	0xffffffff


	//   ....[183]....
        /*0a00*/ 	.word	0xffffffff


	//   ....[184]....
        /*0a04*/ 	.word	0xffffffff


	//   ....[185]....
        /*0a08*/ 	.word	0xffffffff


	//   ....[186]....
        /*0a0c*/ 	.word	0xffffffff


	//   ....[187]....
        /*0a10*/ 	.word	0xffffffff


	//   ....[188]....
        /*0a14*/ 	.word	0xffffffff


	//   ....[189]....
        /*0a18*/ 	.word	0xffffffff


	//   ....[190]....
        /*0a1c*/ 	.word	0xffffffff


	//   ....[191]....
        /*0a20*/ 	.word	0xffffffff


	//   ....[192]....
        /*0a24*/ 	.word	0xffffffff


	//   ....[193]....
        /*0a28*/ 	.word	0xffffffff


	//   ....[194]....
        /*0a2c*/ 	.word	0xffffffff


	//   ....[195]....
        /*0a30*/ 	.word	0xffffffff


	//   ....[196]....
        /*0a34*/ 	.word	0xffffffff


	//   ....[197]....
        /*0a38*/ 	.word	0xffffffff


	//   ....[198]....
        /*0a3c*/ 	.word	0xffffffff


	//   ....[199]....
        /*0a40*/ 	.word	0xffffffff


	//   ....[200]....
        /*0a44*/ 	.word	0xffffffff


	//   ....[201]....
        /*0a48*/ 	.word	0xffffffff


	//   ....[202]....
        /*0a4c*/ 	.word	0xffffffff


	//   ....[203]....
        /*0a50*/ 	.word	0xffffffff


	//   ....[204]....
        /*0a54*/ 	.word	0xffffffff


	//   ....[205]....
        /*0a58*/ 	.word	0xffffffff


	//   ....[206]....
        /*0a5c*/ 	.word	0xffffffff


	//   ....[207]....
        /*0a60*/ 	.word	0xffffffff


	//   ....[208]....
        /*0a64*/ 	.word	0xffffffff


	//   ....[209]....
        /*0a68*/ 	.word	0xffffffff


	//   ....[210]....
        /*0a6c*/ 	.word	0xffffffff


	//   ....[211]....
        /*0a70*/ 	.word	0xffffffff


	//   ....[212]....
        /*0a74*/ 	.word	0xffffffff


	//   ....[213]....
        /*0a78*/ 	.word	0xffffffff


	//   ....[214]....
        /*0a7c*/ 	.word	0xffffffff


	//   ....[215]....
        /*0a80*/ 	.word	0xffffffff


	//   ....[216]....
        /*0a84*/ 	.word	0xffffffff


	//   ....[217]....
        /*0a88*/ 	.word	0xffffffff


	//   ....[218]....
        /*0a8c*/ 	.word	0xffffffff


	//   ....[219]....
        /*0a90*/ 	.word	0xffffffff


	//   ....[220]....
        /*0a94*/ 	.word	0xffffffff


	//   ....[221]....
        /*0a98*/ 	.word	0xffffffff


	//   ....[222]....
        /*0a9c*/ 	.word	0xffffffff


	//   ....[223]....
        /*0aa0*/ 	.word	0xffffffff


	//   ....[224]....
        /*0aa4*/ 	.word	0xffffffff


	//   ....[225]....
        /*0aa8*/ 	.word	0xffffffff


	//   ....[226]....
        /*0aac*/ 	.word	0xffffffff


	//   ....[227]....
        /*0ab0*/ 	.word	0xffffffff


	//   ....[228]....
        /*0ab4*/ 	.word	0xffffffff


	//   ....[229]....
        /*0ab8*/ 	.word	0xffffffff


	//   ....[230]....
        /*0abc*/ 	.word	0xffffffff


	//   ....[231]....
        /*0ac0*/ 	.word	0xffffffff


	//   ....[232]....
        /*0ac4*/ 	.word	0xffffffff


	//   ....[233]....
        /*0ac8*/ 	.word	0xffffffff


	//   ....[234]....
        /*0acc*/ 	.word	0xffffffff


	//   ....[235]....
        /*0ad0*/ 	.word	0xffffffff


	//   ....[236]....
        /*0ad4*/ 	.word	0xffffffff


	//   ....[237]....
        /*0ad8*/ 	.word	0xffffffff


	//   ....[238]....
        /*0adc*/ 	.word	0xffffffff


	//   ....[239]....
        /*0ae0*/ 	.word	0xffffffff


	//   ....[240]....
        /*0ae4*/ 	.word	0xffffffff


	//   ....[241]....
        /*0ae8*/ 	.word	0xffffffff


	//   ....[242]....
        /*0aec*/ 	.word	0xffffffff


	//   ....[243]....
        /*0af0*/ 	.word	0xffffffff


	//   ....[244]....
        /*0af4*/ 	.word	0xffffffff


	//   ....[245]....
        /*0af8*/ 	.word	0xffffffff


	//   ....[246]....
        /*0afc*/ 	.word	0xffffffff


	//   ....[247]....
        /*0b00*/ 	.word	0xffffffff


	//   ....[248]....
        /*0b04*/ 	.word	0xffffffff


	//   ....[249]....
        /*0b08*/ 	.word	0xffffffff


	//   ....[250]....
        /*0b0c*/ 	.word	0xffffffff


	//   ....[251]....
        /*0b10*/ 	.word	0xffffffff


	//   ....[252]....
        /*0b14*/ 	.word	0xffffffff


	//   ....[253]....
        /*0b18*/ 	.word	0xffffffff


	//   ....[254]....
        /*0b1c*/ 	.word	0xffffffff


	//   ....[255]....
        /*0b20*/ 	.word	0xffffffff


	//   ....[0]....
        /*0b24*/ 	.word	0xffffffff


	//   ....[1]....
        /*0b28*/ 	.word	0xffffffff


	//   ....[2]....
        /*0b2c*/ 	.word	0xffffffff


	//   ....[3]....
        /*0b30*/ 	.word	0xffffffff


	//   ....[4]....
        /*0b34*/ 	.word	0xffffffff


	//   ....[5]....
        /*0b38*/ 	.word	0xffffffff


	//   ....[6]....
        /*0b3c*/ 	.word	0xffffffff


	//   ....[7]....
        /*0b40*/ 	.word	0xffffffff


	//   ....[8]....
        /*0b44*/ 	.word	0xffffffff


	//   ....[9]....
        /*0b48*/ 	.word	0xffffffff


	//   ....[10]....
        /*0b4c*/ 	.word	0xffffffff


	//   ....[11]....
        /*0b50*/ 	.word	0xffffffff


	//   ....[12]....
        /*0b54*/ 	.word	0xffffffff


	//   ....[13]....
        /*0b58*/ 	.word	0xffffffff


	//   ....[14]....
        /*0b5c*/ 	.word	0xffffffff


	//   ....[15]....
        /*0b60*/ 	.word	0xffffffff


	//   ....[16]....
        /*0b64*/ 	.word	0xffffffff


	//   ....[17]....
        /*0b68*/ 	.word	0xffffffff


	//   ....[18]....
        /*0b6c*/ 	.word	0xffffffff


	//   ....[19]....
        /*0b70*/ 	.word	0xffffffff


	//   ....[20]....
        /*0b74*/ 	.word	0xffffffff


	//   ....[21]....
        /*0b78*/ 	.word	0xffffffff


	//   ....[22]....
        /*0b7c*/ 	.word	0xffffffff


	//   ....[23]....
        /*0b80*/ 	.word	0xffffffff


	//   ....[24]....
        /*0b84*/ 	.word	0xffffffff


	//   ....[25]....
        /*0b88*/ 	.word	0xffffffff


	//   ....[26]....
        /*0b8c*/ 	.word	0xffffffff


	//   ....[27]....
        /*0b90*/ 	.word	0xffffffff


	//   ....[28]....
        /*0b94*/ 	.word	0xffffffff


	//   ....[29]....
        /*0b98*/ 	.word	0xffffffff


	//   ....[30]....
        /*0b9c*/ 	.word	0xffffffff


	//   ....[31]....
        /*0ba0*/ 	.word	0xffffffff


	//   ....[32]....
        /*0ba4*/ 	.word	0xffffffff


	//   ....[33]....
        /*0ba8*/ 	.word	0xffffffff


	//   ....[34]....
        /*0bac*/ 	.word	0xffffffff


	//   ....[35]....
        /*0bb0*/ 	.word	0xffffffff


	//   ....[36]....
        /*0bb4*/ 	.word	0xffffffff


	//   ....[37]....
        /*0bb8*/ 	.word	0xffffffff


	//   ....[38]....
        /*0bbc*/ 	.word	0xffffffff


	//   ....[39]....
        /*0bc0*/ 	.word	0xffffffff


	//   ....[40]....
        /*0bc4*/ 	.word	0xffffffff


	//   ....[41]....
        /*0bc8*/ 	.word	0xffffffff


	//   ....[42]....
        /*0bcc*/ 	.word	0xffffffff


	//   ....[43]....
        /*0bd0*/ 	.word	0xffffffff


	//   ....[44]....
        /*0bd4*/ 	.word	0xffffffff


	//   ....[45]....
        /*0bd8*/ 	.word	0xffffffff


	//   ....[46]....
        /*0bdc*/ 	.word	0xffffffff


	//   ....[47]....
        /*0be0*/ 	.word	0xffffffff


	//   ....[48]....
        /*0be4*/ 	.word	0xffffffff


	//   ....[49]....
        /*0be8*/ 	.word	0xffffffff


	//   ....[50]....
        /*0bec*/ 	.word	0xffffffff


	//   ....[51]....
        /*0bf0*/ 	.word	0xffffffff


	//   ....[52]....
        /*0bf4*/ 	.word	0xffffffff


	//   ....[53]....
        /*0bf8*/ 	.word	0xffffffff


	//   ....[54]....
        /*0bfc*/ 	.word	0xffffffff


	//   ....[55]....
        /*0c00*/ 	.word	0xffffffff


	//   ....[56]....
        /*0c04*/ 	.word	0xffffffff


	//   ....[57]....
        /*0c08*/ 	.word	0xffffffff


	//   ....[58]....
        /*0c0c*/ 	.word	0xffffffff


	//   ....[59]....
        /*0c10*/ 	.word	0xffffffff


	//   ....[60]....
        /*0c14*/ 	.word	0xffffffff


	//   ....[61]....
        /*0c18*/ 	.word	0xffffffff


	//   ....[62]....
        /*0c1c*/ 	.word	0xffffffff


	//   ....[63]....
        /*0c20*/ 	.word	0xffffffff


	//   ....[64]....
        /*0c24*/ 	.word	0xffffffff


	//   ....[65]....
        /*0c28*/ 	.word	0xffffffff


	//   ....[66]....
        /*0c2c*/ 	.word	0xffffffff


	//   ....[67]....
        /*0c30*/ 	.word	0xffffffff


	//   ....[68]....
        /*0c34*/ 	.word	0xffffffff


	//   ....[69]....
        /*0c38*/ 	.word	0xffffffff


	//   ....[70]....
        /*0c3c*/ 	.word	0xffffffff


	//   ....[71]....
        /*0c40*/ 	.word	0xffffffff


	//   ....[72]....
        /*0c44*/ 	.word	0xffffffff


	//   ....[73]....
        /*0c48*/ 	.word	0xffffffff


	//   ....[74]....
        /*0c4c*/ 	.word	0xffffffff


	//   ....[75]....
        /*0c50*/ 	.word	0xffffffff


	//   ....[76]....
        /*0c54*/ 	.word	0xffffffff


	//   ....[77]....
        /*0c58*/ 	.word	0xffffffff


	//----- nvinfo : EIATTR_COOP_GROUP_INSTR_OFFSETS
	.align		4
.L_272:
        /*0c5c*/ 	.byte	0x04, 0x28
        /*0c5e*/ 	.short	(.L_274 - .L_273)


	//   ....[0]....
.L_273:
        /*0c60*/ 	.word	0x00000050


	//   ....[1]....
        /*0c64*/ 	.word	0x00000200


	//   ....[2]....
        /*0c68*/ 	.word	0x00000230


	//   ....[3]....
        /*0c6c*/ 	.word	0x00000260


	//   ....[4]....
        /*0c70*/ 	.word	0x00000290


	//   ....[5]....
        /*0c74*/ 	.word	0x000002c0


	//   ....[6]....
        /*0c78*/ 	.word	0x000002f0


	//   ....[7]....
        /*0c7c*/ 	.word	0x00000460


	//   ....[8]....
        /*0c80*/ 	.word	0x000004a0


	//   ....[9]....
        /*0c84*/ 	.word	0x000004d0


	//   ....[10]....
        /*0c88*/ 	.word	0x00000500


	//   ....[11]....
        /*0c8c*/ 	.word	0x00000530


	//   ....[12]....
        /*0c90*/ 	.word	0x00000560


	//   ....[13]....
        /*0c94*/ 	.word	0x000005f0


	//   ....[14]....
        /*0c98*/ 	.word	0x00000620


	//   ....[15]....
        /*0c9c*/ 	.word	0x00000640


	//   ....[16]....
        /*0ca0*/ 	.word	0x000006a0


	//   ....[17]....
        /*0ca4*/ 	.word	0x00003950


	//   ....[18]....
        /*0ca8*/ 	.word	0x000039a0


	//   ....[19]....
        /*0cac*/ 	.word	0x00004190


	//   ....[20]....
        /*0cb0*/ 	.word	0x000041b0


	//   ....[21]....
        /*0cb4*/ 	.word	0x00004920


	//   ....[22]....
        /*0cb8*/ 	.word	0x00004930


	//   ....[23]....
        /*0cbc*/ 	.word	0x00005190


	//   ....[24]....
        /*0cc0*/ 	.word	0x000051c0


	//   ....[25]....
        /*0cc4*/ 	.word	0x00005e00


	//   ....[26]....
        /*0cc8*/ 	.word	0x00005e30


	//   ....[27]....
        /*0ccc*/ 	.word	0x000065f0


	//   ....[28]....
        /*0cd0*/ 	.word	0x00006610


	//   ....[29]....
        /*0cd4*/ 	.word	0x00006df0


	//   ....[30]....
        /*0cd8*/ 	.word	0x00006e20


	//   ....[31]....
        /*0cdc*/ 	.word	0x00006f50


	//   ....[32]....
        /*0ce0*/ 	.word	0x00006f80


	//   ....[33]....
        /*0ce4*/ 	.word	0x00007070


	//   ....[34]....
        /*0ce8*/ 	.word	0x00007090


	//   ....[35]....
        /*0cec*/ 	.word	0x00007670


	//   ....[36]....
        /*0cf0*/ 	.word	0x000076b0


	//   ....[37]....
        /*0cf4*/ 	.word	0x000077e0


	//   ....[38]....
        /*0cf8*/ 	.word	0x00007810


	//   ....[39]....
        /*0cfc*/ 	.word	0x00007900


	//   ....[40]....
        /*0d00*/ 	.word	0x00007930


	//   ....[41]....
        /*0d04*/ 	.word	0x00008430


	//   ....[42]....
        /*0d08*/ 	.word	0x00008450


	//   ....[43]....
        /*0d0c*/ 	.word	0x00008520


	//   ....[44]....
        /*0d10*/ 	.word	0x00008530


	//   ....[45]....
        /*0d14*/ 	.word	0x00008600


	//   ....[46]....
        /*0d18*/ 	.word	0x00008620


	//   ....[47]....
        /*0d1c*/ 	.word	0x000086f0


	//   ....[48]....
        /*0d20*/ 	.word	0x00008700


	//   ....[49]....
        /*0d24*/ 	.word	0x000087d0


	//   ....[50]....
        /*0d28*/ 	.word	0x000087f0


	//   ....[51]....
        /*0d2c*/ 	.word	0x000088c0


	//   ....[52]....
        /*0d30*/ 	.word	0x000088d0


	//   ....[53]....
        /*0d34*/ 	.word	0x000089a0


	//   ....[54]....
        /*0d38*/ 	.word	0x000089c0


	//   ....[55]....
        /*0d3c*/ 	.word	0x00008a90


	//   ....[56]....
        /*0d40*/ 	.word	0x00008aa0


	//   ....[57]....
        /*0d44*/ 	.word	0x00008ec0


	//   ....[58]....
        /*0d48*/ 	.word	0x00008ee0


	//   ....[59]....
        /*0d4c*/ 	.word	0x00008ef0


	//   ....[60]....
        /*0d50*/ 	.word	0x00008f00


	//   ....[61]....
        /*0d54*/ 	.word	0x00008f10


	//   ....[62]....
        /*0d58*/ 	.word	0x00008f20


	//   ....[63]....
        /*0d5c*/ 	.word	0x00008f30


	//   ....[64]....
        /*0d60*/ 	.word	0x00008f50


	//   ....[65]....
        /*0d64*/ 	.word	0x00008f70


	//   ....[66]....
        /*0d68*/ 	.word	0x00009050


	//   ....[67]....
        /*0d6c*/ 	.word	0x00009270


	//   ....[68]....
        /*0d70*/ 	.word	0x000092b0


	//   ....[69]....
        /*0d74*/ 	.word	0x000092c0


	//   ....[70]....
        /*0d78*/ 	.word	0x000092d0


	//   ....[71]....
        /*0d7c*/ 	.word	0x0000ab90


	//   ....[72]....
        /*0d80*/ 	.word	0x0000abd0


	//   ....[73]....
        /*0d84*/ 	.word	0x0000abf0


	//   ....[74]....
        /*0d88*/ 	.word	0x0000ac00


	//   ....[75]....
        /*0d8c*/ 	.word	0x0000c810


	//   ....[76]....
        /*0d90*/ 	.word	0x0000c820


	//   ....[77]....
        /*0d94*/ 	.word	0x0000c830


	//   ....[78]....
        /*0d98*/ 	.word	0x0000c840


	//   ....[79]....
        /*0d9c*/ 	.word	0x0000c850


	//   ....[80]....
        /*0da0*/ 	.word	0x0000c860


	//   ....[81]....
        /*0da4*/ 	.word	0x0000c870


	//   ....[82]....
        /*0da8*/ 	.word	0x0000c890


	//   ....[83]....
        /*0dac*/ 	.word	0x0000c8b0


	//   ....[84]....
        /*0db0*/ 	.word	0x0000c8d0


	//   ....[85]....
        /*0db4*/ 	.word	0x0000dd80


	//   ....[86]....
        /*0db8*/ 	.word	0x0000dda0


	//   ....[87]....
        /*0dbc*/ 	.word	0x0000ddc0


	//   ....[88]....
        /*0dc0*/ 	.word	0x0000ddd0


	//   ....[89]....
        /*0dc4*/ 	.word	0x0000dde0


	//   ....[90]....
        /*0dc8*/ 	.word	0x0000ddf0


	//   ....[91]....
        /*0dcc*/ 	.word	0x0000de00


	//   ....[92]....
        /*0dd0*/ 	.word	0x0000de10


	//   ....[93]....
        /*0dd4*/ 	.word	0x0000de40


	//   ....[94]....
        /*0dd8*/ 	.word	0x0000de70


	//   ....[95]....
        /*0ddc*/ 	.word	0x0000eaf0


	//   ....[96]....
        /*0de0*/ 	.word	0x0000eb00


	//   ....[97]....
        /*0de4*/ 	.word	0x0000eb10


	//   ....[98]....
        /*0de8*/ 	.word	0x0000eb20


	//   ....[99]....
        /*0dec*/ 	.word	0x0000eb50


	//   ....[100]....
        /*0df0*/ 	.word	0x0000eb70


	//   ....[101]....
        /*0df4*/ 	.word	0x0000eb90


	//   ....[102]....
        /*0df8*/ 	.word	0x0000eba0


	//   ....[103]....
        /*0dfc*/ 	.word	0x00010710


	//   ....[104]....
        /*0e00*/ 	.word	0x00010730


	//   ....[105]....
        /*0e04*/ 	.word	0x00010780


	//   ....[106]....
        /*0e08*/ 	.word	0x000107a0


	//   ....[107]....
        /*0e0c*/ 	.word	0x000107c0


	//   ....[108]....
        /*0e10*/ 	.word	0x000107e0


	//   ....[109]....
        /*0e14*/ 	.word	0x00010800


	//   ....[110]....
        /*0e18*/ 	.word	0x00010820


	//   ....[111]....
        /*0e1c*/ 	.word	0x00010840


	//   ....[112]....
        /*0e20*/ 	.word	0x00010980


	//   ....[113]....
        /*0e24*/ 	.word	0x00011b80


	//   ....[114]....
        /*0e28*/ 	.word	0x00011ba0


	//   ....[115]....
        /*0e2c*/ 	.word	0x00011bf0


	//   ....[116]....
        /*0e30*/ 	.word	0x00011c10


	//   ....[117]....
        /*0e34*/ 	.word	0x00011c40


	//   ....[118]....
        /*0e38*/ 	.word	0x00011c60


	//   ....[119]....
        /*0e3c*/ 	.word	0x00011c90


	//   ....[120]....
        /*0e40*/ 	.word	0x00011cb0


	//   ....[121]....
        /*0e44*/ 	.word	0x00011cd0


	//   ....[122]....
        /*0e48*/ 	.word	0x00011ce0


	//   ....[123]....
        /*0e4c*/ 	.word	0x000122e0


	//   ....[124]....
        /*0e50*/ 	.word	0x00012300


	//   ....[125]....
        /*0e54*/ 	.word	0x00012320


	//   ....[126]....
        /*0e58*/ 	.word	0x00012340


	//   ....[127]....
        /*0e5c*/ 	.word	0x00012360


	//   ....[128]....
        /*0e60*/ 	.word	0x00012380


	//   ....[129]....
        /*0e64*/ 	.word	0x000123a0


	//   ....[130]....
        /*0e68*/ 	.word	0x000123c0


	//   ....[131]....
        /*0e6c*/ 	.word	0x00014150


	//   ....[132]....
        /*0e70*/ 	.word	0x00014180


	//   ....[133]....
        /*0e74*/ 	.word	0x00014190


	//   ....[134]....
        /*0e78*/ 	.word	0x000141a0


	//   ....[135]....
        /*0e7c*/ 	.word	0x000141b0


	//   ....[136]....
        /*0e80*/ 	.word	0x000141e0


	//   ....[137]....
        /*0e84*/ 	.word	0x00014200


	//   ....[138]....
        /*0e88*/ 	.word	0x00014220


	//   ....[139]....
        /*0e8c*/ 	.word	0x00015430


	//   ....[140]....
        /*0e90*/ 	.word	0x00015450


	//   ....[141]....
        /*0e94*/ 	.word	0x00015460


	//   ....[142]....
        /*0e98*/ 	.word	0x00015470


	//   ....[143]....
        /*0e9c*/ 	.word	0x00015480


	//   ....[144]....
        /*0ea0*/ 	.word	0x00015490


	//   ....[145]....
        /*0ea4*/ 	.word	0x000154b0


	//   ....[146]....
        /*0ea8*/ 	.word	0x00015520


	//   ....[147]....
        /*0eac*/ 	.word	0x00015900


	//   ....[148]....
        /*0eb0*/ 	.word	0x00015920


	//   ....[149]....
        /*0eb4*/ 	.word	0x00015980


	//   ....[150]....
        /*0eb8*/ 	.word	0x00015990


	//   ....[151]....
        /*0ebc*/ 	.word	0x00015a00


	//   ....[152]....
        /*0ec0*/ 	.word	0x00015a20


	//   ....[153]....
        /*0ec4*/ 	.word	0x00015a90


	//   ....[154]....
        /*0ec8*/ 	.word	0x00015aa0


	//   ....[155]....
        /*0ecc*/ 	.word	0x00015b10


	//   ....[156]....
        /*0ed0*/ 	.word	0x00015b30


	//   ....[157]....
        /*0ed4*/ 	.word	0x00015ba0


	//   ....[158]....
        /*0ed8*/ 	.word	0x00015bb0


	//   ....[159]....
        /*0edc*/ 	.word	0x00015c20


	//   ....[160]....
        /*0ee0*/ 	.word	0x00015c40


	//   ....[161]....
        /*0ee4*/ 	.word	0x00015cb0


	//   ....[162]....
        /*0ee8*/ 	.word	0x00015cc0


	//   ....[163]....
        /*0eec*/ 	.word	0x00015f40


	//   ....[164]....
        /*0ef0*/ 	.word	0x00015f60


	//   ....[165]....
        /*0ef4*/ 	.word	0x000162b0


	//   ....[166]....
        /*0ef8*/ 	.word	0x000162c0


	//   ....[167]....
        /*0efc*/ 	.word	0x00016610


	//   ....[168]....
        /*0f00*/ 	.word	0x00016630


	//   ....[169]....
        /*0f04*/ 	.word	0x000169a0


	//   ....[170]....
        /*0f08*/ 	.word	0x000169b0


	//   ....[171]....
        /*0f0c*/ 	.word	0x000174e0


	//   ....[172]....
        /*0f10*/ 	.word	0x00017500


	//   ....[173]....
        /*0f14*/ 	.word	0x00017570


	//   ....[174]....
        /*0f18*/ 	.word	0x00017580


	//   ....[175]....
        /*0f1c*/ 	.word	0x000175f0


	//   ....[176]....
        /*0f20*/ 	.word	0x00017610


	//   ....[177]....
        /*0f24*/ 	.word	0x00017680


	//   ....[178]....
        /*0f28*/ 	.word	0x00017690


	//   ....[179]....
        /*0f2c*/ 	.word	0x00017700


	//   ....[180]....
        /*0f30*/ 	.word	0x00017720


	//   ....[181]....
        /*0f34*/ 	.word	0x00017790


	//   ....[182]....
        /*0f38*/ 	.word	0x000177a0


	//   ....[183]....
        /*0f3c*/ 	.word	0x00017810


	//   ....[184]....
        /*0f40*/ 	.word	0x00017830


	//   ....[185]....
        /*0f44*/ 	.word	0x000178a0


	//   ....[186]....
        /*0f48*/ 	.word	0x000178b0


	//   ....[187]....
        /*0f4c*/ 	.word	0x00017a00


	//   ....[188]....
        /*0f50*/ 	.word	0x00017a20


	//   ....[189]....
        /*0f54*/ 	.word	0x00017b50


	//   ....[190]....
        /*0f58*/ 	.word	0x00017b90


	//   ....[191]....
        /*0f5c*/ 	.word	0x00017bc0


	//   ....[192]....
        /*0f60*/ 	.word	0x00017bf0


	//   ....[193]....
        /*0f64*/ 	.word	0x00017c20


	//   ....[194]....
        /*0f68*/ 	.word	0x00017c50


	//   ....[195]....
        /*0f6c*/ 	.word	0x00017db0


	//   ....[196]....
        /*0f70*/ 	.word	0x00017df0


	//   ....[197]....
        /*0f74*/ 	.word	0x00017e20


	//   ....[198]....
        /*0f78*/ 	.word	0x00017e50


	//   ....[199]....
        /*0f7c*/ 	.word	0x00017e80


	//   ....[200]....
        /*0f80*/ 	.word	0x00017eb0


	//   ....[201]....
        /*0f84*/ 	.word	0x00017f40


	//   ....[202]....
        /*0f88*/ 	.word	0x00017f70


	//   ....[203]....
        /*0f8c*/ 	.word	0x00017f80


	//   ....[204]....
        /*0f90*/ 	.word	0x00017fe0


	//   ....[205]....
        /*0f94*/ 	.word	0x000185d0


	//   ....[206]....
        /*0f98*/ 	.word	0x00018630


	//   ....[207]....
        /*0f9c*/ 	.word	0x00018680


	//   ....[208]....
        /*0fa0*/ 	.word	0x000186d0


	//   ....[209]....
        /*0fa4*/ 	.word	0x00018720


	//   ....[210]....
        /*0fa8*/ 	.word	0x00018790


	//   ....[211]....
        /*0fac*/ 	.word	0x000187e0


	//   ....[212]....
        /*0fb0*/ 	.word	0x00018840


	//   ....[213]....
        /*0fb4*/ 	.word	0x000188b0


	//   ....[214]....
        /*0fb8*/ 	.word	0x00018910


	//   ....[215]....
        /*0fbc*/ 	.word	0x00018980


	//   ....[216]....
        /*0fc0*/ 	.word	0x000189f0


	//   ....[217]....
        /*0fc4*/ 	.word	0x00018a60


	//   ....[218]....
        /*0fc8*/ 	.word	0x00018ac0


	//   ....[219]....
        /*0fcc*/ 	.word	0x00018b30


	//   ....[220]....
        /*0fd0*/ 	.word	0x00018ba0


	//   ....[221]....
        /*0fd4*/ 	.word	0x00018c10


	//   ....[222]....
        /*0fd8*/ 	.word	0x00018c70


	//   ....[223]....
        /*0fdc*/ 	.word	0x00018ce0


	//   ....[224]....
        /*0fe0*/ 	.word	0x00018d50


	//   ....[225]....
        /*0fe4*/ 	.word	0x00018dc0


	//   ....[226]....
        /*0fe8*/ 	.word	0x00018e20


	//   ....[227]....
        /*0fec*/ 	.word	0x00018e90


	//   ....[228]....
        /*0ff0*/ 	.word	0x00018f00


	//   ....[229]....
        /*0ff4*/ 	.word	0x00018f70


	//   ....[230]....
        /*0ff8*/ 	.word	0x00018fd0


	//   ....[231]....
        /*0ffc*/ 	.word	0x00019040


	//   ....[232]....
        /*1000*/ 	.word	0x000190b0


	//   ....[233]....
        /*1004*/ 	.word	0x00019180


	//   ....[234]....
        /*1008*/ 	.word	0x000191e0


	//   ....[235]....
        /*100c*/ 	.word	0x000192c0


	//   ....[236]....
        /*1010*/ 	.word	0x00019320


	//   ....[237]....
        /*1014*/ 	.word	0x00019400


	//   ....[238]....
        /*1018*/ 	.word	0x00019460


	//   ....[239]....
        /*101c*/ 	.word	0x00019540


	//   ....[240]....
        /*1020*/ 	.word	0x000195a0


	//   ....[241]....
        /*1024*/ 	.word	0x000195f0


	//   ....[242]....
        /*1028*/ 	.word	0x00019630


	//   ....[243]....
        /*102c*/ 	.word	0x00019680


	//   ....[244]....
        /*1030*/ 	.word	0x000196d0


	//   ....[245]....
        /*1034*/ 	.word	0x00019720


	//   ....[246]....
        /*1038*/ 	.word	0x00019770


	//   ....[247]....
        /*103c*/ 	.word	0x000197c0


	//   ....[248]....
        /*1040*/ 	.word	0x00019810


	//   ....[249]....
        /*1044*/ 	.word	0x00019870


	//   ....[250]....
        /*1048*/ 	.word	0x000198d0


	//   ....[251]....
        /*104c*/ 	.word	0x00019940


	//   ....[252]....
        /*1050*/ 	.word	0x00019a20


	//   ....[253]....
        /*1054*/ 	.word	0x00019a80


	//   ....[254]....
        /*1058*/ 	.word	0x00019b60


	//   ....[255]....
        /*105c*/ 	.word	0x00019bc0


	//   ....[0]....
        /*1060*/ 	.word	0x00019ca0


	//   ....[1]....
        /*1064*/ 	.word	0x00019d00


	//   ....[2]....
        /*1068*/ 	.word	0x00019de0


	//   ....[3]....
        /*106c*/ 	.word	0x00019e40


	//   ....[4]....
        /*1070*/ 	.word	0x00019e90


	//   ....[5]....
        /*1074*/ 	.word	0x00019ed0


	//   ....[6]....
        /*1078*/ 	.word	0x00019f20


	//   ....[7]....
        /*107c*/ 	.word	0x00019f60


	//   ....[8]....
        /*1080*/ 	.word	0x00019fb0


	//   ....[9]....
        /*1084*/ 	.word	0x00019ff0


	//   ....[10]....
        /*1088*/ 	.word	0x0001a040


	//   ....[11]....
        /*108c*/ 	.word	0x0001a080


	//   ....[12]....
        /*1090*/ 	.word	0x0001a0d0


	//   ....[13]....
        /*1094*/ 	.word	0x0001a120


	//   ....[14]....
        /*1098*/ 	.word	0x0001a170


	//   ....[15]....
        /*109c*/ 	.word	0x0001a1c0


	//   ....[16]....
        /*10a0*/ 	.word	0x0001a210


	//   ....[17]....
        /*10a4*/ 	.word	0x0001a260


	//   ....[18]....
        /*10a8*/ 	.word	0x0001a2b0


	//   ....[19]....
        /*10ac*/ 	.word	0x0001a2f0


	//   ....[20]....
        /*10b0*/ 	.word	0x0001a360


	//   ....[21]....
        /*10b4*/ 	.word	0x0001a3d0


	//   ....[22]....
        /*10b8*/ 	.word	0x0001a440


	//   ....[23]....
        /*10bc*/ 	.word	0x0001a4a0


	//   ....[24]....
        /*10c0*/ 	.word	0x0001a510


	//   ....[25]....
        /*10c4*/ 	.word	0x0001a580


	//   ....[26]....
        /*10c8*/ 	.word	0x0001a5f0


	//   ....[27]....
        /*10cc*/ 	.word	0x0001a650


	//   ....[28]....
        /*10d0*/ 	.word	0x0001a6c0


	//   ....[29]....
        /*10d4*/ 	.word	0x0001a730


	//   ....[30]....
        /*10d8*/ 	.word	0x0001a7a0


	//   ....[31]....
        /*10dc*/ 	.word	0x0001a800


	//   ....[32]....
        /*10e0*/ 	.word	0x0001a870


	//   ....[33]....
        /*10e4*/ 	.word	0x0001a8e0


	//   ....[34]....
        /*10e8*/ 	.word	0x0001a950


	//   ....[35]....
        /*10ec*/ 	.word	0x0001a9b0


	//   ....[36]....
        /*10f0*/ 	.word	0x0001aa20


	//   ....[37]....
        /*10f4*/ 	.word	0x0001aa90


	//   ....[38]....
        /*10f8*/ 	.word	0x0001ab00


	//   ....[39]....
        /*10fc*/ 	.word	0x0001ab60


	//   ....[40]....
        /*1100*/ 	.word	0x0001abd0


	//   ....[41]....
        /*1104*/ 	.word	0x0001ac40


	//   ....[42]....
        /*1108*/ 	.word	0x0001acb0


	//   ....[43]....
        /*110c*/ 	.word	0x0001ad10


	//   ....[44]....
        /*1110*/ 	.word	0x0001ad80


	//   ....[45]....
        /*1114*/ 	.word	0x0001adf0


	//   ....[46]....
        /*1118*/ 	.word	0x0001ae60


	//   ....[47]....
        /*111c*/ 	.word	0x0001aec0


	//   ....[48]....
        /*1120*/ 	.word	0x0001af30


	//   ....[49]....
        /*1124*/ 	.word	0x0001afa0


	//   ....[50]....
        /*1128*/ 	.word	0x0001b010


	//   ....[51]....
        /*112c*/ 	.word	0x0001b070


	//   ....[52]....
        /*1130*/ 	.word	0x0001b0e0


	//   ....[53]....
        /*1134*/ 	.word	0x0001b150


	//   ....[54]....
        /*1138*/ 	.word	0x0001b1c0


	//   ....[55]....
        /*113c*/ 	.word	0x0001b220


	//   ....[56]....
        /*1140*/ 	.word	0x0001b290


	//   ....[57]....
        /*1144*/ 	.word	0x0001b300


	//   ....[58]....
        /*1148*/ 	.word	0x0001b370


	//   ....[59]....
        /*114c*/ 	.word	0x0001b3d0


	//   ....[60]....
        /*1150*/ 	.word	0x0001b440


	//   ....[61]....
        /*1154*/ 	.word	0x0001b4b0


	//   ....[62]....
        /*1158*/ 	.word	0x0001b500


	//   ....[63]....
        /*115c*/ 	.word	0x0001b540


	//   ....[64]....
        /*1160*/ 	.word	0x0001b590


	//   ....[65]....
        /*1164*/ 	.word	0x0001b5e0


	//   ....[66]....
        /*1168*/ 	.word	0x0001b630


	//   ....[67]....
        /*116c*/ 	.word	0x0001b6a0


	//   ....[68]....
        /*1170*/ 	.word	0x0001b6f0


	//   ....[69]....
        /*1174*/ 	.word	0x0001b740


	//   ....[70]....
        /*1178*/ 	.word	0x0001b790


	//   ....[71]....
        /*117c*/ 	.word	0x0001b7e0


	//   ....[72]....
        /*1180*/ 	.word	0x0001b830


	//   ....[73]....
        /*1184*/ 	.word	0x0001b8a0


	//   ....[74]....
        /*1188*/ 	.word	0x0001b8f0


	//   ....[75]....
        /*118c*/ 	.word	0x0001b950


	//   ....[76]....
        /*1190*/ 	.word	0x0001b9b0


	//   ....[77]....
        /*1194*/ 	.word	0x0001ba20


	//----- nvinfo : EIATTR_EXIT_INSTR_OFFSETS
	.align		4
.L_274:
        /*1198*/ 	.byte	0x04, 0x1c
        /*119a*/ 	.short	(.L_276 - .L_275)


	//   ....[0]....
.L_275:
        /*119c*/ 	.word	0x00000c10


	//   ....[1]....
        /*11a0*/ 	.word	0x00018590


	//----- nvinfo : EIATTR_MAX_THREADS
	.align		4
.L_276:
        /*11a4*/ 	.byte	0x04, 0x05
        /*11a6*/ 	.short	(.L_278 - .L_277)
.L_277:
        /*11a8*/ 	.word	0x00000080
        /*11ac*/ 	.word	0x00000001
        /*11b0*/ 	.word	0x00000001


	//----- nvinfo : EIATTR_CRS_STACK_SIZE
	.align		4
.L_278:
        /*11b4*/ 	.byte	0x04, 0x1e
        /*11b6*/ 	.short	(.L_280 - .L_279)
.L_279:
        /*11b8*/ 	.word	0x00000000
.L_280:


//--------------------- .nv.info._ZN7cutlass13device_kernelIN5flash19enable_sm80_to_sm89INS1_16FlashAttnFwdSm80INS1_25CollectiveMainloopFwdSm80ILi4ELi1ELb0EN4cute5tupleIJNS5_1CILi128EEENS7_ILi96EEENS7_ILi64EEEEEELi64ENS_10bfloat16_tEfNS_4arch4Sm80ELb0ELb1ELb1ELb0ELb1ELb0ELb1ELb1EEENS1_21CollectiveEpilogueFwdINS6_IJS8_SA_S9_EEENS6_IJNS7_ILi1EEESI_SI_EEESC_SE_Li128ELb0ELb1ELb1ELb0EEENS1_19SingleTileSchedulerILb0ELb1ELb1ELi128EEEEEEEEEvNT_6ParamsE --------------------------
	.section	.nv.info._ZN7cutlass13device_kernelIN5flash19enable_sm80_to_sm89INS1_16FlashAttnFwdSm80INS1_25CollectiveMainloopFwdSm80ILi4ELi1ELb0EN4cute5tupleIJNS5_1CILi128EEENS7_ILi96EEENS7_ILi64EEEEEELi64ENS_10bfloat16_tEfNS_4arch4Sm80ELb0ELb1ELb1ELb0ELb1ELb0ELb1ELb1EEENS1_21CollectiveEpilogueFwdINS6_IJS8_SA_S9_EEENS6_IJNS7_ILi1EEESI_SI_EEESC_SE_Li128ELb0ELb1ELb1ELb0EEENS1_19SingleTileSchedulerILb0ELb1ELb1ELi128EEEEEEEEEvNT_6ParamsE,"",@"SHT_CUDA_INFO"
	.sectionflags	@""
	.align	4


	//----- nvinfo : EIATTR_CUDA_API_VERSION
	.align		4
        /*0000*/ 	.byte	0x04, 0x37
        /*0002*/ 	.short	(.L_282 - .L_281)
.L_281:
        /*0004*/ 	.word	0x00000082


	//----- nvinfo : EIATTR_SW2861232_WAR
	.align		4
.L_282:
        /*0008*/ 	.byte	0x01, 0x35
	.zero		2


	//----- nvinfo : EIATTR_PARAM_CBANK
	.align		4
        /*000c*/ 	.byte	0x04, 0x0a
        /*000e*/ 	.short	(.L_284 - .L_283)
	.align		4
.L_283:
        /*0010*/ 	.word	index@(.nv.constant0._ZN7cutlass13device_kernelIN5flash19enable_sm80_to_sm89INS1_16FlashAttnFwdSm80INS1_25CollectiveMainloopFwdSm80ILi4ELi1ELb0EN4cute5tupleIJNS5_1CILi128EEENS7_ILi96EEENS7_ILi64EEEEEELi64ENS_10bfloat16_tEfNS_4arch4Sm80ELb0ELb1ELb1ELb0ELb1ELb0ELb1ELb1EEENS1_21CollectiveEpilogueFwdINS6_IJS8_SA_S9_EEENS6_IJNS7_ILi1EEESI_SI_EEESC_SE_Li128ELb0ELb1ELb1ELb0EEENS1_19SingleTileSchedulerILb0ELb1ELb1ELi128EEEEEEEEEvNT_6ParamsE)
        /*0014*/ 	.short	0x0160
        /*0016*/ 	.short	0x0418


	//----- nvinfo : EIATTR_CBANK_PARAM_SIZE
	.align		4
.L_284:
        /*0018*/ 	.byte	0x03, 0x19
        /*001a*/ 	.short	0x0418


	//----- nvinfo : EIATTR_KPARAM_INFO
	.align		4
        /*001c*/ 	.byte	0x04, 0x17
        /*001e*/ 	.short	(.L_286 - .L_285)
.L_285:
        /*0020*/ 	.word	0x00000000
        /*0024*/ 	.short	0x0000
        /*0026*/ 	.short	0x0000
        /*0028*/ 	.byte	0x00, 0xf0, 0x61, 0x10


	//----- nvinfo : EIATTR_MAXREG_COUNT
	.align		4
.L_286:
        /*002c*/ 	.byte	0x03, 0x1b
        /*002e*/ 	.short	0x00ff


	//----- nvinfo : EIATTR_NUM_BARRIERS
	.align		4
        /*0030*/ 	.byte	0x02, 0x4c
        /*0032*/ 	.byte	0x02
	.zero		1


	//----- nvinfo : EIATTR_ANNOTATIONS
	.align		4
        /*0034*/ 	.byte	0x04, 0x55
        /*0036*/ 	.short	(.L_288 - .L_287)


	//   ....[0]....
.L_287:
        /* <DEDUP_REMOVED lines=43> */


	//----- nvinfo : EIATTR_MERCURY_ISA_VERSION
	.align		4
.L_288:
        /*02d0*/ 	.byte	0x03, 0x5f
        /*02d2*/ 	.short	0x0000


	//----- nvinfo : EIATTR_COOP_GROUP_MASK_REGIDS
	.align		4
        /*02d4*/ 	.byte	0x04, 0x29
        /*02d6*/ 	.short	(.L_290 - .L_289)


	//   ....[0]....
.L_289:
        /*02d8*/ 	.word	0xffffffff


	//   ....[1]....
        /*02dc*/ 	.word	0xffffffff


	//   ....[2]....
        /*02e0*/ 	.word	0xffffffff


	//   ....[3]....
        /*02e4*/ 	.word	0xffffffff


	//   ....[4]....
        /*02e8*/ 	.word	0xffffffff


	//   ....[5]....
        /*02ec*/ 	.word	0xffffffff


	//   ....[6]....
        /*02f0*/ 	.word	0xffffffff


	//   ....[7]....
        /*02f4*/ 	.word	0xffffffff


	//   ....[8]....
        /*02f8*/ 	.word	0xffffffff


	//   ....[9]....
        /*02fc*/ 	.word	0xffffffff


	//   ....[10]....
        /*0300*/ 	.word	0xffffffff


	//   ....[11]....
        /*0304*/ 	.word	0xffffffff


	//   ....[12]....
        /*0308*/ 	.word	0xffffffff


	//   ....[13]....
        /*030c*/ 	.word	0xffffffff


	//   ....[14]....
        /*0310*/ 	.word	0xffffffff


	//   ....[15]....
        /*0314*/ 	.word	0xffffffff


	//   ....[16]....
        /*0318*/ 	.word	0xffffffff


	//   ....[17]....
        /*031c*/ 	.word	0xffffffff


	//   ....[18]....
        /*0320*/ 	.word	0xffffffff


	//   ....[19]....
        /*0324*/ 	.word	0xffffffff


	//   ....[20]....
        /*0328*/ 	.word	0xffffffff


	//   ....[21]....
        /*032c*/ 	.word	0xffffffff


	//   ....[22]....
        /*0330*/ 	.word	0xffffffff


	//   ....[23]....
        /*0334*/ 	.word	0xffffffff


	//   ....[24]....
        /*0338*/ 	.word	0xffffffff


	//   ....[25]....
        /*033c*/ 	.word	0xffffffff


	//   ....[26]....
        /*0340*/ 	.word	0xffffffff


	//   ....[27]....
        /*0344*/ 	.word	0xffffffff


	//   ....[28]....
        /*0348*/ 	.word	0xffffffff


	//   ....[29]....
        /*034c*/ 	.word	0xffffffff


	//   ....[30]....
        /*0350*/ 	.word	0xffffffff


	//   ....[31]....
        /*0354*/ 	.word	0xffffffff


	//   ....[32]....
        /*0358*/ 	.word	0xffffffff


	//   ....[33]....
        /*035c*/ 	.word	0xffffffff


	//   ....[34]....
        /*0360*/ 	.word	0xffffffff


	//   ....[35]....
        /*0364*/ 	.word	0xffffffff


	//   ....[36]....
        /*0368*/ 	.word	0xffffffff


	//   ....[37]....
        /*036c*/ 	.word	0xffffffff


	//   ....[38]....
        /*0370*/ 	.word	0xffffffff


	//   ....[39]....
        /*0374*/ 	.word	0xffffffff


	//   ....[40]....
        /*0378*/ 	.word	0xffffffff


	//   ....[41]....
        /*037c*/ 	.word	0xffffffff


	//   ....[42]....
        /*0380*/ 	.word	0xffffffff


	//   ....[43]....
        /*0384*/ 	.word	0xffffffff


	//   ....[44]....
        /*0388*/ 	.word	0xffffffff


	//   ....[45]....
        /*038c*/ 	.word	0xffffffff


	//   ....[46]....
        /*0390*/ 	.word	0xffffffff


	//   ....[47]....
        /*0394*/ 	.word	0xffffffff


	//   ....[48]....
        /*0398*/ 	.word	0xffffffff


	//   ....[49]....
        /*039c*/ 	.word	0xffffffff


	//   ....[50]....
        /*03a0*/ 	.word	0xffffffff


	//   ....[51]....
        /*03a4*/ 	.word	0xffffffff


	//   ....[52]....
        /*03a8*/ 	.word	0xffffffff


	//   ....[53]....
        /*03ac*/ 	.word	0xffffffff


	//   ....[54]....
        /*03b0*/ 	.word	0xffffffff


	//   ....[55]....
        /*03b4*/ 	.word	0xffffffff


	//   ....[56]....
        /*03b8*/ 	.word	0xffffffff


	//   ....[57]....
        /*03bc*/ 	.word	0xffffffff


	//   ....[58]....
        /*03c0*/ 	.word	0xffffffff


	//   ....[59]....
        /*03c4*/ 	.word	0xffffffff


	//   ....[60]....
        /*03c8*/ 	.word	0xffffffff


	//   ....[61]....
        /*03cc*/ 	.word	0xffffffff


	//   ....[62]....
        /*03d0*/ 	.word	0xffffffff


	//   ....[63]....
        /*03d4*/ 	.word	0xffffffff


	//   ....[64]....
        /*03d8*/ 	.word	0xffffffff


	//   ....[65]....
        /*03dc*/ 	.word	0xffffffff


	//   ....[66]....
        /*03e0*/ 	.word	0xffffffff


	//   ....[67]....
        /*03e4*/ 	.word	0xffffffff


	//   ....[68]....
        /*03e8*/ 	.word	0xffffffff


	//   ....[69]....
        /*03ec*/ 	.word	0xffffffff


	//   ....[70]....
        /*03f0*/ 	.word	0xffffffff


	//   ....[71]....
        /*03f4*/ 	.word	0xffffffff


	//   ....[72]....
        /*03f8*/ 	.word	0xffffffff


	//   ....[73]....
        /*03fc*/ 	.word	0xffffffff


	//   ....[74]....
        /*0400*/ 	.word	0xffffffff


	//   ....[75]....
        /*0404*/ 	.word	0xffffffff


	//   ....[76]....
        /*0408*/ 	.word	0xffffffff


	//   ....[77]....
        /*040c*/ 	.word	0xffffffff


	//   ....[78]....
        /*0410*/ 	.word	0xffffffff


	//   ....[79]....
        /*0414*/ 	.word	0xffffffff


	//   ....[80]....
        /*0418*/ 	.word	0xffffffff


	//   ....[81]....
        /*041c*/ 	.word	0xffffffff


	//   ....[82]....
        /*0420*/ 	.word	0xffffffff


	//   ....[83]....
        /*0424*/ 	.word	0xffffffff


	//   ....[84]....
        /*0428*/ 	.word	0xffffffff


	//   ....[85]....
        /*042c*/ 	.word	0xffffffff


	//   ....[86]....
        /*0430*/ 	.word	0xffffffff


	//   ....[87]....
        /*0434*/ 	.word	0xffffffff


	//   ....[88]....
        /*0438*/ 	.word	0xffffffff


	//   ....[89]....
        /*043c*/ 	.word	0xffffffff


	//   ....[90]....
        /*0440*/ 	.word	0xffffffff


	//   ....[91]....
        /*0444*/ 	.word	0xffffffff


	//   ....[92]....
        /*0448*/ 	.word	0xffffffff


	//   ....[93]....
        /*044c*/ 	.word	0xffffffff


	//   ....[94]....
        /*0450*/ 	.word	0xffffffff


	//   ....[95]....
        /*0454*/ 	.word	0xffffffff


	//   ....[96]....
        /*0458*/ 	.word	0xffffffff


	//   ....[97]....
        /*045c*/ 	.word	0xffffffff


	//   ....[98]....
        /*0460*/ 	.word	0xffffffff


	//   ....[99]....
        /*0464*/ 	.word	0xffffffff


	//   ....[100]....
        /*0468*/ 	.word	0xffffffff


	//   ....[101]....
        /*046c*/ 	.word	0xffffffff


	//   ....[102]....
        /*0470*/ 	.word	0xffffffff


	//   ....[103]....
        /*0474*/ 	.word	0xffffffff


	//   ....[104]....
        /*0478*/ 	.word	0xffffffff


	//   ....[105]....
        /*047c*/ 	.word	0xffffffff


	//   ....[106]....
        /*0480*/ 	.word	0xffffffff


	//   ....[107]....
        /*0484*/ 	.word	0xffffffff


	//   ....[108]....
        /*0488*/ 	.word	0xffffffff


	//   ....[109]....
        /*048c*/ 	.word	0xffffffff


	//   ....[110]....
        /*0490*/ 	.word	0xffffffff


	//   ....[111]....
        /*0494*/ 	.word	0xffffffff


	//   ....[112]....
        /*0498*/ 	.word	0xffffffff


	//   ....[113]....
        /*049c*/ 	.word	0xffffffff


	//   ....[114]....
        /*04a0*/ 	.word	0xffffffff


	//   ....[115]....
        /*04a4*/ 	.word	0xffffffff


	//   ....[116]....
        /*04a8*/ 	.word	0xffffffff


	//   ....[117]....
        /*04ac*/ 	.word	0xffffffff


	//   ....[118]....
        /*04b0*/ 	.word	0xffffffff


	//   ....[119]....
        /*04b4*/ 	.word	0xffffffff


	//   ....[120]....
        /*04b8*/ 	.word	0xffffffff


	//   ....[121]....
        /*04bc*/ 	.word	0xffffffff


	//   ....[122]....
        /*04c0*/ 	.word	0xffffffff


	//   ....[123]....
        /*04c4*/ 	.word	0xffffffff


	//   ....[124]....
        /*04c8*/ 	.word	0xffffffff


	//   ....[125]....
        /*04cc*/ 	.word	0xffffffff


	//   ....[126]....
        /*04d0*/ 	.word	0xffffffff


	//   ....[127]....
        /*04d4*/ 	.word	0xffffffff


	//   ....[128]....
        /*04d8*/ 	.word	0xffffffff


	//   ....[129]....
        /*04dc*/ 	.word	0xffffffff


	//   ....[130]....
        /*04e0*/ 	.word	0xffffffff


	//   ....[131]....
        /*04e4*/ 	.word	0xffffffff


	//   ....[132]....
        /*04e8*/ 	.word	0xffffffff


	//   ....[133]....
        /*04ec*/ 	.word	0xffffffff


	//   ....[134]....
        /*04f0*/ 	.word	0xffffffff


	//   ....[135]....
        /*04f4*/ 	.word	0xffffffff


	//   ....[136]....
        /*04f8*/ 	.word	0xffffffff


	//   ....[137]....
        /*04fc*/ 	.word	0xffffffff


	//   ....[138]....
        /*0500*/ 	.word	0xffffffff


	//   ....[139]....
        /*0504*/ 	.word	0xffffffff


	//   ....[140]....
        /*0508*/ 	.word	0xffffffff


	//   ....[141]....
        /*050c*/ 	.word	0xffffffff


	//   ....[142]....
        /*0510*/ 	.word	0xffffffff


	//   ....[143]....
        /*0514*/ 	.word	0xffffffff


	//   ....[144]....
        /*0518*/ 	.word	0xffffffff


	//   ....[145]....
        /*051c*/ 	.word	0xffffffff


	//   ....[146]....
        /*0520*/ 	.word	0xffffffff


	//   ....[147]....
        /*0524*/ 	.word	0xffffffff


	//   ....[148]....
        /*0528*/ 	.word	0xffffffff


	//   ....[149]....
        /*052c*/ 	.word	0xffffffff


	//   ....[150]....
        /*0530*/ 	.word	0xffffffff


	//   ....[151]....
        /*0534*/ 	.word	0xffffffff


	//   ....[152]....
        /*0538*/ 	.word	0xffffffff


	//   ....[153]....
        /*053c*/ 	.word	0xffffffff


	//   ....[154]....
        /*0540*/ 	.word	0xffffffff


	//   ....[155]....
        /*0544*/ 	.word	0xffffffff


	//   ....[156]....
        /*0548*/ 	.word	0xffffffff


	//   ....[157]....
        /*054c*/ 	.word	0xffffffff


	//   ....[158]....
        /*0550*/ 	.word	0xffffffff


	//   ....[159]....
        /*0554*/ 	.word	0xffffffff


	//   ....[160]....
        /*0558*/ 	.word	0xffffffff


	//   ....[161]....
        /*055c*/ 	.word	0xffffffff


	//   ....[162]....
        /*0560*/ 	.word	0xffffffff


	//   ....[163]....
        /*0564*/ 	.word	0xffffffff


	//   ....[164]....
        /*0568*/ 	.word	0xffffffff


	//   ....[165]....
        /*056c*/ 	.word	0xffffffff


	//   ....[166]....
        /*0570*/ 	.word	0xffffffff


	//   ....[167]....
        /*0574*/ 	.word	0xffffffff


	//   ....[168]....
        /*0578*/ 	.word	0xffffffff


	//   ....[169]....
        /*057c*/ 	.word	0xffffffff


	//   ....[170]....
        /*0580*/ 	.word	0xffffffff


	//   ....[171]....
        /*0584*/ 	.word	0xffffffff


	//   ....[172]....
        /*0588*/ 	.word	0xffffffff


	//   ....[173]....
        /*058c*/ 	.word	0xffffffff


	//   ....[174]....
        /*0590*/ 	.word	0xffffffff


	//   ....[175]....
        /*0594*/ 	.word	0xffffffff


	//   ....[176]....
        /*0598*/ 	.word	0xffffffff


	//   ....[177]....
        /*059c*/ 	.word	0xffffffff


	//   ....[178]....
        /*05a0*/ 	.word	0xffffffff


	//   ....[179]....
        /*05a4*/ 	.word	0xffffffff


	//   ....[180]....
        /*05a8*/ 	.word	0xffffffff


	//   ....[181]....
        /*05ac*/ 	.word	0xffffffff


	//   ....[182]....
        /*05b0*/ 	.word	0xffffffff


	//   ....[183]....
        /*05b4*/ 	.word	0xffffffff


	//   ....[184]....
        /*05b8*/ 	.word	0xffffffff


	//   ....[185]....
        /*05bc*/ 	.word	0xffffffff


	//   ....[186]....
        /*05c0*/ 	.word	0xffffffff


	//   ....[187]....
        /*05c4*/ 	.word	0xffffffff


	//   ....[188]....
        /*05c8*/ 	.word	0xffffffff


	//   ....[189]....
        /*05cc*/ 	.word	0xffffffff


	//   ....[190]....
        /*05d0*/ 	.word	0xffffffff


	//   ....[191]....
        /*05d4*/ 	.word	0xffffffff


	//   ....[192]....
        /*05d8*/ 	.word	0xffffffff


	//----- nvinfo : EIATTR_COOP_GROUP_INSTR_OFFSETS
	.align		4
.L_290:
        /*05dc*/ 	.byte	0x04, 0x28
        /*05de*/ 	.short	(.L_292 - .L_291)


	//   ....[0]....
.L_291:
        /*05e0*/ 	.word	0x00000060


	//   ....[1]....
        /*05e4*/ 	.word	0x00001110


	//   ....[2]....
        /*05e8*/ 	.word	0x00001150


	//   ....[3]....
        /*05ec*/ 	.word	0x00001320


	//   ....[4]....
        /*05f0*/ 	.word	0x00001350


	//   ....[5]....
        /*05f4*/ 	.word	0x000013e0


	//   ....[6]....
        /*05f8*/ 	.word	0x00001410


	//   ....[7]....
        /*05fc*/ 	.word	0x000014a0


	//   ....[8]....
        /*0600*/ 	.word	0x000014d0


	//   ....[9]....
        /*0604*/ 	.word	0x00001560


	//   ....[10]....
        /*0608*/ 	.word	0x00001590


	//   ....[11]....
        /*060c*/ 	.word	0x00001620


	//   ....[12]....
        /*0610*/ 	.word	0x00001650


	//   ....[13]....
        /*0614*/ 	.word	0x000016e0


	//   ....[14]....
        /*0618*/ 	.word	0x00001710


	//   ....[15]....
        /*061c*/ 	.word	0x00001790


	//   ....[16]....
        /*0620*/ 	.word	0x000017d0


	//   ....[17]....
        /*0624*/ 	.word	0x00001c40


	//   ....[18]....
        /*0628*/ 	.word	0x00001c60


	//   ....[19]....
        /*062c*/ 	.word	0x00001c70


	//   ....[20]....
        /*0630*/ 	.word	0x00001c80


	//   ....[21]....
        /*0634*/ 	.word	0x00001c90


	//   ....[22]....
        /*0638*/ 	.word	0x00001ca0


	//   ....[23]....
        /*063c*/ 	.word	0x00001cb0


	//   ....[24]....
        /*0640*/ 	.word	0x00001cd0


	//   ....[25]....
        /*0644*/ 	.word	0x00001d00


	//   ....[26]....
        /*0648*/ 	.word	0x00001d10


	//   ....[27]....
        /*064c*/ 	.word	0x00001d20


	//   ....[28]....
        /*0650*/ 	.word	0x00001d30


	//   ....[29]....
        /*0654*/ 	.word	0x00002200


	//   ....[30]....
        /*0658*/ 	.word	0x00002210


	//   ....[31]....
        /*065c*/ 	.word	0x00002220


	//   ....[32]....
        /*0660*/ 	.word	0x00002230


	//   ....[33]....
        /*0664*/ 	.word	0x00002240


	//   ....[34]....
        /*0668*/ 	.word	0x00002260


	//   ....[35]....
        /*066c*/ 	.word	0x000022a0


	//   ....[36]....
        /*0670*/ 	.word	0x000022b0


	//   ....[37]....
        /*0674*/ 	.word	0x000023a0


	//   ....[38]....
        /*0678*/ 	.word	0x000023b0


	//   ....[39]....
        /*067c*/ 	.word	0x00002410


	//   ....[40]....
        /*0680*/ 	.word	0x00002430


	//   ....[41]....
        /*0684*/ 	.word	0x00002e90


	//   ....[42]....
        /*0688*/ 	.word	0x00002ea0


	//   ....[43]....
        /*068c*/ 	.word	0x00002eb0


	//   ....[44]....
        /*0690*/ 	.word	0x00002ec0


	//   ....[45]....
        /*0694*/ 	.word	0x00002ed0


	//   ....[46]....
        /*0698*/ 	.word	0x00002ee0


	//   ....[47]....
        /*069c*/ 	.word	0x00002ef0


	//   ....[48]....
        /*06a0*/ 	.word	0x00002f00


	//   ....[49]....
        /*06a4*/ 	.word	0x00002f20


	//   ....[50]....
        /*06a8*/ 	.word	0x00002f50


	//   ....[51]....
        /*06ac*/ 	.word	0x00002f70


	//   ....[52]....
        /*06b0*/ 	.word	0x00002f90


	//   ....[53]....
        /*06b4*/ 	.word	0x00003500


	//   ....[54]....
        /*06b8*/ 	.word	0x000037b0


	//   ....[55]....
        /*06bc*/ 	.word	0x000043a0


	//   ....[56]....
        /*06c0*/ 	.word	0x00004e10


	//   ....[57]....
        /*06c4*/ 	.word	0x00005c50


	//   ....[58]....
        /*06c8*/ 	.word	0x00005d80


	//   ....[59]....
        /*06cc*/ 	.word	0x000061a0


	//   ....[60]....
        /*06d0*/ 	.word	0x00006240


	//   ....[61]....
        /*06d4*/ 	.word	0x00006810


	//   ....[62]....
        /*06d8*/ 	.word	0x00006870


	//   ....[63]....
        /*06dc*/ 	.word	0x000068e0


	//   ....[64]....
        /*06e0*/ 	.word	0x00006920


	//   ....[65]....
        /*06e4*/ 	.word	0x00009160


	//   ....[66]....
        /*06e8*/ 	.word	0x00009170


	//   ....[67]....
        /*06ec*/ 	.word	0x00009180


	//   ....[68]....
        /*06f0*/ 	.word	0x00009190


	//   ....[69]....
        /*06f4*/ 	.word	0x000091a0


	//   ....[70]....
        /*06f8*/ 	.word	0x000091b0


	//   ....[71]....
        /*06fc*/ 	.word	0x000091c0


	//   ....[72]....
        /*0700*/ 	.word	0x000091d0


	//   ....[73]....
        /*0704*/ 	.word	0x000091e0


	//   ....[74]....
        /*0708*/ 	.word	0x000091f0


	//   ....[75]....
        /*070c*/ 	.word	0x00009200


	//   ....[76]....
        /*0710*/ 	.word	0x00009210


	//   ....[77]....
        /*0714*/ 	.word	0x0000a8a0


	//   ....[78]....
        /*0718*/ 	.word	0x0000a8b0


	//   ....[79]....
        /*071c*/ 	.word	0x0000a8c0


	//   ....[80]....
        /*0720*/ 	.word	0x0000a8d0


	//   ....[81]....
        /*0724*/ 	.word	0x0000a8e0


	//   ....[82]....
        /*0728*/ 	.word	0x0000a8f0


	//   ....[83]....
        /*072c*/ 	.word	0x0000a900


	//   ....[84]....
        /*0730*/ 	.word	0x0000a920


	//   ....[85]....
        /*0734*/ 	.word	0x0000a940


	//   ....[86]....
        /*0738*/ 	.word	0x0000a980


	//   ....[87]....
        /*073c*/ 	.word	0x0000a9a0


	//   ....[88]....
        /*0740*/ 	.word	0x0000a9c0


	//   ....[89]....
        /*0744*/ 	.word	0x0000ab30


	//   ....[90]....
        /*0748*/ 	.word	0x0000ad70


	//   ....[91]....
        /*074c*/ 	.word	0x0000b6b0


	//   ....[92]....
        /*0750*/ 	.word	0x0000be70


	//   ....[93]....
        /*0754*/ 	.word	0x0000c890


	//   ....[94]....
        /*0758*/ 	.word	0x0000c8b0


	//   ....[95]....
        /*075c*/ 	.word	0x0000ce70


	//   ....[96]....
        /*0760*/ 	.word	0x0000d050


	//   ....[97]....
        /*0764*/ 	.word	0x0000d210


	//   ....[98]....
        /*0768*/ 	.word	0x0000d410


	//   ....[99]....
        /*076c*/ 	.word	0x0000d530


	//   ....[100]....
        /*0770*/ 	.word	0x0000d610


	//   ....[101]....
        /*0774*/ 	.word	0x0000fe90


	//   ....[102]....
        /*0778*/ 	.word	0x0000fea0


	//   ....[103]....
        /*077c*/ 	.word	0x0000feb0


	//   ....[104]....
        /*0780*/ 	.word	0x0000fec0


	//   ....[105]....
        /*0784*/ 	.word	0x0000fed0


	//   ....[106]....
        /*0788*/ 	.word	0x0000fee0


	//   ....[107]....
        /*078c*/ 	.word	0x0000fef0


	//   ....[108]....
        /*0790*/ 	.word	0x0000ff00


	//   ....[109]....
        /*0794*/ 	.word	0x0000ff10


	//   ....[110]....
        /*0798*/ 	.word	0x0000ff20


	//   ....[111]....
        /*079c*/ 	.word	0x0000ff30


	//   ....[112]....
        /*07a0*/ 	.word	0x0000ff40


	//   ....[113]....
        /*07a4*/ 	.word	0x000115c0


	//   ....[114]....
        /*07a8*/ 	.word	0x000115d0


	//   ....[115]....
        /*07ac*/ 	.word	0x000115e0


	//   ....[116]....
        /*07b0*/ 	.word	0x000115f0


	//   ....[117]....
        /*07b4*/ 	.word	0x00011600


	//   ....[118]....
        /*07b8*/ 	.word	0x00011610


	//   ....[119]....
        /*07bc*/ 	.word	0x00011620


	//   ....[120]....
        /*07c0*/ 	.word	0x00011630


	//   ....[121]....
        /*07c4*/ 	.word	0x00011650


	//   ....[122]....
        /*07c8*/ 	.word	0x00011680


	//   ....[123]....
        /*07cc*/ 	.word	0x000116c0


	//   ....[124]....
        /*07d0*/ 	.word	0x000116e0


	//   ....[125]....
        /*07d4*/ 	.word	0x00011bd0


	//   ....[126]....
        /*07d8*/ 	.word	0x00011d30


	//   ....[127]....
        /*07dc*/ 	.word	0x00011d70


	//   ....[128]....
        /*07e0*/ 	.word	0x00011df0


	//   ....[129]....
        /*07e4*/ 	.word	0x00011e20


	//   ....[130]....
        /*07e8*/ 	.word	0x00011e50


	//   ....[131]....
        /*07ec*/ 	.word	0x00011f70


	//   ....[132]....
        /*07f0*/ 	.word	0x00012270


	//   ....[133]....
        /*07f4*/ 	.word	0x00014ac0


	//   ....[134]....
        /*07f8*/ 	.word	0x00014af0


	//   ....[135]....
        /*07fc*/ 	.word	0x00014b10


	//   ....[136]....
        /*0800*/ 	.word	0x00014b50


	//   ....[137]....
        /*0804*/ 	.word	0x00014b70


	//   ....[138]....
        /*0808*/ 	.word	0x00014b90


	//   ....[139]....
        /*080c*/ 	.word	0x00014bb0


	//   ....[140]....
        /*0810*/ 	.word	0x00014bd0


	//   ....[141]....
        /*0814*/ 	.word	0x00014bf0


	//   ....[142]....
        /*0818*/ 	.word	0x00014c10


	//   ....[143]....
        /*081c*/ 	.word	0x00014c30


	//   ....[144]....
        /*0820*/ 	.word	0x00014c50


	//   ....[145]....
        /*0824*/ 	.word	0x00016060


	//   ....[146]....
        /*0828*/ 	.word	0x00016070


	//   ....[147]....
        /*082c*/ 	.word	0x00016080


	//   ....[148]....
        /*0830*/ 	.word	0x00016090


	//   ....[149]....
        /*0834*/ 	.word	0x000160a0


	//   ....[150]....
        /*0838*/ 	.word	0x000160b0


	//   ....[151]....
        /*083c*/ 	.word	0x000160c0


	//   ....[152]....
        /*0840*/ 	.word	0x000160e0


	//   ....[153]....
        /*0844*/ 	.word	0x00016100


	//   ....[154]....
        /*0848*/ 	.word	0x00016140


	//   ....[155]....
        /*084c*/ 	.word	0x00016160


	//   ....[156]....
        /*0850*/ 	.word	0x00016180


	//   ....[157]....
        /*0854*/ 	.word	0x000162f0


	//   ....[158]....
        /*0858*/ 	.word	0x00016c40


	//   ....[159]....
        /*085c*/ 	.word	0x00016e40


	//   ....[160]....
        /*0860*/ 	.word	0x000175f0


	//   ....[161]....
        /*0864*/ 	.word	0x00018060


	//   ....[162]....
        /*0868*/ 	.word	0x00018440


	//   ....[163]....
        /*086c*/ 	.word	0x00018490


	//   ....[164]....
        /*0870*/ 	.word	0x00018580


	//   ....[165]....
        /*0874*/ 	.word	0x00018a60


	//   ....[166]....
        /*0878*/ 	.word	0x00018ac0


	//   ....[167]....
        /*087c*/ 	.word	0x00018d00


	//   ....[168]....
        /*0880*/ 	.word	0x00018db0


	//   ....[169]....
        /*0884*/ 	.word	0x0001b2d0


	//   ....[170]....
        /*0888*/ 	.word	0x0001b2e0


	//   ....[171]....
        /*088c*/ 	.word	0x0001b2f0


	//   ....[172]....
        /*0890*/ 	.word	0x0001b300


	//   ....[173]....
        /*0894*/ 	.word	0x0001b330


	//   ....[174]....
        /*0898*/ 	.word	0x0001b350


	//   ....[175]....
        /*089c*/ 	.word	0x0001b370


	//   ....[176]....
        /*08a0*/ 	.word	0x0001b380


	//   ....[177]....
        /*08a4*/ 	.word	0x0001c000


	//   ....[178]....
        /*08a8*/ 	.word	0x0001c030


	//   ....[179]....
        /*08ac*/ 	.word	0x0001c060


	//   ....[180]....
        /*08b0*/ 	.word	0x0001c090


	//   ....[181]....
        /*08b4*/ 	.word	0x0001c0d0


	//   ....[182]....
        /*08b8*/ 	.word	0x0001c100


	//   ....[183]....
        /*08bc*/ 	.word	0x0001c120


	//   ....[184]....
        /*08c0*/ 	.word	0x0001c130


	//   ....[185]....
        /*08c4*/ 	.word	0x0001c150


	//   ....[186]....
        /*08c8*/ 	.word	0x0001c160


	//   ....[187]....
        /*08cc*/ 	.word	0x0001c510


	//   ....[188]....
        /*08d0*/ 	.word	0x0001c530


	//   ....[189]....
        /*08d4*/ 	.word	0x0001c830


	//   ....[190]....
        /*08d8*/ 	.word	0x0001c850


	//   ....[191]....
        /*08dc*/ 	.word	0x0001cb50


	//   ....[192]....
        /*08e0*/ 	.word	0x0001cb60


	//----- nvinfo : EIATTR_EXIT_INSTR_OFFSETS
	.align		4
.L_292:
        /*08e4*/ 	.byte	0x04, 0x1c
        /*08e6*/ 	.short	(.L_294 - .L_293)


	//   ....[0]....
.L_293:
        /*08e8*/ 	.word	0x000001c0


	//   ....[1]....
        /*08ec*/ 	.word	0x0001cb70


	//   ....[2]....
        /*08f0*/ 	.word	0x0001ce10


	//   ....[3]....
        /*08f4*/ 	.word	0x0001ce60


	//   ....[4]....
        /*08f8*/ 	.word	0x0001ce90


	//   ....[5]....
        /*08fc*/ 	.word	0x0001cef0


	//   ....[6]....
        /*0900*/ 	.word	0x0001d180


	//----- nvinfo : EIATTR_CTAIDZ_USED
	.align		4
.L_294:
        /*0904*/ 	.byte	0x01, 0x04
	.zero		2


	//----- nvinfo : EIATTR_MAX_THREADS
	.align		4
        /*0908*/ 	.byte	0x04, 0x05
        /*090a*/ 	.short	(.L_296 - .L_295)
.L_295:
        /*090c*/ 	.word	0x00000080
        /*0910*/ 	.word	0x00000001
        /*0914*/ 	.word	0x00000001


	//----- nvinfo : EIATTR_CRS_STACK_SIZE
	.align		4
.L_296:
        /*0918*/ 	.byte	0x04, 0x1e
        /*091a*/ 	.short	(.L_298 - .L_297)
.L_297:
        /*091c*/ 	.word	0x00000000
.L_298:


//--------------------- .nv.info._ZN7cutlass13device_kernelIN5flash19enable_sm80_to_sm89INS1_16FlashAttnFwdSm80INS1_25CollectiveMainloopFwdSm80ILi4ELi1ELb0EN4cute5tupleIJNS5_1CILi128EEENS7_ILi80EEENS7_ILi64EEEEEELi64ENS_10bfloat16_tEfNS_4arch4Sm80ELb0ELb1ELb1ELb1ELb1ELb0ELb1ELb1EEENS1_21CollectiveEpilogueFwdINS6_IJS8_SA_S9_EEENS6_IJNS7_ILi1EEESI_SI_EEESC_SE_Li128ELb1ELb1ELb1ELb0EEENS1_36VarlenDynamicPersistentTileSchedulerILi128ELi80ELi128ELi128ELb1ELb1ELb0ELb1ELb0ELb1EEEEEEEEEvNT_6ParamsE --------------------------
	.section	.nv.info._ZN7cutlass13device_kernelIN5flash19enable_sm80_to_sm89INS1_16FlashAttnFwdSm80INS1_25CollectiveMainloopFwdSm80ILi4ELi1ELb0EN4cute5tupleIJNS5_1CILi128EEENS7_ILi80EEENS7_ILi64EEEEEELi64ENS_10bfloat16_tEfNS_4arch4Sm80ELb0ELb1ELb1ELb1ELb1ELb0ELb1ELb1EEENS1_21CollectiveEpilogueFwdINS6_IJS8_SA_S9_EEENS6_IJNS7_ILi1EEESI_SI_EEESC_SE_Li128ELb1ELb1ELb1ELb0EEENS1_36VarlenDynamicPersistentTileSchedulerILi128ELi80ELi128ELi128ELb1ELb1ELb0ELb1ELb0ELb1EEEEEEEEEvNT_6ParamsE,"",@"SHT_CUDA_INFO"
	.sectionflags	@""
	.align	4


	//----- nvinfo : EIATTR_CUDA_API_VERSION
	.align		4
        /*0000*/ 	.byte	0x04, 0x37
        /*0002*/ 	.short	(.L_300 - .L_299)
.L_299:
        /*0004*/ 	.word	0x00000082


	//----- nvinfo : EIATTR_SW2861232_WAR
	.align		4
.L_300:
        /*0008*/ 	.byte	0x01, 0x35
	.zero		2


	//----- nvinfo : EIATTR_PARAM_CBANK
	.align		4
        /*000c*/ 	.byte	0x04, 0x0a
        /*000e*/ 	.short	(.L_302 - .L_301)
	.align		4
.L_301:
        /*0010*/ 	.word	index@(.nv.constant0._ZN7cutlass13device_kernelIN5flash19enable_sm80_to_sm89INS1_16FlashAttnFwdSm80INS1_25CollectiveMainloopFwdSm80ILi4ELi1ELb0EN4cute5tupleIJNS5_1CILi128EEENS7_ILi80EEENS7_ILi64EEEEEELi64ENS_10bfloat16_tEfNS_4arch4Sm80ELb0ELb1ELb1ELb1ELb1ELb0ELb1ELb1EEENS1_21CollectiveEpilogueFwdINS6_IJS8_SA_S9_EEENS6_IJNS7_ILi1EEESI_SI_EEESC_SE_Li128ELb1ELb1ELb1ELb0EEENS1_36VarlenDynamicPersistentTileSchedulerILi128ELi80ELi128ELi128ELb1ELb1ELb0ELb1ELb0ELb1EEEEEEEEEvNT_6ParamsE)
        /*0014*/ 	.short	0x0160
        /*0016*/ 	.short	0x0438


	//----- nvinfo : EIATTR_CBANK_PARAM_SIZE
	.align		4
.L_302:
        /*0018*/ 	.byte	0x03, 0x19
        /*001a*/ 	.short	0x0438


	//----- nvinfo : EIATTR_KPARAM_INFO
	.align		4
        /*001c*/ 	.byte	0x04, 0x17
        /*001e*/ 	.short	(.L_304 - .L_303)
.L_303:
        /*0020*/ 	.word	0x00000000
        /*0024*/ 	.short	0x0000
        /*0026*/ 	.short	0x0000
        /*0028*/ 	.byte	0x00, 0xf0, 0xe1, 0x10


	//----- nvinfo : EIATTR_MAXREG_COUNT
	.align		4
.L_304:
        /*002c*/ 	.byte	0x03, 0x1b
        /*002e*/ 	.short	0x00ff


	//----- nvinfo : EIATTR_NUM_BARRIERS
	.align		4
        /*0030*/ 	.byte	0x02, 0x4c
        /*0032*/ 	.byte	0x06
	.zero		1


	//----- nvinfo : EIATTR_ANNOTATIONS
	.align		4
        /*0034*/ 	.byte	0x04, 0x55
        /*0036*/ 	.short	(.L_306 - .L_305)


	//   ....[0]....
.L_305:
        /* <DEDUP_REMOVED lines=138> */


	//----- nvinfo : EIATTR_MERCURY_ISA_VERSION
	.align		4
.L_306:
        /*08c8*/ 	.byte	0x03, 0x5f
        /*08ca*/ 	.short	0x0000


	//----- nvinfo : EIATTR_INT_WARP_WIDE_INSTR_OFFSETS
	.align		4
        /*08cc*/ 	.byte	0x04, 0x31
        /*08ce*/ 	.short	(.L_308 - .L_307)


	//   ....[0]....
.L_307:
        /*08d0*/ 	.word	0x00018ba0


	//   ....[1]....
        /*08d4*/ 	.word	0x00018c20


	//----- nvinfo : EIATTR_COOP_GROUP_MASK_REGIDS
	.align		4
.L_308:
        /*08d8*/ 	.byte	0x04, 0x29
        /*08da*/ 	.short	(.L_310 - .L_309)


	//   ....[0]....
.L_309:
        /*08dc*/ 	.word	0xffffffff


	//   ....[1]....
        /*08e0*/ 	.word	0xffffffff


	//   ....[2]....
        /*08e4*/ 	.word	0xffffffff


	//   ....[3]....
        /*08e8*/ 	.word	0xffffffff


	//   ....[4]....
        /*08ec*/ 	.word	0xffffffff


	//   ....[5]....
        /*08f0*/ 	.word	0xffffffff


	//   ....[6]....
        /*08f4*/ 	.word	0xffffffff


	//   ....[7]....
        /*08f8*/ 	.word	0xffffffff


	//   ....[8]....
        /*08fc*/ 	.word	0xffffffff


	//   ....[9]....
        /*0900*/ 	.word	0xffffffff


	//   ....[10]....
        /*0904*/ 	.word	0xffffffff


	//   ....[11]....
        /*0908*/ 	.word	0xffffffff


	//   ....[12]....
        /*090c*/ 	.word	0xffffffff


	//   ....[13]....
        /*0910*/ 	.word	0xffffffff


	//   ....[14]....
        /*0914*/ 	.word	0xffffffff


	//   ....[15]....
        /*0918*/ 	.word	0xffffffff


	//   ....[16]....
        /*091c*/ 	.word	0xffffffff


	//   ....[17]....
        /*0920*/ 	.word	0xffffffff


	//   ....[18]....
        /*0924*/ 	.word	0xffffffff


	//   ....[19]....
        /*0928*/ 	.word	0xffffffff


	//   ....[20]....
        /*092c*/ 	.word	0xffffffff


	//   ....[21]....
        /*0930*/ 	.word	0xffffffff


	//   ....[22]....
        /*0934*/ 	.word	0xffffffff


	//   ....[23]....
        /*0938*/ 	.word	0xffffffff


	//   ....[24]....
        /*093c*/ 	.word	0xffffffff


	//   ....[25]....
        /*0940*/ 	.word	0xffffffff


	//   ....[26]....
        /*0944*/ 	.word	0xffffffff


	//   ....[27]....
        /*0948*/ 	.word	0xffffffff


	//   ....[28]....
        /*094c*/ 	.word	0xffffffff


	//   ....[29]....
        /*0950*/ 	.word	0xffffffff


	//   ....[30]....
        /*0954*/ 	.word	0xffffffff


	//   ....[31]....
        /*0958*/ 	.word	0xffffffff


	//   ....[32]....
        /*095c*/ 	.word	0xffffffff


	//   ....[33]....
        /*0960*/ 	.word	0xffffffff


	//   ....[34]....
        /*0964*/ 	.word	0xffffffff


	//   ....[35]....
        /*0968*/ 	.word	0xffffffff


	//   ....[36]....
        /*096c*/ 	.word	0xffffffff


	//   ....[37]....
        /*0970*/ 	.word	0xffffffff


	//   ....[38]....
        /*0974*/ 	.word	0xffffffff


	//   ....[39]....
        /*0978*/ 	.word	0xffffffff


	//   ....[40]....
        /*097c*/ 	.word	0xffffffff


	//   ....[41]....
        /*0980*/ 	.word	0xffffffff


	//   ....[42]....
        /*0984*/ 	.word	0xffffffff


	//   ....[43]....
        /*0988*/ 	.word	0xffffffff


	//   ....[44]....
        /*098c*/ 	.word	0xffffffff


	//   ....[45]....
        /*0990*/ 	.word	0xffffffff


	//   ....[46]....
        /*0994*/ 	.word	0xffffffff


	//   ....[47]....
        /*0998*/ 	.word	0xffffffff


	//   ....[48]....
        /*099c*/ 	.word	0xffffffff


	//   ....[49]....
        /*09a0*/ 	.word	0xffffffff


	//   ....[50]....
        /*09a4*/ 	.word	0xffffffff


	//   ....[51]....
        /*09a8*/ 	.word	0xffffffff


	//   ....[52]....
        /*09ac*/ 	.word	0xffffffff


	//   ....[53]....
        /*09b0*/ 	.word	0xffffffff


	//   ....[54]....
        /*09b4*/ 	.word	0xffffffff


	//   ....[55]....
        /*09b8*/ 	.word	0xffffffff


	//   ....[56]....
        /*09bc*/ 	.word	0xffffffff


	//   ....[57]....
        /*09c0*/ 	.word	0xffffffff


	//   ....[58]....
        /*09c4*/ 	.word	0xffffffff


	//   ....[59]....
        /*09c8*/ 	.word	0xffffffff


	//   ....[60]....
        /*09cc*/ 	.word	0xffffffff


	//   ....[61]....
        /*09d0*/ 	.word	0xffffffff


	//   ....[62]....
        /*09d4*/ 	.word	0xffffffff


	//   ....[63]....
        /*09d8*/ 	.word	0xffffffff


	//   ....[64]....
        /*09dc*/ 	.word	0xffffffff


	//   ....[65]....
        /*09e0*/ 	.word	0xffffffff


	//   ....[66]....
        /*09e4*/ 	.word	0xffffffff


	//   ....[67]....
        /*09e8*/ 	.word	0xffffffff


	//   ....[68]....
        /*09ec*/ 	.word	0xffffffff


	//   ....[69]....
        /*09f0*/ 	.word	0xffffffff


	//   ....[70]....
        /*09f4*/ 	.word	0xffffffff


	//   ....[71]....
        /*09f8*/ 	.word	0xffffffff


	//   ....[72]....
        /*09fc*/ 	.word	0xffffffff


	//   ....[73]....
        /*0a00*/ 	.word	0xffffffff


	//   ....[74]....
        /*0a04*/ 	.word	0xffffffff


	//   ....[75]....
        /*0a08*/ 	.word	0xffffffff


	//   ....[76]....
        /*0a0c*/ 	.word	0xffffffff


	//   ....[77]....
        /*0a10*/ 	.word	0xffffffff


	//   ....[78]....
        /*0a14*/ 	.word	0xffffffff


	//   ....[79]....
        /*0a18*/ 	.word	0xffffffff


	//   ....[80]....
        /*0a1c*/ 	.word	0xffffffff


	//   ....[81]....
        /*0a20*/ 	.word	0xffffffff


	//   ....[82]....
        /*0a24*/ 	.word	0xffffffff


	//   ....[83]....
        /*0a28*/ 	.word	0xffffffff


	//   ....[84]....
        /*0a2c*/ 	.word	0xffffffff


	//   ....[85]....
        /*0a30*/ 	.word	0xffffffff


	//   ....[86]....
        /*0a34*/ 	.word	0xffffffff


	//   ....[87]....
        /*0a38*/ 	.word	0xffffffff


	//   ....[88]....
        /*0a3c*/ 	.word	0xffffffff


	//   ....[89]....
        /*0a40*/ 	.word	0xffffffff


	//   ....[90]....
        /*0a44*/ 	.word	0xffffffff


	//   ....[91]....
        /*0a48*/ 	.word	0xffffffff


	//   ....[92]....
        /*0a4c*/ 	.word	0xffffffff


	//   ....[93]....
        /*0a50*/ 	.word	0xffffffff


	//   ....[94]....
        /*0a54*/ 	.word	0xffffffff


	//   ....[95]....
        /*0a58*/ 	.word	0xffffffff


	//   ....[96]....
        /*0a5c*/ 	.word	0xffffffff


	//   ....[97]....
        /*0a60*/ 	.word	0xffffffff


	//   ....[98]....
        /*0a64*/ 	.word	0xffffffff


	//   ....[99]....
        /*0a68*/ 	.word	0xffffffff


	//   ....[100]....
        /*0a6c*/ 	.word	0xffffffff


	//   ....[101]....
        /*0a70*/ 	.word	0xffffffff


	//   ....[102]....
        /*0a74*/ 	.word	0xffffffff


	//   ....[103]....
        /*0a78*/ 	.word	0xffffffff


	//   ....[104]....
        /*0a7c*/ 	.word	0xffffffff


	//   ....[105]....
        /*0a80*/ 	.word	0xffffffff


	//   ....[106]....
        /*0a84*/ 	.word	0xffffffff


	//   ....[107]....
        /*0a88*/ 	.word	0xffffffff


	//   ....[108]....
        /*0a8c*/ 	.word	0xffffffff


	//   ....[109]....
        /*0a90*/ 	.word	0xffffffff


	//   ....[110]....
        /*0a94*/ 	.word	0xffffffff


	//   ....[111]....
        /*0a98*/ 	.word	0xffffffff


	//   ....[112]....
        /*0a9c*/ 	.word	0xffffffff


	//   ....[113]....
        /*0aa0*/ 	.word	0xffffffff


	//   ....[114]....
        /*0aa4*/ 	.word	0xffffffff


	//   ....[115]....
        /*0aa8*/ 	.word	0xffffffff


	//   ....[116]....
        /*0aac*/ 	.word	0xffffffff


	//   ....[117]....
        /*0ab0*/ 	.word	0xffffffff


	//   ....[118]....
        /*0ab4*/ 	.word	0xffffffff


	//   ....[119]....
        /*0ab8*/ 	.word	0xffffffff


	//   ....[120]....
        /*0abc*/ 	.word	0xffffffff


	//   ....[121]....
        /*0ac0*/ 	.word	0xffffffff


	//   ....[122]....
        /*0ac4*/ 	.word	0xffffffff


	//   ....[123]....
        /*0ac8*/ 	.word	0xffffffff


	//   ....[124]....
        /*0acc*/ 	.word	0xffffffff


	//   ....[125]....
        /*0ad0*/ 	.word	0xffffffff


	//   ....[126]....
        /*0ad4*/ 	.word	0xffffffff


	//   ....[127]....
        /*0ad8*/ 	.word	0xffffffff


	//   ....[128]....
        /*0adc*/ 	.word	0xffffffff


	//   ....[129]....
        /*0ae0*/ 	.word	0xffffffff


	//   ....[130]....
        /*0ae4*/ 	.word	0xffffffff


	//   ....[131]....
        /*0ae8*/ 	.word	0xffffffff


	//   ....[132]....
        /*0aec*/ 	.word	0xffffffff


	//   ....[133]....
        /*0af0*/ 	.word	0xffffffff


	//   ....[134]....
        /*0af4*/ 	.word	0xffffffff


	//   ....[135]....
        /*0af8*/ 	.word	0xffffffff


	//   ....[136]....
        /*0afc*/ 	.word	0xffffffff


	//   ....[137]....
        /*0b00*/ 	.word	0xffffffff


	//   ....[138]....
        /*0b04*/ 	.word	0xffffffff


	//   ....[139]....
        /*0b08*/ 	.word	0xffffffff


	//   ....[140]....
        /*0b0c*/ 	.word	0xffffffff


	//   ....[141]....
        /*0b10*/ 	.word	0xffffffff


	//   ....[142]....
        /*0b14*/ 	.word	0xffffffff


	//   ....[143]....
        /*0b18*/ 	.word	0xffffffff


	//   ....[144]....
        /*0b1c*/ 	.word	0xffffffff


	//   ....[145]....
        /*0b20*/ 	.word	0xffffffff


	//   ....[146]....
        /*0b24*/ 	.word	0xffffffff


	//   ....[147]....
        /*0b28*/ 	.word	0xffffffff


	//   ....[148]....
        /*0b2c*/ 	.word	0xffffffff


	//   ....[149]....
        /*0b30*/ 	.word	0xffffffff


	//   ....[150]....
        /*0b34*/ 	.word	0xffffffff


	//   ....[151]....
        /*0b38*/ 	.word	0xffffffff


	//   ....[152]....
        /*0b3c*/ 	.word	0xffffffff


	//   ....[153]....
        /*0b40*/ 	.word	0xffffffff


	//   ....[154]....
        /*0b44*/ 	.word	0xffffffff


	//   ....[155]....
        /*0b48*/ 	.word	0xffffffff


	//   ....[156]....
        /*0b4c*/ 	.word	0xffffffff


	//   ....[157]....
        /*0b50*/ 	.word	0xffffffff


	//   ....[158]....
        /*0b54*/ 	.word	0xffffffff


	//   ....[159]....
        /*0b58*/ 	.word	0xffffffff


	//   ....[160]....
        /*0b5c*/ 	.word	0xffffffff


	//   ....[161]....
        /*0b60*/ 	.word	0xffffffff


	//   ....[162]....
        /*0b64*/ 	.word	0xffffffff


	//   ....[163]....
        /*0b68*/ 	.word	0xffffffff


	//   ....[164]....
        /*0b6c*/ 	.word	0xffffffff


	//   ....[165]....
        /*0b70*/ 	.word	0xffffffff


	//   ....[166]....
        /*0b74*/ 	.word	0xffffffff


	//   ....[167]....
        /*0b78*/ 	.word	0xffffffff


	//   ....[168]....
        /*0b7c*/ 	.word	0xffffffff


	//   ....[169]....
        /*0b80*/ 	.word	0xffffffff


	//   ....[170]....
        /*0b84*/ 	.word	0xffffffff


	//   ....[171]....
        /*0b88*/ 	.word	0xffffffff


	//   ....[172]....
        /*0b8c*/ 	.word	0xffffffff


	//   ....[173]....
        /*0b90*/ 	.word	0xffffffff


	//   ....[174]....
        /*0b94*/ 	.word	0xffffffff


	//   ....[175]....
        /*0b98*/ 	.word	0xffffffff


	//   ....[176]....
        /*0b9c*/ 	.word	0xffffffff


	//   ....[177]....
        /*0ba0*/ 	.word	0xffffffff


	//   ....[178]....
        /*0ba4*/ 	.word	0xffffffff


	//   ....[179]....
        /*0ba8*/ 	.word	0xffffffff


	//   ....[180]....
        /*0bac*/ 	.word	0xffffffff


	//   ....[181]....
        /*0bb0*/ 	.word	0xffffffff


	//   ....[182]....
        /*0bb4*/ 	.word	0xffffffff


	//   ....[183]....
        /*0bb8*/ 	.word	0xffffffff


	//   ....[184]....
        /*0bbc*/ 	.word	0xffffffff


	//   ....[185]....
        /*0bc0*/ 	.word	0xffffffff


	//   ....[186]....
        /*0bc4*/ 	.word	0xffffffff


	//   ....[187]....
        /*0bc8*/ 	.word	0xffffffff


	//   ....[188]....
        /*0bcc*/ 	.word	0xffffffff


	//   ....[189]....
        /*0bd0*/ 	.word	0xffffffff


	//   ....[190]....
        /*0bd4*/ 	.word	0xffffffff


	//   ....[191]....
        /*0bd8*/ 	.word	0xffffffff


	//   ....[192]....
        /*0bdc*/ 	.word	0xffffffff


	//   ....[193]....
        /*0be0*/ 	.word	0xffffffff


	//   ....[194]....
        /*0be4*/ 	.word	0xffffffff


	//   ....[195]....
        /*0be8*/ 	.word	0xffffffff


	//   ....[196]....
        /*0bec*/ 	.word	0xffffffff


	//   ....[197]....
        /*0bf0*/ 	.word	0xffffffff


	//   ....[198]....
        /*0bf4*/ 	.word	0xffffffff


	//   ....[199]....
        /*0bf8*/ 	.word	0xffffffff


	//   ....[200]....
        /*0bfc*/ 	.word	0xffffffff


	//   ....[201]....
        /*0c00*/ 	.word	0xffffffff


	//   ....[202]....
        /*0c04*/ 	.word	0xffffffff


	//   ....[203]....
        /*0c08*/ 	.word	0xffffffff


	//   ....[204]....
        /*0c0c*/ 	.word	0xffffffff


	//   ....[205]....
        /*0c10*/ 	.word	0xffffffff


	//   ....[206]....
        /*0c14*/ 	.word	0xffffffff


	//   ....[207]....
        /*0c18*/ 	.word	0xffffffff


	//   ....[208]....
        /*0c1c*/ 	.word	0xffffffff


	//   ....[209]....
        /*0c20*/ 	.word	0xffffffff


	//   ....[210]....
        /*0c24*/ 	.word	0xffffffff


	//   ....[211]....
        /*0c28*/ 	.word	0xffffffff


	//   ....[212]....
        /*0c2c*/ 	.word	0xffffffff


	//   ....[213]....
        /*0c30*/ 	.word	0xffffffff


	//   ....[214]....
        /*0c34*/ 	.word	0xffffffff


	//   ....[215]....
        /*0c38*/ 	.word	0xffffffff


	//   ....[216]....
        /*0c3c*/ 	.word	0xffffffff


	//   ....[217]....
        /*0c40*/ 	.word	0xffffffff


	//   ....[218]....
        /*0c44*/ 	.word	0xffffffff


	//   ....[219]....
        /*0c48*/ 	.word	0xffffffff


	//   ....[220]....
        /*0c4c*/ 	.word	0xffffffff


	//   ....[221]....
        /*0c50*/ 	.word	0xffffffff


	//   ....[222]....
        /*0c54*/ 	.word	0xffffffff


	//   ....[223]....
        /*0c58*/ 	.word	0xffffffff


	//   ....[224]....
        /*0c5c*/ 	.word	0xffffffff


	//   ....[225]....
        /*0c60*/ 	.word	0xffffffff


	//   ....[226]....
        /*0c64*/ 	.word	0xffffffff


	//   ....[227]....
        /*0c68*/ 	.word	0xffffffff


	//   ....[228]....
        /*0c6c*/ 	.word	0xffffffff


	//   ....[229]....
        /*0c70*/ 	.word	0xffffffff


	//   ....[230]....
        /*0c74*/ 	.word	0xffffffff


	//   ....[231]....
        /*0c78*/ 	.word	0xffffffff


	//   ....[232]....
        /*0c7c*/ 	.word	0xffffffff


	//   ....[233]....
        /*0c80*/ 	.word	0xffffffff


	//   ....[234]....
        /*0c84*/ 	.word	0xffffffff


	//   ....[235]....
        /*0c88*/ 	.word	0xffffffff


	//   ....[236]....
        /*0c8c*/ 	.word	0xffffffff


	//   ....[237]....
        /*0c90*/ 	.word	0xffffffff


	//   ....[238]....
        /*0c94*/ 	.word	0xffffffff


	//   ....[239]....
        /*0c98*/ 	.word	0xffffffff


	//   ....[240]....
        /*0c9c*/ 	.word	0xffffffff


	//   ....[241]....
        /*0ca0*/ 	.word	0xffffffff


	//   ....[242]....
        /*0ca4*/ 	.word	0xffffffff


	//   ....[243]....
        /*0ca8*/ 	.word	0xffffffff


	//   ....[244]....
        /*0cac*/ 	.word	0xffffffff


	//   ....[245]....
        /*0cb0*/ 	.word	0xffffffff


	//   ....[246]....
        /*0cb4*/ 	.word	0xffffffff


	//   ....[247]....
        /*0cb8*/ 	.word	0xffffffff


	//   ....[248]....
        /*0cbc*/ 	.word	0xffffffff


	//   ....[249]....
        /*0cc0*/ 	.word	0xffffffff


	//   ....[250]....
        /*0cc4*/ 	.word	0xffffffff


	//   ....[251]....
        /*0cc8*/ 	.word	0xffffffff


	//   ....[252]....
        /*0ccc*/ 	.word	0xffffffff


	//   ....[253]....
        /*0cd0*/ 	.word	0xffffffff


	//   ....[254]....
        /*0cd4*/ 	.word	0xffffffff


	//   ....[255]....
        /*0cd8*/ 	.word	0xffffffff


	//   ....[0]....
        /*0cdc*/ 	.word	0xffffffff


	//   ....[1]....
        /*0ce0*/ 	.word	0xffffffff


	//   ....[2]....
        /*0ce4*/ 	.word	0xffffffff


	//   ....[3]....
        /*0ce8*/ 	.word	0xffffffff


	//   ....[4]....
        /*0cec*/ 	.word	0xffffffff


	//   ....[5]....
        /*0cf0*/ 	.word	0xffffffff


	//   ....[6]....
        /*0cf4*/ 	.word	0xffffffff


	//   ....[7]....
        /*0cf8*/ 	.word	0xffffffff


	//   ....[8]....
        /*0cfc*/ 	.word	0xffffffff


	//   ....[9]....
        /*0d00*/ 	.word	0xffffffff


	//   ....[10]....
        /*0d04*/ 	.word	0xffffffff


	//   ....[11]....
        /*0d08*/ 	.word	0xffffffff


	//   ....[12]....
        /*0d0c*/ 	.word	0xffffffff


	//   ....[13]....
        /*0d10*/ 	.word	0xffffffff


	//   ....[14]....
        /*0d14*/ 	.word	0xffffffff


	//   ....[15]....
        /*0d18*/ 	.word	0xffffffff


	//   ....[16]....
        /*0d1c*/ 	.word	0xffffffff


	//   ....[17]....
        /*0d20*/ 	.word	0xffffffff


	//   ....[18]....
        /*0d24*/ 	.word	0xffffffff


	//   ....[19]....
        /*0d28*/ 	.word	0xffffffff


	//   ....[20]....
        /*0d2c*/ 	.word	0xffffffff


	//   ....[21]....
        /*0d30*/ 	.word	0xffffffff


	//   ....[22]....
        /*0d34*/ 	.word	0xffffffff


	//   ....[23]....
        /*0d38*/ 	.word	0xffffffff


	//   ....[24]....
        /*0d3c*/ 	.word	0xffffffff


	//   ....[25]....
        /*0d40*/ 	.word	0xffffffff


	//   ....[26]....
        /*0d44*/ 	.word	0xffffffff


	//   ....[27]....
        /*0d48*/ 	.word	0xffffffff


	//   ....[28]....
        /*0d4c*/ 	.word	0xffffffff


	//   ....[29]....
        /*0d50*/ 	.word	0xffffffff


	//   ....[30]....
        /*0d54*/ 	.word	0xffffffff


	//   ....[31]....
        /*0d58*/ 	.word	0xffffffff


	//   ....[32]....
        /*0d5c*/ 	.word	0xffffffff


	//   ....[33]....
        /*0d60*/ 	.word	0xffffffff


	//   ....[34]....
        /*0d64*/ 	.word	0xffffffff


	//   ....[35]....
        /*0d68*/ 	.word	0xffffffff


	//   ....[36]....
        /*0d6c*/ 	.word	0xffffffff


	//   ....[37]....
        /*0d70*/ 	.word	0xffffffff


	//   ....[38]....
        /*0d74*/ 	.word	0xffffffff


	//   ....[39]....
        /*0d78*/ 	.word	0xffffffff


	//   ....[40]....
        /*0d7c*/ 	.word	0xffffffff


	//   ....[41]....
        /*0d80*/ 	.word	0xffffffff


	//   ....[42]....
        /*0d84*/ 	.word	0xffffffff


	//   ....[43]....
        /*0d88*/ 	.word	0xffffffff


	//   ....[44]....
        /*0d8c*/ 	.word	0xffffffff


	//   ....[45]....
        /*0d90*/ 	.word	0xffffffff


	//   ....[46]....
        /*0d94*/ 	.word	0xffffffff


	//   ....[47]....
        /*0d98*/ 	.word	0xffffffff


	//   ....[48]....
        /*0d9c*/ 	.word	0xffffffff


	//   ....[49]....
        /*0da0*/ 	.word	0xffffffff


	//   ....[50]....
        /*0da4*/ 	.word	0xffffffff


	//   ....[51]....
        /*0da8*/ 	.word	0xffffffff


	//   ....[52]....
        /*0dac*/ 	.word	0xffffffff


	//   ....[53]....
        /*0db0*/ 	.word	0xffffffff


	//   ....[54]....
        /*0db4*/ 	.word	0xffffffff


	//   ....[55]....
        /*0db8*/ 	.word	0xffffffff


	//   ....[56]....
        /*0dbc*/ 	.word	0xffffffff


	//   ....[57]....
        /*0dc0*/ 	.word	0xffffffff


	//   ....[58]....
        /*0dc4*/ 	.word	0xffffffff


	//   ....[59]....
        /*0dc8*/ 	.word	0xffffffff


	//   ....[60]....
        /*0dcc*/ 	.word	0xffffffff


	//   ....[61]....
        /*0dd0*/ 	.word	0xffffffff


	//   ....[62]....
        /*0dd4*/ 	.word	0xffffffff


	//   ....[63]....
        /*0dd8*/ 	.word	0xffffffff


	//   ....[64]....
        /*0ddc*/ 	.word	0xffffffff


	//   ....[65]....
        /*0de0*/ 	.word	0xffffffff


	//   ....[66]....
        /*0de4*/ 	.word	0xffffffff


	//   ....[67]....
        /*0de8*/ 	.word	0xffffffff


	//   ....[68]....
        /*0dec*/ 	.word	0xffffffff


	//   ....[69]....
        /*0df0*/ 	.word	0xffffffff


	//   ....[70]....
        /*0df4*/ 	.word	0xffffffff


	//   ....[71]....
        /*0df8*/ 	.word	0xffffffff


	//   ....[72]....
        /*0dfc*/ 	.word	0xffffffff


	//   ....[73]....
        /*0e00*/ 	.word	0xffffffff


	//   ....[74]....
        /*0e04*/ 	.word	0xffffffff


	//   ....[75]....
        /*0e08*/ 	.word	0xffffffff


	//   ....[76]....
        /*0e0c*/ 	.word	0xffffffff


	//   ....[77]....
        /*0e10*/ 	.word	0xffffffff


	//   ....[78]....
        /*0e14*/ 	.word	0xffffffff


	//   ....[79]....
        /*0e18*/ 	.word	0xffffffff


	//   ....[80]....
        /*0e1c*/ 	.word	0xffffffff


	//   ....[81]....
        /*0e20*/ 	.word	0xffffffff


	//   ....[82]....
        /*0e24*/ 	.word	0xffffffff


	//   ....[83]....
        /*0e28*/ 	.word	0xffffffff


	//   ....[84]....
        /*0e2c*/ 	.word	0xffffffff


	//   ....[85]....
        /*0e30*/ 	.word	0xffffffff


	//   ....[86]....
        /*0e34*/ 	.word	0xffffffff


	//   ....[87]....
        /*0e38*/ 	.word	0xffffffff


	//   ....[88]....
        /*0e3c*/ 	.word	0xffffffff


	//   ....[89]....
        /*0e40*/ 	.word	0xffffffff


	//   ....[90]....
        /*0e44*/ 	.word	0xffffffff


	//   ....[91]....
        /*0e48*/ 	.word	0xffffffff


	//   ....[92]....
        /*0e4c*/ 	.word	0xffffffff


	//   ....[93]....
        /*0e50*/ 	.word	0xffffffff


	//   ....[94]....
        /*0e54*/ 	.word	0xffffffff


	//   ....[95]....
        /*0e58*/ 	.word	0xffffffff


	//   ....[96]....
        /*0e5c*/ 	.word	0xffffffff


	//   ....[97]....
        /*0e60*/ 	.word	0xffffffff


	//   ....[98]....
        /*0e64*/ 	.word	0xffffffff


	//   ....[99]....
        /*0e68*/ 	.word	0xffffffff


	//   ....[100]....
        /*0e6c*/ 	.word	0xffffffff


	//   ....[101]....
        /*0e70*/ 	.word	0xffffffff


	//   ....[102]....
        /*0e74*/ 	.word	0xffffffff


	//   ....[103]....
        /*0e78*/ 	.word	0xffffffff


	//   ....[104]....
        /*0e7c*/ 	.word	0xffffffff


	//   ....[105]....
        /*0e80*/ 	.word	0xffffffff


	//   ....[106]....
        /*0e84*/ 	.word	0xffffffff


	//   ....[107]....
        /*0e88*/ 	.word	0xffffffff


	//   ....[108]....
        /*0e8c*/ 	.word	0xffffffff


	//   ....[109]....
        /*0e90*/ 	.word	0xffffffff


	//   ....[110]....
        /*0e94*/ 	.word	0xffffffff


	//   ....[111]....
        /*0e98*/ 	.word	0xffffffff


	//   ....[112]....
        /*0e9c*/ 	.word	0xffffffff


	//   ....[113]....
        /*0ea0*/ 	.word	0xffffffff


	//   ....[114]....
        /*0ea4*/ 	.word	0xffffffff


	//   ....[115]....
        /*0ea8*/ 	.word	0xffffffff


	//   ....[116]....
        /*0eac*/ 	.word	0xffffffff


	//   ....[117]....
        /*0eb0*/ 	.word	0xffffffff


	//   ....[118]....
        /*0eb4*/ 	.word	0xffffffff


	//   ....[119]....
        /*0eb8*/ 	.word	0xffffffff


	//   ....[120]....
        /*0ebc*/ 	.word	0xffffffff


	//   ....[121]....
        /*0ec0*/ 	.word	0xffffffff


	//   ....[122]....
        /*0ec4*/ 	.word	0xffffffff


	//   ....[123]....
        /*0ec8*/ 	.word	0xffffffff


	//   ....[124]....
        /*0ecc*/ 	.word	0xffffffff


	//   ....[125]....
        /*0ed0*/ 	.word	0xffffffff


	//   ....[126]....
        /*0ed4*/ 	.word	0xffffffff


	//   ....[127]....
        /*0ed8*/ 	.word	0xffffffff


	//   ....[128]....
        /*0edc*/ 	.word	0xffffffff


	//   ....[129]....
        /*0ee0*/ 	.word	0xffffffff


	//   ....[130]....
        /*0ee4*/ 	.word	0xffffffff


	//   ....[131]....
        /*0ee8*/ 	.word	0xffffffff


	//   ....[132]....
        /*0eec*/ 	.word	0xffffffff


	//   ....[133]....
        /*0ef0*/ 	.word	0xffffffff


	//   ....[134]....
        /*0ef4*/ 	.word	0xffffffff


	//   ....[135]....
        /*0ef8*/ 	.word	0xffffffff


	//   ....[136]....
        /*0efc*/ 	.word	0xffffffff


	//   ....[137]....
        /*0f00*/ 	.word	0xffffffff


	//   ....[138]....
        /*0f04*/ 	.word	0xffffffff


	//   ....[139]....
        /*0f08*/ 	.word	0xffffffff


	//   ....[140]....
        /*0f0c*/ 	.word	0xffffffff


	//   ....[141]....
        /*0f10*/ 	.word	0xffffffff


	//   ....[142]....
        /*0f14*/ 	.word	0xffffffff


	//   ....[143]....
        /*0f18*/ 	.word	0xffffffff


	//   ....[144]....
        /*0f1c*/ 	.word	0xffffffff


	//   ....[145]....
        /*0f20*/ 	.word	0xffffffff


	//   ....[146]....
        /*0f24*/ 	.word	0xffffffff


	//   ....[147]....
        /*0f28*/ 	.word	0xffffffff


	//   ....[148]....
        /*0f2c*/ 	.word	0xffffffff


	//   ....[149]....
        /*0f30*/ 	.word	0xffffffff


	//   ....[150]....
        /*0f34*/ 	.word	0xffffffff


	//   ....[151]....
        /*0f38*/ 	.word	0xffffffff


	//   ....[152]....
        /*0f3c*/ 	.word	0xffffffff


	//   ....[153]....
        /*0f40*/ 	.word	0xffffffff


	//   ....[154]....
        /*0f44*/ 	.word	0xffffffff


	//   ....[155]....
        /*0f48*/ 	.word	0xffffffff


	//   ....[156]....
        /*0f4c*/ 	.word	0xffffffff


	//   ....[157]....
        /*0f50*/ 	.word	0xffffffff


	//   ....[158]....
        /*0f54*/ 	.word	0xffffffff


	//   ....[159]....
        /*0f58*/ 	.word	0xffffffff


	//   ....[160]....
        /*0f5c*/ 	.word	0xffffffff


	//   ....[161]....
        /*0f60*/ 	.word	0xffffffff


	//   ....[162]....
        /*0f64*/ 	.word	0xffffffff


	//   ....[163]....
        /*0f68*/ 	.word	0xffffffff


	//   ....[164]....
        /*0f6c*/ 	.word	0xffffffff


	//   ....[165]....
        /*0f70*/ 	.word	0xffffffff


	//   ....[166]....
        /*0f74*/ 	.word	0xffffffff


	//   ....[167]....
        /*0f78*/ 	.word	0xffffffff


	//   ....[168]....
        /*0f7c*/ 	.word	0xffffffff


	//   ....[169]....
        /*0f80*/ 	.word	0xffffffff


	//   ....[170]....
        /*0f84*/ 	.word	0xffffffff


	//   ....[171]....
        /*0f88*/ 	.word	0xffffffff


	//   ....[172]....
        /*0f8c*/ 	.word	0xffffffff


	//   ....[173]....
        /*0f90*/ 	.word	0xffffffff


	//   ....[174]....
        /*0f94*/ 	.word	0xffffffff


	//   ....[175]....
        /*0f98*/ 	.word	0xffffffff


	//   ....[176]....
        /*0f9c*/ 	.word	0xffffffff


	//   ....[177]....
        /*0fa0*/ 	.word	0xffffffff


	//   ....[178]....
        /*0fa4*/ 	.word	0xffffffff


	//   ....[179]....
        /*0fa8*/ 	.word	0xffffffff


	//   ....[180]....
        /*0fac*/ 	.word	0xffffffff


	//   ....[181]....
        /*0fb0*/ 	.word	0xffffffff


	//----- nvinfo : EIATTR_COOP_GROUP_INSTR_OFFSETS
	.align		4
.L_310:
        /*0fb4*/ 	.byte	0x04, 0x28
        /*0fb6*/ 	.short	(.L_312 - .L_311)


	//   ....[0]....
.L_311:
        /*0fb8*/ 	.word	0x00000050


	//   ....[1]....
        /*0fbc*/ 	.word	0x00000200


	//   ....[2]....
        /*0fc0*/ 	.word	0x00000230


	//   ....[3]....
        /*0fc4*/ 	.word	0x00000260


	//   ....[4]....
        /*0fc8*/ 	.word	0x00000290


	//   ....[5]....
        /*0fcc*/ 	.word	0x000002c0


	//   ....[6]....
        /*0fd0*/ 	.word	0x000002f0


	//   ....[7]....
        /*0fd4*/ 	.word	0x00000450


	//   ....[8]....
        /*0fd8*/ 	.word	0x00000490


	//   ....[9]....
        /*0fdc*/ 	.word	0x000004c0


	//   ....[10]....
        /*0fe0*/ 	.word	0x000004f0


	//   ....[11]....
        /*0fe4*/ 	.word	0x00000520


	//   ....[12]....
        /*0fe8*/ 	.word	0x00000550


	//   ....[13]....
        /*0fec*/ 	.word	0x000005e0


	//   ....[14]....
        /*0ff0*/ 	.word	0x00000630


	//   ....[15]....
        /*0ff4*/ 	.word	0x00000650


	//   ....[16]....
        /*0ff8*/ 	.word	0x000006b0


	//   ....[17]....
        /*0ffc*/ 	.word	0x00002a40


	//   ....[18]....
        /*1000*/ 	.word	0x00002a60


	//   ....[19]....
        /*1004*/ 	.word	0x00002ba0


	//   ....[20]....
        /*1008*/ 	.word	0x00002bb0


	//   ....[21]....
        /*100c*/ 	.word	0x00002c90


	//   ....[22]....
        /*1010*/ 	.word	0x00002cb0


	//   ....[23]....
        /*1014*/ 	.word	0x00002d90


	//   ....[24]....
        /*1018*/ 	.word	0x00002da0


	//   ....[25]....
        /*101c*/ 	.word	0x00002e80


	//   ....[26]....
        /*1020*/ 	.word	0x00002ea0


	//   ....[27]....
        /*1024*/ 	.word	0x00002f80


	//   ....[28]....
        /*1028*/ 	.word	0x00002f90


	//   ....[29]....
        /*102c*/ 	.word	0x00003070


	//   ....[30]....
        /*1030*/ 	.word	0x00003090


	//   ....[31]....
        /*1034*/ 	.word	0x00003170


	//   ....[32]....
        /*1038*/ 	.word	0x00003180


	//   ....[33]....
        /*103c*/ 	.word	0x000035e0


	//   ....[34]....
        /*1040*/ 	.word	0x000035f0


	//   ....[35]....
        /*1044*/ 	.word	0x00003610


	//   ....[36]....
        /*1048*/ 	.word	0x00003620


	//   ....[37]....
        /*104c*/ 	.word	0x00003630


	//   ....[38]....
        /*1050*/ 	.word	0x00003640


	//   ....[39]....
        /*1054*/ 	.word	0x00003680


	//   ....[40]....
        /*1058*/ 	.word	0x000036a0


	//   ....[41]....
        /*105c*/ 	.word	0x000036d0


	//   ....[42]....
        /*1060*/ 	.word	0x00003720


	//   ....[43]....
        /*1064*/ 	.word	0x000038b0


	//   ....[44]....
        /*1068*/ 	.word	0x000038c0


	//   ....[45]....
        /*106c*/ 	.word	0x000038d0


	//   ....[46]....
        /*1070*/ 	.word	0x000038e0


	//   ....[47]....
        /*1074*/ 	.word	0x000038f0


	//   ....[48]....
        /*1078*/ 	.word	0x00003900


	//   ....[49]....
        /*107c*/ 	.word	0x00003920


	//   ....[50]....
        /*1080*/ 	.word	0x00003930


	//   ....[51]....
        /*1084*/ 	.word	0x00003940


	//   ....[52]....
        /*1088*/ 	.word	0x00003990


	//   ....[53]....
        /*108c*/ 	.word	0x00004e20


	//   ....[54]....
        /*1090*/ 	.word	0x00004e40


	//   ....[55]....
        /*1094*/ 	.word	0x00004e50


	//   ....[56]....
        /*1098*/ 	.word	0x00004e60


	//   ....[57]....
        /*109c*/ 	.word	0x00004e70


	//   ....[58]....
        /*10a0*/ 	.word	0x00004e80


	//   ....[59]....
        /*10a4*/ 	.word	0x00004e90


	//   ....[60]....
        /*10a8*/ 	.word	0x00004ea0


	//   ....[61]....
        /*10ac*/ 	.word	0x00004ed0


	//   ....[62]....
        /*10b0*/ 	.word	0x00004f00


	//   ....[63]....
        /*10b4*/ 	.word	0x00005130


	//   ....[64]....
        /*10b8*/ 	.word	0x000059d0


	//   ....[65]....
        /*10bc*/ 	.word	0x00006040


	//   ....[66]....
        /*10c0*/ 	.word	0x000066b0


	//   ....[67]....
        /*10c4*/ 	.word	0x000071e0


	//   ....[68]....
        /*10c8*/ 	.word	0x00007210


	//   ....[69]....
        /*10cc*/ 	.word	0x00007220


	//   ....[70]....
        /*10d0*/ 	.word	0x00007230


	//   ....[71]....
        /*10d4*/ 	.word	0x00007240


	//   ....[72]....
        /*10d8*/ 	.word	0x00007270


	//   ....[73]....
        /*10dc*/ 	.word	0x00007290


	//   ....[74]....
        /*10e0*/ 	.word	0x000072b0


	//   ....[75]....
        /*10e4*/ 	.word	0x000090b0


	//   ....[76]....
        /*10e8*/ 	.word	0x000090d0


	//   ....[77]....
        /*10ec*/ 	.word	0x000090e0


	//   ....[78]....
        /*10f0*/ 	.word	0x000090f0


	//   ....[79]....
        /*10f4*/ 	.word	0x00009100


	//   ....[80]....
        /*10f8*/ 	.word	0x00009110


	//   ....[81]....
        /*10fc*/ 	.word	0x00009120


	//   ....[82]....
        /*1100*/ 	.word	0x00009130


	//   ....[83]....
        /*1104*/ 	.word	0x00009140


	//   ....[84]....
        /*1108*/ 	.word	0x00009150


	//   ....[85]....
        /*110c*/ 	.word	0x0000a560


	//   ....[86]....
        /*1110*/ 	.word	0x0000a580


	//   ....[87]....
        /*1114*/ 	.word	0x0000a590


	//   ....[88]....
        /*1118*/ 	.word	0x0000a5a0


	//   ....[89]....
        /*111c*/ 	.word	0x0000a5b0


	//   ....[90]....
        /*1120*/ 	.word	0x0000a5c0


	//   ....[91]....
        /*1124*/ 	.word	0x0000a5d0


	//   ....[92]....
        /*1128*/ 	.word	0x0000a5e0


	//   ....[93]....
        /*112c*/ 	.word	0x0000a5f0


	//   ....[94]....
        /*1130*/ 	.word	0x0000a600


	//   ....[95]....
        /*1134*/ 	.word	0x0000a830


	//   ....[96]....
        /*1138*/ 	.word	0x0000b0f0


	//   ....[97]....
        /*113c*/ 	.word	0x0000b770


	//   ....[98]....
        /*1140*/ 	.word	0x0000bdf0


	//   ....[99]....
        /*1144*/ 	.word	0x0000c970


	//   ....[100]....
        /*1148*/ 	.word	0x0000c9a0


	//   ....[101]....
        /*114c*/ 	.word	0x0000c9b0


	//   ....[102]....
        /*1150*/ 	.word	0x0000c9c0


	//   ....[103]....
        /*1154*/ 	.word	0x0000ca00


	//   ....[104]....
        /*1158*/ 	.word	0x0000ca10


	//   ....[105]....
        /*115c*/ 	.word	0x0000ca20


	//   ....[106]....
        /*1160*/ 	.word	0x0000ca30


	//   ....[107]....
        /*1164*/ 	.word	0x0000ee20


	//   ....[108]....
        /*1168*/ 	.word	0x0000ee40


	//   ....[109]....
        /*116c*/ 	.word	0x0000ee50


	//   ....[110]....
        /*1170*/ 	.word	0x0000ee60


	//   ....[111]....
        /*1174*/ 	.word	0x0000ee70


	//   ....[112]....
        /*1178*/ 	.word	0x0000ee80


	//   ....[113]....
        /*117c*/ 	.word	0x0000ee90


	//   ....[114]....
        /*1180*/ 	.word	0x0000eea0


	//   ....[115]....
        /*1184*/ 	.word	0x0000eeb0


	//   ....[116]....
        /*1188*/ 	.word	0x0000eec0


	//   ....[117]....
        /*118c*/ 	.word	0x000102d0


	//   ....[118]....
        /*1190*/ 	.word	0x000102f0


	//   ....[119]....
        /*1194*/ 	.word	0x00010300


	//   ....[120]....
        /*1198*/ 	.word	0x00010310


	//   ....[121]....
        /*119c*/ 	.word	0x00010320


	//   ....[122]....
        /*11a0*/ 	.word	0x00010330


	//   ....[123]....
        /*11a4*/ 	.word	0x00010340


	//   ....[124]....
        /*11a8*/ 	.word	0x00010350


	//   ....[125]....
        /*11ac*/ 	.word	0x00010360


	//   ....[126]....
        /*11b0*/ 	.word	0x00010370


	//   ....[127]....
        /*11b4*/ 	.word	0x000109d0


	//   ....[128]....
        /*11b8*/ 	.word	0x00010a00


	//   ....[129]....
        /*11bc*/ 	.word	0x00010a10


	//   ....[130]....
        /*11c0*/ 	.word	0x00010a20


	//   ....[131]....
        /*11c4*/ 	.word	0x00010a60


	//   ....[132]....
        /*11c8*/ 	.word	0x00010a70


	//   ....[133]....
        /*11cc*/ 	.word	0x00010a80


	//   ....[134]....
        /*11d0*/ 	.word	0x00010a90


	//   ....[135]....
        /*11d4*/ 	.word	0x00012b60


	//   ....[136]....
        /*11d8*/ 	.word	0x00012b80


	//   ....[137]....
        /*11dc*/ 	.word	0x00012bb0


	//   ....[138]....
        /*11e0*/ 	.word	0x00012bd0


	//   ....[139]....
        /*11e4*/ 	.word	0x00012bf0


	//   ....[140]....
        /*11e8*/ 	.word	0x00012c10


	//   ....[141]....
        /*11ec*/ 	.word	0x00012c30


	//   ....[142]....
        /*11f0*/ 	.word	0x00012c50


	//   ....[143]....
        /*11f4*/ 	.word	0x00012c70


	//   ....[144]....
        /*11f8*/ 	.word	0x00012c90


	//   ....[145]....
        /*11fc*/ 	.word	0x00013fb0


	//   ....[146]....
        /*1200*/ 	.word	0x00013fd0


	//   ....[147]....
        /*1204*/ 	.word	0x00013fe0


	//   ....[148]....
        /*1208*/ 	.word	0x00013ff0


	//   ....[149]....
        /*120c*/ 	.word	0x00014000


	//   ....[150]....
        /*1210*/ 	.word	0x00014010


	//   ....[151]....
        /*1214*/ 	.word	0x00014020


	//   ....[152]....
        /*1218*/ 	.word	0x00014030


	//   ....[153]....
        /*121c*/ 	.word	0x00014040


	//   ....[154]....
        /*1220*/ 	.word	0x00014050


	//   ....[155]....
        /*1224*/ 	.word	0x000142a0


	//   ....[156]....
        /*1228*/ 	.word	0x00014b50


	//   ....[157]....
        /*122c*/ 	.word	0x000151d0


	//   ....[158]....
        /*1230*/ 	.word	0x00015850


	//   ....[159]....
        /*1234*/ 	.word	0x000163d0


	//   ....[160]....
        /*1238*/ 	.word	0x00016400


	//   ....[161]....
        /*123c*/ 	.word	0x00016410


	//   ....[162]....
        /*1240*/ 	.word	0x00016420


	//   ....[163]....
        /*1244*/ 	.word	0x00016460


	//   ....[164]....
        /*1248*/ 	.word	0x00016470


	//   ....[165]....
        /*124c*/ 	.word	0x00016480


	//   ....[166]....
        /*1250*/ 	.word	0x00016490


	//   ....[167]....
        /*1254*/ 	.word	0x000183a0


	//   ....[168]....
        /*1258*/ 	.word	0x00018410


	//   ....[169]....
        /*125c*/ 	.word	0x00018420


	//   ....[170]....
        /*1260*/ 	.word	0x00018430


	//   ....[171]....
        /*1264*/ 	.word	0x00018460


	//   ....[172]....
        /*1268*/ 	.word	0x00018480


	//   ....[173]....
        /*126c*/ 	.word	0x00018490


	//   ....[174]....
        /*1270*/ 	.word	0x000184a0


	//   ....[175]....
        /*1274*/ 	.word	0x000196a0


	//   ....[176]....
        /*1278*/ 	.word	0x000196c0


	//   ....[177]....
        /*127c*/ 	.word	0x000196d0


	//   ....[178]....
        /*1280*/ 	.word	0x000196e0


	//   ....[179]....
        /*1284*/ 	.word	0x000196f0


	//   ....[180]....
        /*1288*/ 	.word	0x00019700


	//   ....[181]....
        /*128c*/ 	.word	0x00019720


	//   ....[182]....
        /*1290*/ 	.word	0x00019730


	//   ....[183]....
        /*1294*/ 	.word	0x00019b00


	//   ....[184]....
        /*1298*/ 	.word	0x00019b20


	//   ....[185]....
        /*129c*/ 	.word	0x00019bf0


	//   ....[186]....
        /*12a0*/ 	.word	0x00019c00


	//   ....[187]....
        /*12a4*/ 	.word	0x00019c80


	//   ....[188]....
        /*12a8*/ 	.word	0x00019ca0


	//   ....[189]....
        /*12ac*/ 	.word	0x00019d20


	//   ....[190]....
        /*12b0*/ 	.word	0x00019d30


	//   ....[191]....
        /*12b4*/ 	.word	0x00019db0


	//   ....[192]....
        /*12b8*/ 	.word	0x00019dd0


	//   ....[193]....
        /*12bc*/ 	.word	0x00019e50


	//   ....[194]....
        /*12c0*/ 	.word	0x00019e60


	//   ....[195]....
        /*12c4*/ 	.word	0x00019ee0


	//   ....[196]....
        /*12c8*/ 	.word	0x00019f00


	//   ....[197]....
        /*12cc*/ 	.word	0x00019f80


	//   ....[198]....
        /*12d0*/ 	.word	0x00019f90


	//   ....[199]....
        /*12d4*/ 	.word	0x0001a220


	//   ....[200]....
        /*12d8*/ 	.word	0x0001a240


	//   ....[201]....
        /*12dc*/ 	.word	0x0001a590


	//   ....[202]....
        /*12e0*/ 	.word	0x0001a5a0


	//   ....[203]....
        /*12e4*/ 	.word	0x0001a8f0


	//   ....[204]....
        /*12e8*/ 	.word	0x0001a910


	//   ....[205]....
        /*12ec*/ 	.word	0x0001ac70


	//   ....[206]....
        /*12f0*/ 	.word	0x0001ac80


	//   ....[207]....
        /*12f4*/ 	.word	0x0001b730


	//   ....[208]....
        /*12f8*/ 	.word	0x0001b750


	//   ....[209]....
        /*12fc*/ 	.word	0x0001b830


	//   ....[210]....
        /*1300*/ 	.word	0x0001b840


	//   ....[211]....
        /*1304*/ 	.word	0x0001b8c0


	//   ....[212]....
        /*1308*/ 	.word	0x0001b8e0


	//   ....[213]....
        /*130c*/ 	.word	0x0001b960


	//   ....[214]....
        /*1310*/ 	.word	0x0001b970


	//   ....[215]....
        /*1314*/ 	.word	0x0001b9f0


	//   ....[216]....
        /*1318*/ 	.word	0x0001ba10


	//   ....[217]....
        /*131c*/ 	.word	0x0001ba90


	//   ....[218]....
        /*1320*/ 	.word	0x0001baa0


	//   ....[219]....
        /*1324*/ 	.word	0x0001bb20


	//   ....[220]....
        /*1328*/ 	.word	0x0001bb40


	//   ....[221]....
        /*132c*/ 	.word	0x0001bbc0


	//   ....[222]....
        /*1330*/ 	.word	0x0001bbd0


	//   ....[223]....
        /*1334*/ 	.word	0x0001bd30


	//   ....[224]....
        /*1338*/ 	.word	0x0001bd50


	//   ....[225]....
        /*133c*/ 	.word	0x0001be80


	//   ....[226]....
        /*1340*/ 	.word	0x0001bec0


	//   ....[227]....
        /*1344*/ 	.word	0x0001bef0


	//   ....[228]....
        /*1348*/ 	.word	0x0001bf20


	//   ....[229]....
        /*134c*/ 	.word	0x0001bf50


	//   ....[230]....
        /*1350*/ 	.word	0x0001bf80


	//   ....[231]....
        /*1354*/ 	.word	0x0001c0e0


	//   ....[232]....
        /*1358*/ 	.word	0x0001c120


	//   ....[233]....
        /*135c*/ 	.word	0x0001c150


	//   ....[234]....
        /*1360*/ 	.word	0x0001c180


	//   ....[235]....
        /*1364*/ 	.word	0x0001c1b0


	//   ....[236]....
        /*1368*/ 	.word	0x0001c1e0


	//   ....[237]....
        /*136c*/ 	.word	0x0001c270


	//   ....[238]....
        /*1370*/ 	.word	0x0001c2d0


	//   ....[239]....
        /*1374*/ 	.word	0x0001c2e0


	//   ....[240]....
        /*1378*/ 	.word	0x0001c340


	//   ....[241]....
        /*137c*/ 	.word	0x0001cda0


	//   ....[242]....
        /*1380*/ 	.word	0x0001ce00


	//   ....[243]....
        /*1384*/ 	.word	0x0001ce50


	//   ....[244]....
        /*1388*/ 	.word	0x0001cea0


	//   ....[245]....
        /*138c*/ 	.word	0x0001cef0


	//   ....[246]....
        /*1390*/ 	.word	0x0001cf60


	//   ....[247]....
        /*1394*/ 	.word	0x0001cfb0


	//   ....[248]....
        /*1398*/ 	.word	0x0001d020


	//   ....[249]....
        /*139c*/ 	.word	0x0001d090


	//   ....[250]....
        /*13a0*/ 	.word	0x0001d100


	//   ....[251]....
        /*13a4*/ 	.word	0x0001d170


	//   ....[252]....
        /*13a8*/ 	.word	0x0001d1e0


	//   ....[253]....
        /*13ac*/ 	.word	0x0001d250


	//   ....[254]....
        /*13b0*/ 	.word	0x0001d2b0


	//   ....[255]....
        /*13b4*/ 	.word	0x0001d320


	//   ....[0]....
        /*13b8*/ 	.word	0x0001d390


	//   ....[1]....
        /*13bc*/ 	.word	0x0001d400


	//   ....[2]....
        /*13c0*/ 	.word	0x0001d460


	//   ....[3]....
        /*13c4*/ 	.word	0x0001d4d0


	//   ....[4]....
        /*13c8*/ 	.word	0x0001d540


	//   ....[5]....
        /*13cc*/ 	.word	0x0001d5b0


	//   ....[6]....
        /*13d0*/ 	.word	0x0001d610


	//   ....[7]....
        /*13d4*/ 	.word	0x0001d680


	//   ....[8]....
        /*13d8*/ 	.word	0x0001d6f0


	//   ....[9]....
        /*13dc*/ 	.word	0x0001d760


	//   ....[10]....
        /*13e0*/ 	.word	0x0001d7c0


	//   ....[11]....
        /*13e4*/ 	.word	0x0001d830


	//   ....[12]....
        /*13e8*/ 	.word	0x0001d8a0


	//   ....[13]....
        /*13ec*/ 	.word	0x0001d950


	//   ....[14]....
        /*13f0*/ 	.word	0x0001d9b0


	//   ....[15]....
        /*13f4*/ 	.word	0x0001da60


	//   ....[16]....
        /*13f8*/ 	.word	0x0001dac0


	//   ....[17]....
        /*13fc*/ 	.word	0x0001db70


	//   ....[18]....
        /*1400*/ 	.word	0x0001dbd0


	//   ....[19]....
        /*1404*/ 	.word	0x0001dc80


	//   ....[20]....
        /*1408*/ 	.word	0x0001dce0


	//   ....[21]....
        /*140c*/ 	.word	0x0001dd50


	//   ....[22]....
        /*1410*/ 	.word	0x0001ddc0


	//   ....[23]....
        /*1414*/ 	.word	0x0001de30


	//   ....[24]....
        /*1418*/ 	.word	0x0001dea0


	//   ....[25]....
        /*141c*/ 	.word	0x0001df00


	//   ....[26]....
        /*1420*/ 	.word	0x0001df50


	//   ....[27]....
        /*1424*/ 	.word	0x0001dfa0


	//   ....[28]....
        /*1428*/ 	.word	0x0001dff0


	//   ....[29]....
        /*142c*/ 	.word	0x0001e040


	//   ....[30]....
        /*1430*/ 	.word	0x0001e090


	//   ....[31]....
        /*1434*/ 	.word	0x0001e0e0


	//   ....[32]....
        /*1438*/ 	.word	0x0001e130


	//   ....[33]....
        /*143c*/ 	.word	0x0001e190


	//   ....[34]....
        /*1440*/ 	.word	0x0001e200


	//   ....[35]....
        /*1444*/ 	.word	0x0001e2b0


	//   ....[36]....
        /*1448*/ 	.word	0x0001e310


	//   ....[37]....
        /*144c*/ 	.word	0x0001e3c0


	//   ....[38]....
        /*1450*/ 	.word	0x0001e420


	//   ....[39]....
        /*1454*/ 	.word	0x0001e4d0


	//   ....[40]....
        /*1458*/ 	.word	0x0001e530


	//   ....[41]....
        /*145c*/ 	.word	0x0001e5e0


	//   ....[42]....
        /*1460*/ 	.word	0x0001e640


	//   ....[43]....
        /*1464*/ 	.word	0x0001e6b0


	//   ....[44]....
        /*1468*/ 	.word	0x0001e720


	//   ....[45]....
        /*146c*/ 	.word	0x0001e7d0


	//   ....[46]....
        /*1470*/ 	.word	0x0001e830


	//   ....[47]....
        /*1474*/ 	.word	0x0001e8e0


	//   ....[48]....
        /*1478*/ 	.word	0x0001e940


	//   ....[49]....
        /*147c*/ 	.word	0x0001e9f0


	//   ....[50]....
        /*1480*/ 	.word	0x0001ea50


	//   ....[51]....
        /*1484*/ 	.word	0x0001eb00


	//   ....[52]....
        /*1488*/ 	.word	0x0001eb60


	//   ....[53]....
        /*148c*/ 	.word	0x0001ebd0


	//   ....[54]....
        /*1490*/ 	.word	0x0001ec40


	//   ....[55]....
        /*1494*/ 	.word	0x0001ecb0


	//   ....[56]....
        /*1498*/ 	.word	0x0001ed20


	//   ....[57]....
        /*149c*/ 	.word	0x0001ed70


	//   ....[58]....
        /*14a0*/ 	.word	0x0001edd0


	//   ....[59]....
        /*14a4*/ 	.word	0x0001ee20


	//   ....[60]....
        /*14a8*/ 	.word	0x0001ee60


	//   ....[61]....
        /*14ac*/ 	.word	0x0001eeb0


	//   ....[62]....
        /*14b0*/ 	.word	0x0001eef0


	//   ....[63]....
        /*14b4*/ 	.word	0x0001ef40


	//   ....[64]....
        /*14b8*/ 	.word	0x0001ef80


	//   ....[65]....
        /*14bc*/ 	.word	0x0001eff0


	//   ....[66]....
        /*14c0*/ 	.word	0x0001f060


	//   ....[67]....
        /*14c4*/ 	.word	0x0001f110


	//   ....[68]....
        /*14c8*/ 	.word	0x0001f170


	//   ....[69]....
        /*14cc*/ 	.word	0x0001f220


	//   ....[70]....
        /*14d0*/ 	.word	0x0001f280


	//   ....[71]....
        /*14d4*/ 	.word	0x0001f330


	//   ....[72]....
        /*14d8*/ 	.word	0x0001f390


	//   ....[73]....
        /*14dc*/ 	.word	0x0001f440


	//   ....[74]....
        /*14e0*/ 	.word	0x0001f4a0


	//   ....[75]....
        /*14e4*/ 	.word	0x0001f510


	//   ....[76]....
        /*14e8*/ 	.word	0x0001f580


	//   ....[77]....
        /*14ec*/ 	.word	0x0001f630


	//   ....[78]....
        /*14f0*/ 	.word	0x0001f690


	//   ....[79]....
        /*14f4*/ 	.word	0x0001f740


	//   ....[80]....
        /*14f8*/ 	.word	0x0001f7a0


	//   ....[81]....
        /*14fc*/ 	.word	0x0001f850


	//   ....[82]....
        /*1500*/ 	.word	0x0001f8b0


	//   ....[83]....
        /*1504*/ 	.word	0x0001f960


	//   ....[84]....
        /*1508*/ 	.word	0x0001f9c0


	//   ....[85]....
        /*150c*/ 	.word	0x0001fa10


	//   ....[86]....
        /*1510*/ 	.word	0x0001fa70


	//   ....[87]....
        /*1514*/ 	.word	0x0001fac0


	//   ....[88]....
        /*1518*/ 	.word	0x0001fb00


	//   ....[89]....
        /*151c*/ 	.word	0x0001fb50


	//   ....[90]....
        /*1520*/ 	.word	0x0001fb90


	//   ....[91]....
        /*1524*/ 	.word	0x0001fbe0


	//   ....[92]....
        /*1528*/ 	.word	0x0001fc20


	//   ....[93]....
        /*152c*/ 	.word	0x0001fc80


	//   ....[94]....
        /*1530*/ 	.word	0x0001fce0


	//   ....[95]....
        /*1534*/ 	.word	0x0001fd50


	//   ....[96]....
        /*1538*/ 	.word	0x0001fe00


	//   ....[97]....
        /*153c*/ 	.word	0x0001fe60


	//   ....[98]....
        /*1540*/ 	.word	0x0001ff10


	//   ....[99]....
        /*1544*/ 	.word	0x0001ff70


	//   ....[100]....
        /*1548*/ 	.word	0x00020020


	//   ....[101]....
        /*154c*/ 	.word	0x00020080


	//   ....[102]....
        /*1550*/ 	.word	0x00020130


	//   ....[103]....
        /*1554*/ 	.word	0x00020190


	//   ....[104]....
        /*1558*/ 	.word	0x00020200


	//   ....[105]....
        /*155c*/ 	.word	0x00020270


	//   ....[106]....
        /*1560*/ 	.word	0x000202e0


	//   ....[107]....
        /*1564*/ 	.word	0x00020350


	//   ....[108]....
        /*1568*/ 	.word	0x000203a0


	//   ....[109]....
        /*156c*/ 	.word	0x00020400


	//   ....[110]....
        /*1570*/ 	.word	0x00020450


	//   ....[111]....
        /*1574*/ 	.word	0x00020490


	//   ....[112]....
        /*1578*/ 	.word	0x000204e0


	//   ....[113]....
        /*157c*/ 	.word	0x00020520


	//   ....[114]....
        /*1580*/ 	.word	0x00020570


	//   ....[115]....
        /*1584*/ 	.word	0x000205b0


	//   ....[116]....
        /*1588*/ 	.word	0x00020610


	//   ....[117]....
        /*158c*/ 	.word	0x00020670


	//   ....[118]....
        /*1590*/ 	.word	0x000206c0


	//   ....[119]....
        /*1594*/ 	.word	0x00020720


	//   ....[120]....
        /*1598*/ 	.word	0x00020770


	//   ....[121]....
        /*159c*/ 	.word	0x000207d0


	//   ....[122]....
        /*15a0*/ 	.word	0x00020820


	//   ....[123]....
        /*15a4*/ 	.word	0x00020870


	//   ....[124]....
        /*15a8*/ 	.word	0x000208d0


	//   ....[125]....
        /*15ac*/ 	.word	0x00020940


	//   ....[126]....
        /*15b0*/ 	.word	0x000209b0


	//   ....[127]....
        /*15b4*/ 	.word	0x00020a10


	//   ....[128]....
        /*15b8*/ 	.word	0x00020a80


	//   ....[129]....
        /*15bc*/ 	.word	0x00020af0


	//   ....[130]....
        /*15c0*/ 	.word	0x00020b60


	//   ....[131]....
        /*15c4*/ 	.word	0x00020bc0


	//   ....[132]....
        /*15c8*/ 	.word	0x00020c30


	//   ....[133]....
        /*15cc*/ 	.word	0x00020ca0


	//   ....[134]....
        /*15d0*/ 	.word	0x00020d10


	//   ....[135]....
        /*15d4*/ 	.word	0x00020d70


	//   ....[136]....
        /*15d8*/ 	.word	0x00020de0


	//   ....[137]....
        /*15dc*/ 	.word	0x00020e50


	//   ....[138]....
        /*15e0*/ 	.word	0x00020ec0


	//   ....[139]....
        /*15e4*/ 	.word	0x00020f20


	//   ....[140]....
        /*15e8*/ 	.word	0x00020f90


	//   ....[141]....
        /*15ec*/ 	.word	0x00021000


	//   ....[142]....
        /*15f0*/ 	.word	0x00021070


	//   ....[143]....
        /*15f4*/ 	.word	0x000210d0


	//   ....[144]....
        /*15f8*/ 	.word	0x00021140


	//   ....[145]....
        /*15fc*/ 	.word	0x000211b0


	//   ....[146]....
        /*1600*/ 	.word	0x00021220


	//   ....[147]....
        /*1604*/ 	.word	0x00021280


	//   ....[148]....
        /*1608*/ 	.word	0x000212f0


	//   ....[149]....
        /*160c*/ 	.word	0x00021360


	//   ....[150]....
        /*1610*/ 	.word	0x000213d0


	//   ....[151]....
        /*1614*/ 	.word	0x00021430


	//   ....[152]....
        /*1618*/ 	.word	0x000214a0


	//   ....[153]....
        /*161c*/ 	.word	0x00021510


	//   ....[154]....
        /*1620*/ 	.word	0x00021580


	//   ....[155]....
        /*1624*/ 	.word	0x000215e0


	//   ....[156]....
        /*1628*/ 	.word	0x00021650


	//   ....[157]....
        /*162c*/ 	.word	0x000216c0


	//   ....[158]....
        /*1630*/ 	.word	0x00021730


	//   ....[159]....
        /*1634*/ 	.word	0x00021790


	//   ....[160]....
        /*1638*/ 	.word	0x00021800


	//   ....[161]....
        /*163c*/ 	.word	0x00021870


	//   ....[162]....
        /*1640*/ 	.word	0x000218e0


	//   ....[163]....
        /*1644*/ 	.word	0x00021940


	//   ....[164]....
        /*1648*/ 	.word	0x000219b0


	//   ....[165]....
        /*164c*/ 	.word	0x00021a20


	//   ....[166]....
        /*1650*/ 	.word	0x00021a70


	//   ....[167]....
        /*1654*/ 	.word	0x00021ab0


	//   ....[168]....
        /*1658*/ 	.word	0x00021b00


	//   ....[169]....
        /*165c*/ 	.word	0x00021b50


	//   ....[170]....
        /*1660*/ 	.word	0x00021ba0


	//   ....[171]....
        /*1664*/ 	.word	0x00021c10


	//   ....[172]....
        /*1668*/ 	.word	0x00021c60


	//   ....[173]....
        /*166c*/ 	.word	0x00021cb0


	//   ....[174]....
        /*1670*/ 	.word	0x00021d00


	//   ....[175]....
        /*1674*/ 	.word	0x00021d50


	//   ....[176]....
        /*1678*/ 	.word	0x00021da0


	//   ....[177]....
        /*167c*/ 	.word	0x00021e10


	//   ....[178]....
        /*1680*/ 	.word	0x00021e60


	//   ....[179]....
        /*1684*/ 	.word	0x00021ed0


	//   ....[180]....
        /*1688*/ 	.word	0x00021f30


	//   ....[181]....
        /*168c*/ 	.word	0x00021fa0


	//----- nvinfo : EIATTR_EXIT_INSTR_OFFSETS
	.align		4
.L_312:
        /*1690*/ 	.byte	0x04, 0x1c
        /*1692*/ 	.short	(.L_314 - .L_313)


	//   ....[0]....
.L_313:
        /*1694*/ 	.word	0x000010d0


	//   ....[1]....
        /*1698*/ 	.word	0x0001cd60


	//----- nvinfo : EIATTR_MAX_THREADS
	.align		4
.L_314:
        /*169c*/ 	.byte	0x04, 0x05
        /*169e*/ 	.short	(.L_316 - .L_315)
.L_315:
        /*16a0*/ 	.word	0x00000080
        /*16a4*/ 	.word	0x00000001
        /*16a8*/ 	.word	0x00000001


	//----- nvinfo : EIATTR_CRS_STACK_SIZE
	.align		4
.L_316:
        /*16ac*/ 	.byte	0x04, 0x1e
        /*16ae*/ 	.short	(.L_318 - .L_317)
.L_317:
        /*16b0*/ 	.word	0x00000000
.L_318:


//--------------------- .nv.info._ZN7cutlass13device_kernelIN5flash19enable_sm80_to_sm89INS1_16FlashAttnFwdSm80INS1_25CollectiveMainloopFwdSm80ILi4ELi1ELb0EN4cute5tupleIJNS5_1CILi128EEENS7_ILi80EEENS7_ILi64EEEEEELi64ENS_10bfloat16_tEfNS_4arch4Sm80ELb0ELb1ELb1ELb1ELb1ELb1ELb1ELb1EEENS1_21CollectiveEpilogueFwdINS6_IJS8_SA_S9_EEENS6_IJNS7_ILi1EEESI_SI_EEESC_SE_Li128ELb1ELb1ELb1ELb0EEENS1_36VarlenDynamicPersistentTileSchedulerILi128ELi80ELi128ELi128ELb1ELb1ELb0ELb1ELb0ELb1EEEEEEEEEvNT_6ParamsE --------------------------
	.section	.nv.info._ZN7cutlass13device_kernelIN5flash19enable_sm80_to_sm89INS1_16FlashAttnFwdSm80INS1_25CollectiveMainloopFwdSm80ILi4ELi1ELb0EN4cute5tupleIJNS5_1CILi128EEENS7_ILi80EEENS7_ILi64EEEEEELi64ENS_10bfloat16_tEfNS_4arch4Sm80ELb0ELb1ELb1ELb1ELb1ELb1ELb1ELb1EEENS1_21CollectiveEpilogueFwdINS6_IJS8_SA_S9_EEENS6_IJNS7_ILi1EEESI_SI_EEESC_SE_Li128ELb1ELb1ELb1ELb0EEENS1_36VarlenDynamicPersistentTileSchedulerILi128ELi80ELi128ELi128ELb1ELb1ELb0ELb1ELb0ELb1EEEEEEEEEvNT_6ParamsE,"",@"SHT_CUDA_INFO"
	.sectionflags	@""
	.align	4


	//----- nvinfo : EIATTR_CUDA_API_VERSION
	.align		4
        /*0000*/ 	.byte	0x04, 0x37
        /*0002*/ 	.short	(.L_320 - .L_319)
.L_319:
        /*0004*/ 	.word	0x00000082


	//----- nvinfo : EIATTR_SW2861232_WAR
	.align		4
.L_320:
        /*0008*/ 	.byte	0x01, 0x35
	.zero		2


	//----- nvinfo : EIATTR_PARAM_CBANK
	.align		4
        /*000c*/ 	.byte	0x04, 0x0a
        /*000e*/ 	.short	(.L_322 - .L_321)
	.align		4
.L_321:
        /*0010*/ 	.word	index@(.nv.constant0._ZN7cutlass13device_kernelIN5flash19enable_sm80_to_sm89INS1_16FlashAttnFwdSm80INS1_25CollectiveMainloopFwdSm80ILi4ELi1ELb0EN4cute5tupleIJNS5_1CILi128EEENS7_ILi80EEENS7_ILi64EEEEEELi64ENS_10bfloat16_tEfNS_4arch4Sm80ELb0ELb1ELb1ELb1ELb1ELb1ELb1ELb1EEENS1_21CollectiveEpilogueFwdINS6_IJS8_SA_S9_EEENS6_IJNS7_ILi1EEESI_SI_EEESC_SE_Li128ELb1ELb1ELb1ELb0EEENS1_36VarlenDynamicPersistentTileSchedulerILi128ELi80ELi128ELi128ELb1ELb1ELb0ELb1ELb0ELb1EEEEEEEEEvNT_6ParamsE)
        /*0014*/ 	.short	0x0160
        /*0016*/ 	.short	0x0438


	//----- nvinfo : EIATTR_CBANK_PARAM_SIZE
	.align		4
.L_322:
        /*0018*/ 	.byte	0x03, 0x19
        /*001a*/ 	.short	0x0438


	//----- nvinfo : EIATTR_KPARAM_INFO
	.align		4
        /*001c*/ 	.byte	0x04, 0x17
        /*001e*/ 	.short	(.L_324 - .L_323)
.L_323:
        /*0020*/ 	.word	0x00000000
        /*0024*/ 	.short	0x0000
        /*0026*/ 	.short	0x0000
        /*0028*/ 	.byte	0x00, 0xf0, 0xe1, 0x10


	//----- nvinfo : EIATTR_MAXREG_COUNT
	.align		4
.L_324:
        /*002c*/ 	.byte	0x03, 0x1b
        /*002e*/ 	.short	0x00ff


	//----- nvinfo : EIATTR_NUM_BARRIERS
	.align		4
        /*0030*/ 	.byte	0x02, 0x4c
        /*0032*/ 	.byte	0x06
	.zero		1


	//----- nvinfo : EIATTR_ANNOTATIONS
	.align		4
        /*0034*/ 	.byte	0x04, 0x55
        /*0036*/ 	.short	(.L_326 - .L_325)


	//   ....[0]....
.L_325:
        /* <DEDUP_REMOVED lines=92> */


	//----- nvinfo : EIATTR_MERCURY_ISA_VERSION
	.align		4
.L_326:
        /*05e0*/ 	.byte	0x03, 0x5f
        /*05e2*/ 	.short	0x0000


	//----- nvinfo : EIATTR_INT_WARP_WIDE_INSTR_OFFSETS
	.align		4
        /*05e4*/ 	.byte	0x04, 0x31
        /*05e6*/ 	.short	(.L_328 - .L_327)


	//   ....[0]....
.L_327:
        /*05e8*/ 	.word	0x00023d20


	//   ....[1]....
        /*05ec*/ 	.word	0x00023da0


	//----- nvinfo : EIATTR_COOP_GROUP_MASK_REGIDS
	.align		4
.L_328:
        /*05f0*/ 	.byte	0x04, 0x29
        /*05f2*/ 	.short	(.L_330 - .L_329)


	//   ....[0]....
.L_329:
        /*05f4*/ 	.word	0xffffffff


	//   ....[1]....
        /*05f8*/ 	.word	0xffffffff


	//   ....[2]....
        /*05fc*/ 	.word	0xffffffff


	//   ....[3]....
        /*0600*/ 	.word	0xffffffff


	//   ....[4]....
        /*0604*/ 	.word	0xffffffff


	//   ....[5]....
        /*0608*/ 	.word	0xffffffff


	//   ....[6]....
        /*060c*/ 	.word	0xffffffff


	//   ....[7]....
        /*0610*/ 	.word	0xffffffff


	//   ....[8]....
        /*0614*/ 	.word	0xffffffff


	//   ....[9]....
        /*0618*/ 	.word	0xffffffff


	//   ....[10]....
        /*061c*/ 	.word	0xffffffff


	//   ....[11]....
        /*0620*/ 	.word	0xffffffff


	//   ....[12]....
        /*0624*/ 	.word	0xffffffff


	//   ....[13]....
        /*0628*/ 	.word	0xffffffff


	//   ....[14]....
        /*062c*/ 	.word	0xffffffff


	//   ....[15]....
        /*0630*/ 	.word	0xffffffff


	//   ....[16]....
        /*0634*/ 	.word	0xffffffff


	//   ....[17]....
        /*0638*/ 	.word	0xffffffff


	//   ....[18]....
        /*063c*/ 	.word	0xffffffff


	//   ....[19]....
        /*0640*/ 	.word	0xffffffff


	//   ....[20]....
        /*0644*/ 	.word	0xffffffff


	//   ....[21]....
        /*0648*/ 	.word	0xffffffff


	//   ....[22]....
        /*064c*/ 	.word	0xffffffff


	//   ....[23]....
        /*0650*/ 	.word	0xffffffff


	//   ....[24]....
        /*0654*/ 	.word	0xffffffff


	//   ....[25]....
        /*0658*/ 	.word	0xffffffff


	//   ....[26]....
        /*065c*/ 	.word	0xffffffff


	//   ....[27]....
        /*0660*/ 	.word	0xffffffff


	//   ....[28]....
        /*0664*/ 	.word	0xffffffff


	//   ....[29]....
        /*0668*/ 	.word	0xffffffff


	//   ....[30]....
        /*066c*/ 	.word	0xffffffff


	//   ....[31]....
        /*0670*/ 	.word	0xffffffff


	//   ....[32]....
        /*0674*/ 	.word	0xffffffff


	//   ....[33]....
        /*0678*/ 	.word	0xffffffff


	//   ....[34]....
        /*067c*/ 	.word	0xffffffff


	//   ....[35]....
        /*0680*/ 	.word	0xffffffff


	//   ....[36]....
        /*0684*/ 	.word	0xffffffff


	//   ....[37]....
        /*0688*/ 	.word	0xffffffff


	//   ....[38]....
        /*068c*/ 	.word	0xffffffff


	//   ....[39]....
        /*0690*/ 	.word	0xffffffff


	//   ....[40]....
        /*0694*/ 	.word	0xffffffff


	//   ....[41]....
        /*0698*/ 	.word	0xffffffff


	//   ....[42]....
        /*069c*/ 	.word	0xffffffff


	//   ....[43]....
        /*06a0*/ 	.word	0xffffffff


	//   ....[44]....
        /*06a4*/ 	.word	0xffffffff


	//   ....[45]....
        /*06a8*/ 	.word	0xffffffff


	//   ....[46]....
        /*06ac*/ 	.word	0xffffffff


	//   ....[47]....
        /*06b0*/ 	.word	0xffffffff


	//   ....[48]....
        /*06b4*/ 	.word	0xffffffff


	//   ....[49]....
        /*06b8*/ 	.word	0xffffffff


	//   ....[50]....
        /*06bc*/ 	.word	0xffffffff


	//   ....[51]....
        /*06c0*/ 	.word	0xffffffff


	//   ....[52]....
        /*06c4*/ 	.word	0xffffffff


	//   ....[53]....
        /*06c8*/ 	.word	0xffffffff


	//   ....[54]....
        /*06cc*/ 	.word	0xffffffff


	//   ....[55]....
        /*06d0*/ 	.word	0xffffffff


	//   ....[56]....
        /*06d4*/ 	.word	0xffffffff


	//   ....[57]....
        /*06d8*/ 	.word	0xffffffff


	//   ....[58]....
        /*06dc*/ 	.word	0xffffffff


	//   ....[59]....
        /*06e0*/ 	.word	0xffffffff


	//   ....[60]....
        /*06e4*/ 	.word	0xffffffff


	//   ....[61]....
        /*06e8*/ 	.word	0xffffffff


	//   ....[62]....
        /*06ec*/ 	.word	0xffffffff


	//   ....[63]....
        /*06f0*/ 	.word	0xffffffff


	//   ....[64]....
        /*06f4*/ 	.word	0xffffffff


	//   ....[65]....
        /*06f8*/ 	.word	0xffffffff


	//   ....[66]....
        /*06fc*/ 	.word	0xffffffff


	//   ....[67]....
        /*0700*/ 	.word	0xffffffff


	//   ....[68]....
        /*0704*/ 	.word	0xffffffff


	//   ....[69]....
        /*0708*/ 	.word	0xffffffff


	//   ....[70]....
        /*070c*/ 	.word	0xffffffff


	//   ....[71]....
        /*0710*/ 	.word	0xffffffff


	//   ....[72]....
        /*0714*/ 	.word	0xffffffff


	//   ....[73]....
        /*0718*/ 	.word	0xffffffff


	//   ....[74]....
        /*071c*/ 	.word	0xffffffff


	//   ....[75]....
        /*0720*/ 	.word	0xffffffff


	//   ....[76]....
        /*0724*/ 	.word	0xffffffff


	//   ....[77]....
        /*0728*/ 	.word	0xffffffff


	//   ....[78]....
        /*072c*/ 	.word	0xffffffff


	//   ....[79]....
        /*0730*/ 	.word	0xffffffff


	//   ....[80]....
        /*0734*/ 	.word	0xffffffff


	//   ....[81]....
        /*0738*/ 	.word	0xffffffff


	//   ....[82]....
        /*073c*/ 	.word	0xffffffff


	//   ....[83]....
        /*0740*/ 	.word	0xffffffff


	//   ....[84]....
        /*0744*/ 	.word	0xffffffff


	//   ....[85]....
        /*0748*/ 	.word	0xffffffff


	//   ....[86]....
        /*074c*/ 	.word	0xffffffff


	//   ....[87]....
        /*0750*/ 	.word	0xffffffff


	//   ....[88]....
        /*0754*/ 	.word	0xffffffff


	//   ....[89]....
        /*0758*/ 	.word	0xffffffff


	//   ....[90]....
        /*075c*/ 	.word	0xffffffff


	//   ....[91]....
        /*0760*/ 	.word	0xffffffff


	//   ....[92]....
        /*0764*/ 	.word	0xffffffff


	//   ....[93]....
        /*0768*/ 	.word	0xffffffff


	//   ....[94]....
        /*076c*/ 	.word	0xffffffff


	//   ....[95]....
        /*0770*/ 	.word	0xffffffff


	//   ....[96]....
        /*0774*/ 	.word	0xffffffff


	//   ....[97]....
        /*0778*/ 	.word	0xffffffff


	//   ....[98]....
        /*077c*/ 	.word	0xffffffff


	//   ....[99]....
        /*0780*/ 	.word	0xffffffff


	//   ....[100]....
        /*0784*/ 	.word	0xffffffff


	//   ....[101]....
        /*0788*/ 	.word	0xffffffff


	//   ....[102]....
        /*078c*/ 	.word	0xffffffff


	//   ....[103]....
        /*0790*/ 	.word	0xffffffff


	//   ....[104]....
        /*0794*/ 	.word	0xffffffff


	//   ....[105]....
        /*0798*/ 	.word	0xffffffff


	//   ....[106]....
        /*079c*/ 	.word	0xffffffff


	//   ....[107]....
        /*07a0*/ 	.word	0xffffffff


	//   ....[108]....
        /*07a4*/ 	.word	0xffffffff


	//   ....[109]....
        /*07a8*/ 	.word	0xffffffff


	//   ....[110]....
        /*07ac*/ 	.word	0xffffffff


	//   ....[111]....
        /*07b0*/ 	.word	0xffffffff


	//   ....[112]....
        /*07b4*/ 	.word	0xffffffff


	//   ....[113]....
        /*07b8*/ 	.word	0xffffffff


	//   ....[114]....
        /*07bc*/ 	.word	0xffffffff


	//   ....[115]....
        /*07c0*/ 	.word	0xffffffff


	//   ....[116]....
        /*07c4*/ 	.word	0xffffffff


	//   ....[117]....
        /*07c8*/ 	.word	0xffffffff


	//   ....[118]....
        /*07cc*/ 	.word	0xffffffff


	//   ....[119]....
        /*07d0*/ 	.word	0xffffffff


	//   ....[120]....
        /*07d4*/ 	.word	0xffffffff


	//   ....[121]....
        /*07d8*/ 	.word	0xffffffff


	//   ....[122]....
        /*07dc*/ 	.word	0xffffffff


	//   ....[123]....
        /*07e0*/ 	.word	0xffffffff


	//   ....[124]....
        /*07e4*/ 	.word	0xffffffff


	//   ....[125]....
        /*07e8*/ 	.word	0xffffffff


	//   ....[126]....
        /*07ec*/ 	.word	0xffffffff


	//   ....[127]....
        /*07f0*/ 	.word	0xffffffff


	//   ....[128]....
        /*07f4*/ 	.word	0xffffffff


	//   ....[129]....
        /*07f8*/ 	.word	0xffffffff


	//   ....[130]....
        /*07fc*/ 	.word	0xffffffff


	//   ....[131]....
        /*0800*/ 	.word	0xffffffff


	//   ....[132]....
        /*0804*/ 	.word	0xffffffff


	//   ....[133]....
        /*0808*/ 	.word	0xffffffff


	//   ....[134]....
        /*080c*/ 	.word	0xffffffff


	//   ....[135]....
        /*0810*/ 	.word	0xffffffff


	//   ....[136]....
        /*0814*/ 	.word	0xffffffff


	//   ....[137]....
        /*0818*/ 	.word	0xffffffff


	//   ....[138]....
        /*081c*/ 	.word	0xffffffff


	//   ....[139]....
        /*0820*/ 	.word	0xffffffff


	//   ....[140]....
        /*0824*/ 	.word	0xffffffff


	//   ....[141]....
        /*0828*/ 	.word	0xffffffff


	//   ....[142]....
        /*082c*/ 	.word	0xffffffff


	//   ....[143]....
        /*0830*/ 	.word	0xffffffff


	//   ....[144]....
        /*0834*/ 	.word	0xffffffff


	//   ....[145]....
        /*0838*/ 	.word	0xffffffff


	//   ....[146]....
        /*083c*/ 	.word	0xffffffff


	//   ....[147]....
        /*0840*/ 	.word	0xffffffff


	//   ....[148]....
        /*0844*/ 	.word	0xffffffff


	//   ....[149]....
        /*0848*/ 	.word	0xffffffff


	//   ....[150]....
        /*084c*/ 	.word	0xffffffff


	//   ....[151]....
        /*0850*/ 	.word	0xffffffff


	//   ....[152]....
        /*0854*/ 	.word	0xffffffff


	//   ....[153]....
        /*0858*/ 	.word	0xffffffff


	//   ....[154]....
        /*085c*/ 	.word	0xffffffff


	//   ....[155]....
        /*0860*/ 	.word	0xffffffff


	//   ....[156]....
        /*0864*/ 	.word	0xffffffff


	//   ....[157]....
        /*0868*/ 	.word	0xffffffff


	//   ....[158]....
        /*086c*/ 	.word	0xffffffff


	//   ....[159]....
        /*0870*/ 	.word	0xffffffff


	//   ....[160]....
        /*0874*/ 	.word	0xffffffff


	//   ....[161]....
        /*0878*/ 	.word	0xffffffff


	//   ....[162]....
        /*087c*/ 	.word	0xffffffff


	//   ....[163]....
        /*0880*/ 	.word	0xffffffff


	//   ....[164]....
        /*0884*/ 	.word	0xffffffff


	//   ....[165]....
        /*0888*/ 	.word	0xffffffff


	//   ....[166]....
        /*088c*/ 	.word	0xffffffff


	//   ....[167]....
        /*0890*/ 	.word	0xffffffff


	//   ....[168]....
        /*0894*/ 	.word	0xffffffff


	//   ....[169]....
        /*0898*/ 	.word	0xffffffff


	//   ....[170]....
        /*089c*/ 	.word	0xffffffff


	//   ....[171]....
        /*08a0*/ 	.word	0xffffffff


	//   ....[172]....
        /*08a4*/ 	.word	0xffffffff


	//   ....[173]....
        /*08a8*/ 	.word	0xffffffff


	//   ....[174]....
        /*08ac*/ 	.word	0xffffffff


	//   ....[175]....
        /*08b0*/ 	.word	0xffffffff


	//   ....[176]....
        /*08b4*/ 	.word	0xffffffff


	//   ....[177]....
        /*08b8*/ 	.word	0xffffffff


	//   ....[178]....
        /*08bc*/ 	.word	0xffffffff


	//   ....[179]....
        /*08c0*/ 	.word	0xffffffff


	//   ....[180]....
        /*08c4*/ 	.word	0xffffffff


	//   ....[181]....
        /*08c8*/ 	.word	0xffffffff


	//   ....[182]....
        /*08cc*/ 	.word	0xffffffff


	//   ....[183]....
        /*08d0*/ 	.word	0xffffffff


	//   ....[184]....
        /*08d4*/ 	.word	0xffffffff


	//   ....[185]....
        /*08d8*/ 	.word	0xffffffff


	//   ....[186]....
        /*08dc*/ 	.word	0xffffffff


	//   ....[187]....
        /*08e0*/ 	.word	0xffffffff


	//   ....[188]....
        /*08e4*/ 	.word	0xffffffff


	//   ....[189]....
        /*08e8*/ 	.word	0xffffffff


	//   ....[190]....
        /*08ec*/ 	.word	0xffffffff


	//   ....[191]....
        /*08f0*/ 	.word	0xffffffff


	//   ....[192]....
        /*08f4*/ 	.word	0xffffffff


	//   ....[193]....
        /*08f8*/ 	.word	0xffffffff


	//   ....[194]....
        /*08fc*/ 	.word	0xffffffff


	//   ....[195]....
        /*0900*/ 	.word	0xffffffff


	//   ....[196]....
        /*0904*/ 	.word	0xffffffff


	//   ....[197]....
        /*0908*/ 	.word	0xffffffff


	//   ....[198]....
        /*090c*/ 	.word	0xffffffff


	//   ....[199]....
        /*0910*/ 	.word	0xffffffff


	//   ....[200]....
        /*0914*/ 	.word	0xffffffff


	//   ....[201]....
        /*0918*/ 	.word	0xffffffff


	//   ....[202]....
        /*091c*/ 	.word	0xffffffff


	//   ....[203]....
        /*0920*/ 	.word	0xffffffff


	//   ....[204]....
        /*0924*/ 	.word	0xffffffff


	//   ....[205]....
        /*0928*/ 	.word	0xffffffff


	//   ....[206]....
        /*092c*/ 	.word	0xffffffff


	//   ....[207]....
        /*0930*/ 	.word	0xffffffff


	//   ....[208]....
        /*0934*/ 	.word	0xffffffff


	//   ....[209]....
        /*0938*/ 	.word	0xffffffff


	//   ....[210]....
        /*093c*/ 	.word	0xffffffff


	//   ....[211]....
        /*0940*/ 	.word	0xffffffff


	//   ....[212]....
        /*0944*/ 	.word	0xffffffff


	//   ....[213]....
        /*0948*/ 	.word	0xffffffff


	//   ....[214]....
        /*094c*/ 	.word	0xffffffff


	//   ....[215]....
        /*0950*/ 	.word	0xffffffff


	//   ....[216]....
        /*0954*/ 	.word	0xffffffff


	//   ....[217]....
        /*0958*/ 	.word	0xffffffff


	//   ....[218]....
        /*095c*/ 	.word	0xffffffff


	//   ....[219]....
        /*0960*/ 	.word	0xffffffff


	//   ....[220]....
        /*0964*/ 	.word	0xffffffff


	//   ....[221]....
        /*0968*/ 	.word	0xffffffff


	//   ....[222]....
        /*096c*/ 	.word	0xffffffff


	//   ....[223]....
        /*0970*/ 	.word	0xffffffff


	//   ....[224]....
        /*0974*/ 	.word	0xffffffff


	//   ....[225]....
        /*0978*/ 	.word	0xffffffff


	//   ....[226]....
        /*097c*/ 	.word	0xffffffff


	//   ....[227]....
        /*0980*/ 	.word	0xffffffff


	//   ....[228]....
        /*0984*/ 	.word	0xffffffff


	//   ....[229]....
        /*0988*/ 	.word	0xffffffff


	//   ....[230]....
        /*098c*/ 	.word	0xffffffff


	//   ....[231]....
        /*0990*/ 	.word	0xffffffff


	//   ....[232]....
        /*0994*/ 	.word	0xffffffff


	//   ....[233]....
        /*0998*/ 	.word	0xffffffff


	//   ....[234]....
        /*099c*/ 	.word	0xffffffff


	//   ....[235]....
        /*09a0*/ 	.word	0xffffffff


	//   ....[236]....
        /*09a4*/ 	.word	0xffffffff


	//   ....[237]....
        /*09a8*/ 	.word	0xffffffff


	//   ....[238]....
        /*09ac*/ 	.word	0xffffffff


	//   ....[239]....
        /*09b0*/ 	.word	0xffffffff


	//   ....[240]....
        /*09b4*/ 	.word	0xffffffff


	//   ....[241]....
        /*09b8*/ 	.word	0xffffffff


	//   ....[242]....
        /*09bc*/ 	.word	0xffffffff


	//   ....[243]....
        /*09c0*/ 	.word	0xffffffff


	//   ....[244]....
        /*09c4*/ 	.word	0xffffffff


	//   ....[245]....
        /*09c8*/ 	.word	0xffffffff


	//   ....[246]....
        /*09cc*/ 	.word	0xffffffff


	//   ....[247]....
        /*09d0*/ 	.word	0xffffffff


	//   ....[248]....
        /*09d4*/ 	.word	0xffffffff


	//   ....[249]....
        /*09d8*/ 	.word	0xffffffff


	//   ....[250]....
        /*09dc*/ 	.word	0xffffffff


	//   ....[251]....
        /*09e0*/ 	.word	0xffffffff


	//   ....[252]....
        /*09e4*/ 	.word	0xffffffff


	//   ....[253]....
        /*09e8*/ 	.word	0xffffffff


	//   ....[254]....
        /*09ec*/ 	.word	0xffffffff


	//   ....[255]....
        /*09f0*/ 	.word	0xffffffff


	//   ....[0]....
        /*09f4*/ 	.word	0xffffffff


	//   ....[1]....
        /*09f8*/ 	.word	0xffffffff


	//   ....[2]....
        /*09fc*/ 	.word	0xffffffff


	//   ....[3]....
        /*0a00*/ 	.word	0xffffffff


	//   ....[4]....
        /*0a04*/ 	.word	0xffffffff


	//   ....[5]....
        /*0a08*/ 	.word	0xffffffff


	//   ....[6]....
        /*0a0c*/ 	.word	0xffffffff


	//   ....[7]....
        /*0a10*/ 	.word	0xffffffff


	//   ....[8]....
        /*0a14*/ 	.word	0xffffffff


	//   ....[9]....
        /*0a18*/ 	.word	0xffffffff


	//   ....[10]....
        /*0a1c*/ 	.word	0xffffffff


	//   ....[11]....
        /*0a20*/ 	.word	0xffffffff


	//   ....[12]....
        /*0a24*/ 	.word	0xffffffff


	//   ....[13]....
        /*0a28*/ 	.word	0xffffffff


	//   ....[14]....
        /*0a2c*/ 	.word	0xffffffff


	//   ....[15]....
        /*0a30*/ 	.word	0xffffffff


	//   ....[16]....
        /*0a34*/ 	.word	0xffffffff


	//   ....[17]....
        /*0a38*/ 	.word	0xffffffff


	//   ....[18]....
        /*0a3c*/ 	.word	0xffffffff


	//   ....[19]....
        /*0a40*/ 	.word	0xffffffff


	//   ....[20]....
        /*0a44*/ 	.word	0xffffffff


	//   ....[21]....
        /*0a48*/ 	.word	0xffffffff


	//   ....[22]....
        /*0a4c*/ 	.word	0xffffffff


	//   ....[23]....
        /*0a50*/ 	.word	0xffffffff


	//   ....[24]....
        /*0a54*/ 	.word	0xffffffff


	//   ....[25]....
        /*0a58*/ 	.word	0xffffffff


	//   ....[26]....
        /*0a5c*/ 	.word	0xffffffff


	//   ....[27]....
        /*0a60*/ 	.word	0xffffffff


	//   ....[28]....
        /*0a64*/ 	.word	0xffffffff


	//   ....[29]....
        /*0a68*/ 	.word	0xffffffff


	//   ....[30]....
        /*0a6c*/ 	.word	0xffffffff


	//   ....[31]....
        /*0a70*/ 	.word	0xffffffff


	//   ....[32]....
        /*0a74*/ 	.word	0xffffffff


	//   ....[33]....
        /*0a78*/ 	.word	0xffffffff


	//   ....[34]....
        /*0a7c*/ 	.word	0xffffffff


	//   ....[35]....
        /*0a80*/ 	.word	0xffffffff


	//   ....[36]....
        /*0a84*/ 	.word	0xffffffff


	//   ....[37]....
        /*0a88*/ 	.word	0xffffffff


	//   ....[38]....
        /*0a8c*/ 	.word	0xffffffff


	//   ....[39]....
        /*0a90*/ 	.word	0xffffffff


	//   ....[40]....
        /*0a94*/ 	.word	0xffffffff


	//   ....[41]....
        /*0a98*/ 	.word	0xffffffff


	//   ....[42]....
        /*0a9c*/ 	.word	0xffffffff


	//   ....[43]....
        /*0aa0*/ 	.word	0xffffffff


	//   ....[44]....
        /*0aa4*/ 	.word	0xffffffff


	//   ....[45]....
        /*0aa8*/ 	.word	0xffffffff


	//   ....[46]....
        /*0aac*/ 	.word	0xffffffff


	//   ....[47]....
        /*0ab0*/ 	.word	0xffffffff


	//   ....[48]....
        /*0ab4*/ 	.word	0xffffffff


	//   ....[49]....
        /*0ab8*/ 	.word	0xffffffff


	//   ....[50]....
        /*0abc*/ 	.word	0xffffffff


	//   ....[51]....
        /*0ac0*/ 	.word	0xffffffff


	//   ....[52]....
        /*0ac4*/ 	.word	0xffffffff


	//   ....[53]....
        /*0ac8*/ 	.word	0xffffffff


	//   ....[54]....
        /*0acc*/ 	.word	0xffffffff


	//   ....[55]....
        /*0ad0*/ 	.word	0xffffffff


	//   ....[56]....
        /*0ad4*/ 	.word	0xffffffff


	//   ....[57]....
        /*0ad8*/ 	.word	0xffffffff


	//   ....[58]....
        /*0adc*/ 	.word	0xffffffff


	//   ....[59]....
        /*0ae0*/ 	.word	0xffffffff


	//   ....[60]....
        /*0ae4*/ 	.word	0xffffffff


	//   ....[61]....
        /*0ae8*/ 	.word	0xffffffff


	//   ....[62]....
        /*0aec*/ 	.word	0xffffffff


	//   ....[63]....
        /*0af0*/ 	.word	0xffffffff


	//   ....[64]....
        /*0af4*/ 	.word	0xffffffff


	//   ....[65]....
        /*0af8*/ 	.word	0xffffffff


	//   ....[66]....
        /*0afc*/ 	.word	0xffffffff


	//   ....[67]....
        /*0b00*/ 	.word	0xffffffff


	//   ....[68]....
        /*0b04*/ 	.word	0xffffffff


	//   ....[69]....
        /*0b08*/ 	.word	0xffffffff


	//   ....[70]....
        /*0b0c*/ 	.word	0xffffffff


	//   ....[71]....
        /*0b10*/ 	.word	0xffffffff


	//   ....[72]....
        /*0b14*/ 	.word	0xffffffff


	//   ....[73]....
        /*0b18*/ 	.word	0xffffffff


	//   ....[74]....
        /*0b1c*/ 	.word	0xffffffff


	//   ....[75]....
        /*0b20*/ 	.word	0xffffffff


	//   ....[76]....
        /*0b24*/ 	.word	0xffffffff


	//   ....[77]....
        /*0b28*/ 	.word	0xffffffff


	//   ....[78]....
        /*0b2c*/ 	.word	0xffffffff


	//   ....[79]....
        /*0b30*/ 	.word	0xffffffff


	//   ....[80]....
        /*0b34*/ 	.word	0xffffffff


	//   ....[81]....
        /*0b38*/ 	.word	0xffffffff


	//   ....[82]....
        /*0b3c*/ 	.word	0xffffffff


	//   ....[83]....
        /*0b40*/ 	.word	0xffffffff


	//   ....[84]....
        /*0b44*/ 	.word	0xffffffff


	//   ....[85]....
        /*0b48*/ 	.word	0xffffffff


	//   ....[86]....
        /*0b4c*/ 	.word	0xffffffff


	//   ....[87]....
        /*0b50*/ 	.word	0xffffffff


	//   ....[88]....
        /*0b54*/ 	.word	0xffffffff


	//   ....[89]....
        /*0b58*/ 	.word	0xffffffff


	//   ....[90]....
        /*0b5c*/ 	.word	0xffffffff


	//   ....[91]....
        /*0b60*/ 	.word	0xffffffff


	//   ....[92]....
        /*0b64*/ 	.word	0xffffffff


	//   ....[93]....
        /*0b68*/ 	.word	0xffffffff


	//   ....[94]....
        /*0b6c*/ 	.word	0xffffffff


	//   ....[95]....
        /*0b70*/ 	.word	0xffffffff


	//   ....[96]....
        /*0b74*/ 	.word	0xffffffff


	//   ....[97]....
        /*0b78*/ 	.word	0xffffffff


	//   ....[98]....
        /*0b7c*/ 	.word	0xffffffff


	//   ....[99]....
        /*0b80*/ 	.word	0xffffffff


	//   ....[100]....
        /*0b84*/ 	.word	0xffffffff


	//   ....[101]....
        /*0b88*/ 	.word	0xffffffff


	//   ....[102]....
        /*0b8c*/ 	.word	0xffffffff


	//   ....[103]....
        /*0b90*/ 	.word	0xffffffff


	//   ....[104]....
        /*0b94*/ 	.word	0xffffffff


	//   ....[105]....
        /*0b98*/ 	.word	0xffffffff


	//   ....[106]....
        /*0b9c*/ 	.word	0xffffffff


	//   ....[107]....
        /*0ba0*/ 	.word	0xffffffff


	//   ....[108]....
        /*0ba4*/ 	.word	0xffffffff


	//   ....[109]....
        /*0ba8*/ 	.word	0xffffffff


	//   ....[110]....
        /*0bac*/ 	.word	0xffffffff


	//   ....[111]....
        /*0bb0*/ 	.word	0xffffffff


	//   ....[112]....
        /*0bb4*/ 	.word	0xffffffff


	//   ....[113]....
        /*0bb8*/ 	.word	0xffffffff


	//   ....[114]....
        /*0bbc*/ 	.word	0xffffffff


	//   ....[115]....
        /*0bc0*/ 	.word	0xffffffff


	//   ....[116]....
        /*0bc4*/ 	.word	0xffffffff


	//   ....[117]....
        /*0bc8*/ 	.word	0xffffffff


	//   ....[118]....
        /*0bcc*/ 	.word	0xffffffff


	//   ....[119]....
        /*0bd0*/ 	.word	0xffffffff


	//   ....[120]....
        /*0bd4*/ 	.word	0xffffffff


	//   ....[121]....
        /*0bd8*/ 	.word	0xffffffff


	//   ....[122]....
        /*0bdc*/ 	.word	0xffffffff


	//   ....[123]....
        /*0be0*/ 	.word	0xffffffff


	//   ....[124]....
        /*0be4*/ 	.word	0xffffffff


	//   ....[125]....
        /*0be8*/ 	.word	0xffffffff


	//   ....[126]....
        /*0bec*/ 	.word	0xffffffff


	//   ....[127]....
        /*0bf0*/ 	.word	0xffffffff


	//   ....[128]....
        /*0bf4*/ 	.word	0xffffffff


	//   ....[129]....
        /*0bf8*/ 	.word	0xffffffff


	//   ....[130]....
        /*0bfc*/ 	.word	0xffffffff


	//   ....[131]....
        /*0c00*/ 	.word	0xffffffff


	//   ....[132]....
        /*0c04*/ 	.word	0xffffffff


	//   ....[133]....
        /*0c08*/ 	.word	0xffffffff


	//   ....[134]....
        /*0c0c*/ 	.word	0xffffffff


	//   ....[135]....
        /*0c10*/ 	.word	0xffffffff


	//   ....[136]....
        /*0c14*/ 	.word	0xffffffff


	//   ....[137]....
        /*0c18*/ 	.word	0xffffffff


	//   ....[138]....
        /*0c1c*/ 	.word	0xffffffff


	//   ....[139]....
        /*0c20*/ 	.word	0xffffffff


	//   ....[140]....
        /*0c24*/ 	.word	0xffffffff


	//   ....[141]....
        /*0c28*/ 	.word	0xffffffff


	//   ....[142]....
        /*0c2c*/ 	.word	0xffffffff


	//   ....[143]....
        /*0c30*/ 	.word	0xffffffff


	//   ....[144]....
        /*0c34*/ 	.word	0xffffffff


	//   ....[145]....
        /*0c38*/ 	.word	0xffffffff


	//   ....[146]....
        /*0c3c*/ 	.word	0xffffffff


	//   ....[147]....
        /*0c40*/ 	.word	0xffffffff


	//   ....[148]....
        /*0c44*/ 	.word	0xffffffff


	//   ....[149]....
        /*0c48*/ 	.word	0xffffffff


	//   ....[150]....
        /*0c4c*/ 	.word	0xffffffff


	//   ....[151]....
        /*0c50*/ 	.word	0xffffffff


	//   ....[152]....
        /*0c54*/ 	.word	0xffffffff


	//   ....[153]....
        /*0c58*/ 	.word	0xffffffff


	//   ....[154]....
        /*0c5c*/ 	.word	0xffffffff


	//   ....[155]....
        /*0c60*/ 	.word	0xffffffff


	//   ....[156]....
        /*0c64*/ 	.word	0xffffffff


	//   ....[157]....
        /*0c68*/ 	.word	0xffffffff


	//   ....[158]....
        /*0c6c*/ 	.word	0xffffffff


	//   ....[159]....
        /*0c70*/ 	.word	0xffffffff


	//   ....[160]....
        /*0c74*/ 	.word	0xffffffff


	//   ....[161]....
        /*0c78*/ 	.word	0xffffffff


	//   ....[162]....
        /*0c7c*/ 	.word	0xffffffff


	//   ....[163]....
        /*0c80*/ 	.word	0xffffffff


	//   ....[164]....
        /*0c84*/ 	.word	0xffffffff


	//   ....[165]....
        /*0c88*/ 	.word	0xffffffff


	//   ....[166]....
        /*0c8c*/ 	.word	0xffffffff


	//   ....[167]....
        /*0c90*/ 	.word	0xffffffff


	//   ....[168]....
        /*0c94*/ 	.word	0xffffffff


	//   ....[169]....
        /*0c98*/ 	.word	0xffffffff


	//   ....[170]....
        /*0c9c*/ 	.word	0xffffffff


	//   ....[171]....
        /*0ca0*/ 	.word	0xffffffff


	//   ....[172]....
        /*0ca4*/ 	.word	0xffffffff


	//   ....[173]....
        /*0ca8*/ 	.word	0xffffffff


	//   ....[174]....
        /*0cac*/ 	.word	0xffffffff


	//   ....[175]....
        /*0cb0*/ 	.word	0xffffffff


	//   ....[176]....
        /*0cb4*/ 	.word	0xffffffff


	//   ....[177]....
        /*0cb8*/ 	.word	0xffffffff


	//   ....[178]....
        /*0cbc*/ 	.word	0xffffffff


	//   ....[179]....
        /*0cc0*/ 	.word	0xffffffff


	//   ....[180]....
        /*0cc4*/ 	.word	0xffffffff


	//   ....[181]....
        /*0cc8*/ 	.word	0xffffffff


	//   ....[182]....
        /*0ccc*/ 	.word	0xffffffff


	//   ....[183]....
        /*0cd0*/ 	.word	0xffffffff


	//   ....[184]....
        /*0cd4*/ 	.word	0xffffffff


	//   ....[185]....
        /*0cd8*/ 	.word	0xffffffff


	//   ....[186]....
        /*0cdc*/ 	.word	0xffffffff


	//   ....[187]....
        /*0ce0*/ 	.word	0xffffffff


	//   ....[188]....
        /*0ce4*/ 	.word	0xffffffff


	//   ....[189]....
        /*0ce8*/ 	.word	0xffffffff


	//   ....[190]....
        /*0cec*/ 	.word	0xffffffff


	//   ....[191]....
        /*0cf0*/ 	.word	0xffffffff


	//   ....[192]....
        /*0cf4*/ 	.word	0xffffffff


	//   ....[193]....
        /*0cf8*/ 	.word	0xffffffff


	//   ....[194]....
        /*0cfc*/ 	.word	0xffffffff


	//   ....[195]....
        /*0d00*/ 	.word	0xffffffff


	//   ....[196]....
        /*0d04*/ 	.word	0xffffffff


	//   ....[197]....
        /*0d08*/ 	.word	0xffffffff


	//   ....[198]....
        /*0d0c*/ 	.word	0xffffffff


	//   ....[199]....
        /*0d10*/ 	.word	0xffffffff


	//   ....[200]....
        /*0d14*/ 	.word	0xffffffff


	//   ....[201]....
        /*0d18*/ 	.word	0xffffffff


	//   ....[202]....
        /*0d1c*/ 	.word	0xffffffff


	//   ....[203]....
        /*0d20*/ 	.word	0xffffffff


	//   ....[204]....
        /*0d24*/ 	.word	0xffffffff


	//   ....[205]....
        /*0d28*/ 	.word	0xffffffff


	//   ....[206]....
        /*0d2c*/ 	.word	0xffffffff


	//   ....[207]....
        /*0d30*/ 	.word	0xffffffff


	//   ....[208]....
        /*0d34*/ 	.word	0xffffffff


	//   ....[209]....
        /*0d38*/ 	.word	0xffffffff


	//   ....[210]....
        /*0d3c*/ 	.word	0xffffffff


	//   ....[211]....
        /*0d40*/ 	.word	0xffffffff


	//   ....[212]....
        /*0d44*/ 	.word	0xffffffff


	//   ....[213]....
        /*0d48*/ 	.word	0xffffffff


	//   ....[214]....
        /*0d4c*/ 	.word	0xffffffff


	//   ....[215]....
        /*0d50*/ 	.word	0xffffffff


	//   ....[216]....
        /*0d54*/ 	.word	0xffffffff


	//   ....[217]....
        /*0d58*/ 	.word	0xffffffff


	//   ....[218]....
        /*0d5c*/ 	.word	0xffffffff


	//   ....[219]....
        /*0d60*/ 	.word	0xffffffff


	//   ....[220]....
        /*0d64*/ 	.word	0xffffffff


	//   ....[221]....
        /*0d68*/ 	.word	0xffffffff


	//   ....[222]....
        /*0d6c*/ 	.word	0xffffffff


	//   ....[223]....
        /*0d70*/ 	.word	0xffffffff


	//   ....[224]....
        /*0d74*/ 	.word	0xffffffff


	//   ....[225]....
        /*0d78*/ 	.word	0xffffffff


	//   ....[226]....
        /*0d7c*/ 	.word	0xffffffff


	//   ....[227]....
        /*0d80*/ 	.word	0xffffffff


	//   ....[228]....
        /*0d84*/ 	.word	0xffffffff


	//   ....[229]....
        /*0d88*/ 	.word	0xffffffff


	//   ....[230]....
        /*0d8c*/ 	.word	0xffffffff


	//   ....[231]....
        /*0d90*/ 	.word	0xffffffff


	//   ....[232]....
        /*0d94*/ 	.word	0xffffffff


	//   ....[233]....
        /*0d98*/ 	.word	0xffffffff


	//   ....[234]....
        /*0d9c*/ 	.word	0xffffffff


	//   ....[235]....
        /*0da0*/ 	.word	0xffffffff


	//   ....[236]....
        /*0da4*/ 	.word	0xffffffff


	//   ....[237]....
        /*0da8*/ 	.word	0xffffffff


	//----- nvinfo : EIATTR_COOP_GROUP_INSTR_OFFSETS
	.align		4
.L_330:
        /*0dac*/ 	.byte	0x04, 0x28
        /*0dae*/ 	.short	(.L_332 - .L_331)


	//   ....[0]....
.L_331:
        /*0db0*/ 	.word	0x00000050


	//   ....[1]....
        /*0db4*/ 	.word	0x00000200


	//   ....[2]....
        /*0db8*/ 	.word	0x00000230


	//   ....[3]....
        /*0dbc*/ 	.word	0x00000260


	//   ....[4]....
        /*0dc0*/ 	.word	0x00000290


	//   ....[5]....
        /*0dc4*/ 	.word	0x000002c0


	//   ....[6]....
        /*0dc8*/ 	.word	0x000002f0


	//   ....[7]....
        /*0dcc*/ 	.word	0x00000450


	//   ....[8]....
        /*0dd0*/ 	.word	0x00000490


	//   ....[9]....
        /*0dd4*/ 	.word	0x000004c0


	//   ....[10]....
        /*0dd8*/ 	.word	0x000004f0


	//   ....[11]....
        /*0ddc*/ 	.word	0x00000520


	//   ....[12]....
        /*0de0*/ 	.word	0x00000550


	//   ....[13]....
        /*0de4*/ 	.word	0x000005e0


	//   ....[14]....
        /*0de8*/ 	.word	0x00000630


	//   ....[15]....
        /*0dec*/ 	.word	0x00000650


	//   ....[16]....
        /*0df0*/ 	.word	0x000006b0


	//   ....[17]....
        /*0df4*/ 	.word	0x00004080


	//   ....[18]....
        /*0df8*/ 	.word	0x000040d0


	//   ....[19]....
        /*0dfc*/ 	.word	0x000048c0


	//   ....[20]....
        /*0e00*/ 	.word	0x000048e0


	//   ....[21]....
        /*0e04*/ 	.word	0x00005050


	//   ....[22]....
        /*0e08*/ 	.word	0x00005060


	//   ....[23]....
        /*0e0c*/ 	.word	0x000058c0


	//   ....[24]....
        /*0e10*/ 	.word	0x000058f0


	//   ....[25]....
        /*0e14*/ 	.word	0x00006530


	//   ....[26]....
        /*0e18*/ 	.word	0x00006560


	//   ....[27]....
        /*0e1c*/ 	.word	0x00006d20


	//   ....[28]....
        /*0e20*/ 	.word	0x00006d40


	//   ....[29]....
        /*0e24*/ 	.word	0x00007520


	//   ....[30]....
        /*0e28*/ 	.word	0x00007550


	//   ....[31]....
        /*0e2c*/ 	.word	0x00007680


	//   ....[32]....
        /*0e30*/ 	.word	0x000076b0


	//   ....[33]....
        /*0e34*/ 	.word	0x000077a0


	//   ....[34]....
        /*0e38*/ 	.word	0x000077c0


	//   ....[35]....
        /*0e3c*/ 	.word	0x00007d70


	//   ....[36]....
        /*0e40*/ 	.word	0x00007da0


	//   ....[37]....
        /*0e44*/ 	.word	0x00007f00


	//   ....[38]....
        /*0e48*/ 	.word	0x00007f30


	//   ....[39]....
        /*0e4c*/ 	.word	0x00008020


	//   ....[40]....
        /*0e50*/ 	.word	0x00008050


	//   ....[41]....
        /*0e54*/ 	.word	0x00008f20


	//   ....[42]....
        /*0e58*/ 	.word	0x00008f40


	//   ....[43]....
        /*0e5c*/ 	.word	0x00009010


	//   ....[44]....
        /*0e60*/ 	.word	0x00009020


	//   ....[45]....
        /*0e64*/ 	.word	0x000090f0


	//   ....[46]....
        /*0e68*/ 	.word	0x00009110


	//   ....[47]....
        /*0e6c*/ 	.word	0x000091e0


	//   ....[48]....
        /*0e70*/ 	.word	0x000091f0


	//   ....[49]....
        /*0e74*/ 	.word	0x000092c0


	//   ....[50]....
        /*0e78*/ 	.word	0x000092e0


	//   ....[51]....
        /*0e7c*/ 	.word	0x000093b0


	//   ....[52]....
        /*0e80*/ 	.word	0x000093c0


	//   ....[53]....
        /*0e84*/ 	.word	0x00009490


	//   ....[54]....
        /*0e88*/ 	.word	0x000094b0


	//   ....[55]....
        /*0e8c*/ 	.word	0x00009580


	//   ....[56]....
        /*0e90*/ 	.word	0x00009590


	//   ....[57]....
        /*0e94*/ 	.word	0x00009a10


	//   ....[58]....
        /*0e98*/ 	.word	0x00009a20


	//   ....[59]....
        /*0e9c*/ 	.word	0x00009a40


	//   ....[60]....
        /*0ea0*/ 	.word	0x00009a50


	//   ....[61]....
        /*0ea4*/ 	.word	0x00009a60


	//   ....[62]....
        /*0ea8*/ 	.word	0x00009a70


	//   ....[63]....
        /*0eac*/ 	.word	0x00009a90


	//   ....[64]....
        /*0eb0*/ 	.word	0x00009ae0


	//   ....[65]....
        /*0eb4*/ 	.word	0x00009b20


	//   ....[66]....
        /*0eb8*/ 	.word	0x00009b50


	//   ....[67]....
        /*0ebc*/ 	.word	0x00009e80


	//   ....[68]....
        /*0ec0*/ 	.word	0x00009ea0


	//   ....[69]....
        /*0ec4*/ 	.word	0x00009ec0


	//   ....[70]....
        /*0ec8*/ 	.word	0x00009ee0


	//   ....[71]....
        /*0ecc*/ 	.word	0x0000a0c0


	//   ....[72]....
        /*0ed0*/ 	.word	0x0000a100


	//   ....[73]....
        /*0ed4*/ 	.word	0x0000a150


	//   ....[74]....
        /*0ed8*/ 	.word	0x0000a190


	//   ....[75]....
        /*0edc*/ 	.word	0x0000a3a0


	//   ....[76]....
        /*0ee0*/ 	.word	0x0000a3e0


	//   ....[77]....
        /*0ee4*/ 	.word	0x0000a430


	//   ....[78]....
        /*0ee8*/ 	.word	0x0000a470


	//   ....[79]....
        /*0eec*/ 	.word	0x0000a690


	//   ....[80]....
        /*0ef0*/ 	.word	0x0000a6e0


	//   ....[81]....
        /*0ef4*/ 	.word	0x0000a740


	//   ....[82]....
        /*0ef8*/ 	.word	0x0000a760


	//   ....[83]....
        /*0efc*/ 	.word	0x0000c550


	//   ....[84]....
        /*0f00*/ 	.word	0x0000c5b0


	//   ....[85]....
        /*0f04*/ 	.word	0x0000c5e0


	//   ....[86]....
        /*0f08*/ 	.word	0x0000c620


	//   ....[87]....
        /*0f0c*/ 	.word	0x0000c6c0


	//   ....[88]....
        /*0f10*/ 	.word	0x0000c6e0


	//   ....[89]....
        /*0f14*/ 	.word	0x0000c700


	//   ....[90]....
        /*0f18*/ 	.word	0x0000c720


	//   ....[91]....
        /*0f1c*/ 	.word	0x0000c920


	//   ....[92]....
        /*0f20*/ 	.word	0x0000c960


	//   ....[93]....
        /*0f24*/ 	.word	0x0000c980


	//   ....[94]....
        /*0f28*/ 	.word	0x0000c9d0


	//   ....[95]....
        /*0f2c*/ 	.word	0x0000cb10


	//   ....[96]....
        /*0f30*/ 	.word	0x0000cb30


	//   ....[97]....
        /*0f34*/ 	.word	0x0000cb40


	//   ....[98]....
        /*0f38*/ 	.word	0x0000cb50


	//   ....[99]....
        /*0f3c*/ 	.word	0x0000eb20


	//   ....[100]....
        /*0f40*/ 	.word	0x0000eb30


	//   ....[101]....
        /*0f44*/ 	.word	0x0000eb40


	//   ....[102]....
        /*0f48*/ 	.word	0x0000eb50


	//   ....[103]....
        /*0f4c*/ 	.word	0x0000eb60


	//   ....[104]....
        /*0f50*/ 	.word	0x0000eb70


	//   ....[105]....
        /*0f54*/ 	.word	0x0000eb80


	//   ....[106]....
        /*0f58*/ 	.word	0x0000eb90


	//   ....[107]....
        /*0f5c*/ 	.word	0x0000eba0


	//   ....[108]....
        /*0f60*/ 	.word	0x0000ec00


	//   ....[109]....
        /*0f64*/ 	.word	0x00010030


	//   ....[110]....
        /*0f68*/ 	.word	0x00010050


	//   ....[111]....
        /*0f6c*/ 	.word	0x00010060


	//   ....[112]....
        /*0f70*/ 	.word	0x00010070


	//   ....[113]....
        /*0f74*/ 	.word	0x00010080


	//   ....[114]....
        /*0f78*/ 	.word	0x00010090


	//   ....[115]....
        /*0f7c*/ 	.word	0x000100a0


	//   ....[116]....
        /*0f80*/ 	.word	0x000100b0


	//   ....[117]....
        /*0f84*/ 	.word	0x000100e0


	//   ....[118]....
        /*0f88*/ 	.word	0x00010110


	//   ....[119]....
        /*0f8c*/ 	.word	0x00010330


	//   ....[120]....
        /*0f90*/ 	.word	0x00010bd0


	//   ....[121]....
        /*0f94*/ 	.word	0x00011240


	//   ....[122]....
        /*0f98*/ 	.word	0x000118b0


	//   ....[123]....
        /*0f9c*/ 	.word	0x000123e0


	//   ....[124]....
        /*0fa0*/ 	.word	0x00012410


	//   ....[125]....
        /*0fa4*/ 	.word	0x00012420


	//   ....[126]....
        /*0fa8*/ 	.word	0x00012430


	//   ....[127]....
        /*0fac*/ 	.word	0x00012440


	//   ....[128]....
        /*0fb0*/ 	.word	0x00012470


	//   ....[129]....
        /*0fb4*/ 	.word	0x00012490


	//   ....[130]....
        /*0fb8*/ 	.word	0x000124b0


	//   ....[131]....
        /*0fbc*/ 	.word	0x00014260


	//   ....[132]....
        /*0fc0*/ 	.word	0x00014280


	//   ....[133]....
        /*0fc4*/ 	.word	0x00014290


	//   ....[134]....
        /*0fc8*/ 	.word	0x000142a0


	//   ....[135]....
        /*0fcc*/ 	.word	0x000142b0


	//   ....[136]....
        /*0fd0*/ 	.word	0x000142c0


	//   ....[137]....
        /*0fd4*/ 	.word	0x00014300


	//   ....[138]....
        /*0fd8*/ 	.word	0x00014330


	//   ....[139]....
        /*0fdc*/ 	.word	0x00014360


	//   ....[140]....
        /*0fe0*/ 	.word	0x00014390


	//   ....[141]....
        /*0fe4*/ 	.word	0x00015700


	//   ....[142]....
        /*0fe8*/ 	.word	0x00015720


	//   ....[143]....
        /*0fec*/ 	.word	0x00015780


	//   ....[144]....
        /*0ff0*/ 	.word	0x00015790


	//   ....[145]....
        /*0ff4*/ 	.word	0x000157d0


	//   ....[146]....
        /*0ff8*/ 	.word	0x000157e0


	//   ....[147]....
        /*0ffc*/ 	.word	0x00015820


	//   ....[148]....
        /*1000*/ 	.word	0x00015830


	//   ....[149]....
        /*1004*/ 	.word	0x00015840


	//   ....[150]....
        /*1008*/ 	.word	0x00015850


	//   ....[151]....
        /*100c*/ 	.word	0x000159e0


	//   ....[152]....
        /*1010*/ 	.word	0x000162d0


	//   ....[153]....
        /*1014*/ 	.word	0x00016980


	//   ....[154]....
        /*1018*/ 	.word	0x00017030


	//   ....[155]....
        /*101c*/ 	.word	0x00017be0


	//   ....[156]....
        /*1020*/ 	.word	0x00017c10


	//   ....[157]....
        /*1024*/ 	.word	0x00017c30


	//   ....[158]....
        /*1028*/ 	.word	0x00017c50


	//   ....[159]....
        /*102c*/ 	.word	0x00017c70


	//   ....[160]....
        /*1030*/ 	.word	0x00017c90


	//   ....[161]....
        /*1034*/ 	.word	0x00017cb0


	//   ....[162]....
        /*1038*/ 	.word	0x00017cd0


	//   ....[163]....
        /*103c*/ 	.word	0x0001a010


	//   ....[164]....
        /*1040*/ 	.word	0x0001a030


	//   ....[165]....
        /*1044*/ 	.word	0x0001a040


	//   ....[166]....
        /*1048*/ 	.word	0x0001a050


	//   ....[167]....
        /*104c*/ 	.word	0x0001a060


	//   ....[168]....
        /*1050*/ 	.word	0x0001a070


	//   ....[169]....
        /*1054*/ 	.word	0x0001a0b0


	//   ....[170]....
        /*1058*/ 	.word	0x0001a0e0


	//   ....[171]....
        /*105c*/ 	.word	0x0001a110


	//   ....[172]....
        /*1060*/ 	.word	0x0001a140


	//   ....[173]....
        /*1064*/ 	.word	0x0001b4b0


	//   ....[174]....
        /*1068*/ 	.word	0x0001b4d0


	//   ....[175]....
        /*106c*/ 	.word	0x0001b530


	//   ....[176]....
        /*1070*/ 	.word	0x0001b540


	//   ....[177]....
        /*1074*/ 	.word	0x0001b580


	//   ....[178]....
        /*1078*/ 	.word	0x0001b590


	//   ....[179]....
        /*107c*/ 	.word	0x0001b5d0


	//   ....[180]....
        /*1080*/ 	.word	0x0001b5e0


	//   ....[181]....
        /*1084*/ 	.word	0x0001b5f0


	//   ....[182]....
        /*1088*/ 	.word	0x0001b600


	//   ....[183]....
        /*108c*/ 	.word	0x0001bbd0


	//   ....[184]....
        /*1090*/ 	.word	0x0001bc00


	//   ....[185]....
        /*1094*/ 	.word	0x0001bc20


	//   ....[186]....
        /*1098*/ 	.word	0x0001bc40


	//   ....[187]....
        /*109c*/ 	.word	0x0001bc60


	//   ....[188]....
        /*10a0*/ 	.word	0x0001bc80


	//   ....[189]....
        /*10a4*/ 	.word	0x0001bca0


	//   ....[190]....
        /*10a8*/ 	.word	0x0001bcc0


	//   ....[191]....
        /*10ac*/ 	.word	0x0001dcd0


	//   ....[192]....
        /*10b0*/ 	.word	0x0001dcf0


	//   ....[193]....
        /*10b4*/ 	.word	0x0001dd20


	//   ....[194]....
        /*10b8*/ 	.word	0x0001dd40


	//   ....[195]....
        /*10bc*/ 	.word	0x0001dd60


	//   ....[196]....
        /*10c0*/ 	.word	0x0001dd80


	//   ....[197]....
        /*10c4*/ 	.word	0x0001dda0


	//   ....[198]....
        /*10c8*/ 	.word	0x0001ddc0


	//   ....[199]....
        /*10cc*/ 	.word	0x0001dde0


	//   ....[200]....
        /*10d0*/ 	.word	0x0001de00


	//   ....[201]....
        /*10d4*/ 	.word	0x0001f110


	//   ....[202]....
        /*10d8*/ 	.word	0x0001f130


	//   ....[203]....
        /*10dc*/ 	.word	0x0001f190


	//   ....[204]....
        /*10e0*/ 	.word	0x0001f1a0


	//   ....[205]....
        /*10e4*/ 	.word	0x0001f1e0


	//   ....[206]....
        /*10e8*/ 	.word	0x0001f1f0


	//   ....[207]....
        /*10ec*/ 	.word	0x0001f230


	//   ....[208]....
        /*10f0*/ 	.word	0x0001f240


	//   ....[209]....
        /*10f4*/ 	.word	0x0001f250


	//   ....[210]....
        /*10f8*/ 	.word	0x0001f260


	//   ....[211]....
        /*10fc*/ 	.word	0x0001f410


	//   ....[212]....
        /*1100*/ 	.word	0x0001fd00


	//   ....[213]....
        /*1104*/ 	.word	0x000203b0


	//   ....[214]....
        /*1108*/ 	.word	0x00020a60


	//   ....[215]....
        /*110c*/ 	.word	0x00021610


	//   ....[216]....
        /*1110*/ 	.word	0x00021640


	//   ....[217]....
        /*1114*/ 	.word	0x00021660


	//   ....[218]....
        /*1118*/ 	.word	0x00021680


	//   ....[219]....
        /*111c*/ 	.word	0x000216a0


	//   ....[220]....
        /*1120*/ 	.word	0x000216c0


	//   ....[221]....
        /*1124*/ 	.word	0x000216e0


	//   ....[222]....
        /*1128*/ 	.word	0x00021700


	//   ....[223]....
        /*112c*/ 	.word	0x00023560


	//   ....[224]....
        /*1130*/ 	.word	0x00023590


	//   ....[225]....
        /*1134*/ 	.word	0x000235a0


	//   ....[226]....
        /*1138*/ 	.word	0x000235b0


	//   ....[227]....
        /*113c*/ 	.word	0x000235c0


	//   ....[228]....
        /*1140*/ 	.word	0x000235f0


	//   ....[229]....
        /*1144*/ 	.word	0x00023610


	//   ....[230]....
        /*1148*/ 	.word	0x00023630


	//   ....[231]....
        /*114c*/ 	.word	0x00024820


	//   ....[232]....
        /*1150*/ 	.word	0x00024840


	//   ....[233]....
        /*1154*/ 	.word	0x00024850


	//   ....[234]....
        /*1158*/ 	.word	0x00024860


	//   ....[235]....
        /*115c*/ 	.word	0x00024870


	//   ....[236]....
        /*1160*/ 	.word	0x00024880


	//   ....[237]....
        /*1164*/ 	.word	0x000248a0


	//   ....[238]....
        /*1168*/ 	.word	0x000248b0


	//   ....[239]....
        /*116c*/ 	.word	0x00024cd0


	//   ....[240]....
        /*1170*/ 	.word	0x00024cf0


	//   ....[241]....
        /*1174*/ 	.word	0x00024d50


	//   ....[242]....
        /*1178*/ 	.word	0x00024d60


	//   ....[243]....
        /*117c*/ 	.word	0x00024dd0


	//   ....[244]....
        /*1180*/ 	.word	0x00024df0


	//   ....[245]....
        /*1184*/ 	.word	0x00024e60


	//   ....[246]....
        /*1188*/ 	.word	0x00024e70


	//   ....[247]....
        /*118c*/ 	.word	0x00024ee0


	//   ....[248]....
        /*1190*/ 	.word	0x00024f00


	//   ....[249]....
        /*1194*/ 	.word	0x00024f70


	//   ....[250]....
        /*1198*/ 	.word	0x00024f80


	//   ....[251]....
        /*119c*/ 	.word	0x00024ff0


	//   ....[252]....
        /*11a0*/ 	.word	0x00025010


	//   ....[253]....
        /*11a4*/ 	.word	0x00025080


	//   ....[254]....
        /*11a8*/ 	.word	0x00025090


	//   ....[255]....
        /*11ac*/ 	.word	0x00025310


	//   ....[0]....
        /*11b0*/ 	.word	0x00025330


	//   ....[1]....
        /*11b4*/ 	.word	0x000256e0


	//   ....[2]....
        /*11b8*/ 	.word	0x000256f0


	//   ....[3]....
        /*11bc*/ 	.word	0x00025aa0


	//   ....[4]....
        /*11c0*/ 	.word	0x00025ac0


	//   ....[5]....
        /*11c4*/ 	.word	0x00025e80


	//   ....[6]....
        /*11c8*/ 	.word	0x00025e90


	//   ....[7]....
        /*11cc*/ 	.word	0x00026a00


	//   ....[8]....
        /*11d0*/ 	.word	0x00026a20


	//   ....[9]....
        /*11d4*/ 	.word	0x00026a90


	//   ....[10]....
        /*11d8*/ 	.word	0x00026aa0


	//   ....[11]....
        /*11dc*/ 	.word	0x00026b10


	//   ....[12]....
        /*11e0*/ 	.word	0x00026b30


	//   ....[13]....
        /*11e4*/ 	.word	0x00026ba0


	//   ....[14]....
        /*11e8*/ 	.word	0x00026bb0


	//   ....[15]....
        /*11ec*/ 	.word	0x00026c20


	//   ....[16]....
        /*11f0*/ 	.word	0x00026c40


	//   ....[17]....
        /*11f4*/ 	.word	0x00026cb0


	//   ....[18]....
        /*11f8*/ 	.word	0x00026cc0


	//   ....[19]....
        /*11fc*/ 	.word	0x00026d30


	//   ....[20]....
        /*1200*/ 	.word	0x00026d50


	//   ....[21]....
        /*1204*/ 	.word	0x00026dc0


	//   ....[22]....
        /*1208*/ 	.word	0x00026dd0


	//   ....[23]....
        /*120c*/ 	.word	0x00026f20


	//   ....[24]....
        /*1210*/ 	.word	0x00026f40


	//   ....[25]....
        /*1214*/ 	.word	0x00027070


	//   ....[26]....
        /*1218*/ 	.word	0x000270b0


	//   ....[27]....
        /*121c*/ 	.word	0x000270e0


	//   ....[28]....
        /*1220*/ 	.word	0x00027110


	//   ....[29]....
        /*1224*/ 	.word	0x00027140


	//   ....[30]....
        /*1228*/ 	.word	0x00027170


	//   ....[31]....
        /*122c*/ 	.word	0x000272d0


	//   ....[32]....
        /*1230*/ 	.word	0x00027310


	//   ....[33]....
        /*1234*/ 	.word	0x00027340


	//   ....[34]....
        /*1238*/ 	.word	0x00027370


	//   ....[35]....
        /*123c*/ 	.word	0x000273a0


	//   ....[36]....
        /*1240*/ 	.word	0x000273d0


	//   ....[37]....
        /*1244*/ 	.word	0x00027460


	//   ....[38]....
        /*1248*/ 	.word	0x000274c0


	//   ....[39]....
        /*124c*/ 	.word	0x000274d0


	//   ....[40]....
        /*1250*/ 	.word	0x00027530


	//   ....[41]....
        /*1254*/ 	.word	0x00027f90


	//   ....[42]....
        /*1258*/ 	.word	0x00027ff0


	//   ....[43]....
        /*125c*/ 	.word	0x00028040


	//   ....[44]....
        /*1260*/ 	.word	0x00028090


	//   ....[45]....
        /*1264*/ 	.word	0x000280e0


	//   ....[46]....
        /*1268*/ 	.word	0x00028150


	//   ....[47]....
        /*126c*/ 	.word	0x000281a0


	//   ....[48]....
        /*1270*/ 	.word	0x00028210


	//   ....[49]....
        /*1274*/ 	.word	0x00028280


	//   ....[50]....
        /*1278*/ 	.word	0x000282f0


	//   ....[51]....
        /*127c*/ 	.word	0x00028360


	//   ....[52]....
        /*1280*/ 	.word	0x000283d0


	//   ....[53]....
        /*1284*/ 	.word	0x00028440


	//   ....[54]....
        /*1288*/ 	.word	0x000284a0


	//   ....[55]....
        /*128c*/ 	.word	0x00028510


	//   ....[56]....
        /*1290*/ 	.word	0x00028580


	//   ....[57]....
        /*1294*/ 	.word	0x000285f0


	//   ....[58]....
        /*1298*/ 	.word	0x00028650


	//   ....[59]....
        /*129c*/ 	.word	0x000286c0


	//   ....[60]....
        /*12a0*/ 	.word	0x00028730


	//   ....[61]....
        /*12a4*/ 	.word	0x000287a0


	//   ....[62]....
        /*12a8*/ 	.word	0x00028800


	//   ....[63]....
        /*12ac*/ 	.word	0x00028870


	//   ....[64]....
        /*12b0*/ 	.word	0x000288e0


	//   ....[65]....
        /*12b4*/ 	.word	0x00028950


	//   ....[66]....
        /*12b8*/ 	.word	0x000289b0


	//   ....[67]....
        /*12bc*/ 	.word	0x00028a20


	//   ....[68]....
        /*12c0*/ 	.word	0x00028a90


	//   ....[69]....
        /*12c4*/ 	.word	0x00028b40


	//   ....[70]....
        /*12c8*/ 	.word	0x00028ba0


	//   ....[71]....
        /*12cc*/ 	.word	0x00028c50


	//   ....[72]....
        /*12d0*/ 	.word	0x00028cb0


	//   ....[73]....
        /*12d4*/ 	.word	0x00028d60


	//   ....[74]....
        /*12d8*/ 	.word	0x00028dc0


	//   ....[75]....
        /*12dc*/ 	.word	0x00028e70


	//   ....[76]....
        /*12e0*/ 	.word	0x00028ed0


	//   ....[77]....
        /*12e4*/ 	.word	0x00028f40


	//   ....[78]....
        /*12e8*/ 	.word	0x00028fb0


	//   ....[79]....
        /*12ec*/ 	.word	0x00029020


	//   ....[80]....
        /*12f0*/ 	.word	0x00029090


	//   ....[81]....
        /*12f4*/ 	.word	0x000290e0


	//   ....[82]....
        /*12f8*/ 	.word	0x00029120


	//   ....[83]....
        /*12fc*/ 	.word	0x00029170


	//   ....[84]....
        /*1300*/ 	.word	0x000291c0


	//   ....[85]....
        /*1304*/ 	.word	0x00029210


	//   ....[86]....
        /*1308*/ 	.word	0x00029260


	//   ....[87]....
        /*130c*/ 	.word	0x000292b0


	//   ....[88]....
        /*1310*/ 	.word	0x00029300


	//   ....[89]....
        /*1314*/ 	.word	0x00029370


	//   ....[90]....
        /*1318*/ 	.word	0x000293e0


	//   ....[91]....
        /*131c*/ 	.word	0x00029490


	//   ....[92]....
        /*1320*/ 	.word	0x000294f0


	//   ....[93]....
        /*1324*/ 	.word	0x000295a0


	//   ....[94]....
        /*1328*/ 	.word	0x00029600


	//   ....[95]....
        /*132c*/ 	.word	0x000296b0


	//   ....[96]....
        /*1330*/ 	.word	0x00029710


	//   ....[97]....
        /*1334*/ 	.word	0x000297c0


	//   ....[98]....
        /*1338*/ 	.word	0x00029820


	//   ....[99]....
        /*133c*/ 	.word	0x00029890


	//   ....[100]....
        /*1340*/ 	.word	0x00029900


	//   ....[101]....
        /*1344*/ 	.word	0x000299b0


	//   ....[102]....
        /*1348*/ 	.word	0x00029a10


	//   ....[103]....
        /*134c*/ 	.word	0x00029ac0


	//   ....[104]....
        /*1350*/ 	.word	0x00029b20


	//   ....[105]....
        /*1354*/ 	.word	0x00029bd0


	//   ....[106]....
        /*1358*/ 	.word	0x00029c30


	//   ....[107]....
        /*135c*/ 	.word	0x00029ce0


	//   ....[108]....
        /*1360*/ 	.word	0x00029d40


	//   ....[109]....
        /*1364*/ 	.word	0x00029db0


	//   ....[110]....
        /*1368*/ 	.word	0x00029e20


	//   ....[111]....
        /*136c*/ 	.word	0x00029e90


	//   ....[112]....
        /*1370*/ 	.word	0x00029f00


	//   ....[113]....
        /*1374*/ 	.word	0x00029f50


	//   ....[114]....
        /*1378*/ 	.word	0x00029f90


	//   ....[115]....
        /*137c*/ 	.word	0x00029fe0


	//   ....[116]....
        /*1380*/ 	.word	0x0002a020


	//   ....[117]....
        /*1384*/ 	.word	0x0002a070


	//   ....[118]....
        /*1388*/ 	.word	0x0002a0b0


	//   ....[119]....
        /*138c*/ 	.word	0x0002a100


	//   ....[120]....
        /*1390*/ 	.word	0x0002a140


	//   ....[121]....
        /*1394*/ 	.word	0x0002a1a0


	//   ....[122]....
        /*1398*/ 	.word	0x0002a210


	//   ....[123]....
        /*139c*/ 	.word	0x0002a2c0


	//   ....[124]....
        /*13a0*/ 	.word	0x0002a320


	//   ....[125]....
        /*13a4*/ 	.word	0x0002a3d0


	//   ....[126]....
        /*13a8*/ 	.word	0x0002a430


	//   ....[127]....
        /*13ac*/ 	.word	0x0002a4e0


	//   ....[128]....
        /*13b0*/ 	.word	0x0002a540


	//   ....[129]....
        /*13b4*/ 	.word	0x0002a5f0


	//   ....[130]....
        /*13b8*/ 	.word	0x0002a650


	//   ....[131]....
        /*13bc*/ 	.word	0x0002a6c0


	//   ....[132]....
        /*13c0*/ 	.word	0x0002a730


	//   ....[133]....
        /*13c4*/ 	.word	0x0002a7e0


	//   ....[134]....
        /*13c8*/ 	.word	0x0002a840


	//   ....[135]....
        /*13cc*/ 	.word	0x0002a8f0


	//   ....[136]....
        /*13d0*/ 	.word	0x0002a950


	//   ....[137]....
        /*13d4*/ 	.word	0x0002aa00


	//   ....[138]....
        /*13d8*/ 	.word	0x0002aa60


	//   ....[139]....
        /*13dc*/ 	.word	0x0002ab10


	//   ....[140]....
        /*13e0*/ 	.word	0x0002ab70


	//   ....[141]....
        /*13e4*/ 	.word	0x0002abc0


	//   ....[142]....
        /*13e8*/ 	.word	0x0002ac00


	//   ....[143]....
        /*13ec*/ 	.word	0x0002ac50


	//   ....[144]....
        /*13f0*/ 	.word	0x0002ac90


	//   ....[145]....
        /*13f4*/ 	.word	0x0002ace0


	//   ....[146]....
        /*13f8*/ 	.word	0x0002ad20


	//   ....[147]....
        /*13fc*/ 	.word	0x0002ad70


	//   ....[148]....
        /*1400*/ 	.word	0x0002adb0


	//   ....[149]....
        /*1404*/ 	.word	0x0002ae00


	//   ....[150]....
        /*1408*/ 	.word	0x0002ae70


	//   ....[151]....
        /*140c*/ 	.word	0x0002aee0


	//   ....[152]....
        /*1410*/ 	.word	0x0002af90


	//   ....[153]....
        /*1414*/ 	.word	0x0002aff0


	//   ....[154]....
        /*1418*/ 	.word	0x0002b0a0


	//   ....[155]....
        /*141c*/ 	.word	0x0002b100


	//   ....[156]....
        /*1420*/ 	.word	0x0002b1b0


	//   ....[157]....
        /*1424*/ 	.word	0x0002b210


	//   ....[158]....
        /*1428*/ 	.word	0x0002b2c0


	//   ....[159]....
        /*142c*/ 	.word	0x0002b320


	//   ....[160]....
        /*1430*/ 	.word	0x0002b390


	//   ....[161]....
        /*1434*/ 	.word	0x0002b400


	//   ....[162]....
        /*1438*/ 	.word	0x0002b470


	//   ....[163]....
        /*143c*/ 	.word	0x0002b4e0


	//   ....[164]....
        /*1440*/ 	.word	0x0002b530


	//   ....[165]....
        /*1444*/ 	.word	0x0002b570


	//   ....[166]....
        /*1448*/ 	.word	0x0002b5c0


	//   ....[167]....
        /*144c*/ 	.word	0x0002b600


	//   ....[168]....
        /*1450*/ 	.word	0x0002b650


	//   ....[169]....
        /*1454*/ 	.word	0x0002b690


	//   ....[170]....
        /*1458*/ 	.word	0x0002b6e0


	//   ....[171]....
        /*145c*/ 	.word	0x0002b720


	//   ....[172]....
        /*1460*/ 	.word	0x0002b770


	//   ....[173]....
        /*1464*/ 	.word	0x0002b7c0


	//   ....[174]....
        /*1468*/ 	.word	0x0002b810


	//   ....[175]....
        /*146c*/ 	.word	0x0002b860


	//   ....[176]....
        /*1470*/ 	.word	0x0002b8b0


	//   ....[177]....
        /*1474*/ 	.word	0x0002b900


	//   ....[178]....
        /*1478*/ 	.word	0x0002b950


	//   ....[179]....
        /*147c*/ 	.word	0x0002b990


	//   ....[180]....
        /*1480*/ 	.word	0x0002ba00


	//   ....[181]....
        /*1484*/ 	.word	0x0002ba70


	//   ....[182]....
        /*1488*/ 	.word	0x0002bae0


	//   ....[183]....
        /*148c*/ 	.word	0x0002bb40


	//   ....[184]....
        /*1490*/ 	.word	0x0002bbb0


	//   ....[185]....
        /*1494*/ 	.word	0x0002bc20


	//   ....[186]....
        /*1498*/ 	.word	0x0002bc90


	//   ....[187]....
        /*149c*/ 	.word	0x0002bcf0


	//   ....[188]....
        /*14a0*/ 	.word	0x0002bd60


	//   ....[189]....
        /*14a4*/ 	.word	0x0002bdd0


	//   ....[190]....
        /*14a8*/ 	.word	0x0002be40


	//   ....[191]....
        /*14ac*/ 	.word	0x0002bea0


	//   ....[192]....
        /*14b0*/ 	.word	0x0002bf10


	//   ....[193]....
        /*14b4*/ 	.word	0x0002bf80


	//   ....[194]....
        /*14b8*/ 	.word	0x0002bff0


	//   ....[195]....
        /*14bc*/ 	.word	0x0002c050


	//   ....[196]....
        /*14c0*/ 	.word	0x0002c0c0


	//   ....[197]....
        /*14c4*/ 	.word	0x0002c130


	//   ....[198]....
        /*14c8*/ 	.word	0x0002c1a0


	//   ....[199]....
        /*14cc*/ 	.word	0x0002c200


	//   ....[200]....
        /*14d0*/ 	.word	0x0002c270


	//   ....[201]....
        /*14d4*/ 	.word	0x0002c2e0


	//   ....[202]....
        /*14d8*/ 	.word	0x0002c350


	//   ....[203]....
        /*14dc*/ 	.word	0x0002c3b0


	//   ....[204]....
        /*14e0*/ 	.word	0x0002c420


	//   ....[205]....
        /*14e4*/ 	.word	0x0002c490


	//   ....[206]....
        /*14e8*/ 	.word	0x0002c500


	//   ....[207]....
        /*14ec*/ 	.word	0x0002c560


	//   ....[208]....
        /*14f0*/ 	.word	0x0002c5d0


	//   ....[209]....
        /*14f4*/ 	.word	0x0002c640


	//   ....[210]....
        /*14f8*/ 	.word	0x0002c6b0


	//   ....[211]....
        /*14fc*/ 	.word	0x0002c710


	//   ....[212]....
        /*1500*/ 	.word	0x0002c780


	//   ....[213]....
        /*1504*/ 	.word	0x0002c7f0


	//   ....[214]....
        /*1508*/ 	.word	0x0002c860


	//   ....[215]....
        /*150c*/ 	.word	0x0002c8c0


	//   ....[216]....
        /*1510*/ 	.word	0x0002c930


	//   ....[217]....
        /*1514*/ 	.word	0x0002c9a0


	//   ....[218]....
        /*1518*/ 	.word	0x0002ca10


	//   ....[219]....
        /*151c*/ 	.word	0x0002ca70


	//   ....[220]....
        /*1520*/ 	.word	0x0002cae0


	//   ....[221]....
        /*1524*/ 	.word	0x0002cb50


	//   ....[222]....
        /*1528*/ 	.word	0x0002cba0


	//   ....[223]....
        /*152c*/ 	.word	0x0002cbe0


	//   ....[224]....
        /*1530*/ 	.word	0x0002cc30


	//   ....[225]....
        /*1534*/ 	.word	0x0002cc80


	//   ....[226]....
        /*1538*/ 	.word	0x0002ccd0


	//   ....[227]....
        /*153c*/ 	.word	0x0002cd40


	//   ....[228]....
        /*1540*/ 	.word	0x0002cd90


	//   ....[229]....
        /*1544*/ 	.word	0x0002cde0


	//   ....[230]....
        /*1548*/ 	.word	0x0002ce30


	//   ....[231]....
        /*154c*/ 	.word	0x0002ce80


	//   ....[232]....
        /*1550*/ 	.word	0x0002ced0


	//   ....[233]....
        /*1554*/ 	.word	0x0002cf40


	//   ....[234]....
        /*1558*/ 	.word	0x0002cf90


	//   ....[235]....
        /*155c*/ 	.word	0x0002d000


	//   ....[236]....
        /*1560*/ 	.word	0x0002d060


	//   ....[237]....
        /*1564*/ 	.word	0x0002d0d0


	//----- nvinfo : EIATTR_EXIT_INSTR_OFFSETS
	.align		4
.L_332:
        /*1568*/ 	.byte	0x04, 0x1c
        /*156a*/ 	.short	(.L_334 - .L_333)


	//   ....[0]....
.L_333:
        /*156c*/ 	.word	0x000010d0


	//   ....[1]....
        /*1570*/ 	.word	0x00027f50


	//----- nvinfo : EIATTR_MAX_THREADS
	.align		4
.L_334:
        /*1574*/ 	.byte	0x04, 0x05
        /*1576*/ 	.short	(.L_336 - .L_335)
.L_335:
        /*1578*/ 	.word	0x00000080
        /*157c*/ 	.word	0x00000001
        /*1580*/ 	.word	0x00000001


	//----- nvinfo : EIATTR_CRS_STACK_SIZE
	.align		4
.L_336:
        /*1584*/ 	.byte	0x04, 0x1e
        /*1586*/ 	.short	(.L_338 - .L_337)
.L_337:
        /*1588*/ 	.word	0x00000000
.L_338:


//--------------------- .nv.info._ZN7cutlass13device_kernelIN5flash19enable_sm80_to_sm89INS1_16FlashAttnFwdSm80INS1_25CollectiveMainloopFwdSm80ILi4ELi1ELb0EN4cute5tupleIJNS5_1CILi128EEENS7_ILi112EEENS7_ILi64EEEEEELi64ENS_10bfloat16_tEfNS_4arch4Sm80ELb1ELb0ELb1ELb0ELb1ELb0ELb1ELb1EEENS1_21CollectiveEpilogueFwdINS6_IJS8_SA_S9_EEENS6_IJNS7_ILi1EEESI_SI_EEESC_SE_Li128ELb0ELb1ELb1ELb0EEENS1_30DynamicPersistentTileSchedulerILi128ELi128ELb1ELb1ELb0EEEEEEEEEvNT_6ParamsE --------------------------
	.section	.nv.info._ZN7cutlass13device_kernelIN5flash19enable_sm80_to_sm89INS1_16FlashAttnFwdSm80INS1_25CollectiveMainloopFwdSm80ILi4ELi1ELb0EN4cute5tupleIJNS5_1CILi128EEENS7_ILi112EEENS7_ILi64EEEEEELi64ENS_10bfloat16_tEfNS_4arch4Sm80ELb1ELb0ELb1ELb0ELb1ELb0ELb1ELb1EEENS1_21CollectiveEpilogueFwdINS6_IJS8_SA_S9_EEENS6_IJNS7_ILi1EEESI_SI_EEESC_SE_Li128ELb0ELb1ELb1ELb0EEENS1_30DynamicPersistentTileSchedulerILi128ELi128ELb1ELb1ELb0EEEEEEEEEvNT_6ParamsE,"",@"SHT_CUDA_INFO"
	.sectionflags	@""
	.align	4


	//----- nvinfo : EIATTR_CUDA_API_VERSION
	.align		4
        /*0000*/ 	.byte	0x04, 0x37
        /*0002*/ 	.short	(.L_340 - .L_339)
.L_339:
        /*0004*/ 	.word	0x00000082


	//----- nvinfo : EIATTR_SW2861232_WAR
	.align		4
.L_340:
        /*0008*/ 	.byte	0x01, 0x35
	.zero		2


	//----- nvinfo : EIATTR_PARAM_CBANK
	.align		4
        /*000c*/ 	.byte	0x04, 0x0a
        /*000e*/ 	.short	(.L_342 - .L_341)
	.align		4
.L_341:
        /*0010*/ 	.word	index@(.nv.constant0._ZN7cutlass13device_kernelIN5flash19enable_sm80_to_sm89INS1_16FlashAttnFwdSm80INS1_25CollectiveMainloopFwdSm80ILi4ELi1ELb0EN4cute5tupleIJNS5_1CILi128EEENS7_ILi112EEENS7_ILi64EEEEEELi64ENS_10bfloat16_tEfNS_4arch4Sm80ELb1ELb0ELb1ELb0ELb1ELb0ELb1ELb1EEENS1_21CollectiveEpilogueFwdINS6_IJS8_SA_S9_EEENS6_IJNS7_ILi1EEESI_SI_EEESC_SE_Li128ELb0ELb1ELb1ELb0EEENS1_30DynamicPersistentTileSchedulerILi128ELi128ELb1ELb1ELb0EEEEEEEEEvNT_6ParamsE)
        /*0014*/ 	.short	0x0160
        /*0016*/ 	.short	0x0428


	//----- nvinfo : EIATTR_CBANK_PARAM_SIZE
	.align		4
.L_342:
        /*0018*/ 	.byte	0x03, 0x19
        /*001a*/ 	.short	0x0428


	//----- nvinfo : EIATTR_KPARAM_INFO
	.align		4
        /*001c*/ 	.byte	0x04, 0x17
        /*001e*/ 	.short	(.L_344 - .L_343)
.L_343:
        /*0020*/ 	.word	0x00000000
        /*0024*/ 	.short	0x0000
        /*0026*/ 	.short	0x0000
        /*0028*/ 	.byte	0x00, 0xf0, 0xa1, 0x10


	//----- nvinfo : EIATTR_MAXREG_COUNT
	.align		4
.L_344:
        /*002c*/ 	.byte	0x03, 0x1b
        /*002e*/ 	.short	0x00ff


	//----- nvinfo : EIATTR_NUM_BARRIERS
	.align		4
        /*0030*/ 	.byte	0x02, 0x4c
        /*0032*/ 	.byte	0x06
	.zero		1


	//----- nvinfo : EIATTR_ANNOTATIONS
	.align		4
        /*0034*/ 	.byte	0x04, 0x55
        /*0036*/ 	.short	(.L_346 - .L_345)


	//   ....[0]....
.L_345:
        /* <DEDUP_REMOVED lines=58> */


	//----- nvinfo : EIATTR_MERCURY_ISA_VERSION
	.align		4
.L_346:
        /*03c0*/ 	.byte	0x03, 0x5f
        /*03c2*/ 	.short	0x0000


	//----- nvinfo : EIATTR_INT_WARP_WIDE_INSTR_OFFSETS
	.align		4
        /*03c4*/ 	.byte	0x04, 0x31
        /*03c6*/ 	.short	(.L_348 - .L_347)


	//   ....[0]....
.L_347:
        /*03c8*/ 	.word	0x000137d0


	//   ....[1]....
        /*03cc*/ 	.word	0x00013870


	//----- nvinfo : EIATTR_COOP_GROUP_MASK_REGIDS
	.align		4
.L_348:
        /*03d0*/ 	.byte	0x04, 0x29
        /*03d2*/ 	.short	(.L_350 - .L_349)


	//   ....[0]....
.L_349:
        /*03d4*/ 	.word	0xffffffff


	//   ....[1]....
        /*03d8*/ 	.word	0xffffffff


	//   ....[2]....
        /*03dc*/ 	.word	0xffffffff


	//   ....[3]....
        /*03e0*/ 	.word	0xffffffff


	//   ....[4]....
        /*03e4*/ 	.word	0xffffffff


	//   ....[5]....
        /*03e8*/ 	.word	0xffffffff


	//   ....[6]....
        /*03ec*/ 	.word	0xffffffff


	//   ....[7]....
        /*03f0*/ 	.word	0xffffffff


	//   ....[8]....
        /*03f4*/ 	.word	0xffffffff


	//   ....[9]....
        /*03f8*/ 	.word	0xffffffff


	//   ....[10]....
        /*03fc*/ 	.word	0xffffffff


	//   ....[11]....
        /*0400*/ 	.word	0xffffffff


	//   ....[12]....
        /*0404*/ 	.word	0xffffffff


	//   ....[13]....
        /*0408*/ 	.word	0xffffffff


	//   ....[14]....
        /*040c*/ 	.word	0xffffffff


	//   ....[15]....
        /*0410*/ 	.word	0xffffffff


	//   ....[16]....
        /*0414*/ 	.word	0xffffffff


	//   ....[17]....
        /*0418*/ 	.word	0xffffffff


	//   ....[18]....
        /*041c*/ 	.word	0xffffffff


	//   ....[19]....
        /*0420*/ 	.word	0xffffffff


	//   ....[20]....
        /*0424*/ 	.word	0xffffffff


	//   ....[21]....
        /*0428*/ 	.word	0xffffffff


	//   ....[22]....
        /*042c*/ 	.word	0xffffffff


	//   ....[23]....
        /*0430*/ 	.word	0xffffffff


	//   ....[24]....
        /*0434*/ 	.word	0xffffffff


	//   ....[25]....
        /*0438*/ 	.word	0xffffffff


	//   ....[26]....
        /*043c*/ 	.word	0xffffffff


	//   ....[27]....
        /*0440*/ 	.word	0xffffffff


	//   ....[28]....
        /*0444*/ 	.word	0xffffffff


	//   ....[29]....
        /*0448*/ 	.word	0xffffffff


	//   ....[30]....
        /*044c*/ 	.word	0xffffffff


	//   ....[31]....
        /*0450*/ 	.word	0xffffffff


	//   ....[32]....
        /*0454*/ 	.word	0xffffffff


	//   ....[33]....
        /*0458*/ 	.word	0xffffffff


	//   ....[34]....
        /*045c*/ 	.word	0xffffffff


	//   ....[35]....
        /*0460*/ 	.word	0xffffffff


	//   ....[36]....
        /*0464*/ 	.word	0xffffffff


	//   ....[37]....
        /*0468*/ 	.word	0xffffffff


	//   ....[38]....
        /*046c*/ 	.word	0xffffffff


	//   ....[39]....
        /*0470*/ 	.word	0xffffffff


	//   ....[40]....
        /*0474*/ 	.word	0xffffffff


	//   ....[41]....
        /*0478*/ 	.word	0xffffffff


	//   ....[42]....
        /*047c*/ 	.word	0xffffffff


	//   ....[43]....
        /*0480*/ 	.word	0xffffffff


	//   ....[44]....
        /*0484*/ 	.word	0xffffffff


	//   ....[45]....
        /*0488*/ 	.word	0xffffffff


	//   ....[46]....
        /*048c*/ 	.word	0xffffffff


	//   ....[47]....
        /*0490*/ 	.word	0xffffffff


	//   ....[48]....
        /*0494*/ 	.word	0xffffffff


	//   ....[49]....
        /*0498*/ 	.word	0xffffffff


	//   ....[50]....
        /*049c*/ 	.word	0xffffffff


	//   ....[51]....
        /*04a0*/ 	.word	0xffffffff


	//   ....[52]....
        /*04a4*/ 	.word	0xffffffff


	//   ....[53]....
        /*04a8*/ 	.word	0xffffffff


	//   ....[54]....
        /*04ac*/ 	.word	0xffffffff


	//   ....[55]....
        /*04b0*/ 	.word	0xffffffff


	//   ....[56]....
        /*04b4*/ 	.word	0xffffffff


	//   ....[57]....
        /*04b8*/ 	.word	0xffffffff


	//   ....[58]....
        /*04bc*/ 	.word	0xffffffff


	//   ....[59]....
        /*04c0*/ 	.word	0xffffffff


	//   ....[60]....
        /*04c4*/ 	.word	0xffffffff


	//   ....[61]....
        /*04c8*/ 	.word	0xffffffff


	//   ....[62]....
        /*04cc*/ 	.word	0xffffffff


	//   ....[63]....
        /*04d0*/ 	.word	0xffffffff


	//   ....[64]....
        /*04d4*/ 	.word	0xffffffff


	//   ....[65]....
        /*04d8*/ 	.word	0xffffffff


	//   ....[66]....
        /*04dc*/ 	.word	0xffffffff


	//   ....[67]....
        /*04e0*/ 	.word	0xffffffff


	//   ....[68]....
        /*04e4*/ 	.word	0xffffffff


	//   ....[69]....
        /*04e8*/ 	.word	0xffffffff


	//   ....[70]....
        /*04ec*/ 	.word	0xffffffff


	//   ....[71]....
        /*04f0*/ 	.word	0xffffffff


	//   ....[72]....
        /*04f4*/ 	.word	0xffffffff


	//   ....[73]....
        /*04f8*/ 	.word	0xffffffff


	//   ....[74]....
        /*04fc*/ 	.word	0xffffffff


	//   ....[75]....
        /*0500*/ 	.word	0xffffffff


	//   ....[76]....
        /*0504*/ 	.word	0xffffffff


	//   ....[77]....
        /*0508*/ 	.word	0xffffffff


	//   ....[78]....
        /*050c*/ 	.word	0xffffffff


	//   ....[79]....
        /*0510*/ 	.word	0xffffffff


	//   ....[80]....
        /*0514*/ 	.word	0xffffffff


	//   ....[81]....
        /*0518*/ 	.word	0xffffffff


	//   ....[82]....
        /*051c*/ 	.word	0xffffffff


	//   ....[83]....
        /*0520*/ 	.word	0xffffffff


	//   ....[84]....
        /*0524*/ 	.word	0xffffffff


	//   ....[85]....
        /*0528*/ 	.word	0xffffffff


	//   ....[86]....
        /*052c*/ 	.word	0xffffffff


	//   ....[87]....
        /*0530*/ 	.word	0xffffffff


	//   ....[88]....
        /*0534*/ 	.word	0xffffffff


	//   ....[89]....
        /*0538*/ 	.word	0xffffffff


	//   ....[90]....
        /*053c*/ 	.word	0xffffffff


	//   ....[91]....
        /*0540*/ 	.word	0xffffffff


	//   ....[92]....
        /*0544*/ 	.word	0xffffffff


	//   ....[93]....
        /*0548*/ 	.word	0xffffffff


	//   ....[94]....
        /*054c*/ 	.word	0xffffffff


	//   ....[95]....
        /*0550*/ 	.word	0xffffffff


	//   ....[96]....
        /*0554*/ 	.word	0xffffffff


	//   ....[97]....
        /*0558*/ 	.word	0xffffffff


	//   ....[98]....
        /*055c*/ 	.word	0xffffffff


	//   ....[99]....
        /*0560*/ 	.word	0xffffffff


	//   ....[100]....
        /*0564*/ 	.word	0xffffffff


	//   ....[101]....
        /*0568*/ 	.word	0xffffffff


	//   ....[102]....
        /*056c*/ 	.word	0xffffffff


	//   ....[103]....
        /*0570*/ 	.word	0xffffffff


	//   ....[104]....
        /*0574*/ 	.word	0xffffffff


	//   ....[105]....
        /*0578*/ 	.word	0xffffffff


	//   ....[106]....
        /*057c*/ 	.word	0xffffffff


	//   ....[107]....
        /*0580*/ 	.word	0xffffffff


	//   ....[108]....
        /*0584*/ 	.word	0xffffffff


	//   ....[109]....
        /*0588*/ 	.word	0xffffffff


	//   ....[110]....
        /*058c*/ 	.word	0xffffffff


	//   ....[111]....
        /*0590*/ 	.word	0xffffffff


	//   ....[112]....
        /*0594*/ 	.word	0xffffffff


	//   ....[113]....
        /*0598*/ 	.word	0xffffffff


	//   ....[114]....
        /*059c*/ 	.word	0xffffffff


	//   ....[115]....
        /*05a0*/ 	.word	0xffffffff


	//   ....[116]....
        /*05a4*/ 	.word	0xffffffff


	//   ....[117]....
        /*05a8*/ 	.word	0xffffffff


	//   ....[118]....
        /*05ac*/ 	.word	0xffffffff


	//   ....[119]....
        /*05b0*/ 	.word	0xffffffff


	//   ....[120]....
        /*05b4*/ 	.word	0xffffffff


	//   ....[121]....
        /*05b8*/ 	.word	0xffffffff


	//   ....[122]....
        /*05bc*/ 	.word	0xffffffff


	//   ....[123]....
        /*05c0*/ 	.word	0xffffffff


	//   ....[124]....
        /*05c4*/ 	.word	0xffffffff


	//   ....[125]....
        /*05c8*/ 	.word	0xffffffff


	//   ....[126]....
        /*05cc*/ 	.word	0xffffffff


	//   ....[127]....
        /*05d0*/ 	.word	0xffffffff


	//   ....[128]....
        /*05d4*/ 	.word	0xffffffff


	//   ....[129]....
        /*05d8*/ 	.word	0xffffffff


	//   ....[130]....
        /*05dc*/ 	.word	0xffffffff


	//   ....[131]....
        /*05e0*/ 	.word	0xffffffff


	//   ....[132]....
        /*05e4*/ 	.word	0xffffffff


	//   ....[133]....
        /*05e8*/ 	.word	0xffffffff


	//   ....[134]....
        /*05ec*/ 	.word	0xffffffff


	//   ....[135]....
        /*05f0*/ 	.word	0xffffffff


	//   ....[136]....
        /*05f4*/ 	.word	0xffffffff


	//   ....[137]....
        /*05f8*/ 	.word	0xffffffff


	//   ....[138]....
        /*05fc*/ 	.word	0xffffffff


	//   ....[139]....
        /*0600*/ 	.word	0xffffffff


	//   ....[140]....
        /*0604*/ 	.word	0xffffffff


	//   ....[141]....
        /*0608*/ 	.word	0xffffffff


	//   ....[142]....
        /*060c*/ 	.word	0xffffffff


	//   ....[143]....
        /*0610*/ 	.word	0xffffffff


	//   ....[144]....
        /*0614*/ 	.word	0xffffffff


	//   ....[145]....
        /*0618*/ 	.word	0xffffffff


	//   ....[146]....
        /*061c*/ 	.word	0xffffffff


	//   ....[147]....
        /*0620*/ 	.word	0xffffffff


	//   ....[148]....
        /*0624*/ 	.word	0xffffffff


	//   ....[149]....
        /*0628*/ 	.word	0xffffffff


	//   ....[150]....
        /*062c*/ 	.word	0xffffffff


	//   ....[151]....
        /*0630*/ 	.word	0xffffffff


	//   ....[152]....
        /*0634*/ 	.word	0xffffffff


	//   ....[153]....
        /*0638*/ 	.word	0xffffffff


	//   ....[154]....
        /*063c*/ 	.word	0xffffffff


	//   ....[155]....
        /*0640*/ 	.word	0xffffffff


	//   ....[156]....
        /*0644*/ 	.word	0xffffffff


	//   ....[157]....
        /*0648*/ 	.word	0xffffffff


	//   ....[158]....
        /*064c*/ 	.word	0xffffffff


	//   ....[159]....
        /*0650*/ 	.word	0xffffffff


	//   ....[160]....
        /*0654*/ 	.word	0xffffffff


	//   ....[161]....
        /*0658*/ 	.word	0xffffffff


	//   ....[162]....
        /*065c*/ 	.word	0xffffffff


	//   ....[163]....
        /*0660*/ 	.word	0xffffffff


	//   ....[164]....
        /*0664*/ 	.word	0xffffffff


	//   ....[165]....
        /*0668*/ 	.word	0xffffffff


	//   ....[166]....
        /*066c*/ 	.word	0xffffffff


	//   ....[167]....
        /*0670*/ 	.word	0xffffffff


	//   ....[168]....
        /*0674*/ 	.word	0xffffffff


	//   ....[169]....
        /*0678*/ 	.word	0xffffffff


	//   ....[170]....
        /*067c*/ 	.word	0xffffffff


	//   ....[171]....
        /*0680*/ 	.word	0xffffffff


	//   ....[172]....
        /*0684*/ 	.word	0xffffffff


	//   ....[173]....
        /*0688*/ 	.word	0xffffffff


	//   ....[174]....
        /*068c*/ 	.word	0xffffffff


	//   ....[175]....
        /*0690*/ 	.word	0xffffffff


	//   ....[176]....
        /*0694*/ 	.word	0xffffffff


	//   ....[177]....
        /*0698*/ 	.word	0xffffffff


	//   ....[178]....
        /*069c*/ 	.word	0xffffffff


	//   ....[179]....
        /*06a0*/ 	.word	0xffffffff


	//   ....[180]....
        /*06a4*/ 	.word	0xffffffff


	//   ....[181]....
        /*06a8*/ 	.word	0xffffffff


	//   ....[182]....
        /*06ac*/ 	.word	0xffffffff


	//   ....[183]....
        /*06b0*/ 	.word	0xffffffff


	//   ....[184]....
        /*06b4*/ 	.word	0xffffffff


	//   ....[185]....
        /*06b8*/ 	.word	0xffffffff


	//   ....[186]....
        /*06bc*/ 	.word	0xffffffff


	//   ....[187]....
        /*06c0*/ 	.word	0xffffffff


	//   ....[188]....
        /*06c4*/ 	.word	0xffffffff


	//   ....[189]....
        /*06c8*/ 	.word	0xffffffff


	//   ....[190]....
        /*06cc*/ 	.word	0xffffffff


	//   ....[191]....
        /*06d0*/ 	.word	0xffffffff


	//   ....[192]....
        /*06d4*/ 	.word	0xffffffff


	//   ....[193]....
        /*06d8*/ 	.word	0xffffffff


	//   ....[194]....
        /*06dc*/ 	.word	0xffffffff


	//   ....[195]....
        /*06e0*/ 	.word	0xffffffff


	//   ....[196]....
        /*06e4*/ 	.word	0xffffffff


	//   ....[197]....
        /*06e8*/ 	.word	0xffffffff


	//   ....[198]....
        /*06ec*/ 	.word	0xffffffff


	//   ....[199]....
        /*06f0*/ 	.word	0xffffffff


	//   ....[200]....
        /*06f4*/ 	.word	0xffffffff


	//   ....[201]....
        /*06f8*/ 	.word	0xffffffff


	//   ....[202]....
        /*06fc*/ 	.word	0xffffffff


	//   ....[203]....
        /*0700*/ 	.word	0xffffffff


	//   ....[204]....
        /*0704*/ 	.word	0xffffffff


	//   ....[205]....
        /*0708*/ 	.word	0xffffffff


	//   ....[206]....
        /*070c*/ 	.word	0xffffffff


	//   ....[207]....
        /*0710*/ 	.word	0xffffffff


	//   ....[208]....
        /*0714*/ 	.word	0xffffffff


	//   ....[209]....
        /*0718*/ 	.word	0xffffffff


	//   ....[210]....
        /*071c*/ 	.word	0xffffffff


	//   ....[211]....
        /*0720*/ 	.word	0xffffffff


	//   ....[212]....
        /*0724*/ 	.word	0xffffffff


	//   ....[213]....
        /*0728*/ 	.word	0xffffffff


	//   ....[214]....
        /*072c*/ 	.word	0xffffffff


	//   ....[215]....
        /*0730*/ 	.word	0xffffffff


	//   ....[216]....
        /*0734*/ 	.word	0xffffffff


	//   ....[217]....
        /*0738*/ 	.word	0xffffffff


	//   ....[218]....
        /*073c*/ 	.word	0xffffffff


	//   ....[219]....
        /*0740*/ 	.word	0xffffffff


	//   ....[220]....
        /*0744*/ 	.word	0xffffffff


	//   ....[221]....
        /*0748*/ 	.word	0xffffffff


	//   ....[222]....
        /*074c*/ 	.word	0xffffffff


	//   ....[223]....
        /*0750*/ 	.word	0xffffffff


	//   ....[224]....
        /*0754*/ 	.word	0xffffffff


	//   ....[225]....
        /*0758*/ 	.word	0xffffffff


	//   ....[226]....
        /*075c*/ 	.word	0xffffffff


	//   ....[227]....
        /*0760*/ 	.word	0xffffffff


	//   ....[228]....
        /*0764*/ 	.word	0xffffffff


	//   ....[229]....
        /*0768*/ 	.word	0xffffffff


	//   ....[230]....
        /*076c*/ 	.word	0xffffffff


	//   ....[231]....
        /*0770*/ 	.word	0xffffffff


	//   ....[232]....
        /*0774*/ 	.word	0xffffffff


	//   ....[233]....
        /*0778*/ 	.word	0xffffffff


	//   ....[234]....
        /*077c*/ 	.word	0xffffffff


	//   ....[235]....
        /*0780*/ 	.word	0xffffffff


	//   ....[236]....
        /*0784*/ 	.word	0xffffffff


	//   ....[237]....
        /*0788*/ 	.word	0xffffffff


	//   ....[238]....
        /*078c*/ 	.word	0xffffffff


	//   ....[239]....
        /*0790*/ 	.word	0xffffffff


	//   ....[240]....
        /*0794*/ 	.word	0xffffffff


	//   ....[241]....
        /*0798*/ 	.word	0xffffffff


	//   ....[242]....
        /*079c*/ 	.word	0xffffffff


	//   ....[243]....
        /*07a0*/ 	.word	0xffffffff


	//   ....[244]....
        /*07a4*/ 	.word	0xffffffff


	//   ....[245]....
        /*07a8*/ 	.word	0xffffffff


	//   ....[246]....
        /*07ac*/ 	.word	0xffffffff


	//   ....[247]....
        /*07b0*/ 	.word	0xffffffff


	//   ....[248]....
        /*07b4*/ 	.word	0xffffffff


	//   ....[249]....
        /*07b8*/ 	.word	0xffffffff


	//   ....[250]....
        /*07bc*/ 	.word	0xffffffff


	//   ....[251]....
        /*07c0*/ 	.word	0xffffffff


	//   ....[252]....
        /*07c4*/ 	.word	0xffffffff


	//   ....[253]....
        /*07c8*/ 	.word	0xffffffff


	//   ....[254]....
        /*07cc*/ 	.word	0xffffffff


	//   ....[255]....
        /*07d0*/ 	.word	0xffffffff


	//   ....[0]....
        /*07d4*/ 	.word	0xffffffff


	//   ....[1]....
        /*07d8*/ 	.word	0xffffffff


	//   ....[2]....
        /*07dc*/ 	.word	0xffffffff


	//   ....[3]....
        /*07e0*/ 	.word	0xffffffff


	//   ....[4]....
        /*07e4*/ 	.word	0xffffffff


	//   ....[5]....
        /*07e8*/ 	.word	0xffffffff


	//   ....[6]....
        /*07ec*/ 	.word	0xffffffff


	//   ....[7]....
        /*07f0*/ 	.word	0xffffffff


	//   ....[8]....
        /*07f4*/ 	.word	0xffffffff


	//   ....[9]....
        /*07f8*/ 	.word	0xffffffff


	//   ....[10]....
        /*07fc*/ 	.word	0xffffffff


	//   ....[11]....
        /*0800*/ 	.word	0xffffffff


	//   ....[12]....
        /*0804*/ 	.word	0xffffffff


	//   ....[13]....
        /*0808*/ 	.word	0xffffffff


	//   ....[14]....
        /*080c*/ 	.word	0xffffffff


	//   ....[15]....
        /*0810*/ 	.word	0xffffffff


	//   ....[16]....
        /*0814*/ 	.word	0xffffffff


	//   ....[17]....
        /*0818*/ 	.word	0xffffffff


	//   ....[18]....
        /*081c*/ 	.word	0xffffffff


	//   ....[19]....
        /*0820*/ 	.word	0xffffffff


	//   ....[20]....
        /*0824*/ 	.word	0xffffffff


	//   ....[21]....
        /*0828*/ 	.word	0xffffffff


	//   ....[22]....
        /*082c*/ 	.word	0xffffffff


	//   ....[23]....
        /*0830*/ 	.word	0xffffffff


	//   ....[24]....
        /*0834*/ 	.word	0xffffffff


	//   ....[25]....
        /*0838*/ 	.word	0xffffffff


	//   ....[26]....
        /*083c*/ 	.word	0xffffffff


	//   ....[27]....
        /*0840*/ 	.word	0xffffffff


	//   ....[28]....
        /*0844*/ 	.word	0xffffffff


	//   ....[29]....
        /*0848*/ 	.word	0xffffffff


	//   ....[30]....
        /*084c*/ 	.word	0xffffffff


	//   ....[31]....
        /*0850*/ 	.word	0xffffffff


	//----- nvinfo : EIATTR_COOP_GROUP_INSTR_OFFSETS
	.align		4
.L_350:
        /*0854*/ 	.byte	0x04, 0x28
        /*0856*/ 	.short	(.L_352 - .L_351)


	//   ....[0]....
.L_351:
        /*0858*/ 	.word	0x00000050


	//   ....[1]....
        /*085c*/ 	.word	0x00000060


	//   ....[2]....
        /*0860*/ 	.word	0x00001400


	//   ....[3]....
        /*0864*/ 	.word	0x00001420


	//   ....[4]....
        /*0868*/ 	.word	0x00001520


	//   ....[5]....
        /*086c*/ 	.word	0x00001530


	//   ....[6]....
        /*0870*/ 	.word	0x00001600


	//   ....[7]....
        /*0874*/ 	.word	0x00001620


	//   ....[8]....
        /*0878*/ 	.word	0x000016f0


	//   ....[9]....
        /*087c*/ 	.word	0x00001700


	//   ....[10]....
        /*0880*/ 	.word	0x000017d0


	//   ....[11]....
        /*0884*/ 	.word	0x000017f0


	//   ....[12]....
        /*0888*/ 	.word	0x000018c0


	//   ....[13]....
        /*088c*/ 	.word	0x000018d0


	//   ....[14]....
        /*0890*/ 	.word	0x000019a0


	//   ....[15]....
        /*0894*/ 	.word	0x000019c0


	//   ....[16]....
        /*0898*/ 	.word	0x00001a90


	//   ....[17]....
        /*089c*/ 	.word	0x00001aa0


	//   ....[18]....
        /*08a0*/ 	.word	0x00001f60


	//   ....[19]....
        /*08a4*/ 	.word	0x00001f80


	//   ....[20]....
        /*08a8*/ 	.word	0x00001f90


	//   ....[21]....
        /*08ac*/ 	.word	0x00001fb0


	//   ....[22]....
        /*08b0*/ 	.word	0x00001fd0


	//   ....[23]....
        /*08b4*/ 	.word	0x00001fe0


	//   ....[24]....
        /*08b8*/ 	.word	0x00002020


	//   ....[25]....
        /*08bc*/ 	.word	0x00002040


	//   ....[26]....
        /*08c0*/ 	.word	0x00002060


	//   ....[27]....
        /*08c4*/ 	.word	0x00002090


	//   ....[28]....
        /*08c8*/ 	.word	0x00002110


	//   ....[29]....
        /*08cc*/ 	.word	0x00002120


	//   ....[30]....
        /*08d0*/ 	.word	0x00002150


	//   ....[31]....
        /*08d4*/ 	.word	0x00002180


	//   ....[32]....
        /*08d8*/ 	.word	0x000022a0


	//   ....[33]....
        /*08dc*/ 	.word	0x000022f0


	//   ....[34]....
        /*08e0*/ 	.word	0x00002310


	//   ....[35]....
        /*08e4*/ 	.word	0x00002320


	//   ....[36]....
        /*08e8*/ 	.word	0x00002340


	//   ....[37]....
        /*08ec*/ 	.word	0x00002360


	//   ....[38]....
        /*08f0*/ 	.word	0x00002370


	//   ....[39]....
        /*08f4*/ 	.word	0x00002380


	//   ....[40]....
        /*08f8*/ 	.word	0x00002390


	//   ....[41]....
        /*08fc*/ 	.word	0x000023a0


	//   ....[42]....
        /*0900*/ 	.word	0x000023d0


	//   ....[43]....
        /*0904*/ 	.word	0x000023f0


	//   ....[44]....
        /*0908*/ 	.word	0x00002420


	//   ....[45]....
        /*090c*/ 	.word	0x00002480


	//   ....[46]....
        /*0910*/ 	.word	0x00003fa0


	//   ....[47]....
        /*0914*/ 	.word	0x00003fc0


	//   ....[48]....
        /*0918*/ 	.word	0x00003fd0


	//   ....[49]....
        /*091c*/ 	.word	0x00003fe0


	//   ....[50]....
        /*0920*/ 	.word	0x00003ff0


	//   ....[51]....
        /*0924*/ 	.word	0x00004000


	//   ....[52]....
        /*0928*/ 	.word	0x00004010


	//   ....[53]....
        /*092c*/ 	.word	0x00004020


	//   ....[54]....
        /*0930*/ 	.word	0x00004040


	//   ....[55]....
        /*0934*/ 	.word	0x00004070


	//   ....[56]....
        /*0938*/ 	.word	0x00004090


	//   ....[57]....
        /*093c*/ 	.word	0x000040b0


	//   ....[58]....
        /*0940*/ 	.word	0x00004120


	//   ....[59]....
        /*0944*/ 	.word	0x00004140


	//   ....[60]....
        /*0948*/ 	.word	0x000042d0


	//   ....[61]....
        /*094c*/ 	.word	0x00004690


	//   ....[62]....
        /*0950*/ 	.word	0x000046a0


	//   ....[63]....
        /*0954*/ 	.word	0x000046b0


	//   ....[64]....
        /*0958*/ 	.word	0x00005830


	//   ....[65]....
        /*095c*/ 	.word	0x00005860


	//   ....[66]....
        /*0960*/ 	.word	0x00005880


	//   ....[67]....
        /*0964*/ 	.word	0x00005890


	//   ....[68]....
        /*0968*/ 	.word	0x000058c0


	//   ....[69]....
        /*096c*/ 	.word	0x000058e0


	//   ....[70]....
        /*0970*/ 	.word	0x00005900


	//   ....[71]....
        /*0974*/ 	.word	0x00005910


	//   ....[72]....
        /*0978*/ 	.word	0x00007fb0


	//   ....[73]....
        /*097c*/ 	.word	0x00007fd0


	//   ....[74]....
        /*0980*/ 	.word	0x00007fe0


	//   ....[75]....
        /*0984*/ 	.word	0x00007ff0


	//   ....[76]....
        /*0988*/ 	.word	0x00008000


	//   ....[77]....
        /*098c*/ 	.word	0x00008010


	//   ....[78]....
        /*0990*/ 	.word	0x00008020


	//   ....[79]....
        /*0994*/ 	.word	0x00008030


	//   ....[80]....
        /*0998*/ 	.word	0x00008040


	//   ....[81]....
        /*099c*/ 	.word	0x00008050


	//   ....[82]....
        /*09a0*/ 	.word	0x00008060


	//   ....[83]....
        /*09a4*/ 	.word	0x00008070


	//   ....[84]....
        /*09a8*/ 	.word	0x00008080


	//   ....[85]....
        /*09ac*/ 	.word	0x000081a0


	//   ....[86]....
        /*09b0*/ 	.word	0x00009b40


	//   ....[87]....
        /*09b4*/ 	.word	0x00009b60


	//   ....[88]....
        /*09b8*/ 	.word	0x00009b80


	//   ....[89]....
        /*09bc*/ 	.word	0x00009bd0


	//   ....[90]....
        /*09c0*/ 	.word	0x00009be0


	//   ....[91]....
        /*09c4*/ 	.word	0x00009c00


	//   ....[92]....
        /*09c8*/ 	.word	0x00009c30


	//   ....[93]....
        /*09cc*/ 	.word	0x00009c50


	//   ....[94]....
        /*09d0*/ 	.word	0x00009c80


	//   ....[95]....
        /*09d4*/ 	.word	0x00009ca0


	//   ....[96]....
        /*09d8*/ 	.word	0x00009cd0


	//   ....[97]....
        /*09dc*/ 	.word	0x00009cf0


	//   ....[98]....
        /*09e0*/ 	.word	0x00009d10


	//   ....[99]....
        /*09e4*/ 	.word	0x00009d40


	//   ....[100]....
        /*09e8*/ 	.word	0x00009e90


	//   ....[101]....
        /*09ec*/ 	.word	0x0000a240


	//   ....[102]....
        /*09f0*/ 	.word	0x0000a250


	//   ....[103]....
        /*09f4*/ 	.word	0x0000a260


	//   ....[104]....
        /*09f8*/ 	.word	0x0000acf0


	//   ....[105]....
        /*09fc*/ 	.word	0x0000adf0


	//   ....[106]....
        /*0a00*/ 	.word	0x0000b0e0


	//   ....[107]....
        /*0a04*/ 	.word	0x0000b100


	//   ....[108]....
        /*0a08*/ 	.word	0x0000b2e0


	//   ....[109]....
        /*0a0c*/ 	.word	0x0000b300


	//   ....[110]....
        /*0a10*/ 	.word	0x0000b4e0


	//   ....[111]....
        /*0a14*/ 	.word	0x0000b500


	//   ....[112]....
        /*0a18*/ 	.word	0x0000e100


	//   ....[113]....
        /*0a1c*/ 	.word	0x0000e120


	//   ....[114]....
        /*0a20*/ 	.word	0x0000e150


	//   ....[115]....
        /*0a24*/ 	.word	0x0000e170


	//   ....[116]....
        /*0a28*/ 	.word	0x0000e190


	//   ....[117]....
        /*0a2c*/ 	.word	0x0000e1b0


	//   ....[118]....
        /*0a30*/ 	.word	0x0000e1d0


	//   ....[119]....
        /*0a34*/ 	.word	0x0000e1f0


	//   ....[120]....
        /*0a38*/ 	.word	0x0000e210


	//   ....[121]....
        /*0a3c*/ 	.word	0x0000e230


	//   ....[122]....
        /*0a40*/ 	.word	0x0000e250


	//   ....[123]....
        /*0a44*/ 	.word	0x0000e270


	//   ....[124]....
        /*0a48*/ 	.word	0x0000e3b0


	//   ....[125]....
        /*0a4c*/ 	.word	0x0000e490


	//   ....[126]....
        /*0a50*/ 	.word	0x0000fc50


	//   ....[127]....
        /*0a54*/ 	.word	0x0000fc70


	//   ....[128]....
        /*0a58*/ 	.word	0x0000fc90


	//   ....[129]....
        /*0a5c*/ 	.word	0x0000fce0


	//   ....[130]....
        /*0a60*/ 	.word	0x0000fcf0


	//   ....[131]....
        /*0a64*/ 	.word	0x0000fd10


	//   ....[132]....
        /*0a68*/ 	.word	0x0000fd40


	//   ....[133]....
        /*0a6c*/ 	.word	0x0000fd60


	//   ....[134]....
        /*0a70*/ 	.word	0x0000fd90


	//   ....[135]....
        /*0a74*/ 	.word	0x0000fdb0


	//   ....[136]....
        /*0a78*/ 	.word	0x0000fde0


	//   ....[137]....
        /*0a7c*/ 	.word	0x0000fe00


	//   ....[138]....
        /*0a80*/ 	.word	0x0000fe20


	//   ....[139]....
        /*0a84*/ 	.word	0x0000fe50


	//   ....[140]....
        /*0a88*/ 	.word	0x00010600


	//   ....[141]....
        /*0a8c*/ 	.word	0x00010620


	//   ....[142]....
        /*0a90*/ 	.word	0x00010640


	//   ....[143]....
        /*0a94*/ 	.word	0x00010660


	//   ....[144]....
        /*0a98*/ 	.word	0x00010680


	//   ....[145]....
        /*0a9c*/ 	.word	0x000106a0


	//   ....[146]....
        /*0aa0*/ 	.word	0x000106c0


	//   ....[147]....
        /*0aa4*/ 	.word	0x000106e0


	//   ....[148]....
        /*0aa8*/ 	.word	0x00012ff0


	//   ....[149]....
        /*0aac*/ 	.word	0x00013060


	//   ....[150]....
        /*0ab0*/ 	.word	0x00013070


	//   ....[151]....
        /*0ab4*/ 	.word	0x00013080


	//   ....[152]....
        /*0ab8*/ 	.word	0x000130a0


	//   ....[153]....
        /*0abc*/ 	.word	0x000130c0


	//   ....[154]....
        /*0ac0*/ 	.word	0x000130e0


	//   ....[155]....
        /*0ac4*/ 	.word	0x000130f0


	//   ....[156]....
        /*0ac8*/ 	.word	0x00013970


	//   ....[157]....
        /*0acc*/ 	.word	0x00013ed0


	//   ....[158]....
        /*0ad0*/ 	.word	0x00013f00


	//   ....[159]....
        /*0ad4*/ 	.word	0x00013f40


	//   ....[160]....
        /*0ad8*/ 	.word	0x00013f70


	//   ....[161]....
        /*0adc*/ 	.word	0x00013fa0


	//   ....[162]....
        /*0ae0*/ 	.word	0x00013fc0


	//   ....[163]....
        /*0ae4*/ 	.word	0x00013fe0


	//   ....[164]....
        /*0ae8*/ 	.word	0x00013ff0


	//   ....[165]....
        /*0aec*/ 	.word	0x000140b0


	//   ....[166]....
        /*0af0*/ 	.word	0x00014100


	//   ....[167]....
        /*0af4*/ 	.word	0x00014340


	//   ....[168]....
        /*0af8*/ 	.word	0x00014360


	//   ....[169]....
        /*0afc*/ 	.word	0x00014590


	//   ....[170]....
        /*0b00*/ 	.word	0x000145b0


	//   ....[171]....
        /*0b04*/ 	.word	0x000147e0


	//   ....[172]....
        /*0b08*/ 	.word	0x000147f0


	//   ....[173]....
        /*0b0c*/ 	.word	0x00014d70


	//   ....[174]....
        /*0b10*/ 	.word	0x00014e70


	//   ....[175]....
        /*0b14*/ 	.word	0x00014ee0


	//   ....[176]....
        /*0b18*/ 	.word	0x00014f40


	//   ....[177]....
        /*0b1c*/ 	.word	0x00014fa0


	//   ....[178]....
        /*0b20*/ 	.word	0x00015000


	//   ....[179]....
        /*0b24*/ 	.word	0x00015070


	//   ....[180]....
        /*0b28*/ 	.word	0x000150d0


	//   ....[181]....
        /*0b2c*/ 	.word	0x00015130


	//   ....[182]....
        /*0b30*/ 	.word	0x00015190


	//   ....[183]....
        /*0b34*/ 	.word	0x00015200


	//   ....[184]....
        /*0b38*/ 	.word	0x00015260


	//   ....[185]....
        /*0b3c*/ 	.word	0x000152c0


	//   ....[186]....
        /*0b40*/ 	.word	0x00015320


	//   ....[187]....
        /*0b44*/ 	.word	0x00015390


	//   ....[188]....
        /*0b48*/ 	.word	0x000153f0


	//   ....[189]....
        /*0b4c*/ 	.word	0x00015450


	//   ....[190]....
        /*0b50*/ 	.word	0x000154c0


	//   ....[191]....
        /*0b54*/ 	.word	0x00015530


	//   ....[192]....
        /*0b58*/ 	.word	0x000155e0


	//   ....[193]....
        /*0b5c*/ 	.word	0x00015640


	//   ....[194]....
        /*0b60*/ 	.word	0x000156f0


	//   ....[195]....
        /*0b64*/ 	.word	0x00015750


	//   ....[196]....
        /*0b68*/ 	.word	0x00015800


	//   ....[197]....
        /*0b6c*/ 	.word	0x00015860


	//   ....[198]....
        /*0b70*/ 	.word	0x00015910


	//   ....[199]....
        /*0b74*/ 	.word	0x00015970


	//   ....[200]....
        /*0b78*/ 	.word	0x00015a20


	//   ....[201]....
        /*0b7c*/ 	.word	0x00015a80


	//   ....[202]....
        /*0b80*/ 	.word	0x00015b30


	//   ....[203]....
        /*0b84*/ 	.word	0x00015b90


	//   ....[204]....
        /*0b88*/ 	.word	0x00015bf0


	//   ....[205]....
        /*0b8c*/ 	.word	0x00015c50


	//   ....[206]....
        /*0b90*/ 	.word	0x00016030


	//   ....[207]....
        /*0b94*/ 	.word	0x00016410


	//   ....[208]....
        /*0b98*/ 	.word	0x00016eb0


	//   ....[209]....
        /*0b9c*/ 	.word	0x00016f00


	//   ....[210]....
        /*0ba0*/ 	.word	0x00016f50


	//   ....[211]....
        /*0ba4*/ 	.word	0x00016fa0


	//   ....[212]....
        /*0ba8*/ 	.word	0x00016ff0


	//   ....[213]....
        /*0bac*/ 	.word	0x00017040


	//   ....[214]....
        /*0bb0*/ 	.word	0x00017090


	//   ....[215]....
        /*0bb4*/ 	.word	0x000170e0


	//   ....[216]....
        /*0bb8*/ 	.word	0x00017140


	//   ....[217]....
        /*0bbc*/ 	.word	0x000171b0


	//   ....[218]....
        /*0bc0*/ 	.word	0x00017260


	//   ....[219]....
        /*0bc4*/ 	.word	0x000172c0


	//   ....[220]....
        /*0bc8*/ 	.word	0x00017370


	//   ....[221]....
        /*0bcc*/ 	.word	0x000173d0


	//   ....[222]....
        /*0bd0*/ 	.word	0x00017480


	//   ....[223]....
        /*0bd4*/ 	.word	0x000174e0


	//   ....[224]....
        /*0bd8*/ 	.word	0x00017590


	//   ....[225]....
        /*0bdc*/ 	.word	0x000175f0


	//   ....[226]....
        /*0be0*/ 	.word	0x000176a0


	//   ....[227]....
        /*0be4*/ 	.word	0x00017700


	//   ....[228]....
        /*0be8*/ 	.word	0x000177b0


	//   ....[229]....
        /*0bec*/ 	.word	0x00017810


	//   ....[230]....
        /*0bf0*/ 	.word	0x00017870


	//   ....[231]....
        /*0bf4*/ 	.word	0x000178e0


	//   ....[232]....
        /*0bf8*/ 	.word	0x00017990


	//   ....[233]....
        /*0bfc*/ 	.word	0x000179f0


	//   ....[234]....
        /*0c00*/ 	.word	0x00017aa0


	//   ....[235]....
        /*0c04*/ 	.word	0x00017b00


	//   ....[236]....
        /*0c08*/ 	.word	0x00017bb0


	//   ....[237]....
        /*0c0c*/ 	.word	0x00017c10


	//   ....[238]....
        /*0c10*/ 	.word	0x00017cc0


	//   ....[239]....
        /*0c14*/ 	.word	0x00017d20


	//   ....[240]....
        /*0c18*/ 	.word	0x00017dd0


	//   ....[241]....
        /*0c1c*/ 	.word	0x00017e30


	//   ....[242]....
        /*0c20*/ 	.word	0x00017ee0


	//   ....[243]....
        /*0c24*/ 	.word	0x00017f40


	//   ....[244]....
        /*0c28*/ 	.word	0x00017f90


	//   ....[245]....
        /*0c2c*/ 	.word	0x00017fe0


	//   ....[246]....
        /*0c30*/ 	.word	0x000183b0


	//   ....[247]....
        /*0c34*/ 	.word	0x00018780


	//   ....[248]....
        /*0c38*/ 	.word	0x00019240


	//   ....[249]....
        /*0c3c*/ 	.word	0x00019280


	//   ....[250]....
        /*0c40*/ 	.word	0x000192d0


	//   ....[251]....
        /*0c44*/ 	.word	0x00019310


	//   ....[252]....
        /*0c48*/ 	.word	0x00019360


	//   ....[253]....
        /*0c4c*/ 	.word	0x000193a0


	//   ....[254]....
        /*0c50*/ 	.word	0x000193f0


	//   ....[255]....
        /*0c54*/ 	.word	0x00019430


	//   ....[0]....
        /*0c58*/ 	.word	0x000194a0


	//   ....[1]....
        /*0c5c*/ 	.word	0x00019510


	//   ....[2]....
        /*0c60*/ 	.word	0x00019580


	//   ....[3]....
        /*0c64*/ 	.word	0x00019630


	//   ....[4]....
        /*0c68*/ 	.word	0x00019690


	//   ....[5]....
        /*0c6c*/ 	.word	0x00019740


	//   ....[6]....
        /*0c70*/ 	.word	0x000197a0


	//   ....[7]....
        /*0c74*/ 	.word	0x00019850


	//   ....[8]....
        /*0c78*/ 	.word	0x000198b0


	//   ....[9]....
        /*0c7c*/ 	.word	0x00019960


	//   ....[10]....
        /*0c80*/ 	.word	0x000199c0


	//   ....[11]....
        /*0c84*/ 	.word	0x00019a70


	//   ....[12]....
        /*0c88*/ 	.word	0x00019ad0


	//   ....[13]....
        /*0c8c*/ 	.word	0x00019b80


	//   ....[14]....
        /*0c90*/ 	.word	0x00019be0


	//   ....[15]....
        /*0c94*/ 	.word	0x00019c20


	//   ....[16]....
        /*0c98*/ 	.word	0x00019c60


	//   ....[17]....
        /*0c9c*/ 	.word	0x00019cb0


	//   ....[18]....
        /*0ca0*/ 	.word	0x00019cf0


	//   ....[19]....
        /*0ca4*/ 	.word	0x00019d40


	//   ....[20]....
        /*0ca8*/ 	.word	0x00019d80


	//   ....[21]....
        /*0cac*/ 	.word	0x00019dd0


	//   ....[22]....
        /*0cb0*/ 	.word	0x00019e10


	//   ....[23]....
        /*0cb4*/ 	.word	0x00019e70


	//   ....[24]....
        /*0cb8*/ 	.word	0x00019ed0


	//   ....[25]....
        /*0cbc*/ 	.word	0x00019f20


	//   ....[26]....
        /*0cc0*/ 	.word	0x00019f80


	//   ....[27]....
        /*0cc4*/ 	.word	0x00019fd0


	//   ....[28]....
        /*0cc8*/ 	.word	0x0001a030


	//   ....[29]....
        /*0ccc*/ 	.word	0x0001a080


	//   ....[30]....
        /*0cd0*/ 	.word	0x0001a0d0


	//   ....[31]....
        /*0cd4*/ 	.word	0x0001a140


	//----- nvinfo : EIATTR_EXIT_INSTR_OFFSETS
	.align		4
.L_352:
        /*0cd8*/ 	.byte	0x04, 0x1c
        /*0cda*/ 	.short	(.L_354 - .L_353)


	//   ....[0]....
.L_353:
        /*0cdc*/ 	.word	0x000000b0


	//   ....[1]....
        /*0ce0*/ 	.word	0x00014e20


	//----- nvinfo : EIATTR_MAX_THREADS
	.align		4
.L_354:
        /*0ce4*/ 	.byte	0x04, 0x05
        /*0ce6*/ 	.short	(.L_356 - .L_355)
.L_355:
        /*0ce8*/ 	.word	0x00000080
        /*0cec*/ 	.word	0x00000001
        /*0cf0*/ 	.word	0x00000001


	//----- nvinfo : EIATTR_CRS_STACK_SIZE
	.align		4
.L_356:
        /*0cf4*/ 	.byte	0x04, 0x1e
        /*0cf6*/ 	.short	(.L_358 - .L_357)
.L_357:
        /*0cf8*/ 	.word	0x00000000
.L_358:


//--------------------- .nv.info._ZN7cutlass13device_kernelIN5flash19enable_sm80_to_sm89INS1_16FlashAttnFwdSm80INS1_25CollectiveMainloopFwdSm80ILi4ELi1ELb0EN4cute5tupleIJNS5_1CILi128EEENS7_ILi80EEENS7_ILi64EEEEEELi64ENS_10bfloat16_tEfNS_4arch4Sm80ELb1ELb0ELb1ELb1ELb1ELb0ELb1ELb1EEENS1_21CollectiveEpilogueFwdINS6_IJS8_SA_S9_EEENS6_IJNS7_ILi1EEESI_SI_EEESC_SE_Li128ELb1ELb1ELb1ELb0EEENS1_36VarlenDynamicPersistentTileSchedulerILi128ELi80ELi128ELi128ELb1ELb1ELb0ELb1ELb1ELb1EEEEEEEEEvNT_6ParamsE --------------------------
	.section	.nv.info._ZN7cutlass13device_kernelIN5flash19enable_sm80_to_sm89INS1_16FlashAttnFwdSm80INS1_25CollectiveMainloopFwdSm80ILi4ELi1ELb0EN4cute5tupleIJNS5_1CILi128EEENS7_ILi80EEENS7_ILi64EEEEEELi64ENS_10bfloat16_tEfNS_4arch4Sm80ELb1ELb0ELb1ELb1ELb1ELb0ELb1ELb1EEENS1_21CollectiveEpilogueFwdINS6_IJS8_SA_S9_EEENS6_IJNS7_ILi1EEESI_SI_EEESC_SE_Li128ELb1ELb1ELb1ELb0EEENS1_36VarlenDynamicPersistentTileSchedulerILi128ELi80ELi128ELi128ELb1ELb1ELb0ELb1ELb1ELb1EEEEEEEEEvNT_6ParamsE,"",@"SHT_CUDA_INFO"
	.sectionflags	@""
	.align	4


	//----- nvinfo : EIATTR_CUDA_API_VERSION
	.align		4
        /*0000*/ 	.byte	0x04, 0x37
        /*0002*/ 	.short	(.L_360 - .L_359)
.L_359:
        /*0004*/ 	.word	0x00000082


	//----- nvinfo : EIATTR_SW2861232_WAR
	.align		4
.L_360:
        /*0008*/ 	.byte	0x01, 0x35
	.zero		2


	//----- nvinfo : EIATTR_PARAM_CBANK
	.align		4
        /*000c*/ 	.byte	0x04, 0x0a
        /*000e*/ 	.short	(.L_362 - .L_361)
	.align		4
.L_361:
        /*0010*/ 	.word	index@(.nv.constant0._ZN7cutlass13device_kernelIN5flash19enable_sm80_to_sm89INS1_16FlashAttnFwdSm80INS1_25CollectiveMainloopFwdSm80ILi4ELi1ELb0EN4cute5tupleIJNS5_1CILi128EEENS7_ILi80EEENS7_ILi64EEEEEELi64ENS_10bfloat16_tEfNS_4arch4Sm80ELb1ELb0ELb1ELb1ELb1ELb0ELb1ELb1EEENS1_21CollectiveEpilogueFwdINS6_IJS8_SA_S9_EEENS6_IJNS7_ILi1EEESI_SI_EEESC_SE_Li128ELb1ELb1ELb1ELb0EEENS1_36VarlenDynamicPersistentTileSchedulerILi128ELi80ELi128ELi128ELb1ELb1ELb0ELb1ELb1ELb1EEEEEEEEEvNT_6ParamsE)
        /*0014*/ 	.short	0x0160
        /*0016*/ 	.short	0x0438


	//----- nvinfo : EIATTR_CBANK_PARAM_SIZE
	.align		4
.L_362:
        /*0018*/ 	.byte	0x03, 0x19
        /*001a*/ 	.short	0x0438


	//----- nvinfo : EIATTR_KPARAM_INFO
	.align		4
        /*001c*/ 	.byte	0x04, 0x17
        /*001e*/ 	.short	(.L_364 - .L_363)
.L_363:
        /*0020*/ 	.word	0x00000000
        /*0024*/ 	.short	0x0000
        /*0026*/ 	.short	0x0000
        /*0028*/ 	.byte	0x00, 0xf0, 0xe1, 0x10


	//----- nvinfo : EIATTR_MAXREG_COUNT
	.align		4
.L_364:
        /*002c*/ 	.byte	0x03, 0x1b
        /*002e*/ 	.short	0x00ff


	//----- nvinfo : EIATTR_NUM_BARRIERS
	.align		4
        /*0030*/ 	.byte	0x02, 0x4c
        /*0032*/ 	.byte	0x06
	.zero		1


	//----- nvinfo : EIATTR_ANNOTATIONS
	.align		4
        /*0034*/ 	.byte	0x04, 0x55
        /*0036*/ 	.short	(.L_366 - .L_365)


	//   ....[0]....
.L_365:
        /* <DEDUP_REMOVED lines=123> */


	//----- nvinfo : EIATTR_MERCURY_ISA_VERSION
	.align		4
.L_366:
        /*07d0*/ 	.byte	0x03, 0x5f
        /*07d2*/ 	.short	0x0000


	//----- nvinfo : EIATTR_INT_WARP_WIDE_INSTR_OFFSETS
	.align		4
        /*07d4*/ 	.byte	0x04, 0x31
        /*07d6*/ 	.short	(.L_368 - .L_367)


	//   ....[0]....
.L_367:
        /*07d8*/ 	.word	0x00010710


	//   ....[1]....
        /*07dc*/ 	.word	0x00010790


	//----- nvinfo : EIATTR_COOP_GROUP_MASK_REGIDS
	.align		4
.L_368:
        /*07e0*/ 	.byte	0x04, 0x29
        /*07e2*/ 	.short	(.L_370 - .L_369)


	//   ....[0]....
.L_369:
        /*07e4*/ 	.word	0xffffffff


	//   ....[1]....
        /*07e8*/ 	.word	0xffffffff


	//   ....[2]....
        /*07ec*/ 	.word	0xffffffff


	//   ....[3]....
        /*07f0*/ 	.word	0xffffffff


	//   ....[4]....
        /*07f4*/ 	.word	0xffffffff


	//   ....[5]....
        /*07f8*/ 	.word	0xffffffff


	//   ....[6]....
        /*07fc*/ 	.word	0xffffffff


	//   ....[7]....
        /*0800*/ 	.word	0xffffffff


	//   ....[8]....
        /*0804*/ 	.word	0xffffffff


	//   ....[9]....
        /*0808*/ 	.word	0xffffffff


	//   ....[10]....
        /*080c*/ 	.word	0xffffffff


	//   ....[11]....
        /*0810*/ 	.word	0xffffffff


	//   ....[12]....
        /*0814*/ 	.word	0xffffffff


	//   ....[13]....
        /*0818*/ 	.word	0xffffffff


	//   ....[14]....
        /*081c*/ 	.word	0xffffffff


	//   ....[15]....
        /*0820*/ 	.word	0xffffffff


	//   ....[16]....
        /*0824*/ 	.word	0xffffffff


	//   ....[17]....
        /*0828*/ 	.word	0xffffffff


	//   ....[18]....
        /*082c*/ 	.word	0xffffffff


	//   ....[19]....
        /*0830*/ 	.word	0xffffffff


	//   ....[20]....
        /*0834*/ 	.word	0xffffffff


	//   ....[21]....
        /*0838*/ 	.word	0xffffffff


	//   ....[22]....
        /*083c*/ 	.word	0xffffffff


	//   ....[23]....
        /*0840*/ 	.word	0xffffffff


	//   ....[24]....
        /*0844*/ 	.word	0xffffffff


	//   ....[25]....
        /*0848*/ 	.word	0xffffffff


	//   ....[26]....
        /*084c*/ 	.word	0xffffffff


	//   ....[27]....
        /*0850*/ 	.word	0xffffffff


	//   ....[28]....
        /*0854*/ 	.word	0xffffffff


	//   ....[29]....
        /*0858*/ 	.word	0xffffffff


	//   ....[30]....
        /*085c*/ 	.word	0xffffffff


	//   ....[31]....
        /*0860*/ 	.word	0xffffffff


	//   ....[32]....
        /*0864*/ 	.word	0xffffffff


	//   ....[33]....
        /*0868*/ 	.word	0xffffffff


	//   ....[34]....
        /*086c*/ 	.word	0xffffffff


	//   ....[35]....
        /*0870*/ 	.word	0xffffffff


	//   ....[36]....
        /*0874*/ 	.word	0xffffffff


	//   ....[37]....
        /*0878*/ 	.word	0xffffffff


	//   ....[38]....
        /*087c*/ 	.word	0xffffffff


	//   ....[39]....
        /*0880*/ 	.word	0xffffffff


	//   ....[40]....
        /*0884*/ 	.word	0xffffffff


	//   ....[41]....
        /*0888*/ 	.word	0xffffffff


	//   ....[42]....
        /*088c*/ 	.word	0xffffffff


	//   ....[43]....
        /*0890*/ 	.word	0xffffffff


	//   ....[44]....
        /*0894*/ 	.word	0xffffffff


	//   ....[45]....
        /*0898*/ 	.word	0xffffffff


	//   ....[46]....
        /*089c*/ 	.word	0xffffffff


	//   ....[47]....
        /*08a0*/ 	.word	0xffffffff


	//   ....[48]....
        /*08a4*/ 	.word	0xffffffff


	//   ....[49]....
        /*08a8*/ 	.word	0xffffffff


	//   ....[50]....
        /*08ac*/ 	.word	0xffffffff


	//   ....[51]....
        /*08b0*/ 	.word	0xffffffff


	//   ....[52]....
        /*08b4*/ 	.word	0xffffffff


	//   ....[53]....
        /*08b8*/ 	.word	0xffffffff


	//   ....[54]....
        /*08bc*/ 	.word	0xffffffff


	//   ....[55]....
        /*08c0*/ 	.word	0xffffffff


	//   ....[56]....
        /*08c4*/ 	.word	0xffffffff


	//   ....[57]....
        /*08c8*/ 	.word	0xffffffff


	//   ....[58]....
        /*08cc*/ 	.word	0xffffffff


	//   ....[59]....
        /*08d0*/ 	.word	0xffffffff


	//   ....[60]....
        /*08d4*/ 	.word	0xffffffff


	//   ....[61]....
        /*08d8*/ 	.word	0xffffffff


	//   ....[62]....
        /*08dc*/ 	.word	0xffffffff


	//   ....[63]....
        /*08e0*/ 	.word	0xffffffff


	//   ....[64]....
        /*08e4*/ 	.word	0xffffffff


	//   ....[65]....
        /*08e8*/ 	.word	0xffffffff


	//   ....[66]....
        /*08ec*/ 	.word	0xffffffff


	//   ....[67]....
        /*08f0*/ 	.word	0xffffffff


	//   ....[68]....
        /*08f4*/ 	.word	0xffffffff


	//   ....[69]....
        /*08f8*/ 	.word	0xffffffff


	//   ....[70]....
        /*08fc*/ 	.word	0xffffffff


	//   ....[71]....
        /*0900*/ 	.word	0xffffffff


	//   ....[72]....
        /*0904*/ 	.word	0xffffffff


	//   ....[73]....
        /*0908*/ 	.word	0xffffffff


	//   ....[74]....
        /*090c*/ 	.word	0xffffffff


	//   ....[75]....
        /*0910*/ 	.word	0xffffffff


	//   ....[76]....
        /*0914*/ 	.word	0xffffffff


	//   ....[77]....
        /*0918*/ 	.word	0xffffffff


	//   ....[78]....
        /*091c*/ 	.word	0xffffffff


	//   ....[79]....
        /*0920*/ 	.word	0xffffffff


	//   ....[80]....
        /*0924*/ 	.word	0xffffffff


	//   ....[81]....
        /*0928*/ 	.word	0xffffffff


	//   ....[82]....
        /*092c*/ 	.word	0xffffffff


	//   ....[83]....
        /*0930*/ 	.word	0xffffffff


	//   ....[84]....
        /*0934*/ 	.word	0xffffffff


	//   ....[85]....
        /*0938*/ 	.word	0xffffffff


	//   ....[86]....
        /*093c*/ 	.word	0xffffffff


	//   ....[87]....
        /*0940*/ 	.word	0xffffffff


	//   ....[88]....
        /*0944*/ 	.word	0xffffffff


	//   ....[89]....
        /*0948*/ 	.word	0xffffffff


	//   ....[90]....
        /*094c*/ 	.word	0xffffffff


	//   ....[91]....
        /*0950*/ 	.word	0xffffffff


	//   ....[92]....
        /*0954*/ 	.word	0xffffffff


	//   ....[93]....
        /*0958*/ 	.word	0xffffffff


	//   ....[94]....
        /*095c*/ 	.word	0xffffffff


	//   ....[95]....
        /*0960*/ 	.word	0xffffffff


	//   ....[96]....
        /*0964*/ 	.word	0xffffffff


	//   ....[97]....
        /*0968*/ 	.word	0xffffffff


	//   ....[98]....
        /*096c*/ 	.word	0xffffffff


	//   ....[99]....
        /*0970*/ 	.word	0xffffffff


	//   ....[100]....
        /*0974*/ 	.word	0xffffffff


	//   ....[101]....
        /*0978*/ 	.word	0xffffffff


	//   ....[102]....
        /*097c*/ 	.word	0xffffffff


	//   ....[103]....
        /*0980*/ 	.word	0xffffffff


	//   ....[104]....
        /*0984*/ 	.word	0xffffffff


	//   ....[105]....
        /*0988*/ 	.word	0xffffffff


	//   ....[106]....
        /*098c*/ 	.word	0xffffffff


	//   ....[107]....
        /*0990*/ 	.word	0xffffffff


	//   ....[108]....
        /*0994*/ 	.word	0xffffffff


	//   ....[109]....
        /*0998*/ 	.word	0xffffffff


	//   ....[110]....
        /*099c*/ 	.word	0xffffffff


	//   ....[111]....
        /*09a0*/ 	.word	0xffffffff


	//   ....[112]....
        /*09a4*/ 	.word	0xffffffff


	//   ....[113]....
        /*09a8*/ 	.word	0xffffffff


	//   ....[114]....
        /*09ac*/ 	.word	0xffffffff


	//   ....[115]....
        /*09b0*/ 	.word	0xffffffff


	//   ....[116]....
        /*09b4*/ 	.word	0xffffffff


	//   ....[117]....
        /*09b8*/ 	.word	0xffffffff


	//   ....[118]....
        /*09bc*/ 	.word	0xffffffff


	//   ....[119]....
        /*09c0*/ 	.word	0xffffffff


	//   ....[120]....
        /*09c4*/ 	.word	0xffffffff


	//   ....[121]....
        /*09c8*/ 	.word	0xffffffff


	//   ....[122]....
        /*09cc*/ 	.word	0xffffffff


	//   ....[123]....
        /*09d0*/ 	.word	0xffffffff


	//   ....[124]....
        /*09d4*/ 	.word	0xffffffff


	//   ....[125]....
        /*09d8*/ 	.word	0xffffffff


	//   ....[126]....
        /*09dc*/ 	.word	0xffffffff


	//   ....[127]....
        /*09e0*/ 	.word	0xffffffff


	//   ....[128]....
        /*09e4*/ 	.word	0xffffffff


	//   ....[129]....
        /*09e8*/ 	.word	0xffffffff


	//   ....[130]....
        /*09ec*/ 	.word	0xffffffff


	//   ....[131]....
        /*09f0*/ 	.word	0xffffffff


	//   ....[132]....
        /*09f4*/ 	.word	0xffffffff


	//   ....[133]....
        /*09f8*/ 	.word	0xffffffff


	//   ....[134]....
        /*09fc*/ 	.word	0xffffffff


	//   ....[135]....
        /*0a00*/ 	.word	0xffffffff


	//   ....[136]....
        /*0a04*/ 	.word	0xffffffff


	//   ....[137]....
        /*0a08*/ 	.word	0xffffffff


	//   ....[138]....
        /*0a0c*/ 	.word	0xffffffff


	//   ....[139]....
        /*0a10*/ 	.word	0xffffffff


	//   ....[140]....
        /*0a14*/ 	.word	0xffffffff


	//   ....[141]....
        /*0a18*/ 	.word	0xffffffff


	//   ....[142]....
        /*0a1c*/ 	.word	0xffffffff


	//   ....[143]....
        /*0a20*/ 	.word	0xffffffff


	//   ....[144]....
        /*0a24*/ 	.word	0xffffffff


	//   ....[145]....
        /*0a28*/ 	.word	0xffffffff


	//   ....[146]....
        /*0a2c*/ 	.word	0xffffffff


	//   ....[147]....
        /*0a30*/ 	.word	0xffffffff


	//   ....[148]....
        /*0a34*/ 	.word	0xffffffff


	//   ....[149]....
        /*0a38*/ 	.word	0xffffffff


	//   ....[150]....
        /*0a3c*/ 	.word	0xffffffff


	//   ....[151]....
        /*0a40*/ 	.word	0xffffffff


	//   ....[152]....
        /*0a44*/ 	.word	0xffffffff


	//   ....[153]....
        /*0a48*/ 	.word	0xffffffff


	//   ....[154]....
        /*0a4c*/ 	.word	0xffffffff


	//   ....[155]....
        /*0a50*/ 	.word	0xffffffff


	//   ....[156]....
        /*0a54*/ 	.word	0xffffffff


	//   ....[157]....
        /*0a58*/ 	.word	0xffffffff


	//   ....[158]....
        /*0a5c*/ 	.word	0xffffffff


	//   ....[159]....
        /*0a60*/ 	.word	0xffffffff


	//   ....[160]....
        /*0a64*/ 	.word	0xffffffff


	//   ....[161]....
        /*0a68*/ 	.word	0xffffffff


	//   ....[162]....
        /*0a6c*/ 	.word	0xffffffff


	//   ....[163]....
        /*0a70*/ 	.word	0xffffffff


	//   ....[164]....
        /*0a74*/ 	.word	0xffffffff


	//   ....[165]....
        /*0a78*/ 	.word	0xffffffff


	//   ....[166]....
        /*0a7c*/ 	.word	0xffffffff


	//   ....[167]....
        /*0a80*/ 	.word	0xffffffff


	//   ....[168]....
        /*0a84*/ 	.word	0xffffffff


	//   ....[169]....
        /*0a88*/ 	.word	0xffffffff


	//   ....[170]....
        /*0a8c*/ 	.word	0xffffffff


	//   ....[171]....
        /*0a90*/ 	.word	0xffffffff


	//   ....[172]....
        /*0a94*/ 	.word	0xffffffff


	//   ....[173]....
        /*0a98*/ 	.word	0xffffffff


	//   ....[174]....
        /*0a9c*/ 	.word	0xffffffff


	//   ....[175]....
        /*0aa0*/ 	.word	0xffffffff


	//   ....[176]....
        /*0aa4*/ 	.word	0xffffffff


	//   ....[177]....
        /*0aa8*/ 	.word	0xffffffff


	//   ....[178]....
        /*0aac*/ 	.word	0xffffffff


	//   ....[179]....
        /*0ab0*/ 	.word	0xffffffff


	//   ....[180]....
        /*0ab4*/ 	.word	0xffffffff


	//   ....[181]....
        /*0ab8*/ 	.word	0xffffffff


	//   ....[182]....
        /*0abc*/ 	.word	0xffffffff


	//   ....[183]....
        /*0ac0*/ 	.word	0xffffffff


	//   ....[184]....
        /*0ac4*/ 	.word	0xffffffff


	//   ....[185]....
        /*0ac8*/ 	.word	0xffffffff


	//   ....[186]....
        /*0acc*/ 	.word	0xffffffff


	//   ....[187]....
        /*0ad0*/ 	.word	0xffffffff


	//   ....[188]....
        /*0ad4*/ 	.word	0xffffffff


	//   ....[189]....
        /*0ad8*/ 	.word	0xffffffff


	//   ....[190]....
        /*0adc*/ 	.word	0xffffffff


	//   ....[191]....
        /*0ae0*/ 	.word	0xffffffff


	//   ....[192]....
        /*0ae4*/ 	.word	0xffffffff


	//   ....[193]....
        /*0ae8*/ 	.word	0xffffffff


	//   ....[194]....
        /*0aec*/ 	.word	0xffffffff


	//   ....[195]....
        /*0af0*/ 	.word	0xffffffff


	//   ....[196]....
        /*0af4*/ 	.word	0xffffffff


	//   ....[197]....
        /*0af8*/ 	.word	0xffffffff


	//   ....[198]....
        /*0afc*/ 	.word	0xffffffff


	//   ....[199]....
        /*0b00*/ 	.word	0xffffffff


	//   ....[200]....
        /*0b04*/ 	.word	0xffffffff


	//   ....[201]....
        /*0b08*/ 	.word	0xffffffff


	//   ....[202]....
        /*0b0c*/ 	.word	0xffffffff


	//   ....[203]....
        /*0b10*/ 	.word	0xffffffff


	//   ....[204]....
        /*0b14*/ 	.word	0xffffffff


	//   ....[205]....
        /*0b18*/ 	.word	0xffffffff


	//   ....[206]....
        /*0b1c*/ 	.word	0xffffffff


	//   ....[207]....
        /*0b20*/ 	.word	0xffffffff


	//   ....[208]....
        /*0b24*/ 	.word	0xffffffff


	//   ....[209]....
        /*0b28*/ 	.word	0xffffffff


	//   ....[210]....
        /*0b2c*/ 	.word	0xffffffff


	//   ....[211]....
        /*0b30*/ 	.word	0xffffffff


	//   ....[212]....
        /*0b34*/ 	.word	0xffffffff


	//   ....[213]....
        /*0b38*/ 	.word	0xffffffff


	//   ....[214]....
        /*0b3c*/ 	.word	0xffffffff


	//   ....[215]....
        /*0b40*/ 	.word	0xffffffff


	//   ....[216]....
        /*0b44*/ 	.word	0xffffffff


	//   ....[217]....
        /*0b48*/ 	.word	0xffffffff


	//   ....[218]....
        /*0b4c*/ 	.word	0xffffffff


	//   ....[219]....
        /*0b50*/ 	.word	0xffffffff


	//   ....[220]....
        /*0b54*/ 	.word	0xffffffff


	//   ....[221]....
        /*0b58*/ 	.word	0xffffffff


	//   ....[222]....
        /*0b5c*/ 	.word	0xffffffff


	//   ....[223]....
        /*0b60*/ 	.word	0xffffffff


	//   ....[224]....
        /*0b64*/ 	.word	0xffffffff


	//   ....[225]....
        /*0b68*/ 	.word	0xffffffff


	//   ....[226]....
        /*0b6c*/ 	.word	0xffffffff


	//   ....[227]....
        /*0b70*/ 	.word	0xffffffff


	//   ....[228]....
        /*0b74*/ 	.word	0xffffffff


	//   ....[229]....
        /*0b78*/ 	.word	0xffffffff


	//   ....[230]....
        /*0b7c*/ 	.word	0xffffffff


	//   ....[231]....
        /*0b80*/ 	.word	0xffffffff


	//   ....[232]....
        /*0b84*/ 	.word	0xffffffff


	//   ....[233]....
        /*0b88*/ 	.word	0xffffffff


	//   ....[234]....
        /*0b8c*/ 	.word	0xffffffff


	//   ....[235]....
        /*0b90*/ 	.word	0xffffffff


	//   ....[236]....
        /*0b94*/ 	.word	0xffffffff


	//   ....[237]....
        /*0b98*/ 	.word	0xffffffff


	//   ....[238]....
        /*0b9c*/ 	.word	0xffffffff


	//   ....[239]....
        /*0ba0*/ 	.word	0xffffffff


	//   ....[240]....
        /*0ba4*/ 	.word	0xffffffff


	//   ....[241]....
        /*0ba8*/ 	.word	0xffffffff


	//   ....[242]....
        /*0bac*/ 	.word	0xffffffff


	//   ....[243]....
        /*0bb0*/ 	.word	0xffffffff


	//   ....[244]....
        /*0bb4*/ 	.word	0xffffffff


	//   ....[245]....
        /*0bb8*/ 	.word	0xffffffff


	//   ....[246]....
        /*0bbc*/ 	.word	0xffffffff


	//   ....[247]....
        /*0bc0*/ 	.word	0xffffffff


	//   ....[248]....
        /*0bc4*/ 	.word	0xffffffff


	//   ....[249]....
        /*0bc8*/ 	.word	0xffffffff


	//   ....[250]....
        /*0bcc*/ 	.word	0xffffffff


	//   ....[251]....
        /*0bd0*/ 	.word	0xffffffff


	//   ....[252]....
        /*0bd4*/ 	.word	0xffffffff


	//   ....[253]....
        /*0bd8*/ 	.word	0xffffffff


	//   ....[254]....
        /*0bdc*/ 	.word	0xffffffff


	//   ....[255]....
        /*0be0*/ 	.word	0xffffffff


	//   ....[0]....
        /*0be4*/ 	.word	0xffffffff


	//   ....[1]....
        /*0be8*/ 	.word	0xffffffff


	//   ....[2]....
        /*0bec*/ 	.word	0xffffffff


	//   ....[3]....
        /*0bf0*/ 	.word	0xffffffff


	//   ....[4]....
        /*0bf4*/ 	.word	0xffffffff


	//   ....[5]....
        /*0bf8*/ 	.word	0xffffffff


	//   ....[6]....
        /*0bfc*/ 	.word	0xffffffff


	//   ....[7]....
        /*0c00*/ 	.word	0xffffffff


	//   ....[8]....
        /*0c04*/ 	.word	0xffffffff


	//   ....[9]....
        /*0c08*/ 	.word	0xffffffff


	//   ....[10]....
        /*0c0c*/ 	.word	0xffffffff


	//   ....[11]....
        /*0c10*/ 	.word	0xffffffff


	//   ....[12]....
        /*0c14*/ 	.word	0xffffffff


	//   ....[13]....
        /*0c18*/ 	.word	0xffffffff


	//   ....[14]....
        /*0c1c*/ 	.word	0xffffffff


	//   ....[15]....
        /*0c20*/ 	.word	0xffffffff


	//   ....[16]....
        /*0c24*/ 	.word	0xffffffff


	//   ....[17]....
        /*0c28*/ 	.word	0xffffffff


	//   ....[18]....
        /*0c2c*/ 	.word	0xffffffff


	//   ....[19]....
        /*0c30*/ 	.word	0xffffffff


	//   ....[20]....
        /*0c34*/ 	.word	0xffffffff


	//   ....[21]....
        /*0c38*/ 	.word	0xffffffff


	//   ....[22]....
        /*0c3c*/ 	.word	0xffffffff


	//   ....[23]....
        /*0c40*/ 	.word	0xffffffff


	//   ....[24]....
        /*0c44*/ 	.word	0xffffffff


	//   ....[25]....
        /*0c48*/ 	.word	0xffffffff


	//   ....[26]....
        /*0c4c*/ 	.word	0xffffffff


	//   ....[27]....
        /*0c50*/ 	.word	0xffffffff


	//   ....[28]....
        /*0c54*/ 	.word	0xffffffff


	//   ....[29]....
        /*0c58*/ 	.word	0xffffffff


	//   ....[30]....
        /*0c5c*/ 	.word	0xffffffff


	//   ....[31]....
        /*0c60*/ 	.word	0xffffffff


	//   ....[32]....
        /*0c64*/ 	.word	0xffffffff


	//   ....[33]....
        /*0c68*/ 	.word	0xffffffff


	//   ....[34]....
        /*0c6c*/ 	.word	0xffffffff


	//   ....[35]....
        /*0c70*/ 	.word	0xffffffff


	//   ....[36]....
        /*0c74*/ 	.word	0xffffffff


	//   ....[37]....
        /*0c78*/ 	.word	0xffffffff


	//   ....[38]....
        /*0c7c*/ 	.word	0xffffffff


	//   ....[39]....
        /*0c80*/ 	.word	0xffffffff


	//   ....[40]....
        /*0c84*/ 	.word	0xffffffff


	//   ....[41]....
        /*0c88*/ 	.word	0xffffffff


	//   ....[42]....
        /*0c8c*/ 	.word	0xffffffff


	//   ....[43]....
        /*0c90*/ 	.word	0xffffffff


	//   ....[44]....
        /*0c94*/ 	.word	0xffffffff


	//   ....[45]....
        /*0c98*/ 	.word	0xffffffff


	//   ....[46]....
        /*0c9c*/ 	.word	0xffffffff


	//   ....[47]....
        /*0ca0*/ 	.word	0xffffffff


	//   ....[48]....
        /*0ca4*/ 	.word	0xffffffff


	//   ....[49]....
        /*0ca8*/ 	.word	0xffffffff


	//   ....[50]....
        /*0cac*/ 	.word	0xffffffff


	//   ....[51]....
        /*0cb0*/ 	.word	0xffffffff


	//   ....[52]....
        /*0cb4*/ 	.word	0xffffffff


	//   ....[53]....
        /*0cb8*/ 	.word	0xffffffff


	//   ....[54]....
        /*0cbc*/ 	.word	0xffffffff


	//   ....[55]....
        /*0cc0*/ 	.word	0xffffffff


	//   ....[56]....
        /*0cc4*/ 	.word	0xffffffff


	//   ....[57]....
        /*0cc8*/ 	.word	0xffffffff


	//   ....[58]....
        /*0ccc*/ 	.word	0xffffffff


	//   ....[59]....
        /*0cd0*/ 	.word	0xffffffff


	//   ....[60]....
        /*0cd4*/ 	.word	0xffffffff


	//   ....[61]....
        /*0cd8*/ 	.word	0xffffffff


	//   ....[62]....
        /*0cdc*/ 	.word	0xffffffff


	//   ....[63]....
        /*0ce0*/ 	.word	0xffffffff


	//   ....[64]....
        /*0ce4*/ 	.word	0xffffffff


	//   ....[65]....
        /*0ce8*/ 	.word	0xffffffff


	//   ....[66]....
        /*0cec*/ 	.word	0xffffffff


	//   ....[67]....
        /*0cf0*/ 	.word	0xffffffff


	//   ....[68]....
        /*0cf4*/ 	.word	0xffffffff


	//   ....[69]....
        /*0cf8*/ 	.word	0xffffffff


	//   ....[70]....
        /*0cfc*/ 	.word	0xffffffff


	//   ....[71]....
        /*0d00*/ 	.word	0xffffffff


	//   ....[72]....
        /*0d04*/ 	.word	0xffffffff


	//   ....[73]....
        /*0d08*/ 	.word	0xffffffff


	//   ....[74]....
        /*0d0c*/ 	.word	0xffffffff


	//   ....[75]....
        /*0d10*/ 	.word	0xffffffff


	//   ....[76]....
        /*0d14*/ 	.word	0xffffffff


	//   ....[77]....
        /*0d18*/ 	.word	0xffffffff


	//   ....[78]....
        /*0d1c*/ 	.word	0xffffffff


	//   ....[79]....
        /*0d20*/ 	.word	0xffffffff


	//   ....[80]....
        /*0d24*/ 	.word	0xffffffff


	//   ....[81]....
        /*0d28*/ 	.word	0xffffffff


	//   ....[82]....
        /*0d2c*/ 	.word	0xffffffff


	//   ....[83]....
        /*0d30*/ 	.word	0xffffffff


	//   ....[84]....
        /*0d34*/ 	.word	0xffffffff


	//   ....[85]....
        /*0d38*/ 	.word	0xffffffff


	//   ....[86]....
        /*0d3c*/ 	.word	0xffffffff


	//   ....[87]....
        /*0d40*/ 	.word	0xffffffff


	//   ....[88]....
        /*0d44*/ 	.word	0xffffffff


	//   ....[89]....
        /*0d48*/ 	.word	0xffffffff


	//   ....[90]....
        /*0d4c*/ 	.word	0xffffffff


	//   ....[91]....
        /*0d50*/ 	.word	0xffffffff


	//   ....[92]....
        /*0d54*/ 	.word	0xffffffff


	//   ....[93]....
        /*0d58*/ 	.word	0xffffffff


	//   ....[94]....
        /*0d5c*/ 	.word	0xffffffff


	//   ....[95]....
        /*0d60*/ 	.word	0xffffffff


	//   ....[96]....
        /*0d64*/ 	.word	0xffffffff


	//   ....[97]....
        /*0d68*/ 	.word	0xffffffff


	//   ....[98]....
        /*0d6c*/ 	.word	0xffffffff


	//   ....[99]....
        /*0d70*/ 	.word	0xffffffff


	//   ....[100]....
        /*0d74*/ 	.word	0xffffffff


	//   ....[101]....
        /*0d78*/ 	.word	0xffffffff


	//   ....[102]....
        /*0d7c*/ 	.word	0xffffffff


	//   ....[103]....
        /*0d80*/ 	.word	0xffffffff


	//   ....[104]....
        /*0d84*/ 	.word	0xffffffff


	//   ....[105]....
        /*0d88*/ 	.word	0xffffffff


	//   ....[106]....
        /*0d8c*/ 	.word	0xffffffff


	//   ....[107]....
        /*0d90*/ 	.word	0xffffffff


	//   ....[108]....
        /*0d94*/ 	.word	0xffffffff


	//   ....[109]....
        /*0d98*/ 	.word	0xffffffff


	//   ....[110]....
        /*0d9c*/ 	.word	0xffffffff


	//   ....[111]....
        /*0da0*/ 	.word	0xffffffff


	//   ....[112]....
        /*0da4*/ 	.word	0xffffffff


	//   ....[113]....
        /*0da8*/ 	.word	0xffffffff


	//   ....[114]....
        /*0dac*/ 	.word	0xffffffff


	//   ....[115]....
        /*0db0*/ 	.word	0xffffffff


	//   ....[116]....
        /*0db4*/ 	.word	0xffffffff


	//   ....[117]....
        /*0db8*/ 	.word	0xffffffff


	//----- nvinfo : EIATTR_COOP_GROUP_INSTR_OFFSETS
	.align		4
.L_370:
        /*0dbc*/ 	.byte	0x04, 0x28
        /*0dbe*/ 	.short	(.L_372 - .L_371)


	//   ....[0]....
.L_371:
        /*0dc0*/ 	.word	0x00000050


	//   ....[1]....
        /*0dc4*/ 	.word	0x00000200


	//   ....[2]....
        /*0dc8*/ 	.word	0x00000230


	//   ....[3]....
        /*0dcc*/ 	.word	0x00000260


	//   ....[4]....
        /*0dd0*/ 	.word	0x00000290


	//   ....[5]....
        /*0dd4*/ 	.word	0x000002c0


	//   ....[6]....
        /*0dd8*/ 	.word	0x000002f0


	//   ....[7]....
        /*0ddc*/ 	.word	0x00000450


	//   ....[8]....
        /*0de0*/ 	.word	0x00000490


	//   ....[9]....
        /*0de4*/ 	.word	0x000004c0


	//   ....[10]....
        /*0de8*/ 	.word	0x000004f0


	//   ....[11]....
        /*0dec*/ 	.word	0x00000520


	//   ....[12]....
        /*0df0*/ 	.word	0x00000550


	//   ....[13]....
        /*0df4*/ 	.word	0x000005e0


	//   ....[14]....
        /*0df8*/ 	.word	0x00000630


	//   ....[15]....
        /*0dfc*/ 	.word	0x00000650


	//   ....[16]....
        /*0e00*/ 	.word	0x000006b0


	//   ....[17]....
        /*0e04*/ 	.word	0x000027d0


	//   ....[18]....
        /*0e08*/ 	.word	0x000027f0


	//   ....[19]....
        /*0e0c*/ 	.word	0x00002930


	//   ....[20]....
        /*0e10*/ 	.word	0x00002940


	//   ....[21]....
        /*0e14*/ 	.word	0x00002a20


	//   ....[22]....
        /*0e18*/ 	.word	0x00002a40


	//   ....[23]....
        /*0e1c*/ 	.word	0x00002b20


	//   ....[24]....
        /*0e20*/ 	.word	0x00002b30


	//   ....[25]....
        /*0e24*/ 	.word	0x00002c10


	//   ....[26]....
        /*0e28*/ 	.word	0x00002c30


	//   ....[27]....
        /*0e2c*/ 	.word	0x00002d10


	//   ....[28]....
        /*0e30*/ 	.word	0x00002d20


	//   ....[29]....
        /*0e34*/ 	.word	0x00002e00


	//   ....[30]....
        /*0e38*/ 	.word	0x00002e20


	//   ....[31]....
        /*0e3c*/ 	.word	0x00002f00


	//   ....[32]....
        /*0e40*/ 	.word	0x00002f10


	//   ....[33]....
        /*0e44*/ 	.word	0x000033b0


	//   ....[34]....
        /*0e48*/ 	.word	0x000033c0


	//   ....[35]....
        /*0e4c*/ 	.word	0x000033d0


	//   ....[36]....
        /*0e50*/ 	.word	0x000033e0


	//   ....[37]....
        /*0e54*/ 	.word	0x00003400


	//   ....[38]....
        /*0e58*/ 	.word	0x00003410


	//   ....[39]....
        /*0e5c*/ 	.word	0x00003450


	//   ....[40]....
        /*0e60*/ 	.word	0x00003470


	//   ....[41]....
        /*0e64*/ 	.word	0x00003480


	//   ....[42]....
        /*0e68*/ 	.word	0x000034c0


	//   ....[43]....
        /*0e6c*/ 	.word	0x000036a0


	//   ....[44]....
        /*0e70*/ 	.word	0x000036b0


	//   ....[45]....
        /*0e74*/ 	.word	0x000036c0


	//   ....[46]....
        /*0e78*/ 	.word	0x000036f0


	//   ....[47]....
        /*0e7c*/ 	.word	0x00003700


	//   ....[48]....
        /*0e80*/ 	.word	0x00003710


	//   ....[49]....
        /*0e84*/ 	.word	0x00003720


	//   ....[50]....
        /*0e88*/ 	.word	0x00003730


	//   ....[51]....
        /*0e8c*/ 	.word	0x00003740


	//   ....[52]....
        /*0e90*/ 	.word	0x00003770


	//   ....[53]....
        /*0e94*/ 	.word	0x00004ba0


	//   ....[54]....
        /*0e98*/ 	.word	0x00004bc0


	//   ....[55]....
        /*0e9c*/ 	.word	0x00004be0


	//   ....[56]....
        /*0ea0*/ 	.word	0x00004bf0


	//   ....[57]....
        /*0ea4*/ 	.word	0x00004c00


	//   ....[58]....
        /*0ea8*/ 	.word	0x00004c10


	//   ....[59]....
        /*0eac*/ 	.word	0x00004c20


	//   ....[60]....
        /*0eb0*/ 	.word	0x00004c30


	//   ....[61]....
        /*0eb4*/ 	.word	0x00004c60


	//   ....[62]....
        /*0eb8*/ 	.word	0x00004c90


	//   ....[63]....
        /*0ebc*/ 	.word	0x00004e80


	//   ....[64]....
        /*0ec0*/ 	.word	0x00005140


	//   ....[65]....
        /*0ec4*/ 	.word	0x00005150


	//   ....[66]....
        /*0ec8*/ 	.word	0x00005160


	//   ....[67]....
        /*0ecc*/ 	.word	0x00005df0


	//   ....[68]....
        /*0ed0*/ 	.word	0x00005e10


	//   ....[69]....
        /*0ed4*/ 	.word	0x00005e30


	//   ....[70]....
        /*0ed8*/ 	.word	0x00005e40


	//   ....[71]....
        /*0edc*/ 	.word	0x00005e70


	//   ....[72]....
        /*0ee0*/ 	.word	0x00005e90


	//   ....[73]....
        /*0ee4*/ 	.word	0x00005eb0


	//   ....[74]....
        /*0ee8*/ 	.word	0x00005ec0


	//   ....[75]....
        /*0eec*/ 	.word	0x00007b20


	//   ....[76]....
        /*0ef0*/ 	.word	0x00007b40


	//   ....[77]....
        /*0ef4*/ 	.word	0x00007b60


	//   ....[78]....
        /*0ef8*/ 	.word	0x00007b70


	//   ....[79]....
        /*0efc*/ 	.word	0x00007b80


	//   ....[80]....
        /*0f00*/ 	.word	0x00007b90


	//   ....[81]....
        /*0f04*/ 	.word	0x00007ba0


	//   ....[82]....
        /*0f08*/ 	.word	0x00007bb0


	//   ....[83]....
        /*0f0c*/ 	.word	0x00007bc0


	//   ....[84]....
        /*0f10*/ 	.word	0x00007bd0


	//   ....[85]....
        /*0f14*/ 	.word	0x00008ff0


	//   ....[86]....
        /*0f18*/ 	.word	0x00009010


	//   ....[87]....
        /*0f1c*/ 	.word	0x00009030


	//   ....[88]....
        /*0f20*/ 	.word	0x00009040


	//   ....[89]....
        /*0f24*/ 	.word	0x00009050


	//   ....[90]....
        /*0f28*/ 	.word	0x00009060


	//   ....[91]....
        /*0f2c*/ 	.word	0x00009070


	//   ....[92]....
        /*0f30*/ 	.word	0x00009080


	//   ....[93]....
        /*0f34*/ 	.word	0x00009090


	//   ....[94]....
        /*0f38*/ 	.word	0x000090a0


	//   ....[95]....
        /*0f3c*/ 	.word	0x000092d0


	//   ....[96]....
        /*0f40*/ 	.word	0x00009580


	//   ....[97]....
        /*0f44*/ 	.word	0x00009590


	//   ....[98]....
        /*0f48*/ 	.word	0x000095a0


	//   ....[99]....
        /*0f4c*/ 	.word	0x0000a230


	//   ....[100]....
        /*0f50*/ 	.word	0x0000a270


	//   ....[101]....
        /*0f54*/ 	.word	0x0000a280


	//   ....[102]....
        /*0f58*/ 	.word	0x0000a290


	//   ....[103]....
        /*0f5c*/ 	.word	0x0000a2c0


	//   ....[104]....
        /*0f60*/ 	.word	0x0000a2e0


	//   ....[105]....
        /*0f64*/ 	.word	0x0000a300


	//   ....[106]....
        /*0f68*/ 	.word	0x0000a310


	//   ....[107]....
        /*0f6c*/ 	.word	0x0000c470


	//   ....[108]....
        /*0f70*/ 	.word	0x0000c490


	//   ....[109]....
        /*0f74*/ 	.word	0x0000c4e0


	//   ....[110]....
        /*0f78*/ 	.word	0x0000c500


	//   ....[111]....
        /*0f7c*/ 	.word	0x0000c520


	//   ....[112]....
        /*0f80*/ 	.word	0x0000c540


	//   ....[113]....
        /*0f84*/ 	.word	0x0000c560


	//   ....[114]....
        /*0f88*/ 	.word	0x0000c580


	//   ....[115]....
        /*0f8c*/ 	.word	0x0000c5a0


	//   ....[116]....
        /*0f90*/ 	.word	0x0000c6f0


	//   ....[117]....
        /*0f94*/ 	.word	0x0000d8e0


	//   ....[118]....
        /*0f98*/ 	.word	0x0000d900


	//   ....[119]....
        /*0f9c*/ 	.word	0x0000d930


	//   ....[120]....
        /*0fa0*/ 	.word	0x0000d950


	//   ....[121]....
        /*0fa4*/ 	.word	0x0000d960


	//   ....[122]....
        /*0fa8*/ 	.word	0x0000d970


	//   ....[123]....
        /*0fac*/ 	.word	0x0000d980


	//   ....[124]....
        /*0fb0*/ 	.word	0x0000d990


	//   ....[125]....
        /*0fb4*/ 	.word	0x0000d9a0


	//   ....[126]....
        /*0fb8*/ 	.word	0x0000d9b0


	//   ....[127]....
        /*0fbc*/ 	.word	0x0000e040


	//   ....[128]....
        /*0fc0*/ 	.word	0x0000e050


	//   ....[129]....
        /*0fc4*/ 	.word	0x0000e060


	//   ....[130]....
        /*0fc8*/ 	.word	0x0000e070


	//   ....[131]....
        /*0fcc*/ 	.word	0x0000e0b0


	//   ....[132]....
        /*0fd0*/ 	.word	0x0000e0d0


	//   ....[133]....
        /*0fd4*/ 	.word	0x0000e0e0


	//   ....[134]....
        /*0fd8*/ 	.word	0x0000e0f0


	//   ....[135]....
        /*0fdc*/ 	.word	0x0000ff20


	//   ....[136]....
        /*0fe0*/ 	.word	0x0000ff80


	//   ....[137]....
        /*0fe4*/ 	.word	0x0000ff90


	//   ....[138]....
        /*0fe8*/ 	.word	0x0000ffa0


	//   ....[139]....
        /*0fec*/ 	.word	0x0000ffd0


	//   ....[140]....
        /*0ff0*/ 	.word	0x0000fff0


	//   ....[141]....
        /*0ff4*/ 	.word	0x00010000


	//   ....[142]....
        /*0ff8*/ 	.word	0x00010010


	//   ....[143]....
        /*0ffc*/ 	.word	0x00011210


	//   ....[144]....
        /*1000*/ 	.word	0x00011230


	//   ....[145]....
        /*1004*/ 	.word	0x00011250


	//   ....[146]....
        /*1008*/ 	.word	0x00011260


	//   ....[147]....
        /*100c*/ 	.word	0x00011270


	//   ....[148]....
        /*1010*/ 	.word	0x00011280


	//   ....[149]....
        /*1014*/ 	.word	0x00011290


	//   ....[150]....
        /*1018*/ 	.word	0x000112a0


	//   ....[151]....
        /*101c*/ 	.word	0x00011660


	//   ....[152]....
        /*1020*/ 	.word	0x00011680


	//   ....[153]....
        /*1024*/ 	.word	0x00011750


	//   ....[154]....
        /*1028*/ 	.word	0x00011760


	//   ....[155]....
        /*102c*/ 	.word	0x000117e0


	//   ....[156]....
        /*1030*/ 	.word	0x00011800


	//   ....[157]....
        /*1034*/ 	.word	0x00011880


	//   ....[158]....
        /*1038*/ 	.word	0x00011890


	//   ....[159]....
        /*103c*/ 	.word	0x00011910


	//   ....[160]....
        /*1040*/ 	.word	0x00011930


	//   ....[161]....
        /*1044*/ 	.word	0x000119b0


	//   ....[162]....
        /*1048*/ 	.word	0x000119c0


	//   ....[163]....
        /*104c*/ 	.word	0x00011a40


	//   ....[164]....
        /*1050*/ 	.word	0x00011a60


	//   ....[165]....
        /*1054*/ 	.word	0x00011ae0


	//   ....[166]....
        /*1058*/ 	.word	0x00011af0


	//   ....[167]....
        /*105c*/ 	.word	0x00011d80


	//   ....[168]....
        /*1060*/ 	.word	0x00011da0


	//   ....[169]....
        /*1064*/ 	.word	0x000120f0


	//   ....[170]....
        /*1068*/ 	.word	0x00012100


	//   ....[171]....
        /*106c*/ 	.word	0x00012450


	//   ....[172]....
        /*1070*/ 	.word	0x00012470


	//   ....[173]....
        /*1074*/ 	.word	0x000127c0


	//   ....[174]....
        /*1078*/ 	.word	0x000127d0


	//   ....[175]....
        /*107c*/ 	.word	0x00013280


	//   ....[176]....
        /*1080*/ 	.word	0x000132a0


	//   ....[177]....
        /*1084*/ 	.word	0x00013380


	//   ....[178]....
        /*1088*/ 	.word	0x00013390


	//   ....[179]....
        /*108c*/ 	.word	0x00013410


	//   ....[180]....
        /*1090*/ 	.word	0x00013430


	//   ....[181]....
        /*1094*/ 	.word	0x000134b0


	//   ....[182]....
        /*1098*/ 	.word	0x000134c0


	//   ....[183]....
        /*109c*/ 	.word	0x00013540


	//   ....[184]....
        /*10a0*/ 	.word	0x00013560


	//   ....[185]....
        /*10a4*/ 	.word	0x000135e0


	//   ....[186]....
        /*10a8*/ 	.word	0x000135f0


	//   ....[187]....
        /*10ac*/ 	.word	0x00013670


	//   ....[188]....
        /*10b0*/ 	.word	0x00013690


	//   ....[189]....
        /*10b4*/ 	.word	0x00013710


	//   ....[190]....
        /*10b8*/ 	.word	0x00013720


	//   ....[191]....
        /*10bc*/ 	.word	0x00013880


	//   ....[192]....
        /*10c0*/ 	.word	0x000138a0


	//   ....[193]....
        /*10c4*/ 	.word	0x000139d0


	//   ....[194]....
        /*10c8*/ 	.word	0x00013a10


	//   ....[195]....
        /*10cc*/ 	.word	0x00013a40


	//   ....[196]....
        /*10d0*/ 	.word	0x00013a70


	//   ....[197]....
        /*10d4*/ 	.word	0x00013aa0


	//   ....[198]....
        /*10d8*/ 	.word	0x00013ad0


	//   ....[199]....
        /*10dc*/ 	.word	0x00013c30


	//   ....[200]....
        /*10e0*/ 	.word	0x00013c70


	//   ....[201]....
        /*10e4*/ 	.word	0x00013ca0


	//   ....[202]....
        /*10e8*/ 	.word	0x00013cd0


	//   ....[203]....
        /*10ec*/ 	.word	0x00013d00


	//   ....[204]....
        /*10f0*/ 	.word	0x00013d30


	//   ....[205]....
        /*10f4*/ 	.word	0x00013dc0


	//   ....[206]....
        /*10f8*/ 	.word	0x00013e20


	//   ....[207]....
        /*10fc*/ 	.word	0x00013e30


	//   ....[208]....
        /*1100*/ 	.word	0x00013e90


	//   ....[209]....
        /*1104*/ 	.word	0x000148f0


	//   ....[210]....
        /*1108*/ 	.word	0x00014950


	//   ....[211]....
        /*110c*/ 	.word	0x000149a0


	//   ....[212]....
        /*1110*/ 	.word	0x000149f0


	//   ....[213]....
        /*1114*/ 	.word	0x00014a40


	//   ....[214]....
        /*1118*/ 	.word	0x00014ab0


	//   ....[215]....
        /*111c*/ 	.word	0x00014b00


	//   ....[216]....
        /*1120*/ 	.word	0x00014b70


	//   ....[217]....
        /*1124*/ 	.word	0x00014be0


	//   ....[218]....
        /*1128*/ 	.word	0x00014c50


	//   ....[219]....
        /*112c*/ 	.word	0x00014cc0


	//   ....[220]....
        /*1130*/ 	.word	0x00014d30


	//   ....[221]....
        /*1134*/ 	.word	0x00014da0


	//   ....[222]....
        /*1138*/ 	.word	0x00014e00


	//   ....[223]....
        /*113c*/ 	.word	0x00014e70


	//   ....[224]....
        /*1140*/ 	.word	0x00014ee0


	//   ....[225]....
        /*1144*/ 	.word	0x00014f50


	//   ....[226]....
        /*1148*/ 	.word	0x00014fb0


	//   ....[227]....
        /*114c*/ 	.word	0x00015020


	//   ....[228]....
        /*1150*/ 	.word	0x00015090


	//   ....[229]....
        /*1154*/ 	.word	0x00015100


	//   ....[230]....
        /*1158*/ 	.word	0x00015160


	//   ....[231]....
        /*115c*/ 	.word	0x000151d0


	//   ....[232]....
        /*1160*/ 	.word	0x00015240


	//   ....[233]....
        /*1164*/ 	.word	0x000152b0


	//   ....[234]....
        /*1168*/ 	.word	0x00015310


	//   ....[235]....
        /*116c*/ 	.word	0x00015380


	//   ....[236]....
        /*1170*/ 	.word	0x000153f0


	//   ....[237]....
        /*1174*/ 	.word	0x000154c0


	//   ....[238]....
        /*1178*/ 	.word	0x00015520


	//   ....[239]....
        /*117c*/ 	.word	0x00015600


	//   ....[240]....
        /*1180*/ 	.word	0x00015660


	//   ....[241]....
        /*1184*/ 	.word	0x00015740


	//   ....[242]....
        /*1188*/ 	.word	0x000157a0


	//   ....[243]....
        /*118c*/ 	.word	0x00015880


	//   ....[244]....
        /*1190*/ 	.word	0x000158e0


	//   ....[245]....
        /*1194*/ 	.word	0x00015950


	//   ....[246]....
        /*1198*/ 	.word	0x000159c0


	//   ....[247]....
        /*119c*/ 	.word	0x00015cb0


	//   ....[248]....
        /*11a0*/ 	.word	0x00015fa0


	//   ....[249]....
        /*11a4*/ 	.word	0x00016740


	//   ....[250]....
        /*11a8*/ 	.word	0x00016790


	//   ....[251]....
        /*11ac*/ 	.word	0x000167e0


	//   ....[252]....
        /*11b0*/ 	.word	0x00016830


	//   ....[253]....
        /*11b4*/ 	.word	0x00016880


	//   ....[254]....
        /*11b8*/ 	.word	0x000168d0


	//   ....[255]....
        /*11bc*/ 	.word	0x00016920


	//   ....[0]....
        /*11c0*/ 	.word	0x00016970


	//   ....[1]....
        /*11c4*/ 	.word	0x000169e0


	//   ....[2]....
        /*11c8*/ 	.word	0x00016a50


	//   ....[3]....
        /*11cc*/ 	.word	0x00016b20


	//   ....[4]....
        /*11d0*/ 	.word	0x00016b80


	//   ....[5]....
        /*11d4*/ 	.word	0x00016c60


	//   ....[6]....
        /*11d8*/ 	.word	0x00016cc0


	//   ....[7]....
        /*11dc*/ 	.word	0x00016da0


	//   ....[8]....
        /*11e0*/ 	.word	0x00016e00


	//   ....[9]....
        /*11e4*/ 	.word	0x00016ee0


	//   ....[10]....
        /*11e8*/ 	.word	0x00016f40


	//   ....[11]....
        /*11ec*/ 	.word	0x00016fb0


	//   ....[12]....
        /*11f0*/ 	.word	0x00017020


	//   ....[13]....
        /*11f4*/ 	.word	0x000170f0


	//   ....[14]....
        /*11f8*/ 	.word	0x00017150


	//   ....[15]....
        /*11fc*/ 	.word	0x00017230


	//   ....[16]....
        /*1200*/ 	.word	0x00017290


	//   ....[17]....
        /*1204*/ 	.word	0x00017370


	//   ....[18]....
        /*1208*/ 	.word	0x000173d0


	//   ....[19]....
        /*120c*/ 	.word	0x000174b0


	//   ....[20]....
        /*1210*/ 	.word	0x00017510


	//   ....[21]....
        /*1214*/ 	.word	0x00017580


	//   ....[22]....
        /*1218*/ 	.word	0x000175f0


	//   ....[23]....
        /*121c*/ 	.word	0x000178d0


	//   ....[24]....
        /*1220*/ 	.word	0x00017bb0


	//   ....[25]....
        /*1224*/ 	.word	0x00018370


	//   ....[26]....
        /*1228*/ 	.word	0x000183b0


	//   ....[27]....
        /*122c*/ 	.word	0x00018400


	//   ....[28]....
        /*1230*/ 	.word	0x00018440


	//   ....[29]....
        /*1234*/ 	.word	0x00018490


	//   ....[30]....
        /*1238*/ 	.word	0x000184d0


	//   ....[31]....
        /*123c*/ 	.word	0x00018520


	//   ....[32]....
        /*1240*/ 	.word	0x00018560


	//   ....[33]....
        /*1244*/ 	.word	0x000185b0


	//   ....[34]....
        /*1248*/ 	.word	0x00018620


	//   ....[35]....
        /*124c*/ 	.word	0x00018690


	//   ....[36]....
        /*1250*/ 	.word	0x00018770


	//   ....[37]....
        /*1254*/ 	.word	0x000187d0


	//   ....[38]....
        /*1258*/ 	.word	0x000188b0


	//   ....[39]....
        /*125c*/ 	.word	0x00018910


	//   ....[40]....
        /*1260*/ 	.word	0x000189f0


	//   ....[41]....
        /*1264*/ 	.word	0x00018a50


	//   ....[42]....
        /*1268*/ 	.word	0x00018b30


	//   ....[43]....
        /*126c*/ 	.word	0x00018b90


	//   ....[44]....
        /*1270*/ 	.word	0x00018be0


	//   ....[45]....
        /*1274*/ 	.word	0x00018c20


	//   ....[46]....
        /*1278*/ 	.word	0x00018c70


	//   ....[47]....
        /*127c*/ 	.word	0x00018cb0


	//   ....[48]....
        /*1280*/ 	.word	0x00018d00


	//   ....[49]....
        /*1284*/ 	.word	0x00018d40


	//   ....[50]....
        /*1288*/ 	.word	0x00018d90


	//   ....[51]....
        /*128c*/ 	.word	0x00018dd0


	//   ....[52]....
        /*1290*/ 	.word	0x00018e20


	//   ....[53]....
        /*1294*/ 	.word	0x00018e70


	//   ....[54]....
        /*1298*/ 	.word	0x00018ec0


	//   ....[55]....
        /*129c*/ 	.word	0x00018f20


	//   ....[56]....
        /*12a0*/ 	.word	0x00018f70


	//   ....[57]....
        /*12a4*/ 	.word	0x00018fd0


	//   ....[58]....
        /*12a8*/ 	.word	0x00019020


	//   ....[59]....
        /*12ac*/ 	.word	0x00019070


	//   ....[60]....
        /*12b0*/ 	.word	0x000190e0


	//   ....[61]....
        /*12b4*/ 	.word	0x00019150


	//   ....[62]....
        /*12b8*/ 	.word	0x000191c0


	//   ....[63]....
        /*12bc*/ 	.word	0x00019220


	//   ....[64]....
        /*12c0*/ 	.word	0x00019290


	//   ....[65]....
        /*12c4*/ 	.word	0x00019300


	//   ....[66]....
        /*12c8*/ 	.word	0x00019370


	//   ....[67]....
        /*12cc*/ 	.word	0x000193d0


	//   ....[68]....
        /*12d0*/ 	.word	0x00019440


	//   ....[69]....
        /*12d4*/ 	.word	0x000194b0


	//   ....[70]....
        /*12d8*/ 	.word	0x00019520


	//   ....[71]....
        /*12dc*/ 	.word	0x00019580


	//   ....[72]....
        /*12e0*/ 	.word	0x000195f0


	//   ....[73]....
        /*12e4*/ 	.word	0x00019660


	//   ....[74]....
        /*12e8*/ 	.word	0x000196d0


	//   ....[75]....
        /*12ec*/ 	.word	0x00019730


	//   ....[76]....
        /*12f0*/ 	.word	0x000197a0


	//   ....[77]....
        /*12f4*/ 	.word	0x00019810


	//   ....[78]....
        /*12f8*/ 	.word	0x00019880


	//   ....[79]....
        /*12fc*/ 	.word	0x000198e0


	//   ....[80]....
        /*1300*/ 	.word	0x00019950


	//   ....[81]....
        /*1304*/ 	.word	0x000199c0


	//   ....[82]....
        /*1308*/ 	.word	0x00019a30


	//   ....[83]....
        /*130c*/ 	.word	0x00019a90


	//   ....[84]....
        /*1310*/ 	.word	0x00019b00


	//   ....[85]....
        /*1314*/ 	.word	0x00019b70


	//   ....[86]....
        /*1318*/ 	.word	0x00019be0


	//   ....[87]....
        /*131c*/ 	.word	0x00019c40


	//   ....[88]....
        /*1320*/ 	.word	0x00019cb0


	//   ....[89]....
        /*1324*/ 	.word	0x00019d20


	//   ....[90]....
        /*1328*/ 	.word	0x00019d90


	//   ....[91]....
        /*132c*/ 	.word	0x00019df0


	//   ....[92]....
        /*1330*/ 	.word	0x00019e60


	//   ....[93]....
        /*1334*/ 	.word	0x00019ed0


	//   ....[94]....
        /*1338*/ 	.word	0x00019f40


	//   ....[95]....
        /*133c*/ 	.word	0x00019fa0


	//   ....[96]....
        /*1340*/ 	.word	0x0001a010


	//   ....[97]....
        /*1344*/ 	.word	0x0001a080


	//   ....[98]....
        /*1348*/ 	.word	0x0001a0f0


	//   ....[99]....
        /*134c*/ 	.word	0x0001a150


	//   ....[100]....
        /*1350*/ 	.word	0x0001a1c0


	//   ....[101]....
        /*1354*/ 	.word	0x0001a230


	//   ....[102]....
        /*1358*/ 	.word	0x0001a280


	//   ....[103]....
        /*135c*/ 	.word	0x0001a2c0


	//   ....[104]....
        /*1360*/ 	.word	0x0001a310


	//   ....[105]....
        /*1364*/ 	.word	0x0001a360


	//   ....[106]....
        /*1368*/ 	.word	0x0001a3b0


	//   ....[107]....
        /*136c*/ 	.word	0x0001a420


	//   ....[108]....
        /*1370*/ 	.word	0x0001a470


	//   ....[109]....
        /*1374*/ 	.word	0x0001a4c0


	//   ....[110]....
        /*1378*/ 	.word	0x0001a510


	//   ....[111]....
        /*137c*/ 	.word	0x0001a560


	//   ....[112]....
        /*1380*/ 	.word	0x0001a5b0


	//   ....[113]....
        /*1384*/ 	.word	0x0001a620


	//   ....[114]....
        /*1388*/ 	.word	0x0001a670


	//   ....[115]....
        /*138c*/ 	.word	0x0001a6e0


	//   ....[116]....
        /*1390*/ 	.word	0x0001a740


	//   ....[117]....
        /*1394*/ 	.word	0x0001a7b0


	//----- nvinfo : EIATTR_EXIT_INSTR_OFFSETS
	.align		4
.L_372:
        /*1398*/ 	.byte	0x04, 0x1c
        /*139a*/ 	.short	(.L_374 - .L_373)


	//   ....[0]....
.L_373:
        /*139c*/ 	.word	0x000010d0


	//   ....[1]....
        /*13a0*/ 	.word	0x000148b0


	//----- nvinfo : EIATTR_MAX_THREADS
	.align		4
.L_374:
        /*13a4*/ 	.byte	0x04, 0x05
        /*13a6*/ 	.short	(.L_376 - .L_375)
.L_375:
        /*13a8*/ 	.word	0x00000080
        /*13ac*/ 	.word	0x00000001
        /*13b0*/ 	.word	0x00000001


	//----- nvinfo : EIATTR_CRS_STACK_SIZE
	.align		4
.L_376:
        /*13b4*/ 	.byte	0x04, 0x1e
        /*13b6*/ 	.short	(.L_378 - .L_377)
.L_377:
        /*13b8*/ 	.word	0x00000000
.L_378:


//--------------------- .nv.info._ZN7cutlass13device_kernelIN5flash19enable_sm80_to_sm89INS1_16FlashAttnFwdSm80INS1_25CollectiveMainloopFwdSm80ILi4ELi1ELb0EN4cute5tupleIJNS5_1CILi128EEENS7_ILi80EEENS7_ILi64EEEEEELi64ENS_10bfloat16_tEfNS_4arch4Sm80ELb1ELb0ELb1ELb1ELb1ELb1ELb1ELb1EEENS1_21CollectiveEpilogueFwdINS6_IJS8_SA_S9_EEENS6_IJNS7_ILi1EEESI_SI_EEESC_SE_Li128ELb1ELb1ELb1ELb0EEENS1_36VarlenDynamicPersistentTileSchedulerILi128ELi80ELi128ELi128ELb1ELb1ELb0ELb1ELb1ELb1EEEEEEEEEvNT_6ParamsE --------------------------
	.section	.nv.info._ZN7cutlass13device_kernelIN5flash19enable_sm80_to_sm89INS1_16FlashAttnFwdSm80INS1_25CollectiveMainloopFwdSm80ILi4ELi1ELb0EN4cute5tupleIJNS5_1CILi128EEENS7_ILi80EEENS7_ILi64EEEEEELi64ENS_10bfloat16_tEfNS_4arch4Sm80ELb1ELb0ELb1ELb1ELb1ELb1ELb1ELb1EEENS1_21CollectiveEpilogueFwdINS6_IJS8_SA_S9_EEENS6_IJNS7_ILi1EEESI_SI_EEESC_SE_Li128ELb1ELb1ELb1ELb0EEENS1_36VarlenDynamicPersistentTileSchedulerILi128ELi80ELi128ELi128ELb1ELb1ELb0ELb1ELb1ELb1EEEEEEEEEvNT_6ParamsE,"",@"SHT_CUDA_INFO"
	.sectionflags	@""
	.align	4


	//----- nvinfo : EIATTR_CUDA_API_VERSION
	.align		4
        /*0000*/ 	.byte	0x04, 0x37
        /*0002*/ 	.short	(.L_380 - .L_379)
.L_379:
        /*0004*/ 	.word	0x00000082


	//----- nvinfo : EIATTR_SW2861232_WAR
	.align		4
.L_380:
        /*0008*/ 	.byte	0x01, 0x35
	.zero		2


	//----- nvinfo : EIATTR_PARAM_CBANK
	.align		4
        /*000c*/ 	.byte	0x04, 0x0a
        /*000e*/ 	.short	(.L_382 - .L_381)
	.align		4
.L_381:
        /*0010*/ 	.word	index@(.nv.constant0._ZN7cutlass13device_kernelIN5flash19enable_sm80_to_sm89INS1_16FlashAttnFwdSm80INS1_25CollectiveMainloopFwdSm80ILi4ELi1ELb0EN4cute5tupleIJNS5_1CILi128EEENS7_ILi80EEENS7_ILi64EEEEEELi64ENS_10bfloat16_tEfNS_4arch4Sm80ELb1ELb0ELb1ELb1ELb1ELb1ELb1ELb1EEENS1_21CollectiveEpilogueFwdINS6_IJS8_SA_S9_EEENS6_IJNS7_ILi1EEESI_SI_EEESC_SE_Li128ELb1ELb1ELb1ELb0EEENS1_36VarlenDynamicPersistentTileSchedulerILi128ELi80ELi128ELi128ELb1ELb1ELb0ELb1ELb1ELb1EEEEEEEEEvNT_6ParamsE)
        /*0014*/ 	.short	0x0160
        /*0016*/ 	.short	0x0438


	//----- nvinfo : EIATTR_CBANK_PARAM_SIZE
	.align		4
.L_382:
        /*0018*/ 	.byte	0x03, 0x19
        /*001a*/ 	.short	0x0438


	//----- nvinfo : EIATTR_KPARAM_INFO
	.align		4
        /*001c*/ 	.byte	0x04, 0x17
        /*001e*/ 	.short	(.L_384 - .L_383)
.L_383:
        /*0020*/ 	.word	0x00000000
        /*0024*/ 	.short	0x0000
        /*0026*/ 	.short	0x0000
        /*0028*/ 	.byte	0x00, 0xf0, 0xe1, 0x10


	//----- nvinfo : EIATTR_MAXREG_COUNT
	.align		4
.L_384:
        /*002c*/ 	.byte	0x03, 0x1b
        /*002e*/ 	.short	0x00ff


	//----- nvinfo : EIATTR_NUM_BARRIERS
	.align		4
        /*0030*/ 	.byte	0x02, 0x4c
        /*0032*/ 	.byte	0x06
	.zero		1


	//----- nvinfo : EIATTR_ANNOTATIONS
	.align		4
        /*0034*/ 	.byte	0x04, 0x55
        /*0036*/ 	.short	(.L_386 - .L_385)


	//   ....[0]....
.L_385:
        /* <DEDUP_REMOVED lines=130> */


	//----- nvinfo : EIATTR_MERCURY_ISA_VERSION
	.align		4
.L_386:
        /*0840*/ 	.byte	0x03, 0x5f
        /*0842*/ 	.short	0x0000


	//----- nvinfo : EIATTR_INT_WARP_WIDE_INSTR_OFFSETS
	.align		4
        /*0844*/ 	.byte	0x04, 0x31
        /*0846*/ 	.short	(.L_388 - .L_387)


	//   ....[0]....
.L_387:
        /*0848*/ 	.word	0x0001b730


	//   ....[1]....
        /*084c*/ 	.word	0x0001b7b0


	//----- nvinfo : EIATTR_COOP_GROUP_MASK_REGIDS
	.align		4
.L_388:
        /*0850*/ 	.byte	0x04, 0x29
        /*0852*/ 	.short	(.L_390 - .L_389)


	//   ....[0]....
.L_389:
        /*0854*/ 	.word	0xffffffff


	//   ....[1]....
        /*0858*/ 	.word	0xffffffff


	//   ....[2]....
        /*085c*/ 	.word	0xffffffff


	//   ....[3]....
        /*0860*/ 	.word	0xffffffff


	//   ....[4]....
        /*0864*/ 	.word	0xffffffff


	//   ....[5]....
        /*0868*/ 	.word	0xffffffff


	//   ....[6]....
        /*086c*/ 	.word	0xffffffff


	//   ....[7]....
        /*0870*/ 	.word	0xffffffff


	//   ....[8]....
        /*0874*/ 	.word	0xffffffff


	//   ....[9]....
        /*0878*/ 	.word	0xffffffff


	//   ....[10]....
        /*087c*/ 	.word	0xffffffff


	//   ....[11]....
        /*0880*/ 	.word	0xffffffff


	//   ....[12]....
        /*0884*/ 	.word	0xffffffff


	//   ....[13]....
        /*0888*/ 	.word	0xffffffff


	//   ....[14]....
        /*088c*/ 	.word	0xffffffff


	//   ....[15]....
        /*0890*/ 	.word	0xffffffff


	//   ....[16]....
        /*0894*/ 	.word	0xffffffff


	//   ....[17]....
        /*0898*/ 	.word	0xffffffff


	//   ....[18]....
        /*089c*/ 	.word	0xffffffff


	//   ....[19]....
        /*08a0*/ 	.word	0xffffffff


	//   ....[20]....
        /*08a4*/ 	.word	0xffffffff


	//   ....[21]....
        /*08a8*/ 	.word	0xffffffff


	//   ....[22]....
        /*08ac*/ 	.word	0xffffffff


	//   ....[23]....
        /*08b0*/ 	.word	0xffffffff


	//   ....[24]....
        /*08b4*/ 	.word	0xffffffff


	//   ....[25]....
        /*08b8*/ 	.word	0xffffffff


	//   ....[26]....
        /*08bc*/ 	.word	0xffffffff


	//   ....[27]....
        /*08c0*/ 	.word	0xffffffff


	//   ....[28]....
        /*08c4*/ 	.word	0xffffffff


	//   ....[29]....
        /*08c8*/ 	.word	0xffffffff


	//   ....[30]....
        /*08cc*/ 	.word	0xffffffff


	//   ....[31]....
        /*08d0*/ 	.word	0xffffffff


	//   ....[32]....
        /*08d4*/ 	.word	0xffffffff


	//   ....[33]....
        /*08d8*/ 	.word	0xffffffff


	//   ....[34]....
        /*08dc*/ 	.word	0xffffffff


	//   ....[35]....
        /*08e0*/ 	.word	0xffffffff


	//   ....[36]....
        /*08e4*/ 	.word	0xffffffff


	//   ....[37]....
        /*08e8*/ 	.word	0xffffffff


	//   ....[38]....
        /*08ec*/ 	.word	0xffffffff


	//   ....[39]....
        /*08f0*/ 	.word	0xffffffff


	//   ....[40]....
        /*08f4*/ 	.word	0xffffffff


	//   ....[41]....
        /*08f8*/ 	.word	0xffffffff


	//   ....[42]....
        /*08fc*/ 	.word	0xffffffff


	//   ....[43]....
        /*0900*/ 	.word	0xffffffff


	//   ....[44]....
        /*0904*/ 	.word	0xffffffff


	//   ....[45]....
        /*0908*/ 	.word	0xffffffff


	//   ....[46]....
        /*090c*/ 	.word	0xffffffff


	//   ....[47]....
        /*0910*/ 	.word	0xffffffff


	//   ....[48]....
        /*0914*/ 	.word	0xffffffff


	//   ....[49]....
        /*0918*/ 	.word	0xffffffff


	//   ....[50]....
        /*091c*/ 	.word	0xffffffff


	//   ....[51]....
        /*0920*/ 	.word	0xffffffff


	//   ....[52]....
        /*0924*/ 	.word	0xffffffff


	//   ....[53]....
        /*0928*/ 	.word	0xffffffff


	//   ....[54]....
        /*092c*/ 	.word	0xffffffff


	//   ....[55]....
        /*0930*/ 	.word	0xffffffff


	//   ....[56]....
        /*0934*/ 	.word	0xffffffff


	//   ....[57]....
        /*0938*/ 	.word	0xffffffff


	//   ....[58]....
        /*093c*/ 	.word	0xffffffff


	//   ....[59]....
        /*0940*/ 	.word	0xffffffff


	//   ....[60]....
        /*0944*/ 	.word	0xffffffff


	//   ....[61]....
        /*0948*/ 	.word	0xffffffff


	//   ....[62]....
        /*094c*/ 	.word	0xffffffff


	//   ....[63]....
        /*0950*/ 	.word	0xffffffff


	//   ....[64]....
        /*0954*/ 	.word	0xffffffff


	//   ....[65]....
        /*0958*/ 	.word	0xffffffff


	//   ....[66]....
        /*095c*/ 	.word	0xffffffff


	//   ....[67]....
        /*0960*/ 	.word	0xffffffff


	//   ....[68]....
        /*0964*/ 	.word	0xffffffff


	//   ....[69]....
        /*0968*/ 	.word	0xffffffff


	//   ....[70]....
        /*096c*/ 	.word	0xffffffff


	//   ....[71]....
        /*0970*/ 	.word	0xffffffff


	//   ....[72]....
        /*0974*/ 	.word	0xffffffff


	//   ....[73]....
        /*0978*/ 	.word	0xffffffff


	//   ....[74]....
        /*097c*/ 	.word	0xffffffff


	//   ....[75]....
        /*0980*/ 	.word	0xffffffff


	//   ....[76]....
        /*0984*/ 	.word	0xffffffff


	//   ....[77]....
        /*0988*/ 	.word	0xffffffff


	//   ....[78]....
        /*098c*/ 	.word	0xffffffff


	//   ....[79]....
        /*0990*/ 	.word	0xffffffff


	//   ....[80]....
        /*0994*/ 	.word	0xffffffff


	//   ....[81]....
        /*0998*/ 	.word	0xffffffff


	//   ....[82]....
        /*099c*/ 	.word	0xffffffff


	//   ....[83]....
        /*09a0*/ 	.word	0xffffffff


	//   ....[84]....
        /*09a4*/ 	.word	0xffffffff


	//   ....[85]....
        /*09a8*/ 	.word	0xffffffff


	//   ....[86]....
        /*09ac*/ 	.word	0xffffffff


	//   ....[87]....
        /*09b0*/ 	.word	0xffffffff


	//   ....[88]....
        /*09b4*/ 	.word	0xffffffff


	//   ....[89]....
        /*09b8*/ 	.word	0xffffffff


	//   ....[90]....
        /*09bc*/ 	.word	0xffffffff


	//   ....[91]....
        /*09c0*/ 	.word	0xffffffff


	//   ....[92]....
        /*09c4*/ 	.word	0xffffffff


	//   ....[93]....
        /*09c8*/ 	.word	0xffffffff


	//   ....[94]....
        /*09cc*/ 	.word	0xffffffff


	//   ....[95]....
        /*09d0*/ 	.word	0xffffffff


	//   ....[96]....
        /*09d4*/ 	.word	0xffffffff


	//   ....[97]....
        /*09d8*/ 	.word	0xffffffff


	//   ....[98]....
        /*09dc*/ 	.word	0xffffffff


	//   ....[99]....
        /*09e0*/ 	.word	0xffffffff


	//   ....[100]....
        /*09e4*/ 	.word	0xffffffff


	//   ....[101]....
        /*09e8*/ 	.word	0xffffffff


	//   ....[102]....
        /*09ec*/ 	.word	0xffffffff


	//   ....[103]....
        /*09f0*/ 	.word	0xffffffff


	//   ....[104]....
        /*09f4*/ 	.word	0xffffffff


	//   ....[105]....
        /*09f8*/ 	.word	0xffffffff


	//   ....[106]....
        /*09fc*/ 	.word	0xffffffff


	//   ....[107]....
        /*0a00*/ 	.word	0xffffffff


	//   ....[108]....
        /*0a04*/ 	.word	0xffffffff


	//   ....[109]....
        /*0a08*/ 	.word	0xffffffff


	//   ....[110]....
        /*0a0c*/ 	.word	0xffffffff


	//   ....[111]....
        /*0a10*/ 	.word	0xffffffff


	//   ....[112]....
        /*0a14*/ 	.word	0xffffffff


	//   ....[113]....
        /*0a18*/ 	.word	0xffffffff


	//   ....[114]....
        /*0a1c*/ 	.word	0xffffffff


	//   ....[115]....
        /*0a20*/ 	.word	0xffffffff


	//   ....[116]....
        /*0a24*/ 	.word	0xffffffff


	//   ....[117]....
        /*0a28*/ 	.word	0xffffffff


	//   ....[118]....
        /*0a2c*/ 	.word	0xffffffff


	//   ....[119]....
        /*0a30*/ 	.word	0xffffffff


	//   ....[120]....
        /*0a34*/ 	.word	0xffffffff


	//   ....[121]....
        /*0a38*/ 	.word	0xffffffff


	//   ....[122]....
        /*0a3c*/ 	.word	0xffffffff


	//   ....[123]....
        /*0a40*/ 	.word	0xffffffff


	//   ....[124]....
        /*0a44*/ 	.word	0xffffffff


	//   ....[125]....
        /*0a48*/ 	.word	0xffffffff


	//   ....[126]....
        /*0a4c*/ 	.word	0xffffffff


	//   ....[127]....
        /*0a50*/ 	.word	0xffffffff


	//   ....[128]....
        /*0a54*/ 	.word	0xffffffff


	//   ....[129]....
        /*0a58*/ 	.word	0xffffffff


	//   ....[130]....
        /*0a5c*/ 	.word	0xffffffff


	//   ....[131]....
        /*0a60*/ 	.word	0xffffffff


	//   ....[132]....
        /*0a64*/ 	.word	0xffffffff


	//   ....[133]....
        /*0a68*/ 	.word	0xffffffff


	//   ....[134]....
        /*0a6c*/ 	.word	0xffffffff


	//   ....[135]....
        /*0a70*/ 	.word	0xffffffff


	//   ....[136]....
        /*0a74*/ 	.word	0xffffffff


	//   ....[137]....
        /*0a78*/ 	.word	0xffffffff


	//   ....[138]....
        /*0a7c*/ 	.word	0xffffffff


	//   ....[139]....
        /*0a80*/ 	.word	0xffffffff


	//   ....[140]....
        /*0a84*/ 	.word	0xffffffff


	//   ....[141]....
        /*0a88*/ 	.word	0xffffffff


	//   ....[142]....
        /*0a8c*/ 	.word	0xffffffff


	//   ....[143]....
        /*0a90*/ 	.word	0xffffffff


	//   ....[144]....
        /*0a94*/ 	.word	0xffffffff


	//   ....[145]....
        /*0a98*/ 	.word	0xffffffff


	//   ....[146]....
        /*0a9c*/ 	.word	0xffffffff


	//   ....[147]....
        /*0aa0*/ 	.word	0xffffffff


	//   ....[148]....
        /*0aa4*/ 	.word	0xffffffff


	//   ....[149]....
        /*0aa8*/ 	.word	0xffffffff


	//   ....[150]....
        /*0aac*/ 	.word	0xffffffff


	//   ....[151]....
        /*0ab0*/ 	.word	0xffffffff


	//   ....[152]....
        /*0ab4*/ 	.word	0xffffffff


	//   ....[153]....
        /*0ab8*/ 	.word	0xffffffff


	//   ....[154]....
        /*0abc*/ 	.word	0xffffffff


	//   ....[155]....
        /*0ac0*/ 	.word	0xffffffff


	//   ....[156]....
        /*0ac4*/ 	.word	0xffffffff


	//   ....[157]....
        /*0ac8*/ 	.word	0xffffffff


	//   ....[158]....
        /*0acc*/ 	.word	0xffffffff


	//   ....[159]....
        /*0ad0*/ 	.word	0xffffffff


	//   ....[160]....
        /*0ad4*/ 	.word	0xffffffff


	//   ....[161]....
        /*0ad8*/ 	.word	0xffffffff


	//   ....[162]....
        /*0adc*/ 	.word	0xffffffff


	//   ....[163]....
        /*0ae0*/ 	.word	0xffffffff


	//   ....[164]....
        /*0ae4*/ 	.word	0xffffffff


	//   ....[165]....
        /*0ae8*/ 	.word	0xffffffff


	//   ....[166]....
        /*0aec*/ 	.word	0xffffffff


	//   ....[167]....
        /*0af0*/ 	.word	0xffffffff


	//   ....[168]....
        /*0af4*/ 	.word	0xffffffff


	//   ....[169]....
        /*0af8*/ 	.word	0xffffffff


	//   ....[170]....
        /*0afc*/ 	.word	0xffffffff


	//   ....[171]....
        /*0b00*/ 	.word	0xffffffff


	//   ....[172]....
        /*0b04*/ 	.word	0xffffffff


	//   ....[173]....
        /*0b08*/ 	.word	0xffffffff


	//   ....[174]....
        /*0b0c*/ 	.word	0xffffffff


	//   ....[175]....
        /*0b10*/ 	.word	0xffffffff


	//   ....[176]....
        /*0b14*/ 	.word	0xffffffff


	//   ....[177]....
        /*0b18*/ 	.word	0xffffffff


	//   ....[178]....
        /*0b1c*/ 	.word	0xffffffff


	//   ....[179]....
        /*0b20*/ 	.word	0xffffffff


	//   ....[180]....
        /*0b24*/ 	.word	0xffffffff


	//   ....[181]....
        /*0b28*/ 	.word	0xffffffff


	//   ....[182]....
        /*0b2c*/ 	.word	0xffffffff


	//   ....[183]....
        /*0b30*/ 	.word	0xffffffff


	//   ....[184]....
        /*0b34*/ 	.word	0xffffffff


	//   ....[185]....
        /*0b38*/ 	.word	0xffffffff


	//   ....[186]....
        /*0b3c*/ 	.word	0xffffffff


	//   ....[187]....
        /*0b40*/ 	.word	0xffffffff


	//   ....[188]....
        /*0b44*/ 	.word	0xffffffff


	//   ....[189]....
        /*0b48*/ 	.word	0xffffffff


	//   ....[190]....
        /*0b4c*/ 	.word	0xffffffff


	//   ....[191]....
        /*0b50*/ 	.word	0xffffffff


	//   ....[192]....
        /*0b54*/ 	.word	0xffffffff


	//   ....[193]....
        /*0b58*/ 	.word	0xffffffff


	//   ....[194]....
        /*0b5c*/ 	.word	0xffffffff


	//   ....[195]....
        /*0b60*/ 	.word	0xffffffff


	//   ....[196]....
        /*0b64*/ 	.word	0xffffffff


	//   ....[197]....
        /*0b68*/ 	.word	0xffffffff


	//   ....[198]....
        /*0b6c*/ 	.word	0xffffffff


	//   ....[199]....
        /*0b70*/ 	.word	0xffffffff


	//   ....[200]....
        /*0b74*/ 	.word	0xffffffff


	//   ....[201]....
        /*0b78*/ 	.word	0xffffffff


	//   ....[202]....
        /*0b7c*/ 	.word	0xffffffff


	//   ....[203]....
        /*0b80*/ 	.word	0xffffffff


	//   ....[204]....
        /*0b84*/ 	.word	0xffffffff


	//   ....[205]....
        /*0b88*/ 	.word	0xffffffff


	//   ....[206]....
        /*0b8c*/ 	.word	0xffffffff


	//   ....[207]....
        /*0b90*/ 	.word	0xffffffff


	//   ....[208]....
        /*0b94*/ 	.word	0xffffffff


	//   ....[209]....
        /*0b98*/ 	.word	0xffffffff


	//   ....[210]....
        /*0b9c*/ 	.word	0xffffffff


	//   ....[211]....
        /*0ba0*/ 	.word	0xffffffff


	//   ....[212]....
        /*0ba4*/ 	.word	0xffffffff


	//   ....[213]....
        /*0ba8*/ 	.word	0xffffffff


	//   ....[214]....
        /*0bac*/ 	.word	0xffffffff


	//   ....[215]....
        /*0bb0*/ 	.word	0xffffffff


	//   ....[216]....
        /*0bb4*/ 	.word	0xffffffff


	//   ....[217]....
        /*0bb8*/ 	.word	0xffffffff


	//   ....[218]....
        /*0bbc*/ 	.word	0xffffffff


	//   ....[219]....
        /*0bc0*/ 	.word	0xffffffff


	//   ....[220]....
        /*0bc4*/ 	.word	0xffffffff


	//   ....[221]....
        /*0bc8*/ 	.word	0xffffffff


	//   ....[222]....
        /*0bcc*/ 	.word	0xffffffff


	//   ....[223]....
        /*0bd0*/ 	.word	0xffffffff


	//   ....[224]....
        /*0bd4*/ 	.word	0xffffffff


	//   ....[225]....
        /*0bd8*/ 	.word	0xffffffff


	//   ....[226]....
        /*0bdc*/ 	.word	0xffffffff


	//   ....[227]....
        /*0be0*/ 	.word	0xffffffff


	//   ....[228]....
        /*0be4*/ 	.word	0xffffffff


	//   ....[229]....
        /*0be8*/ 	.word	0xffffffff


	//   ....[230]....
        /*0bec*/ 	.word	0xffffffff


	//   ....[231]....
        /*0bf0*/ 	.word	0xffffffff


	//   ....[232]....
        /*0bf4*/ 	.word	0xffffffff


	//   ....[233]....
        /*0bf8*/ 	.word	0xffffffff


	//   ....[234]....
        /*0bfc*/ 	.word	0xffffffff


	//   ....[235]....
        /*0c00*/ 	.word	0xffffffff


	//   ....[236]....
        /*0c04*/ 	.word	0xffffffff


	//   ....[237]....
        /*0c08*/ 	.word	0xffffffff


	//   ....[238]....
        /*0c0c*/ 	.word	0xffffffff


	//   ....[239]....
        /*0c10*/ 	.word	0xffffffff


	//   ....[240]....
        /*0c14*/ 	.word	0xffffffff


	//   ....[241]....
        /*0c18*/ 	.word	0xffffffff


	//   ....[242]....
        /*0c1c*/ 	.word	0xffffffff


	//   ....[243]....
        /*0c20*/ 	.word	0xffffffff


	//   ....[244]....
        /*0c24*/ 	.word	0xffffffff


	//   ....[245]....
        /*0c28*/ 	.word	0xffffffff


	//   ....[246]....
        /*0c2c*/ 	.word	0xffffffff


	//   ....[247]....
        /*0c30*/ 	.word	0xffffffff


	//   ....[248]....
        /*0c34*/ 	.word	0xffffffff


	//   ....[249]....
        /*0c38*/ 	.word	0xffffffff


	//   ....[250]....
        /*0c3c*/ 	.word	0xffffffff


	//   ....[251]....
        /*0c40*/ 	.word	0xffffffff


	//   ....[252]....
        /*0c44*/ 	.word	0xffffffff


	//   ....[253]....
        /*0c48*/ 	.word	0xffffffff


	//   ....[254]....
        /*0c4c*/ 	.word	0xffffffff


	//   ....[255]....
        /*0c50*/ 	.word	0xffffffff


	//   ....[0]....
        /*0c54*/ 	.word	0xffffffff


	//   ....[1]....
        /*0c58*/ 	.word	0xffffffff


	//   ....[2]....
        /*0c5c*/ 	.word	0xffffffff


	//   ....[3]....
        /*0c60*/ 	.word	0xffffffff


	//   ....[4]....
        /*0c64*/ 	.word	0xffffffff


	//   ....[5]....
        /*0c68*/ 	.word	0xffffffff


	//   ....[6]....
        /*0c6c*/ 	.word	0xffffffff


	//   ....[7]....
        /*0c70*/ 	.word	0xffffffff


	//   ....[8]....
        /*0c74*/ 	.word	0xffffffff


	//   ....[9]....
        /*0c78*/ 	.word	0xffffffff


	//   ....[10]....
        /*0c7c*/ 	.word	0xffffffff


	//   ....[11]....
        /*0c80*/ 	.word	0xffffffff


	//   ....[12]....
        /*0c84*/ 	.word	0xffffffff


	//   ....[13]....
        /*0c88*/ 	.word	0xffffffff


	//   ....[14]....
        /*0c8c*/ 	.word	0xffffffff


	//   ....[15]....
        /*0c90*/ 	.word	0xffffffff


	//   ....[16]....
        /*0c94*/ 	.word	0xffffffff


	//   ....[17]....
        /*0c98*/ 	.word	0xffffffff


	//   ....[18]....
        /*0c9c*/ 	.word	0xffffffff


	//   ....[19]....
        /*0ca0*/ 	.word	0xffffffff


	//   ....[20]....
        /*0ca4*/ 	.word	0xffffffff


	//   ....[21]....
        /*0ca8*/ 	.word	0xffffffff


	//   ....[22]....
        /*0cac*/ 	.word	0xffffffff


	//   ....[23]....
        /*0cb0*/ 	.word	0xffffffff


	//   ....[24]....
        /*0cb4*/ 	.word	0xffffffff


	//   ....[25]....
        /*0cb8*/ 	.word	0xffffffff


	//   ....[26]....
        /*0cbc*/ 	.word	0xffffffff


	//   ....[27]....
        /*0cc0*/ 	.word	0xffffffff


	//   ....[28]....
        /*0cc4*/ 	.word	0xffffffff


	//   ....[29]....
        /*0cc8*/ 	.word	0xffffffff


	//   ....[30]....
        /*0ccc*/ 	.word	0xffffffff


	//   ....[31]....
        /*0cd0*/ 	.word	0xffffffff


	//   ....[32]....
        /*0cd4*/ 	.word	0xffffffff


	//   ....[33]....
        /*0cd8*/ 	.word	0xffffffff


	//   ....[34]....
        /*0cdc*/ 	.word	0xffffffff


	//   ....[35]....
        /*0ce0*/ 	.word	0xffffffff


	//   ....[36]....
        /*0ce4*/ 	.word	0xffffffff


	//   ....[37]....
        /*0ce8*/ 	.word	0xffffffff


	//   ....[38]....
        /*0cec*/ 	.word	0xffffffff


	//   ....[39]....
        /*0cf0*/ 	.word	0xffffffff


	//   ....[40]....
        /*0cf4*/ 	.word	0xffffffff


	//   ....[41]....
        /*0cf8*/ 	.word	0xffffffff


	//   ....[42]....
        /*0cfc*/ 	.word	0xffffffff


	//   ....[43]....
        /*0d00*/ 	.word	0xffffffff


	//   ....[44]....
        /*0d04*/ 	.word	0xffffffff


	//   ....[45]....
        /*0d08*/ 	.word	0xffffffff


	//   ....[46]....
        /*0d0c*/ 	.word	0xffffffff


	//   ....[47]....
        /*0d10*/ 	.word	0xffffffff


	//   ....[48]....
        /*0d14*/ 	.word	0xffffffff


	//   ....[49]....
        /*0d18*/ 	.word	0xffffffff


	//   ....[50]....
        /*0d1c*/ 	.word	0xffffffff


	//   ....[51]....
        /*0d20*/ 	.word	0xffffffff


	//   ....[52]....
        /*0d24*/ 	.word	0xffffffff


	//   ....[53]....
        /*0d28*/ 	.word	0xffffffff


	//   ....[54]....
        /*0d2c*/ 	.word	0xffffffff


	//   ....[55]....
        /*0d30*/ 	.word	0xffffffff


	//   ....[56]....
        /*0d34*/ 	.word	0xffffffff


	//   ....[57]....
        /*0d38*/ 	.word	0xffffffff


	//   ....[58]....
        /*0d3c*/ 	.word	0xffffffff


	//   ....[59]....
        /*0d40*/ 	.word	0xffffffff


	//   ....[60]....
        /*0d44*/ 	.word	0xffffffff


	//   ....[61]....
        /*0d48*/ 	.word	0xffffffff


	//   ....[62]....
        /*0d4c*/ 	.word	0xffffffff


	//   ....[63]....
        /*0d50*/ 	.word	0xffffffff


	//   ....[64]....
        /*0d54*/ 	.word	0xffffffff


	//   ....[65]....
        /*0d58*/ 	.word	0xffffffff


	//   ....[66]....
        /*0d5c*/ 	.word	0xffffffff


	//   ....[67]....
        /*0d60*/ 	.word	0xffffffff


	//   ....[68]....
        /*0d64*/ 	.word	0xffffffff


	//   ....[69]....
        /*0d68*/ 	.word	0xffffffff


	//   ....[70]....
        /*0d6c*/ 	.word	0xffffffff


	//   ....[71]....
        /*0d70*/ 	.word	0xffffffff


	//   ....[72]....
        /*0d74*/ 	.word	0xffffffff


	//   ....[73]....
        /*0d78*/ 	.word	0xffffffff


	//   ....[74]....
        /*0d7c*/ 	.word	0xffffffff


	//   ....[75]....
        /*0d80*/ 	.word	0xffffffff


	//   ....[76]....
        /*0d84*/ 	.word	0xffffffff


	//   ....[77]....
        /*0d88*/ 	.word	0xffffffff


	//   ....[78]....
        /*0d8c*/ 	.word	0xffffffff


	//   ....[79]....
        /*0d90*/ 	.word	0xffffffff


	//   ....[80]....
        /*0d94*/ 	.word	0xffffffff


	//   ....[81]....
        /*0d98*/ 	.word	0xffffffff


	//   ....[82]....
        /*0d9c*/ 	.word	0xffffffff


	//   ....[83]....
        /*0da0*/ 	.word	0xffffffff


	//   ....[84]....
        /*0da4*/ 	.word	0xffffffff


	//   ....[85]....
        /*0da8*/ 	.word	0xffffffff


	//   ....[86]....
        /*0dac*/ 	.word	0xffffffff


	//   ....[87]....
        /*0db0*/ 	.word	0xffffffff


	//   ....[88]....
        /*0db4*/ 	.word	0xffffffff


	//   ....[89]....
        /*0db8*/ 	.word	0xffffffff


	//   ....[90]....
        /*0dbc*/ 	.word	0xffffffff


	//   ....[91]....
        /*0dc0*/ 	.word	0xffffffff


	//   ....[92]....
        /*0dc4*/ 	.word	0xffffffff


	//   ....[93]....
        /*0dc8*/ 	.word	0xffffffff


	//   ....[94]....
        /*0dcc*/ 	.word	0xffffffff


	//   ....[95]....
        /*0dd0*/ 	.word	0xffffffff


	//   ....[96]....
        /*0dd4*/ 	.word	0xffffffff


	//   ....[97]....
        /*0dd8*/ 	.word	0xffffffff


	//   ....[98]....
        /*0ddc*/ 	.word	0xffffffff


	//   ....[99]....
        /*0de0*/ 	.word	0xffffffff


	//   ....[100]....
        /*0de4*/ 	.word	0xffffffff


	//   ....[101]....
        /*0de8*/ 	.word	0xffffffff


	//   ....[102]....
        /*0dec*/ 	.word	0xffffffff


	//   ....[103]....
        /*0df0*/ 	.word	0xffffffff


	//   ....[104]....
        /*0df4*/ 	.word	0xffffffff


	//   ....[105]....
        /*0df8*/ 	.word	0xffffffff


	//   ....[106]....
        /*0dfc*/ 	.word	0xffffffff


	//   ....[107]....
        /*0e00*/ 	.word	0xffffffff


	//   ....[108]....
        /*0e04*/ 	.word	0xffffffff


	//   ....[109]....
        /*0e08*/ 	.word	0xffffffff


	//   ....[110]....
        /*0e0c*/ 	.word	0xffffffff


	//   ....[111]....
        /*0e10*/ 	.word	0xffffffff


	//   ....[112]....
        /*0e14*/ 	.word	0xffffffff


	//   ....[113]....
        /*0e18*/ 	.word	0xffffffff


	//   ....[114]....
        /*0e1c*/ 	.word	0xffffffff


	//   ....[115]....
        /*0e20*/ 	.word	0xffffffff


	//   ....[116]....
        /*0e24*/ 	.word	0xffffffff


	//   ....[117]....
        /*0e28*/ 	.word	0xffffffff


	//   ....[118]....
        /*0e2c*/ 	.word	0xffffffff


	//   ....[119]....
        /*0e30*/ 	.word	0xffffffff


	//   ....[120]....
        /*0e34*/ 	.word	0xffffffff


	//   ....[121]....
        /*0e38*/ 	.word	0xffffffff


	//   ....[122]....
        /*0e3c*/ 	.word	0xffffffff


	//   ....[123]....
        /*0e40*/ 	.word	0xffffffff


	//   ....[124]....
        /*0e44*/ 	.word	0xffffffff


	//   ....[125]....
        /*0e48*/ 	.word	0xffffffff


	//   ....[126]....
        /*0e4c*/ 	.word	0xffffffff


	//   ....[127]....
        /*0e50*/ 	.word	0xffffffff


	//   ....[128]....
        /*0e54*/ 	.word	0xffffffff


	//   ....[129]....
        /*0e58*/ 	.word	0xffffffff


	//   ....[130]....
        /*0e5c*/ 	.word	0xffffffff


	//   ....[131]....
        /*0e60*/ 	.word	0xffffffff


	//   ....[132]....
        /*0e64*/ 	.word	0xffffffff


	//   ....[133]....
        /*0e68*/ 	.word	0xffffffff


	//   ....[134]....
        /*0e6c*/ 	.word	0xffffffff


	//   ....[135]....
        /*0e70*/ 	.word	0xffffffff


	//   ....[136]....
        /*0e74*/ 	.word	0xffffffff


	//   ....[137]....
        /*0e78*/ 	.word	0xffffffff


	//   ....[138]....
        /*0e7c*/ 	.word	0xffffffff


	//   ....[139]....
        /*0e80*/ 	.word	0xffffffff


	//   ....[140]....
        /*0e84*/ 	.word	0xffffffff


	//   ....[141]....
        /*0e88*/ 	.word	0xffffffff


	//   ....[142]....
        /*0e8c*/ 	.word	0xffffffff


	//   ....[143]....
        /*0e90*/ 	.word	0xffffffff


	//   ....[144]....
        /*0e94*/ 	.word	0xffffffff


	//   ....[145]....
        /*0e98*/ 	.word	0xffffffff


	//   ....[146]....
        /*0e9c*/ 	.word	0xffffffff


	//   ....[147]....
        /*0ea0*/ 	.word	0xffffffff


	//   ....[148]....
        /*0ea4*/ 	.word	0xffffffff


	//   ....[149]....
        /*0ea8*/ 	.word	0xffffffff


	//   ....[150]....
        /*0eac*/ 	.word	0xffffffff


	//   ....[151]....
        /*0eb0*/ 	.word	0xffffffff


	//   ....[152]....
        /*0eb4*/ 	.word	0xffffffff


	//   ....[153]....
        /*0eb8*/ 	.word	0xffffffff


	//   ....[154]....
        /*0ebc*/ 	.word	0xffffffff


	//   ....[155]....
        /*0ec0*/ 	.word	0xffffffff


	//   ....[156]....
        /*0ec4*/ 	.word	0xffffffff


	//   ....[157]....
        /*0ec8*/ 	.word	0xffffffff


	//   ....[158]....
        /*0ecc*/ 	.word	0xffffffff


	//   ....[159]....
        /*0ed0*/ 	.word	0xffffffff


	//   ....[160]....
        /*0ed4*/ 	.word	0xffffffff


	//   ....[161]....
        /*0ed8*/ 	.word	0xffffffff


	//   ....[162]....
        /*0edc*/ 	.word	0xffffffff


	//   ....[163]....
        /*0ee0*/ 	.word	0xffffffff


	//   ....[164]....
        /*0ee4*/ 	.word	0xffffffff


	//   ....[165]....
        /*0ee8*/ 	.word	0xffffffff


	//   ....[166]....
        /*0eec*/ 	.word	0xffffffff


	//   ....[167]....
        /*0ef0*/ 	.word	0xffffffff


	//   ....[168]....
        /*0ef4*/ 	.word	0xffffffff


	//   ....[169]....
        /*0ef8*/ 	.word	0xffffffff


	//   ....[170]....
        /*0efc*/ 	.word	0xffffffff


	//   ....[171]....
        /*0f00*/ 	.word	0xffffffff


	//   ....[172]....
        /*0f04*/ 	.word	0xffffffff


	//   ....[173]....
        /*0f08*/ 	.word	0xffffffff


	//----- nvinfo : EIATTR_COOP_GROUP_INSTR_OFFSETS
	.align		4
.L_390:
        /*0f0c*/ 	.byte	0x04, 0x28
        /*0f0e*/ 	.short	(.L_392 - .L_391)


	//   ....[0]....
.L_391:
        /*0f10*/ 	.word	0x00000050


	//   ....[1]....
        /*0f14*/ 	.word	0x00000200


	//   ....[2]....
        /*0f18*/ 	.word	0x00000230


	//   ....[3]....
        /*0f1c*/ 	.word	0x00000260


	//   ....[4]....
        /*0f20*/ 	.word	0x00000290


	//   ....[5]....
        /*0f24*/ 	.word	0x000002c0


	//   ....[6]....
        /*0f28*/ 	.word	0x000002f0


	//   ....[7]....
        /*0f2c*/ 	.word	0x00000450


	//   ....[8]....
        /*0f30*/ 	.word	0x00000490


	//   ....[9]....
        /*0f34*/ 	.word	0x000004c0


	//   ....[10]....
        /*0f38*/ 	.word	0x000004f0


	//   ....[11]....
        /*0f3c*/ 	.word	0x00000520


	//   ....[12]....
        /*0f40*/ 	.word	0x00000550


	//   ....[13]....
        /*0f44*/ 	.word	0x000005e0


	//   ....[14]....
        /*0f48*/ 	.word	0x00000630


	//   ....[15]....
        /*0f4c*/ 	.word	0x00000650


	//   ....[16]....
        /*0f50*/ 	.word	0x000006b0


	//   ....[17]....
        /*0f54*/ 	.word	0x00003fa0


	//   ....[18]....
        /*0f58*/ 	.word	0x00003ff0


	//   ....[19]....
        /*0f5c*/ 	.word	0x000047e0


	//   ....[20]....
        /*0f60*/ 	.word	0x00004800


	//   ....[21]....
        /*0f64*/ 	.word	0x00004f70


	//   ....[22]....
        /*0f68*/ 	.word	0x00004f80


	//   ....[23]....
        /*0f6c*/ 	.word	0x000057e0


	//   ....[24]....
        /*0f70*/ 	.word	0x00005810


	//   ....[25]....
        /*0f74*/ 	.word	0x00006450


	//   ....[26]....
        /*0f78*/ 	.word	0x00006480


	//   ....[27]....
        /*0f7c*/ 	.word	0x00006c40


	//   ....[28]....
        /*0f80*/ 	.word	0x00006c60


	//   ....[29]....
        /*0f84*/ 	.word	0x00007440


	//   ....[30]....
        /*0f88*/ 	.word	0x00007470


	//   ....[31]....
        /*0f8c*/ 	.word	0x000075a0


	//   ....[32]....
        /*0f90*/ 	.word	0x000075d0


	//   ....[33]....
        /*0f94*/ 	.word	0x000076c0


	//   ....[34]....
        /*0f98*/ 	.word	0x000076e0


	//   ....[35]....
        /*0f9c*/ 	.word	0x00007c90


	//   ....[36]....
        /*0fa0*/ 	.word	0x00007cc0


	//   ....[37]....
        /*0fa4*/ 	.word	0x00007e20


	//   ....[38]....
        /*0fa8*/ 	.word	0x00007e50


	//   ....[39]....
        /*0fac*/ 	.word	0x00007f40


	//   ....[40]....
        /*0fb0*/ 	.word	0x00007f70


	//   ....[41]....
        /*0fb4*/ 	.word	0x00008b10


	//   ....[42]....
        /*0fb8*/ 	.word	0x00008b30


	//   ....[43]....
        /*0fbc*/ 	.word	0x00008c10


	//   ....[44]....
        /*0fc0*/ 	.word	0x00008c20


	//   ....[45]....
        /*0fc4*/ 	.word	0x00008cf0


	//   ....[46]....
        /*0fc8*/ 	.word	0x00008d10


	//   ....[47]....
        /*0fcc*/ 	.word	0x00008de0


	//   ....[48]....
        /*0fd0*/ 	.word	0x00008df0


	//   ....[49]....
        /*0fd4*/ 	.word	0x00008ec0


	//   ....[50]....
        /*0fd8*/ 	.word	0x00008ee0


	//   ....[51]....
        /*0fdc*/ 	.word	0x00008fb0


	//   ....[52]....
        /*0fe0*/ 	.word	0x00008fc0


	//   ....[53]....
        /*0fe4*/ 	.word	0x00009090


	//   ....[54]....
        /*0fe8*/ 	.word	0x000090b0


	//   ....[55]....
        /*0fec*/ 	.word	0x00009180


	//   ....[56]....
        /*0ff0*/ 	.word	0x00009190


	//   ....[57]....
        /*0ff4*/ 	.word	0x000095a0


	//   ....[58]....
        /*0ff8*/ 	.word	0x000095c0


	//   ....[59]....
        /*0ffc*/ 	.word	0x000095d0


	//   ....[60]....
        /*1000*/ 	.word	0x000095e0


	//   ....[61]....
        /*1004*/ 	.word	0x000095f0


	//   ....[62]....
        /*1008*/ 	.word	0x00009600


	//   ....[63]....
        /*100c*/ 	.word	0x00009620


	//   ....[64]....
        /*1010*/ 	.word	0x00009640


	//   ....[65]....
        /*1014*/ 	.word	0x00009660


	//   ....[66]....
        /*1018*/ 	.word	0x00009700


	//   ....[67]....
        /*101c*/ 	.word	0x00009a70


	//   ....[68]....
        /*1020*/ 	.word	0x00009a90


	//   ....[69]....
        /*1024*/ 	.word	0x00009ab0


	//   ....[70]....
        /*1028*/ 	.word	0x00009ad0


	//   ....[71]....
        /*102c*/ 	.word	0x00009cb0


	//   ....[72]....
        /*1030*/ 	.word	0x00009cf0


	//   ....[73]....
        /*1034*/ 	.word	0x00009d40


	//   ....[74]....
        /*1038*/ 	.word	0x00009d80


	//   ....[75]....
        /*103c*/ 	.word	0x00009f90


	//   ....[76]....
        /*1040*/ 	.word	0x00009fd0


	//   ....[77]....
        /*1044*/ 	.word	0x0000a020


	//   ....[78]....
        /*1048*/ 	.word	0x0000a060


	//   ....[79]....
        /*104c*/ 	.word	0x0000a290


	//   ....[80]....
        /*1050*/ 	.word	0x0000a2d0


	//   ....[81]....
        /*1054*/ 	.word	0x0000a320


	//   ....[82]....
        /*1058*/ 	.word	0x0000a360


	//   ....[83]....
        /*105c*/ 	.word	0x0000c100


	//   ....[84]....
        /*1060*/ 	.word	0x0000c160


	//   ....[85]....
        /*1064*/ 	.word	0x0000c190


	//   ....[86]....
        /*1068*/ 	.word	0x0000c1a0


	//   ....[87]....
        /*106c*/ 	.word	0x0000c280


	//   ....[88]....
        /*1070*/ 	.word	0x0000c290


	//   ....[89]....
        /*1074*/ 	.word	0x0000c2a0


	//   ....[90]....
        /*1078*/ 	.word	0x0000c2b0


	//   ....[91]....
        /*107c*/ 	.word	0x0000c4e0


	//   ....[92]....
        /*1080*/ 	.word	0x0000c520


	//   ....[93]....
        /*1084*/ 	.word	0x0000c540


	//   ....[94]....
        /*1088*/ 	.word	0x0000c550


	//   ....[95]....
        /*108c*/ 	.word	0x0000c630


	//   ....[96]....
        /*1090*/ 	.word	0x0000c6e0


	//   ....[97]....
        /*1094*/ 	.word	0x0000c750


	//   ....[98]....
        /*1098*/ 	.word	0x0000c760


	//   ....[99]....
        /*109c*/ 	.word	0x0000e6f0


	//   ....[100]....
        /*10a0*/ 	.word	0x0000e710


	//   ....[101]....
        /*10a4*/ 	.word	0x0000e720


	//   ....[102]....
        /*10a8*/ 	.word	0x0000e730


	//   ....[103]....
        /*10ac*/ 	.word	0x0000e740


	//   ....[104]....
        /*10b0*/ 	.word	0x0000e760


	//   ....[105]....
        /*10b4*/ 	.word	0x0000e780


	//   ....[106]....
        /*10b8*/ 	.word	0x0000e7a0


	//   ....[107]....
        /*10bc*/ 	.word	0x0000e7c0


	//   ....[108]....
        /*10c0*/ 	.word	0x0000e7e0


	//   ....[109]....
        /*10c4*/ 	.word	0x0000fc90


	//   ....[110]....
        /*10c8*/ 	.word	0x0000fcb0


	//   ....[111]....
        /*10cc*/ 	.word	0x0000fcd0


	//   ....[112]....
        /*10d0*/ 	.word	0x0000fce0


	//   ....[113]....
        /*10d4*/ 	.word	0x0000fcf0


	//   ....[114]....
        /*10d8*/ 	.word	0x0000fd00


	//   ....[115]....
        /*10dc*/ 	.word	0x0000fd10


	//   ....[116]....
        /*10e0*/ 	.word	0x0000fd20


	//   ....[117]....
        /*10e4*/ 	.word	0x0000fd50


	//   ....[118]....
        /*10e8*/ 	.word	0x0000fd80


	//   ....[119]....
        /*10ec*/ 	.word	0x0000ffa0


	//   ....[120]....
        /*10f0*/ 	.word	0x00010260


	//   ....[121]....
        /*10f4*/ 	.word	0x00010270


	//   ....[122]....
        /*10f8*/ 	.word	0x00010280


	//   ....[123]....
        /*10fc*/ 	.word	0x00010f10


	//   ....[124]....
        /*1100*/ 	.word	0x00010f30


	//   ....[125]....
        /*1104*/ 	.word	0x00010f50


	//   ....[126]....
        /*1108*/ 	.word	0x00010f60


	//   ....[127]....
        /*110c*/ 	.word	0x00010f90


	//   ....[128]....
        /*1110*/ 	.word	0x00010fb0


	//   ....[129]....
        /*1114*/ 	.word	0x00010fd0


	//   ....[130]....
        /*1118*/ 	.word	0x00010fe0


	//   ....[131]....
        /*111c*/ 	.word	0x00012c40


	//   ....[132]....
        /*1120*/ 	.word	0x00012c60


	//   ....[133]....
        /*1124*/ 	.word	0x00012ce0


	//   ....[134]....
        /*1128*/ 	.word	0x00012cf0


	//   ....[135]....
        /*112c*/ 	.word	0x00012d30


	//   ....[136]....
        /*1130*/ 	.word	0x00012d40


	//   ....[137]....
        /*1134*/ 	.word	0x00012d80


	//   ....[138]....
        /*1138*/ 	.word	0x00012d90


	//   ....[139]....
        /*113c*/ 	.word	0x00012da0


	//   ....[140]....
        /*1140*/ 	.word	0x00012db0


	//   ....[141]....
        /*1144*/ 	.word	0x00014100


	//   ....[142]....
        /*1148*/ 	.word	0x00014120


	//   ....[143]....
        /*114c*/ 	.word	0x00014140


	//   ....[144]....
        /*1150*/ 	.word	0x000141a0


	//   ....[145]....
        /*1154*/ 	.word	0x000141b0


	//   ....[146]....
        /*1158*/ 	.word	0x000141f0


	//   ....[147]....
        /*115c*/ 	.word	0x00014200


	//   ....[148]....
        /*1160*/ 	.word	0x00014240


	//   ....[149]....
        /*1164*/ 	.word	0x00014250


	//   ....[150]....
        /*1168*/ 	.word	0x00014260


	//   ....[151]....
        /*116c*/ 	.word	0x00014430


	//   ....[152]....
        /*1170*/ 	.word	0x000146e0


	//   ....[153]....
        /*1174*/ 	.word	0x000146f0


	//   ....[154]....
        /*1178*/ 	.word	0x00014700


	//   ....[155]....
        /*117c*/ 	.word	0x00014fc0


	//   ....[156]....
        /*1180*/ 	.word	0x00015020


	//   ....[157]....
        /*1184*/ 	.word	0x00015180


	//   ....[158]....
        /*1188*/ 	.word	0x000151a0


	//   ....[159]....
        /*118c*/ 	.word	0x00015300


	//   ....[160]....
        /*1190*/ 	.word	0x00015320


	//   ....[161]....
        /*1194*/ 	.word	0x00015480


	//   ....[162]....
        /*1198*/ 	.word	0x000154a0


	//   ....[163]....
        /*119c*/ 	.word	0x00017560


	//   ....[164]....
        /*11a0*/ 	.word	0x00017580


	//   ....[165]....
        /*11a4*/ 	.word	0x000175d0


	//   ....[166]....
        /*11a8*/ 	.word	0x000175f0


	//   ....[167]....
        /*11ac*/ 	.word	0x00017610


	//   ....[168]....
        /*11b0*/ 	.word	0x00017630


	//   ....[169]....
        /*11b4*/ 	.word	0x00017650


	//   ....[170]....
        /*11b8*/ 	.word	0x00017670


	//   ....[171]....
        /*11bc*/ 	.word	0x00017690


	//   ....[172]....
        /*11c0*/ 	.word	0x000177d0


	//   ....[173]....
        /*11c4*/ 	.word	0x000189a0


	//   ....[174]....
        /*11c8*/ 	.word	0x000189c0


	//   ....[175]....
        /*11cc*/ 	.word	0x00018a10


	//   ....[176]....
        /*11d0*/ 	.word	0x00018a30


	//   ....[177]....
        /*11d4*/ 	.word	0x00018a60


	//   ....[178]....
        /*11d8*/ 	.word	0x00018a80


	//   ....[179]....
        /*11dc*/ 	.word	0x00018ab0


	//   ....[180]....
        /*11e0*/ 	.word	0x00018ad0


	//   ....[181]....
        /*11e4*/ 	.word	0x00018af0


	//   ....[182]....
        /*11e8*/ 	.word	0x00018b00


	//   ....[183]....
        /*11ec*/ 	.word	0x00019100


	//   ....[184]....
        /*11f0*/ 	.word	0x00019120


	//   ....[185]....
        /*11f4*/ 	.word	0x00019140


	//   ....[186]....
        /*11f8*/ 	.word	0x00019160


	//   ....[187]....
        /*11fc*/ 	.word	0x00019180


	//   ....[188]....
        /*1200*/ 	.word	0x000191a0


	//   ....[189]....
        /*1204*/ 	.word	0x000191c0


	//   ....[190]....
        /*1208*/ 	.word	0x000191e0


	//   ....[191]....
        /*120c*/ 	.word	0x0001af70


	//   ....[192]....
        /*1210*/ 	.word	0x0001afa0


	//   ....[193]....
        /*1214*/ 	.word	0x0001afb0


	//   ....[194]....
        /*1218*/ 	.word	0x0001afc0


	//   ....[195]....
        /*121c*/ 	.word	0x0001afd0


	//   ....[196]....
        /*1220*/ 	.word	0x0001b000


	//   ....[197]....
        /*1224*/ 	.word	0x0001b020


	//   ....[198]....
        /*1228*/ 	.word	0x0001b040


	//   ....[199]....
        /*122c*/ 	.word	0x0001c250


	//   ....[200]....
        /*1230*/ 	.word	0x0001c270


	//   ....[201]....
        /*1234*/ 	.word	0x0001c280


	//   ....[202]....
        /*1238*/ 	.word	0x0001c290


	//   ....[203]....
        /*123c*/ 	.word	0x0001c2a0


	//   ....[204]....
        /*1240*/ 	.word	0x0001c2b0


	//   ....[205]....
        /*1244*/ 	.word	0x0001c2d0


	//   ....[206]....
        /*1248*/ 	.word	0x0001c340


	//   ....[207]....
        /*124c*/ 	.word	0x0001c720


	//   ....[208]....
        /*1250*/ 	.word	0x0001c740


	//   ....[209]....
        /*1254*/ 	.word	0x0001c7a0


	//   ....[210]....
        /*1258*/ 	.word	0x0001c7b0


	//   ....[211]....
        /*125c*/ 	.word	0x0001c820


	//   ....[212]....
        /*1260*/ 	.word	0x0001c840


	//   ....[213]....
        /*1264*/ 	.word	0x0001c8b0


	//   ....[214]....
        /*1268*/ 	.word	0x0001c8c0


	//   ....[215]....
        /*126c*/ 	.word	0x0001c930


	//   ....[216]....
        /*1270*/ 	.word	0x0001c950


	//   ....[217]....
        /*1274*/ 	.word	0x0001c9c0


	//   ....[218]....
        /*1278*/ 	.word	0x0001c9d0


	//   ....[219]....
        /*127c*/ 	.word	0x0001ca40


	//   ....[220]....
        /*1280*/ 	.word	0x0001ca60


	//   ....[221]....
        /*1284*/ 	.word	0x0001cad0


	//   ....[222]....
        /*1288*/ 	.word	0x0001cae0


	//   ....[223]....
        /*128c*/ 	.word	0x0001cd60


	//   ....[224]....
        /*1290*/ 	.word	0x0001cd80


	//   ....[225]....
        /*1294*/ 	.word	0x0001d0d0


	//   ....[226]....
        /*1298*/ 	.word	0x0001d0e0


	//   ....[227]....
        /*129c*/ 	.word	0x0001d430


	//   ....[228]....
        /*12a0*/ 	.word	0x0001d450


	//   ....[229]....
        /*12a4*/ 	.word	0x0001d7c0


	//   ....[230]....
        /*12a8*/ 	.word	0x0001d7d0


	//   ....[231]....
        /*12ac*/ 	.word	0x0001e300


	//   ....[232]....
        /*12b0*/ 	.word	0x0001e320


	//   ....[233]....
        /*12b4*/ 	.word	0x0001e390


	//   ....[234]....
        /*12b8*/ 	.word	0x0001e3a0


	//   ....[235]....
        /*12bc*/ 	.word	0x0001e410


	//   ....[236]....
        /*12c0*/ 	.word	0x0001e430


	//   ....[237]....
        /*12c4*/ 	.word	0x0001e4a0


	//   ....[238]....
        /*12c8*/ 	.word	0x0001e4b0


	//   ....[239]....
        /*12cc*/ 	.word	0x0001e520


	//   ....[240]....
        /*12d0*/ 	.word	0x0001e540


	//   ....[241]....
        /*12d4*/ 	.word	0x0001e5b0


	//   ....[242]....
        /*12d8*/ 	.word	0x0001e5c0


	//   ....[243]....
        /*12dc*/ 	.word	0x0001e630


	//   ....[244]....
        /*12e0*/ 	.word	0x0001e650


	//   ....[245]....
        /*12e4*/ 	.word	0x0001e6c0


	//   ....[246]....
        /*12e8*/ 	.word	0x0001e6d0


	//   ....[247]....
        /*12ec*/ 	.word	0x0001e820


	//   ....[248]....
        /*12f0*/ 	.word	0x0001e840


	//   ....[249]....
        /*12f4*/ 	.word	0x0001e970


	//   ....[250]....
        /*12f8*/ 	.word	0x0001e9b0


	//   ....[251]....
        /*12fc*/ 	.word	0x0001e9e0


	//   ....[252]....
        /*1300*/ 	.word	0x0001ea10


	//   ....[253]....
        /*1304*/ 	.word	0x0001ea40


	//   ....[254]....
        /*1308*/ 	.word	0x0001ea70


	//   ....[255]....
        /*130c*/ 	.word	0x0001ebd0


	//   ....[0]....
        /*1310*/ 	.word	0x0001ec10


	//   ....[1]....
        /*1314*/ 	.word	0x0001ec40


	//   ....[2]....
        /*1318*/ 	.word	0x0001ec70


	//   ....[3]....
        /*131c*/ 	.word	0x0001eca0


	//   ....[4]....
        /*1320*/ 	.word	0x0001ecd0


	//   ....[5]....
        /*1324*/ 	.word	0x0001ed60


	//   ....[6]....
        /*1328*/ 	.word	0x0001edc0


	//   ....[7]....
        /*132c*/ 	.word	0x0001edd0


	//   ....[8]....
        /*1330*/ 	.word	0x0001ee30


	//   ....[9]....
        /*1334*/ 	.word	0x0001f890


	//   ....[10]....
        /*1338*/ 	.word	0x0001f8f0


	//   ....[11]....
        /*133c*/ 	.word	0x0001f940


	//   ....[12]....
        /*1340*/ 	.word	0x0001f990


	//   ....[13]....
        /*1344*/ 	.word	0x0001f9e0


	//   ....[14]....
        /*1348*/ 	.word	0x0001fa50


	//   ....[15]....
        /*134c*/ 	.word	0x0001faa0


	//   ....[16]....
        /*1350*/ 	.word	0x0001fb10


	//   ....[17]....
        /*1354*/ 	.word	0x0001fb80


	//   ....[18]....
        /*1358*/ 	.word	0x0001fbf0


	//   ....[19]....
        /*135c*/ 	.word	0x0001fc60


	//   ....[20]....
        /*1360*/ 	.word	0x0001fcd0


	//   ....[21]....
        /*1364*/ 	.word	0x0001fd40


	//   ....[22]....
        /*1368*/ 	.word	0x0001fda0


	//   ....[23]....
        /*136c*/ 	.word	0x0001fe10


	//   ....[24]....
        /*1370*/ 	.word	0x0001fe80


	//   ....[25]....
        /*1374*/ 	.word	0x0001fef0


	//   ....[26]....
        /*1378*/ 	.word	0x0001ff50


	//   ....[27]....
        /*137c*/ 	.word	0x0001ffc0


	//   ....[28]....
        /*1380*/ 	.word	0x00020030


	//   ....[29]....
        /*1384*/ 	.word	0x000200a0


	//   ....[30]....
        /*1388*/ 	.word	0x00020100


	//   ....[31]....
        /*138c*/ 	.word	0x00020170


	//   ....[32]....
        /*1390*/ 	.word	0x000201e0


	//   ....[33]....
        /*1394*/ 	.word	0x00020250


	//   ....[34]....
        /*1398*/ 	.word	0x000202b0


	//   ....[35]....
        /*139c*/ 	.word	0x00020320


	//   ....[36]....
        /*13a0*/ 	.word	0x00020390


	//   ....[37]....
        /*13a4*/ 	.word	0x00020460


	//   ....[38]....
        /*13a8*/ 	.word	0x000204c0


	//   ....[39]....
        /*13ac*/ 	.word	0x000205a0


	//   ....[40]....
        /*13b0*/ 	.word	0x00020600


	//   ....[41]....
        /*13b4*/ 	.word	0x000206e0


	//   ....[42]....
        /*13b8*/ 	.word	0x00020740


	//   ....[43]....
        /*13bc*/ 	.word	0x00020820


	//   ....[44]....
        /*13c0*/ 	.word	0x00020880


	//   ....[45]....
        /*13c4*/ 	.word	0x000208f0


	//   ....[46]....
        /*13c8*/ 	.word	0x00020960


	//   ....[47]....
        /*13cc*/ 	.word	0x00020c50


	//   ....[48]....
        /*13d0*/ 	.word	0x00020f40


	//   ....[49]....
        /*13d4*/ 	.word	0x000216e0


	//   ....[50]....
        /*13d8*/ 	.word	0x00021730


	//   ....[51]....
        /*13dc*/ 	.word	0x00021780


	//   ....[52]....
        /*13e0*/ 	.word	0x000217d0


	//   ....[53]....
        /*13e4*/ 	.word	0x00021820


	//   ....[54]....
        /*13e8*/ 	.word	0x00021870


	//   ....[55]....
        /*13ec*/ 	.word	0x000218c0


	//   ....[56]....
        /*13f0*/ 	.word	0x00021910


	//   ....[57]....
        /*13f4*/ 	.word	0x00021980


	//   ....[58]....
        /*13f8*/ 	.word	0x000219f0


	//   ....[59]....
        /*13fc*/ 	.word	0x00021ac0


	//   ....[60]....
        /*1400*/ 	.word	0x00021b20


	//   ....[61]....
        /*1404*/ 	.word	0x00021c00


	//   ....[62]....
        /*1408*/ 	.word	0x00021c60


	//   ....[63]....
        /*140c*/ 	.word	0x00021d40


	//   ....[64]....
        /*1410*/ 	.word	0x00021da0


	//   ....[65]....
        /*1414*/ 	.word	0x00021e80


	//   ....[66]....
        /*1418*/ 	.word	0x00021ee0


	//   ....[67]....
        /*141c*/ 	.word	0x00021f50


	//   ....[68]....
        /*1420*/ 	.word	0x00021fc0


	//   ....[69]....
        /*1424*/ 	.word	0x00022090


	//   ....[70]....
        /*1428*/ 	.word	0x000220f0


	//   ....[71]....
        /*142c*/ 	.word	0x000221d0


	//   ....[72]....
        /*1430*/ 	.word	0x00022230


	//   ....[73]....
        /*1434*/ 	.word	0x00022310


	//   ....[74]....
        /*1438*/ 	.word	0x00022370


	//   ....[75]....
        /*143c*/ 	.word	0x00022450


	//   ....[76]....
        /*1440*/ 	.word	0x000224b0


	//   ....[77]....
        /*1444*/ 	.word	0x00022520


	//   ....[78]....
        /*1448*/ 	.word	0x00022590


	//   ....[79]....
        /*144c*/ 	.word	0x00022870


	//   ....[80]....
        /*1450*/ 	.word	0x00022b50


	//   ....[81]....
        /*1454*/ 	.word	0x00023310


	//   ....[82]....
        /*1458*/ 	.word	0x00023350


	//   ....[83]....
        /*145c*/ 	.word	0x000233a0


	//   ....[84]....
        /*1460*/ 	.word	0x000233e0


	//   ....[85]....
        /*1464*/ 	.word	0x00023430


	//   ....[86]....
        /*1468*/ 	.word	0x00023470


	//   ....[87]....
        /*146c*/ 	.word	0x000234c0


	//   ....[88]....
        /*1470*/ 	.word	0x00023500


	//   ....[89]....
        /*1474*/ 	.word	0x00023550


	//   ....[90]....
        /*1478*/ 	.word	0x000235c0


	//   ....[91]....
        /*147c*/ 	.word	0x00023630


	//   ....[92]....
        /*1480*/ 	.word	0x00023710


	//   ....[93]....
        /*1484*/ 	.word	0x00023770


	//   ....[94]....
        /*1488*/ 	.word	0x00023850


	//   ....[95]....
        /*148c*/ 	.word	0x000238b0


	//   ....[96]....
        /*1490*/ 	.word	0x00023990


	//   ....[97]....
        /*1494*/ 	.word	0x000239f0


	//   ....[98]....
        /*1498*/ 	.word	0x00023ad0


	//   ....[99]....
        /*149c*/ 	.word	0x00023b30


	//   ....[100]....
        /*14a0*/ 	.word	0x00023b80


	//   ....[101]....
        /*14a4*/ 	.word	0x00023bc0


	//   ....[102]....
        /*14a8*/ 	.word	0x00023c10


	//   ....[103]....
        /*14ac*/ 	.word	0x00023c50


	//   ....[104]....
        /*14b0*/ 	.word	0x00023ca0


	//   ....[105]....
        /*14b4*/ 	.word	0x00023ce0


	//   ....[106]....
        /*14b8*/ 	.word	0x00023d30


	//   ....[107]....
        /*14bc*/ 	.word	0x00023d70


	//   ....[108]....
        /*14c0*/ 	.word	0x00023dc0


	//   ....[109]....
        /*14c4*/ 	.word	0x00023e10


	//   ....[110]....
        /*14c8*/ 	.word	0x00023e60


	//   ....[111]....
        /*14cc*/ 	.word	0x00023eb0


	//   ....[112]....
        /*14d0*/ 	.word	0x00023f00


	//   ....[113]....
        /*14d4*/ 	.word	0x00023f50


	//   ....[114]....
        /*14d8*/ 	.word	0x00023fa0


	//   ....[115]....
        /*14dc*/ 	.word	0x00023fe0


	//   ....[116]....
        /*14e0*/ 	.word	0x00024050


	//   ....[117]....
        /*14e4*/ 	.word	0x000240c0


	//   ....[118]....
        /*14e8*/ 	.word	0x00024130


	//   ....[119]....
        /*14ec*/ 	.word	0x00024190


	//   ....[120]....
        /*14f0*/ 	.word	0x00024200


	//   ....[121]....
        /*14f4*/ 	.word	0x00024270


	//   ....[122]....
        /*14f8*/ 	.word	0x000242e0


	//   ....[123]....
        /*14fc*/ 	.word	0x00024340


	//   ....[124]....
        /*1500*/ 	.word	0x000243b0


	//   ....[125]....
        /*1504*/ 	.word	0x00024420


	//   ....[126]....
        /*1508*/ 	.word	0x00024490


	//   ....[127]....
        /*150c*/ 	.word	0x000244f0


	//   ....[128]....
        /*1510*/ 	.word	0x00024560


	//   ....[129]....
        /*1514*/ 	.word	0x000245d0


	//   ....[130]....
        /*1518*/ 	.word	0x00024640


	//   ....[131]....
        /*151c*/ 	.word	0x000246a0


	//   ....[132]....
        /*1520*/ 	.word	0x00024710


	//   ....[133]....
        /*1524*/ 	.word	0x00024780


	//   ....[134]....
        /*1528*/ 	.word	0x000247f0


	//   ....[135]....
        /*152c*/ 	.word	0x00024850


	//   ....[136]....
        /*1530*/ 	.word	0x000248c0


	//   ....[137]....
        /*1534*/ 	.word	0x00024930


	//   ....[138]....
        /*1538*/ 	.word	0x000249a0


	//   ....[139]....
        /*153c*/ 	.word	0x00024a00


	//   ....[140]....
        /*1540*/ 	.word	0x00024a70


	//   ....[141]....
        /*1544*/ 	.word	0x00024ae0


	//   ....[142]....
        /*1548*/ 	.word	0x00024b50


	//   ....[143]....
        /*154c*/ 	.word	0x00024bb0


	//   ....[144]....
        /*1550*/ 	.word	0x00024c20


	//   ....[145]....
        /*1554*/ 	.word	0x00024c90


	//   ....[146]....
        /*1558*/ 	.word	0x00024d00


	//   ....[147]....
        /*155c*/ 	.word	0x00024d60


	//   ....[148]....
        /*1560*/ 	.word	0x00024dd0


	//   ....[149]....
        /*1564*/ 	.word	0x00024e40


	//   ....[150]....
        /*1568*/ 	.word	0x00024eb0


	//   ....[151]....
        /*156c*/ 	.word	0x00024f10


	//   ....[152]....
        /*1570*/ 	.word	0x00024f80


	//   ....[153]....
        /*1574*/ 	.word	0x00024ff0


	//   ....[154]....
        /*1578*/ 	.word	0x00025060


	//   ....[155]....
        /*157c*/ 	.word	0x000250c0


	//   ....[156]....
        /*1580*/ 	.word	0x00025130


	//   ....[157]....
        /*1584*/ 	.word	0x000251a0


	//   ....[158]....
        /*1588*/ 	.word	0x000251f0


	//   ....[159]....
        /*158c*/ 	.word	0x00025230


	//   ....[160]....
        /*1590*/ 	.word	0x00025280


	//   ....[161]....
        /*1594*/ 	.word	0x000252d0


	//   ....[162]....
        /*1598*/ 	.word	0x00025320


	//   ....[163]....
        /*159c*/ 	.word	0x00025390


	//   ....[164]....
        /*15a0*/ 	.word	0x000253e0


	//   ....[165]....
        /*15a4*/ 	.word	0x00025430


	//   ....[166]....
        /*15a8*/ 	.word	0x00025480


	//   ....[167]....
        /*15ac*/ 	.word	0x000254d0


	//   ....[168]....
        /*15b0*/ 	.word	0x00025520


	//   ....[169]....
        /*15b4*/ 	.word	0x00025590


	//   ....[170]....
        /*15b8*/ 	.word	0x000255e0


	//   ....[171]....
        /*15bc*/ 	.word	0x00025650


	//   ....[172]....
        /*15c0*/ 	.word	0x000256b0


	//   ....[173]....
        /*15c4*/ 	.word	0x00025720


	//----- nvinfo : EIATTR_EXIT_INSTR_OFFSETS
	.align		4
.L_392:
        /*15c8*/ 	.byte	0x04, 0x1c
        /*15ca*/ 	.short	(.L_394 - .L_393)


	//   ....[0]....
.L_393:
        /*15cc*/ 	.word	0x000010d0


	//   ....[1]....
        /*15d0*/ 	.word	0x0001f850


	//----- nvinfo : EIATTR_MAX_THREADS
	.align		4
.L_394:
        /*15d4*/ 	.byte	0x04, 0x05
        /*15d6*/ 	.short	(.L_396 - .L_395)
.L_395:
        /*15d8*/ 	.word	0x00000080
        /*15dc*/ 	.word	0x00000001
        /*15e0*/ 	.word	0x00000001


	//----- nvinfo : EIATTR_CRS_STACK_SIZE
	.align		4
.L_396:
        /*15e4*/ 	.byte	0x04, 0x1e
        /*15e6*/ 	.short	(.L_398 - .L_397)
.L_397:
        /*15e8*/ 	.word	0x00000000
.L_398:


//--------------------- .nv.info._ZN7cutlass13device_kernelIN5flash19enable_sm80_to_sm89INS1_16FlashAttnFwdSm80INS1_25CollectiveMainloopFwdSm80ILi4ELi1ELb0EN4cute5tupleIJNS5_1CILi128EEENS7_ILi112EEENS7_ILi64EEEEEELi64ENS_10bfloat16_tEfNS_4arch4Sm80ELb0ELb0ELb0ELb0ELb1ELb0ELb1ELb1EEENS1_21CollectiveEpilogueFwdINS6_IJS8_SA_S9_EEENS6_IJNS7_ILi1EEESI_SI_EEESC_SE_Li128ELb0ELb1ELb1ELb0EEENS1_19SingleTileSchedulerILb0ELb1ELb1ELi128EEEEEEEEEvNT_6ParamsE --------------------------
	.section	.nv.info._ZN7cutlass13device_kernelIN5flash19enable_sm80_to_sm89INS1_16FlashAttnFwdSm80INS1_25CollectiveMainloopFwdSm80ILi4ELi1ELb0EN4cute5tupleIJNS5_1CILi128EEENS7_ILi112EEENS7_ILi64EEEEEELi64ENS_10bfloat16_tEfNS_4arch4Sm80ELb0ELb0ELb0ELb0ELb1ELb0ELb1ELb1EEENS1_21CollectiveEpilogueFwdINS6_IJS8_SA_S9_EEENS6_IJNS7_ILi1EEESI_SI_EEESC_SE_Li128ELb0ELb1ELb1ELb0EEENS1_19SingleTileSchedulerILb0ELb1ELb1ELi128EEEEEEEEEvNT_6ParamsE,"",@"SHT_CUDA_INFO"
	.sectionflags	@""
	.align	4


	//----- nvinfo : EIATTR_CUDA_API_VERSION
	.align		4
        /*0000*/ 	.byte	0x04, 0x37
        /*0002*/ 	.short	(.L_400 - .L_399)
.L_399:
        /*0004*/ 	.word	0x00000082


	//----- nvinfo : EIATTR_SW2861232_WAR
	.align		4
.L_400:
        /*0008*/ 	.byte	0x01, 0x35
	.zero		2


	//----- nvinfo : EIATTR_PARAM_CBANK
	.align		4
        /*000c*/ 	.byte	0x04, 0x0a
        /*000e*/ 	.short	(.L_402 - .L_401)
	.align		4
.L_401:
        /*0010*/ 	.word	index@(.nv.constant0._ZN7cutlass13device_kernelIN5flash19enable_sm80_to_sm89INS1_16FlashAttnFwdSm80INS1_25CollectiveMainloopFwdSm80ILi4ELi1ELb0EN4cute5tupleIJNS5_1CILi128EEENS7_ILi112EEENS7_ILi64EEEEEELi64ENS_10bfloat16_tEfNS_4arch4Sm80ELb0ELb0ELb0ELb0ELb1ELb0ELb1ELb1EEENS1_21CollectiveEpilogueFwdINS6_IJS8_SA_S9_EEENS6_IJNS7_ILi1EEESI_SI_EEESC_SE_Li128ELb0ELb1ELb1ELb0EEENS1_19SingleTileSchedulerILb0ELb1ELb1ELi128EEEEEEEEEvNT_6ParamsE)
        /*0014*/ 	.short	0x0160
        /*0016*/ 	.short	0x0418


	//----- nvinfo : EIATTR_CBANK_PARAM_SIZE
	.align		4
.L_402:
        /*0018*/ 	.byte	0x03, 0x19
        /*001a*/ 	.short	0x0418


	//----- nvinfo : EIATTR_KPARAM_INFO
	.align		4
        /*001c*/ 	.byte	0x04, 0x17
        /*001e*/ 	.short	(.L_404 - .L_403)
.L_403:
        /*0020*/ 	.word	0x00000000
        /*0024*/ 	.short	0x0000
        /*0026*/ 	.short	0x0000
        /*0028*/ 	.byte	0x00, 0xf0, 0x61, 0x10


	//----- nvinfo : EIATTR_MAXREG_COUNT
	.align		4
.L_404:
        /*002c*/ 	.byte	0x03, 0x1b
        /*002e*/ 	.short	0x00ff


	//----- nvinfo : EIATTR_NUM_BARRIERS
	.align		4
        /*0030*/ 	.byte	0x02, 0x4c
        /*0032*/ 	.byte	0x02
	.zero		1


	//----- nvinfo : EIATTR_ANNOTATIONS
	.align		4
        /*0034*/ 	.byte	0x04, 0x55
        /*0036*/ 	.short	(.L_406 - .L_405)


	//   ....[0]....
.L_405:
        /* <DEDUP_REMOVED lines=11> */


	//----- nvinfo : EIATTR_MERCURY_ISA_VERSION
	.align		4
.L_406:
        /*00d8*/ 	.byte	0x03, 0x5f
        /*00da*/ 	.short	0x0000


	//----- nvinfo : EIATTR_COOP_GROUP_MASK_REGIDS
	.align		4
        /*00dc*/ 	.byte	0x04, 0x29
        /*00de*/ 	.short	(.L_408 - .L_407)


	//   ....[0]....
.L_407:
        /*00e0*/ 	.word	0xffffffff


	//   ....[1]....
        /*00e4*/ 	.word	0xffffffff


	//   ....[2]....
        /*00e8*/ 	.word	0xffffffff


	//   ....[3]....
        /*00ec*/ 	.word	0xffffffff


	//   ....[4]....
        /*00f0*/ 	.word	0xffffffff


	//   ....[5]....
        /*00f4*/ 	.word	0xffffffff


	//   ....[6]....
        /*00f8*/ 	.word	0xffffffff


	//   ....[7]....
        /*00fc*/ 	.word	0xffffffff


	//   ....[8]....
        /*0100*/ 	.word	0xffffffff


	//   ....[9]....
        /*0104*/ 	.word	0xffffffff


	//   ....[10]....
        /*0108*/ 	.word	0xffffffff


	//   ....[11]....
        /*010c*/ 	.word	0xffffffff


	//   ....[12]....
        /*0110*/ 	.word	0xffffffff


	//   ....[13]....
        /*0114*/ 	.word	0xffffffff


	//   ....[14]....
        /*0118*/ 	.word	0xffffffff


	//   ....[15]....
        /*011c*/ 	.word	0xffffffff


	//   ....[16]....
        /*0120*/ 	.word	0xffffffff


	//   ....[17]....
        /*0124*/ 	.word	0xffffffff


	//   ....[18]....
        /*0128*/ 	.word	0xffffffff


	//   ....[19]....
        /*012c*/ 	.word	0xffffffff


	//   ....[20]....
        /*0130*/ 	.word	0xffffffff


	//   ....[21]....
        /*0134*/ 	.word	0xffffffff


	//   ....[22]....
        /*0138*/ 	.word	0xffffffff


	//   ....[23]....
        /*013c*/ 	.word	0xffffffff


	//   ....[24]....
        /*0140*/ 	.word	0xffffffff


	//   ....[25]....
        /*0144*/ 	.word	0xffffffff


	//   ....[26]....
        /*0148*/ 	.word	0xffffffff


	//   ....[27]....
        /*014c*/ 	.word	0xffffffff


	//   ....[28]....
        /*0150*/ 	.word	0xffffffff


	//   ....[29]....
        /*0154*/ 	.word	0xffffffff


	//   ....[30]....
        /*0158*/ 	.word	0xffffffff


	//   ....[31]....
        /*015c*/ 	.word	0xffffffff


	//   ....[32]....
        /*0160*/ 	.word	0xffffffff


	//   ....[33]....
        /*0164*/ 	.word	0xffffffff


	//   ....[34]....
        /*0168*/ 	.word	0xffffffff


	//   ....[35]....
        /*016c*/ 	.word	0xffffffff


	//   ....[36]....
        /*0170*/ 	.word	0xffffffff


	//   ....[37]....
        /*0174*/ 	.word	0xffffffff


	//   ....[38]....
        /*0178*/ 	.word	0xffffffff


	//   ....[39]....
        /*017c*/ 	.word	0xffffffff


	//   ....[40]....
        /*0180*/ 	.word	0xffffffff


	//   ....[41]....
        /*0184*/ 	.word	0xffffffff


	//   ....[42]....
        /*0188*/ 	.word	0xffffffff


	//   ....[43]....
        /*018c*/ 	.word	0xffffffff


	//   ....[44]....
        /*0190*/ 	.word	0xffffffff


	//   ....[45]....
        /*0194*/ 	.word	0xffffffff


	//   ....[46]....
        /*0198*/ 	.word	0xffffffff


	//   ....[47]....
        /*019c*/ 	.word	0xffffffff


	//   ....[48]....
        /*01a0*/ 	.word	0xffffffff


	//   ....[49]....
        /*01a4*/ 	.word	0xffffffff


	//   ....[50]....
        /*01a8*/ 	.word	0xffffffff


	//   ....[51]....
        /*01ac*/ 	.word	0xffffffff


	//   ....[52]....
        /*01b0*/ 	.word	0xffffffff


	//   ....[53]....
        /*01b4*/ 	.word	0xffffffff


	//   ....[54]....
        /*01b8*/ 	.word	0xffffffff


	//   ....[55]....
        /*01bc*/ 	.word	0xffffffff


	//   ....[56]....
        /*01c0*/ 	.word	0xffffffff


	//   ....[57]....
        /*01c4*/ 	.word	0xffffffff


	//   ....[58]....
        /*01c8*/ 	.word	0xffffffff


	//   ....[59]....
        /*01cc*/ 	.word	0xffffffff


	//   ....[60]....
        /*01d0*/ 	.word	0xffffffff


	//   ....[61]....
        /*01d4*/ 	.word	0xffffffff


	//   ....[62]....
        /*01d8*/ 	.word	0xffffffff


	//   ....[63]....
        /*01dc*/ 	.word	0xffffffff


	//   ....[64]....
        /*01e0*/ 	.word	0xffffffff


	//   ....[65]....
        /*01e4*/ 	.word	0xffffffff


	//   ....[66]....
        /*01e8*/ 	.word	0xffffffff


	//   ....[67]....
        /*01ec*/ 	.word	0xffffffff


	//   ....[68]....
        /*01f0*/ 	.word	0xffffffff


	//   ....[69]....
        /*01f4*/ 	.word	0xffffffff


	//   ....[70]....
        /*01f8*/ 	.word	0xffffffff


	//   ....[71]....
        /*01fc*/ 	.word	0xffffffff


	//   ....[72]....
        /*0200*/ 	.word	0xffffffff


	//   ....[73]....
        /*0204*/ 	.word	0xffffffff


	//   ....[74]....
        /*0208*/ 	.word	0xffffffff


	//   ....[75]....
        /*020c*/ 	.word	0xffffffff


	//   ....[76]....
        /*0210*/ 	.word	0xffffffff


	//   ....[77]....
        /*0214*/ 	.word	0xffffffff


	//   ....[78]....
        /*0218*/ 	.word	0xffffffff


	//   ....[79]....
        /*021c*/ 	.word	0xffffffff


	//   ....[80]....
        /*0220*/ 	.word	0xffffffff


	//   ....[81]....
        /*0224*/ 	.word	0xffffffff


	//   ....[82]....
        /*0228*/ 	.word	0xffffffff


	//   ....[83]....
        /*022c*/ 	.word	0xffffffff


	//   ....[84]....
        /*0230*/ 	.word	0xffffffff


	//   ....[85]....
        /*0234*/ 	.word	0xffffffff


	//   ....[86]....
        /*0238*/ 	.word	0xffffffff


	//   ....[87]....
        /*023c*/ 	.word	0xffffffff


	//   ....[88]....
        /*0240*/ 	.word	0xffffffff


	//   ....[89]....
        /*0244*/ 	.word	0xffffffff


	//   ....[90]....
        /*0248*/ 	.word	0xffffffff


	//   ....[91]....
        /*024c*/ 	.word	0xffffffff


	//   ....[92]....
        /*0250*/ 	.word	0xffffffff


	//   ....[93]....
        /*0254*/ 	.word	0xffffffff


	//   ....[94]....
        /*0258*/ 	.word	0xffffffff


	//   ....[95]....
        /*025c*/ 	.word	0xffffffff


	//   ....[96]....
        /*0260*/ 	.word	0xffffffff


	//   ....[97]....
        /*0264*/ 	.word	0xffffffff


	//   ....[98]....
        /*0268*/ 	.word	0xffffffff


	//   ....[99]....
        /*026c*/ 	.word	0xffffffff


	//   ....[100]....
        /*0270*/ 	.word	0xffffffff


	//   ....[101]....
        /*0274*/ 	.word	0xffffffff


	//   ....[102]....
        /*0278*/ 	.word	0xffffffff


	//   ....[103]....
        /*027c*/ 	.word	0xffffffff


	//   ....[104]....
        /*0280*/ 	.word	0xffffffff


	//   ....[105]....
        /*0284*/ 	.word	0xffffffff


	//   ....[106]....
        /*0288*/ 	.word	0xffffffff


	//   ....[107]....
        /*028c*/ 	.word	0xffffffff


	//   ....[108]....
        /*0290*/ 	.word	0xffffffff


	//   ....[109]....
        /*0294*/ 	.word	0xffffffff


	//   ....[110]....
        /*0298*/ 	.word	0xffffffff


	//   ....[111]....
        /*029c*/ 	.word	0xffffffff


	//   ....[112]....
        /*02a0*/ 	.word	0xffffffff


	//   ....[113]....
        /*02a4*/ 	.word	0xffffffff


	//   ....[114]....
        /*02a8*/ 	.word	0xffffffff


	//   ....[115]....
        /*02ac*/ 	.word	0xffffffff


	//   ....[116]....
        /*02b0*/ 	.word	0xffffffff


	//   ....[117]....
        /*02b4*/ 	.word	0xffffffff


	//   ....[118]....
        /*02b8*/ 	.word	0xffffffff


	//   ....[119]....
        /*02bc*/ 	.word	0xffffffff


	//   ....[120]....
        /*02c0*/ 	.word	0xffffffff


	//   ....[121]....
        /*02c4*/ 	.word	0xffffffff


	//   ....[122]....
        /*02c8*/ 	.word	0xffffffff


	//   ....[123]....
        /*02cc*/ 	.word	0xffffffff


	//   ....[124]....
        /*02d0*/ 	.word	0xffffffff


	//   ....[125]....
        /*02d4*/ 	.word	0xffffffff


	//   ....[126]....
        /*02d8*/ 	.word	0xffffffff


	//----- nvinfo : EIATTR_COOP_GROUP_INSTR_OFFSETS
	.align		4
.L_408:
        /*02dc*/ 	.byte	0x04, 0x28
        /*02de*/ 	.short	(.L_410 - .L_409)


	//   ....[0]....
.L_409:
        /*02e0*/ 	.word	0x00000060


	//   ....[1]....
        /*02e4*/ 	.word	0x00000c60


	//   ....[2]....
        /*02e8*/ 	.word	0x00000d90


	//   ....[3]....
        /*02ec*/ 	.word	0x00000e20


	//   ....[4]....
        /*02f0*/ 	.word	0x00000e50


	//   ....[5]....
        /*02f4*/ 	.word	0x00000ee0


	//   ....[6]....
        /*02f8*/ 	.word	0x00000f10


	//   ....[7]....
        /*02fc*/ 	.word	0x00000fa0


	//   ....[8]....
        /*0300*/ 	.word	0x00000fd0


	//   ....[9]....
        /*0304*/ 	.word	0x00001060


	//   ....[10]....
        /*0308*/ 	.word	0x00001090


	//   ....[11]....
        /*030c*/ 	.word	0x00001120


	//   ....[12]....
        /*0310*/ 	.word	0x00001150


	//   ....[13]....
        /*0314*/ 	.word	0x000011e0


	//   ....[14]....
        /*0318*/ 	.word	0x00001210


	//   ....[15]....
        /*031c*/ 	.word	0x00001290


	//   ....[16]....
        /*0320*/ 	.word	0x000012d0


	//   ....[17]....
        /*0324*/ 	.word	0x00001720


	//   ....[18]....
        /*0328*/ 	.word	0x00001740


	//   ....[19]....
        /*032c*/ 	.word	0x00001760


	//   ....[20]....
        /*0330*/ 	.word	0x00001780


	//   ....[21]....
        /*0334*/ 	.word	0x00001790


	//   ....[22]....
        /*0338*/ 	.word	0x000017a0


	//   ....[23]....
        /*033c*/ 	.word	0x000017c0


	//   ....[24]....
        /*0340*/ 	.word	0x000017e0


	//   ....[25]....
        /*0344*/ 	.word	0x000017f0


	//   ....[26]....
        /*0348*/ 	.word	0x00001830


	//   ....[27]....
        /*034c*/ 	.word	0x00001840


	//   ....[28]....
        /*0350*/ 	.word	0x00001850


	//   ....[29]....
        /*0354*/ 	.word	0x00001860


	//   ....[30]....
        /*0358*/ 	.word	0x000018a0


	//   ....[31]....
        /*035c*/ 	.word	0x00001dd0


	//   ....[32]....
        /*0360*/ 	.word	0x00001de0


	//   ....[33]....
        /*0364*/ 	.word	0x00001e00


	//   ....[34]....
        /*0368*/ 	.word	0x00001f20


	//   ....[35]....
        /*036c*/ 	.word	0x00001f30


	//   ....[36]....
        /*0370*/ 	.word	0x00001f50


	//   ....[37]....
        /*0374*/ 	.word	0x00001f60


	//   ....[38]....
        /*0378*/ 	.word	0x00001fa0


	//   ....[39]....
        /*037c*/ 	.word	0x00001fc0


	//   ....[40]....
        /*0380*/ 	.word	0x00002000


	//   ....[41]....
        /*0384*/ 	.word	0x00002020


	//   ....[42]....
        /*0388*/ 	.word	0x00002040


	//   ....[43]....
        /*038c*/ 	.word	0x00002050


	//   ....[44]....
        /*0390*/ 	.word	0x00002100


	//   ....[45]....
        /*0394*/ 	.word	0x00002b90


	//   ....[46]....
        /*0398*/ 	.word	0x00002bb0


	//   ....[47]....
        /*039c*/ 	.word	0x00002bc0


	//   ....[48]....
        /*03a0*/ 	.word	0x00002bd0


	//   ....[49]....
        /*03a4*/ 	.word	0x00002be0


	//   ....[50]....
        /*03a8*/ 	.word	0x00002bf0


	//   ....[51]....
        /*03ac*/ 	.word	0x00002c00


	//   ....[52]....
        /*03b0*/ 	.word	0x00002c10


	//   ....[53]....
        /*03b4*/ 	.word	0x00002c30


	//   ....[54]....
        /*03b8*/ 	.word	0x00002c50


	//   ....[55]....
        /*03bc*/ 	.word	0x00002c70


	//   ....[56]....
        /*03c0*/ 	.word	0x00002ca0


	//   ....[57]....
        /*03c4*/ 	.word	0x00002cc0


	//   ....[58]....
        /*03c8*/ 	.word	0x00002ce0


	//   ....[59]....
        /*03cc*/ 	.word	0x00003c80


	//   ....[60]....
        /*03d0*/ 	.word	0x00003cb0


	//   ....[61]....
        /*03d4*/ 	.word	0x00003de0


	//   ....[62]....
        /*03d8*/ 	.word	0x00003e10


	//   ....[63]....
        /*03dc*/ 	.word	0x00003e40


	//   ....[64]....
        /*03e0*/ 	.word	0x00003f00


	//   ....[65]....
        /*03e4*/ 	.word	0x00003fe0


	//   ....[66]....
        /*03e8*/ 	.word	0x00004150


	//   ....[67]....
        /*03ec*/ 	.word	0x00006d50


	//   ....[68]....
        /*03f0*/ 	.word	0x00006d70


	//   ....[69]....
        /*03f4*/ 	.word	0x00006d80


	//   ....[70]....
        /*03f8*/ 	.word	0x00006d90


	//   ....[71]....
        /*03fc*/ 	.word	0x00006da0


	//   ....[72]....
        /*0400*/ 	.word	0x00006db0


	//   ....[73]....
        /*0404*/ 	.word	0x00006dc0


	//   ....[74]....
        /*0408*/ 	.word	0x00006de0


	//   ....[75]....
        /*040c*/ 	.word	0x00006df0


	//   ....[76]....
        /*0410*/ 	.word	0x00006e10


	//   ....[77]....
        /*0414*/ 	.word	0x00006e60


	//   ....[78]....
        /*0418*/ 	.word	0x00006ea0


	//   ....[79]....
        /*041c*/ 	.word	0x00006ec0


	//   ....[80]....
        /*0420*/ 	.word	0x00006ed0


	//   ....[81]....
        /*0424*/ 	.word	0x000072d0


	//   ....[82]....
        /*0428*/ 	.word	0x00007300


	//   ....[83]....
        /*042c*/ 	.word	0x00007310


	//   ....[84]....
        /*0430*/ 	.word	0x00007330


	//   ....[85]....
        /*0434*/ 	.word	0x00007350


	//   ....[86]....
        /*0438*/ 	.word	0x00007380


	//   ....[87]....
        /*043c*/ 	.word	0x000073a0


	//   ....[88]....
        /*0440*/ 	.word	0x000073c0


	//   ....[89]....
        /*0444*/ 	.word	0x000073f0


	//   ....[90]....
        /*0448*/ 	.word	0x00007410


	//   ....[91]....
        /*044c*/ 	.word	0x00007430


	//   ....[92]....
        /*0450*/ 	.word	0x00007470


	//   ....[93]....
        /*0454*/ 	.word	0x00007520


	//   ....[94]....
        /*0458*/ 	.word	0x00007540


	//   ....[95]....
        /*045c*/ 	.word	0x000081b0


	//   ....[96]....
        /*0460*/ 	.word	0x00008230


	//   ....[97]....
        /*0464*/ 	.word	0x00008330


	//   ....[98]....
        /*0468*/ 	.word	0x00008380


	//   ....[99]....
        /*046c*/ 	.word	0x000083b0


	//   ....[100]....
        /*0470*/ 	.word	0x000084b0


	//   ....[101]....
        /*0474*/ 	.word	0x00008740


	//   ....[102]....
        /*0478*/ 	.word	0x00008a70


	//   ....[103]....
        /*047c*/ 	.word	0x0000ae00


	//   ....[104]....
        /*0480*/ 	.word	0x0000ae30


	//   ....[105]....
        /*0484*/ 	.word	0x0000ae70


	//   ....[106]....
        /*0488*/ 	.word	0x0000ae80


	//   ....[107]....
        /*048c*/ 	.word	0x0000b170


	//   ....[108]....
        /*0490*/ 	.word	0x0000b180


	//   ....[109]....
        /*0494*/ 	.word	0x0000b1c0


	//   ....[110]....
        /*0498*/ 	.word	0x0000b1e0


	//   ....[111]....
        /*049c*/ 	.word	0x0000bb60


	//   ....[112]....
        /*04a0*/ 	.word	0x0000bb90


	//   ....[113]....
        /*04a4*/ 	.word	0x0000bbc0


	//   ....[114]....
        /*04a8*/ 	.word	0x0000bbf0


	//   ....[115]....
        /*04ac*/ 	.word	0x0000bc30


	//   ....[116]....
        /*04b0*/ 	.word	0x0000bc60


	//   ....[117]....
        /*04b4*/ 	.word	0x0000bc80


	//   ....[118]....
        /*04b8*/ 	.word	0x0000bc90


	//   ....[119]....
        /*04bc*/ 	.word	0x0000bcb0


	//   ....[120]....
        /*04c0*/ 	.word	0x0000bcc0


	//   ....[121]....
        /*04c4*/ 	.word	0x0000c070


	//   ....[122]....
        /*04c8*/ 	.word	0x0000c090


	//   ....[123]....
        /*04cc*/ 	.word	0x0000c390


	//   ....[124]....
        /*04d0*/ 	.word	0x0000c3b0


	//   ....[125]....
        /*04d4*/ 	.word	0x0000c6b0


	//   ....[126]....
        /*04d8*/ 	.word	0x0000c6c0


	//----- nvinfo : EIATTR_EXIT_INSTR_OFFSETS
	.align		4
.L_410:
        /*04dc*/ 	.byte	0x04, 0x1c
        /*04de*/ 	.short	(.L_412 - .L_411)


	//   ....[0]....
.L_411:
        /*04e0*/ 	.word	0x000001c0


	//   ....[1]....
        /*04e4*/ 	.word	0x0000c6d0


	//   ....[2]....
        /*04e8*/ 	.word	0x0000c970


	//   ....[3]....
        /*04ec*/ 	.word	0x0000c9c0


	//   ....[4]....
        /*04f0*/ 	.word	0x0000c9f0


	//   ....[5]....
        /*04f4*/ 	.word	0x0000ca50


	//   ....[6]....
        /*04f8*/ 	.word	0x0000cce0


	//----- nvinfo : EIATTR_CTAIDZ_USED
	.align		4
.L_412:
        /*04fc*/ 	.byte	0x01, 0x04
	.zero		2


	//----- nvinfo : EIATTR_MAX_THREADS
	.align		4
        /*0500*/ 	.byte	0x04, 0x05
        /*0502*/ 	.short	(.L_414 - .L_413)
.L_413:
        /*0504*/ 	.word	0x00000080
        /*0508*/ 	.word	0x00000001
        /*050c*/ 	.word	0x00000001


	//----- nvinfo : EIATTR_CRS_STACK_SIZE
	.align		4
.L_414:
        /*0510*/ 	.byte	0x04, 0x1e
        /*0512*/ 	.short	(.L_416 - .L_415)
.L_415:
        /*0514*/ 	.word	0x00000000
.L_416:


//--------------------- .nv.info._ZN7cutlass13device_kernelIN5flash19enable_sm80_to_sm89INS1_16FlashAttnFwdSm80INS1_25CollectiveMainloopFwdSm80ILi4ELi1ELb0EN4cute5tupleIJNS5_1CILi128EEENS7_ILi80EEENS7_ILi64EEEEEELi64ENS_10bfloat16_tEfNS_4arch4Sm80ELb0ELb0ELb0ELb1ELb1ELb0ELb1ELb1EEENS1_21CollectiveEpilogueFwdINS6_IJS8_SA_S9_EEENS6_IJNS7_ILi1EEESI_SI_EEESC_SE_Li128ELb1ELb1ELb1ELb0EEENS1_36VarlenDynamicPersistentTileSchedulerILi128ELi80ELi128ELi128ELb1ELb1ELb0ELb0ELb1ELb1EEEEEEEEEvNT_6ParamsE --------------------------
	.section	.nv.info._ZN7cutlass13device_kernelIN5flash19enable_sm80_to_sm89INS1_16FlashAttnFwdSm80INS1_25CollectiveMainloopFwdSm80ILi4ELi1ELb0EN4cute5tupleIJNS5_1CILi128EEENS7_ILi80EEENS7_ILi64EEEEEELi64ENS_10bfloat16_tEfNS_4arch4Sm80ELb0ELb0ELb0ELb1ELb1ELb0ELb1ELb1EEENS1_21CollectiveEpilogueFwdINS6_IJS8_SA_S9_EEENS6_IJNS7_ILi1EEESI_SI_EEESC_SE_Li128ELb1ELb1ELb1ELb0EEENS1_36VarlenDynamicPersistentTileSchedulerILi128ELi80ELi128ELi128ELb1ELb1ELb0ELb0ELb1ELb1EEEEEEEEEvNT_6ParamsE,"",@"SHT_CUDA_INFO"
	.sectionflags	@""
	.align	4


	//----- nvinfo : EIATTR_CUDA_API_VERSION
	.align		4
        /*0000*/ 	.byte	0x04, 0x37
        /*0002*/ 	.short	(.L_418 - .L_417)
.L_417:
        /*0004*/ 	.word	0x00000082


	//----- nvinfo : EIATTR_SW2861232_WAR
	.align		4
.L_418:
        /*0008*/ 	.byte	0x01, 0x35
	.zero		2


	//----- nvinfo : EIATTR_PARAM_CBANK
	.align		4
        /*000c*/ 	.byte	0x04, 0x0a
        /*000e*/ 	.short	(.L_420 - .L_419)
	.align		4
.L_419:
        /*0010*/ 	.word	index@(.nv.constant0._ZN7cutlass13device_kernelIN5flash19enable_sm80_to_sm89INS1_16FlashAttnFwdSm80INS1_25CollectiveMainloopFwdSm80ILi4ELi1ELb0EN4cute5tupleIJNS5_1CILi128EEENS7_ILi80EEENS7_ILi64EEEEEELi64ENS_10bfloat16_tEfNS_4arch4Sm80ELb0ELb0ELb0ELb1ELb1ELb0ELb1ELb1EEENS1_21CollectiveEpilogueFwdINS6_IJS8_SA_S9_EEENS6_IJNS7_ILi1EEESI_SI_EEESC_SE_Li128ELb1ELb1ELb1ELb0EEENS1_36VarlenDynamicPersistentTileSchedulerILi128ELi80ELi128ELi128ELb1ELb1ELb0ELb0ELb1ELb1EEEEEEEEEvNT_6ParamsE)
        /*0014*/ 	.short	0x0160
        /*0016*/ 	.short	0x0438


	//----- nvinfo : EIATTR_CBANK_PARAM_SIZE
	.align		4
.L_420:
        /*0018*/ 	.byte	0x03, 0x19
        /*001a*/ 	.short	0x0438


	//----- nvinfo : EIATTR_KPARAM_INFO
	.align		4
        /*001c*/ 	.byte	0x04, 0x17
        /*001e*/ 	.short	(.L_422 - .L_421)
.L_421:
        /*0020*/ 	.word	0x00000000
        /*0024*/ 	.short	0x0000
        /*0026*/ 	.short	0x0000
        /*0028*/ 	.byte	0x00, 0xf0, 0xe1, 0x10


	//----- nvinfo : EIATTR_MAXREG_COUNT
	.align		4
.L_422:
        /*002c*/ 	.byte	0x03, 0x1b
        /*002e*/ 	.short	0x00ff


	//----- nvinfo : EIATTR_NUM_BARRIERS
	.align		4
        /*0030*/ 	.byte	0x02, 0x4c
        /*0032*/ 	.byte	0x06
	.zero		1


	//----- nvinfo : EIATTR_ANNOTATIONS
	.align		4
        /*0034*/ 	.byte	0x04, 0x55
        /*0036*/ 	.short	(.L_424 - .L_423)


	//   ....[0]....
.L_423:
        /* <DEDUP_REMOVED lines=84> */


	//----- nvinfo : EIATTR_MERCURY_ISA_VERSION
	.align		4
.L_424:
        /*0568*/ 	.byte	0x03, 0x5f
        /*056a*/ 	.short	0x0000


	//----- nvinfo : EIATTR_INT_WARP_WIDE_INSTR_OFFSETS
	.align		4
        /*056c*/ 	.byte	0x04, 0x31
        /*056e*/ 	.short	(.L_426 - .L_425)


	//   ....[0]....
.L_425:
        /*0570*/ 	.word	0x00009c60


	//   ....[1]....
        /*0574*/ 	.word	0x00009ce0


	//----- nvinfo : EIATTR_COOP_GROUP_MASK_REGIDS
	.align		4
.L_426:
        /*0578*/ 	.byte	0x04, 0x29
        /*057a*/ 	.short	(.L_428 - .L_427)


	//   ....[0]....
.L_427:
        /*057c*/ 	.word	0xffffffff


	//   ....[1]....
        /*0580*/ 	.word	0xffffffff


	//   ....[2]....
        /*0584*/ 	.word	0xffffffff


	//   ....[3]....
        /*0588*/ 	.word	0xffffffff


	//   ....[4]....
        /*058c*/ 	.word	0xffffffff


	//   ....[5]....
        /*0590*/ 	.word	0xffffffff


	//   ....[6]....
        /*0594*/ 	.word	0xffffffff


	//   ....[7]....
        /*0598*/ 	.word	0xffffffff


	//   ....[8]....
        /*059c*/ 	.word	0xffffffff


	//   ....[9]....
        /*05a0*/ 	.word	0xffffffff


	//   ....[10]....
        /*05a4*/ 	.word	0xffffffff


	//   ....[11]....
        /*05a8*/ 	.word	0xffffffff


	//   ....[12]....
        /*05ac*/ 	.word	0xffffffff


	//   ....[13]....
        /*05b0*/ 	.word	0xffffffff


	//   ....[14]....
        /*05b4*/ 	.word	0xffffffff


	//   ....[15]....
        /*05b8*/ 	.word	0xffffffff


	//   ....[16]....
        /*05bc*/ 	.word	0xffffffff


	//   ....[17]....
        /*05c0*/ 	.word	0xffffffff


	//   ....[18]....
        /*05c4*/ 	.word	0xffffffff


	//   ....[19]....
        /*05c8*/ 	.word	0xffffffff


	//   ....[20]....
        /*05cc*/ 	.word	0xffffffff


	//   ....[21]....
        /*05d0*/ 	.word	0xffffffff


	//   ....[22]....
        /*05d4*/ 	.word	0xffffffff


	//   ....[23]....
        /*05d8*/ 	.word	0xffffffff


	//   ....[24]....
        /*05dc*/ 	.word	0xffffffff


	//   ....[25]....
        /*05e0*/ 	.word	0xffffffff


	//   ....[26]....
        /*05e4*/ 	.word	0xffffffff


	//   ....[27]....
        /*05e8*/ 	.word	0xffffffff


	//   ....[28]....
        /*05ec*/ 	.word	0xffffffff


	//   ....[29]....
        /*05f0*/ 	.word	0xffffffff


	//   ....[30]....
        /*05f4*/ 	.word	0xffffffff


	//   ....[31]....
        /*05f8*/ 	.word	0xffffffff


	//   ....[32]....
        /*05fc*/ 	.word	0xffffffff


	//   ....[33]....
        /*0600*/ 	.word	0xffffffff


	//   ....[34]....
        /*0604*/ 	.word	0xffffffff


	//   ....[35]....
        /*0608*/ 	.word	0xffffffff


	//   ....[36]....
        /*060c*/ 	.word	0xffffffff


	//   ....[37]....
        /*0610*/ 	.word	0xffffffff


	//   ....[38]....
        /*0614*/ 	.word	0xffffffff


	//   ....[39]....
        /*0618*/ 	.word	0xffffffff


	//   ....[40]....
        /*061c*/ 	.word	0xffffffff


	//   ....[41]....
        /*0620*/ 	.word	0xffffffff


	//   ....[42]....
        /*0624*/ 	.word	0xffffffff


	//   ....[43]....
        /*0628*/ 	.word	0xffffffff


	//   ....[44]....
        /*062c*/ 	.word	0xffffffff


	//   ....[45]....
        /*0630*/ 	.word	0xffffffff


	//   ....[46]....
        /*0634*/ 	.word	0xffffffff


	//   ....[47]....
        /*0638*/ 	.word	0xffffffff


	//   ....[48]....
        /*063c*/ 	.word	0xffffffff


	//   ....[49]....
        /*0640*/ 	.word	0xffffffff


	//   ....[50]....
        /*0644*/ 	.word	0xffffffff


	//   ....[51]....
        /*0648*/ 	.word	0xffffffff


	//   ....[52]....
        /*064c*/ 	.word	0xffffffff


	//   ....[53]....
        /*0650*/ 	.word	0xffffffff


	//   ....[54]....
        /*0654*/ 	.word	0xffffffff


	//   ....[55]....
        /*0658*/ 	.word	0xffffffff


	//   ....[56]....
        /*065c*/ 	.word	0xffffffff


	//   ....[57]....
        /*0660*/ 	.word	0xffffffff


	//   ....[58]....
        /*0664*/ 	.word	0xffffffff


	//   ....[59]....
        /*0668*/ 	.word	0xffffffff


	//   ....[60]....
        /*066c*/ 	.word	0xffffffff


	//   ....[61]....
        /*0670*/ 	.word	0xffffffff


	//   ....[62]....
        /*0674*/ 	.word	0xffffffff


	//   ....[63]....
        /*0678*/ 	.word	0xffffffff


	//   ....[64]....
        /*067c*/ 	.word	0xffffffff


	//   ....[65]....
        /*0680*/ 	.word	0xffffffff


	//   ....[66]....
        /*0684*/ 	.word	0xffffffff


	//   ....[67]....
        /*0688*/ 	.word	0xffffffff


	//   ....[68]....
        /*068c*/ 	.word	0xffffffff


	//   ....[69]....
        /*0690*/ 	.word	0xffffffff


	//   ....[70]....
        /*0694*/ 	.word	0xffffffff


	//   ....[71]....
        /*0698*/ 	.word	0xffffffff


	//   ....[72]....
        /*069c*/ 	.word	0xffffffff


	//   ....[73]....
        /*06a0*/ 	.word	0xffffffff


	//   ....[74]....
        /*06a4*/ 	.word	0xffffffff


	//   ....[75]....
        /*06a8*/ 	.word	0xffffffff


	//   ....[76]....
        /*06ac*/ 	.word	0xffffffff


	//   ....[77]....
        /*06b0*/ 	.word	0xffffffff


	//   ....[78]....
        /*06b4*/ 	.word	0xffffffff


	//   ....[79]....
        /*06b8*/ 	.word	0xffffffff


	//   ....[80]....
        /*06bc*/ 	.word	0xffffffff


	//   ....[81]....
        /*06c0*/ 	.word	0xffffffff


	//   ....[82]....
        /*06c4*/ 	.word	0xffffffff


	//   ....[83]....
        /*06c8*/ 	.word	0xffffffff


	//   ....[84]....
        /*06cc*/ 	.word	0xffffffff


	//   ....[85]....
        /*06d0*/ 	.word	0xffffffff


	//   ....[86]....
        /*06d4*/ 	.word	0xffffffff


	//   ....[87]....
        /*06d8*/ 	.word	0xffffffff


	//   ....[88]....
        /*06dc*/ 	.word	0xffffffff


	//   ....[89]....
        /*06e0*/ 	.word	0xffffffff


	//   ....[90]....
        /*06e4*/ 	.word	0xffffffff


	//   ....[91]....
        /*06e8*/ 	.word	0xffffffff


	//   ....[92]....
        /*06ec*/ 	.word	0xffffffff


	//   ....[93]....
        /*06f0*/ 	.word	0xffffffff


	//   ....[94]....
        /*06f4*/ 	.word	0xffffffff


	//   ....[95]....
        /*06f8*/ 	.word	0xffffffff


	//   ....[96]....
        /*06fc*/ 	.word	0xffffffff


	//   ....[97]....
        /*0700*/ 	.word	0xffffffff


	//   ....[98]....
        /*0704*/ 	.word	0xffffffff


	//   ....[99]....
        /*0708*/ 	.word	0xffffffff


	//   ....[100]....
        /*070c*/ 	.word	0xffffffff


	//   ....[101]....
        /*0710*/ 	.word	0xffffffff


	//   ....[102]....
        /*0714*/ 	.word	0xffffffff


	//   ....[103]....
        /*0718*/ 	.word	0xffffffff


	//   ....[104]....
        /*071c*/ 	.word	0xffffffff


	//   ....[105]....
        /*0720*/ 	.word	0xffffffff


	//   ....[106]....
        /*0724*/ 	.word	0xffffffff


	//   ....[107]....
        /*0728*/ 	.word	0xffffffff


	//   ....[108]....
        /*072c*/ 	.word	0xffffffff


	//   ....[109]....
        /*0730*/ 	.word	0xffffffff


	//   ....[110]....
        /*0734*/ 	.word	0xffffffff


	//   ....[111]....
        /*0738*/ 	.word	0xffffffff


	//   ....[112]....
        /*073c*/ 	.word	0xffffffff


	//   ....[113]....
        /*0740*/ 	.word	0xffffffff


	//   ....[114]....
        /*0744*/ 	.word	0xffffffff


	//   ....[115]....
        /*0748*/ 	.word	0xffffffff


	//   ....[116]....
        /*074c*/ 	.word	0xffffffff


	//   ....[117]....
        /*0750*/ 	.word	0xffffffff


	//   ....[118]....
        /*0754*/ 	.word	0xffffffff


	//   ....[119]....
        /*0758*/ 	.word	0xffffffff


	//   ....[120]....
        /*075c*/ 	.word	0xffffffff


	//   ....[121]....
        /*0760*/ 	.word	0xffffffff


	//   ....[122]....
        /*0764*/ 	.word	0xffffffff


	//   ....[123]....
        /*0768*/ 	.word	0xffffffff


	//   ....[124]....
        /*076c*/ 	.word	0xffffffff


	//   ....[125]....
        /*0770*/ 	.word	0xffffffff


	//   ....[126]....
        /*0774*/ 	.word	0xffffffff


	//   ....[127]....
        /*0778*/ 	.word	0xffffffff


	//   ....[128]....
        /*077c*/ 	.word	0xffffffff


	//   ....[129]....
        /*0780*/ 	.word	0xffffffff


	//   ....[130]....
        /*0784*/ 	.word	0xffffffff


	//   ....[131]....
        /*0788*/ 	.word	0xffffffff


	//   ....[132]....
        /*078c*/ 	.word	0xffffffff


	//   ....[133]....
        /*0790*/ 	.word	0xffffffff


	//   ....[134]....
        /*0794*/ 	.word	0xffffffff


	//   ....[135]....
        /*0798*/ 	.word	0xffffffff


	//   ....[136]....
        /*079c*/ 	.word	0xffffffff


	//   ....[137]....
        /*07a0*/ 	.word	0xffffffff


	//   ....[138]....
        /*07a4*/ 	.word	0xffffffff


	//   ....[139]....
        /*07a8*/ 	.word	0xffffffff


	//   ....[140]....
        /*07ac*/ 	.word	0xffffffff


	//   ....[141]....
        /*07b0*/ 	.word	0xffffffff


	//   ....[142]....
        /*07b4*/ 	.word	0xffffffff


	//   ....[143]....
        /*07b8*/ 	.word	0xffffffff


	//   ....[144]....
        /*07bc*/ 	.word	0xffffffff


	//   ....[145]....
        /*07c0*/ 	.word	0xffffffff


	//   ....[146]....
        /*07c4*/ 	.word	0xffffffff


	//   ....[147]....
        /*07c8*/ 	.word	0xffffffff


	//   ....[148]....
        /*07cc*/ 	.word	0xffffffff


	//   ....[149]....
        /*07d0*/ 	.word	0xffffffff


	//   ....[150]....
        /*07d4*/ 	.word	0xffffffff


	//   ....[151]....
        /*07d8*/ 	.word	0xffffffff


	//   ....[152]....
        /*07dc*/ 	.word	0xffffffff


	//   ....[153]....
        /*07e0*/ 	.word	0xffffffff


	//   ....[154]....
        /*07e4*/ 	.word	0xffffffff


	//   ....[155]....
        /*07e8*/ 	.word	0xffffffff


	//   ....[156]....
        /*07ec*/ 	.word	0xffffffff


	//   ....[157]....
        /*07f0*/ 	.word	0xffffffff


	//   ....[158]....
        /*07f4*/ 	.word	0xffffffff


	//   ....[159]....
        /*07f8*/ 	.word	0xffffffff


	//   ....[160]....
        /*07fc*/ 	.word	0xffffffff


	//   ....[161]....
        /*0800*/ 	.word	0xffffffff


	//   ....[162]....
        /*0804*/ 	.word	0xffffffff


	//   ....[163]....
        /*0808*/ 	.word	0xffffffff


	//   ....[164]....
        /*080c*/ 	.word	0xffffffff


	//   ....[165]....
        /*0810*/ 	.word	0xffffffff


	//   ....[166]....
        /*0814*/ 	.word	0xffffffff


	//   ....[167]....
        /*0818*/ 	.word	0xffffffff


	//   ....[168]....
        /*081c*/ 	.word	0xffffffff


	//   ....[169]....
        /*0820*/ 	.word	0xffffffff


	//   ....[170]....
        /*0824*/ 	.word	0xffffffff


	//   ....[171]....
        /*0828*/ 	.word	0xffffffff


	//   ....[172]....
        /*082c*/ 	.word	0xffffffff


	//   ....[173]....
        /*0830*/ 	.word	0xffffffff


	//   ....[174]....
        /*0834*/ 	.word	0xffffffff


	//   ....[175]....
        /*0838*/ 	.word	0xffffffff


	//   ....[176]....
        /*083c*/ 	.word	0xffffffff


	//   ....[177]....
        /*0840*/ 	.word	0xffffffff


	//   ....[178]....
        /*0844*/ 	.word	0xffffffff


	//   ....[179]....
        /*0848*/ 	.word	0xffffffff


	//   ....[180]....
        /*084c*/ 	.word	0xffffffff


	//   ....[181]....
        /*0850*/ 	.word	0xffffffff


	//   ....[182]....
        /*0854*/ 	.word	0xffffffff


	//   ....[183]....
        /*0858*/ 	.word	0xffffffff


	//   ....[184]....
        /*085c*/ 	.word	0xffffffff


	//   ....[185]....
        /*0860*/ 	.word	0xffffffff


	//   ....[186]....
        /*0864*/ 	.word	0xffffffff


	//   ....[187]....
        /*0868*/ 	.word	0xffffffff


	//   ....[188]....
        /*086c*/ 	.word	0xffffffff


	//   ....[189]....
        /*0870*/ 	.word	0xffffffff


	//   ....[190]....
        /*0874*/ 	.word	0xffffffff


	//   ....[191]....
        /*0878*/ 	.word	0xffffffff


	//   ....[192]....
        /*087c*/ 	.word	0xffffffff


	//   ....[193]....
        /*0880*/ 	.word	0xffffffff


	//   ....[194]....
        /*0884*/ 	.word	0xffffffff


	//   ....[195]....
        /*0888*/ 	.word	0xffffffff


	//   ....[196]....
        /*088c*/ 	.word	0xffffffff


	//   ....[197]....
        /*0890*/ 	.word	0xffffffff


	//   ....[198]....
        /*0894*/ 	.word	0xffffffff


	//   ....[199]....
        /*0898*/ 	.word	0xffffffff


	//   ....[200]....
        /*089c*/ 	.word	0xffffffff


	//   ....[201]....
        /*08a0*/ 	.word	0xffffffff


	//   ....[202]....
        /*08a4*/ 	.word	0xffffffff


	//   ....[203]....
        /*08a8*/ 	.word	0xffffffff


	//   ....[204]....
        /*08ac*/ 	.word	0xffffffff


	//   ....[205]....
        /*08b0*/ 	.word	0xffffffff


	//   ....[206]....
        /*08b4*/ 	.word	0xffffffff


	//   ....[207]....
        /*08b8*/ 	.word	0xffffffff


	//   ....[208]....
        /*08bc*/ 	.word	0xffffffff


	//   ....[209]....
        /*08c0*/ 	.word	0xffffffff


	//   ....[210]....
        /*08c4*/ 	.word	0xffffffff


	//   ....[211]....
        /*08c8*/ 	.word	0xffffffff


	//   ....[212]....
        /*08cc*/ 	.word	0xffffffff


	//   ....[213]....
        /*08d0*/ 	.word	0xffffffff


	//   ....[214]....
        /*08d4*/ 	.word	0xffffffff


	//   ....[215]....
        /*08d8*/ 	.word	0xffffffff


	//   ....[216]....
        /*08dc*/ 	.word	0xffffffff


	//   ....[217]....
        /*08e0*/ 	.word	0xffffffff


	//   ....[218]....
        /*08e4*/ 	.word	0xffffffff


	//   ....[219]....
        /*08e8*/ 	.word	0xffffffff


	//   ....[220]....
        /*08ec*/ 	.word	0xffffffff


	//   ....[221]....
        /*08f0*/ 	.word	0xffffffff


	//   ....[222]....
        /*08f4*/ 	.word	0xffffffff


	//   ....[223]....
        /*08f8*/ 	.word	0xffffffff


	//   ....[224]....
        /*08fc*/ 	.word	0xffffffff


	//   ....[225]....
        /*0900*/ 	.word	0xffffffff


	//   ....[226]....
        /*0904*/ 	.word	0xffffffff


	//   ....[227]....
        /*0908*/ 	.word	0xffffffff


	//   ....[228]....
        /*090c*/ 	.word	0xffffffff


	//   ....[229]....
        /*0910*/ 	.word	0xffffffff


	//   ....[230]....
        /*0914*/ 	.word	0xffffffff


	//   ....[231]....
        /*0918*/ 	.word	0xffffffff


	//   ....[232]....
        /*091c*/ 	.word	0xffffffff


	//   ....[233]....
        /*0920*/ 	.word	0xffffffff


	//   ....[234]....
        /*0924*/ 	.word	0xffffffff


	//   ....[235]....
        /*0928*/ 	.word	0xffffffff


	//   ....[236]....
        /*092c*/ 	.word	0xffffffff


	//   ....[237]....
        /*0930*/ 	.word	0xffffffff


	//   ....[238]....
        /*0934*/ 	.word	0xffffffff


	//   ....[239]....
        /*0938*/ 	.word	0xffffffff


	//   ....[240]....
        /*093c*/ 	.word	0xffffffff


	//   ....[241]....
        /*0940*/ 	.word	0xffffffff


	//   ....[242]....
        /*0944*/ 	.word	0xffffffff


	//   ....[243]....
        /*0948*/ 	.word	0xffffffff


	//   ....[244]....
        /*094c*/ 	.word	0xffffffff


	//   ....[245]....
        /*0950*/ 	.word	0xffffffff


	//   ....[246]....
        /*0954*/ 	.word	0xffffffff


	//   ....[247]....
        /*0958*/ 	.word	0xffffffff


	//   ....[248]....
        /*095c*/ 	.word	0xffffffff


	//   ....[249]....
        /*0960*/ 	.word	0xffffffff


	//   ....[250]....
        /*0964*/ 	.word	0xffffffff


	//   ....[251]....
        /*0968*/ 	.word	0xffffffff


	//   ....[252]....
        /*096c*/ 	.word	0xffffffff


	//   ....[253]....
        /*0970*/ 	.word	0xffffffff


	//   ....[254]....
        /*0974*/ 	.word	0xffffffff


	//   ....[255]....
        /*0978*/ 	.word	0xffffffff


	//   ....[0]....
        /*097c*/ 	.word	0xffffffff


	//   ....[1]....
        /*0980*/ 	.word	0xffffffff


	//   ....[2]....
        /*0984*/ 	.word	0xffffffff


	//   ....[3]....
        /*0988*/ 	.word	0xffffffff


	//   ....[4]....
        /*098c*/ 	.word	0xffffffff


	//   ....[5]....
        /*0990*/ 	.word	0xffffffff


	//   ....[6]....
        /*0994*/ 	.word	0xffffffff


	//   ....[7]....
        /*0998*/ 	.word	0xffffffff


	//   ....[8]....
        /*099c*/ 	.word	0xffffffff


	//   ....[9]....
        /*09a0*/ 	.word	0xffffffff


	//   ....[10]....
        /*09a4*/ 	.word	0xffffffff


	//   ....[11]....
        /*09a8*/ 	.word	0xffffffff


	//   ....[12]....
        /*09ac*/ 	.word	0xffffffff


	//   ....[13]....
        /*09b0*/ 	.word	0xffffffff


	//   ....[14]....
        /*09b4*/ 	.word	0xffffffff


	//   ....[15]....
        /*09b8*/ 	.word	0xffffffff


	//   ....[16]....
        /*09bc*/ 	.word	0xffffffff


	//   ....[17]....
        /*09c0*/ 	.word	0xffffffff


	//   ....[18]....
        /*09c4*/ 	.word	0xffffffff


	//   ....[19]....
        /*09c8*/ 	.word	0xffffffff


	//   ....[20]....
        /*09cc*/ 	.word	0xffffffff


	//   ....[21]....
        /*09d0*/ 	.word	0xffffffff


	//   ....[22]....
        /*09d4*/ 	.word	0xffffffff


	//   ....[23]....
        /*09d8*/ 	.word	0xffffffff


	//   ....[24]....
        /*09dc*/ 	.word	0xffffffff


	//   ....[25]....
        /*09e0*/ 	.word	0xffffffff


	//   ....[26]....
        /*09e4*/ 	.word	0xffffffff


	//   ....[27]....
        /*09e8*/ 	.word	0xffffffff


	//   ....[28]....
        /*09ec*/ 	.word	0xffffffff


	//   ....[29]....
        /*09f0*/ 	.word	0xffffffff


	//   ....[30]....
        /*09f4*/ 	.word	0xffffffff


	//   ....[31]....
        /*09f8*/ 	.word	0xffffffff


	//   ....[32]....
        /*09fc*/ 	.word	0xffffffff


	//   ....[33]....
        /*0a00*/ 	.word	0xffffffff


	//   ....[34]....
        /*0a04*/ 	.word	0xffffffff


	//   ....[35]....
        /*0a08*/ 	.word	0xffffffff


	//   ....[36]....
        /*0a0c*/ 	.word	0xffffffff


	//   ....[37]....
        /*0a10*/ 	.word	0xffffffff


	//   ....[38]....
        /*0a14*/ 	.word	0xffffffff


	//   ....[39]....
        /*0a18*/ 	.word	0xffffffff


	//   ....[40]....
        /*0a1c*/ 	.word	0xffffffff


	//   ....[41]....
        /*0a20*/ 	.word	0xffffffff


	//   ....[42]....
        /*0a24*/ 	.word	0xffffffff


	//   ....[43]....
        /*0a28*/ 	.word	0xffffffff


	//   ....[44]....
        /*0a2c*/ 	.word	0xffffffff


	//   ....[45]....
        /*0a30*/ 	.word	0xffffffff


	//----- nvinfo : EIATTR_COOP_GROUP_INSTR_OFFSETS
	.align		4
.L_428:
        /*0a34*/ 	.byte	0x04, 0x28
        /*0a36*/ 	.short	(.L_430 - .L_429)


	//   ....[0]....
.L_429:
        /*0a38*/ 	.word	0x00000050


	//   ....[1]....
        /*0a3c*/ 	.word	0x00000200


	//   ....[2]....
        /*0a40*/ 	.word	0x00000230


	//   ....[3]....
        /*0a44*/ 	.word	0x00000260


	//   ....[4]....
        /*0a48*/ 	.word	0x00000290


	//   ....[5]....
        /*0a4c*/ 	.word	0x000002c0


	//   ....[6]....
        /*0a50*/ 	.word	0x000002f0


	//   ....[7]....
        /*0a54*/ 	.word	0x00000460


	//   ....[8]....
        /*0a58*/ 	.word	0x000004a0


	//   ....[9]....
        /*0a5c*/ 	.word	0x000004d0


	//   ....[10]....
        /*0a60*/ 	.word	0x00000500


	//   ....[11]....
        /*0a64*/ 	.word	0x00000530


	//   ....[12]....
        /*0a68*/ 	.word	0x00000560


	//   ....[13]....
        /*0a6c*/ 	.word	0x000005f0


	//   ....[14]....
        /*0a70*/ 	.word	0x00000620


	//   ....[15]....
        /*0a74*/ 	.word	0x00000640


	//   ....[16]....
        /*0a78*/ 	.word	0x000006a0


	//   ....[17]....
        /*0a7c*/ 	.word	0x00002150


	//   ....[18]....
        /*0a80*/ 	.word	0x00002170


	//   ....[19]....
        /*0a84*/ 	.word	0x00002270


	//   ....[20]....
        /*0a88*/ 	.word	0x00002280


	//   ....[21]....
        /*0a8c*/ 	.word	0x00002360


	//   ....[22]....
        /*0a90*/ 	.word	0x00002380


	//   ....[23]....
        /*0a94*/ 	.word	0x00002460


	//   ....[24]....
        /*0a98*/ 	.word	0x00002470


	//   ....[25]....
        /*0a9c*/ 	.word	0x00002550


	//   ....[26]....
        /*0aa0*/ 	.word	0x00002570


	//   ....[27]....
        /*0aa4*/ 	.word	0x00002650


	//   ....[28]....
        /*0aa8*/ 	.word	0x00002660


	//   ....[29]....
        /*0aac*/ 	.word	0x00002740


	//   ....[30]....
        /*0ab0*/ 	.word	0x00002760


	//   ....[31]....
        /*0ab4*/ 	.word	0x00002840


	//   ....[32]....
        /*0ab8*/ 	.word	0x00002850


	//   ....[33]....
        /*0abc*/ 	.word	0x00002c30


	//   ....[34]....
        /*0ac0*/ 	.word	0x00002c50


	//   ....[35]....
        /*0ac4*/ 	.word	0x00002c60


	//   ....[36]....
        /*0ac8*/ 	.word	0x00002c70


	//   ....[37]....
        /*0acc*/ 	.word	0x00002c80


	//   ....[38]....
        /*0ad0*/ 	.word	0x00002c90


	//   ....[39]....
        /*0ad4*/ 	.word	0x00002ca0


	//   ....[40]....
        /*0ad8*/ 	.word	0x00002cc0


	//   ....[41]....
        /*0adc*/ 	.word	0x00002ce0


	//   ....[42]....
        /*0ae0*/ 	.word	0x00002d00


	//   ....[43]....
        /*0ae4*/ 	.word	0x000030f0


	//   ....[44]....
        /*0ae8*/ 	.word	0x00003110


	//   ....[45]....
        /*0aec*/ 	.word	0x00003130


	//   ....[46]....
        /*0af0*/ 	.word	0x00003140


	//   ....[47]....
        /*0af4*/ 	.word	0x00003180


	//   ....[48]....
        /*0af8*/ 	.word	0x000031b0


	//   ....[49]....
        /*0afc*/ 	.word	0x000031c0


	//   ....[50]....
        /*0b00*/ 	.word	0x000031f0


	//   ....[51]....
        /*0b04*/ 	.word	0x00003220


	//   ....[52]....
        /*0b08*/ 	.word	0x00003230


	//   ....[53]....
        /*0b0c*/ 	.word	0x00003aa0


	//   ....[54]....
        /*0b10*/ 	.word	0x00003ac0


	//   ....[55]....
        /*0b14*/ 	.word	0x00003ae0


	//   ....[56]....
        /*0b18*/ 	.word	0x00003af0


	//   ....[57]....
        /*0b1c*/ 	.word	0x00003b00


	//   ....[58]....
        /*0b20*/ 	.word	0x00003b10


	//   ....[59]....
        /*0b24*/ 	.word	0x00003b20


	//   ....[60]....
        /*0b28*/ 	.word	0x00003b30


	//   ....[61]....
        /*0b2c*/ 	.word	0x00003b60


	//   ....[62]....
        /*0b30*/ 	.word	0x00003b90


	//   ....[63]....
        /*0b34*/ 	.word	0x00004810


	//   ....[64]....
        /*0b38*/ 	.word	0x00004840


	//   ....[65]....
        /*0b3c*/ 	.word	0x00004850


	//   ....[66]....
        /*0b40*/ 	.word	0x00004860


	//   ....[67]....
        /*0b44*/ 	.word	0x00004870


	//   ....[68]....
        /*0b48*/ 	.word	0x000048a0


	//   ....[69]....
        /*0b4c*/ 	.word	0x000048c0


	//   ....[70]....
        /*0b50*/ 	.word	0x000048e0


	//   ....[71]....
        /*0b54*/ 	.word	0x000064a0


	//   ....[72]....
        /*0b58*/ 	.word	0x000064c0


	//   ....[73]....
        /*0b5c*/ 	.word	0x00006510


	//   ....[74]....
        /*0b60*/ 	.word	0x00006540


	//   ....[75]....
        /*0b64*/ 	.word	0x00006570


	//   ....[76]....
        /*0b68*/ 	.word	0x00006590


	//   ....[77]....
        /*0b6c*/ 	.word	0x000065b0


	//   ....[78]....
        /*0b70*/ 	.word	0x000065d0


	//   ....[79]....
        /*0b74*/ 	.word	0x000065f0


	//   ....[80]....
        /*0b78*/ 	.word	0x00006610


	//   ....[81]....
        /*0b7c*/ 	.word	0x00006ee0


	//   ....[82]....
        /*0b80*/ 	.word	0x00006f00


	//   ....[83]....
        /*0b84*/ 	.word	0x00006f30


	//   ....[84]....
        /*0b88*/ 	.word	0x00006f50


	//   ....[85]....
        /*0b8c*/ 	.word	0x00006f60


	//   ....[86]....
        /*0b90*/ 	.word	0x00006f70


	//   ....[87]....
        /*0b94*/ 	.word	0x00006f80


	//   ....[88]....
        /*0b98*/ 	.word	0x00006f90


	//   ....[89]....
        /*0b9c*/ 	.word	0x00006fa0


	//   ....[90]....
        /*0ba0*/ 	.word	0x00006fb0


	//   ....[91]....
        /*0ba4*/ 	.word	0x00007640


	//   ....[92]....
        /*0ba8*/ 	.word	0x00007650


	//   ....[93]....
        /*0bac*/ 	.word	0x00007660


	//   ....[94]....
        /*0bb0*/ 	.word	0x00007670


	//   ....[95]....
        /*0bb4*/ 	.word	0x000076a0


	//   ....[96]....
        /*0bb8*/ 	.word	0x000076c0


	//   ....[97]....
        /*0bbc*/ 	.word	0x000076e0


	//   ....[98]....
        /*0bc0*/ 	.word	0x000076f0


	//   ....[99]....
        /*0bc4*/ 	.word	0x000094b0


	//   ....[100]....
        /*0bc8*/ 	.word	0x000094c0


	//   ....[101]....
        /*0bcc*/ 	.word	0x000094d0


	//   ....[102]....
        /*0bd0*/ 	.word	0x000094e0


	//   ....[103]....
        /*0bd4*/ 	.word	0x00009510


	//   ....[104]....
        /*0bd8*/ 	.word	0x00009530


	//   ....[105]....
        /*0bdc*/ 	.word	0x00009550


	//   ....[106]....
        /*0be0*/ 	.word	0x00009560


	//   ....[107]....
        /*0be4*/ 	.word	0x0000a780


	//   ....[108]....
        /*0be8*/ 	.word	0x0000a790


	//   ....[109]....
        /*0bec*/ 	.word	0x0000a7a0


	//   ....[110]....
        /*0bf0*/ 	.word	0x0000a7b0


	//   ....[111]....
        /*0bf4*/ 	.word	0x0000a7c0


	//   ....[112]....
        /*0bf8*/ 	.word	0x0000a7d0


	//   ....[113]....
        /*0bfc*/ 	.word	0x0000a7e0


	//   ....[114]....
        /*0c00*/ 	.word	0x0000a7f0


	//   ....[115]....
        /*0c04*/ 	.word	0x0000abb0


	//   ....[116]....
        /*0c08*/ 	.word	0x0000abd0


	//   ....[117]....
        /*0c0c*/ 	.word	0x0000ac60


	//   ....[118]....
        /*0c10*/ 	.word	0x0000ac70


	//   ....[119]....
        /*0c14*/ 	.word	0x0000acf0


	//   ....[120]....
        /*0c18*/ 	.word	0x0000ad10


	//   ....[121]....
        /*0c1c*/ 	.word	0x0000ad90


	//   ....[122]....
        /*0c20*/ 	.word	0x0000ada0


	//   ....[123]....
        /*0c24*/ 	.word	0x0000ae20


	//   ....[124]....
        /*0c28*/ 	.word	0x0000ae40


	//   ....[125]....
        /*0c2c*/ 	.word	0x0000aec0


	//   ....[126]....
        /*0c30*/ 	.word	0x0000aed0


	//   ....[127]....
        /*0c34*/ 	.word	0x0000af50


	//   ....[128]....
        /*0c38*/ 	.word	0x0000af70


	//   ....[129]....
        /*0c3c*/ 	.word	0x0000aff0


	//   ....[130]....
        /*0c40*/ 	.word	0x0000b000


	//   ....[131]....
        /*0c44*/ 	.word	0x0000b2a0


	//   ....[132]....
        /*0c48*/ 	.word	0x0000b2c0


	//   ....[133]....
        /*0c4c*/ 	.word	0x0000b610


	//   ....[134]....
        /*0c50*/ 	.word	0x0000b620


	//   ....[135]....
        /*0c54*/ 	.word	0x0000b970


	//   ....[136]....
        /*0c58*/ 	.word	0x0000b990


	//   ....[137]....
        /*0c5c*/ 	.word	0x0000bce0


	//   ....[138]....
        /*0c60*/ 	.word	0x0000bcf0


	//   ....[139]....
        /*0c64*/ 	.word	0x0000c7a0


	//   ....[140]....
        /*0c68*/ 	.word	0x0000c7c0


	//   ....[141]....
        /*0c6c*/ 	.word	0x0000c860


	//   ....[142]....
        /*0c70*/ 	.word	0x0000c870


	//   ....[143]....
        /*0c74*/ 	.word	0x0000c8f0


	//   ....[144]....
        /*0c78*/ 	.word	0x0000c910


	//   ....[145]....
        /*0c7c*/ 	.word	0x0000c990


	//   ....[146]....
        /*0c80*/ 	.word	0x0000c9a0


	//   ....[147]....
        /*0c84*/ 	.word	0x0000ca20


	//   ....[148]....
        /*0c88*/ 	.word	0x0000ca40


	//   ....[149]....
        /*0c8c*/ 	.word	0x0000cac0


	//   ....[150]....
        /*0c90*/ 	.word	0x0000cad0


	//   ....[151]....
        /*0c94*/ 	.word	0x0000cb50


	//   ....[152]....
        /*0c98*/ 	.word	0x0000cb70


	//   ....[153]....
        /*0c9c*/ 	.word	0x0000cbf0


	//   ....[154]....
        /*0ca0*/ 	.word	0x0000cc00


	//   ....[155]....
        /*0ca4*/ 	.word	0x0000cd60


	//   ....[156]....
        /*0ca8*/ 	.word	0x0000cd80


	//   ....[157]....
        /*0cac*/ 	.word	0x0000ceb0


	//   ....[158]....
        /*0cb0*/ 	.word	0x0000cef0


	//   ....[159]....
        /*0cb4*/ 	.word	0x0000cf20


	//   ....[160]....
        /*0cb8*/ 	.word	0x0000cf50


	//   ....[161]....
        /*0cbc*/ 	.word	0x0000cf80


	//   ....[162]....
        /*0cc0*/ 	.word	0x0000cfb0


	//   ....[163]....
        /*0cc4*/ 	.word	0x0000d110


	//   ....[164]....
        /*0cc8*/ 	.word	0x0000d150


	//   ....[165]....
        /*0ccc*/ 	.word	0x0000d180


	//   ....[166]....
        /*0cd0*/ 	.word	0x0000d1b0


	//   ....[167]....
        /*0cd4*/ 	.word	0x0000d1e0


	//   ....[168]....
        /*0cd8*/ 	.word	0x0000d210


	//   ....[169]....
        /*0cdc*/ 	.word	0x0000d2a0


	//   ....[170]....
        /*0ce0*/ 	.word	0x0000d2d0


	//   ....[171]....
        /*0ce4*/ 	.word	0x0000d2e0


	//   ....[172]....
        /*0ce8*/ 	.word	0x0000d340


	//   ....[173]....
        /*0cec*/ 	.word	0x0000d920


	//   ....[174]....
        /*0cf0*/ 	.word	0x0000d980


	//   ....[175]....
        /*0cf4*/ 	.word	0x0000d9d0


	//   ....[176]....
        /*0cf8*/ 	.word	0x0000da20


	//   ....[177]....
        /*0cfc*/ 	.word	0x0000da70


	//   ....[178]....
        /*0d00*/ 	.word	0x0000dae0


	//   ....[179]....
        /*0d04*/ 	.word	0x0000db30


	//   ....[180]....
        /*0d08*/ 	.word	0x0000db90


	//   ....[181]....
        /*0d0c*/ 	.word	0x0000dc00


	//   ....[182]....
        /*0d10*/ 	.word	0x0000dc60


	//   ....[183]....
        /*0d14*/ 	.word	0x0000dcd0


	//   ....[184]....
        /*0d18*/ 	.word	0x0000dd40


	//   ....[185]....
        /*0d1c*/ 	.word	0x0000ddb0


	//   ....[186]....
        /*0d20*/ 	.word	0x0000de10


	//   ....[187]....
        /*0d24*/ 	.word	0x0000de80


	//   ....[188]....
        /*0d28*/ 	.word	0x0000def0


	//   ....[189]....
        /*0d2c*/ 	.word	0x0000df60


	//   ....[190]....
        /*0d30*/ 	.word	0x0000dfc0


	//   ....[191]....
        /*0d34*/ 	.word	0x0000e030


	//   ....[192]....
        /*0d38*/ 	.word	0x0000e0a0


	//   ....[193]....
        /*0d3c*/ 	.word	0x0000e110


	//   ....[194]....
        /*0d40*/ 	.word	0x0000e170


	//   ....[195]....
        /*0d44*/ 	.word	0x0000e1e0


	//   ....[196]....
        /*0d48*/ 	.word	0x0000e250


	//   ....[197]....
        /*0d4c*/ 	.word	0x0000e2c0


	//   ....[198]....
        /*0d50*/ 	.word	0x0000e320


	//   ....[199]....
        /*0d54*/ 	.word	0x0000e390


	//   ....[200]....
        /*0d58*/ 	.word	0x0000e400


	//   ....[201]....
        /*0d5c*/ 	.word	0x0000e4d0


	//   ....[202]....
        /*0d60*/ 	.word	0x0000e530


	//   ....[203]....
        /*0d64*/ 	.word	0x0000e610


	//   ....[204]....
        /*0d68*/ 	.word	0x0000e670


	//   ....[205]....
        /*0d6c*/ 	.word	0x0000e750


	//   ....[206]....
        /*0d70*/ 	.word	0x0000e7b0


	//   ....[207]....
        /*0d74*/ 	.word	0x0000e890


	//   ....[208]....
        /*0d78*/ 	.word	0x0000e8f0


	//   ....[209]....
        /*0d7c*/ 	.word	0x0000e950


	//   ....[210]....
        /*0d80*/ 	.word	0x0000e9b0


	//   ....[211]....
        /*0d84*/ 	.word	0x0000ea00


	//   ....[212]....
        /*0d88*/ 	.word	0x0000ea50


	//   ....[213]....
        /*0d8c*/ 	.word	0x0000eaa0


	//   ....[214]....
        /*0d90*/ 	.word	0x0000eaf0


	//   ....[215]....
        /*0d94*/ 	.word	0x0000eb40


	//   ....[216]....
        /*0d98*/ 	.word	0x0000eb90


	//   ....[217]....
        /*0d9c*/ 	.word	0x0000ec00


	//   ....[218]....
        /*0da0*/ 	.word	0x0000ec70


	//   ....[219]....
        /*0da4*/ 	.word	0x0000ece0


	//   ....[220]....
        /*0da8*/ 	.word	0x0000edc0


	//   ....[221]....
        /*0dac*/ 	.word	0x0000ee20


	//   ....[222]....
        /*0db0*/ 	.word	0x0000ef00


	//   ....[223]....
        /*0db4*/ 	.word	0x0000ef60


	//   ....[224]....
        /*0db8*/ 	.word	0x0000f040


	//   ....[225]....
        /*0dbc*/ 	.word	0x0000f0a0


	//   ....[226]....
        /*0dc0*/ 	.word	0x0000f180


	//   ....[227]....
        /*0dc4*/ 	.word	0x0000f1e0


	//   ....[228]....
        /*0dc8*/ 	.word	0x0000f230


	//   ....[229]....
        /*0dcc*/ 	.word	0x0000f270


	//   ....[230]....
        /*0dd0*/ 	.word	0x0000f2c0


	//   ....[231]....
        /*0dd4*/ 	.word	0x0000f300


	//   ....[232]....
        /*0dd8*/ 	.word	0x0000f350


	//   ....[233]....
        /*0ddc*/ 	.word	0x0000f390


	//   ....[234]....
        /*0de0*/ 	.word	0x0000f3e0


	//   ....[235]....
        /*0de4*/ 	.word	0x0000f420


	//   ....[236]....
        /*0de8*/ 	.word	0x0000f480


	//   ....[237]....
        /*0dec*/ 	.word	0x0000f4d0


	//   ....[238]....
        /*0df0*/ 	.word	0x0000f520


	//   ....[239]....
        /*0df4*/ 	.word	0x0000f570


	//   ....[240]....
        /*0df8*/ 	.word	0x0000f5c0


	//   ....[241]....
        /*0dfc*/ 	.word	0x0000f610


	//   ....[242]....
        /*0e00*/ 	.word	0x0000f660


	//   ....[243]....
        /*0e04*/ 	.word	0x0000f6b0


	//   ....[244]....
        /*0e08*/ 	.word	0x0000f720


	//   ....[245]....
        /*0e0c*/ 	.word	0x0000f790


	//   ....[246]....
        /*0e10*/ 	.word	0x0000f800


	//   ....[247]....
        /*0e14*/ 	.word	0x0000f860


	//   ....[248]....
        /*0e18*/ 	.word	0x0000f8d0


	//   ....[249]....
        /*0e1c*/ 	.word	0x0000f940


	//   ....[250]....
        /*0e20*/ 	.word	0x0000f9b0


	//   ....[251]....
        /*0e24*/ 	.word	0x0000fa10


	//   ....[252]....
        /*0e28*/ 	.word	0x0000fa80


	//   ....[253]....
        /*0e2c*/ 	.word	0x0000faf0


	//   ....[254]....
        /*0e30*/ 	.word	0x0000fb60


	//   ....[255]....
        /*0e34*/ 	.word	0x0000fbc0


	//   ....[0]....
        /*0e38*/ 	.word	0x0000fc30


	//   ....[1]....
        /*0e3c*/ 	.word	0x0000fca0


	//   ....[2]....
        /*0e40*/ 	.word	0x0000fd10


	//   ....[3]....
        /*0e44*/ 	.word	0x0000fd70


	//   ....[4]....
        /*0e48*/ 	.word	0x0000fde0


	//   ....[5]....
        /*0e4c*/ 	.word	0x0000fe50


	//   ....[6]....
        /*0e50*/ 	.word	0x0000fec0


	//   ....[7]....
        /*0e54*/ 	.word	0x0000ff20


	//   ....[8]....
        /*0e58*/ 	.word	0x0000ff90


	//   ....[9]....
        /*0e5c*/ 	.word	0x00010000


	//   ....[10]....
        /*0e60*/ 	.word	0x00010070


	//   ....[11]....
        /*0e64*/ 	.word	0x000100d0


	//   ....[12]....
        /*0e68*/ 	.word	0x00010140


	//   ....[13]....
        /*0e6c*/ 	.word	0x000101b0


	//   ....[14]....
        /*0e70*/ 	.word	0x00010220


	//   ....[15]....
        /*0e74*/ 	.word	0x00010280


	//   ....[16]....
        /*0e78*/ 	.word	0x000102f0


	//   ....[17]....
        /*0e7c*/ 	.word	0x00010360


	//   ....[18]....
        /*0e80*/ 	.word	0x000103d0


	//   ....[19]....
        /*0e84*/ 	.word	0x00010430


	//   ....[20]....
        /*0e88*/ 	.word	0x000104a0


	//   ....[21]....
        /*0e8c*/ 	.word	0x00010510


	//   ....[22]....
        /*0e90*/ 	.word	0x00010580


	//   ....[23]....
        /*0e94*/ 	.word	0x000105e0


	//   ....[24]....
        /*0e98*/ 	.word	0x00010650


	//   ....[25]....
        /*0e9c*/ 	.word	0x000106c0


	//   ....[26]....
        /*0ea0*/ 	.word	0x00010730


	//   ....[27]....
        /*0ea4*/ 	.word	0x00010790


	//   ....[28]....
        /*0ea8*/ 	.word	0x00010800


	//   ....[29]....
        /*0eac*/ 	.word	0x00010870


	//   ....[30]....
        /*0eb0*/ 	.word	0x000108c0


	//   ....[31]....
        /*0eb4*/ 	.word	0x00010900


	//   ....[32]....
        /*0eb8*/ 	.word	0x00010950


	//   ....[33]....
        /*0ebc*/ 	.word	0x000109a0


	//   ....[34]....
        /*0ec0*/ 	.word	0x000109f0


	//   ....[35]....
        /*0ec4*/ 	.word	0x00010a60


	//   ....[36]....
        /*0ec8*/ 	.word	0x00010ab0


	//   ....[37]....
        /*0ecc*/ 	.word	0x00010b00


	//   ....[38]....
        /*0ed0*/ 	.word	0x00010b50


	//   ....[39]....
        /*0ed4*/ 	.word	0x00010ba0


	//   ....[40]....
        /*0ed8*/ 	.word	0x00010bf0


	//   ....[41]....
        /*0edc*/ 	.word	0x00010c60


	//   ....[42]....
        /*0ee0*/ 	.word	0x00010cb0


	//   ....[43]....
        /*0ee4*/ 	.word	0x00010d10


	//   ....[44]....
        /*0ee8*/ 	.word	0x00010d70


	//   ....[45]....
        /*0eec*/ 	.word	0x00010de0


	//----- nvinfo : EIATTR_EXIT_INSTR_OFFSETS
	.align		4
.L_430:
        /*0ef0*/ 	.byte	0x04, 0x1c
        /*0ef2*/ 	.short	(.L_432 - .L_431)


	//   ....[0]....
.L_431:
        /*0ef4*/ 	.word	0x00000c10


	//   ....[1]....
        /*0ef8*/ 	.word	0x0000d8e0


	//----- nvinfo : EIATTR_MAX_THREADS
	.align		4
.L_432:
        /*0efc*/ 	.byte	0x04, 0x05
        /*0efe*/ 	.short	(.L_434 - .L_433)
.L_433:
        /*0f00*/ 	.word	0x00000080
        /*0f04*/ 	.word	0x00000001
        /*0f08*/ 	.word	0x00000001


	//----- nvinfo : EIATTR_CRS_STACK_SIZE
	.align		4
.L_434:
        /*0f0c*/ 	.byte	0x04, 0x1e
        /*0f0e*/ 	.short	(.L_436 - .L_435)
.L_435:
        /*0f10*/ 	.word	0x00000000
.L_436:


//--------------------- .nv.info._ZN7cutlass13device_kernelIN5flash19enable_sm80_to_sm89INS1_16FlashAttnFwdSm80INS1_25CollectiveMainloopFwdSm80ILi4ELi1ELb0EN4cute5tupleIJNS5_1CILi128EEENS7_ILi80EEENS7_ILi64EEEEEELi64ENS_10bfloat16_tEfNS_4arch4Sm80ELb0ELb0ELb0ELb1ELb1ELb1ELb1ELb1EEENS1_21CollectiveEpilogueFwdINS6_IJS8_SA_S9_EEENS6_IJNS7_ILi1EEESI_SI_EEESC_SE_Li128ELb1ELb1ELb1ELb0EEENS1_36VarlenDynamicPersistentTileSchedulerILi128ELi80ELi128ELi128ELb1ELb1ELb0ELb0ELb1ELb1EEEEEEEEEvNT_6ParamsE --------------------------
	.section	.nv.info._ZN7cutlass13device_kernelIN5flash19enable_sm80_to_sm89INS1_16FlashAttnFwdSm80INS1_25CollectiveMainloopFwdSm80ILi4ELi1ELb0EN4cute5tupleIJNS5_1CILi128EEENS7_ILi80EEENS7_ILi64EEEEEELi64ENS_10bfloat16_tEfNS_4arch4Sm80ELb0ELb0ELb0ELb1ELb1ELb1ELb1ELb1EEENS1_21CollectiveEpilogueFwdINS6_IJS8_SA_S9_EEENS6_IJNS7_ILi1EEESI_SI_EEESC_SE_Li128ELb1ELb1ELb1ELb0EEENS1_36VarlenDynamicPersistentTileSchedulerILi128ELi80ELi128ELi128ELb1ELb1ELb0ELb0ELb1ELb1EEEEEEEEEvNT_6ParamsE,"",@"SHT_CUDA_INFO"
	.sectionflags	@""
	.align	4


	//----- nvinfo : EIATTR_CUDA_API_VERSION
	.align		4
        /*0000*/ 	.byte	0x04, 0x37
        /*0002*/ 	.short	(.L_438 - .L_437)
.L_437:
        /*0004*/ 	.word	0x00000082


	//----- nvinfo : EIATTR_SW2861232_WAR
	.align		4
.L_438:
        /*0008*/ 	.byte	0x01, 0x35
	.zero		2


	//----- nvinfo : EIATTR_PARAM_CBANK
	.align		4
        /*000c*/ 	.byte	0x04, 0x0a
        /*000e*/ 	.short	(.L_440 - .L_439)
	.align		4
.L_439:
        /*0010*/ 	.word	index@(.nv.constant0._ZN7cutlass13device_kernelIN5flash19enable_sm80_to_sm89INS1_16FlashAttnFwdSm80INS1_25CollectiveMainloopFwdSm80ILi4ELi1ELb0EN4cute5tupleIJNS5_1CILi128EEENS7_ILi80EEENS7_ILi64EEEEEELi64ENS_10bfloat16_tEfNS_4arch4Sm80ELb0ELb0ELb0ELb1ELb1ELb1ELb1ELb1EEENS1_21CollectiveEpilogueFwdINS6_IJS8_SA_S9_EEENS6_IJNS7_ILi1EEESI_SI_EEESC_SE_Li128ELb1ELb1ELb1ELb0EEENS1_36VarlenDynamicPersistentTileSchedulerILi128ELi80ELi128ELi128ELb1ELb1ELb0ELb0ELb1ELb1EEEEEEEEEvNT_6ParamsE)
        /*0014*/ 	.short	0x0160
        /*0016*/ 	.short	0x0438


	//----- nvinfo : EIATTR_CBANK_PARAM_SIZE
	.align		4
.L_440:
        /*0018*/ 	.byte	0x03, 0x19
        /*001a*/ 	.short	0x0438


	//----- nvinfo : EIATTR_KPARAM_INFO
	.align		4
        /*001c*/ 	.byte	0x04, 0x17
        /*001e*/ 	.short	(.L_442 - .L_441)
.L_441:
        /*0020*/ 	.word	0x00000000
        /*0024*/ 	.short	0x0000
        /*0026*/ 	.short	0x0000
        /*0028*/ 	.byte	0x00, 0xf0, 0xe1, 0x10


	//----- nvinfo : EIATTR_MAXREG_COUNT
	.align		4
.L_442:
        /*002c*/ 	.byte	0x03, 0x1b
        /*002e*/ 	.short	0x00ff


	//----- nvinfo : EIATTR_NUM_BARRIERS
	.align		4
        /*0030*/ 	.byte	0x02, 0x4c
        /*0032*/ 	.byte	0x06
	.zero		1


	//----- nvinfo : EIATTR_ANNOTATIONS
	.align		4
        /*0034*/ 	.byte	0x04, 0x55
        /*0036*/ 	.short	(.L_444 - .L_443)


	//   ....[0]....
.L_443:
        /* <DEDUP_REMOVED lines=116> */


	//----- nvinfo : EIATTR_MERCURY_ISA_VERSION
	.align		4
.L_444:
        /*0768*/ 	.byte	0x03, 0x5f
        /*076a*/ 	.short	0x0000


	//----- nvinfo : EIATTR_INT_WARP_WIDE_INSTR_OFFSETS
	.align		4
        /*076c*/ 	.byte	0x04, 0x31
        /*076e*/ 	.short	(.L_446 - .L_445)


	//   ....[0]....
.L_445:
        /*0770*/ 	.word	0x000134c0


	//   ....[1]....
        /*0774*/ 	.word	0x00013540


	//----- nvinfo : EIATTR_COOP_GROUP_MASK_REGIDS
	.align		4
.L_446:
        /*0778*/ 	.byte	0x04, 0x29
        /*077a*/ 	.short	(.L_448 - .L_447)


	//   ....[0]....
.L_447:
        /*077c*/ 	.word	0xffffffff


	//   ....[1]....
        /*0780*/ 	.word	0xffffffff


	//   ....[2]....
        /*0784*/ 	.word	0xffffffff


	//   ....[3]....
        /*0788*/ 	.word	0xffffffff


	//   ....[4]....
        /*078c*/ 	.word	0xffffffff


	//   ....[5]....
        /*0790*/ 	.word	0xffffffff


	//   ....[6]....
        /*0794*/ 	.word	0xffffffff


	//   ....[7]....
        /*0798*/ 	.word	0xffffffff


	//   ....[8]....
        /*079c*/ 	.word	0xffffffff


	//   ....[9]....
        /*07a0*/ 	.word	0xffffffff


	//   ....[10]....
        /*07a4*/ 	.word	0xffffffff


	//   ....[11]....
        /*07a8*/ 	.word	0xffffffff


	//   ....[12]....
        /*07ac*/ 	.word	0xffffffff


	//   ....[13]....
        /*07b0*/ 	.word	0xffffffff


	//   ....[14]....
        /*07b4*/ 	.word	0xffffffff


	//   ....[15]....
        /*07b8*/ 	.word	0xffffffff


	//   ....[16]....
        /*07bc*/ 	.word	0xffffffff


	//   ....[17]....
        /*07c0*/ 	.word	0xffffffff


	//   ....[18]....
        /*07c4*/ 	.word	0xffffffff


	//   ....[19]....
        /*07c8*/ 	.word	0xffffffff


	//   ....[20]....
        /*07cc*/ 	.word	0xffffffff


	//   ....[21]....
        /*07d0*/ 	.word	0xffffffff


	//   ....[22]....
        /*07d4*/ 	.word	0xffffffff


	//   ....[23]....
        /*07d8*/ 	.word	0xffffffff


	//   ....[24]....
        /*07dc*/ 	.word	0xffffffff


	//   ....[25]....
        /*07e0*/ 	.word	0xffffffff


	//   ....[26]....
        /*07e4*/ 	.word	0xffffffff


	//   ....[27]....
        /*07e8*/ 	.word	0xffffffff


	//   ....[28]....
        /*07ec*/ 	.word	0xffffffff


	//   ....[29]....
        /*07f0*/ 	.word	0xffffffff


	//   ....[30]....
        /*07f4*/ 	.word	0xffffffff


	//   ....[31]....
        /*07f8*/ 	.word	0xffffffff


	//   ....[32]....
        /*07fc*/ 	.word	0xffffffff


	//   ....[33]....
        /*0800*/ 	.word	0xffffffff


	//   ....[34]....
        /*0804*/ 	.word	0xffffffff


	//   ....[35]....
        /*0808*/ 	.word	0xffffffff


	//   ....[36]....
        /*080c*/ 	.word	0xffffffff


	//   ....[37]....
        /*0810*/ 	.word	0xffffffff


	//   ....[38]....
        /*0814*/ 	.word	0xffffffff


	//   ....[39]....
        /*0818*/ 	.word	0xffffffff


	//   ....[40]....
        /*081c*/ 	.word	0xffffffff


	//   ....[41]....
        /*0820*/ 	.word	0xffffffff


	//   ....[42]....
        /*0824*/ 	.word	0xffffffff


	//   ....[43]....
        /*0828*/ 	.word	0xffffffff


	//   ....[44]....
        /*082c*/ 	.word	0xffffffff


	//   ....[45]....
        /*0830*/ 	.word	0xffffffff


	//   ....[46]....
        /*0834*/ 	.word	0xffffffff


	//   ....[47]....
        /*0838*/ 	.word	0xffffffff


	//   ....[48]....
        /*083c*/ 	.word	0xffffffff


	//   ....[49]....
        /*0840*/ 	.word	0xffffffff


	//   ....[50]....
        /*0844*/ 	.word	0xffffffff


	//   ....[51]....
        /*0848*/ 	.word	0xffffffff


	//   ....[52]....
        /*084c*/ 	.word	0xffffffff


	//   ....[53]....
        /*0850*/ 	.word	0xffffffff


	//   ....[54]....
        /*0854*/ 	.word	0xffffffff


	//   ....[55]....
        /*0858*/ 	.word	0xffffffff


	//   ....[56]....
        /*085c*/ 	.word	0xffffffff


	//   ....[57]....
        /*0860*/ 	.word	0xffffffff


	//   ....[58]....
        /*0864*/ 	.word	0xffffffff


	//   ....[59]....
        /*0868*/ 	.word	0xffffffff


	//   ....[60]....
        /*086c*/ 	.word	0xffffffff


	//   ....[61]....
        /*0870*/ 	.word	0xffffffff


	//   ....[62]....
        /*0874*/ 	.word	0xffffffff


	//   ....[63]....
        /*0878*/ 	.word	0xffffffff


	//   ....[64]....
        /*087c*/ 	.word	0xffffffff


	//   ....[65]....
        /*0880*/ 	.word	0xffffffff


	//   ....[66]....
        /*0884*/ 	.word	0xffffffff


	//   ....[67]....
        /*0888*/ 	.word	0xffffffff


	//   ....[68]....
        /*088c*/ 	.word	0xffffffff


	//   ....[69]....
        /*0890*/ 	.word	0xffffffff


	//   ....[70]....
        /*0894*/ 	.word	0xffffffff


	//   ....[71]....
        /*0898*/ 	.word	0xffffffff


	//   ....[72]....
        /*089c*/ 	.word	0xffffffff


	//   ....[73]....
        /*08a0*/ 	.word	0xffffffff


	//   ....[74]....
        /*08a4*/ 	.word	0xffffffff


	//   ....[75]....
        /*08a8*/ 	.word	0xffffffff


	//   ....[76]....
        /*08ac*/ 	.word	0xffffffff


	//   ....[77]....
        /*08b0*/ 	.word	0xffffffff


	//   ....[78]....
        /*08b4*/ 	.word	0xffffffff


	//   ....[79]....
        /*08b8*/ 	.word	0xffffffff


	//   ....[80]....
        /*08bc*/ 	.word	0xffffffff


	//   ....[81]....
        /*08c0*/ 	.word	0xffffffff


	//   ....[82]....
        /*08c4*/ 	.word	0xffffffff


	//   ....[83]....
        /*08c8*/ 	.word	0xffffffff


	//   ....[84]....
        /*08cc*/ 	.word	0xffffffff


	//   ....[85]....
        /*08d0*/ 	.word	0xffffffff


	//   ....[86]....
        /*08d4*/ 	.word	0xffffffff


	//   ....[87]....
        /*08d8*/ 	.word	0xffffffff


	//   ....[88]....
        /*08dc*/ 	.word	0xffffffff


	//   ....[89]....
        /*08e0*/ 	.word	0xffffffff


	//   ....[90]....
        /*08e4*/ 	.word	0xffffffff


	//   ....[91]....
        /*08e8*/ 	.word	0xffffffff


	//   ....[92]....
        /*08ec*/ 	.word	0xffffffff


	//   ....[93]....
        /*08f0*/ 	.word	0xffffffff


	//   ....[94]....
        /*08f4*/ 	.word	0xffffffff


	//   ....[95]....
        /*08f8*/ 	.word	0xffffffff


	//   ....[96]....
        /*08fc*/ 	.word	0xffffffff


	//   ....[97]....
        /*0900*/ 	.word	0xffffffff


	//   ....[98]....
        /*0904*/ 	.word	0xffffffff


	//   ....[99]....
        /*0908*/ 	.word	0xffffffff


	//   ....[100]....
        /*090c*/ 	.word	0xffffffff


	//   ....[101]....
        /*0910*/ 	.word	0xffffffff


	//   ....[102]....
        /*0914*/ 	.word	0xffffffff


	//   ....[103]....
        /*0918*/ 	.word	0xffffffff


	//   ....[104]....
        /*091c*/ 	.word	0xffffffff


	//   ....[105]....
        /*0920*/ 	.word	0xffffffff


	//   ....[106]....
        /*0924*/ 	.word	0xffffffff


	//   ....[107]....
        /*0928*/ 	.word	0xffffffff


	//   ....[108]....
        /*092c*/ 	.word	0xffffffff


	//   ....[109]....
        /*0930*/ 	.word	0xffffffff


	//   ....[110]....
        /*0934*/ 	.word	0xffffffff


	//   ....[111]....
        /*0938*/ 	.word	0xffffffff


	//   ....[112]....
        /*093c*/ 	.word	0xffffffff


	//   ....[113]....
        /*0940*/ 	.word	0xffffffff


	//   ....[114]....
        /*0944*/ 	.word	0xffffffff


	//   ....[115]....
        /*0948*/ 	.word	0xffffffff


	//   ....[116]....
        /*094c*/ 	.word	0xffffffff


	//   ....[117]....
        /*0950*/ 	.word	0xffffffff


	//   ....[118]....
        /*0954*/ 	.word	0xffffffff


	//   ....[119]....
        /*0958*/ 	.word	0xffffffff


	//   ....[120]....
        /*095c*/ 	.word	0xffffffff


	//   ....[121]....
        /*0960*/ 	.word	0xffffffff


	//   ....[122]....
        /*0964*/ 	.word	0xffffffff


	//   ....[123]....
        /*0968*/ 	.word	0xffffffff


	//   ....[124]....
        /*096c*/ 	.word	0xffffffff


	//   ....[125]....
        /*0970*/ 	.word	0xffffffff


	//   ....[126]....
        /*0974*/ 	.word	0xffffffff


	//   ....[127]....
        /*0978*/ 	.word	0xffffffff


	//   ....[128]....
        /*097c*/ 	.word	0xffffffff


	//   ....[129]....
        /*0980*/ 	.word	0xffffffff


	//   ....[130]....
        /*0984*/ 	.word	0xffffffff


	//   ....[131]....
        /*0988*/ 	.word	0xffffffff


	//   ....[132]....
        /*098c*/ 	.word	0xffffffff


	//   ....[133]....
        /*0990*/ 	.word	0xffffffff


	//   ....[134]....
        /*0994*/ 	.word	0xffffffff


	//   ....[135]....
        /*0998*/ 	.word	0xffffffff


	//   ....[136]....
        /*099c*/ 	.word	0xffffffff


	//   ....[137]....
        /*09a0*/ 	.word	0xffffffff


	//   ....[138]....
        /*09a4*/ 	.word	0xffffffff


	//   ....[139]....
        /*09a8*/ 	.word	0xffffffff


	//   ....[140]....
        /*09ac*/ 	.word	0xffffffff


	//   ....[141]....
        /*09b0*/ 	.word	0xffffffff


	//   ....[142]....
        /*09b4*/ 	.word	0xffffffff


	//   ....[143]....
        /*09b8*/ 	.word	0xffffffff


	//   ....[144]....
        /*09bc*/ 	.word	0xffffffff


	//   ....[145]....
        /*09c0*/ 	.word	0xffffffff


	//   ....[146]....
        /*09c4*/ 	.word	0xffffffff


	//   ....[147]....
        /*09c8*/ 	.word	0xffffffff


	//   ....[148]....
        /*09cc*/ 	.word	0xffffffff


	//   ....[149]....
        /*09d0*/ 	.word	0xffffffff


	//   ....[150]....
        /*09d4*/ 	.word	0xffffffff


	//   ....[151]....
        /*09d8*/ 	.word	0xffffffff


	//   ....[152]....
        /*09dc*/ 	.word	0xffffffff


	//   ....[153]....
        /*09e0*/ 	.word	0xffffffff


	//   ....[154]....
        /*09e4*/ 	.word	0xffffffff


	//   ....[155]....
        /*09e8*/ 	.word	0xffffffff


	//   ....[156]....
        /*09ec*/ 	.word	0xffffffff


	//   ....[157]....
        /*09f0*/ 	.word	0xffffffff


	//   ....[158]....
        /*09f4*/ 	.word	0xffffffff


	//   ....[159]....
        /*09f8*/ 	.word	0xffffffff


	//   ....[160]....
        /*09fc*/ 	.word	0xffffffff


	//   ....[161]....
        /*0a00*/ 	.word	0xffffffff


	//   ....[162]....
        /*0a04*/ 	.word	0xffffffff


	//   ....[163]....
        /*0a08*/ 	.word	0xffffffff


	//   ....[164]....
        /*0a0c*/ 	.word	0xffffffff


	//   ....[165]....
        /*0a10*/ 	.word	0xffffffff


	//   ....[166]....
        /*0a14*/ 	.word	0xffffffff


	//   ....[167]....
        /*0a18*/ 	.word	0xffffffff


	//   ....[168]....
        /*0a1c*/ 	.word	0xffffffff


	//   ....[169]....
        /*0a20*/ 	.word	0xffffffff


	//   ....[170]....
        /*0a24*/ 	.word	0xffffffff


	//   ....[171]....
        /*0a28*/ 	.word	0xffffffff


	//   ....[172]....
        /*0a2c*/ 	.word	0xffffffff


	//   ....[173]....
        /*0a30*/ 	.word	0xffffffff


	//   ....[174]....
        /*0a34*/ 	.word	0xffffffff


	//   ....[175]....
        /*0a38*/ 	.word	0xffffffff


	//   ....[176]....
        /*0a3c*/ 	.word	0xffffffff


	//   ....[177]....
        /*0a40*/ 	.word	0xffffffff


	//   ....[178]....
        /*0a44*/ 	.word	0xffffffff


	//   ....[179]....
        /*0a48*/ 	.word	0xffffffff


	//   ....[180]....
        /*0a4c*/ 	.word	0xffffffff


	//   ....[181]....
        /*0a50*/ 	.word	0xffffffff


	//   ....[182]....
        /*0a54*/ 	.word	0xffffffff


	//   ....[183]....
        /*0a58*/ 	.word	0xffffffff


	//   ....[184]....
        /*0a5c*/ 	.word	0xffffffff


	//   ....[185]....
        /*0a60*/ 	.word	0xffffffff


	//   ....[186]....
        /*0a64*/ 	.word	0xffffffff


	//   ....[187]....
        /*0a68*/ 	.word	0xffffffff


	//   ....[188]....
        /*0a6c*/ 	.word	0xffffffff


	//   ....[189]....
        /*0a70*/ 	.word	0xffffffff


	//   ....[190]....
        /*0a74*/ 	.word	0xffffffff


	//   ....[191]....
        /*0a78*/ 	.word	0xffffffff


	//   ....[192]....
        /*0a7c*/ 	.word	0xffffffff


	//   ....[193]....
        /*0a80*/ 	.word	0xffffffff


	//   ....[194]....
        /*0a84*/ 	.word	0xffffffff


	//   ....[195]....
        /*0a88*/ 	.word	0xffffffff


	//   ....[196]....
        /*0a8c*/ 	.word	0xffffffff


	//   ....[197]....
        /*0a90*/ 	.word	0xffffffff


	//   ....[198]....
        /*0a94*/ 	.word	0xffffffff


	//   ....[199]....
        /*0a98*/ 	.word	0xffffffff


	//   ....[200]....
        /*0a9c*/ 	.word	0xffffffff


	//   ....[201]....
        /*0aa0*/ 	.word	0xffffffff


	//   ....[202]....
        /*0aa4*/ 	.word	0xffffffff


	//   ....[203]....
        /*0aa8*/ 	.word	0xffffffff


	//   ....[204]....
        /*0aac*/ 	.word	0xffffffff


	//   ....[205]....
        /*0ab0*/ 	.word	0xffffffff


	//   ....[206]....
        /*0ab4*/ 	.word	0xffffffff


	//   ....[207]....
        /*0ab8*/ 	.word	0xffffffff


	//   ....[208]....
        /*0abc*/ 	.word	0xffffffff


	//   ....[209]....
        /*0ac0*/ 	.word	0xffffffff


	//   ....[210]....
        /*0ac4*/ 	.word	0xffffffff


	//   ....[211]....
        /*0ac8*/ 	.word	0xffffffff


	//   ....[212]....
        /*0acc*/ 	.word	0xffffffff


	//   ....[213]....
        /*0ad0*/ 	.word	0xffffffff


	//   ....[214]....
        /*0ad4*/ 	.word	0xffffffff


	//   ....[215]....
        /*0ad8*/ 	.word	0xffffffff


	//   ....[216]....
        /*0adc*/ 	.word	0xffffffff


	//   ....[217]....
        /*0ae0*/ 	.word	0xffffffff


	//   ....[218]....
        /*0ae4*/ 	.word	0xffffffff


	//   ....[219]....
        /*0ae8*/ 	.word	0xffffffff


	//   ....[220]....
        /*0aec*/ 	.word	0xffffffff


	//   ....[221]....
        /*0af0*/ 	.word	0xffffffff


	//   ....[222]....
        /*0af4*/ 	.word	0xffffffff


	//   ....[223]....
        /*0af8*/ 	.word	0xffffffff


	//   ....[224]....
        /*0afc*/ 	.word	0xffffffff


	//   ....[225]....
        /*0b00*/ 	.word	0xffffffff


	//   ....[226]....
        /*0b04*/ 	.word	0xffffffff


	//   ....[227]....
        /*0b08*/ 	.word	0xffffffff


	//   ....[228]....
        /*0b0c*/ 	.word	0xffffffff


	//   ....[229]....
        /*0b10*/ 	.word	0xffffffff


	//   ....[230]....
        /*0b14*/ 	.word	0xffffffff


	//   ....[231]....
        /*0b18*/ 	.word	0xffffffff


	//   ....[232]....
        /*0b1c*/ 	.word	0xffffffff


	//   ....[233]....
        /*0b20*/ 	.word	0xffffffff


	//   ....[234]....
        /*0b24*/ 	.word	0xffffffff


	//   ....[235]....
        /*0b28*/ 	.word	0xffffffff


	//   ....[236]....
        /*0b2c*/ 	.word	0xffffffff


	//   ....[237]....
        /*0b30*/ 	.word	0xffffffff


	//   ....[238]....
        /*0b34*/ 	.word	0xffffffff


	//   ....[239]....
        /*0b38*/ 	.word	0xffffffff


	//   ....[240]....
        /*0b3c*/ 	.word	0xffffffff


	//   ....[241]....
        /*0b40*/ 	.word	0xffffffff


	//   ....[242]....
        /*0b44*/ 	.word	0xffffffff


	//   ....[243]....
        /*0b48*/ 	.word	0xffffffff


	//   ....[244]....
        /*0b4c*/ 	.word	0xffffffff


	//   ....[245]....
        /*0b50*/ 	.word	0xffffffff


	//   ....[246]....
        /*0b54*/ 	.word	0xffffffff


	//   ....[247]....
        /*0b58*/ 	.word	0xffffffff


	//   ....[248]....
        /*0b5c*/ 	.word	0xffffffff


	//   ....[249]....
        /*0b60*/ 	.word	0xffffffff


	//   ....[250]....
        /*0b64*/ 	.word	0xffffffff


	//   ....[251]....
        /*0b68*/ 	.word	0xffffffff


	//   ....[252]....
        /*0b6c*/ 	.word	0xffffffff


	//   ....[253]....
        /*0b70*/ 	.word	0xffffffff


	//   ....[254]....
        /*0b74*/ 	.word	0xffffffff


	//   ....[255]....
        /*0b78*/ 	.word	0xffffffff


	//   ....[0]....
        /*0b7c*/ 	.word	0xffffffff


	//   ....[1]....
        /*0b80*/ 	.word	0xffffffff


	//   ....[2]....
        /*0b84*/ 	.word	0xffffffff


	//   ....[3]....
        /*0b88*/ 	.word	0xffffffff


	//   ....[4]....
        /*0b8c*/ 	.word	0xffffffff


	//   ....[5]....
        /*0b90*/ 	.word	0xffffffff


	//   ....[6]....
        /*0b94*/ 	.word	0xffffffff


	//   ....[7]....
        /*0b98*/ 	.word	0xffffffff


	//   ....[8]....
        /*0b9c*/ 	.word	0xffffffff


	//   ....[9]....
        /*0ba0*/ 	.word	0xffffffff


	//   ....[10]....
        /*0ba4*/ 	.word	0xffffffff


	//   ....[11]....
        /*0ba8*/ 	.word	0xffffffff


	//   ....[12]....
        /*0bac*/ 	.word	0xffffffff


	//   ....[13]....
        /*0bb0*/ 	.word	0xffffffff


	//   ....[14]....
        /*0bb4*/ 	.word	0xffffffff


	//   ....[15]....
        /*0bb8*/ 	.word	0xffffffff


	//   ....[16]....
        /*0bbc*/ 	.word	0xffffffff


	//   ....[17]....
        /*0bc0*/ 	.word	0xffffffff


	//   ....[18]....
        /*0bc4*/ 	.word	0xffffffff


	//   ....[19]....
        /*0bc8*/ 	.word	0xffffffff


	//   ....[20]....
        /*0bcc*/ 	.word	0xffffffff


	//   ....[21]....
        /*0bd0*/ 	.word	0xffffffff


	//   ....[22]....
        /*0bd4*/ 	.word	0xffffffff


	//   ....[23]....
        /*0bd8*/ 	.word	0xffffffff


	//   ....[24]....
        /*0bdc*/ 	.word	0xffffffff


	//   ....[25]....
        /*0be0*/ 	.word	0xffffffff


	//   ....[26]....
        /*0be4*/ 	.word	0xffffffff


	//   ....[27]....
        /*0be8*/ 	.word	0xffffffff


	//   ....[28]....
        /*0bec*/ 	.word	0xffffffff


	//   ....[29]....
        /*0bf0*/ 	.word	0xffffffff


	//   ....[30]....
        /*0bf4*/ 	.word	0xffffffff


	//   ....[31]....
        /*0bf8*/ 	.word	0xffffffff


	//   ....[32]....
        /*0bfc*/ 	.word	0xffffffff


	//   ....[33]....
        /*0c00*/ 	.word	0xffffffff


	//   ....[34]....
        /*0c04*/ 	.word	0xffffffff


	//   ....[35]....
        /*0c08*/ 	.word	0xffffffff


	//   ....[36]....
        /*0c0c*/ 	.word	0xffffffff


	//   ....[37]....
        /*0c10*/ 	.word	0xffffffff


	//   ....[38]....
        /*0c14*/ 	.word	0xffffffff


	//   ....[39]....
        /*0c18*/ 	.word	0xffffffff


	//   ....[40]....
        /*0c1c*/ 	.word	0xffffffff


	//   ....[41]....
        /*0c20*/ 	.word	0xffffffff


	//   ....[42]....
        /*0c24*/ 	.word	0xffffffff


	//   ....[43]....
        /*0c28*/ 	.word	0xffffffff


	//   ....[44]....
        /*0c2c*/ 	.word	0xffffffff


	//   ....[45]....
        /*0c30*/ 	.word	0xffffffff


	//   ....[46]....
        /*0c34*/ 	.word	0xffffffff


	//   ....[47]....
        /*0c38*/ 	.word	0xffffffff


	//   ....[48]....
        /*0c3c*/ 	.word	0xffffffff


	//   ....[49]....
        /*0c40*/ 	.word	0xffffffff


	//   ....[50]....
        /*0c44*/ 	.word	0xffffffff


	//   ....[51]....
        /*0c48*/ 	.word	0xffffffff


	//   ....[52]....
        /*0c4c*/ 	.word	0xffffffff


	//   ....[53]....
        /*0c50*/ 	.word	0xffffffff


	//   ....[54]....
        /*0c54*/ 	.word	0xffffffff


	//   ....[55]....
        /*0c58*/ 	.word	0xffffffff


	//   ....[56]....
        /*0c5c*/ 	.word	0xffffffff


	//   ....[57]....
        /*0c60*/ 	.word	0xffffffff


	//   ....[58]....
        /*0c64*/ 	.word	0xffffffff


	//   ....[59]....
        /*0c68*/ 	.word	0xffffffff


	//   ....[60]....
        /*0c6c*/ 	.word	0xffffffff


	//   ....[61]....
        /*0c70*/ 	.word	0xffffffff


	//   ....[62]....
        /*0c74*/ 	.word	0xffffffff


	//   ....[63]....
        /*0c78*/ 	.word	0xffffffff


	//   ....[64]....
        /*0c7c*/ 	.word	0xffffffff


	//   ....[65]....
        /*0c80*/ 	.word	0xffffffff


	//   ....[66]....
        /*0c84*/ 	.word	0xffffffff


	//   ....[67]....
        /*0c88*/ 	.word	0xffffffff


	//   ....[68]....
        /*0c8c*/ 	.word	0xffffffff


	//   ....[69]....
        /*0c90*/ 	.word	0xffffffff


	//   ....[70]....
        /*0c94*/ 	.word	0xffffffff


	//   ....[71]....
        /*0c98*/ 	.word	0xffffffff


	//   ....[72]....
        /*0c9c*/ 	.word	0xffffffff


	//   ....[73]....
        /*0ca0*/ 	.word	0xffffffff


	//   ....[74]....
        /*0ca4*/ 	.word	0xffffffff


	//   ....[75]....
        /*0ca8*/ 	.word	0xffffffff


	//   ....[76]....
        /*0cac*/ 	.word	0xffffffff


	//   ....[77]....
        /*0cb0*/ 	.word	0xffffffff


	//----- nvinfo : EIATTR_COOP_GROUP_INSTR_OFFSETS
	.align		4
.L_448:
        /*0cb4*/ 	.byte	0x04, 0x28
        /*0cb6*/ 	.short	(.L_450 - .L_449)


	//   ....[0]....
.L_449:
        /*0cb8*/ 	.word	0x00000050


	//   ....[1]....
        /*0cbc*/ 	.word	0x00000200


	//   ....[2]....
        /*0cc0*/ 	.word	0x00000230


	//   ....[3]....
        /*0cc4*/ 	.word	0x00000260


	//   ....[4]....
        /*0cc8*/ 	.word	0x00000290


	//   ....[5]....
        /*0ccc*/ 	.word	0x000002c0


	//   ....[6]....
        /*0cd0*/ 	.word	0x000002f0


	//   ....[7]....
        /*0cd4*/ 	.word	0x00000460


	//   ....[8]....
        /*0cd8*/ 	.word	0x000004a0


	//   ....[9]....
        /*0cdc*/ 	.word	0x000004d0


	//   ....[10]....
        /*0ce0*/ 	.word	0x00000500


	//   ....[11]....
        /*0ce4*/ 	.word	0x00000530


	//   ....[12]....
        /*0ce8*/ 	.word	0x00000560


	//   ....[13]....
        /*0cec*/ 	.word	0x000005f0


	//   ....[14]....
        /*0cf0*/ 	.word	0x00000620


	//   ....[15]....
        /*0cf4*/ 	.word	0x00000640


	//   ....[16]....
        /*0cf8*/ 	.word	0x000006a0


	//   ....[17]....
        /*0cfc*/ 	.word	0x00003960


	//   ....[18]....
        /*0d00*/ 	.word	0x000039b0


	//   ....[19]....
        /*0d04*/ 	.word	0x000041a0


	//   ....[20]....
        /*0d08*/ 	.word	0x000041c0


	//   ....[21]....
        /*0d0c*/ 	.word	0x00004930


	//   ....[22]....
        /*0d10*/ 	.word	0x00004940


	//   ....[23]....
        /*0d14*/ 	.word	0x000051a0


	//   ....[24]....
        /*0d18*/ 	.word	0x000051d0


	//   ....[25]....
        /*0d1c*/ 	.word	0x00005e10


	//   ....[26]....
        /*0d20*/ 	.word	0x00005e40


	//   ....[27]....
        /*0d24*/ 	.word	0x00006600


	//   ....[28]....
        /*0d28*/ 	.word	0x00006620


	//   ....[29]....
        /*0d2c*/ 	.word	0x00006e00


	//   ....[30]....
        /*0d30*/ 	.word	0x00006e30


	//   ....[31]....
        /*0d34*/ 	.word	0x00006f60


	//   ....[32]....
        /*0d38*/ 	.word	0x00006f90


	//   ....[33]....
        /*0d3c*/ 	.word	0x00007080


	//   ....[34]....
        /*0d40*/ 	.word	0x000070a0


	//   ....[35]....
        /*0d44*/ 	.word	0x00007680


	//   ....[36]....
        /*0d48*/ 	.word	0x000076c0


	//   ....[37]....
        /*0d4c*/ 	.word	0x000077f0


	//   ....[38]....
        /*0d50*/ 	.word	0x00007820


	//   ....[39]....
        /*0d54*/ 	.word	0x00007910


	//   ....[40]....
        /*0d58*/ 	.word	0x00007940


	//   ....[41]....
        /*0d5c*/ 	.word	0x00008460


	//   ....[42]....
        /*0d60*/ 	.word	0x00008480


	//   ....[43]....
        /*0d64*/ 	.word	0x00008550


	//   ....[44]....
        /*0d68*/ 	.word	0x00008560


	//   ....[45]....
        /*0d6c*/ 	.word	0x00008630


	//   ....[46]....
        /*0d70*/ 	.word	0x00008650


	//   ....[47]....
        /*0d74*/ 	.word	0x00008720


	//   ....[48]....
        /*0d78*/ 	.word	0x00008730


	//   ....[49]....
        /*0d7c*/ 	.word	0x00008800


	//   ....[50]....
        /*0d80*/ 	.word	0x00008820


	//   ....[51]....
        /*0d84*/ 	.word	0x000088f0


	//   ....[52]....
        /*0d88*/ 	.word	0x00008900


	//   ....[53]....
        /*0d8c*/ 	.word	0x000089d0


	//   ....[54]....
        /*0d90*/ 	.word	0x000089f0


	//   ....[55]....
        /*0d94*/ 	.word	0x00008ac0


	//   ....[56]....
        /*0d98*/ 	.word	0x00008ad0


	//   ....[57]....
        /*0d9c*/ 	.word	0x00008f00


	//   ....[58]....
        /*0da0*/ 	.word	0x00008f10


	//   ....[59]....
        /*0da4*/ 	.word	0x00008f20


	//   ....[60]....
        /*0da8*/ 	.word	0x00008f30


	//   ....[61]....
        /*0dac*/ 	.word	0x00008f50


	//   ....[62]....
        /*0db0*/ 	.word	0x00008f60


	//   ....[63]....
        /*0db4*/ 	.word	0x00008f80


	//   ....[64]....
        /*0db8*/ 	.word	0x00008fa0


	//   ....[65]....
        /*0dbc*/ 	.word	0x000090a0


	//   ....[66]....
        /*0dc0*/ 	.word	0x000090b0


	//   ....[67]....
        /*0dc4*/ 	.word	0x000092b0


	//   ....[68]....
        /*0dc8*/ 	.word	0x000092f0


	//   ....[69]....
        /*0dcc*/ 	.word	0x00009300


	//   ....[70]....
        /*0dd0*/ 	.word	0x00009310


	//   ....[71]....
        /*0dd4*/ 	.word	0x0000abd0


	//   ....[72]....
        /*0dd8*/ 	.word	0x0000ac10


	//   ....[73]....
        /*0ddc*/ 	.word	0x0000ac30


	//   ....[74]....
        /*0de0*/ 	.word	0x0000ac40


	//   ....[75]....
        /*0de4*/ 	.word	0x0000c920


	//   ....[76]....
        /*0de8*/ 	.word	0x0000c960


	//   ....[77]....
        /*0dec*/ 	.word	0x0000c970


	//   ....[78]....
        /*0df0*/ 	.word	0x0000c990


	//   ....[79]....
        /*0df4*/ 	.word	0x0000c9b0


	//   ....[80]....
        /*0df8*/ 	.word	0x0000ca30


	//   ....[81]....
        /*0dfc*/ 	.word	0x0000ca70


	//   ....[82]....
        /*0e00*/ 	.word	0x0000ca90


	//   ....[83]....
        /*0e04*/ 	.word	0x0000cab0


	//   ....[84]....
        /*0e08*/ 	.word	0x0000cad0


	//   ....[85]....
        /*0e0c*/ 	.word	0x0000d2f0


	//   ....[86]....
        /*0e10*/ 	.word	0x0000d310


	//   ....[87]....
        /*0e14*/ 	.word	0x0000d330


	//   ....[88]....
        /*0e18*/ 	.word	0x0000d340


	//   ....[89]....
        /*0e1c*/ 	.word	0x0000d350


	//   ....[90]....
        /*0e20*/ 	.word	0x0000d360


	//   ....[91]....
        /*0e24*/ 	.word	0x0000d370


	//   ....[92]....
        /*0e28*/ 	.word	0x0000d380


	//   ....[93]....
        /*0e2c*/ 	.word	0x0000d3b0


	//   ....[94]....
        /*0e30*/ 	.word	0x0000d3e0


	//   ....[95]....
        /*0e34*/ 	.word	0x0000e060


	//   ....[96]....
        /*0e38*/ 	.word	0x0000e070


	//   ....[97]....
        /*0e3c*/ 	.word	0x0000e080


	//   ....[98]....
        /*0e40*/ 	.word	0x0000e090


	//   ....[99]....
        /*0e44*/ 	.word	0x0000e0c0


	//   ....[100]....
        /*0e48*/ 	.word	0x0000e0e0


	//   ....[101]....
        /*0e4c*/ 	.word	0x0000e100


	//   ....[102]....
        /*0e50*/ 	.word	0x0000e110


	//   ....[103]....
        /*0e54*/ 	.word	0x0000fc80


	//   ....[104]....
        /*0e58*/ 	.word	0x0000fcd0


	//   ....[105]....
        /*0e5c*/ 	.word	0x0000fd00


	//   ....[106]....
        /*0e60*/ 	.word	0x0000fd20


	//   ....[107]....
        /*0e64*/ 	.word	0x0000fd40


	//   ....[108]....
        /*0e68*/ 	.word	0x0000fd60


	//   ....[109]....
        /*0e6c*/ 	.word	0x0000fd80


	//   ....[110]....
        /*0e70*/ 	.word	0x0000fda0


	//   ....[111]....
        /*0e74*/ 	.word	0x0000fdd0


	//   ....[112]....
        /*0e78*/ 	.word	0x0000ff00


	//   ....[113]....
        /*0e7c*/ 	.word	0x00010720


	//   ....[114]....
        /*0e80*/ 	.word	0x00010740


	//   ....[115]....
        /*0e84*/ 	.word	0x00010790


	//   ....[116]....
        /*0e88*/ 	.word	0x000107b0


	//   ....[117]....
        /*0e8c*/ 	.word	0x000107e0


	//   ....[118]....
        /*0e90*/ 	.word	0x00010800


	//   ....[119]....
        /*0e94*/ 	.word	0x00010830


	//   ....[120]....
        /*0e98*/ 	.word	0x00010850


	//   ....[121]....
        /*0e9c*/ 	.word	0x00010870


	//   ....[122]....
        /*0ea0*/ 	.word	0x000108b0


	//   ....[123]....
        /*0ea4*/ 	.word	0x00010e80


	//   ....[124]....
        /*0ea8*/ 	.word	0x00010ea0


	//   ....[125]....
        /*0eac*/ 	.word	0x00010ec0


	//   ....[126]....
        /*0eb0*/ 	.word	0x00010ee0


	//   ....[127]....
        /*0eb4*/ 	.word	0x00010f00


	//   ....[128]....
        /*0eb8*/ 	.word	0x00010f20


	//   ....[129]....
        /*0ebc*/ 	.word	0x00010f40


	//   ....[130]....
        /*0ec0*/ 	.word	0x00010f60


	//   ....[131]....
        /*0ec4*/ 	.word	0x00012d00


	//   ....[132]....
        /*0ec8*/ 	.word	0x00012d30


	//   ....[133]....
        /*0ecc*/ 	.word	0x00012d40


	//   ....[134]....
        /*0ed0*/ 	.word	0x00012d50


	//   ....[135]....
        /*0ed4*/ 	.word	0x00012d60


	//   ....[136]....
        /*0ed8*/ 	.word	0x00012d90


	//   ....[137]....
        /*0edc*/ 	.word	0x00012db0


	//   ....[138]....
        /*0ee0*/ 	.word	0x00012dd0


	//   ....[139]....
        /*0ee4*/ 	.word	0x00013fe0


	//   ....[140]....
        /*0ee8*/ 	.word	0x00014000


	//   ....[141]....
        /*0eec*/ 	.word	0x00014010


	//   ....[142]....
        /*0ef0*/ 	.word	0x00014020


	//   ....[143]....
        /*0ef4*/ 	.word	0x00014030


	//   ....[144]....
        /*0ef8*/ 	.word	0x00014040


	//   ....[145]....
        /*0efc*/ 	.word	0x00014060


	//   ....[146]....
        /*0f00*/ 	.word	0x000140d0


	//   ....[147]....
        /*0f04*/ 	.word	0x000144c0


	//   ....[148]....
        /*0f08*/ 	.word	0x000144e0


	//   ....[149]....
        /*0f0c*/ 	.word	0x00014540


	//   ....[150]....
        /*0f10*/ 	.word	0x00014550


	//   ....[151]....
        /*0f14*/ 	.word	0x000145c0


	//   ....[152]....
        /*0f18*/ 	.word	0x000145e0


	//   ....[153]....
        /*0f1c*/ 	.word	0x00014650


	//   ....[154]....
        /*0f20*/ 	.word	0x00014660


	//   ....[155]....
        /*0f24*/ 	.word	0x000146d0


	//   ....[156]....
        /*0f28*/ 	.word	0x000146f0


	//   ....[157]....
        /*0f2c*/ 	.word	0x00014760


	//   ....[158]....
        /*0f30*/ 	.word	0x00014770


	//   ....[159]....
        /*0f34*/ 	.word	0x000147e0


	//   ....[160]....
        /*0f38*/ 	.word	0x00014800


	//   ....[161]....
        /*0f3c*/ 	.word	0x00014870


	//   ....[162]....
        /*0f40*/ 	.word	0x00014880


	//   ....[163]....
        /*0f44*/ 	.word	0x00014b00


	//   ....[164]....
        /*0f48*/ 	.word	0x00014b20


	//   ....[165]....
        /*0f4c*/ 	.word	0x00014e70


	//   ....[166]....
        /*0f50*/ 	.word	0x00014e80


	//   ....[167]....
        /*0f54*/ 	.word	0x000151d0


	//   ....[168]....
        /*0f58*/ 	.word	0x000151f0


	//   ....[169]....
        /*0f5c*/ 	.word	0x00015560


	//   ....[170]....
        /*0f60*/ 	.word	0x00015570


	//   ....[171]....
        /*0f64*/ 	.word	0x000160c0


	//   ....[172]....
        /*0f68*/ 	.word	0x000160e0


	//   ....[173]....
        /*0f6c*/ 	.word	0x00016150


	//   ....[174]....
        /*0f70*/ 	.word	0x00016160


	//   ....[175]....
        /*0f74*/ 	.word	0x000161d0


	//   ....[176]....
        /*0f78*/ 	.word	0x000161f0


	//   ....[177]....
        /*0f7c*/ 	.word	0x00016260


	//   ....[178]....
        /*0f80*/ 	.word	0x00016270


	//   ....[179]....
        /*0f84*/ 	.word	0x000162e0


	//   ....[180]....
        /*0f88*/ 	.word	0x00016300


	//   ....[181]....
        /*0f8c*/ 	.word	0x00016370


	//   ....[182]....
        /*0f90*/ 	.word	0x00016380


	//   ....[183]....
        /*0f94*/ 	.word	0x000163f0


	//   ....[184]....
        /*0f98*/ 	.word	0x00016410


	//   ....[185]....
        /*0f9c*/ 	.word	0x00016480


	//   ....[186]....
        /*0fa0*/ 	.word	0x00016490


	//   ....[187]....
        /*0fa4*/ 	.word	0x000165e0


	//   ....[188]....
        /*0fa8*/ 	.word	0x00016600


	//   ....[189]....
        /*0fac*/ 	.word	0x00016730


	//   ....[190]....
        /*0fb0*/ 	.word	0x00016770


	//   ....[191]....
        /*0fb4*/ 	.word	0x000167a0


	//   ....[192]....
        /*0fb8*/ 	.word	0x000167d0


	//   ....[193]....
        /*0fbc*/ 	.word	0x00016800


	//   ....[194]....
        /*0fc0*/ 	.word	0x00016830


	//   ....[195]....
        /*0fc4*/ 	.word	0x00016990


	//   ....[196]....
        /*0fc8*/ 	.word	0x000169d0


	//   ....[197]....
        /*0fcc*/ 	.word	0x00016a00


	//   ....[198]....
        /*0fd0*/ 	.word	0x00016a30


	//   ....[199]....
        /*0fd4*/ 	.word	0x00016a60


	//   ....[200]....
        /*0fd8*/ 	.word	0x00016a90


	//   ....[201]....
        /*0fdc*/ 	.word	0x00016b20


	//   ....[202]....
        /*0fe0*/ 	.word	0x00016b50


	//   ....[203]....
        /*0fe4*/ 	.word	0x00016b60


	//   ....[204]....
        /*0fe8*/ 	.word	0x00016bc0


	//   ....[205]....
        /*0fec*/ 	.word	0x000171b0


	//   ....[206]....
        /*0ff0*/ 	.word	0x00017210


	//   ....[207]....
        /*0ff4*/ 	.word	0x00017260


	//   ....[208]....
        /*0ff8*/ 	.word	0x000172b0


	//   ....[209]....
        /*0ffc*/ 	.word	0x00017300


	//   ....[210]....
        /*1000*/ 	.word	0x00017370


	//   ....[211]....
        /*1004*/ 	.word	0x000173c0


	//   ....[212]....
        /*1008*/ 	.word	0x00017420


	//   ....[213]....
        /*100c*/ 	.word	0x00017490


	//   ....[214]....
        /*1010*/ 	.word	0x000174f0


	//   ....[215]....
        /*1014*/ 	.word	0x00017560


	//   ....[216]....
        /*1018*/ 	.word	0x000175d0


	//   ....[217]....
        /*101c*/ 	.word	0x00017640


	//   ....[218]....
        /*1020*/ 	.word	0x000176a0


	//   ....[219]....
        /*1024*/ 	.word	0x00017710


	//   ....[220]....
        /*1028*/ 	.word	0x00017780


	//   ....[221]....
        /*102c*/ 	.word	0x000177f0


	//   ....[222]....
        /*1030*/ 	.word	0x00017850


	//   ....[223]....
        /*1034*/ 	.word	0x000178c0


	//   ....[224]....
        /*1038*/ 	.word	0x00017930


	//   ....[225]....
        /*103c*/ 	.word	0x000179a0


	//   ....[226]....
        /*1040*/ 	.word	0x00017a00


	//   ....[227]....
        /*1044*/ 	.word	0x00017a70


	//   ....[228]....
        /*1048*/ 	.word	0x00017ae0


	//   ....[229]....
        /*104c*/ 	.word	0x00017b50


	//   ....[230]....
        /*1050*/ 	.word	0x00017bb0


	//   ....[231]....
        /*1054*/ 	.word	0x00017c20


	//   ....[232]....
        /*1058*/ 	.word	0x00017c90


	//   ....[233]....
        /*105c*/ 	.word	0x00017d60


	//   ....[234]....
        /*1060*/ 	.word	0x00017dc0


	//   ....[235]....
        /*1064*/ 	.word	0x00017ea0


	//   ....[236]....
        /*1068*/ 	.word	0x00017f00


	//   ....[237]....
        /*106c*/ 	.word	0x00017fe0


	//   ....[238]....
        /*1070*/ 	.word	0x00018040


	//   ....[239]....
        /*1074*/ 	.word	0x00018120


	//   ....[240]....
        /*1078*/ 	.word	0x00018180


	//   ....[241]....
        /*107c*/ 	.word	0x000181e0


	//   ....[242]....
        /*1080*/ 	.word	0x00018230


	//   ....[243]....
        /*1084*/ 	.word	0x00018280


	//   ....[244]....
        /*1088*/ 	.word	0x000182d0


	//   ....[245]....
        /*108c*/ 	.word	0x00018320


	//   ....[246]....
        /*1090*/ 	.word	0x00018370


	//   ....[247]....
        /*1094*/ 	.word	0x000183c0


	//   ....[248]....
        /*1098*/ 	.word	0x00018410


	//   ....[249]....
        /*109c*/ 	.word	0x00018480


	//   ....[250]....
        /*10a0*/ 	.word	0x000184f0


	//   ....[251]....
        /*10a4*/ 	.word	0x00018560


	//   ....[252]....
        /*10a8*/ 	.word	0x00018640


	//   ....[253]....
        /*10ac*/ 	.word	0x000186a0


	//   ....[254]....
        /*10b0*/ 	.word	0x00018780


	//   ....[255]....
        /*10b4*/ 	.word	0x000187e0


	//   ....[0]....
        /*10b8*/ 	.word	0x000188c0


	//   ....[1]....
        /*10bc*/ 	.word	0x00018920


	//   ....[2]....
        /*10c0*/ 	.word	0x00018a00


	//   ....[3]....
        /*10c4*/ 	.word	0x00018a60


	//   ....[4]....
        /*10c8*/ 	.word	0x00018ab0


	//   ....[5]....
        /*10cc*/ 	.word	0x00018af0


	//   ....[6]....
        /*10d0*/ 	.word	0x00018b40


	//   ....[7]....
        /*10d4*/ 	.word	0x00018b80


	//   ....[8]....
        /*10d8*/ 	.word	0x00018bd0


	//   ....[9]....
        /*10dc*/ 	.word	0x00018c10


	//   ....[10]....
        /*10e0*/ 	.word	0x00018c60


	//   ....[11]....
        /*10e4*/ 	.word	0x00018ca0


	//   ....[12]....
        /*10e8*/ 	.word	0x00018cf0


	//   ....[13]....
        /*10ec*/ 	.word	0x00018d40


	//   ....[14]....
        /*10f0*/ 	.word	0x00018d90


	//   ....[15]....
        /*10f4*/ 	.word	0x00018de0


	//   ....[16]....
        /*10f8*/ 	.word	0x00018e30


	//   ....[17]....
        /*10fc*/ 	.word	0x00018e80


	//   ....[18]....
        /*1100*/ 	.word	0x00018ed0


	//   ....[19]....
        /*1104*/ 	.word	0x00018f20


	//   ....[20]....
        /*1108*/ 	.word	0x00018f90


	//   ....[21]....
        /*110c*/ 	.word	0x00019000


	//   ....[22]....
        /*1110*/ 	.word	0x00019070


	//   ....[23]....
        /*1114*/ 	.word	0x000190d0


	//   ....[24]....
        /*1118*/ 	.word	0x00019140


	//   ....[25]....
        /*111c*/ 	.word	0x000191b0


	//   ....[26]....
        /*1120*/ 	.word	0x00019220


	//   ....[27]....
        /*1124*/ 	.word	0x00019280


	//   ....[28]....
        /*1128*/ 	.word	0x000192f0


	//   ....[29]....
        /*112c*/ 	.word	0x00019360


	//   ....[30]....
        /*1130*/ 	.word	0x000193d0


	//   ....[31]....
        /*1134*/ 	.word	0x00019430


	//   ....[32]....
        /*1138*/ 	.word	0x000194a0


	//   ....[33]....
        /*113c*/ 	.word	0x00019510


	//   ....[34]....
        /*1140*/ 	.word	0x00019580


	//   ....[35]....
        /*1144*/ 	.word	0x000195e0


	//   ....[36]....
        /*1148*/ 	.word	0x00019650


	//   ....[37]....
        /*114c*/ 	.word	0x000196c0


	//   ....[38]....
        /*1150*/ 	.word	0x00019730


	//   ....[39]....
        /*1154*/ 	.word	0x00019790


	//   ....[40]....
        /*1158*/ 	.word	0x00019800


	//   ....[41]....
        /*115c*/ 	.word	0x00019870


	//   ....[42]....
        /*1160*/ 	.word	0x000198e0


	//   ....[43]....
        /*1164*/ 	.word	0x00019940


	//   ....[44]....
        /*1168*/ 	.word	0x000199b0


	//   ....[45]....
        /*116c*/ 	.word	0x00019a20


	//   ....[46]....
        /*1170*/ 	.word	0x00019a90


	//   ....[47]....
        /*1174*/ 	.word	0x00019af0


	//   ....[48]....
        /*1178*/ 	.word	0x00019b60


	//   ....[49]....
        /*117c*/ 	.word	0x00019bd0


	//   ....[50]....
        /*1180*/ 	.word	0x00019c40


	//   ....[51]....
        /*1184*/ 	.word	0x00019ca0


	//   ....[52]....
        /*1188*/ 	.word	0x00019d10


	//   ....[53]....
        /*118c*/ 	.word	0x00019d80


	//   ....[54]....
        /*1190*/ 	.word	0x00019df0


	//   ....[55]....
        /*1194*/ 	.word	0x00019e50


	//   ....[56]....
        /*1198*/ 	.word	0x00019ec0


	//   ....[57]....
        /*119c*/ 	.word	0x00019f30


	//   ....[58]....
        /*11a0*/ 	.word	0x00019fa0


	//   ....[59]....
        /*11a4*/ 	.word	0x0001a000


	//   ....[60]....
        /*11a8*/ 	.word	0x0001a070


	//   ....[61]....
        /*11ac*/ 	.word	0x0001a0e0


	//   ....[62]....
        /*11b0*/ 	.word	0x0001a130


	//   ....[63]....
        /*11b4*/ 	.word	0x0001a170


	//   ....[64]....
        /*11b8*/ 	.word	0x0001a1c0


	//   ....[65]....
        /*11bc*/ 	.word	0x0001a210


	//   ....[66]....
        /*11c0*/ 	.word	0x0001a260


	//   ....[67]....
        /*11c4*/ 	.word	0x0001a2d0


	//   ....[68]....
        /*11c8*/ 	.word	0x0001a320


	//   ....[69]....
        /*11cc*/ 	.word	0x0001a370


	//   ....[70]....
        /*11d0*/ 	.word	0x0001a3c0


	//   ....[71]....
        /*11d4*/ 	.word	0x0001a410


	//   ....[72]....
        /*11d8*/ 	.word	0x0001a460


	//   ....[73]....
        /*11dc*/ 	.word	0x0001a4d0


	//   ....[74]....
        /*11e0*/ 	.word	0x0001a520


	//   ....[75]....
        /*11e4*/ 	.word	0x0001a580


	//   ....[76]....
        /*11e8*/ 	.word	0x0001a5e0


	//   ....[77]....
        /*11ec*/ 	.word	0x0001a650


	//----- nvinfo : EIATTR_EXIT_INSTR_OFFSETS
	.align		4
.L_450:
        /*11f0*/ 	.byte	0x04, 0x1c
        /*11f2*/ 	.short	(.L_452 - .L_451)


	//   ....[0]....
.L_451:
        /*11f4*/ 	.word	0x00000c10


	//   ....[1]....
        /*11f8*/ 	.word	0x00017170


	//----- nvinfo : EIATTR_MAX_THREADS
	.align		4
.L_452:
        /*11fc*/ 	.byte	0x04, 0x05
        /*11fe*/ 	.short	(.L_454 - .L_453)
.L_453:
        /*1200*/ 	.word	0x00000080
        /*1204*/ 	.word	0x00000001
        /*1208*/ 	.word	0x00000001


	//----- nvinfo : EIATTR_CRS_STACK_SIZE
	.align		4
.L_454:
        /*120c*/ 	.byte	0x04, 0x1e
        /*120e*/ 	.short	(.L_456 - .L_455)
.L_455:
        /*1210*/ 	.word	0x00000000
.L_456:


//--------------------- .nv.info._ZN7cutlass13device_kernelIN5flash19enable_sm80_to_sm89INS1_16FlashAttnFwdSm80INS1_25CollectiveMainloopFwdSm80ILi4ELi1ELb0EN4cute5tupleIJNS5_1CILi128EEENS7_ILi96EEENS7_ILi64EEEEEELi64ENS_10bfloat16_tEfNS_4arch4Sm80ELb0ELb1ELb0ELb0ELb1ELb0ELb1ELb1EEENS1_21CollectiveEpilogueFwdINS6_IJS8_SA_S9_EEENS6_IJNS7_ILi1EEESI_SI_EEESC_SE_Li128ELb0ELb1ELb1ELb0EEENS1_19SingleTileSchedulerILb0ELb1ELb1ELi128EEEEEEEEEvNT_6ParamsE --------------------------
	.section	.nv.info._ZN7cutlass13device_kernelIN5flash19enable_sm80_to_sm89INS1_16FlashAttnFwdSm80INS1_25CollectiveMainloopFwdSm80ILi4ELi1ELb0EN4cute5tupleIJNS5_1CILi128EEENS7_ILi96EEENS7_ILi64EEEEEELi64ENS_10bfloat16_tEfNS_4arch4Sm80ELb0ELb1ELb0ELb0ELb1ELb0ELb1ELb1EEENS1_21CollectiveEpilogueFwdINS6_IJS8_SA_S9_EEENS6_IJNS7_ILi1EEESI_SI_EEESC_SE_Li128ELb0ELb1ELb1ELb0EEENS1_19SingleTileSchedulerILb0ELb1ELb1ELi128EEEEEEEEEvNT_6ParamsE,"",@"SHT_CUDA_INFO"
	.sectionflags	@""
	.align	4


	//----- nvinfo : EIATTR_CUDA_API_VERSION
	.align		4
        /*0000*/ 	.byte	0x04, 0x37
        /*0002*/ 	.short	(.L_458 - .L_457)
.L_457:
        /*0004*/ 	.word	0x00000082


	//----- nvinfo : EIATTR_SW2861232_WAR
	.align		4
.L_458:
        /*0008*/ 	.byte	0x01, 0x35
	.zero		2


	//----- nvinfo : EIATTR_PARAM_CBANK
	.align		4
        /*000c*/ 	.byte	0x04, 0x0a
        /*000e*/ 	.short	(.L_460 - .L_459)
	.align		4
.L_459:
        /*0010*/ 	.word	index@(.nv.constant0._ZN7cutlass13device_kernelIN5flash19enable_sm80_to_sm89INS1_16FlashAttnFwdSm80INS1_25CollectiveMainloopFwdSm80ILi4ELi1ELb0EN4cute5tupleIJNS5_1CILi128EEENS7_ILi96EEENS7_ILi64EEEEEELi64ENS_10bfloat16_tEfNS_4arch4Sm80ELb0ELb1ELb0ELb0ELb1ELb0ELb1ELb1EEENS1_21CollectiveEpilogueFwdINS6_IJS8_SA_S9_EEENS6_IJNS7_ILi1EEESI_SI_EEESC_SE_Li128ELb0ELb1ELb1ELb0EEENS1_19SingleTileSchedulerILb0ELb1ELb1ELi128EEEEEEEEEvNT_6ParamsE)
        /*0014*/ 	.short	0x0160
        /*0016*/ 	.short	0x0418


	//----- nvinfo : EIATTR_CBANK_PARAM_SIZE
	.align		4
.L_460:
        /*0018*/ 	.byte	0x03, 0x19
        /*001a*/ 	.short	0x0418


	//----- nvinfo : EIATTR_KPARAM_INFO
	.align		4
        /*001c*/ 	.byte	0x04, 0x17
        /*001e*/ 	.short	(.L_462 - .L_461)
.L_461:
        /*0020*/ 	.word	0x00000000
        /*0024*/ 	.short	0x0000
        /*0026*/ 	.short	0x0000
        /*0028*/ 	.byte	0x00, 0xf0, 0x61, 0x10


	//----- nvinfo : EIATTR_MAXREG_COUNT
	.align		4
.L_462:
        /*002c*/ 	.byte	0x03, 0x1b
        /*002e*/ 	.short	0x00ff


	//----- nvinfo : EIATTR_NUM_BARRIERS
	.align		4
        /*0030*/ 	.byte	0x02, 0x4c
        /*0032*/ 	.byte	0x02
	.zero		1


	//----- nvinfo : EIATTR_ANNOTATIONS
	.align		4
        /*0034*/ 	.byte	0x04, 0x55
        /*0036*/ 	.short	(.L_464 - .L_463)


	//   ....[0]....
.L_463:
        /*0038*/ 	.word	0x00000001
        /*003c*/ 	.byte	0x30, 0x92, 0x00, 0x00, 0x01, 0x00, 0x00, 0x00, 0x90, 0x92, 0x00, 0x00, 0x01, 0x00, 0x00, 0x00
        /*004c*/ 	.byte	0xe0, 0xa1, 0x00, 0x00, 0x01, 0x00, 0x00, 0x00, 0x20, 0xa2, 0x00, 0x00, 0x01, 0x00, 0x00, 0x00
        /*005c*/ 	.byte	0x80, 0x26, 0x01, 0x00, 0x01, 0x00, 0x00, 0x00, 0x80, 0x27, 0x01, 0x00, 0x01, 0x00, 0x00, 0x00
        /*006c*/ 	.byte	0xe0, 0x27, 0x01, 0x00, 0x01, 0x00, 0x00, 0x00, 0xd0, 0x3b, 0x01, 0x00, 0x01, 0x00, 0x00, 0x00
        /*007c*/ 	.byte	0x00, 0x3c, 0x01, 0x00, 0x01, 0x00, 0x00, 0x00, 0x30, 0x3c, 0x01, 0x00


	//----- nvinfo : EIATTR_MERCURY_ISA_VERSION
	.align		4
.L_464:
        /*0088*/ 	.byte	0x03, 0x5f
        /*008a*/ 	.short	0x0000


	//----- nvinfo : EIATTR_COOP_GROUP_MASK_REGIDS
	.align		4
        /*008c*/ 	.byte	0x04, 0x29
        /*008e*/ 	.short	(.L_466 - .L_465)


	//   ....[0]....
.L_465:
        /*0090*/ 	.word	0xffffffff


	//   ....[1]....
        /*0094*/ 	.word	0xffffffff


	//   ....[2]....
        /*0098*/ 	.word	0xffffffff


	//   ....[3]....
        /*009c*/ 	.word	0xffffffff


	//   ....[4]....
        /*00a0*/ 	.word	0xffffffff


	//   ....[5]....
        /*00a4*/ 	.word	0xffffffff


	//   ....[6]....
        /*00a8*/ 	.word	0xffffffff


	//   ....[7]....
        /*00ac*/ 	.word	0xffffffff


	//   ....[8]....
        /*00b0*/ 	.word	0xffffffff


	//   ....[9]....
        /*00b4*/ 	.word	0xffffffff


	//   ....[10]....
        /*00b8*/ 	.word	0xffffffff


	//   ....[11]....
        /*00bc*/ 	.word	0xffffffff


	//   ....[12]....
        /*00c0*/ 	.word	0xffffffff


	//   ....[13]....
        /*00c4*/ 	.word	0xffffffff


	//   ....[14]....
        /*00c8*/ 	.word	0xffffffff


	//   ....[15]....
        /*00cc*/ 	.word	0xffffffff


	//   ....[16]....
        /*00d0*/ 	.word	0xffffffff


	//   ....[17]....
        /*00d4*/ 	.word	0xffffffff


	//   ....[18]....
        /*00d8*/ 	.word	0xffffffff


	//   ....[19]....
        /*00dc*/ 	.word	0xffffffff


	//   ....[20]....
        /*00e0*/ 	.word	0xffffffff


	//   ....[21]....
        /*00e4*/ 	.word	0xffffffff


	//   ....[22]....
        /*00e8*/ 	.word	0xffffffff


	//   ....[23]....
        /*00ec*/ 	.word	0xffffffff


	//   ....[24]....
        /*00f0*/ 	.word	0xffffffff


	//   ....[25]....
        /*00f4*/ 	.word	0xffffffff


	//   ....[26]....
        /*00f8*/ 	.word	0xffffffff


	//   ....[27]....
        /*00fc*/ 	.word	0xffffffff


	//   ....[28]....
        /*0100*/ 	.word	0xffffffff


	//   ....[29]....
        /*0104*/ 	.word	0xffffffff


	//   ....[30]....
        /*0108*/ 	.word	0xffffffff


	//   ....[31]....
        /*010c*/ 	.word	0xffffffff


	//   ....[32]....
        /*0110*/ 	.word	0xffffffff


	//   ....[33]....
        /*0114*/ 	.word	0xffffffff


	//   ....[34]....
        /*0118*/ 	.word	0xffffffff


	//   ....[35]....
        /*011c*/ 	.word	0xffffffff


	//   ....[36]....
        /*0120*/ 	.word	0xffffffff


	//   ....[37]....
        /*0124*/ 	.word	0xffffffff


	//   ....[38]....
        /*0128*/ 	.word	0xffffffff


	//   ....[39]....
        /*012c*/ 	.word	0xffffffff


	//   ....[40]....
        /*0130*/ 	.word	0xffffffff


	//   ....[41]....
        /*0134*/ 	.word	0xffffffff


	//   ....[42]....
        /*0138*/ 	.word	0xffffffff


	//   ....[43]....
        /*013c*/ 	.word	0xffffffff


	//   ....[44]....
        /*0140*/ 	.word	0xffffffff


	//   ....[45]....
        /*0144*/ 	.word	0xffffffff


	//   ....[46]....
        /*0148*/ 	.word	0xffffffff


	//   ....[47]....
        /*014c*/ 	.word	0xffffffff


	//   ....[48]....
        /*0150*/ 	.word	0xffffffff


	//   ....[49]....
        /*0154*/ 	.word	0xffffffff


	//   ....[50]....
        /*0158*/ 	.word	0xffffffff


	//   ....[51]....
        /*015c*/ 	.word	0xffffffff


	//   ....[52]....
        /*0160*/ 	.word	0xffffffff


	//   ....[53]....
        /*0164*/ 	.word	0xffffffff


	//   ....[54]....
        /*0168*/ 	.word	0xffffffff


	//   ....[55]....
        /*016c*/ 	.word	0xffffffff


	//   ....[56]....
        /*0170*/ 	.word	0xffffffff


	//   ....[57]....
        /*0174*/ 	.word	0xffffffff


	//   ....[58]....
        /*0178*/ 	.word	0xffffffff


	//   ....[59]....
        /*017c*/ 	.word	0xffffffff


	//   ....[60]....
        /*0180*/ 	.word	0xffffffff


	//   ....[61]....
        /*0184*/ 	.word	0xffffffff


	//   ....[62]....
        /*0188*/ 	.word	0xffffffff


	//   ....[63]....
        /*018c*/ 	.word	0xffffffff


	//   ....[64]....
        /*0190*/ 	.word	0xffffffff


	//   ....[65]....
        /*0194*/ 	.word	0xffffffff


	//   ....[66]....
        /*0198*/ 	.word	0xffffffff


	//   ....[67]....
        /*019c*/ 	.word	0xffffffff


	//   ....[68]....
        /*01a0*/ 	.word	0xffffffff


	//   ....[69]....
        /*01a4*/ 	.word	0xffffffff


	//   ....[70]....
        /*01a8*/ 	.word	0xffffffff


	//   ....[71]....
        /*01ac*/ 	.word	0xffffffff


	//   ....[72]....
        /*01b0*/ 	.word	0xffffffff


	//   ....[73]....
        /*01b4*/ 	.word	0xffffffff


	//   ....[74]....
        /*01b8*/ 	.word	0xffffffff


	//   ....[75]....
        /*01bc*/ 	.word	0xffffffff


	//   ....[76]....
        /*01c0*/ 	.word	0xffffffff


	//   ....[77]....
        /*01c4*/ 	.word	0xffffffff


	//   ....[78]....
        /*01c8*/ 	.word	0xffffffff


	//   ....[79]....
        /*01cc*/ 	.word	0xffffffff


	//   ....[80]....
        /*01d0*/ 	.word	0xffffffff


	//   ....[81]....
        /*01d4*/ 	.word	0xffffffff


	//   ....[82]....
        /*01d8*/ 	.word	0xffffffff


	//   ....[83]....
        /*01dc*/ 	.word	0xffffffff


	//   ....[84]....
        /*01e0*/ 	.word	0xffffffff


	//   ....[85]....
        /*01e4*/ 	.word	0xffffffff


	//   ....[86]....
        /*01e8*/ 	.word	0xffffffff


	//   ....[87]....
        /*01ec*/ 	.word	0xffffffff


	//   ....[88]....
        /*01f0*/ 	.word	0xffffffff


	//   ....[89]....
        /*01f4*/ 	.word	0xffffffff


	//   ....[90]....
        /*01f8*/ 	.word	0xffffffff


	//   ....[91]....
        /*01fc*/ 	.word	0xffffffff


	//   ....[92]....
        /*0200*/ 	.word	0xffffffff


	//   ....[93]....
        /*0204*/ 	.word	0xffffffff


	//   ....[94]....
        /*0208*/ 	.word	0xffffffff


	//   ....[95]....
        /*020c*/ 	.word	0xffffffff


	//   ....[96]....
        /*0210*/ 	.word	0xffffffff


	//   ....[97]....
        /*0214*/ 	.word	0xffffffff


	//   ....[98]....
        /*0218*/ 	.word	0xffffffff


	//   ....[99]....
        /*021c*/ 	.word	0xffffffff


	//   ....[100]....
        /*0220*/ 	.word	0xffffffff


	//   ....[101]....
        /*0224*/ 	.word	0xffffffff


	//   ....[102]....
        /*0228*/ 	.word	0xffffffff


	//   ....[103]....
        /*022c*/ 	.word	0xffffffff


	//   ....[104]....
        /*0230*/ 	.word	0xffffffff


	//   ....[105]....
        /*0234*/ 	.word	0xffffffff


	//   ....[106]....
        /*0238*/ 	.word	0xffffffff


	//   ....[107]....
        /*023c*/ 	.word	0xffffffff


	//   ....[108]....
        /*0240*/ 	.word	0xffffffff


	//   ....[109]....
        /*0244*/ 	.word	0xffffffff


	//   ....[110]....
        /*0248*/ 	.word	0xffffffff


	//   ....[111]....
        /*024c*/ 	.word	0xffffffff


	//   ....[112]....
        /*0250*/ 	.word	0xffffffff


	//   ....[113]....
        /*0254*/ 	.word	0xffffffff


	//   ....[114]....
        /*0258*/ 	.word	0xffffffff


	//   ....[115]....
        /*025c*/ 	.word	0xffffffff


	//   ....[116]....
        /*0260*/ 	.word	0xffffffff


	//   ....[117]....
        /*0264*/ 	.word	0xffffffff


	//   ....[118]....
        /*0268*/ 	.word	0xffffffff


	//   ....[119]....
        /*026c*/ 	.word	0xffffffff


	//   ....[120]....
        /*0270*/ 	.word	0xffffffff


	//   ....[121]....
        /*0274*/ 	.word	0xffffffff


	//   ....[122]....
        /*0278*/ 	.word	0xffffffff


	//   ....[123]....
        /*027c*/ 	.word	0xffffffff


	//   ....[124]....
        /*0280*/ 	.word	0xffffffff


	//   ....[125]....
        /*0284*/ 	.word	0xffffffff


	//   ....[126]....
        /*0288*/ 	.word	0xffffffff


	//   ....[127]....
        /*028c*/ 	.word	0xffffffff


	//   ....[128]....
        /*0290*/ 	.word	0xffffffff


	//   ....[129]....
        /*0294*/ 	.word	0xffffffff


	//   ....[130]....
        /*0298*/ 	.word	0xffffffff


	//   ....[131]....
        /*029c*/ 	.word	0xffffffff


	//   ....[132]....
        /*02a0*/ 	.word	0xffffffff


	//   ....[133]....
        /*02a4*/ 	.word	0xffffffff


	//   ....[134]....
        /*02a8*/ 	.word	0xffffffff


	//   ....[135]....
        /*02ac*/ 	.word	0xffffffff


	//   ....[136]....
        /*02b0*/ 	.word	0xffffffff


	//   ....[137]....
        /*02b4*/ 	.word	0xffffffff


	//   ....[138]....
        /*02b8*/ 	.word	0xffffffff


	//   ....[139]....
        /*02bc*/ 	.word	0xffffffff


	//   ....[140]....
        /*02c0*/ 	.word	0xffffffff


	//   ....[141]....
        /*02c4*/ 	.word	0xffffffff


	//   ....[142]....
        /*02c8*/ 	.word	0xffffffff


	//   ....[143]....
        /*02cc*/ 	.word	0xffffffff


	//   ....[144]....
        /*02d0*/ 	.word	0xffffffff


	//   ....[145]....
        /*02d4*/ 	.word	0xffffffff


	//   ....[146]....
        /*02d8*/ 	.word	0xffffffff


	//   ....[147]....
        /*02dc*/ 	.word	0xffffffff


	//   ....[148]....
        /*02e0*/ 	.word	0xffffffff


	//   ....[149]....
        /*02e4*/ 	.word	0xffffffff


	//   ....[150]....
        /*02e8*/ 	.word	0xffffffff


	//   ....[151]....
        /*02ec*/ 	.word	0xffffffff


	//   ....[152]....
        /*02f0*/ 	.word	0xffffffff


	//   ....[153]....
        /*02f4*/ 	.word	0xffffffff


	//   ....[154]....
        /*02f8*/ 	.word	0xffffffff


	//   ....[155]....
        /*02fc*/ 	.word	0xffffffff


	//   ....[156]....
        /*0300*/ 	.word	0xffffffff


	//   ....[157]....
        /*0304*/ 	.word	0xffffffff


	//   ....[158]....
        /*0308*/ 	.word	0xffffffff


	//   ....[159]....
        /*030c*/ 	.word	0xffffffff


	//   ....[160]....
        /*0310*/ 	.word	0xffffffff


	//   ....[161]....
        /*0314*/ 	.word	0xffffffff


	//   ....[162]....
        /*0318*/ 	.word	0xffffffff


	//   ....[163]....
        /*031c*/ 	.word	0xffffffff


	//   ....[164]....
        /*0320*/ 	.word	0xffffffff


	//   ....[165]....
        /*0324*/ 	.word	0xffffffff


	//   ....[166]....
        /*0328*/ 	.word	0xffffffff


	//   ....[167]....
        /*032c*/ 	.word	0xffffffff


	//   ....[168]....
        /*0330*/ 	.word	0xffffffff


	//   ....[169]....
        /*0334*/ 	.word	0xffffffff


	//   ....[170]....
        /*0338*/ 	.word	0xffffffff


	//   ....[171]....
        /*033c*/ 	.word	0xffffffff


	//   ....[172]....
        /*0340*/ 	.word	0xffffffff


	//   ....[173]....
        /*0344*/ 	.word	0xffffffff


	//   ....[174]....
        /*0348*/ 	.word	0xffffffff


	//   ....[175]....
        /*034c*/ 	.word	0xffffffff


	//   ....[176]....
        /*0350*/ 	.word	0xffffffff


	//   ....[177]....
        /*0354*/ 	.word	0xffffffff


	//   ....[178]....
        /*0358*/ 	.word	0xffffffff


	//   ....[179]....
        /*035c*/ 	.word	0xffffffff


	//   ....[180]....
        /*0360*/ 	.word	0xffffffff


	//   ....[181]....
        /*0364*/ 	.word	0xffffffff


	//   ....[182]....
        /*0368*/ 	.word	0xffffffff


	//   ....[183]....
        /*036c*/ 	.word	0xffffffff


	//   ....[184]....
        /*0370*/ 	.word	0xffffffff


	//   ....[185]....
        /*0374*/ 	.word	0xffffffff


	//   ....[186]....
        /*0378*/ 	.word	0xffffffff


	//   ....[187]....
        /*037c*/ 	.word	0xffffffff


	//   ....[188]....
        /*0380*/ 	.word	0xffffffff


	//   ....[189]....
        /*0384*/ 	.word	0xffffffff


	//   ....[190]....
        /*0388*/ 	.word	0xffffffff


	//   ....[191]....
        /*038c*/ 	.word	0xffffffff


	//   ....[192]....
        /*0390*/ 	.word	0xffffffff


	//----- nvinfo : EIATTR_COOP_GROUP_INSTR_OFFSETS
	.align		4
.L_466:
        /*0394*/ 	.byte	0x04, 0x28
        /*0396*/ 	.short	(.L_468 - .L_467)


	//   ....[0]....
.L_467:
        /*0398*/ 	.word	0x00000060


	//   ....[1]....
        /*039c*/ 	.word	0x00001180


	//   ....[2]....
        /*03a0*/ 	.word	0x000011b0


	//   ....[3]....
        /*03a4*/ 	.word	0x000012c0


	//   ....[4]....
        /*03a8*/ 	.word	0x000012f0


	//   ....[5]....
        /*03ac*/ 	.word	0x00001380


	//   ....[6]....
        /*03b0*/ 	.word	0x000013b0


	//   ....[7]....
        /*03b4*/ 	.word	0x00001440


	//   ....[8]....
        /*03b8*/ 	.word	0x00001470


	//   ....[9]....
        /*03bc*/ 	.word	0x00001500


	//   ....[10]....
        /*03c0*/ 	.word	0x00001530


	//   ....[11]....
        /*03c4*/ 	.word	0x000015c0


	//   ....[12]....
        /*03c8*/ 	.word	0x000015f0


	//   ....[13]....
        /*03cc*/ 	.word	0x00001680


	//   ....[14]....
        /*03d0*/ 	.word	0x000016b0


	//   ....[15]....
        /*03d4*/ 	.word	0x00001730


	//   ....[16]....
        /*03d8*/ 	.word	0x00001770


	//   ....[17]....
        /*03dc*/ 	.word	0x00001c40


	//   ....[18]....
        /*03e0*/ 	.word	0x00001c70


	//   ....[19]....
        /*03e4*/ 	.word	0x00001c90


	//   ....[20]....
        /*03e8*/ 	.word	0x00001cc0


	//   ....[21]....
        /*03ec*/ 	.word	0x00001cf0


	//   ....[22]....
        /*03f0*/ 	.word	0x00001d00


	//   ....[23]....
        /*03f4*/ 	.word	0x00001d20


	//   ....[24]....
        /*03f8*/ 	.word	0x00001d40


	//   ....[25]....
        /*03fc*/ 	.word	0x00001d60


	//   ....[26]....
        /*0400*/ 	.word	0x00001d70


	//   ....[27]....
        /*0404*/ 	.word	0x00001d80


	//   ....[28]....
        /*0408*/ 	.word	0x00001d90


	//   ....[29]....
        /*040c*/ 	.word	0x00002020


	//   ....[30]....
        /*0410*/ 	.word	0x00002060


	//   ....[31]....
        /*0414*/ 	.word	0x00002100


	//   ....[32]....
        /*0418*/ 	.word	0x00002140


	//   ....[33]....
        /*041c*/ 	.word	0x00002170


	//   ....[34]....
        /*0420*/ 	.word	0x000021a0


	//   ....[35]....
        /*0424*/ 	.word	0x000021c0


	//   ....[36]....
        /*0428*/ 	.word	0x00002300


	//   ....[37]....
        /*042c*/ 	.word	0x00002330


	//   ....[38]....
        /*0430*/ 	.word	0x000024f0


	//   ....[39]....
        /*0434*/ 	.word	0x00002500


	//   ....[40]....
        /*0438*/ 	.word	0x00002560


	//   ....[41]....
        /*043c*/ 	.word	0x00002e10


	//   ....[42]....
        /*0440*/ 	.word	0x00002e20


	//   ....[43]....
        /*0444*/ 	.word	0x00002e30


	//   ....[44]....
        /*0448*/ 	.word	0x00002e40


	//   ....[45]....
        /*044c*/ 	.word	0x00002e50


	//   ....[46]....
        /*0450*/ 	.word	0x00002e60


	//   ....[47]....
        /*0454*/ 	.word	0x00002e70


	//   ....[48]....
        /*0458*/ 	.word	0x00002e90


	//   ....[49]....
        /*045c*/ 	.word	0x00002eb0


	//   ....[50]....
        /*0460*/ 	.word	0x00002ed0


	//   ....[51]....
        /*0464*/ 	.word	0x00002ee0


	//   ....[52]....
        /*0468*/ 	.word	0x00002f00


	//   ....[53]....
        /*046c*/ 	.word	0x000031d0


	//   ....[54]....
        /*0470*/ 	.word	0x00003420


	//   ....[55]....
        /*0474*/ 	.word	0x00003cb0


	//   ....[56]....
        /*0478*/ 	.word	0x00004a50


	//   ....[57]....
        /*047c*/ 	.word	0x00005400


	//   ....[58]....
        /*0480*/ 	.word	0x00005500


	//   ....[59]....
        /*0484*/ 	.word	0x00005600


	//   ....[60]....
        /*0488*/ 	.word	0x00005770


	//   ....[61]....
        /*048c*/ 	.word	0x00005c00


	//   ....[62]....
        /*0490*/ 	.word	0x00005de0


	//   ....[63]....
        /*0494*/ 	.word	0x00005e60


	//   ....[64]....
        /*0498*/ 	.word	0x00005f70


	//   ....[65]....
        /*049c*/ 	.word	0x00007aa0


	//   ....[66]....
        /*04a0*/ 	.word	0x00007ab0


	//   ....[67]....
        /*04a4*/ 	.word	0x00007ac0


	//   ....[68]....
        /*04a8*/ 	.word	0x00007ad0


	//   ....[69]....
        /*04ac*/ 	.word	0x00007ae0


	//   ....[70]....
        /*04b0*/ 	.word	0x00007af0


	//   ....[71]....
        /*04b4*/ 	.word	0x00007b00


	//   ....[72]....
        /*04b8*/ 	.word	0x00007b10


	//   ....[73]....
        /*04bc*/ 	.word	0x00007b20


	//   ....[74]....
        /*04c0*/ 	.word	0x00007b30


	//   ....[75]....
        /*04c4*/ 	.word	0x00007b40


	//   ....[76]....
        /*04c8*/ 	.word	0x00007b50


	//   ....[77]....
        /*04cc*/ 	.word	0x00008590


	//   ....[78]....
        /*04d0*/ 	.word	0x000085a0


	//   ....[79]....
        /*04d4*/ 	.word	0x000085b0


	//   ....[80]....
        /*04d8*/ 	.word	0x000085c0


	//   ....[81]....
        /*04dc*/ 	.word	0x000085d0


	//   ....[82]....
        /*04e0*/ 	.word	0x000085e0


	//   ....[83]....
        /*04e4*/ 	.word	0x000085f0


	//   ....[84]....
        /*04e8*/ 	.word	0x00008610


	//   ....[85]....
        /*04ec*/ 	.word	0x00008630


	//   ....[86]....
        /*04f0*/ 	.word	0x00008660


	//   ....[87]....
        /*04f4*/ 	.word	0x00008680


	//   ....[88]....
        /*04f8*/ 	.word	0x000086a0


	//   ....[89]....
        /*04fc*/ 	.word	0x00008810


	//   ....[90]....
        /*0500*/ 	.word	0x00008a40


	//   ....[91]....
        /*0504*/ 	.word	0x00008c30


	//   ....[92]....
        /*0508*/ 	.word	0x00009bb0


	//   ....[93]....
        /*050c*/ 	.word	0x0000ade0


	//   ....[94]....
        /*0510*/ 	.word	0x0000ae00


	//   ....[95]....
        /*0514*/ 	.word	0x0000ae20


	//   ....[96]....
        /*0518*/ 	.word	0x0000ae50


	//   ....[97]....
        /*051c*/ 	.word	0x0000aec0


	//   ....[98]....
        /*0520*/ 	.word	0x0000b060


	//   ....[99]....
        /*0524*/ 	.word	0x0000b260


	//   ....[100]....
        /*0528*/ 	.word	0x0000b3b0


	//   ....[101]....
        /*052c*/ 	.word	0x0000da70


	//   ....[102]....
        /*0530*/ 	.word	0x0000da80


	//   ....[103]....
        /*0534*/ 	.word	0x0000da90


	//   ....[104]....
        /*0538*/ 	.word	0x0000daa0


	//   ....[105]....
        /*053c*/ 	.word	0x0000dab0


	//   ....[106]....
        /*0540*/ 	.word	0x0000dac0


	//   ....[107]....
        /*0544*/ 	.word	0x0000dad0


	//   ....[108]....
        /*0548*/ 	.word	0x0000dae0


	//   ....[109]....
        /*054c*/ 	.word	0x0000daf0


	//   ....[110]....
        /*0550*/ 	.word	0x0000db00


	//   ....[111]....
        /*0554*/ 	.word	0x0000db10


	//   ....[112]....
        /*0558*/ 	.word	0x0000db20


	//   ....[113]....
        /*055c*/ 	.word	0x0000e560


	//   ....[114]....
        /*0560*/ 	.word	0x0000e570


	//   ....[115]....
        /*0564*/ 	.word	0x0000e580


	//   ....[116]....
        /*0568*/ 	.word	0x0000e590


	//   ....[117]....
        /*056c*/ 	.word	0x0000e5a0


	//   ....[118]....
        /*0570*/ 	.word	0x0000e5b0


	//   ....[119]....
        /*0574*/ 	.word	0x0000e5c0


	//   ....[120]....
        /*0578*/ 	.word	0x0000e5e0


	//   ....[121]....
        /*057c*/ 	.word	0x0000e600


	//   ....[122]....
        /*0580*/ 	.word	0x0000e630


	//   ....[123]....
        /*0584*/ 	.word	0x0000e650


	//   ....[124]....
        /*0588*/ 	.word	0x0000e670


	//   ....[125]....
        /*058c*/ 	.word	0x0000eb90


	//   ....[126]....
        /*0590*/ 	.word	0x0000ec90


	//   ....[127]....
        /*0594*/ 	.word	0x0000ece0


	//   ....[128]....
        /*0598*/ 	.word	0x0000ed60


	//   ....[129]....
        /*059c*/ 	.word	0x0000ede0


	//   ....[130]....
        /*05a0*/ 	.word	0x0000ef20


	//   ....[131]....
        /*05a4*/ 	.word	0x0000efc0


	//   ....[132]....
        /*05a8*/ 	.word	0x0000f130


	//   ....[133]....
        /*05ac*/ 	.word	0x00011340


	//   ....[134]....
        /*05b0*/ 	.word	0x00011360


	//   ....[135]....
        /*05b4*/ 	.word	0x00011370


	//   ....[136]....
        /*05b8*/ 	.word	0x00011390


	//   ....[137]....
        /*05bc*/ 	.word	0x000113b0


	//   ....[138]....
        /*05c0*/ 	.word	0x000113e0


	//   ....[139]....
        /*05c4*/ 	.word	0x00011420


	//   ....[140]....
        /*05c8*/ 	.word	0x00011440


	//   ....[141]....
        /*05cc*/ 	.word	0x00011480


	//   ....[142]....
        /*05d0*/ 	.word	0x000114a0


	//   ....[143]....
        /*05d4*/ 	.word	0x000114b0


	//   ....[144]....
        /*05d8*/ 	.word	0x000114d0


	//   ....[145]....
        /*05dc*/ 	.word	0x00011e60


	//   ....[146]....
        /*05e0*/ 	.word	0x00011e70


	//   ....[147]....
        /*05e4*/ 	.word	0x00011e80


	//   ....[148]....
        /*05e8*/ 	.word	0x00011e90


	//   ....[149]....
        /*05ec*/ 	.word	0x00011ea0


	//   ....[150]....
        /*05f0*/ 	.word	0x00011eb0


	//   ....[151]....
        /*05f4*/ 	.word	0x00011ec0


	//   ....[152]....
        /*05f8*/ 	.word	0x00011ee0


	//   ....[153]....
        /*05fc*/ 	.word	0x00011f00


	//   ....[154]....
        /*0600*/ 	.word	0x00011f30


	//   ....[155]....
        /*0604*/ 	.word	0x00011f50


	//   ....[156]....
        /*0608*/ 	.word	0x00011f70


	//   ....[157]....
        /*060c*/ 	.word	0x000120f0


	//   ....[158]....
        /*0610*/ 	.word	0x00012300


	//   ....[159]....
        /*0614*/ 	.word	0x00012810


	//   ....[160]....
        /*0618*/ 	.word	0x00012f90


	//   ....[161]....
        /*061c*/ 	.word	0x00014030


	//   ....[162]....
        /*0620*/ 	.word	0x000146d0


	//   ....[163]....
        /*0624*/ 	.word	0x00014790


	//   ....[164]....
        /*0628*/ 	.word	0x000147b0


	//   ....[165]....
        /*062c*/ 	.word	0x000147d0


	//   ....[166]....
        /*0630*/ 	.word	0x00014980


	//   ....[167]....
        /*0634*/ 	.word	0x00014b40


	//   ....[168]....
        /*0638*/ 	.word	0x00014ca0


	//   ....[169]....
        /*063c*/ 	.word	0x00016bd0


	//   ....[170]....
        /*0640*/ 	.word	0x00016c00


	//   ....[171]....
        /*0644*/ 	.word	0x00016c10


	//   ....[172]....
        /*0648*/ 	.word	0x00016c20


	//   ....[173]....
        /*064c*/ 	.word	0x00016c50


	//   ....[174]....
        /*0650*/ 	.word	0x00016c70


	//   ....[175]....
        /*0654*/ 	.word	0x00016c90


	//   ....[176]....
        /*0658*/ 	.word	0x00016ca0


	//   ....[177]....
        /*065c*/ 	.word	0x00017990


	//   ....[178]....
        /*0660*/ 	.word	0x000179c0


	//   ....[179]....
        /*0664*/ 	.word	0x000179f0


	//   ....[180]....
        /*0668*/ 	.word	0x00017a20


	//   ....[181]....
        /*066c*/ 	.word	0x00017a60


	//   ....[182]....
        /*0670*/ 	.word	0x00017a90


	//   ....[183]....
        /*0674*/ 	.word	0x00017ab0


	//   ....[184]....
        /*0678*/ 	.word	0x00017ac0


	//   ....[185]....
        /*067c*/ 	.word	0x00017b40


	//   ....[186]....
        /*0680*/ 	.word	0x00017b60


	//   ....[187]....
        /*0684*/ 	.word	0x00017e60


	//   ....[188]....
        /*0688*/ 	.word	0x00017e80


	//   ....[189]....
        /*068c*/ 	.word	0x00018180


	//   ....[190]....
        /*0690*/ 	.word	0x000181a0


	//   ....[191]....
        /*0694*/ 	.word	0x000184a0


	//   ....[192]....
        /*0698*/ 	.word	0x000184b0


	//----- nvinfo : EIATTR_EXIT_INSTR_OFFSETS
	.align		4
.L_468:
        /*069c*/ 	.byte	0x04, 0x1c
        /*069e*/ 	.short	(.L_470 - .L_469)


	//   ....[0]....
.L_469:
        /*06a0*/ 	.word	0x000001c0


	//   ....[1]....
        /*06a4*/ 	.word	0x000184c0


	//   ....[2]....
        /*06a8*/ 	.word	0x00018760


	//   ....[3]....
        /*06ac*/ 	.word	0x000187b0


	//   ....[4]....
        /*06b0*/ 	.word	0x000187e0


	//   ....[5]....
        /*06b4*/ 	.word	0x00018840


	//   ....[6]....
        /*06b8*/ 	.word	0x00018ad0


	//----- nvinfo : EIATTR_CTAIDZ_USED
	.align		4
.L_470:
        /*06bc*/ 	.byte	0x01, 0x04
	.zero		2


	//----- nvinfo : EIATTR_MAX_THREADS
	.align		4
        /*06c0*/ 	.byte	0x04, 0x05
        /*06c2*/ 	.short	(.L_472 - .L_471)
.L_471:
        /*06c4*/ 	.word	0x00000080
        /*06c8*/ 	.word	0x00000001
        /*06cc*/ 	.word	0x00000001


	//----- nvinfo : EIATTR_CRS_STACK_SIZE
	.align		4
.L_472:
        /*06d0*/ 	.byte	0x04, 0x1e
        /*06d2*/ 	.short	(.L_474 - .L_473)
.L_473:
        /*06d4*/ 	.word	0x00000000
.L_474:


//--------------------- .nv.info._ZN7cutlass13device_kernelIN5flash19enable_sm80_to_sm89INS1_16FlashAttnFwdSm80INS1_25CollectiveMainloopFwdSm80ILi4ELi1ELb0EN4cute5tupleIJNS5_1CILi128EEENS7_ILi80EEENS7_ILi64EEEEEELi64ENS_10bfloat16_tEfNS_4arch4Sm80ELb0ELb1ELb0ELb1ELb1ELb0ELb1ELb1EEENS1_21CollectiveEpilogueFwdINS6_IJS8_SA_S9_EEENS6_IJNS7_ILi1EEESI_SI_EEESC_SE_Li128ELb1ELb1ELb1ELb0EEENS1_36VarlenDynamicPersistentTileSchedulerILi128ELi80ELi128ELi128ELb1ELb1ELb0ELb1ELb0ELb1EEEEEEEEEvNT_6ParamsE --------------------------
	.section	.nv.info._ZN7cutlass13device_kernelIN5flash19enable_sm80_to_sm89INS1_16FlashAttnFwdSm80INS1_25CollectiveMainloopFwdSm80ILi4ELi1ELb0EN4cute5tupleIJNS5_1CILi128EEENS7_ILi80EEENS7_ILi64EEEEEELi64ENS_10bfloat16_tEfNS_4arch4Sm80ELb0ELb1ELb0ELb1ELb1ELb0ELb1ELb1EEENS1_21CollectiveEpilogueFwdINS6_IJS8_SA_S9_EEENS6_IJNS7_ILi1EEESI_SI_EEESC_SE_Li128ELb1ELb1ELb1ELb0EEENS1_36VarlenDynamicPersistentTileSchedulerILi128ELi80ELi128ELi128ELb1ELb1ELb0ELb1ELb0ELb1EEEEEEEEEvNT_6ParamsE,"",@"SHT_CUDA_INFO"
	.sectionflags	@""
	.align	4


	//----- nvinfo : EIATTR_CUDA_API_VERSION
	.align		4
        /*0000*/ 	.byte	0x04, 0x37
        /*0002*/ 	.short	(.L_476 - .L_475)
.L_475:
        /*0004*/ 	.word	0x00000082


	//----- nvinfo : EIATTR_SW2861232_WAR
	.align		4
.L_476:
        /*0008*/ 	.byte	0x01, 0x35
	.zero		2


	//----- nvinfo : EIATTR_PARAM_CBANK
	.align		4
        /*000c*/ 	.byte	0x04, 0x0a
        /*000e*/ 	.short	(.L_478 - .L_477)
	.align		4
.L_477:
        /*0010*/ 	.word	index@(.nv.constant0._ZN7cutlass13device_kernelIN5flash19enable_sm80_to_sm89INS1_16FlashAttnFwdSm80INS1_25CollectiveMainloopFwdSm80ILi4ELi1ELb0EN4cute5tupleIJNS5_1CILi128EEENS7_ILi80EEENS7_ILi64EEEEEELi64ENS_10bfloat16_tEfNS_4arch4Sm80ELb0ELb1ELb0ELb1ELb1ELb0ELb1ELb1EEENS1_21CollectiveEpilogueFwdINS6_IJS8_SA_S9_EEENS6_IJNS7_ILi1EEESI_SI_EEESC_SE_Li128ELb1ELb1ELb1ELb0EEENS1_36VarlenDynamicPersistentTileSchedulerILi128ELi80ELi128ELi128ELb1ELb1ELb0ELb1ELb0ELb1EEEEEEEEEvNT_6ParamsE)
        /*0014*/ 	.short	0x0160
        /*0016*/ 	.short	0x0438


	//----- nvinfo : EIATTR_CBANK_PARAM_SIZE
	.align		4
.L_478:
        /*0018*/ 	.byte	0x03, 0x19
        /*001a*/ 	.short	0x0438


	//----- nvinfo : EIATTR_KPARAM_INFO
	.align		4
        /*001c*/ 	.byte	0x04, 0x17
        /*001e*/ 	.short	(.L_480 - .L_479)
.L_479:
        /*0020*/ 	.word	0x00000000
        /*0024*/ 	.short	0x0000
        /*0026*/ 	.short	0x0000
        /*0028*/ 	.byte	0x00, 0xf0, 0xe1, 0x10


	//----- nvinfo : EIATTR_MAXREG_COUNT
	.align		4
.L_480:
        /*002c*/ 	.byte	0x03, 0x1b
        /*002e*/ 	.short	0x00ff


	//----- nvinfo : EIATTR_NUM_BARRIERS
	.align		4
        /*0030*/ 	.byte	0x02, 0x4c
        /*0032*/ 	.byte	0x06
	.zero		1


	//----- nvinfo : EIATTR_ANNOTATIONS
	.align		4
        /*0034*/ 	.byte	0x04, 0x55
        /*0036*/ 	.short	(.L_482 - .L_481)


	//   ....[0]....
.L_481:
        /* <DEDUP_REMOVED lines=78> */


	//----- nvinfo : EIATTR_MERCURY_ISA_VERSION
	.align		4
.L_482:
        /*0500*/ 	.byte	0x03, 0x5f
        /*0502*/ 	.short	0x0000


	//----- nvinfo : EIATTR_INT_WARP_WIDE_INSTR_OFFSETS
	.align		4
        /*0504*/ 	.byte	0x04, 0x31
        /*0506*/ 	.short	(.L_484 - .L_483)


	//   ....[0]....
.L_483:
        /*0508*/ 	.word	0x00016190


	//   ....[1]....
        /*050c*/ 	.word	0x00016210


	//----- nvinfo : EIATTR_COOP_GROUP_MASK_REGIDS
	.align		4
.L_484:
        /*0510*/ 	.byte	0x04, 0x29
        /*0512*/ 	.short	(.L_486 - .L_485)


	//   ....[0]....
.L_485:
        /*0514*/ 	.word	0xffffffff


	//   ....[1]....
        /*0518*/ 	.word	0xffffffff


	//   ....[2]....
        /*051c*/ 	.word	0xffffffff


	//   ....[3]....
        /*0520*/ 	.word	0xffffffff


	//   ....[4]....
        /*0524*/ 	.word	0xffffffff


	//   ....[5]....
        /*0528*/ 	.word	0xffffffff


	//   ....[6]....
        /*052c*/ 	.word	0xffffffff


	//   ....[7]....
        /*0530*/ 	.word	0xffffffff


	//   ....[8]....
        /*0534*/ 	.word	0xffffffff


	//   ....[9]....
        /*0538*/ 	.word	0xffffffff


	//   ....[10]....
        /*053c*/ 	.word	0xffffffff


	//   ....[11]....
        /*0540*/ 	.word	0xffffffff


	//   ....[12]....
        /*0544*/ 	.word	0xffffffff


	//   ....[13]....
        /*0548*/ 	.word	0xffffffff


	//   ....[14]....
        /*054c*/ 	.word	0xffffffff


	//   ....[15]....
        /*0550*/ 	.word	0xffffffff


	//   ....[16]....
        /*0554*/ 	.word	0xffffffff


	//   ....[17]....
        /*0558*/ 	.word	0xffffffff


	//   ....[18]....
        /*055c*/ 	.word	0xffffffff


	//   ....[19]....
        /*0560*/ 	.word	0xffffffff


	//   ....[20]....
        /*0564*/ 	.word	0xffffffff


	//   ....[21]....
        /*0568*/ 	.word	0xffffffff


	//   ....[22]....
        /*056c*/ 	.word	0xffffffff


	//   ....[23]....
        /*0570*/ 	.word	0xffffffff


	//   ....[24]....
        /*0574*/ 	.word	0xffffffff


	//   ....[25]....
        /*0578*/ 	.word	0xffffffff


	//   ....[26]....
        /*057c*/ 	.word	0xffffffff


	//   ....[27]....
        /*0580*/ 	.word	0xffffffff


	//   ....[28]....
        /*0584*/ 	.word	0xffffffff


	//   ....[29]....
        /*0588*/ 	.word	0xffffffff


	//   ....[30]....
        /*058c*/ 	.word	0xffffffff


	//   ....[31]....
        /*0590*/ 	.word	0xffffffff


	//   ....[32]....
        /*0594*/ 	.word	0xffffffff


	//   ....[33]....
        /*0598*/ 	.word	0xffffffff


	//   ....[34]....
        /*059c*/ 	.word	0xffffffff


	//   ....[35]....
        /*05a0*/ 	.word	0xffffffff


	//   ....[36]....
        /*05a4*/ 	.word	0xffffffff


	//   ....[37]....
        /*05a8*/ 	.word	0xffffffff


	//   ....[38]....
        /*05ac*/ 	.word	0xffffffff


	//   ....[39]....
        /*05b0*/ 	.word	0xffffffff


	//   ....[40]....
        /*05b4*/ 	.word	0xffffffff


	//   ....[41]....
        /*05b8*/ 	.word	0xffffffff


	//   ....[42]....
        /*05bc*/ 	.word	0xffffffff


	//   ....[43]....
        /*05c0*/ 	.word	0xffffffff


	//   ....[44]....
        /*05c4*/ 	.word	0xffffffff


	//   ....[45]....
        /*05c8*/ 	.word	0xffffffff


	//   ....[46]....
        /*05cc*/ 	.word	0xffffffff


	//   ....[47]....
        /*05d0*/ 	.word	0xffffffff


	//   ....[48]....
        /*05d4*/ 	.word	0xffffffff


	//   ....[49]....
        /*05d8*/ 	.word	0xffffffff


	//   ....[50]....
        /*05dc*/ 	.word	0xffffffff


	//   ....[51]....
        /*05e0*/ 	.word	0xffffffff


	//   ....[52]....
        /*05e4*/ 	.word	0xffffffff


	//   ....[53]....
        /*05e8*/ 	.word	0xffffffff


	//   ....[54]....
        /*05ec*/ 	.word	0xffffffff


	//   ....[55]....
        /*05f0*/ 	.word	0xffffffff


	//   ....[56]....
        /*05f4*/ 	.word	0xffffffff


	//   ....[57]....
        /*05f8*/ 	.word	0xffffffff


	//   ....[58]....
        /*05fc*/ 	.word	0xffffffff


	//   ....[59]....
        /*0600*/ 	.word	0xffffffff


	//   ....[60]....
        /*0604*/ 	.word	0xffffffff


	//   ....[61]....
        /*0608*/ 	.word	0xffffffff


	//   ....[62]....
        /*060c*/ 	.word	0xffffffff


	//   ....[63]....
        /*0610*/ 	.word	0xffffffff


	//   ....[64]....
        /*0614*/ 	.word	0xffffffff


	//   ....[65]....
        /*0618*/ 	.word	0xffffffff


	//   ....[66]....
        /*061c*/ 	.word	0xffffffff


	//   ....[67]....
        /*0620*/ 	.word	0xffffffff


	//   ....[68]....
        /*0624*/ 	.word	0xffffffff


	//   ....[69]....
        /*0628*/ 	.word	0xffffffff


	//   ....[70]....
        /*062c*/ 	.word	0xffffffff


	//   ....[71]....
        /*0630*/ 	.word	0xffffffff


	//   ....[72]....
        /*0634*/ 	.word	0xffffffff


	//   ....[73]....
        /*0638*/ 	.word	0xffffffff


	//   ....[74]....
        /*063c*/ 	.word	0xffffffff


	//   ....[75]....
        /*0640*/ 	.word	0xffffffff


	//   ....[76]....
        /*0644*/ 	.word	0xffffffff


	//   ....[77]....
        /*0648*/ 	.word	0xffffffff


	//   ....[78]....
        /*064c*/ 	.word	0xffffffff


	//   ....[79]....
        /*0650*/ 	.word	0xffffffff


	//   ....[80]....
        /*0654*/ 	.word	0xffffffff


	//   ....[81]....
        /*0658*/ 	.word	0xffffffff


	//   ....[82]....
        /*065c*/ 	.word	0xffffffff


	//   ....[83]....
        /*0660*/ 	.word	0xffffffff


	//   ....[84]....
        /*0664*/ 	.word	0xffffffff


	//   ....[85]....
        /*0668*/ 	.word	0xffffffff


	//   ....[86]....
        /*066c*/ 	.word	0xffffffff


	//   ....[87]....
        /*0670*/ 	.word	0xffffffff


	//   ....[88]....
        /*0674*/ 	.word	0xffffffff


	//   ....[89]....
        /*0678*/ 	.word	0xffffffff


	//   ....[90]....
        /*067c*/ 	.word	0xffffffff


	//   ....[91]....
        /*0680*/ 	.word	0xffffffff


	//   ....[92]....
        /*0684*/ 	.word	0xffffffff


	//   ....[93]....
        /*0688*/ 	.word	0xffffffff


	//   ....[94]....
        /*068c*/ 	.word	0xffffffff


	//   ....[95]....
        /*0690*/ 	.word	0xffffffff


	//   ....[96]....
        /*0694*/ 	.word	0xffffffff


	//   ....[97]....
        /*0698*/ 	.word	0xffffffff


	//   ....[98]....
        /*069c*/ 	.word	0xffffffff


	//   ....[99]....
        /*06a0*/ 	.word	0xffffffff


	//   ....[100]....
        /*06a4*/ 	.word	0xffffffff


	//   ....[101]....
        /*06a8*/ 	.word	0xffffffff


	//   ....[102]....
        /*06ac*/ 	.word	0xffffffff


	//   ....[103]....
        /*06b0*/ 	.word	0xffffffff


	//   ....[104]....
        /*06b4*/ 	.word	0xffffffff


	//   ....[105]....
        /*06b8*/ 	.word	0xffffffff


	//   ....[106]....
        /*06bc*/ 	.word	0xffffffff


	//   ....[107]....
        /*06c0*/ 	.word	0xffffffff


	//   ....[108]....
        /*06c4*/ 	.word	0xffffffff


	//   ....[109]....
        /*06c8*/ 	.word	0xffffffff


	//   ....[110]....
        /*06cc*/ 	.word	0xffffffff


	//   ....[111]....
        /*06d0*/ 	.word	0xffffffff


	//   ....[112]....
        /*06d4*/ 	.word	0xffffffff


	//   ....[113]....
        /*06d8*/ 	.word	0xffffffff


	//   ....[114]....
        /*06dc*/ 	.word	0xffffffff


	//   ....[115]....
        /*06e0*/ 	.word	0xffffffff


	//   ....[116]....
        /*06e4*/ 	.word	0xffffffff


	//   ....[117]....
        /*06e8*/ 	.word	0xffffffff


	//   ....[118]....
        /*06ec*/ 	.word	0xffffffff


	//   ....[119]....
        /*06f0*/ 	.word	0xffffffff


	//   ....[120]....
        /*06f4*/ 	.word	0xffffffff


	//   ....[121]....
        /*06f8*/ 	.word	0xffffffff


	//   ....[122]....
        /*06fc*/ 	.word	0xffffffff


	//   ....[123]....
        /*0700*/ 	.word	0xffffffff


	//   ....[124]....
        /*0704*/ 	.word	0xffffffff


	//   ....[125]....
        /*0708*/ 	.word	0xffffffff


	//   ....[126]....
        /*070c*/ 	.word	0xffffffff


	//   ....[127]....
        /*0710*/ 	.word	0xffffffff


	//   ....[128]....
        /*0714*/ 	.word	0xffffffff


	//   ....[129]....
        /*0718*/ 	.word	0xffffffff


	//   ....[130]....
        /*071c*/ 	.word	0xffffffff


	//   ....[131]....
        /*0720*/ 	.word	0xffffffff


	//   ....[132]....
        /*0724*/ 	.word	0xffffffff


	//   ....[133]....
        /*0728*/ 	.word	0xffffffff


	//   ....[134]....
        /*072c*/ 	.word	0xffffffff


	//   ....[135]....
        /*0730*/ 	.word	0xffffffff


	//   ....[136]....
        /*0734*/ 	.word	0xffffffff


	//   ....[137]....
        /*0738*/ 	.word	0xffffffff


	//   ....[138]....
        /*073c*/ 	.word	0xffffffff


	//   ....[139]....
        /*0740*/ 	.word	0xffffffff


	//   ....[140]....
        /*0744*/ 	.word	0xffffffff


	//   ....[141]....
        /*0748*/ 	.word	0xffffffff


	//   ....[142]....
        /*074c*/ 	.word	0xffffffff


	//   ....[143]....
        /*0750*/ 	.word	0xffffffff


	//   ....[144]....
        /*0754*/ 	.word	0xffffffff


	//   ....[145]....
        /*0758*/ 	.word	0xffffffff


	//   ....[146]....
        /*075c*/ 	.word	0xffffffff


	//   ....[147]....
        /*0760*/ 	.word	0xffffffff


	//   ....[148]....
        /*0764*/ 	.word	0xffffffff


	//   ....[149]....
        /*0768*/ 	.word	0xffffffff


	//   ....[150]....
        /*076c*/ 	.word	0xffffffff


	//   ....[151]....
        /*0770*/ 	.word	0xffffffff


	//   ....[152]....
        /*0774*/ 	.word	0xffffffff


	//   ....[153]....
        /*0778*/ 	.word	0xffffffff


	//   ....[154]....
        /*077c*/ 	.word	0xffffffff


	//   ....[155]....
        /*0780*/ 	.word	0xffffffff


	//   ....[156]....
        /*0784*/ 	.word	0xffffffff


	//   ....[157]....
        /*0788*/ 	.word	0xffffffff


	//   ....[158]....
        /*078c*/ 	.word	0xffffffff


	//   ....[159]....
        /*0790*/ 	.word	0xffffffff


	//   ....[160]....
        /*0794*/ 	.word	0xffffffff


	//   ....[161]....
        /*0798*/ 	.word	0xffffffff


	//   ....[162]....
        /*079c*/ 	.word	0xffffffff


	//   ....[163]....
        /*07a0*/ 	.word	0xffffffff


	//   ....[164]....
        /*07a4*/ 	.word	0xffffffff


	//   ....[165]....
        /*07a8*/ 	.word	0xffffffff


	//   ....[166]....
        /*07ac*/ 	.word	0xffffffff


	//   ....[167]....
        /*07b0*/ 	.word	0xffffffff


	//   ....[168]....
        /*07b4*/ 	.word	0xffffffff


	//   ....[169]....
        /*07b8*/ 	.word	0xffffffff


	//   ....[170]....
        /*07bc*/ 	.word	0xffffffff


	//   ....[171]....
        /*07c0*/ 	.word	0xffffffff


	//   ....[172]....
        /*07c4*/ 	.word	0xffffffff


	//   ....[173]....
        /*07c8*/ 	.word	0xffffffff


	//   ....[174]....
        /*07cc*/ 	.word	0xffffffff


	//   ....[175]....
        /*07d0*/ 	.word	0xffffffff


	//   ....[176]....
        /*07d4*/ 	.word	0xffffffff


	//   ....[177]....
        /*07d8*/ 	.word	0xffffffff


	//   ....[178]....
        /*07dc*/ 	.word	0xffffffff


	//   ....[179]....
        /*07e0*/ 	.word	0xffffffff


	//   ....[180]....
        /*07e4*/ 	.word	0xffffffff


	//   ....[181]....
        /*07e8*/ 	.word	0xffffffff


	//   ....[182]....
        /*07ec*/ 	.word	0xffffffff


	//   ....[183]....
        /*07f0*/ 	.word	0xffffffff


	//   ....[184]....
        /*07f4*/ 	.word	0xffffffff


	//   ....[185]....
        /*07f8*/ 	.word	0xffffffff


	//   ....[186]....
        /*07fc*/ 	.word	0xffffffff


	//   ....[187]....
        /*0800*/ 	.word	0xffffffff


	//   ....[188]....
        /*0804*/ 	.word	0xffffffff


	//   ....[189]....
        /*0808*/ 	.word	0xffffffff


	//   ....[190]....
        /*080c*/ 	.word	0xffffffff


	//   ....[191]....
        /*0810*/ 	.word	0xffffffff


	//   ....[192]....
        /*0814*/ 	.word	0xffffffff


	//   ....[193]....
        /*0818*/ 	.word	0xffffffff


	//   ....[194]....
        /*081c*/ 	.word	0xffffffff


	//   ....[195]....
        /*0820*/ 	.word	0xffffffff


	//   ....[196]....
        /*0824*/ 	.word	0xffffffff


	//   ....[197]....
        /*0828*/ 	.word	0xffffffff


	//   ....[198]....
        /*082c*/ 	.word	0xffffffff


	//   ....[199]....
        /*0830*/ 	.word	0xffffffff


	//   ....[200]....
        /*0834*/ 	.word	0xffffffff


	//   ....[201]....
        /*0838*/ 	.word	0xffffffff


	//   ....[202]....
        /*083c*/ 	.word	0xffffffff


	//   ....[203]....
        /*0840*/ 	.word	0xffffffff


	//   ....[204]....
        /*0844*/ 	.word	0xffffffff


	//   ....[205]....
        /*0848*/ 	.word	0xffffffff


	//   ....[206]....
        /*084c*/ 	.word	0xffffffff


	//   ....[207]....
        /*0850*/ 	.word	0xffffffff


	//   ....[208]....
        /*0854*/ 	.word	0xffffffff


	//   ....[209]....
        /*0858*/ 	.word	0xffffffff


	//   ....[210]....
        /*085c*/ 	.word	0xffffffff


	//   ....[211]....
        /*0860*/ 	.word	0xffffffff


	//   ....[212]....
        /*0864*/ 	.word	0xffffffff


	//   ....[213]....
        /*0868*/ 	.word	0xffffffff


	//   ....[214]....
        /*086c*/ 	.word	0xffffffff


	//   ....[215]....
        /*0870*/ 	.word	0xffffffff


	//   ....[216]....
        /*0874*/ 	.word	0xffffffff


	//   ....[217]....
        /*0878*/ 	.word	0xffffffff


	//   ....[218]....
        /*087c*/ 	.word	0xffffffff


	//   ....[219]....
        /*0880*/ 	.word	0xffffffff


	//   ....[220]....
        /*0884*/ 	.word	0xffffffff


	//   ....[221]....
        /*0888*/ 	.word	0xffffffff


	//   ....[222]....
        /*088c*/ 	.word	0xffffffff


	//   ....[223]....
        /*0890*/ 	.word	0xffffffff


	//   ....[224]....
        /*0894*/ 	.word	0xffffffff


	//   ....[225]....
        /*0898*/ 	.word	0xffffffff


	//   ....[226]....
        /*089c*/ 	.word	0xffffffff


	//   ....[227]....
        /*08a0*/ 	.word	0xffffffff


	//   ....[228]....
        /*08a4*/ 	.word	0xffffffff


	//   ....[229]....
        /*08a8*/ 	.word	0xffffffff


	//   ....[230]....
        /*08ac*/ 	.word	0xffffffff


	//   ....[231]....
        /*08b0*/ 	.word	0xffffffff


	//   ....[232]....
        /*08b4*/ 	.word	0xffffffff


	//   ....[233]....
        /*08b8*/ 	.word	0xffffffff


	//   ....[234]....
        /*08bc*/ 	.word	0xffffffff


	//   ....[235]....
        /*08c0*/ 	.word	0xffffffff


	//   ....[236]....
        /*08c4*/ 	.word	0xffffffff


	//   ....[237]....
        /*08c8*/ 	.word	0xffffffff


	//   ....[238]....
        /*08cc*/ 	.word	0xffffffff


	//   ....[239]....
        /*08d0*/ 	.word	0xffffffff


	//   ....[240]....
        /*08d4*/ 	.word	0xffffffff


	//   ....[241]....
        /*08d8*/ 	.word	0xffffffff


	//   ....[242]....
        /*08dc*/ 	.word	0xffffffff


	//   ....[243]....
        /*08e0*/ 	.word	0xffffffff


	//   ....[244]....
        /*08e4*/ 	.word	0xffffffff


	//   ....[245]....
        /*08e8*/ 	.word	0xffffffff


	//   ....[246]....
        /*08ec*/ 	.word	0xffffffff


	//   ....[247]....
        /*08f0*/ 	.word	0xffffffff


	//   ....[248]....
        /*08f4*/ 	.word	0xffffffff


	//   ....[249]....
        /*08f8*/ 	.word	0xffffffff


	//   ....[250]....
        /*08fc*/ 	.word	0xffffffff


	//   ....[251]....
        /*0900*/ 	.word	0xffffffff


	//   ....[252]....
        /*0904*/ 	.word	0xffffffff


	//   ....[253]....
        /*0908*/ 	.word	0xffffffff


	//   ....[254]....
        /*090c*/ 	.word	0xffffffff


	//   ....[255]....
        /*0910*/ 	.word	0xffffffff


	//   ....[0]....
        /*0914*/ 	.word	0xffffffff


	//   ....[1]....
        /*0918*/ 	.word	0xffffffff


	//   ....[2]....
        /*091c*/ 	.word	0xffffffff


	//   ....[3]....
        /*0920*/ 	.word	0xffffffff


	//   ....[4]....
        /*0924*/ 	.word	0xffffffff


	//   ....[5]....
        /*0928*/ 	.word	0xffffffff


	//   ....[6]....
        /*092c*/ 	.word	0xffffffff


	//   ....[7]....
        /*0930*/ 	.word	0xffffffff


	//   ....[8]....
        /*0934*/ 	.word	0xffffffff


	//   ....[9]....
        /*0938*/ 	.word	0xffffffff


	//   ....[10]....
        /*093c*/ 	.word	0xffffffff


	//   ....[11]....
        /*0940*/ 	.word	0xffffffff


	//   ....[12]....
        /*0944*/ 	.word	0xffffffff


	//   ....[13]....
        /*0948*/ 	.word	0xffffffff


	//   ....[14]....
        /*094c*/ 	.word	0xffffffff


	//   ....[15]....
        /*0950*/ 	.word	0xffffffff


	//   ....[16]....
        /*0954*/ 	.word	0xffffffff


	//   ....[17]....
        /*0958*/ 	.word	0xffffffff


	//   ....[18]....
        /*095c*/ 	.word	0xffffffff


	//   ....[19]....
        /*0960*/ 	.word	0xffffffff


	//   ....[20]....
        /*0964*/ 	.word	0xffffffff


	//   ....[21]....
        /*0968*/ 	.word	0xffffffff


	//   ....[22]....
        /*096c*/ 	.word	0xffffffff


	//   ....[23]....
        /*0970*/ 	.word	0xffffffff


	//   ....[24]....
        /*0974*/ 	.word	0xffffffff


	//   ....[25]....
        /*0978*/ 	.word	0xffffffff


	//   ....[26]....
        /*097c*/ 	.word	0xffffffff


	//   ....[27]....
        /*0980*/ 	.word	0xffffffff


	//   ....[28]....
        /*0984*/ 	.word	0xffffffff


	//   ....[29]....
        /*0988*/ 	.word	0xffffffff


	//   ....[30]....
        /*098c*/ 	.word	0xffffffff


	//   ....[31]....
        /*0990*/ 	.word	0xffffffff


	//   ....[32]....
        /*0994*/ 	.word	0xffffffff


	//   ....[33]....
        /*0998*/ 	.word	0xffffffff


	//   ....[34]....
        /*099c*/ 	.word	0xffffffff


	//   ....[35]....
        /*09a0*/ 	.word	0xffffffff


	//   ....[36]....
        /*09a4*/ 	.word	0xffffffff


	//   ....[37]....
        /*09a8*/ 	.word	0xffffffff


	//   ....[38]....
        /*09ac*/ 	.word	0xffffffff


	//   ....[39]....
        /*09b0*/ 	.word	0xffffffff


	//   ....[40]....
        /*09b4*/ 	.word	0xffffffff


	//   ....[41]....
        /*09b8*/ 	.word	0xffffffff


	//   ....[42]....
        /*09bc*/ 	.word	0xffffffff


	//   ....[43]....
        /*09c0*/ 	.word	0xffffffff


	//   ....[44]....
        /*09c4*/ 	.word	0xffffffff


	//   ....[45]....
        /*09c8*/ 	.word	0xffffffff


	//   ....[46]....
        /*09cc*/ 	.word	0xffffffff


	//   ....[47]....
        /*09d0*/ 	.word	0xffffffff


	//   ....[48]....
        /*09d4*/ 	.word	0xffffffff


	//   ....[49]....
        /*09d8*/ 	.word	0xffffffff


	//   ....[50]....
        /*09dc*/ 	.word	0xffffffff


	//   ....[51]....
        /*09e0*/ 	.word	0xffffffff


	//   ....[52]....
        /*09e4*/ 	.word	0xffffffff


	//   ....[53]....
        /*09e8*/ 	.word	0xffffffff


	//   ....[54]....
        /*09ec*/ 	.word	0xffffffff


	//   ....[55]....
        /*09f0*/ 	.word	0xffffffff


	//   ....[56]....
        /*09f4*/ 	.word	0xffffffff


	//   ....[57]....
        /*09f8*/ 	.word	0xffffffff


	//   ....[58]....
        /*09fc*/ 	.word	0xffffffff


	//   ....[59]....
        /*0a00*/ 	.word	0xffffffff


	//   ....[60]....
        /*0a04*/ 	.word	0xffffffff


	//   ....[61]....
        /*0a08*/ 	.word	0xffffffff


	//   ....[62]....
        /*0a0c*/ 	.word	0xffffffff


	//   ....[63]....
        /*0a10*/ 	.word	0xffffffff


	//   ....[64]....
        /*0a14*/ 	.word	0xffffffff


	//   ....[65]....
        /*0a18*/ 	.word	0xffffffff


	//   ....[66]....
        /*0a1c*/ 	.word	0xffffffff


	//   ....[67]....
        /*0a20*/ 	.word	0xffffffff


	//   ....[68]....
        /*0a24*/ 	.word	0xffffffff


	//   ....[69]....
        /*0a28*/ 	.word	0xffffffff


	//   ....[70]....
        /*0a2c*/ 	.word	0xffffffff


	//   ....[71]....
        /*0a30*/ 	.word	0xffffffff


	//   ....[72]....
        /*0a34*/ 	.word	0xffffffff


	//   ....[73]....
        /*0a38*/ 	.word	0xffffffff


	//   ....[74]....
        /*0a3c*/ 	.word	0xffffffff


	//   ....[75]....
        /*0a40*/ 	.word	0xffffffff


	//   ....[76]....
        /*0a44*/ 	.word	0xffffffff


	//   ....[77]....
        /*0a48*/ 	.word	0xffffffff


	//   ....[78]....
        /*0a4c*/ 	.word	0xffffffff


	//   ....[79]....
        /*0a50*/ 	.word	0xffffffff


	//   ....[80]....
        /*0a54*/ 	.word	0xffffffff


	//   ....[81]....
        /*0a58*/ 	.word	0xffffffff


	//   ....[82]....
        /*0a5c*/ 	.word	0xffffffff


	//   ....[83]....
        /*0a60*/ 	.word	0xffffffff


	//   ....[84]....
        /*0a64*/ 	.word	0xffffffff


	//   ....[85]....
        /*0a68*/ 	.word	0xffffffff


	//   ....[86]....
        /*0a6c*/ 	.word	0xffffffff


	//   ....[87]....
        /*0a70*/ 	.word	0xffffffff


	//   ....[88]....
        /*0a74*/ 	.word	0xffffffff


	//   ....[89]....
        /*0a78*/ 	.word	0xffffffff


	//   ....[90]....
        /*0a7c*/ 	.word	0xffffffff


	//   ....[91]....
        /*0a80*/ 	.word	0xffffffff


	//   ....[92]....
        /*0a84*/ 	.word	0xffffffff


	//   ....[93]....
        /*0a88*/ 	.word	0xffffffff


	//   ....[94]....
        /*0a8c*/ 	.word	0xffffffff


	//   ....[95]....
        /*0a90*/ 	.word	0xffffffff


	//   ....[96]....
        /*0a94*/ 	.word	0xffffffff


	//   ....[97]....
        /*0a98*/ 	.word	0xffffffff


	//   ....[98]....
        /*0a9c*/ 	.word	0xffffffff


	//   ....[99]....
        /*0aa0*/ 	.word	0xffffffff


	//   ....[100]....
        /*0aa4*/ 	.word	0xffffffff


	//   ....[101]....
        /*0aa8*/ 	.word	0xffffffff


	//   ....[102]....
        /*0aac*/ 	.word	0xffffffff


	//   ....[103]....
        /*0ab0*/ 	.word	0xffffffff


	//   ....[104]....
        /*0ab4*/ 	.word	0xffffffff


	//   ....[105]....
        /*0ab8*/ 	.word	0xffffffff


	//   ....[106]....
        /*0abc*/ 	.word	0xffffffff


	//   ....[107]....
        /*0ac0*/ 	.word	0xffffffff


	//   ....[108]....
        /*0ac4*/ 	.word	0xffffffff


	//   ....[109]....
        /*0ac8*/ 	.word	0xffffffff


	//   ....[110]....
        /*0acc*/ 	.word	0xffffffff


	//   ....[111]....
        /*0ad0*/ 	.word	0xffffffff


	//   ....[112]....
        /*0ad4*/ 	.word	0xffffffff


	//   ....[113]....
        /*0ad8*/ 	.word	0xffffffff


	//   ....[114]....
        /*0adc*/ 	.word	0xffffffff


	//   ....[115]....
        /*0ae0*/ 	.word	0xffffffff


	//   ....[116]....
        /*0ae4*/ 	.word	0xffffffff


	//   ....[117]....
        /*0ae8*/ 	.word	0xffffffff


	//   ....[118]....
        /*0aec*/ 	.word	0xffffffff


	//   ....[119]....
        /*0af0*/ 	.word	0xffffffff


	//   ....[120]....
        /*0af4*/ 	.word	0xffffffff


	//   ....[121]....
        /*0af8*/ 	.word	0xffffffff


	//   ....[122]....
        /*0afc*/ 	.word	0xffffffff


	//   ....[123]....
        /*0b00*/ 	.word	0xffffffff


	//   ....[124]....
        /*0b04*/ 	.word	0xffffffff


	//   ....[125]....
        /*0b08*/ 	.word	0xffffffff


	//   ....[126]....
        /*0b0c*/ 	.word	0xffffffff


	//   ....[127]....
        /*0b10*/ 	.word	0xffffffff


	//   ....[128]....
        /*0b14*/ 	.word	0xffffffff


	//   ....[129]....
        /*0b18*/ 	.word	0xffffffff


	//   ....[130]....
        /*0b1c*/ 	.word	0xffffffff


	//   ....[131]....
        /*0b20*/ 	.word	0xffffffff


	//   ....[132]....
        /*0b24*/ 	.word	0xffffffff


	//   ....[133]....
        /*0b28*/ 	.word	0xffffffff


	//   ....[134]....
        /*0b2c*/ 	.word	0xffffffff


	//   ....[135]....
        /*0b30*/ 	.word	0xffffffff


	//   ....[136]....
        /*0b34*/ 	.word	0xffffffff


	//   ....[137]....
        /*0b38*/ 	.word	0xffffffff


	//   ....[138]....
        /*0b3c*/ 	.word	0xffffffff


	//   ....[139]....
        /*0b40*/ 	.word	0xffffffff


	//   ....[140]....
        /*0b44*/ 	.word	0xffffffff


	//   ....[141]....
        /*0b48*/ 	.word	0xffffffff


	//   ....[142]....
        /*0b4c*/ 	.word	0xffffffff


	//   ....[143]....
        /*0b50*/ 	.word	0xffffffff


	//   ....[144]....
        /*0b54*/ 	.word	0xffffffff


	//   ....[145]....
        /*0b58*/ 	.word	0xffffffff


	//   ....[146]....
        /*0b5c*/ 	.word	0xffffffff


	//   ....[147]....
        /*0b60*/ 	.word	0xffffffff


	//   ....[148]....
        /*0b64*/ 	.word	0xffffffff


	//   ....[149]....
        /*0b68*/ 	.word	0xffffffff


	//   ....[150]....
        /*0b6c*/ 	.word	0xffffffff


	//   ....[151]....
        /*0b70*/ 	.word	0xffffffff


	//   ....[152]....
        /*0b74*/ 	.word	0xffffffff


	//   ....[153]....
        /*0b78*/ 	.word	0xffffffff


	//   ....[154]....
        /*0b7c*/ 	.word	0xffffffff


	//   ....[155]....
        /*0b80*/ 	.word	0xffffffff


	//   ....[156]....
        /*0b84*/ 	.word	0xffffffff


	//   ....[157]....
        /*0b88*/ 	.word	0xffffffff


	//   ....[158]....
        /*0b8c*/ 	.word	0xffffffff


	//   ....[159]....
        /*0b90*/ 	.word	0xffffffff


	//   ....[160]....
        /*0b94*/ 	.word	0xffffffff


	//   ....[161]....
        /*0b98*/ 	.word	0xffffffff


	//   ....[162]....
        /*0b9c*/ 	.word	0xffffffff


	//   ....[163]....
        /*0ba0*/ 	.word	0xffffffff


	//   ....[164]....
        /*0ba4*/ 	.word	0xffffffff


	//   ....[165]....
        /*0ba8*/ 	.word	0xffffffff


	//   ....[166]....
        /*0bac*/ 	.word	0xffffffff


	//   ....[167]....
        /*0bb0*/ 	.word	0xffffffff


	//   ....[168]....
        /*0bb4*/ 	.word	0xffffffff


	//   ....[169]....
        /*0bb8*/ 	.word	0xffffffff


	//   ....[170]....
        /*0bbc*/ 	.word	0xffffffff


	//   ....[171]....
        /*0bc0*/ 	.word	0xffffffff


	//   ....[172]....
        /*0bc4*/ 	.word	0xffffffff


	//   ....[173]....
        /*0bc8*/ 	.word	0xffffffff


	//   ....[174]....
        /*0bcc*/ 	.word	0xffffffff


	//   ....[175]....
        /*0bd0*/ 	.word	0xffffffff


	//   ....[176]....
        /*0bd4*/ 	.word	0xffffffff


	//   ....[177]....
        /*0bd8*/ 	.word	0xffffffff


	//   ....[178]....
        /*0bdc*/ 	.word	0xffffffff


	//   ....[179]....
        /*0be0*/ 	.word	0xffffffff


	//   ....[180]....
        /*0be4*/ 	.word	0xffffffff


	//   ....[181]....
        /*0be8*/ 	.word	0xffffffff


	//----- nvinfo : EIATTR_COOP_GROUP_INSTR_OFFSETS
	.align		4
.L_486:
        /*0bec*/ 	.byte	0x04, 0x28
        /*0bee*/ 	.short	(.L_488 - .L_487)


	//   ....[0]....
.L_487:
        /*0bf0*/ 	.word	0x00000050


	//   ....[1]....
        /*0bf4*/ 	.word	0x00000200


	//   ....[2]....
        /*0bf8*/ 	.word	0x00000230


	//   ....[3]....
        /*0bfc*/ 	.word	0x00000260


	//   ....[4]....
        /*0c00*/ 	.word	0x00000290


	//   ....[5]....
        /*0c04*/ 	.word	0x000002c0


	//   ....[6]....
        /*0c08*/ 	.word	0x000002f0


	//   ....[7]....
        /*0c0c*/ 	.word	0x00000450


	//   ....[8]....
        /*0c10*/ 	.word	0x00000490


	//   ....[9]....
        /*0c14*/ 	.word	0x000004c0


	//   ....[10]....
        /*0c18*/ 	.word	0x000004f0


	//   ....[11]....
        /*0c1c*/ 	.word	0x00000520


	//   ....[12]....
        /*0c20*/ 	.word	0x00000550


	//   ....[13]....
        /*0c24*/ 	.word	0x000005e0


	//   ....[14]....
        /*0c28*/ 	.word	0x00000630


	//   ....[15]....
        /*0c2c*/ 	.word	0x00000650


	//   ....[16]....
        /*0c30*/ 	.word	0x000006b0


	//   ....[17]....
        /*0c34*/ 	.word	0x00002940


	//   ....[18]....
        /*0c38*/ 	.word	0x00002960


	//   ....[19]....
        /*0c3c*/ 	.word	0x00002aa0


	//   ....[20]....
        /*0c40*/ 	.word	0x00002ab0


	//   ....[21]....
        /*0c44*/ 	.word	0x00002b90


	//   ....[22]....
        /*0c48*/ 	.word	0x00002bb0


	//   ....[23]....
        /*0c4c*/ 	.word	0x00002c90


	//   ....[24]....
        /*0c50*/ 	.word	0x00002ca0


	//   ....[25]....
        /*0c54*/ 	.word	0x00002d80


	//   ....[26]....
        /*0c58*/ 	.word	0x00002da0


	//   ....[27]....
        /*0c5c*/ 	.word	0x00002e80


	//   ....[28]....
        /*0c60*/ 	.word	0x00002e90


	//   ....[29]....
        /*0c64*/ 	.word	0x00002f70


	//   ....[30]....
        /*0c68*/ 	.word	0x00002f90


	//   ....[31]....
        /*0c6c*/ 	.word	0x00003070


	//   ....[32]....
        /*0c70*/ 	.word	0x00003080


	//   ....[33]....
        /*0c74*/ 	.word	0x00003520


	//   ....[34]....
        /*0c78*/ 	.word	0x00003530


	//   ....[35]....
        /*0c7c*/ 	.word	0x00003550


	//   ....[36]....
        /*0c80*/ 	.word	0x00003560


	//   ....[37]....
        /*0c84*/ 	.word	0x00003570


	//   ....[38]....
        /*0c88*/ 	.word	0x000035a0


	//   ....[39]....
        /*0c8c*/ 	.word	0x000035f0


	//   ....[40]....
        /*0c90*/ 	.word	0x00003600


	//   ....[41]....
        /*0c94*/ 	.word	0x00003640


	//   ....[42]....
        /*0c98*/ 	.word	0x00003680


	//   ....[43]....
        /*0c9c*/ 	.word	0x00003880


	//   ....[44]....
        /*0ca0*/ 	.word	0x000038a0


	//   ....[45]....
        /*0ca4*/ 	.word	0x000038c0


	//   ....[46]....
        /*0ca8*/ 	.word	0x000038d0


	//   ....[47]....
        /*0cac*/ 	.word	0x000038f0


	//   ....[48]....
        /*0cb0*/ 	.word	0x00003910


	//   ....[49]....
        /*0cb4*/ 	.word	0x00003920


	//   ....[50]....
        /*0cb8*/ 	.word	0x00003950


	//   ....[51]....
        /*0cbc*/ 	.word	0x00003960


	//   ....[52]....
        /*0cc0*/ 	.word	0x00003970


	//   ....[53]....
        /*0cc4*/ 	.word	0x00004350


	//   ....[54]....
        /*0cc8*/ 	.word	0x00004370


	//   ....[55]....
        /*0ccc*/ 	.word	0x00004390


	//   ....[56]....
        /*0cd0*/ 	.word	0x000043a0


	//   ....[57]....
        /*0cd4*/ 	.word	0x000043b0


	//   ....[58]....
        /*0cd8*/ 	.word	0x000043c0


	//   ....[59]....
        /*0cdc*/ 	.word	0x000043d0


	//   ....[60]....
        /*0ce0*/ 	.word	0x000043e0


	//   ....[61]....
        /*0ce4*/ 	.word	0x00004410


	//   ....[62]....
        /*0ce8*/ 	.word	0x00004440


	//   ....[63]....
        /*0cec*/ 	.word	0x00004670


	//   ....[64]....
        /*0cf0*/ 	.word	0x00004830


	//   ....[65]....
        /*0cf4*/ 	.word	0x000050b0


	//   ....[66]....
        /*0cf8*/ 	.word	0x00005bc0


	//   ....[67]....
        /*0cfc*/ 	.word	0x000066e0


	//   ....[68]....
        /*0d00*/ 	.word	0x00006710


	//   ....[69]....
        /*0d04*/ 	.word	0x00006720


	//   ....[70]....
        /*0d08*/ 	.word	0x00006730


	//   ....[71]....
        /*0d0c*/ 	.word	0x00006740


	//   ....[72]....
        /*0d10*/ 	.word	0x00006770


	//   ....[73]....
        /*0d14*/ 	.word	0x00006790


	//   ....[74]....
        /*0d18*/ 	.word	0x000067b0


	//   ....[75]....
        /*0d1c*/ 	.word	0x00008590


	//   ....[76]....
        /*0d20*/ 	.word	0x000085b0


	//   ....[77]....
        /*0d24*/ 	.word	0x000085d0


	//   ....[78]....
        /*0d28*/ 	.word	0x000085e0


	//   ....[79]....
        /*0d2c*/ 	.word	0x000085f0


	//   ....[80]....
        /*0d30*/ 	.word	0x00008600


	//   ....[81]....
        /*0d34*/ 	.word	0x00008610


	//   ....[82]....
        /*0d38*/ 	.word	0x00008620


	//   ....[83]....
        /*0d3c*/ 	.word	0x00008630


	//   ....[84]....
        /*0d40*/ 	.word	0x00008640


	//   ....[85]....
        /*0d44*/ 	.word	0x00009070


	//   ....[86]....
        /*0d48*/ 	.word	0x00009090


	//   ....[87]....
        /*0d4c*/ 	.word	0x000090b0


	//   ....[88]....
        /*0d50*/ 	.word	0x000090c0


	//   ....[89]....
        /*0d54*/ 	.word	0x000090d0


	//   ....[90]....
        /*0d58*/ 	.word	0x000090e0


	//   ....[91]....
        /*0d5c*/ 	.word	0x000090f0


	//   ....[92]....
        /*0d60*/ 	.word	0x00009100


	//   ....[93]....
        /*0d64*/ 	.word	0x00009110


	//   ....[94]....
        /*0d68*/ 	.word	0x00009120


	//   ....[95]....
        /*0d6c*/ 	.word	0x00009350


	//   ....[96]....
        /*0d70*/ 	.word	0x00009550


	//   ....[97]....
        /*0d74*/ 	.word	0x00009750


	//   ....[98]....
        /*0d78*/ 	.word	0x0000a890


	//   ....[99]....
        /*0d7c*/ 	.word	0x0000b430


	//   ....[100]....
        /*0d80*/ 	.word	0x0000b460


	//   ....[101]....
        /*0d84*/ 	.word	0x0000b470


	//   ....[102]....
        /*0d88*/ 	.word	0x0000b480


	//   ....[103]....
        /*0d8c*/ 	.word	0x0000b4c0


	//   ....[104]....
        /*0d90*/ 	.word	0x0000b4d0


	//   ....[105]....
        /*0d94*/ 	.word	0x0000b4e0


	//   ....[106]....
        /*0d98*/ 	.word	0x0000b4f0


	//   ....[107]....
        /*0d9c*/ 	.word	0x0000d8c0


	//   ....[108]....
        /*0da0*/ 	.word	0x0000d8e0


	//   ....[109]....
        /*0da4*/ 	.word	0x0000d900


	//   ....[110]....
        /*0da8*/ 	.word	0x0000d910


	//   ....[111]....
        /*0dac*/ 	.word	0x0000d920


	//   ....[112]....
        /*0db0*/ 	.word	0x0000d930


	//   ....[113]....
        /*0db4*/ 	.word	0x0000d940


	//   ....[114]....
        /*0db8*/ 	.word	0x0000d950


	//   ....[115]....
        /*0dbc*/ 	.word	0x0000d960


	//   ....[116]....
        /*0dc0*/ 	.word	0x0000d970


	//   ....[117]....
        /*0dc4*/ 	.word	0x0000e3a0


	//   ....[118]....
        /*0dc8*/ 	.word	0x0000e3c0


	//   ....[119]....
        /*0dcc*/ 	.word	0x0000e3e0


	//   ....[120]....
        /*0dd0*/ 	.word	0x0000e3f0


	//   ....[121]....
        /*0dd4*/ 	.word	0x0000e400


	//   ....[122]....
        /*0dd8*/ 	.word	0x0000e410


	//   ....[123]....
        /*0ddc*/ 	.word	0x0000e420


	//   ....[124]....
        /*0de0*/ 	.word	0x0000e430


	//   ....[125]....
        /*0de4*/ 	.word	0x0000e440


	//   ....[126]....
        /*0de8*/ 	.word	0x0000e450


	//   ....[127]....
        /*0dec*/ 	.word	0x0000eac0


	//   ....[128]....
        /*0df0*/ 	.word	0x0000eaf0


	//   ....[129]....
        /*0df4*/ 	.word	0x0000eb00


	//   ....[130]....
        /*0df8*/ 	.word	0x0000eb10


	//   ....[131]....
        /*0dfc*/ 	.word	0x0000eb40


	//   ....[132]....
        /*0e00*/ 	.word	0x0000eb60


	//   ....[133]....
        /*0e04*/ 	.word	0x0000eb70


	//   ....[134]....
        /*0e08*/ 	.word	0x0000eb80


	//   ....[135]....
        /*0e0c*/ 	.word	0x00010bf0


	//   ....[136]....
        /*0e10*/ 	.word	0x00010c40


	//   ....[137]....
        /*0e14*/ 	.word	0x00010c60


	//   ....[138]....
        /*0e18*/ 	.word	0x00010c80


	//   ....[139]....
        /*0e1c*/ 	.word	0x00010ca0


	//   ....[140]....
        /*0e20*/ 	.word	0x00010cc0


	//   ....[141]....
        /*0e24*/ 	.word	0x00010ce0


	//   ....[142]....
        /*0e28*/ 	.word	0x00010d00


	//   ....[143]....
        /*0e2c*/ 	.word	0x00010d20


	//   ....[144]....
        /*0e30*/ 	.word	0x00010d40


	//   ....[145]....
        /*0e34*/ 	.word	0x00011660


	//   ....[146]....
        /*0e38*/ 	.word	0x00011680


	//   ....[147]....
        /*0e3c*/ 	.word	0x000116a0


	//   ....[148]....
        /*0e40*/ 	.word	0x000116b0


	//   ....[149]....
        /*0e44*/ 	.word	0x000116c0


	//   ....[150]....
        /*0e48*/ 	.word	0x000116d0


	//   ....[151]....
        /*0e4c*/ 	.word	0x000116e0


	//   ....[152]....
        /*0e50*/ 	.word	0x000116f0


	//   ....[153]....
        /*0e54*/ 	.word	0x00011700


	//   ....[154]....
        /*0e58*/ 	.word	0x00011710


	//   ....[155]....
        /*0e5c*/ 	.word	0x00011960


	//   ....[156]....
        /*0e60*/ 	.word	0x00011b60


	//   ....[157]....
        /*0e64*/ 	.word	0x00011d60


	//   ....[158]....
        /*0e68*/ 	.word	0x00012ea0


	//   ....[159]....
        /*0e6c*/ 	.word	0x00013a40


	//   ....[160]....
        /*0e70*/ 	.word	0x00013a70


	//   ....[161]....
        /*0e74*/ 	.word	0x00013a80


	//   ....[162]....
        /*0e78*/ 	.word	0x00013a90


	//   ....[163]....
        /*0e7c*/ 	.word	0x00013ad0


	//   ....[164]....
        /*0e80*/ 	.word	0x00013ae0


	//   ....[165]....
        /*0e84*/ 	.word	0x00013af0


	//   ....[166]....
        /*0e88*/ 	.word	0x00013b00


	//   ....[167]....
        /*0e8c*/ 	.word	0x000159c0


	//   ....[168]....
        /*0e90*/ 	.word	0x00015a00


	//   ....[169]....
        /*0e94*/ 	.word	0x00015a10


	//   ....[170]....
        /*0e98*/ 	.word	0x00015a20


	//   ....[171]....
        /*0e9c*/ 	.word	0x00015a50


	//   ....[172]....
        /*0ea0*/ 	.word	0x00015a70


	//   ....[173]....
        /*0ea4*/ 	.word	0x00015aa0


	//   ....[174]....
        /*0ea8*/ 	.word	0x00015ac0


	//   ....[175]....
        /*0eac*/ 	.word	0x00016c90


	//   ....[176]....
        /*0eb0*/ 	.word	0x00016cb0


	//   ....[177]....
        /*0eb4*/ 	.word	0x00016cc0


	//   ....[178]....
        /*0eb8*/ 	.word	0x00016cd0


	//   ....[179]....
        /*0ebc*/ 	.word	0x00016ce0


	//   ....[180]....
        /*0ec0*/ 	.word	0x00016cf0


	//   ....[181]....
        /*0ec4*/ 	.word	0x00016d10


	//   ....[182]....
        /*0ec8*/ 	.word	0x00016d20


	//   ....[183]....
        /*0ecc*/ 	.word	0x000170f0


	//   ....[184]....
        /*0ed0*/ 	.word	0x00017110


	//   ....[185]....
        /*0ed4*/ 	.word	0x000171e0


	//   ....[186]....
        /*0ed8*/ 	.word	0x000171f0


	//   ....[187]....
        /*0edc*/ 	.word	0x00017270


	//   ....[188]....
        /*0ee0*/ 	.word	0x00017290


	//   ....[189]....
        /*0ee4*/ 	.word	0x00017310


	//   ....[190]....
        /*0ee8*/ 	.word	0x00017320


	//   ....[191]....
        /*0eec*/ 	.word	0x000173a0


	//   ....[192]....
        /*0ef0*/ 	.word	0x000173c0


	//   ....[193]....
        /*0ef4*/ 	.word	0x00017440


	//   ....[194]....
        /*0ef8*/ 	.word	0x00017450


	//   ....[195]....
        /*0efc*/ 	.word	0x000174d0


	//   ....[196]....
        /*0f00*/ 	.word	0x000174f0


	//   ....[197]....
        /*0f04*/ 	.word	0x00017570


	//   ....[198]....
        /*0f08*/ 	.word	0x00017580


	//   ....[199]....
        /*0f0c*/ 	.word	0x00017810


	//   ....[200]....
        /*0f10*/ 	.word	0x00017830


	//   ....[201]....
        /*0f14*/ 	.word	0x00017be0


	//   ....[202]....
        /*0f18*/ 	.word	0x00017bf0


	//   ....[203]....
        /*0f1c*/ 	.word	0x00017fa0


	//   ....[204]....
        /*0f20*/ 	.word	0x00017fc0


	//   ....[205]....
        /*0f24*/ 	.word	0x00018380


	//   ....[206]....
        /*0f28*/ 	.word	0x00018390


	//   ....[207]....
        /*0f2c*/ 	.word	0x00018ea0


	//   ....[208]....
        /*0f30*/ 	.word	0x00018ec0


	//   ....[209]....
        /*0f34*/ 	.word	0x00018fa0


	//   ....[210]....
        /*0f38*/ 	.word	0x00018fb0


	//   ....[211]....
        /*0f3c*/ 	.word	0x00019030


	//   ....[212]....
        /*0f40*/ 	.word	0x00019050


	//   ....[213]....
        /*0f44*/ 	.word	0x000190d0


	//   ....[214]....
        /*0f48*/ 	.word	0x000190e0


	//   ....[215]....
        /*0f4c*/ 	.word	0x00019160


	//   ....[216]....
        /*0f50*/ 	.word	0x00019180


	//   ....[217]....
        /*0f54*/ 	.word	0x00019200


	//   ....[218]....
        /*0f58*/ 	.word	0x00019210


	//   ....[219]....
        /*0f5c*/ 	.word	0x00019290


	//   ....[220]....
        /*0f60*/ 	.word	0x000192b0


	//   ....[221]....
        /*0f64*/ 	.word	0x00019330


	//   ....[222]....
        /*0f68*/ 	.word	0x00019340


	//   ....[223]....
        /*0f6c*/ 	.word	0x000194a0


	//   ....[224]....
        /*0f70*/ 	.word	0x000194c0


	//   ....[225]....
        /*0f74*/ 	.word	0x000195f0


	//   ....[226]....
        /*0f78*/ 	.word	0x00019630


	//   ....[227]....
        /*0f7c*/ 	.word	0x00019660


	//   ....[228]....
        /*0f80*/ 	.word	0x00019690


	//   ....[229]....
        /*0f84*/ 	.word	0x000196c0


	//   ....[230]....
        /*0f88*/ 	.word	0x000196f0


	//   ....[231]....
        /*0f8c*/ 	.word	0x00019850


	//   ....[232]....
        /*0f90*/ 	.word	0x00019890


	//   ....[233]....
        /*0f94*/ 	.word	0x000198c0


	//   ....[234]....
        /*0f98*/ 	.word	0x000198f0


	//   ....[235]....
        /*0f9c*/ 	.word	0x00019920


	//   ....[236]....
        /*0fa0*/ 	.word	0x00019950


	//   ....[237]....
        /*0fa4*/ 	.word	0x000199e0


	//   ....[238]....
        /*0fa8*/ 	.word	0x00019a40


	//   ....[239]....
        /*0fac*/ 	.word	0x00019a50


	//   ....[240]....
        /*0fb0*/ 	.word	0x00019ab0


	//   ....[241]....
        /*0fb4*/ 	.word	0x0001a510


	//   ....[242]....
        /*0fb8*/ 	.word	0x0001a570


	//   ....[243]....
        /*0fbc*/ 	.word	0x0001a5c0


	//   ....[244]....
        /*0fc0*/ 	.word	0x0001a610


	//   ....[245]....
        /*0fc4*/ 	.word	0x0001a660


	//   ....[246]....
        /*0fc8*/ 	.word	0x0001a6d0


	//   ....[247]....
        /*0fcc*/ 	.word	0x0001a720


	//   ....[248]....
        /*0fd0*/ 	.word	0x0001a790


	//   ....[249]....
        /*0fd4*/ 	.word	0x0001a800


	//   ....[250]....
        /*0fd8*/ 	.word	0x0001a870


	//   ....[251]....
        /*0fdc*/ 	.word	0x0001a8e0


	//   ....[252]....
        /*0fe0*/ 	.word	0x0001a950


	//   ....[253]....
        /*0fe4*/ 	.word	0x0001a9c0


	//   ....[254]....
        /*0fe8*/ 	.word	0x0001aa20


	//   ....[255]....
        /*0fec*/ 	.word	0x0001aa90


	//   ....[0]....
        /*0ff0*/ 	.word	0x0001ab00


	//   ....[1]....
        /*0ff4*/ 	.word	0x0001ab70


	//   ....[2]....
        /*0ff8*/ 	.word	0x0001abd0


	//   ....[3]....
        /*0ffc*/ 	.word	0x0001ac40


	//   ....[4]....
        /*1000*/ 	.word	0x0001acb0


	//   ....[5]....
        /*1004*/ 	.word	0x0001ad20


	//   ....[6]....
        /*1008*/ 	.word	0x0001ad80


	//   ....[7]....
        /*100c*/ 	.word	0x0001adf0


	//   ....[8]....
        /*1010*/ 	.word	0x0001ae60


	//   ....[9]....
        /*1014*/ 	.word	0x0001aed0


	//   ....[10]....
        /*1018*/ 	.word	0x0001af30


	//   ....[11]....
        /*101c*/ 	.word	0x0001afa0


	//   ....[12]....
        /*1020*/ 	.word	0x0001b010


	//   ....[13]....
        /*1024*/ 	.word	0x0001b0d0


	//   ....[14]....
        /*1028*/ 	.word	0x0001b130


	//   ....[15]....
        /*102c*/ 	.word	0x0001b1f0


	//   ....[16]....
        /*1030*/ 	.word	0x0001b250


	//   ....[17]....
        /*1034*/ 	.word	0x0001b310


	//   ....[18]....
        /*1038*/ 	.word	0x0001b370


	//   ....[19]....
        /*103c*/ 	.word	0x0001b430


	//   ....[20]....
        /*1040*/ 	.word	0x0001b490


	//   ....[21]....
        /*1044*/ 	.word	0x0001b500


	//   ....[22]....
        /*1048*/ 	.word	0x0001b570


	//   ....[23]....
        /*104c*/ 	.word	0x0001b5e0


	//   ....[24]....
        /*1050*/ 	.word	0x0001b650


	//   ....[25]....
        /*1054*/ 	.word	0x0001b6b0


	//   ....[26]....
        /*1058*/ 	.word	0x0001b710


	//   ....[27]....
        /*105c*/ 	.word	0x0001b760


	//   ....[28]....
        /*1060*/ 	.word	0x0001b7b0


	//   ....[29]....
        /*1064*/ 	.word	0x0001b800


	//   ....[30]....
        /*1068*/ 	.word	0x0001b850


	//   ....[31]....
        /*106c*/ 	.word	0x0001b8a0


	//   ....[32]....
        /*1070*/ 	.word	0x0001b8f0


	//   ....[33]....
        /*1074*/ 	.word	0x0001b960


	//   ....[34]....
        /*1078*/ 	.word	0x0001b9d0


	//   ....[35]....
        /*107c*/ 	.word	0x0001ba90


	//   ....[36]....
        /*1080*/ 	.word	0x0001baf0


	//   ....[37]....
        /*1084*/ 	.word	0x0001bbb0


	//   ....[38]....
        /*1088*/ 	.word	0x0001bc10


	//   ....[39]....
        /*108c*/ 	.word	0x0001bcd0


	//   ....[40]....
        /*1090*/ 	.word	0x0001bd30


	//   ....[41]....
        /*1094*/ 	.word	0x0001bdf0


	//   ....[42]....
        /*1098*/ 	.word	0x0001be50


	//   ....[43]....
        /*109c*/ 	.word	0x0001bec0


	//   ....[44]....
        /*10a0*/ 	.word	0x0001bf30


	//   ....[45]....
        /*10a4*/ 	.word	0x0001bff0


	//   ....[46]....
        /*10a8*/ 	.word	0x0001c050


	//   ....[47]....
        /*10ac*/ 	.word	0x0001c110


	//   ....[48]....
        /*10b0*/ 	.word	0x0001c170


	//   ....[49]....
        /*10b4*/ 	.word	0x0001c230


	//   ....[50]....
        /*10b8*/ 	.word	0x0001c290


	//   ....[51]....
        /*10bc*/ 	.word	0x0001c350


	//   ....[52]....
        /*10c0*/ 	.word	0x0001c3b0


	//   ....[53]....
        /*10c4*/ 	.word	0x0001c420


	//   ....[54]....
        /*10c8*/ 	.word	0x0001c490


	//   ....[55]....
        /*10cc*/ 	.word	0x0001c500


	//   ....[56]....
        /*10d0*/ 	.word	0x0001c570


	//   ....[57]....
        /*10d4*/ 	.word	0x0001c5c0


	//   ....[58]....
        /*10d8*/ 	.word	0x0001c620


	//   ....[59]....
        /*10dc*/ 	.word	0x0001c670


	//   ....[60]....
        /*10e0*/ 	.word	0x0001c6b0


	//   ....[61]....
        /*10e4*/ 	.word	0x0001c700


	//   ....[62]....
        /*10e8*/ 	.word	0x0001c740


	//   ....[63]....
        /*10ec*/ 	.word	0x0001c790


	//   ....[64]....
        /*10f0*/ 	.word	0x0001c7d0


	//   ....[65]....
        /*10f4*/ 	.word	0x0001c840


	//   ....[66]....
        /*10f8*/ 	.word	0x0001c8b0


	//   ....[67]....
        /*10fc*/ 	.word	0x0001c970


	//   ....[68]....
        /*1100*/ 	.word	0x0001c9d0


	//   ....[69]....
        /*1104*/ 	.word	0x0001ca90


	//   ....[70]....
        /*1108*/ 	.word	0x0001caf0


	//   ....[71]....
        /*110c*/ 	.word	0x0001cbb0


	//   ....[72]....
        /*1110*/ 	.word	0x0001cc10


	//   ....[73]....
        /*1114*/ 	.word	0x0001ccd0


	//   ....[74]....
        /*1118*/ 	.word	0x0001cd30


	//   ....[75]....
        /*111c*/ 	.word	0x0001cda0


	//   ....[76]....
        /*1120*/ 	.word	0x0001ce10


	//   ....[77]....
        /*1124*/ 	.word	0x0001ced0


	//   ....[78]....
        /*1128*/ 	.word	0x0001cf30


	//   ....[79]....
        /*112c*/ 	.word	0x0001cff0


	//   ....[80]....
        /*1130*/ 	.word	0x0001d050


	//   ....[81]....
        /*1134*/ 	.word	0x0001d110


	//   ....[82]....
        /*1138*/ 	.word	0x0001d170


	//   ....[83]....
        /*113c*/ 	.word	0x0001d230


	//   ....[84]....
        /*1140*/ 	.word	0x0001d290


	//   ....[85]....
        /*1144*/ 	.word	0x0001d2e0


	//   ....[86]....
        /*1148*/ 	.word	0x0001d340


	//   ....[87]....
        /*114c*/ 	.word	0x0001d390


	//   ....[88]....
        /*1150*/ 	.word	0x0001d3d0


	//   ....[89]....
        /*1154*/ 	.word	0x0001d420


	//   ....[90]....
        /*1158*/ 	.word	0x0001d460


	//   ....[91]....
        /*115c*/ 	.word	0x0001d4b0


	//   ....[92]....
        /*1160*/ 	.word	0x0001d4f0


	//   ....[93]....
        /*1164*/ 	.word	0x0001d560


	//   ....[94]....
        /*1168*/ 	.word	0x0001d5d0


	//   ....[95]....
        /*116c*/ 	.word	0x0001d640


	//   ....[96]....
        /*1170*/ 	.word	0x0001d700


	//   ....[97]....
        /*1174*/ 	.word	0x0001d760


	//   ....[98]....
        /*1178*/ 	.word	0x0001d820


	//   ....[99]....
        /*117c*/ 	.word	0x0001d880


	//   ....[100]....
        /*1180*/ 	.word	0x0001d940


	//   ....[101]....
        /*1184*/ 	.word	0x0001d9a0


	//   ....[102]....
        /*1188*/ 	.word	0x0001da60


	//   ....[103]....
        /*118c*/ 	.word	0x0001dac0


	//   ....[104]....
        /*1190*/ 	.word	0x0001db30


	//   ....[105]....
        /*1194*/ 	.word	0x0001dba0


	//   ....[106]....
        /*1198*/ 	.word	0x0001dc10


	//   ....[107]....
        /*119c*/ 	.word	0x0001dc80


	//   ....[108]....
        /*11a0*/ 	.word	0x0001dcd0


	//   ....[109]....
        /*11a4*/ 	.word	0x0001dd30


	//   ....[110]....
        /*11a8*/ 	.word	0x0001dd80


	//   ....[111]....
        /*11ac*/ 	.word	0x0001ddc0


	//   ....[112]....
        /*11b0*/ 	.word	0x0001de10


	//   ....[113]....
        /*11b4*/ 	.word	0x0001de50


	//   ....[114]....
        /*11b8*/ 	.word	0x0001dea0


	//   ....[115]....
        /*11bc*/ 	.word	0x0001dee0


	//   ....[116]....
        /*11c0*/ 	.word	0x0001df40


	//   ....[117]....
        /*11c4*/ 	.word	0x0001dfa0


	//   ....[118]....
        /*11c8*/ 	.word	0x0001dff0


	//   ....[119]....
        /*11cc*/ 	.word	0x0001e040


	//   ....[120]....
        /*11d0*/ 	.word	0x0001e090


	//   ....[121]....
        /*11d4*/ 	.word	0x0001e0e0


	//   ....[122]....
        /*11d8*/ 	.word	0x0001e130


	//   ....[123]....
        /*11dc*/ 	.word	0x0001e190


	//   ....[124]....
        /*11e0*/ 	.word	0x0001e200


	//   ....[125]....
        /*11e4*/ 	.word	0x0001e270


	//   ....[126]....
        /*11e8*/ 	.word	0x0001e2e0


	//   ....[127]....
        /*11ec*/ 	.word	0x0001e340


	//   ....[128]....
        /*11f0*/ 	.word	0x0001e3b0


	//   ....[129]....
        /*11f4*/ 	.word	0x0001e420


	//   ....[130]....
        /*11f8*/ 	.word	0x0001e490


	//   ....[131]....
        /*11fc*/ 	.word	0x0001e4f0


	//   ....[132]....
        /*1200*/ 	.word	0x0001e560


	//   ....[133]....
        /*1204*/ 	.word	0x0001e5d0


	//   ....[134]....
        /*1208*/ 	.word	0x0001e640


	//   ....[135]....
        /*120c*/ 	.word	0x0001e6a0


	//   ....[136]....
        /*1210*/ 	.word	0x0001e710


	//   ....[137]....
        /*1214*/ 	.word	0x0001e780


	//   ....[138]....
        /*1218*/ 	.word	0x0001e7f0


	//   ....[139]....
        /*121c*/ 	.word	0x0001e850


	//   ....[140]....
        /*1220*/ 	.word	0x0001e8c0


	//   ....[141]....
        /*1224*/ 	.word	0x0001e930


	//   ....[142]....
        /*1228*/ 	.word	0x0001e9a0


	//   ....[143]....
        /*122c*/ 	.word	0x0001ea00


	//   ....[144]....
        /*1230*/ 	.word	0x0001ea70


	//   ....[145]....
        /*1234*/ 	.word	0x0001eae0


	//   ....[146]....
        /*1238*/ 	.word	0x0001eb50


	//   ....[147]....
        /*123c*/ 	.word	0x0001ebb0


	//   ....[148]....
        /*1240*/ 	.word	0x0001ec20


	//   ....[149]....
        /*1244*/ 	.word	0x0001ec90


	//   ....[150]....
        /*1248*/ 	.word	0x0001ed00


	//   ....[151]....
        /*124c*/ 	.word	0x0001ed60


	//   ....[152]....
        /*1250*/ 	.word	0x0001edd0


	//   ....[153]....
        /*1254*/ 	.word	0x0001ee40


	//   ....[154]....
        /*1258*/ 	.word	0x0001eeb0


	//   ....[155]....
        /*125c*/ 	.word	0x0001ef10


	//   ....[156]....
        /*1260*/ 	.word	0x0001ef80


	//   ....[157]....
        /*1264*/ 	.word	0x0001eff0


	//   ....[158]....
        /*1268*/ 	.word	0x0001f060


	//   ....[159]....
        /*126c*/ 	.word	0x0001f0c0


	//   ....[160]....
        /*1270*/ 	.word	0x0001f130


	//   ....[161]....
        /*1274*/ 	.word	0x0001f1a0


	//   ....[162]....
        /*1278*/ 	.word	0x0001f210


	//   ....[163]....
        /*127c*/ 	.word	0x0001f270


	//   ....[164]....
        /*1280*/ 	.word	0x0001f2e0


	//   ....[165]....
        /*1284*/ 	.word	0x0001f350


	//   ....[166]....
        /*1288*/ 	.word	0x0001f3a0


	//   ....[167]....
        /*128c*/ 	.word	0x0001f3e0


	//   ....[168]....
        /*1290*/ 	.word	0x0001f430


	//   ....[169]....
        /*1294*/ 	.word	0x0001f480


	//   ....[170]....
        /*1298*/ 	.word	0x0001f4d0


	//   ....[171]....
        /*129c*/ 	.word	0x0001f540


	//   ....[172]....
        /*12a0*/ 	.word	0x0001f590


	//   ....[173]....
        /*12a4*/ 	.word	0x0001f5e0


	//   ....[174]....
        /*12a8*/ 	.word	0x0001f630


	//   ....[175]....
        /*12ac*/ 	.word	0x0001f680


	//   ....[176]....
        /*12b0*/ 	.word	0x0001f6d0


	//   ....[177]....
        /*12b4*/ 	.word	0x0001f740


	//   ....[178]....
        /*12b8*/ 	.word	0x0001f790


	//   ....[179]....
        /*12bc*/ 	.word	0x0001f800


	//   ....[180]....
        /*12c0*/ 	.word	0x0001f860


	//   ....[181]....
        /*12c4*/ 	.word	0x0001f8d0


	//----- nvinfo : EIATTR_EXIT_INSTR_OFFSETS
	.align		4
.L_488:
        /*12c8*/ 	.byte	0x04, 0x1c
        /*12ca*/ 	.short	(.L_490 - .L_489)


	//   ....[0]....
.L_489:
        /*12cc*/ 	.word	0x000010d0


	//   ....[1]....
        /*12d0*/ 	.word	0x0001a4d0


	//----- nvinfo : EIATTR_MAX_THREADS
	.align		4
.L_490:
        /*12d4*/ 	.byte	0x04, 0x05
        /*12d6*/ 	.short	(.L_492 - .L_491)
.L_491:
        /*12d8*/ 	.word	0x00000080
        /*12dc*/ 	.word	0x00000001
        /*12e0*/ 	.word	0x00000001


	//----- nvinfo : EIATTR_CRS_STACK_SIZE
	.align		4
.L_492:
        /*12e4*/ 	.byte	0x04, 0x1e
        /*12e6*/ 	.short	(.L_494 - .L_493)
.L_493:
        /*12e8*/ 	.word	0x00000000
.L_494:


//--------------------- .nv.info._ZN7cutlass13device_kernelIN5flash19enable_sm80_to_sm89INS1_16FlashAttnFwdSm80INS1_25CollectiveMainloopFwdSm80ILi4ELi1ELb0EN4cute5tupleIJNS5_1CILi128EEENS7_ILi80EEENS7_ILi64EEEEEELi64ENS_10bfloat16_tEfNS_4arch4Sm80ELb0ELb1ELb0ELb1ELb1ELb1ELb1ELb1EEENS1_21CollectiveEpilogueFwdINS6_IJS8_SA_S9_EEENS6_IJNS7_ILi1EEESI_SI_EEESC_SE_Li128ELb1ELb1ELb1ELb0EEENS1_36VarlenDynamicPersistentTileSchedulerILi128ELi80ELi128ELi128ELb1ELb1ELb0ELb1ELb0ELb1EEEEEEEEEvNT_6ParamsE --------------------------
	.section	.nv.info._ZN7cutlass13device_kernelIN5flash19enable_sm80_to_sm89INS1_16FlashAttnFwdSm80INS1_25CollectiveMainloopFwdSm80ILi4ELi1ELb0EN4cute5tupleIJNS5_1CILi128EEENS7_ILi80EEENS7_ILi64EEEEEELi64ENS_10bfloat16_tEfNS_4arch4Sm80ELb0ELb1ELb0ELb1ELb1ELb1ELb1ELb1EEENS1_21CollectiveEpilogueFwdINS6_IJS8_SA_S9_EEENS6_IJNS7_ILi1EEESI_SI_EEESC_SE_Li128ELb1ELb1ELb1ELb0EEENS1_36VarlenDynamicPersistentTileSchedulerILi128ELi80ELi128ELi128ELb1ELb1ELb0ELb1ELb0ELb1EEEEEEEEEvNT_6ParamsE,"",@"SHT_CUDA_INFO"
	.sectionflags	@""
	.align	4


	//----- nvinfo : EIATTR_CUDA_API_VERSION
	.align		4
        /*0000*/ 	.byte	0x04, 0x37
        /*0002*/ 	.short	(.L_496 - .L_495)
.L_495:
        /*0004*/ 	.word	0x00000082


	//----- nvinfo : EIATTR_SW2861232_WAR
	.align		4
.L_496:
        /*0008*/ 	.byte	0x01, 0x35
	.zero		2


	//----- nvinfo : EIATTR_PARAM_CBANK
	.align		4
        /*000c*/ 	.byte	0x04, 0x0a
        /*000e*/ 	.short	(.L_498 - .L_497)
	.align		4
.L_497:
        /*0010*/ 	.word	index@(.nv.constant0._ZN7cutlass13device_kernelIN5flash19enable_sm80_to_sm89INS1_16FlashAttnFwdSm80INS1_25CollectiveMainloopFwdSm80ILi4ELi1ELb0EN4cute5tupleIJNS5_1CILi128EEENS7_ILi80EEENS7_ILi64EEEEEELi64ENS_10bfloat16_tEfNS_4arch4Sm80ELb0ELb1ELb0ELb1ELb1ELb1ELb1ELb1EEENS1_21CollectiveEpilogueFwdINS6_IJS8_SA_S9_EEENS6_IJNS7_ILi1EEESI_SI_EEESC_SE_Li128ELb1ELb1ELb1ELb0EEENS1_36VarlenDynamicPersistentTileSchedulerILi128ELi80ELi128ELi128ELb1ELb1ELb0ELb1ELb0ELb1EEEEEEEEEvNT_6ParamsE)
        /*0014*/ 	.short	0x0160
        /*0016*/ 	.short	0x0438


	//----- nvinfo : EIATTR_CBANK_PARAM_SIZE
	.align		4
.L_498:
        /*0018*/ 	.byte	0x03, 0x19
        /*001a*/ 	.short	0x0438


	//----- nvinfo : EIATTR_KPARAM_INFO
	.align		4
        /*001c*/ 	.byte	0x04, 0x17
        /*001e*/ 	.short	(.L_500 - .L_499)
.L_499:
        /*0020*/ 	.word	0x00000000
        /*0024*/ 	.short	0x0000
        /*0026*/ 	.short	0x0000
        /*0028*/ 	.byte	0x00, 0xf0, 0xe1, 0x10


	//----- nvinfo : EIATTR_MAXREG_COUNT
	.align		4
.L_500:
        /*002c*/ 	.byte	0x03, 0x1b
        /*002e*/ 	.short	0x00ff


	//----- nvinfo : EIATTR_NUM_BARRIERS
	.align		4
        /*0030*/ 	.byte	0x02, 0x4c
        /*0032*/ 	.byte	0x06
	.zero		1


	//----- nvinfo : EIATTR_ANNOTATIONS
	.align		4
        /*0034*/ 	.byte	0x04, 0x55
        /*0036*/ 	.short	(.L_502 - .L_501)


	//   ....[0]....
.L_501:
        /* <DEDUP_REMOVED lines=149> */


	//----- nvinfo : EIATTR_MERCURY_ISA_VERSION
	.align		4
.L_502:
        /*0978*/ 	.byte	0x03, 0x5f
        /*097a*/ 	.short	0x0000


	//----- nvinfo : EIATTR_INT_WARP_WIDE_INSTR_OFFSETS
	.align		4
        /*097c*/ 	.byte	0x04, 0x31
        /*097e*/ 	.short	(.L_504 - .L_503)


	//   ....[0]....
.L_503:
        /*0980*/ 	.word	0x00022270


	//   ....[1]....
        /*0984*/ 	.word	0x000222f0


	//----- nvinfo : EIATTR_COOP_GROUP_MASK_REGIDS
	.align		4
.L_504:
        /*0988*/ 	.byte	0x04, 0x29
        /*098a*/ 	.short	(.L_506 - .L_505)


	//   ....[0]....
.L_505:
        /*098c*/ 	.word	0xffffffff


	//   ....[1]....
        /*0990*/ 	.word	0xffffffff


	//   ....[2]....
        /*0994*/ 	.word	0xffffffff


	//   ....[3]....
        /*0998*/ 	.word	0xffffffff


	//   ....[4]....
        /*099c*/ 	.word	0xffffffff


	//   ....[5]....
        /*09a0*/ 	.word	0xffffffff


	//   ....[6]....
        /*09a4*/ 	.word	0xffffffff


	//   ....[7]....
        /*09a8*/ 	.word	0xffffffff


	//   ....[8]....
        /*09ac*/ 	.word	0xffffffff


	//   ....[9]....
        /*09b0*/ 	.word	0xffffffff


	//   ....[10]....
        /*09b4*/ 	.word	0xffffffff


	//   ....[11]....
        /*09b8*/ 	.word	0xffffffff


	//   ....[12]....
        /*09bc*/ 	.word	0xffffffff


	//   ....[13]....
        /*09c0*/ 	.word	0xffffffff


	//   ....[14]....
        /*09c4*/ 	.word	0xffffffff


	//   ....[15]....
        /*09c8*/ 	.word	0xffffffff


	//   ....[16]....
        /*09cc*/ 	.word	0xffffffff


	//   ....[17]....
        /*09d0*/ 	.word	0xffffffff


	//   ....[18]....
        /*09d4*/ 	.word	0xffffffff


	//   ....[19]....
        /*09d8*/ 	.word	0xffffffff


	//   ....[20]....
        /*09dc*/ 	.word	0xffffffff


	//   ....[21]....
        /*09e0*/ 	.word	0xffffffff


	//   ....[22]....
        /*09e4*/ 	.word	0xffffffff


	//   ....[23]....
        /*09e8*/ 	.word	0xffffffff


	//   ....[24]....
        /*09ec*/ 	.word	0xffffffff


	//   ....[25]....
        /*09f0*/ 	.word	0xffffffff


	//   ....[26]....
        /*09f4*/ 	.word	0xffffffff


	//   ....[27]....
        /*09f8*/ 	.word	0xffffffff


	//   ....[28]....
        /*09fc*/ 	.word	0xffffffff


	//   ....[29]....
        /*0a00*/ 	.word	0xffffffff


	//   ....[30]....
        /*0a04*/ 	.word	0xffffffff


	//   ....[31]....
        /*0a08*/ 	.word	0xffffffff


	//   ....[32]....
        /*0a0c*/ 	.word	0xffffffff


	//   ....[33]....
        /*0a10*/ 	.word	0xffffffff


	//   ....[34]....
        /*0a14*/ 	.word	0xffffffff


	//   ....[35]....
        /*0a18*/ 	.word	0xffffffff


	//   ....[36]....
        /*0a1c*/ 	.word	0xffffffff


	//   ....[37]....
        /*0a20*/ 	.word	0xffffffff


	//   ....[38]....
        /*0a24*/ 	.word	0xffffffff


	//   ....[39]....
        /*0a28*/ 	.word	0xffffffff


	//   ....[40]....
        /*0a2c*/ 	.word	0xffffffff


	//   ....[41]....
        /*0a30*/ 	.word	0xffffffff


	//   ....[42]....
        /*0a34*/ 	.word	0xffffffff


	//   ....[43]....
        /*0a38*/ 	.word	0xffffffff


	//   ....[44]....
        /*0a3c*/ 	.word	0xffffffff


	//   ....[45]....
        /*0a40*/ 	.word	0xffffffff


	//   ....[46]....
        /*0a44*/ 	.word	0xffffffff


	//   ....[47]....
        /*0a48*/ 	.word	0xffffffff


	//   ....[48]....
        /*0a4c*/ 	.word	0xffffffff


	//   ....[49]....
        /*0a50*/ 	.word	0xffffffff


	//   ....[50]....
        /*0a54*/ 	.word	0xffffffff


	//   ....[51]....
        /*0a58*/ 	.word	0xffffffff


	//   ....[52]....
        /*0a5c*/ 	.word	0xffffffff


	//   ....[53]....
        /*0a60*/ 	.word	0xffffffff


	//   ....[54]....
        /*0a64*/ 	.word	0xffffffff


	//   ....[55]....
        /*0a68*/ 	.word	0xffffffff


	//   ....[56]....
        /*0a6c*/ 	.word	0xffffffff


	//   ....[57]....
        /*0a70*/ 	.word	0xffffffff


	//   ....[58]....
        /*0a74*/ 	.word	0xffffffff


	//   ....[59]....
        /*0a78*/ 	.word	0xffffffff


	//   ....[60]....
        /*0a7c*/ 	.word	0xffffffff


	//   ....[61]....
        /*0a80*/ 	.word	0xffffffff


	//   ....[62]....
        /*0a84*/ 	.word	0xffffffff


	//   ....[63]....
        /*0a88*/ 	.word	0xffffffff


	//   ....[64]....
        /*0a8c*/ 	.word	0xffffffff


	//   ....[65]....
        /*0a90*/ 	.word	0xffffffff


	//   ....[66]....
        /*0a94*/ 	.word	0xffffffff


	//   ....[67]....
        /*0a98*/ 	.word	0xffffffff


	//   ....[68]....
        /*0a9c*/ 	.word	0xffffffff


	//   ....[69]....
        /*0aa0*/ 	.word	0xffffffff


	//   ....[70]....
        /*0aa4*/ 	.word	0xffffffff


	//   ....[71]....
        /*0aa8*/ 	.word	0xffffffff


	//   ....[72]....
        /*0aac*/ 	.word	0xffffffff


	//   ....[73]....
        /*0ab0*/ 	.word	0xffffffff


	//   ....[74]....
        /*0ab4*/ 	.word	0xffffffff


	//   ....[75]....
        /*0ab8*/ 	.word	0xffffffff


	//   ....[76]....
        /*0abc*/ 	.word	0xffffffff


	//   ....[77]....
        /*0ac0*/ 	.word	0xffffffff


	//   ....[78]....
        /*0ac4*/ 	.word	0xffffffff


	//   ....[79]....
        /*0ac8*/ 	.word	0xffffffff


	//   ....[80]....
        /*0acc*/ 	.word	0xffffffff


	//   ....[81]....
        /*0ad0*/ 	.word	0xffffffff


	//   ....[82]....
        /*0ad4*/ 	.word	0xffffffff


	//   ....[83]....
        /*0ad8*/ 	.word	0xffffffff


	//   ....[84]....
        /*0adc*/ 	.word	0xffffffff


	//   ....[85]....
        /*0ae0*/ 	.word	0xffffffff


	//   ....[86]....
        /*0ae4*/ 	.word	0xffffffff


	//   ....[87]....
        /*0ae8*/ 	.word	0xffffffff


	//   ....[88]....
        /*0aec*/ 	.word	0xffffffff


	//   ....[89]....
        /*0af0*/ 	.word	0xffffffff


	//   ....[90]....
        /*0af4*/ 	.word	0xffffffff


	//   ....[91]....
        /*0af8*/ 	.word	0xffffffff


	//   ....[92]....
        /*0afc*/ 	.word	0xffffffff


	//   ....[93]....
        /*0b00*/ 	.word	0xffffffff


	//   ....[94]....
        /*0b04*/ 	.word	0xffffffff


	//   ....[95]....
        /*0b08*/ 	.word	0xffffffff


	//   ....[96]....
        /*0b0c*/ 	.word	0xffffffff


	//   ....[97]....
        /*0b10*/ 	.word	0xffffffff


	//   ....[98]....
        /*0b14*/ 	.word	0xffffffff


	//   ....[99]....
        /*0b18*/ 	.word	0xffffffff


	//   ....[100]....
        /*0b1c*/ 	.word	0xffffffff


	//   ....[101]....
        /*0b20*/ 	.word	0xffffffff


	//   ....[102]....
        /*0b24*/ 	.word	0xffffffff


	//   ....[103]....
        /*0b28*/ 	.word	0xffffffff


	//   ....[104]....
        /*0b2c*/ 	.word	0xffffffff


	//   ....[105]....
        /*0b30*/ 	.word	0xffffffff


	//   ....[106]....
        /*0b34*/ 	.word	0xffffffff


	//   ....[107]....
        /*0b38*/ 	.word	0xffffffff


	//   ....[108]....
        /*0b3c*/ 	.word	0xffffffff


	//   ....[109]....
        /*0b40*/ 	.word	0xffffffff


	//   ....[110]....
        /*0b44*/ 	.word	0xffffffff


	//   ....[111]....
        /*0b48*/ 	.word	0xffffffff


	//   ....[112]....
        /*0b4c*/ 	.word	0xffffffff


	//   ....[113]....
        /*0b50*/ 	.word	0xffffffff


	//   ....[114]....
        /*0b54*/ 	.word	0xffffffff


	//   ....[115]....
        /*0b58*/ 	.word	0xffffffff


	//   ....[116]....
        /*0b5c*/ 	.word	0xffffffff


	//   ....[117]....
        /*0b60*/ 	.word	0xffffffff


	//   ....[118]....
        /*0b64*/ 	.word	0xffffffff


	//   ....[119]....
        /*0b68*/ 	.word	0xffffffff


	//   ....[120]....
        /*0b6c*/ 	.word	0xffffffff


	//   ....[121]....
        /*0b70*/ 	.word	0xffffffff


	//   ....[122]....
        /*0b74*/ 	.word	0xffffffff


	//   ....[123]....
        /*0b78*/ 	.word	0xffffffff


	//   ....[124]....
        /*0b7c*/ 	.word	0xffffffff


	//   ....[125]....
        /*0b80*/ 	.word	0xffffffff


	//   ....[126]....
        /*0b84*/ 	.word	0xffffffff


	//   ....[127]....
        /*0b88*/ 	.word	0xffffffff


	//   ....[128]....
        /*0b8c*/ 	.word	0xffffffff


	//   ....[129]....
        /*0b90*/ 	.word	0xffffffff


	//   ....[130]....
        /*0b94*/ 	.word	0xffffffff


	//   ....[131]....
        /*0b98*/ 	.word	0xffffffff


	//   ....[132]....
        /*0b9c*/ 	.word	0xffffffff


	//   ....[133]....
        /*0ba0*/ 	.word	0xffffffff


	//   ....[134]....
        /*0ba4*/ 	.word	0xffffffff


	//   ....[135]....
        /*0ba8*/ 	.word	0xffffffff


	//   ....[136]....
        /*0bac*/ 	.word	0xffffffff


	//   ....[137]....
        /*0bb0*/ 	.word	0xffffffff


	//   ....[138]....
        /*0bb4*/ 	.word	0xffffffff


	//   ....[139]....
        /*0bb8*/ 	.word	0xffffffff


	//   ....[140]....
        /*0bbc*/ 	.word	0xffffffff


	//   ....[141]....
        /*0bc0*/ 	.word	0xffffffff


	//   ....[142]....
        /*0bc4*/ 	.word	0xffffffff


	//   ....[143]....
        /*0bc8*/ 	.word	0xffffffff


	//   ....[144]....
        /*0bcc*/ 	.word	0xffffffff


	//   ....[145]....
        /*0bd0*/ 	.word	0xffffffff


	//   ....[146]....
        /*0bd4*/ 	.word	0xffffffff


	//   ....[147]....
        /*0bd8*/ 	.word	0xffffffff


	//   ....[148]....
        /*0bdc*/ 	.word	0xffffffff


	//   ....[149]....
        /*0be0*/ 	.word	0xffffffff


	//   ....[150]....
        /*0be4*/ 	.word	0xffffffff


	//   ....[151]....
        /*0be8*/ 	.word	0xffffffff


	//   ....[152]....
        /*0bec*/ 	.word	0xffffffff


	//   ....[153]....
        /*0bf0*/ 	.word	0xffffffff


	//   ....[154]....
        /*0bf4*/ 	.word	0xffffffff


	//   ....[155]....
        /*0bf8*/ 	.word	0xffffffff


	//   ....[156]....
        /*0bfc*/ 	.word	0xffffffff


	//   ....[157]....
        /*0c00*/ 	.word	0xffffffff


	//   ....[158]....
        /*0c04*/ 	.word	0xffffffff


	//   ....[159]....
        /*0c08*/ 	.word	0xffffffff


	//   ....[160]....
        /*0c0c*/ 	.word	0xffffffff


	//   ....[161]....
        /*0c10*/ 	.word	0xffffffff


	//   ....[162]....
        /*0c14*/ 	.word	0xffffffff


	//   ....[163]....
        /*0c18*/ 	.word	0xffffffff


	//   ....[164]....
        /*0c1c*/ 	.word	0xffffffff


	//   ....[165]....
        /*0c20*/ 	.word	0xffffffff


	//   ....[166]....
        /*0c24*/ 	.word	0xffffffff


	//   ....[167]....
        /*0c28*/ 	.word	0xffffffff


	//   ....[168]....
        /*0c2c*/ 	.word	0xffffffff


	//   ....[169]....
        /*0c30*/ 	.word	0xffffffff


	//   ....[170]....
        /*0c34*/ 	.word	0xffffffff


	//   ....[171]....
        /*0c38*/ 	.word	0xffffffff


	//   ....[172]....
        /*0c3c*/ 	.word	0xffffffff


	//   ....[173]....
        /*0c40*/ 	.word	0xffffffff


	//   ....[174]....
        /*0c44*/ 	.word	0xffffffff


	//   ....[175]....
        /*0c48*/ 	.word	0xffffffff


	//   ....[176]....
        /*0c4c*/ 	.word	0xffffffff


	//   ....[177]....
        /*0c50*/ 	.word	0xffffffff


	//   ....[178]....
        /*0c54*/ 	.word	0xffffffff


	//   ....[179]....
        /*0c58*/ 	.word	0xffffffff


	//   ....[180]....
        /*0c5c*/ 	.word	0xffffffff


	//   ....[181]....
        /*0c60*/ 	.word	0xffffffff


	//   ....[182]....
        /*0c64*/ 	.word	0xffffffff


	//   ....[183]....
        /*0c68*/ 	.word	0xffffffff


	//   ....[184]....
        /*0c6c*/ 	.word	0xffffffff


	//   ....[185]....
        /*0c70*/ 	.word	0xffffffff


	//   ....[186]....
        /*0c74*/ 	.word	0xffffffff


	//   ....[187]....
        /*0c78*/ 	.word	0xffffffff


	//   ....[188]....
        /*0c7c*/ 	.word	0xffffffff


	//   ....[189]....
        /*0c80*/ 	.word	0xffffffff


	//   ....[190]....
        /*0c84*/ 	.word	0xffffffff


	//   ....[191]....
        /*0c88*/ 	.word	0xffffffff


	//   ....[192]....
        /*0c8c*/ 	.word	0xffffffff


	//   ....[193]....
        /*0c90*/ 	.word	0xffffffff


	//   ....[194]....
        /*0c94*/ 	.word	0xffffffff


	//   ....[195]....
        /*0c98*/ 	.word	0xffffffff


	//   ....[196]....
        /*0c9c*/ 	.word	0xffffffff


	//   ....[197]....
        /*0ca0*/ 	.word	0xffffffff


	//   ....[198]....
        /*0ca4*/ 	.word	0xffffffff


	//   ....[199]....
        /*0ca8*/ 	.word	0xffffffff


	//   ....[200]....
        /*0cac*/ 	.word	0xffffffff


	//   ....[201]....
        /*0cb0*/ 	.word	0xffffffff


	//   ....[202]....
        /*0cb4*/ 	.word	0xffffffff


	//   ....[203]....
        /*0cb8*/ 	.word	0xffffffff


	//   ....[204]....
        /*0cbc*/ 	.word	0xffffffff


	//   ....[205]....
        /*0cc0*/ 	.word	0xffffffff


	//   ....[206]....
        /*0cc4*/ 	.word	0xffffffff


	//   ....[207]....
        /*0cc8*/ 	.word	0xffffffff


	//   ....[208]....
        /*0ccc*/ 	.word	0xffffffff


	//   ....[209]....
        /*0cd0*/ 	.word	0xffffffff


	//   ....[210]....
        /*0cd4*/ 	.word	0xffffffff


	//   ....[211]....
        /*0cd8*/ 	.word	0xffffffff


	//   ....[212]....
        /*0cdc*/ 	.word	0xffffffff


	//   ....[213]....
        /*0ce0*/ 	.word	0xffffffff


	//   ....[214]....
        /*0ce4*/ 	.word	0xffffffff


	//   ....[215]....
        /*0ce8*/ 	.word	0xffffffff


	//   ....[216]....
        /*0cec*/ 	.word	0xffffffff


	//   ....[217]....
        /*0cf0*/ 	.word	0xffffffff


	//   ....[218]....
        /*0cf4*/ 	.word	0xffffffff


	//   ....[219]....
        /*0cf8*/ 	.word	0xffffffff


	//   ....[220]....
        /*0cfc*/ 	.word	0xffffffff


	//   ....[221]....
        /*0d00*/ 	.word	0xffffffff


	//   ....[222]....
        /*0d04*/ 	.word	0xffffffff


	//   ....[223]....
        /*0d08*/ 	.word	0xffffffff


	//   ....[224]....
        /*0d0c*/ 	.word	0xffffffff


	//   ....[225]....
        /*0d10*/ 	.word	0xffffffff


	//   ....[226]....
        /*0d14*/ 	.word	0xffffffff


	//   ....[227]....
        /*0d18*/ 	.word	0xffffffff


	//   ....[228]....
        /*0d1c*/ 	.word	0xffffffff


	//   ....[229]....
        /*0d20*/ 	.word	0xffffffff


	//   ....[230]....
        /*0d24*/ 	.word	0xffffffff


	//   ....[231]....
        /*0d28*/ 	.word	0xffffffff


	//   ....[232]....
        /*0d2c*/ 	.word	0xffffffff


	//   ....[233]....
        /*0d30*/ 	.word	0xffffffff


	//   ....[234]....
        /*0d34*/ 	.word	0xffffffff


	//   ....[235]....
        /*0d38*/ 	.word	0xffffffff


	//   ....[236]....
        /*0d3c*/ 	.word	0xffffffff


	//   ....[237]....
        /*0d40*/ 	.word	0xffffffff


	//   ....[238]....
        /*0d44*/ 	.word	0xffffffff


	//   ....[239]....
        /*0d48*/ 	.word	0xffffffff


	//   ....[240]....
        /*0d4c*/ 	.word	0xffffffff


	//   ....[241]....
        /*0d50*/ 	.word	0xffffffff


	//   ....[242]....
        /*0d54*/ 	.word	0xffffffff


	//   ....[243]....
        /*0d58*/ 	.word	0xffffffff


	//   ....[244]....
        /*0d5c*/ 	.word	0xffffffff


	//   ....[245]....
        /*0d60*/ 	.word	0xffffffff


	//   ....[246]....
        /*0d64*/ 	.word	0xffffffff


	//   ....[247]....
        /*0d68*/ 	.word	0xffffffff


	//   ....[248]....
        /*0d6c*/ 	.word	0xffffffff


	//   ....[249]....
        /*0d70*/ 	.word	0xffffffff


	//   ....[250]....
        /*0d74*/ 	.word	0xffffffff


	//   ....[251]....
        /*0d78*/ 	.word	0xffffffff


	//   ....[252]....
        /*0d7c*/ 	.word	0xffffffff


	//   ....[253]....
        /*0d80*/ 	.word	0xffffffff


	//   ....[254]....
        /*0d84*/ 	.word	0xffffffff


	//   ....[255]....
        /*0d88*/ 	.word	0xffffffff


	//   ....[0]....
        /*0d8c*/ 	.word	0xffffffff


	//   ....[1]....
        /*0d90*/ 	.word	0xffffffff


	//   ....[2]....
        /*0d94*/ 	.word	0xffffffff


	//   ....[3]....
        /*0d98*/ 	.word	0xffffffff


	//   ....[4]....
        /*0d9c*/ 	.word	0xffffffff


	//   ....[5]....
        /*0da0*/ 	.word	0xffffffff


	//   ....[6]....
        /*0da4*/ 	.word	0xffffffff


	//   ....[7]....
        /*0da8*/ 	.word	0xffffffff


	//   ....[8]....
        /*0dac*/ 	.word	0xffffffff


	//   ....[9]....
        /*0db0*/ 	.word	0xffffffff


	//   ....[10]....
        /*0db4*/ 	.word	0xffffffff


	//   ....[11]....
        /*0db8*/ 	.word	0xffffffff


	//   ....[12]....
        /*0dbc*/ 	.word	0xffffffff


	//   ....[13]....
        /*0dc0*/ 	.word	0xffffffff


	//   ....[14]....
        /*0dc4*/ 	.word	0xffffffff


	//   ....[15]....
        /*0dc8*/ 	.word	0xffffffff


	//   ....[16]....
        /*0dcc*/ 	.word	0xffffffff


	//   ....[17]....
        /*0dd0*/ 	.word	0xffffffff


	//   ....[18]....
        /*0dd4*/ 	.word	0xffffffff


	//   ....[19]....
        /*0dd8*/ 	.word	0xffffffff


	//   ....[20]....
        /*0ddc*/ 	.word	0xffffffff


	//   ....[21]....
        /*0de0*/ 	.word	0xffffffff


	//   ....[22]....
        /*0de4*/ 	.word	0xffffffff


	//   ....[23]....
        /*0de8*/ 	.word	0xffffffff


	//   ....[24]....
        /*0dec*/ 	.word	0xffffffff


	//   ....[25]....
        /*0df0*/ 	.word	0xffffffff


	//   ....[26]....
        /*0df4*/ 	.word	0xffffffff


	//   ....[27]....
        /*0df8*/ 	.word	0xffffffff


	//   ....[28]....
        /*0dfc*/ 	.word	0xffffffff


	//   ....[29]....
        /*0e00*/ 	.word	0xffffffff


	//   ....[30]....
        /*0e04*/ 	.word	0xffffffff


	//   ....[31]....
        /*0e08*/ 	.word	0xffffffff


	//   ....[32]....
        /*0e0c*/ 	.word	0xffffffff


	//   ....[33]....
        /*0e10*/ 	.word	0xffffffff


	//   ....[34]....
        /*0e14*/ 	.word	0xffffffff


	//   ....[35]....
        /*0e18*/ 	.word	0xffffffff


	//   ....[36]....
        /*0e1c*/ 	.word	0xffffffff


	//   ....[37]....
        /*0e20*/ 	.word	0xffffffff


	//   ....[38]....
        /*0e24*/ 	.word	0xffffffff


	//   ....[39]....
        /*0e28*/ 	.word	0xffffffff


	//   ....[40]....
        /*0e2c*/ 	.word	0xffffffff


	//   ....[41]....
        /*0e30*/ 	.word	0xffffffff


	//   ....[42]....
        /*0e34*/ 	.word	0xffffffff


	//   ....[43]....
        /*0e38*/ 	.word	0xffffffff


	//   ....[44]....
        /*0e3c*/ 	.word	0xffffffff


	//   ....[45]....
        /*0e40*/ 	.word	0xffffffff


	//   ....[46]....
        /*0e44*/ 	.word	0xffffffff


	//   ....[47]....
        /*0e48*/ 	.word	0xffffffff


	//   ....[48]....
        /*0e4c*/ 	.word	0xffffffff


	//   ....[49]....
        /*0e50*/ 	.word	0xffffffff


	//   ....[50]....
        /*0e54*/ 	.word	0xffffffff


	//   ....[51]....
        /*0e58*/ 	.word	0xffffffff


	//   ....[52]....
        /*0e5c*/ 	.word	0xffffffff


	//   ....[53]....
        /*0e60*/ 	.word	0xffffffff


	//   ....[54]....
        /*0e64*/ 	.word	0xffffffff


	//   ....[55]....
        /*0e68*/ 	.word	0xffffffff


	//   ....[56]....
        /*0e6c*/ 	.word	0xffffffff


	//   ....[57]....
        /*0e70*/ 	.word	0xffffffff


	//   ....[58]....
        /*0e74*/ 	.word	0xffffffff


	//   ....[59]....
        /*0e78*/ 	.word	0xffffffff


	//   ....[60]....
        /*0e7c*/ 	.word	0xffffffff


	//   ....[61]....
        /*0e80*/ 	.word	0xffffffff


	//   ....[62]....
        /*0e84*/ 	.word	0xffffffff


	//   ....[63]....
        /*0e88*/ 	.word	0xffffffff


	//   ....[64]....
        /*0e8c*/ 	.word	0xffffffff


	//   ....[65]....
        /*0e90*/ 	.word	0xffffffff


	//   ....[66]....
        /*0e94*/ 	.word	0xffffffff


	//   ....[67]....
        /*0e98*/ 	.word	0xffffffff


	//   ....[68]....
        /*0e9c*/ 	.word	0xffffffff


	//   ....[69]....
        /*0ea0*/ 	.word	0xffffffff


	//   ....[70]....
        /*0ea4*/ 	.word	0xffffffff


	//   ....[71]....
        /*0ea8*/ 	.word	0xffffffff


	//   ....[72]....
        /*0eac*/ 	.word	0xffffffff


	//   ....[73]....
        /*0eb0*/ 	.word	0xffffffff


	//   ....[74]....
        /*0eb4*/ 	.word	0xffffffff


	//   ....[75]....
        /*0eb8*/ 	.word	0xffffffff


	//   ....[76]....
        /*0ebc*/ 	.word	0xffffffff


	//   ....[77]....
        /*0ec0*/ 	.word	0xffffffff


	//   ....[78]....
        /*0ec4*/ 	.word	0xffffffff


	//   ....[79]....
        /*0ec8*/ 	.word	0xffffffff


	//   ....[80]....
        /*0ecc*/ 	.word	0xffffffff


	//   ....[81]....
        /*0ed0*/ 	.word	0xffffffff


	//   ....[82]....
        /*0ed4*/ 	.word	0xffffffff


	//   ....[83]....
        /*0ed8*/ 	.word	0xffffffff


	//   ....[84]....
        /*0edc*/ 	.word	0xffffffff


	//   ....[85]....
        /*0ee0*/ 	.word	0xffffffff


	//   ....[86]....
        /*0ee4*/ 	.word	0xffffffff


	//   ....[87]....
        /*0ee8*/ 	.word	0xffffffff


	//   ....[88]....
        /*0eec*/ 	.word	0xffffffff


	//   ....[89]....
        /*0ef0*/ 	.word	0xffffffff


	//   ....[90]....
        /*0ef4*/ 	.word	0xffffffff


	//   ....[91]....
        /*0ef8*/ 	.word	0xffffffff


	//   ....[92]....
        /*0efc*/ 	.word	0xffffffff


	//   ....[93]....
        /*0f00*/ 	.word	0xffffffff


	//   ....[94]....
        /*0f04*/ 	.word	0xffffffff


	//   ....[95]....
        /*0f08*/ 	.word	0xffffffff


	//   ....[96]....
        /*0f0c*/ 	.word	0xffffffff


	//   ....[97]....
        /*0f10*/ 	.word	0xffffffff


	//   ....[98]....
        /*0f14*/ 	.word	0xffffffff


	//   ....[99]....
        /*0f18*/ 	.word	0xffffffff


	//   ....[100]....
        /*0f1c*/ 	.word	0xffffffff


	//   ....[101]....
        /*0f20*/ 	.word	0xffffffff


	//   ....[102]....
        /*0f24*/ 	.word	0xffffffff


	//   ....[103]....
        /*0f28*/ 	.word	0xffffffff


	//   ....[104]....
        /*0f2c*/ 	.word	0xffffffff


	//   ....[105]....
        /*0f30*/ 	.word	0xffffffff


	//   ....[106]....
        /*0f34*/ 	.word	0xffffffff


	//   ....[107]....
        /*0f38*/ 	.word	0xffffffff


	//   ....[108]....
        /*0f3c*/ 	.word	0xffffffff


	//   ....[109]....
        /*0f40*/ 	.word	0xffffffff


	//   ....[110]....
        /*0f44*/ 	.word	0xffffffff


	//   ....[111]....
        /*0f48*/ 	.word	0xffffffff


	//   ....[112]....
        /*0f4c*/ 	.word	0xffffffff


	//   ....[113]....
        /*0f50*/ 	.word	0xffffffff


	//   ....[114]....
        /*0f54*/ 	.word	0xffffffff


	//   ....[115]....
        /*0f58*/ 	.word	0xffffffff


	//   ....[116]....
        /*0f5c*/ 	.word	0xffffffff


	//   ....[117]....
        /*0f60*/ 	.word	0xffffffff


	//   ....[118]....
        /*0f64*/ 	.word	0xffffffff


	//   ....[119]....
        /*0f68*/ 	.word	0xffffffff


	//   ....[120]....
        /*0f6c*/ 	.word	0xffffffff


	//   ....[121]....
        /*0f70*/ 	.word	0xffffffff


	//   ....[122]....
        /*0f74*/ 	.word	0xffffffff


	//   ....[123]....
        /*0f78*/ 	.word	0xffffffff


	//   ....[124]....
        /*0f7c*/ 	.word	0xffffffff


	//   ....[125]....
        /*0f80*/ 	.word	0xffffffff


	//   ....[126]....
        /*0f84*/ 	.word	0xffffffff


	//   ....[127]....
        /*0f88*/ 	.word	0xffffffff


	//   ....[128]....
        /*0f8c*/ 	.word	0xffffffff


	//   ....[129]....
        /*0f90*/ 	.word	0xffffffff


	//   ....[130]....
        /*0f94*/ 	.word	0xffffffff


	//   ....[131]....
        /*0f98*/ 	.word	0xffffffff


	//   ....[132]....
        /*0f9c*/ 	.word	0xffffffff


	//   ....[133]....
        /*0fa0*/ 	.word	0xffffffff


	//   ....[134]....
        /*0fa4*/ 	.word	0xffffffff


	//   ....[135]....
        /*0fa8*/ 	.word	0xffffffff


	//   ....[136]....
        /*0fac*/ 	.word	0xffffffff


	//   ....[137]....
        /*0fb0*/ 	.word	0xffffffff


	//   ....[138]....
        /*0fb4*/ 	.word	0xffffffff


	//   ....[139]....
        /*0fb8*/ 	.word	0xffffffff


	//   ....[140]....
        /*0fbc*/ 	.word	0xffffffff


	//   ....[141]....
        /*0fc0*/ 	.word	0xffffffff


	//   ....[142]....
        /*0fc4*/ 	.word	0xffffffff


	//   ....[143]....
        /*0fc8*/ 	.word	0xffffffff


	//   ....[144]....
        /*0fcc*/ 	.word	0xffffffff


	//   ....[145]....
        /*0fd0*/ 	.word	0xffffffff


	//   ....[146]....
        /*0fd4*/ 	.word	0xffffffff


	//   ....[147]....
        /*0fd8*/ 	.word	0xffffffff


	//   ....[148]....
        /*0fdc*/ 	.word	0xffffffff


	//   ....[149]....
        /*0fe0*/ 	.word	0xffffffff


	//   ....[150]....
        /*0fe4*/ 	.word	0xffffffff


	//   ....[151]....
        /*0fe8*/ 	.word	0xffffffff


	//   ....[152]....
        /*0fec*/ 	.word	0xffffffff


	//   ....[153]....
        /*0ff0*/ 	.word	0xffffffff


	//   ....[154]....
        /*0ff4*/ 	.word	0xffffffff


	//   ....[155]....
        /*0ff8*/ 	.word	0xffffffff


	//   ....[156]....
        /*0ffc*/ 	.word	0xffffffff


	//   ....[157]....
        /*1000*/ 	.word	0xffffffff


	//   ....[158]....
        /*1004*/ 	.word	0xffffffff


	//   ....[159]....
        /*1008*/ 	.word	0xffffffff


	//   ....[160]....
        /*100c*/ 	.word	0xffffffff


	//   ....[161]....
        /*1010*/ 	.word	0xffffffff


	//   ....[162]....
        /*1014*/ 	.word	0xffffffff


	//   ....[163]....
        /*1018*/ 	.word	0xffffffff


	//   ....[164]....
        /*101c*/ 	.word	0xffffffff


	//   ....[165]....
        /*1020*/ 	.word	0xffffffff


	//   ....[166]....
        /*1024*/ 	.word	0xffffffff


	//   ....[167]....
        /*1028*/ 	.word	0xffffffff


	//   ....[168]....
        /*102c*/ 	.word	0xffffffff


	//   ....[169]....
        /*1030*/ 	.word	0xffffffff


	//   ....[170]....
        /*1034*/ 	.word	0xffffffff


	//   ....[171]....
        /*1038*/ 	.word	0xffffffff


	//   ....[172]....
        /*103c*/ 	.word	0xffffffff


	//   ....[173]....
        /*1040*/ 	.word	0xffffffff


	//   ....[174]....
        /*1044*/ 	.word	0xffffffff


	//   ....[175]....
        /*1048*/ 	.word	0xffffffff


	//   ....[176]....
        /*104c*/ 	.word	0xffffffff


	//   ....[177]....
        /*1050*/ 	.word	0xffffffff


	//   ....[178]....
        /*1054*/ 	.word	0xffffffff


	//   ....[179]....
        /*1058*/ 	.word	0xffffffff


	//   ....[180]....
        /*105c*/ 	.word	0xffffffff


	//   ....[181]....
        /*1060*/ 	.word	0xffffffff


	//   ....[182]....
        /*1064*/ 	.word	0xffffffff


	//   ....[183]....
        /*1068*/ 	.word	0xffffffff


	//   ....[184]....
        /*106c*/ 	.word	0xffffffff


	//   ....[185]....
        /*1070*/ 	.word	0xffffffff


	//   ....[186]....
        /*1074*/ 	.word	0xffffffff


	//   ....[187]....
        /*1078*/ 	.word	0xffffffff


	//   ....[188]....
        /*107c*/ 	.word	0xffffffff


	//   ....[189]....
        /*1080*/ 	.word	0xffffffff


	//   ....[190]....
        /*1084*/ 	.word	0xffffffff


	//   ....[191]....
        /*1088*/ 	.word	0xffffffff


	//   ....[192]....
        /*108c*/ 	.word	0xffffffff


	//   ....[193]....
        /*1090*/ 	.word	0xffffffff


	//   ....[194]....
        /*1094*/ 	.word	0xffffffff


	//   ....[195]....
        /*1098*/ 	.word	0xffffffff


	//   ....[196]....
        /*109c*/ 	.word	0xffffffff


	//   ....[197]....
        /*10a0*/ 	.word	0xffffffff


	//   ....[198]....
        /*10a4*/ 	.word	0xffffffff


	//   ....[199]....
        /*10a8*/ 	.word	0xffffffff


	//   ....[200]....
        /*10ac*/ 	.word	0xffffffff


	//   ....[201]....
        /*10b0*/ 	.word	0xffffffff


	//   ....[202]....
        /*10b4*/ 	.word	0xffffffff


	//   ....[203]....
        /*10b8*/ 	.word	0xffffffff


	//   ....[204]....
        /*10bc*/ 	.word	0xffffffff


	//   ....[205]....
        /*10c0*/ 	.word	0xffffffff


	//   ....[206]....
        /*10c4*/ 	.word	0xffffffff


	//   ....[207]....
        /*10c8*/ 	.word	0xffffffff


	//   ....[208]....
        /*10cc*/ 	.word	0xffffffff


	//   ....[209]....
        /*10d0*/ 	.word	0xffffffff


	//   ....[210]....
        /*10d4*/ 	.word	0xffffffff


	//   ....[211]....
        /*10d8*/ 	.word	0xffffffff


	//   ....[212]....
        /*10dc*/ 	.word	0xffffffff


	//   ....[213]....
        /*10e0*/ 	.word	0xffffffff


	//   ....[214]....
        /*10e4*/ 	.word	0xffffffff


	//   ....[215]....
        /*10e8*/ 	.word	0xffffffff


	//   ....[216]....
        /*10ec*/ 	.word	0xffffffff


	//   ....[217]....
        /*10f0*/ 	.word	0xffffffff


	//   ....[218]....
        /*10f4*/ 	.word	0xffffffff


	//   ....[219]....
        /*10f8*/ 	.word	0xffffffff


	//   ....[220]....
        /*10fc*/ 	.word	0xffffffff


	//   ....[221]....
        /*1100*/ 	.word	0xffffffff


	//   ....[222]....
        /*1104*/ 	.word	0xffffffff


	//   ....[223]....
        /*1108*/ 	.word	0xffffffff


	//   ....[224]....
        /*110c*/ 	.word	0xffffffff


	//   ....[225]....
        /*1110*/ 	.word	0xffffffff


	//   ....[226]....
        /*1114*/ 	.word	0xffffffff


	//   ....[227]....
        /*1118*/ 	.word	0xffffffff


	//   ....[228]....
        /*111c*/ 	.word	0xffffffff


	//   ....[229]....
        /*1120*/ 	.word	0xffffffff


	//   ....[230]....
        /*1124*/ 	.word	0xffffffff


	//   ....[231]....
        /*1128*/ 	.word	0xffffffff


	//   ....[232]....
        /*112c*/ 	.word	0xffffffff


	//   ....[233]....
        /*1130*/ 	.word	0xffffffff


	//   ....[234]....
        /*1134*/ 	.word	0xffffffff


	//   ....[235]....
        /*1138*/ 	.word	0xffffffff


	//   ....[236]....
        /*113c*/ 	.word	0xffffffff


	//   ....[237]....
        /*1140*/ 	.word	0xffffffff


	//----- nvinfo : EIATTR_COOP_GROUP_INSTR_OFFSETS
	.align		4
.L_506:
        /*1144*/ 	.byte	0x04, 0x28
        /*1146*/ 	.short	(.L_508 - .L_507)


	//   ....[0]....
.L_507:
        /*1148*/ 	.word	0x00000050


	//   ....[1]....
        /*114c*/ 	.word	0x00000200


	//   ....[2]....
        /*1150*/ 	.word	0x00000230


	//   ....[3]....
        /*1154*/ 	.word	0x00000260


	//   ....[4]....
        /*1158*/ 	.word	0x00000290


	//   ....[5]....
        /*115c*/ 	.word	0x000002c0


	//   ....[6]....
        /*1160*/ 	.word	0x000002f0


	//   ....[7]....
        /*1164*/ 	.word	0x00000450


	//   ....[8]....
        /*1168*/ 	.word	0x00000490


	//   ....[9]....
        /*116c*/ 	.word	0x000004c0


	//   ....[10]....
        /*1170*/ 	.word	0x000004f0


	//   ....[11]....
        /*1174*/ 	.word	0x00000520


	//   ....[12]....
        /*1178*/ 	.word	0x00000550


	//   ....[13]....
        /*117c*/ 	.word	0x000005e0


	//   ....[14]....
        /*1180*/ 	.word	0x00000630


	//   ....[15]....
        /*1184*/ 	.word	0x00000650


	//   ....[16]....
        /*1188*/ 	.word	0x000006b0


	//   ....[17]....
        /*118c*/ 	.word	0x000041b0


	//   ....[18]....
        /*1190*/ 	.word	0x00004200


	//   ....[19]....
        /*1194*/ 	.word	0x000049f0


	//   ....[20]....
        /*1198*/ 	.word	0x00004a10


	//   ....[21]....
        /*119c*/ 	.word	0x00005180


	//   ....[22]....
        /*11a0*/ 	.word	0x00005190


	//   ....[23]....
        /*11a4*/ 	.word	0x000059f0


	//   ....[24]....
        /*11a8*/ 	.word	0x00005a20


	//   ....[25]....
        /*11ac*/ 	.word	0x00006660


	//   ....[26]....
        /*11b0*/ 	.word	0x00006690


	//   ....[27]....
        /*11b4*/ 	.word	0x00006e50


	//   ....[28]....
        /*11b8*/ 	.word	0x00006e70


	//   ....[29]....
        /*11bc*/ 	.word	0x00007650


	//   ....[30]....
        /*11c0*/ 	.word	0x00007680


	//   ....[31]....
        /*11c4*/ 	.word	0x000077b0


	//   ....[32]....
        /*11c8*/ 	.word	0x000077e0


	//   ....[33]....
        /*11cc*/ 	.word	0x000078d0


	//   ....[34]....
        /*11d0*/ 	.word	0x000078f0


	//   ....[35]....
        /*11d4*/ 	.word	0x00007ea0


	//   ....[36]....
        /*11d8*/ 	.word	0x00007ed0


	//   ....[37]....
        /*11dc*/ 	.word	0x00008030


	//   ....[38]....
        /*11e0*/ 	.word	0x00008060


	//   ....[39]....
        /*11e4*/ 	.word	0x00008150


	//   ....[40]....
        /*11e8*/ 	.word	0x00008180


	//   ....[41]....
        /*11ec*/ 	.word	0x00009060


	//   ....[42]....
        /*11f0*/ 	.word	0x00009080


	//   ....[43]....
        /*11f4*/ 	.word	0x00009150


	//   ....[44]....
        /*11f8*/ 	.word	0x00009160


	//   ....[45]....
        /*11fc*/ 	.word	0x00009230


	//   ....[46]....
        /*1200*/ 	.word	0x00009250


	//   ....[47]....
        /*1204*/ 	.word	0x00009320


	//   ....[48]....
        /*1208*/ 	.word	0x00009330


	//   ....[49]....
        /*120c*/ 	.word	0x00009400


	//   ....[50]....
        /*1210*/ 	.word	0x00009420


	//   ....[51]....
        /*1214*/ 	.word	0x000094f0


	//   ....[52]....
        /*1218*/ 	.word	0x00009500


	//   ....[53]....
        /*121c*/ 	.word	0x000095d0


	//   ....[54]....
        /*1220*/ 	.word	0x000095f0


	//   ....[55]....
        /*1224*/ 	.word	0x000096c0


	//   ....[56]....
        /*1228*/ 	.word	0x000096d0


	//   ....[57]....
        /*122c*/ 	.word	0x00009b60


	//   ....[58]....
        /*1230*/ 	.word	0x00009b70


	//   ....[59]....
        /*1234*/ 	.word	0x00009b90


	//   ....[60]....
        /*1238*/ 	.word	0x00009ba0


	//   ....[61]....
        /*123c*/ 	.word	0x00009bb0


	//   ....[62]....
        /*1240*/ 	.word	0x00009bc0


	//   ....[63]....
        /*1244*/ 	.word	0x00009be0


	//   ....[64]....
        /*1248*/ 	.word	0x00009c30


	//   ....[65]....
        /*124c*/ 	.word	0x00009c70


	//   ....[66]....
        /*1250*/ 	.word	0x00009ca0


	//   ....[67]....
        /*1254*/ 	.word	0x00009ff0


	//   ....[68]....
        /*1258*/ 	.word	0x0000a010


	//   ....[69]....
        /*125c*/ 	.word	0x0000a030


	//   ....[70]....
        /*1260*/ 	.word	0x0000a050


	//   ....[71]....
        /*1264*/ 	.word	0x0000a230


	//   ....[72]....
        /*1268*/ 	.word	0x0000a270


	//   ....[73]....
        /*126c*/ 	.word	0x0000a2c0


	//   ....[74]....
        /*1270*/ 	.word	0x0000a300


	//   ....[75]....
        /*1274*/ 	.word	0x0000a510


	//   ....[76]....
        /*1278*/ 	.word	0x0000a550


	//   ....[77]....
        /*127c*/ 	.word	0x0000a5a0


	//   ....[78]....
        /*1280*/ 	.word	0x0000a5e0


	//   ....[79]....
        /*1284*/ 	.word	0x0000a800


	//   ....[80]....
        /*1288*/ 	.word	0x0000a850


	//   ....[81]....
        /*128c*/ 	.word	0x0000a8b0


	//   ....[82]....
        /*1290*/ 	.word	0x0000a8d0


	//   ....[83]....
        /*1294*/ 	.word	0x0000c700


	//   ....[84]....
        /*1298*/ 	.word	0x0000c760


	//   ....[85]....
        /*129c*/ 	.word	0x0000c790


	//   ....[86]....
        /*12a0*/ 	.word	0x0000c7d0


	//   ....[87]....
        /*12a4*/ 	.word	0x0000c870


	//   ....[88]....
        /*12a8*/ 	.word	0x0000c890


	//   ....[89]....
        /*12ac*/ 	.word	0x0000c8b0


	//   ....[90]....
        /*12b0*/ 	.word	0x0000c8d0


	//   ....[91]....
        /*12b4*/ 	.word	0x0000cad0


	//   ....[92]....
        /*12b8*/ 	.word	0x0000cb10


	//   ....[93]....
        /*12bc*/ 	.word	0x0000cb30


	//   ....[94]....
        /*12c0*/ 	.word	0x0000cb80


	//   ....[95]....
        /*12c4*/ 	.word	0x0000ccc0


	//   ....[96]....
        /*12c8*/ 	.word	0x0000cce0


	//   ....[97]....
        /*12cc*/ 	.word	0x0000ccf0


	//   ....[98]....
        /*12d0*/ 	.word	0x0000cd00


	//   ....[99]....
        /*12d4*/ 	.word	0x0000ed20


	//   ....[100]....
        /*12d8*/ 	.word	0x0000eda0


	//   ....[101]....
        /*12dc*/ 	.word	0x0000edb0


	//   ....[102]....
        /*12e0*/ 	.word	0x0000ede0


	//   ....[103]....
        /*12e4*/ 	.word	0x0000edf0


	//   ....[104]....
        /*12e8*/ 	.word	0x0000ee20


	//   ....[105]....
        /*12ec*/ 	.word	0x0000ee30


	//   ....[106]....
        /*12f0*/ 	.word	0x0000ee50


	//   ....[107]....
        /*12f4*/ 	.word	0x0000ee70


	//   ....[108]....
        /*12f8*/ 	.word	0x0000ee80


	//   ....[109]....
        /*12fc*/ 	.word	0x0000f7e0


	//   ....[110]....
        /*1300*/ 	.word	0x0000f800


	//   ....[111]....
        /*1304*/ 	.word	0x0000f820


	//   ....[112]....
        /*1308*/ 	.word	0x0000f830


	//   ....[113]....
        /*130c*/ 	.word	0x0000f840


	//   ....[114]....
        /*1310*/ 	.word	0x0000f850


	//   ....[115]....
        /*1314*/ 	.word	0x0000f860


	//   ....[116]....
        /*1318*/ 	.word	0x0000f870


	//   ....[117]....
        /*131c*/ 	.word	0x0000f8a0


	//   ....[118]....
        /*1320*/ 	.word	0x0000f8d0


	//   ....[119]....
        /*1324*/ 	.word	0x0000fb10


	//   ....[120]....
        /*1328*/ 	.word	0x0000fce0


	//   ....[121]....
        /*132c*/ 	.word	0x00010570


	//   ....[122]....
        /*1330*/ 	.word	0x00011090


	//   ....[123]....
        /*1334*/ 	.word	0x00011bc0


	//   ....[124]....
        /*1338*/ 	.word	0x00011bf0


	//   ....[125]....
        /*133c*/ 	.word	0x00011c00


	//   ....[126]....
        /*1340*/ 	.word	0x00011c10


	//   ....[127]....
        /*1344*/ 	.word	0x00011c20


	//   ....[128]....
        /*1348*/ 	.word	0x00011c50


	//   ....[129]....
        /*134c*/ 	.word	0x00011c70


	//   ....[130]....
        /*1350*/ 	.word	0x00011c90


	//   ....[131]....
        /*1354*/ 	.word	0x00013a50


	//   ....[132]....
        /*1358*/ 	.word	0x00013a70


	//   ....[133]....
        /*135c*/ 	.word	0x00013a90


	//   ....[134]....
        /*1360*/ 	.word	0x00013aa0


	//   ....[135]....
        /*1364*/ 	.word	0x00013ab0


	//   ....[136]....
        /*1368*/ 	.word	0x00013ac0


	//   ....[137]....
        /*136c*/ 	.word	0x00013b00


	//   ....[138]....
        /*1370*/ 	.word	0x00013b30


	//   ....[139]....
        /*1374*/ 	.word	0x00013b60


	//   ....[140]....
        /*1378*/ 	.word	0x00013b90


	//   ....[141]....
        /*137c*/ 	.word	0x00014520


	//   ....[142]....
        /*1380*/ 	.word	0x00014540


	//   ....[143]....
        /*1384*/ 	.word	0x000145b0


	//   ....[144]....
        /*1388*/ 	.word	0x000145c0


	//   ....[145]....
        /*138c*/ 	.word	0x00014600


	//   ....[146]....
        /*1390*/ 	.word	0x00014610


	//   ....[147]....
        /*1394*/ 	.word	0x00014650


	//   ....[148]....
        /*1398*/ 	.word	0x00014660


	//   ....[149]....
        /*139c*/ 	.word	0x00014670


	//   ....[150]....
        /*13a0*/ 	.word	0x00014680


	//   ....[151]....
        /*13a4*/ 	.word	0x00014840


	//   ....[152]....
        /*13a8*/ 	.word	0x00014a60


	//   ....[153]....
        /*13ac*/ 	.word	0x00014c80


	//   ....[154]....
        /*13b0*/ 	.word	0x00016340


	//   ....[155]....
        /*13b4*/ 	.word	0x00016f50


	//   ....[156]....
        /*13b8*/ 	.word	0x00016f80


	//   ....[157]....
        /*13bc*/ 	.word	0x00016fa0


	//   ....[158]....
        /*13c0*/ 	.word	0x00016fc0


	//   ....[159]....
        /*13c4*/ 	.word	0x00016fe0


	//   ....[160]....
        /*13c8*/ 	.word	0x00017000


	//   ....[161]....
        /*13cc*/ 	.word	0x00017020


	//   ....[162]....
        /*13d0*/ 	.word	0x00017040


	//   ....[163]....
        /*13d4*/ 	.word	0x00019390


	//   ....[164]....
        /*13d8*/ 	.word	0x000193b0


	//   ....[165]....
        /*13dc*/ 	.word	0x000193d0


	//   ....[166]....
        /*13e0*/ 	.word	0x000193e0


	//   ....[167]....
        /*13e4*/ 	.word	0x000193f0


	//   ....[168]....
        /*13e8*/ 	.word	0x00019400


	//   ....[169]....
        /*13ec*/ 	.word	0x00019440


	//   ....[170]....
        /*13f0*/ 	.word	0x00019470


	//   ....[171]....
        /*13f4*/ 	.word	0x000194a0


	//   ....[172]....
        /*13f8*/ 	.word	0x000194d0


	//   ....[173]....
        /*13fc*/ 	.word	0x00019e60


	//   ....[174]....
        /*1400*/ 	.word	0x00019e80


	//   ....[175]....
        /*1404*/ 	.word	0x00019ef0


	//   ....[176]....
        /*1408*/ 	.word	0x00019f00


	//   ....[177]....
        /*140c*/ 	.word	0x00019f40


	//   ....[178]....
        /*1410*/ 	.word	0x00019f50


	//   ....[179]....
        /*1414*/ 	.word	0x00019f90


	//   ....[180]....
        /*1418*/ 	.word	0x00019fa0


	//   ....[181]....
        /*141c*/ 	.word	0x00019fb0


	//   ....[182]....
        /*1420*/ 	.word	0x00019fc0


	//   ....[183]....
        /*1424*/ 	.word	0x0001a5a0


	//   ....[184]....
        /*1428*/ 	.word	0x0001a5d0


	//   ....[185]....
        /*142c*/ 	.word	0x0001a5f0


	//   ....[186]....
        /*1430*/ 	.word	0x0001a610


	//   ....[187]....
        /*1434*/ 	.word	0x0001a630


	//   ....[188]....
        /*1438*/ 	.word	0x0001a650


	//   ....[189]....
        /*143c*/ 	.word	0x0001a670


	//   ....[190]....
        /*1440*/ 	.word	0x0001a690


	//   ....[191]....
        /*1444*/ 	.word	0x0001c6b0


	//   ....[192]....
        /*1448*/ 	.word	0x0001c700


	//   ....[193]....
        /*144c*/ 	.word	0x0001c720


	//   ....[194]....
        /*1450*/ 	.word	0x0001c740


	//   ....[195]....
        /*1454*/ 	.word	0x0001c760


	//   ....[196]....
        /*1458*/ 	.word	0x0001c780


	//   ....[197]....
        /*145c*/ 	.word	0x0001c7a0


	//   ....[198]....
        /*1460*/ 	.word	0x0001c7c0


	//   ....[199]....
        /*1464*/ 	.word	0x0001c7e0


	//   ....[200]....
        /*1468*/ 	.word	0x0001c800


	//   ....[201]....
        /*146c*/ 	.word	0x0001d110


	//   ....[202]....
        /*1470*/ 	.word	0x0001d130


	//   ....[203]....
        /*1474*/ 	.word	0x0001d1a0


	//   ....[204]....
        /*1478*/ 	.word	0x0001d1b0


	//   ....[205]....
        /*147c*/ 	.word	0x0001d1f0


	//   ....[206]....
        /*1480*/ 	.word	0x0001d200


	//   ....[207]....
        /*1484*/ 	.word	0x0001d240


	//   ....[208]....
        /*1488*/ 	.word	0x0001d250


	//   ....[209]....
        /*148c*/ 	.word	0x0001d260


	//   ....[210]....
        /*1490*/ 	.word	0x0001d270


	//   ....[211]....
        /*1494*/ 	.word	0x0001d450


	//   ....[212]....
        /*1498*/ 	.word	0x0001d670


	//   ....[213]....
        /*149c*/ 	.word	0x0001d890


	//   ....[214]....
        /*14a0*/ 	.word	0x0001ef50


	//   ....[215]....
        /*14a4*/ 	.word	0x0001fb60


	//   ....[216]....
        /*14a8*/ 	.word	0x0001fb90


	//   ....[217]....
        /*14ac*/ 	.word	0x0001fbb0


	//   ....[218]....
        /*14b0*/ 	.word	0x0001fbd0


	//   ....[219]....
        /*14b4*/ 	.word	0x0001fbf0


	//   ....[220]....
        /*14b8*/ 	.word	0x0001fc10


	//   ....[221]....
        /*14bc*/ 	.word	0x0001fc30


	//   ....[222]....
        /*14c0*/ 	.word	0x0001fc50


	//   ....[223]....
        /*14c4*/ 	.word	0x00021ab0


	//   ....[224]....
        /*14c8*/ 	.word	0x00021ae0


	//   ....[225]....
        /*14cc*/ 	.word	0x00021af0


	//   ....[226]....
        /*14d0*/ 	.word	0x00021b00


	//   ....[227]....
        /*14d4*/ 	.word	0x00021b10


	//   ....[228]....
        /*14d8*/ 	.word	0x00021b40


	//   ....[229]....
        /*14dc*/ 	.word	0x00021b60


	//   ....[230]....
        /*14e0*/ 	.word	0x00021b80


	//   ....[231]....
        /*14e4*/ 	.word	0x00022d70


	//   ....[232]....
        /*14e8*/ 	.word	0x00022d90


	//   ....[233]....
        /*14ec*/ 	.word	0x00022da0


	//   ....[234]....
        /*14f0*/ 	.word	0x00022db0


	//   ....[235]....
        /*14f4*/ 	.word	0x00022dc0


	//   ....[236]....
        /*14f8*/ 	.word	0x00022dd0


	//   ....[237]....
        /*14fc*/ 	.word	0x00022df0


	//   ....[238]....
        /*1500*/ 	.word	0x00022e00


	//   ....[239]....
        /*1504*/ 	.word	0x00023220


	//   ....[240]....
        /*1508*/ 	.word	0x00023240


	//   ....[241]....
        /*150c*/ 	.word	0x000232a0


	//   ....[242]....
        /*1510*/ 	.word	0x000232b0


	//   ....[243]....
        /*1514*/ 	.word	0x00023320


	//   ....[244]....
        /*1518*/ 	.word	0x00023340


	//   ....[245]....
        /*151c*/ 	.word	0x000233b0


	//   ....[246]....
        /*1520*/ 	.word	0x000233c0


	//   ....[247]....
        /*1524*/ 	.word	0x00023430


	//   ....[248]....
        /*1528*/ 	.word	0x00023450


	//   ....[249]....
        /*152c*/ 	.word	0x000234c0


	//   ....[250]....
        /*1530*/ 	.word	0x000234d0


	//   ....[251]....
        /*1534*/ 	.word	0x00023540


	//   ....[252]....
        /*1538*/ 	.word	0x00023560


	//   ....[253]....
        /*153c*/ 	.word	0x000235d0


	//   ....[254]....
        /*1540*/ 	.word	0x000235e0


	//   ....[255]....
        /*1544*/ 	.word	0x00023860


	//   ....[0]....
        /*1548*/ 	.word	0x00023880


	//   ....[1]....
        /*154c*/ 	.word	0x00023bd0


	//   ....[2]....
        /*1550*/ 	.word	0x00023be0


	//   ....[3]....
        /*1554*/ 	.word	0x00023f30


	//   ....[4]....
        /*1558*/ 	.word	0x00023f50


	//   ....[5]....
        /*155c*/ 	.word	0x000242b0


	//   ....[6]....
        /*1560*/ 	.word	0x000242c0


	//   ....[7]....
        /*1564*/ 	.word	0x00024dd0


	//   ....[8]....
        /*1568*/ 	.word	0x00024df0


	//   ....[9]....
        /*156c*/ 	.word	0x00024e60


	//   ....[10]....
        /*1570*/ 	.word	0x00024e70


	//   ....[11]....
        /*1574*/ 	.word	0x00024ee0


	//   ....[12]....
        /*1578*/ 	.word	0x00024f00


	//   ....[13]....
        /*157c*/ 	.word	0x00024f70


	//   ....[14]....
        /*1580*/ 	.word	0x00024f80


	//   ....[15]....
        /*1584*/ 	.word	0x00024ff0


	//   ....[16]....
        /*1588*/ 	.word	0x00025010


	//   ....[17]....
        /*158c*/ 	.word	0x00025080


	//   ....[18]....
        /*1590*/ 	.word	0x00025090


	//   ....[19]....
        /*1594*/ 	.word	0x00025100


	//   ....[20]....
        /*1598*/ 	.word	0x00025120


	//   ....[21]....
        /*159c*/ 	.word	0x00025190


	//   ....[22]....
        /*15a0*/ 	.word	0x000251a0


	//   ....[23]....
        /*15a4*/ 	.word	0x000252f0


	//   ....[24]....
        /*15a8*/ 	.word	0x00025310


	//   ....[25]....
        /*15ac*/ 	.word	0x00025440


	//   ....[26]....
        /*15b0*/ 	.word	0x00025480


	//   ....[27]....
        /*15b4*/ 	.word	0x000254b0


	//   ....[28]....
        /*15b8*/ 	.word	0x000254e0


	//   ....[29]....
        /*15bc*/ 	.word	0x00025510


	//   ....[30]....
        /*15c0*/ 	.word	0x00025540


	//   ....[31]....
        /*15c4*/ 	.word	0x000256a0


	//   ....[32]....
        /*15c8*/ 	.word	0x000256e0


	//   ....[33]....
        /*15cc*/ 	.word	0x00025710


	//   ....[34]....
        /*15d0*/ 	.word	0x00025740


	//   ....[35]....
        /*15d4*/ 	.word	0x00025770


	//   ....[36]....
        /*15d8*/ 	.word	0x000257a0


	//   ....[37]....
        /*15dc*/ 	.word	0x00025830


	//   ....[38]....
        /*15e0*/ 	.word	0x00025890


	//   ....[39]....
        /*15e4*/ 	.word	0x000258a0


	//   ....[40]....
        /*15e8*/ 	.word	0x00025900


	//   ....[41]....
        /*15ec*/ 	.word	0x00026360


	//   ....[42]....
        /*15f0*/ 	.word	0x000263c0


	//   ....[43]....
        /*15f4*/ 	.word	0x00026410


	//   ....[44]....
        /*15f8*/ 	.word	0x00026460


	//   ....[45]....
        /*15fc*/ 	.word	0x000264b0


	//   ....[46]....
        /*1600*/ 	.word	0x00026520


	//   ....[47]....
        /*1604*/ 	.word	0x00026570


	//   ....[48]....
        /*1608*/ 	.word	0x000265e0


	//   ....[49]....
        /*160c*/ 	.word	0x00026650


	//   ....[50]....
        /*1610*/ 	.word	0x000266c0


	//   ....[51]....
        /*1614*/ 	.word	0x00026730


	//   ....[52]....
        /*1618*/ 	.word	0x000267a0


	//   ....[53]....
        /*161c*/ 	.word	0x00026810


	//   ....[54]....
        /*1620*/ 	.word	0x00026870


	//   ....[55]....
        /*1624*/ 	.word	0x000268e0


	//   ....[56]....
        /*1628*/ 	.word	0x00026950


	//   ....[57]....
        /*162c*/ 	.word	0x000269c0


	//   ....[58]....
        /*1630*/ 	.word	0x00026a20


	//   ....[59]....
        /*1634*/ 	.word	0x00026a90


	//   ....[60]....
        /*1638*/ 	.word	0x00026b00


	//   ....[61]....
        /*163c*/ 	.word	0x00026b70


	//   ....[62]....
        /*1640*/ 	.word	0x00026bd0


	//   ....[63]....
        /*1644*/ 	.word	0x00026c40


	//   ....[64]....
        /*1648*/ 	.word	0x00026cb0


	//   ....[65]....
        /*164c*/ 	.word	0x00026d20


	//   ....[66]....
        /*1650*/ 	.word	0x00026d80


	//   ....[67]....
        /*1654*/ 	.word	0x00026df0


	//   ....[68]....
        /*1658*/ 	.word	0x00026e60


	//   ....[69]....
        /*165c*/ 	.word	0x00026f20


	//   ....[70]....
        /*1660*/ 	.word	0x00026f80


	//   ....[71]....
        /*1664*/ 	.word	0x00027040


	//   ....[72]....
        /*1668*/ 	.word	0x000270a0


	//   ....[73]....
        /*166c*/ 	.word	0x00027160


	//   ....[74]....
        /*1670*/ 	.word	0x000271c0


	//   ....[75]....
        /*1674*/ 	.word	0x00027280


	//   ....[76]....
        /*1678*/ 	.word	0x000272e0


	//   ....[77]....
        /*167c*/ 	.word	0x00027350


	//   ....[78]....
        /*1680*/ 	.word	0x000273c0


	//   ....[79]....
        /*1684*/ 	.word	0x00027430


	//   ....[80]....
        /*1688*/ 	.word	0x000274a0


	//   ....[81]....
        /*168c*/ 	.word	0x00027500


	//   ....[82]....
        /*1690*/ 	.word	0x00027550


	//   ....[83]....
        /*1694*/ 	.word	0x000275a0


	//   ....[84]....
        /*1698*/ 	.word	0x000275f0


	//   ....[85]....
        /*169c*/ 	.word	0x00027640


	//   ....[86]....
        /*16a0*/ 	.word	0x00027690


	//   ....[87]....
        /*16a4*/ 	.word	0x000276e0


	//   ....[88]....
        /*16a8*/ 	.word	0x00027730


	//   ....[89]....
        /*16ac*/ 	.word	0x000277a0


	//   ....[90]....
        /*16b0*/ 	.word	0x00027810


	//   ....[91]....
        /*16b4*/ 	.word	0x000278d0


	//   ....[92]....
        /*16b8*/ 	.word	0x00027930


	//   ....[93]....
        /*16bc*/ 	.word	0x000279f0


	//   ....[94]....
        /*16c0*/ 	.word	0x00027a50


	//   ....[95]....
        /*16c4*/ 	.word	0x00027b10


	//   ....[96]....
        /*16c8*/ 	.word	0x00027b70


	//   ....[97]....
        /*16cc*/ 	.word	0x00027c30


	//   ....[98]....
        /*16d0*/ 	.word	0x00027c90


	//   ....[99]....
        /*16d4*/ 	.word	0x00027d00


	//   ....[100]....
        /*16d8*/ 	.word	0x00027d70


	//   ....[101]....
        /*16dc*/ 	.word	0x00027e30


	//   ....[102]....
        /*16e0*/ 	.word	0x00027e90


	//   ....[103]....
        /*16e4*/ 	.word	0x00027f50


	//   ....[104]....
        /*16e8*/ 	.word	0x00027fb0


	//   ....[105]....
        /*16ec*/ 	.word	0x00028070


	//   ....[106]....
        /*16f0*/ 	.word	0x000280d0


	//   ....[107]....
        /*16f4*/ 	.word	0x00028190


	//   ....[108]....
        /*16f8*/ 	.word	0x000281f0


	//   ....[109]....
        /*16fc*/ 	.word	0x00028260


	//   ....[110]....
        /*1700*/ 	.word	0x000282d0


	//   ....[111]....
        /*1704*/ 	.word	0x00028340


	//   ....[112]....
        /*1708*/ 	.word	0x000283b0


	//   ....[113]....
        /*170c*/ 	.word	0x00028400


	//   ....[114]....
        /*1710*/ 	.word	0x00028440


	//   ....[115]....
        /*1714*/ 	.word	0x00028490


	//   ....[116]....
        /*1718*/ 	.word	0x000284d0


	//   ....[117]....
        /*171c*/ 	.word	0x00028520


	//   ....[118]....
        /*1720*/ 	.word	0x00028560


	//   ....[119]....
        /*1724*/ 	.word	0x000285b0


	//   ....[120]....
        /*1728*/ 	.word	0x000285f0


	//   ....[121]....
        /*172c*/ 	.word	0x00028650


	//   ....[122]....
        /*1730*/ 	.word	0x000286c0


	//   ....[123]....
        /*1734*/ 	.word	0x00028780


	//   ....[124]....
        /*1738*/ 	.word	0x000287e0


	//   ....[125]....
        /*173c*/ 	.word	0x000288a0


	//   ....[126]....
        /*1740*/ 	.word	0x00028900


	//   ....[127]....
        /*1744*/ 	.word	0x000289c0


	//   ....[128]....
        /*1748*/ 	.word	0x00028a20


	//   ....[129]....
        /*174c*/ 	.word	0x00028ae0


	//   ....[130]....
        /*1750*/ 	.word	0x00028b40


	//   ....[131]....
        /*1754*/ 	.word	0x00028bb0


	//   ....[132]....
        /*1758*/ 	.word	0x00028c20


	//   ....[133]....
        /*175c*/ 	.word	0x00028ce0


	//   ....[134]....
        /*1760*/ 	.word	0x00028d40


	//   ....[135]....
        /*1764*/ 	.word	0x00028e00


	//   ....[136]....
        /*1768*/ 	.word	0x00028e60


	//   ....[137]....
        /*176c*/ 	.word	0x00028f20


	//   ....[138]....
        /*1770*/ 	.word	0x00028f80


	//   ....[139]....
        /*1774*/ 	.word	0x00029040


	//   ....[140]....
        /*1778*/ 	.word	0x000290a0


	//   ....[141]....
        /*177c*/ 	.word	0x000290f0


	//   ....[142]....
        /*1780*/ 	.word	0x00029130


	//   ....[143]....
        /*1784*/ 	.word	0x00029180


	//   ....[144]....
        /*1788*/ 	.word	0x000291c0


	//   ....[145]....
        /*178c*/ 	.word	0x00029210


	//   ....[146]....
        /*1790*/ 	.word	0x00029250


	//   ....[147]....
        /*1794*/ 	.word	0x000292a0


	//   ....[148]....
        /*1798*/ 	.word	0x000292e0


	//   ....[149]....
        /*179c*/ 	.word	0x00029340


	//   ....[150]....
        /*17a0*/ 	.word	0x000293b0


	//   ....[151]....
        /*17a4*/ 	.word	0x00029420


	//   ....[152]....
        /*17a8*/ 	.word	0x000294e0


	//   ....[153]....
        /*17ac*/ 	.word	0x00029540


	//   ....[154]....
        /*17b0*/ 	.word	0x00029600


	//   ....[155]....
        /*17b4*/ 	.word	0x00029660


	//   ....[156]....
        /*17b8*/ 	.word	0x00029720


	//   ....[157]....
        /*17bc*/ 	.word	0x00029780


	//   ....[158]....
        /*17c0*/ 	.word	0x00029840


	//   ....[159]....
        /*17c4*/ 	.word	0x000298a0


	//   ....[160]....
        /*17c8*/ 	.word	0x00029910


	//   ....[161]....
        /*17cc*/ 	.word	0x00029980


	//   ....[162]....
        /*17d0*/ 	.word	0x000299f0


	//   ....[163]....
        /*17d4*/ 	.word	0x00029a60


	//   ....[164]....
        /*17d8*/ 	.word	0x00029ab0


	//   ....[165]....
        /*17dc*/ 	.word	0x00029af0


	//   ....[166]....
        /*17e0*/ 	.word	0x00029b40


	//   ....[167]....
        /*17e4*/ 	.word	0x00029b80


	//   ....[168]....
        /*17e8*/ 	.word	0x00029bd0


	//   ....[169]....
        /*17ec*/ 	.word	0x00029c10


	//   ....[170]....
        /*17f0*/ 	.word	0x00029c60


	//   ....[171]....
        /*17f4*/ 	.word	0x00029cb0


	//   ....[172]....
        /*17f8*/ 	.word	0x00029d00


	//   ....[173]....
        /*17fc*/ 	.word	0x00029d50


	//   ....[174]....
        /*1800*/ 	.word	0x00029da0


	//   ....[175]....
        /*1804*/ 	.word	0x00029df0


	//   ....[176]....
        /*1808*/ 	.word	0x00029e40


	//   ....[177]....
        /*180c*/ 	.word	0x00029e90


	//   ....[178]....
        /*1810*/ 	.word	0x00029ee0


	//   ....[179]....
        /*1814*/ 	.word	0x00029f30


	//   ....[180]....
        /*1818*/ 	.word	0x00029fa0


	//   ....[181]....
        /*181c*/ 	.word	0x0002a010


	//   ....[182]....
        /*1820*/ 	.word	0x0002a080


	//   ....[183]....
        /*1824*/ 	.word	0x0002a0e0


	//   ....[184]....
        /*1828*/ 	.word	0x0002a150


	//   ....[185]....
        /*182c*/ 	.word	0x0002a1c0


	//   ....[186]....
        /*1830*/ 	.word	0x0002a230


	//   ....[187]....
        /*1834*/ 	.word	0x0002a290


	//   ....[188]....
        /*1838*/ 	.word	0x0002a300


	//   ....[189]....
        /*183c*/ 	.word	0x0002a370


	//   ....[190]....
        /*1840*/ 	.word	0x0002a3e0


	//   ....[191]....
        /*1844*/ 	.word	0x0002a440


	//   ....[192]....
        /*1848*/ 	.word	0x0002a4b0


	//   ....[193]....
        /*184c*/ 	.word	0x0002a520


	//   ....[194]....
        /*1850*/ 	.word	0x0002a590


	//   ....[195]....
        /*1854*/ 	.word	0x0002a5f0


	//   ....[196]....
        /*1858*/ 	.word	0x0002a660


	//   ....[197]....
        /*185c*/ 	.word	0x0002a6d0


	//   ....[198]....
        /*1860*/ 	.word	0x0002a740


	//   ....[199]....
        /*1864*/ 	.word	0x0002a7a0


	//   ....[200]....
        /*1868*/ 	.word	0x0002a810


	//   ....[201]....
        /*186c*/ 	.word	0x0002a880


	//   ....[202]....
        /*1870*/ 	.word	0x0002a8f0


	//   ....[203]....
        /*1874*/ 	.word	0x0002a950


	//   ....[204]....
        /*1878*/ 	.word	0x0002a9c0


	//   ....[205]....
        /*187c*/ 	.word	0x0002aa30


	//   ....[206]....
        /*1880*/ 	.word	0x0002aaa0


	//   ....[207]....
        /*1884*/ 	.word	0x0002ab00


	//   ....[208]....
        /*1888*/ 	.word	0x0002ab70


	//   ....[209]....
        /*188c*/ 	.word	0x0002abe0


	//   ....[210]....
        /*1890*/ 	.word	0x0002ac50


	//   ....[211]....
        /*1894*/ 	.word	0x0002acb0


	//   ....[212]....
        /*1898*/ 	.word	0x0002ad20


	//   ....[213]....
        /*189c*/ 	.word	0x0002ad90


	//   ....[214]....
        /*18a0*/ 	.word	0x0002ae00


	//   ....[215]....
        /*18a4*/ 	.word	0x0002ae60


	//   ....[216]....
        /*18a8*/ 	.word	0x0002aed0


	//   ....[217]....
        /*18ac*/ 	.word	0x0002af40


	//   ....[218]....
        /*18b0*/ 	.word	0x0002afb0


	//   ....[219]....
        /*18b4*/ 	.word	0x0002b010


	//   ....[220]....
        /*18b8*/ 	.word	0x0002b080


	//   ....[221]....
        /*18bc*/ 	.word	0x0002b0f0


	//   ....[222]....
        /*18c0*/ 	.word	0x0002b140


	//   ....[223]....
        /*18c4*/ 	.word	0x0002b180


	//   ....[224]....
        /*18c8*/ 	.word	0x0002b1d0


	//   ....[225]....
        /*18cc*/ 	.word	0x0002b220


	//   ....[226]....
        /*18d0*/ 	.word	0x0002b270


	//   ....[227]....
        /*18d4*/ 	.word	0x0002b2e0


	//   ....[228]....
        /*18d8*/ 	.word	0x0002b330


	//   ....[229]....
        /*18dc*/ 	.word	0x0002b380


	//   ....[230]....
        /*18e0*/ 	.word	0x0002b3d0


	//   ....[231]....
        /*18e4*/ 	.word	0x0002b420


	//   ....[232]....
        /*18e8*/ 	.word	0x0002b470


	//   ....[233]....
        /*18ec*/ 	.word	0x0002b4e0


	//   ....[234]....
        /*18f0*/ 	.word	0x0002b530


	//   ....[235]....
        /*18f4*/ 	.word	0x0002b5a0


	//   ....[236]....
        /*18f8*/ 	.word	0x0002b600


	//   ....[237]....
        /*18fc*/ 	.word	0x0002b670


	//----- nvinfo : EIATTR_EXIT_INSTR_OFFSETS
	.align		4
.L_508:
        /*1900*/ 	.byte	0x04, 0x1c
        /*1902*/ 	.short	(.L_510 - .L_509)


	//   ....[0]....
.L_509:
        /*1904*/ 	.word	0x000010d0


	//   ....[1]....
        /*1908*/ 	.word	0x00026320


	//----- nvinfo : EIATTR_MAX_THREADS
	.align		4
.L_510:
        /*190c*/ 	.byte	0x04, 0x05
        /*190e*/ 	.short	(.L_512 - .L_511)
.L_511:
        /*1910*/ 	.word	0x00000080
        /*1914*/ 	.word	0x00000001
        /*1918*/ 	.word	0x00000001


	//----- nvinfo : EIATTR_CRS_STACK_SIZE
	.align		4
.L_512:
        /*191c*/ 	.byte	0x04, 0x1e
        /*191e*/ 	.short	(.L_514 - .L_513)
.L_513:
        /*1920*/ 	.word	0x00000000
.L_514:


//--------------------- .nv.info._ZN7cutlass13device_kernelIN5flash19enable_sm80_to_sm89INS1_16FlashAttnFwdSm80INS1_25CollectiveMainloopFwdSm80ILi4ELi1ELb0EN4cute5tupleIJNS5_1CILi128EEENS7_ILi112EEENS7_ILi64EEEEEELi64ENS_10bfloat16_tEfNS_4arch4Sm80ELb1ELb0ELb0ELb0ELb1ELb0ELb1ELb1EEENS1_21CollectiveEpilogueFwdINS6_IJS8_SA_S9_EEENS6_IJNS7_ILi1EEESI_SI_EEESC_SE_Li128ELb0ELb1ELb1ELb0EEENS1_30DynamicPersistentTileSchedulerILi128ELi128ELb1ELb1ELb0EEEEEEEEEvNT_6ParamsE --------------------------
	.section	.nv.info._ZN7cutlass13device_kernelIN5flash19enable_sm80_to_sm89INS1_16FlashAttnFwdSm80INS1_25CollectiveMainloopFwdSm80ILi4ELi1ELb0EN4cute5tupleIJNS5_1CILi128EEENS7_ILi112EEENS7_ILi64EEEEEELi64ENS_10bfloat16_tEfNS_4arch4Sm80ELb1ELb0ELb0ELb0ELb1ELb0ELb1ELb1EEENS1_21CollectiveEpilogueFwdINS6_IJS8_SA_S9_EEENS6_IJNS7_ILi1EEESI_SI_EEESC_SE_Li128ELb0ELb1ELb1ELb0EEENS1_30DynamicPersistentTileSchedulerILi128ELi128ELb1ELb1ELb0EEEEEEEEEvNT_6ParamsE,"",@"SHT_CUDA_INFO"
	.sectionflags	@""
	.align	4


	//----- nvinfo : EIATTR_CUDA_API_VERSION
	.align		4
        /*0000*/ 	.byte	0x04, 0x37
        /*0002*/ 	.short	(.L_516 - .L_515)
.L_515:
        /*0004*/ 	.word	0x00000082


	//----- nvinfo : EIATTR_SW2861232_WAR
	.align		4
.L_516:
        /*0008*/ 	.byte	0x01, 0x35
	.zero		2


	//----- nvinfo : EIATTR_PARAM_CBANK
	.align		4
        /*000c*/ 	.byte	0x04, 0x0a
        /*000e*/ 	.short	(.L_518 - .L_517)
	.align		4
.L_517:
        /*0010*/ 	.word	index@(.nv.constant0._ZN7cutlass13device_kernelIN5flash19enable_sm80_to_sm89INS1_16FlashAttnFwdSm80INS1_25CollectiveMainloopFwdSm80ILi4ELi1ELb0EN4cute5tupleIJNS5_1CILi128EEENS7_ILi112EEENS7_ILi64EEEEEELi64ENS_10bfloat16_tEfNS_4arch4Sm80ELb1ELb0ELb0ELb0ELb1ELb0ELb1ELb1EEENS1_21CollectiveEpilogueFwdINS6_IJS8_SA_S9_EEENS6_IJNS7_ILi1EEESI_SI_EEESC_SE_Li128ELb0ELb1ELb1ELb0EEENS1_30DynamicPersistentTileSchedulerILi128ELi128ELb1ELb1ELb0EEEEEEEEEvNT_6ParamsE)
        /*0014*/ 	.short	0x0160
        /*0016*/ 	.short	0x0428


	//----- nvinfo : EIATTR_CBANK_PARAM_SIZE
	.align		4
.L_518:
        /*0018*/ 	.byte	0x03, 0x19
        /*001a*/ 	.short	0x0428


	//----- nvinfo : EIATTR_KPARAM_INFO
	.align		4
        /*001c*/ 	.byte	0x04, 0x17
        /*001e*/ 	.short	(.L_520 - .L_519)
.L_519:
        /*0020*/ 	.word	0x00000000
        /*0024*/ 	.short	0x0000
        /*0026*/ 	.short	0x0000
        /*0028*/ 	.byte	0x00, 0xf0, 0xa1, 0x10


	//----- nvinfo : EIATTR_MAXREG_COUNT
	.align		4
.L_520:
        /*002c*/ 	.byte	0x03, 0x1b
        /*002e*/ 	.short	0x00ff


	//----- nvinfo : EIATTR_NUM_BARRIERS
	.align		4
        /*0030*/ 	.byte	0x02, 0x4c
        /*0032*/ 	.byte	0x06
	.zero		1


	//----- nvinfo : EIATTR_ANNOTATIONS
	.align		4
        /*0034*/ 	.byte	0x04, 0x55
        /*0036*/ 	.short	(.L_522 - .L_521)


	//   ....[0]....
.L_521:
        /* <DEDUP_REMOVED lines=65> */


	//----- nvinfo : EIATTR_MERCURY_ISA_VERSION
	.align		4
.L_522:
        /*0438*/ 	.byte	0x03, 0x5f
        /*043a*/ 	.short	0x0000


	//----- nvinfo : EIATTR_INT_WARP_WIDE_INSTR_OFFSETS
	.align		4
        /*043c*/ 	.byte	0x04, 0x31
        /*043e*/ 	.short	(.L_524 - .L_523)


	//   ....[0]....
.L_523:
        /*0440*/ 	.word	0x00011970


	//   ....[1]....
        /*0444*/ 	.word	0x000119f0


	//----- nvinfo : EIATTR_COOP_GROUP_MASK_REGIDS
	.align		4
.L_524:
        /*0448*/ 	.byte	0x04, 0x29
        /*044a*/ 	.short	(.L_526 - .L_525)


	//   ....[0]....
.L_525:
        /*044c*/ 	.word	0xffffffff


	//   ....[1]....
        /*0450*/ 	.word	0xffffffff


	//   ....[2]....
        /*0454*/ 	.word	0xffffffff


	//   ....[3]....
        /*0458*/ 	.word	0xffffffff


	//   ....[4]....
        /*045c*/ 	.word	0xffffffff


	//   ....[5]....
        /*0460*/ 	.word	0xffffffff


	//   ....[6]....
        /*0464*/ 	.word	0xffffffff


	//   ....[7]....
        /*0468*/ 	.word	0xffffffff


	//   ....[8]....
        /*046c*/ 	.word	0xffffffff


	//   ....[9]....
        /*0470*/ 	.word	0xffffffff


	//   ....[10]....
        /*0474*/ 	.word	0xffffffff


	//   ....[11]....
        /*0478*/ 	.word	0xffffffff


	//   ....[12]....
        /*047c*/ 	.word	0xffffffff


	//   ....[13]....
        /*0480*/ 	.word	0xffffffff


	//   ....[14]....
        /*0484*/ 	.word	0xffffffff


	//   ....[15]....
        /*0488*/ 	.word	0xffffffff


	//   ....[16]....
        /*048c*/ 	.word	0xffffffff


	//   ....[17]....
        /*0490*/ 	.word	0xffffffff


	//   ....[18]....
        /*0494*/ 	.word	0xffffffff


	//   ....[19]....
        /*0498*/ 	.word	0xffffffff


	//   ....[20]....
        /*049c*/ 	.word	0xffffffff


	//   ....[21]....
        /*04a0*/ 	.word	0xffffffff


	//   ....[22]....
        /*04a4*/ 	.word	0xffffffff


	//   ....[23]....
        /*04a8*/ 	.word	0xffffffff


	//   ....[24]....
        /*04ac*/ 	.word	0xffffffff


	//   ....[25]....
        /*04b0*/ 	.word	0xffffffff


	//   ....[26]....
        /*04b4*/ 	.word	0xffffffff


	//   ....[27]....
        /*04b8*/ 	.word	0xffffffff


	//   ....[28]....
        /*04bc*/ 	.word	0xffffffff


	//   ....[29]....
        /*04c0*/ 	.word	0xffffffff


	//   ....[30]....
        /*04c4*/ 	.word	0xffffffff


	//   ....[31]....
        /*04c8*/ 	.word	0xffffffff


	//   ....[32]....
        /*04cc*/ 	.word	0xffffffff


	//   ....[33]....
        /*04d0*/ 	.word	0xffffffff


	//   ....[34]....
        /*04d4*/ 	.word	0xffffffff


	//   ....[35]....
        /*04d8*/ 	.word	0xffffffff


	//   ....[36]....
        /*04dc*/ 	.word	0xffffffff


	//   ....[37]....
        /*04e0*/ 	.word	0xffffffff


	//   ....[38]....
        /*04e4*/ 	.word	0xffffffff


	//   ....[39]....
        /*04e8*/ 	.word	0xffffffff


	//   ....[40]....
        /*04ec*/ 	.word	0xffffffff


	//   ....[41]....
        /*04f0*/ 	.word	0xffffffff


	//   ....[42]....
        /*04f4*/ 	.word	0xffffffff


	//   ....[43]....
        /*04f8*/ 	.word	0xffffffff


	//   ....[44]....
        /*04fc*/ 	.word	0xffffffff


	//   ....[45]....
        /*0500*/ 	.word	0xffffffff


	//   ....[46]....
        /*0504*/ 	.word	0xffffffff


	//   ....[47]....
        /*0508*/ 	.word	0xffffffff


	//   ....[48]....
        /*050c*/ 	.word	0xffffffff


	//   ....[49]....
        /*0510*/ 	.word	0xffffffff


	//   ....[50]....
        /*0514*/ 	.word	0xffffffff


	//   ....[51]....
        /*0518*/ 	.word	0xffffffff


	//   ....[52]....
        /*051c*/ 	.word	0xffffffff


	//   ....[53]....
        /*0520*/ 	.word	0xffffffff


	//   ....[54]....
        /*0524*/ 	.word	0xffffffff


	//   ....[55]....
        /*0528*/ 	.word	0xffffffff


	//   ....[56]....
        /*052c*/ 	.word	0xffffffff


	//   ....[57]....
        /*0530*/ 	.word	0xffffffff


	//   ....[58]....
        /*0534*/ 	.word	0xffffffff


	//   ....[59]....
        /*0538*/ 	.word	0xffffffff


	//   ....[60]....
        /*053c*/ 	.word	0xffffffff


	//   ....[61]....
        /*0540*/ 	.word	0xffffffff


	//   ....[62]....
        /*0544*/ 	.word	0xffffffff


	//   ....[63]....
        /*0548*/ 	.word	0xffffffff


	//   ....[64]....
        /*054c*/ 	.word	0xffffffff


	//   ....[65]....
        /*0550*/ 	.word	0xffffffff


	//   ....[66]....
        /*0554*/ 	.word	0xffffffff


	//   ....[67]....
        /*0558*/ 	.word	0xffffffff


	//   ....[68]....
        /*055c*/ 	.word	0xffffffff


	//   ....[69]....
        /*0560*/ 	.word	0xffffffff


	//   ....[70]....
        /*0564*/ 	.word	0xffffffff


	//   ....[71]....
        /*0568*/ 	.word	0xffffffff


	//   ....[72]....
        /*056c*/ 	.word	0xffffffff


	//   ....[73]....
        /*0570*/ 	.word	0xffffffff


	//   ....[74]....
        /*0574*/ 	.word	0xffffffff


	//   ....[75]....
        /*0578*/ 	.word	0xffffffff


	//   ....[76]....
        /*057c*/ 	.word	0xffffffff


	//   ....[77]....
        /*0580*/ 	.word	0xffffffff


	//   ....[78]....
        /*0584*/ 	.word	0xffffffff


	//   ....[79]....
        /*0588*/ 	.word	0xffffffff


	//   ....[80]....
        /*058c*/ 	.word	0xffffffff


	//   ....[81]....
        /*0590*/ 	.word	0xffffffff


	//   ....[82]....
        /*0594*/ 	.word	0xffffffff


	//   ....[83]....
        /*0598*/ 	.word	0xffffffff


	//   ....[84]....
        /*059c*/ 	.word	0xffffffff


	//   ....[85]....
        /*05a0*/ 	.word	0xffffffff


	//   ....[86]....
        /*05a4*/ 	.word	0xffffffff


	//   ....[87]....
        /*05a8*/ 	.word	0xffffffff


	//   ....[88]....
        /*05ac*/ 	.word	0xffffffff


	//   ....[89]....
        /*05b0*/ 	.word	0xffffffff


	//   ....[90]....
        /*05b4*/ 	.word	0xffffffff


	//   ....[91]....
        /*05b8*/ 	.word	0xffffffff


	//   ....[92]....
        /*05bc*/ 	.word	0xffffffff


	//   ....[93]....
        /*05c0*/ 	.word	0xffffffff


	//   ....[94]....
        /*05c4*/ 	.word	0xffffffff


	//   ....[95]....
        /*05c8*/ 	.word	0xffffffff


	//   ....[96]....
        /*05cc*/ 	.word	0xffffffff


	//   ....[97]....
        /*05d0*/ 	.word	0xffffffff


	//   ....[98]....
        /*05d4*/ 	.word	0xffffffff


	//   ....[99]....
        /*05d8*/ 	.word	0xffffffff


	//   ....[100]....
        /*05dc*/ 	.word	0xffffffff


	//   ....[101]....
        /*05e0*/ 	.word	0xffffffff


	//   ....[102]....
        /*05e4*/ 	.word	0xffffffff


	//   ....[103]....
        /*05e8*/ 	.word	0xffffffff


	//   ....[104]....
        /*05ec*/ 	.word	0xffffffff


	//   ....[105]....
        /*05f0*/ 	.word	0xffffffff


	//   ....[106]....
        /*05f4*/ 	.word	0xffffffff


	//   ....[107]....
        /*05f8*/ 	.word	0xffffffff


	//   ....[108]....
        /*05fc*/ 	.word	0xffffffff


	//   ....[109]....
        /*0600*/ 	.word	0xffffffff


	//   ....[110]....
        /*0604*/ 	.word	0xffffffff


	//   ....[111]....
        /*0608*/ 	.word	0xffffffff


	//   ....[112]....
        /*060c*/ 	.word	0xffffffff


	//   ....[113]....
        /*0610*/ 	.word	0xffffffff


	//   ....[114]....
        /*0614*/ 	.word	0xffffffff


	//   ....[115]....
        /*0618*/ 	.word	0xffffffff


	//   ....[116]....
        /*061c*/ 	.word	0xffffffff


	//   ....[117]....
        /*0620*/ 	.word	0xffffffff


	//   ....[118]....
        /*0624*/ 	.word	0xffffffff


	//   ....[119]....
        /*0628*/ 	.word	0xffffffff


	//   ....[120]....
        /*062c*/ 	.word	0xffffffff


	//   ....[121]....
        /*0630*/ 	.word	0xffffffff


	//   ....[122]....
        /*0634*/ 	.word	0xffffffff


	//   ....[123]....
        /*0638*/ 	.word	0xffffffff


	//   ....[124]....
        /*063c*/ 	.word	0xffffffff


	//   ....[125]....
        /*0640*/ 	.word	0xffffffff


	//   ....[126]....
        /*0644*/ 	.word	0xffffffff


	//   ....[127]....
        /*0648*/ 	.word	0xffffffff


	//   ....[128]....
        /*064c*/ 	.word	0xffffffff


	//   ....[129]....
        /*0650*/ 	.word	0xffffffff


	//   ....[130]....
        /*0654*/ 	.word	0xffffffff


	//   ....[131]....
        /*0658*/ 	.word	0xffffffff


	//   ....[132]....
        /*065c*/ 	.word	0xffffffff


	//   ....[133]....
        /*0660*/ 	.word	0xffffffff


	//   ....[134]....
        /*0664*/ 	.word	0xffffffff


	//   ....[135]....
        /*0668*/ 	.word	0xffffffff


	//   ....[136]....
        /*066c*/ 	.word	0xffffffff


	//   ....[137]....
        /*0670*/ 	.word	0xffffffff


	//   ....[138]....
        /*0674*/ 	.word	0xffffffff


	//   ....[139]....
        /*0678*/ 	.word	0xffffffff


	//   ....[140]....
        /*067c*/ 	.word	0xffffffff


	//   ....[141]....
        /*0680*/ 	.word	0xffffffff


	//   ....[142]....
        /*0684*/ 	.word	0xffffffff


	//   ....[143]....
        /*0688*/ 	.word	0xffffffff


	//   ....[144]....
        /*068c*/ 	.word	0xffffffff


	//   ....[145]....
        /*0690*/ 	.word	0xffffffff


	//   ....[146]....
        /*0694*/ 	.word	0xffffffff


	//   ....[147]....
        /*0698*/ 	.word	0xffffffff


	//   ....[148]....
        /*069c*/ 	.word	0xffffffff


	//   ....[149]....
        /*06a0*/ 	.word	0xffffffff


	//   ....[150]....
        /*06a4*/ 	.word	0xffffffff


	//   ....[151]....
        /*06a8*/ 	.word	0xffffffff


	//   ....[152]....
        /*06ac*/ 	.word	0xffffffff


	//   ....[153]....
        /*06b0*/ 	.word	0xffffffff


	//   ....[154]....
        /*06b4*/ 	.word	0xffffffff


	//   ....[155]....
        /*06b8*/ 	.word	0xffffffff


	//   ....[156]....
        /*06bc*/ 	.word	0xffffffff


	//   ....[157]....
        /*06c0*/ 	.word	0xffffffff


	//   ....[158]....
        /*06c4*/ 	.word	0xffffffff


	//   ....[159]....
        /*06c8*/ 	.word	0xffffffff


	//   ....[160]....
        /*06cc*/ 	.word	0xffffffff


	//   ....[161]....
        /*06d0*/ 	.word	0xffffffff


	//   ....[162]....
        /*06d4*/ 	.word	0xffffffff


	//   ....[163]....
        /*06d8*/ 	.word	0xffffffff


	//   ....[164]....
        /*06dc*/ 	.word	0xffffffff


	//   ....[165]....
        /*06e0*/ 	.word	0xffffffff


	//   ....[166]....
        /*06e4*/ 	.word	0xffffffff


	//   ....[167]....
        /*06e8*/ 	.word	0xffffffff


	//   ....[168]....
        /*06ec*/ 	.word	0xffffffff


	//   ....[169]....
        /*06f0*/ 	.word	0xffffffff


	//   ....[170]....
        /*06f4*/ 	.word	0xffffffff


	//   ....[171]....
        /*06f8*/ 	.word	0xffffffff


	//   ....[172]....
        /*06fc*/ 	.word	0xffffffff


	//   ....[173]....
        /*0700*/ 	.word	0xffffffff


	//   ....[174]....
        /*0704*/ 	.word	0xffffffff


	//   ....[175]....
        /*0708*/ 	.word	0xffffffff


	//   ....[176]....
        /*070c*/ 	.word	0xffffffff


	//   ....[177]....
        /*0710*/ 	.word	0xffffffff


	//   ....[178]....
        /*0714*/ 	.word	0xffffffff


	//   ....[179]....
        /*0718*/ 	.word	0xffffffff


	//   ....[180]....
        /*071c*/ 	.word	0xffffffff


	//   ....[181]....
        /*0720*/ 	.word	0xffffffff


	//   ....[182]....
        /*0724*/ 	.word	0xffffffff


	//   ....[183]....
        /*0728*/ 	.word	0xffffffff


	//   ....[184]....
        /*072c*/ 	.word	0xffffffff


	//   ....[185]....
        /*0730*/ 	.word	0xffffffff


	//   ....[186]....
        /*0734*/ 	.word	0xffffffff


	//   ....[187]....
        /*0738*/ 	.word	0xffffffff


	//   ....[188]....
        /*073c*/ 	.word	0xffffffff


	//   ....[189]....
        /*0740*/ 	.word	0xffffffff


	//   ....[190]....
        /*0744*/ 	.word	0xffffffff


	//   ....[191]....
        /*0748*/ 	.word	0xffffffff


	//   ....[192]....
        /*074c*/ 	.word	0xffffffff


	//   ....[193]....
        /*0750*/ 	.word	0xffffffff


	//   ....[194]....
        /*0754*/ 	.word	0xffffffff


	//   ....[195]....
        /*0758*/ 	.word	0xffffffff


	//   ....[196]....
        /*075c*/ 	.word	0xffffffff


	//   ....[197]....
        /*0760*/ 	.word	0xffffffff


	//   ....[198]....
        /*0764*/ 	.word	0xffffffff


	//   ....[199]....
        /*0768*/ 	.word	0xffffffff


	//   ....[200]....
        /*076c*/ 	.word	0xffffffff


	//   ....[201]....
        /*0770*/ 	.word	0xffffffff


	//   ....[202]....
        /*0774*/ 	.word	0xffffffff


	//   ....[203]....
        /*0778*/ 	.word	0xffffffff


	//   ....[204]....
        /*077c*/ 	.word	0xffffffff


	//   ....[205]....
        /*0780*/ 	.word	0xffffffff


	//   ....[206]....
        /*0784*/ 	.word	0xffffffff


	//   ....[207]....
        /*0788*/ 	.word	0xffffffff


	//   ....[208]....
        /*078c*/ 	.word	0xffffffff


	//   ....[209]....
        /*0790*/ 	.word	0xffffffff


	//   ....[210]....
        /*0794*/ 	.word	0xffffffff


	//   ....[211]....
        /*0798*/ 	.word	0xffffffff


	//   ....[212]....
        /*079c*/ 	.word	0xffffffff


	//   ....[213]....
        /*07a0*/ 	.word	0xffffffff


	//   ....[214]....
        /*07a4*/ 	.word	0xffffffff


	//   ....[215]....
        /*07a8*/ 	.word	0xffffffff


	//   ....[216]....
        /*07ac*/ 	.word	0xffffffff


	//   ....[217]....
        /*07b0*/ 	.word	0xffffffff


	//   ....[218]....
        /*07b4*/ 	.word	0xffffffff


	//   ....[219]....
        /*07b8*/ 	.word	0xffffffff


	//   ....[220]....
        /*07bc*/ 	.word	0xffffffff


	//   ....[221]....
        /*07c0*/ 	.word	0xffffffff


	//   ....[222]....
        /*07c4*/ 	.word	0xffffffff


	//   ....[223]....
        /*07c8*/ 	.word	0xffffffff


	//   ....[224]....
        /*07cc*/ 	.word	0xffffffff


	//   ....[225]....
        /*07d0*/ 	.word	0xffffffff


	//   ....[226]....
        /*07d4*/ 	.word	0xffffffff


	//   ....[227]....
        /*07d8*/ 	.word	0xffffffff


	//   ....[228]....
        /*07dc*/ 	.word	0xffffffff


	//   ....[229]....
        /*07e0*/ 	.word	0xffffffff


	//   ....[230]....
        /*07e4*/ 	.word	0xffffffff


	//   ....[231]....
        /*07e8*/ 	.word	0xffffffff


	//   ....[232]....
        /*07ec*/ 	.word	0xffffffff


	//   ....[233]....
        /*07f0*/ 	.word	0xffffffff


	//   ....[234]....
        /*07f4*/ 	.word	0xffffffff


	//   ....[235]....
        /*07f8*/ 	.word	0xffffffff


	//   ....[236]....
        /*07fc*/ 	.word	0xffffffff


	//   ....[237]....
        /*0800*/ 	.word	0xffffffff


	//   ....[238]....
        /*0804*/ 	.word	0xffffffff


	//   ....[239]....
        /*0808*/ 	.word	0xffffffff


	//   ....[240]....
        /*080c*/ 	.word	0xffffffff


	//   ....[241]....
        /*0810*/ 	.word	0xffffffff


	//   ....[242]....
        /*0814*/ 	.word	0xffffffff


	//   ....[243]....
        /*0818*/ 	.word	0xffffffff


	//   ....[244]....
        /*081c*/ 	.word	0xffffffff


	//   ....[245]....
        /*0820*/ 	.word	0xffffffff


	//   ....[246]....
        /*0824*/ 	.word	0xffffffff


	//   ....[247]....
        /*0828*/ 	.word	0xffffffff


	//   ....[248]....
        /*082c*/ 	.word	0xffffffff


	//   ....[249]....
        /*0830*/ 	.word	0xffffffff


	//   ....[250]....
        /*0834*/ 	.word	0xffffffff


	//   ....[251]....
        /*0838*/ 	.word	0xffffffff


	//   ....[252]....
        /*083c*/ 	.word	0xffffffff


	//   ....[253]....
        /*0840*/ 	.word	0xffffffff


	//   ....[254]....
        /*0844*/ 	.word	0xffffffff


	//   ....[255]....
        /*0848*/ 	.word	0xffffffff


	//   ....[0]....
        /*084c*/ 	.word	0xffffffff


	//   ....[1]....
        /*0850*/ 	.word	0xffffffff


	//   ....[2]....
        /*0854*/ 	.word	0xffffffff


	//   ....[3]....
        /*0858*/ 	.word	0xffffffff


	//   ....[4]....
        /*085c*/ 	.word	0xffffffff


	//   ....[5]....
        /*0860*/ 	.word	0xffffffff


	//   ....[6]....
        /*0864*/ 	.word	0xffffffff


	//   ....[7]....
        /*0868*/ 	.word	0xffffffff


	//   ....[8]....
        /*086c*/ 	.word	0xffffffff


	//   ....[9]....
        /*0870*/ 	.word	0xffffffff


	//   ....[10]....
        /*0874*/ 	.word	0xffffffff


	//   ....[11]....
        /*0878*/ 	.word	0xffffffff


	//   ....[12]....
        /*087c*/ 	.word	0xffffffff


	//   ....[13]....
        /*0880*/ 	.word	0xffffffff


	//   ....[14]....
        /*0884*/ 	.word	0xffffffff


	//   ....[15]....
        /*0888*/ 	.word	0xffffffff


	//   ....[16]....
        /*088c*/ 	.word	0xffffffff


	//   ....[17]....
        /*0890*/ 	.word	0xffffffff


	//   ....[18]....
        /*0894*/ 	.word	0xffffffff


	//   ....[19]....
        /*0898*/ 	.word	0xffffffff


	//   ....[20]....
        /*089c*/ 	.word	0xffffffff


	//   ....[21]....
        /*08a0*/ 	.word	0xffffffff


	//   ....[22]....
        /*08a4*/ 	.word	0xffffffff


	//   ....[23]....
        /*08a8*/ 	.word	0xffffffff


	//   ....[24]....
        /*08ac*/ 	.word	0xffffffff


	//   ....[25]....
        /*08b0*/ 	.word	0xffffffff


	//   ....[26]....
        /*08b4*/ 	.word	0xffffffff


	//   ....[27]....
        /*08b8*/ 	.word	0xffffffff


	//   ....[28]....
        /*08bc*/ 	.word	0xffffffff


	//   ....[29]....
        /*08c0*/ 	.word	0xffffffff


	//   ....[30]....
        /*08c4*/ 	.word	0xffffffff


	//   ....[31]....
        /*08c8*/ 	.word	0xffffffff


	//----- nvinfo : EIATTR_COOP_GROUP_INSTR_OFFSETS
	.align		4
.L_526:
        /*08cc*/ 	.byte	0x04, 0x28
        /*08ce*/ 	.short	(.L_528 - .L_527)


	//   ....[0]....
.L_527:
        /*08d0*/ 	.word	0x00000050


	//   ....[1]....
        /*08d4*/ 	.word	0x00000060


	//   ....[2]....
        /*08d8*/ 	.word	0x00001550


	//   ....[3]....
        /*08dc*/ 	.word	0x00001570


	//   ....[4]....
        /*08e0*/ 	.word	0x000016c0


	//   ....[5]....
        /*08e4*/ 	.word	0x000016d0


	//   ....[6]....
        /*08e8*/ 	.word	0x000017b0


	//   ....[7]....
        /*08ec*/ 	.word	0x000017d0


	//   ....[8]....
        /*08f0*/ 	.word	0x000018b0


	//   ....[9]....
        /*08f4*/ 	.word	0x000018c0


	//   ....[10]....
        /*08f8*/ 	.word	0x000019a0


	//   ....[11]....
        /*08fc*/ 	.word	0x000019c0


	//   ....[12]....
        /*0900*/ 	.word	0x00001aa0


	//   ....[13]....
        /*0904*/ 	.word	0x00001ab0


	//   ....[14]....
        /*0908*/ 	.word	0x00001b90


	//   ....[15]....
        /*090c*/ 	.word	0x00001bb0


	//   ....[16]....
        /*0910*/ 	.word	0x00001c90


	//   ....[17]....
        /*0914*/ 	.word	0x00001ca0


	//   ....[18]....
        /*0918*/ 	.word	0x00002120


	//   ....[19]....
        /*091c*/ 	.word	0x00002140


	//   ....[20]....
        /*0920*/ 	.word	0x00002150


	//   ....[21]....
        /*0924*/ 	.word	0x00002170


	//   ....[22]....
        /*0928*/ 	.word	0x00002180


	//   ....[23]....
        /*092c*/ 	.word	0x000021a0


	//   ....[24]....
        /*0930*/ 	.word	0x000021c0


	//   ....[25]....
        /*0934*/ 	.word	0x000021e0


	//   ....[26]....
        /*0938*/ 	.word	0x00002200


	//   ....[27]....
        /*093c*/ 	.word	0x00002220


	//   ....[28]....
        /*0940*/ 	.word	0x00002240


	//   ....[29]....
        /*0944*/ 	.word	0x00002260


	//   ....[30]....
        /*0948*/ 	.word	0x00002270


	//   ....[31]....
        /*094c*/ 	.word	0x00002280


	//   ....[32]....
        /*0950*/ 	.word	0x00002700


	//   ....[33]....
        /*0954*/ 	.word	0x00002740


	//   ....[34]....
        /*0958*/ 	.word	0x00002760


	//   ....[35]....
        /*095c*/ 	.word	0x00002770


	//   ....[36]....
        /*0960*/ 	.word	0x00002850


	//   ....[37]....
        /*0964*/ 	.word	0x00002860


	//   ....[38]....
        /*0968*/ 	.word	0x00002870


	//   ....[39]....
        /*096c*/ 	.word	0x000028a0


	//   ....[40]....
        /*0970*/ 	.word	0x000028d0


	//   ....[41]....
        /*0974*/ 	.word	0x00002910


	//   ....[42]....
        /*0978*/ 	.word	0x00002930


	//   ....[43]....
        /*097c*/ 	.word	0x00002960


	//   ....[44]....
        /*0980*/ 	.word	0x00002990


	//   ....[45]....
        /*0984*/ 	.word	0x00002be0


	//   ....[46]....
        /*0988*/ 	.word	0x000035a0


	//   ....[47]....
        /*098c*/ 	.word	0x000035c0


	//   ....[48]....
        /*0990*/ 	.word	0x000035d0


	//   ....[49]....
        /*0994*/ 	.word	0x000035e0


	//   ....[50]....
        /*0998*/ 	.word	0x000035f0


	//   ....[51]....
        /*099c*/ 	.word	0x00003600


	//   ....[52]....
        /*09a0*/ 	.word	0x00003610


	//   ....[53]....
        /*09a4*/ 	.word	0x00003620


	//   ....[54]....
        /*09a8*/ 	.word	0x00003640


	//   ....[55]....
        /*09ac*/ 	.word	0x00003670


	//   ....[56]....
        /*09b0*/ 	.word	0x00003690


	//   ....[57]....
        /*09b4*/ 	.word	0x000036b0


	//   ....[58]....
        /*09b8*/ 	.word	0x00003720


	//   ....[59]....
        /*09bc*/ 	.word	0x00003740


	//   ....[60]....
        /*09c0*/ 	.word	0x000038f0


	//   ....[61]....
        /*09c4*/ 	.word	0x00003cb0


	//   ....[62]....
        /*09c8*/ 	.word	0x00003cc0


	//   ....[63]....
        /*09cc*/ 	.word	0x00003cd0


	//   ....[64]....
        /*09d0*/ 	.word	0x00004e50


	//   ....[65]....
        /*09d4*/ 	.word	0x00004e80


	//   ....[66]....
        /*09d8*/ 	.word	0x00004ea0


	//   ....[67]....
        /*09dc*/ 	.word	0x00004eb0


	//   ....[68]....
        /*09e0*/ 	.word	0x00004ee0


	//   ....[69]....
        /*09e4*/ 	.word	0x00004f00


	//   ....[70]....
        /*09e8*/ 	.word	0x00004f20


	//   ....[71]....
        /*09ec*/ 	.word	0x00004f30


	//   ....[72]....
        /*09f0*/ 	.word	0x00007c70


	//   ....[73]....
        /*09f4*/ 	.word	0x00007c90


	//   ....[74]....
        /*09f8*/ 	.word	0x00007ca0


	//   ....[75]....
        /*09fc*/ 	.word	0x00007cb0


	//   ....[76]....
        /*0a00*/ 	.word	0x00007cc0


	//   ....[77]....
        /*0a04*/ 	.word	0x00007cd0


	//   ....[78]....
        /*0a08*/ 	.word	0x00007ce0


	//   ....[79]....
        /*0a0c*/ 	.word	0x00007cf0


	//   ....[80]....
        /*0a10*/ 	.word	0x00007d00


	//   ....[81]....
        /*0a14*/ 	.word	0x00007d10


	//   ....[82]....
        /*0a18*/ 	.word	0x00007d20


	//   ....[83]....
        /*0a1c*/ 	.word	0x00007d30


	//   ....[84]....
        /*0a20*/ 	.word	0x00007d40


	//   ....[85]....
        /*0a24*/ 	.word	0x00007d50


	//   ....[86]....
        /*0a28*/ 	.word	0x00008a00


	//   ....[87]....
        /*0a2c*/ 	.word	0x00008a20


	//   ....[88]....
        /*0a30*/ 	.word	0x00008a80


	//   ....[89]....
        /*0a34*/ 	.word	0x00008a90


	//   ....[90]....
        /*0a38*/ 	.word	0x00008ad0


	//   ....[91]....
        /*0a3c*/ 	.word	0x00008ae0


	//   ....[92]....
        /*0a40*/ 	.word	0x00008b20


	//   ....[93]....
        /*0a44*/ 	.word	0x00008b30


	//   ....[94]....
        /*0a48*/ 	.word	0x00008b70


	//   ....[95]....
        /*0a4c*/ 	.word	0x00008b80


	//   ....[96]....
        /*0a50*/ 	.word	0x00008bc0


	//   ....[97]....
        /*0a54*/ 	.word	0x00008bd0


	//   ....[98]....
        /*0a58*/ 	.word	0x00008be0


	//   ....[99]....
        /*0a5c*/ 	.word	0x00008bf0


	//   ....[100]....
        /*0a60*/ 	.word	0x00008d60


	//   ....[101]....
        /*0a64*/ 	.word	0x00009120


	//   ....[102]....
        /*0a68*/ 	.word	0x00009150


	//   ....[103]....
        /*0a6c*/ 	.word	0x00009180


	//   ....[104]....
        /*0a70*/ 	.word	0x00009e70


	//   ....[105]....
        /*0a74*/ 	.word	0x00009f70


	//   ....[106]....
        /*0a78*/ 	.word	0x0000a060


	//   ....[107]....
        /*0a7c*/ 	.word	0x0000a130


	//   ....[108]....
        /*0a80*/ 	.word	0x0000a1b0


	//   ....[109]....
        /*0a84*/ 	.word	0x0000a1d0


	//   ....[110]....
        /*0a88*/ 	.word	0x0000a3b0


	//   ....[111]....
        /*0a8c*/ 	.word	0x0000a3d0


	//   ....[112]....
        /*0a90*/ 	.word	0x0000d050


	//   ....[113]....
        /*0a94*/ 	.word	0x0000d090


	//   ....[114]....
        /*0a98*/ 	.word	0x0000d0b0


	//   ....[115]....
        /*0a9c*/ 	.word	0x0000d0d0


	//   ....[116]....
        /*0aa0*/ 	.word	0x0000d0f0


	//   ....[117]....
        /*0aa4*/ 	.word	0x0000d110


	//   ....[118]....
        /*0aa8*/ 	.word	0x0000d130


	//   ....[119]....
        /*0aac*/ 	.word	0x0000d150


	//   ....[120]....
        /*0ab0*/ 	.word	0x0000d170


	//   ....[121]....
        /*0ab4*/ 	.word	0x0000d190


	//   ....[122]....
        /*0ab8*/ 	.word	0x0000d1b0


	//   ....[123]....
        /*0abc*/ 	.word	0x0000d1d0


	//   ....[124]....
        /*0ac0*/ 	.word	0x0000d1f0


	//   ....[125]....
        /*0ac4*/ 	.word	0x0000d3a0


	//   ....[126]....
        /*0ac8*/ 	.word	0x0000dd80


	//   ....[127]....
        /*0acc*/ 	.word	0x0000dda0


	//   ....[128]....
        /*0ad0*/ 	.word	0x0000de00


	//   ....[129]....
        /*0ad4*/ 	.word	0x0000de10


	//   ....[130]....
        /*0ad8*/ 	.word	0x0000de50


	//   ....[131]....
        /*0adc*/ 	.word	0x0000de60


	//   ....[132]....
        /*0ae0*/ 	.word	0x0000dea0


	//   ....[133]....
        /*0ae4*/ 	.word	0x0000deb0


	//   ....[134]....
        /*0ae8*/ 	.word	0x0000def0


	//   ....[135]....
        /*0aec*/ 	.word	0x0000df00


	//   ....[136]....
        /*0af0*/ 	.word	0x0000df40


	//   ....[137]....
        /*0af4*/ 	.word	0x0000df50


	//   ....[138]....
        /*0af8*/ 	.word	0x0000df60


	//   ....[139]....
        /*0afc*/ 	.word	0x0000df70


	//   ....[140]....
        /*0b00*/ 	.word	0x0000e740


	//   ....[141]....
        /*0b04*/ 	.word	0x0000e760


	//   ....[142]....
        /*0b08*/ 	.word	0x0000e770


	//   ....[143]....
        /*0b0c*/ 	.word	0x0000e7a0


	//   ....[144]....
        /*0b10*/ 	.word	0x0000e7b0


	//   ....[145]....
        /*0b14*/ 	.word	0x0000e7d0


	//   ....[146]....
        /*0b18*/ 	.word	0x0000e800


	//   ....[147]....
        /*0b1c*/ 	.word	0x0000e820


	//   ....[148]....
        /*0b20*/ 	.word	0x00011180


	//   ....[149]....
        /*0b24*/ 	.word	0x000111e0


	//   ....[150]....
        /*0b28*/ 	.word	0x00011200


	//   ....[151]....
        /*0b2c*/ 	.word	0x00011220


	//   ....[152]....
        /*0b30*/ 	.word	0x00011230


	//   ....[153]....
        /*0b34*/ 	.word	0x00011250


	//   ....[154]....
        /*0b38*/ 	.word	0x00011270


	//   ....[155]....
        /*0b3c*/ 	.word	0x00011280


	//   ....[156]....
        /*0b40*/ 	.word	0x00011b40


	//   ....[157]....
        /*0b44*/ 	.word	0x00012070


	//   ....[158]....
        /*0b48*/ 	.word	0x00012080


	//   ....[159]....
        /*0b4c*/ 	.word	0x00012090


	//   ....[160]....
        /*0b50*/ 	.word	0x000120c0


	//   ....[161]....
        /*0b54*/ 	.word	0x00012120


	//   ....[162]....
        /*0b58*/ 	.word	0x00012150


	//   ....[163]....
        /*0b5c*/ 	.word	0x00012170


	//   ....[164]....
        /*0b60*/ 	.word	0x00012180


	//   ....[165]....
        /*0b64*/ 	.word	0x00012270


	//   ....[166]....
        /*0b68*/ 	.word	0x000122a0


	//   ....[167]....
        /*0b6c*/ 	.word	0x00012500


	//   ....[168]....
        /*0b70*/ 	.word	0x00012520


	//   ....[169]....
        /*0b74*/ 	.word	0x00012750


	//   ....[170]....
        /*0b78*/ 	.word	0x00012770


	//   ....[171]....
        /*0b7c*/ 	.word	0x000129a0


	//   ....[172]....
        /*0b80*/ 	.word	0x000129b0


	//   ....[173]....
        /*0b84*/ 	.word	0x00012f40


	//   ....[174]....
        /*0b88*/ 	.word	0x00013050


	//   ....[175]....
        /*0b8c*/ 	.word	0x000130c0


	//   ....[176]....
        /*0b90*/ 	.word	0x00013130


	//   ....[177]....
        /*0b94*/ 	.word	0x00013190


	//   ....[178]....
        /*0b98*/ 	.word	0x00013200


	//   ....[179]....
        /*0b9c*/ 	.word	0x00013270


	//   ....[180]....
        /*0ba0*/ 	.word	0x000132e0


	//   ....[181]....
        /*0ba4*/ 	.word	0x00013340


	//   ....[182]....
        /*0ba8*/ 	.word	0x000133b0


	//   ....[183]....
        /*0bac*/ 	.word	0x00013420


	//   ....[184]....
        /*0bb0*/ 	.word	0x00013490


	//   ....[185]....
        /*0bb4*/ 	.word	0x000134f0


	//   ....[186]....
        /*0bb8*/ 	.word	0x00013560


	//   ....[187]....
        /*0bbc*/ 	.word	0x000135d0


	//   ....[188]....
        /*0bc0*/ 	.word	0x00013640


	//   ....[189]....
        /*0bc4*/ 	.word	0x000136a0


	//   ....[190]....
        /*0bc8*/ 	.word	0x00013710


	//   ....[191]....
        /*0bcc*/ 	.word	0x00013780


	//   ....[192]....
        /*0bd0*/ 	.word	0x00013830


	//   ....[193]....
        /*0bd4*/ 	.word	0x00013890


	//   ....[194]....
        /*0bd8*/ 	.word	0x00013940


	//   ....[195]....
        /*0bdc*/ 	.word	0x000139a0


	//   ....[196]....
        /*0be0*/ 	.word	0x00013a50


	//   ....[197]....
        /*0be4*/ 	.word	0x00013ab0


	//   ....[198]....
        /*0be8*/ 	.word	0x00013b60


	//   ....[199]....
        /*0bec*/ 	.word	0x00013bc0


	//   ....[200]....
        /*0bf0*/ 	.word	0x00013c70


	//   ....[201]....
        /*0bf4*/ 	.word	0x00013cd0


	//   ....[202]....
        /*0bf8*/ 	.word	0x00013d80


	//   ....[203]....
        /*0bfc*/ 	.word	0x00013de0


	//   ....[204]....
        /*0c00*/ 	.word	0x00013e50


	//   ....[205]....
        /*0c04*/ 	.word	0x00013ec0


	//   ....[206]....
        /*0c08*/ 	.word	0x000142b0


	//   ....[207]....
        /*0c0c*/ 	.word	0x000146a0


	//   ....[208]....
        /*0c10*/ 	.word	0x00015140


	//   ....[209]....
        /*0c14*/ 	.word	0x00015190


	//   ....[210]....
        /*0c18*/ 	.word	0x000151e0


	//   ....[211]....
        /*0c1c*/ 	.word	0x00015230


	//   ....[212]....
        /*0c20*/ 	.word	0x00015280


	//   ....[213]....
        /*0c24*/ 	.word	0x000152d0


	//   ....[214]....
        /*0c28*/ 	.word	0x00015320


	//   ....[215]....
        /*0c2c*/ 	.word	0x00015370


	//   ....[216]....
        /*0c30*/ 	.word	0x000153e0


	//   ....[217]....
        /*0c34*/ 	.word	0x00015450


	//   ....[218]....
        /*0c38*/ 	.word	0x00015500


	//   ....[219]....
        /*0c3c*/ 	.word	0x00015560


	//   ....[220]....
        /*0c40*/ 	.word	0x00015610


	//   ....[221]....
        /*0c44*/ 	.word	0x00015670


	//   ....[222]....
        /*0c48*/ 	.word	0x00015720


	//   ....[223]....
        /*0c4c*/ 	.word	0x00015780


	//   ....[224]....
        /*0c50*/ 	.word	0x00015830


	//   ....[225]....
        /*0c54*/ 	.word	0x00015890


	//   ....[226]....
        /*0c58*/ 	.word	0x00015940


	//   ....[227]....
        /*0c5c*/ 	.word	0x000159a0


	//   ....[228]....
        /*0c60*/ 	.word	0x00015a50


	//   ....[229]....
        /*0c64*/ 	.word	0x00015ab0


	//   ....[230]....
        /*0c68*/ 	.word	0x00015b20


	//   ....[231]....
        /*0c6c*/ 	.word	0x00015b90


	//   ....[232]....
        /*0c70*/ 	.word	0x00015c40


	//   ....[233]....
        /*0c74*/ 	.word	0x00015ca0


	//   ....[234]....
        /*0c78*/ 	.word	0x00015d50


	//   ....[235]....
        /*0c7c*/ 	.word	0x00015db0


	//   ....[236]....
        /*0c80*/ 	.word	0x00015e60


	//   ....[237]....
        /*0c84*/ 	.word	0x00015ec0


	//   ....[238]....
        /*0c88*/ 	.word	0x00015f70


	//   ....[239]....
        /*0c8c*/ 	.word	0x00015fd0


	//   ....[240]....
        /*0c90*/ 	.word	0x00016080


	//   ....[241]....
        /*0c94*/ 	.word	0x000160e0


	//   ....[242]....
        /*0c98*/ 	.word	0x00016190


	//   ....[243]....
        /*0c9c*/ 	.word	0x000161f0


	//   ....[244]....
        /*0ca0*/ 	.word	0x00016260


	//   ....[245]....
        /*0ca4*/ 	.word	0x000162d0


	//   ....[246]....
        /*0ca8*/ 	.word	0x000166b0


	//   ....[247]....
        /*0cac*/ 	.word	0x00016a90


	//   ....[248]....
        /*0cb0*/ 	.word	0x00017550


	//   ....[249]....
        /*0cb4*/ 	.word	0x00017590


	//   ....[250]....
        /*0cb8*/ 	.word	0x000175e0


	//   ....[251]....
        /*0cbc*/ 	.word	0x00017620


	//   ....[252]....
        /*0cc0*/ 	.word	0x00017670


	//   ....[253]....
        /*0cc4*/ 	.word	0x000176b0


	//   ....[254]....
        /*0cc8*/ 	.word	0x00017700


	//   ....[255]....
        /*0ccc*/ 	.word	0x00017740


	//   ....[0]....
        /*0cd0*/ 	.word	0x000177a0


	//   ....[1]....
        /*0cd4*/ 	.word	0x00017810


	//   ....[2]....
        /*0cd8*/ 	.word	0x00017880


	//   ....[3]....
        /*0cdc*/ 	.word	0x00017930


	//   ....[4]....
        /*0ce0*/ 	.word	0x00017990


	//   ....[5]....
        /*0ce4*/ 	.word	0x00017a40


	//   ....[6]....
        /*0ce8*/ 	.word	0x00017aa0


	//   ....[7]....
        /*0cec*/ 	.word	0x00017b50


	//   ....[8]....
        /*0cf0*/ 	.word	0x00017bb0


	//   ....[9]....
        /*0cf4*/ 	.word	0x00017c60


	//   ....[10]....
        /*0cf8*/ 	.word	0x00017cc0


	//   ....[11]....
        /*0cfc*/ 	.word	0x00017d70


	//   ....[12]....
        /*0d00*/ 	.word	0x00017dd0


	//   ....[13]....
        /*0d04*/ 	.word	0x00017e80


	//   ....[14]....
        /*0d08*/ 	.word	0x00017ee0


	//   ....[15]....
        /*0d0c*/ 	.word	0x00017f30


	//   ....[16]....
        /*0d10*/ 	.word	0x00017f70


	//   ....[17]....
        /*0d14*/ 	.word	0x00017fc0


	//   ....[18]....
        /*0d18*/ 	.word	0x00018000


	//   ....[19]....
        /*0d1c*/ 	.word	0x00018050


	//   ....[20]....
        /*0d20*/ 	.word	0x00018090


	//   ....[21]....
        /*0d24*/ 	.word	0x000180e0


	//   ....[22]....
        /*0d28*/ 	.word	0x00018120


	//   ....[23]....
        /*0d2c*/ 	.word	0x00018170


	//   ....[24]....
        /*0d30*/ 	.word	0x000181d0


	//   ....[25]....
        /*0d34*/ 	.word	0x00018220


	//   ....[26]....
        /*0d38*/ 	.word	0x00018270


	//   ....[27]....
        /*0d3c*/ 	.word	0x000182c0


	//   ....[28]....
        /*0d40*/ 	.word	0x00018320


	//   ....[29]....
        /*0d44*/ 	.word	0x00018370


	//   ....[30]....
        /*0d48*/ 	.word	0x000183d0


	//   ....[31]....
        /*0d4c*/ 	.word	0x00018440


	//----- nvinfo : EIATTR_EXIT_INSTR_OFFSETS
	.align		4
.L_528:
        /*0d50*/ 	.byte	0x04, 0x1c
        /*0d52*/ 	.short	(.L_530 - .L_529)


	//   ....[0]....
.L_529:
        /*0d54*/ 	.word	0x000000b0


	//   ....[1]....
        /*0d58*/ 	.word	0x00013000


	//----- nvinfo : EIATTR_MAX_THREADS
	.align		4
.L_530:
        /*0d5c*/ 	.byte	0x04, 0x05
        /*0d5e*/ 	.short	(.L_532 - .L_531)
.L_531:
        /*0d60*/ 	.word	0x00000080
        /*0d64*/ 	.word	0x00000001
        /*0d68*/ 	.word	0x00000001


	//----- nvinfo : EIATTR_CRS_STACK_SIZE
	.align		4
.L_532:
        /*0d6c*/ 	.byte	0x04, 0x1e
        /*0d6e*/ 	.short	(.L_534 - .L_533)
.L_533:
        /*0d70*/ 	.word	0x00000000
.L_534:


//--------------------- .nv.info._ZN7cutlass13device_kernelIN5flash19enable_sm80_to_sm89INS1_16FlashAttnFwdSm80INS1_25CollectiveMainloopFwdSm80ILi4ELi1ELb0EN4cute5tupleIJNS5_1CILi128EEENS7_ILi80EEENS7_ILi64EEEEEELi64ENS_10bfloat16_tEfNS_4arch4Sm80ELb1ELb0ELb0ELb1ELb1ELb0ELb1ELb1EEENS1_21CollectiveEpilogueFwdINS6_IJS8_SA_S9_EEENS6_IJNS7_ILi1EEESI_SI_EEESC_SE_Li128ELb1ELb1ELb1ELb0EEENS1_36VarlenDynamicPersistentTileSchedulerILi128ELi80ELi128ELi128ELb1ELb1ELb0ELb1ELb1ELb1EEEEEEEEEvNT_6ParamsE --------------------------
	.section	.nv.info._ZN7cutlass13device_kernelIN5flash19enable_sm80_to_sm89INS1_16FlashAttnFwdSm80INS1_25CollectiveMainloopFwdSm80ILi4ELi1ELb0EN4cute5tupleIJNS5_1CILi128EEENS7_ILi80EEENS7_ILi64EEEEEELi64ENS_10bfloat16_tEfNS_4arch4Sm80ELb1ELb0ELb0ELb1ELb1ELb0ELb1ELb1EEENS1_21CollectiveEpilogueFwdINS6_IJS8_SA_S9_EEENS6_IJNS7_ILi1EEESI_SI_EEESC_SE_Li128ELb1ELb1ELb1ELb0EEENS1_36VarlenDynamicPersistentTileSchedulerILi128ELi80ELi128ELi128ELb1ELb1ELb0ELb1ELb1ELb1EEEEEEEEEvNT_6ParamsE,"",@"SHT_CUDA_INFO"
	.sectionflags	@""
	.align	4


	//----- nvinfo : EIATTR_CUDA_API_VERSION
	.align		4
        /*0000*/ 	.byte	0x04, 0x37
        /*0002*/ 	.short	(.L_536 - .L_535)
.L_535:
        /*0004*/ 	.word	0x00000082


	//----- nvinfo : EIATTR_SW2861232_WAR
	.align		4
.L_536:
        /*0008*/ 	.byte	0x01, 0x35
	.zero		2


	//----- nvinfo : EIATTR_PARAM_CBANK
	.align		4
        /*000c*/ 	.byte	0x04, 0x0a
        /*000e*/ 	.short	(.L_538 - .L_537)
	.align		4
.L_537:
        /*0010*/ 	.word	index@(.nv.constant0._ZN7cutlass13device_kernelIN5flash19enable_sm80_to_sm89INS1_16FlashAttnFwdSm80INS1_25CollectiveMainloopFwdSm80ILi4ELi1ELb0EN4cute5tupleIJNS5_1CILi128EEENS7_ILi80EEENS7_ILi64EEEEEELi64ENS_10bfloat16_tEfNS_4arch4Sm80ELb1ELb0ELb0ELb1ELb1ELb0ELb1ELb1EEENS1_21CollectiveEpilogueFwdINS6_IJS8_SA_S9_EEENS6_IJNS7_ILi1EEESI_SI_EEESC_SE_Li128ELb1ELb1ELb1ELb0EEENS1_36VarlenDynamicPersistentTileSchedulerILi128ELi80ELi128ELi128ELb1ELb1ELb0ELb1ELb1ELb1EEEEEEEEEvNT_6ParamsE)
        /*0014*/ 	.short	0x0160
        /*0016*/ 	.short	0x0438


	//----- nvinfo : EIATTR_CBANK_PARAM_SIZE
	.align		4
.L_538:
        /*0018*/ 	.byte	0x03, 0x19
        /*001a*/ 	.short	0x0438


	//----- nvinfo : EIATTR_KPARAM_INFO
	.align		4
        /*001c*/ 	.byte	0x04, 0x17
        /*001e*/ 	.short	(.L_540 - .L_539)
.L_539:
        /*0020*/ 	.word	0x00000000
        /*0024*/ 	.short	0x0000
        /*0026*/ 	.short	0x0000
        /*0028*/ 	.byte	0x00, 0xf0, 0xe1, 0x10


	//----- nvinfo : EIATTR_MAXREG_COUNT
	.align		4
.L_540:
        /*002c*/ 	.byte	0x03, 0x1b
        /*002e*/ 	.short	0x00ff


	//----- nvinfo : EIATTR_NUM_BARRIERS
	.align		4
        /*0030*/ 	.byte	0x02, 0x4c
        /*0032*/ 	.byte	0x06
	.zero		1


	//----- nvinfo : EIATTR_ANNOTATIONS
	.align		4
        /*0034*/ 	.byte	0x04, 0x55
        /*0036*/ 	.short	(.L_542 - .L_541)


	//   ....[0]....
.L_541:
        /* <DEDUP_REMOVED lines=106> */


	//----- nvinfo : EIATTR_MERCURY_ISA_VERSION
	.align		4
.L_542:
        /*06c0*/ 	.byte	0x03, 0x5f
        /*06c2*/ 	.short	0x0000


	//----- nvinfo : EIATTR_INT_WARP_WIDE_INSTR_OFFSETS
	.align		4
        /*06c4*/ 	.byte	0x04, 0x31
        /*06c6*/ 	.short	(.L_544 - .L_543)


	//   ....[0]....
.L_543:
        /*06c8*/ 	.word	0x0000e7d0


	//   ....[1]....
        /*06cc*/ 	.word	0x0000e850


	//----- nvinfo : EIATTR_COOP_GROUP_MASK_REGIDS
	.align		4
.L_544:
        /*06d0*/ 	.byte	0x04, 0x29
        /*06d2*/ 	.short	(.L_546 - .L_545)


	//   ....[0]....
.L_545:
        /*06d4*/ 	.word	0xffffffff


	//   ....[1]....
        /*06d8*/ 	.word	0xffffffff


	//   ....[2]....
        /*06dc*/ 	.word	0xffffffff


	//   ....[3]....
        /*06e0*/ 	.word	0xffffffff


	//   ....[4]....
        /*06e4*/ 	.word	0xffffffff


	//   ....[5]....
        /*06e8*/ 	.word	0xffffffff


	//   ....[6]....
        /*06ec*/ 	.word	0xffffffff


	//   ....[7]....
        /*06f0*/ 	.word	0xffffffff


	//   ....[8]....
        /*06f4*/ 	.word	0xffffffff


	//   ....[9]....
        /*06f8*/ 	.word	0xffffffff


	//   ....[10]....
        /*06fc*/ 	.word	0xffffffff


	//   ....[11]....
        /*0700*/ 	.word	0xffffffff


	//   ....[12]....
        /*0704*/ 	.word	0xffffffff


	//   ....[13]....
        /*0708*/ 	.word	0xffffffff


	//   ....[14]....
        /*070c*/ 	.word	0xffffffff


	//   ....[15]....
        /*0710*/ 	.word	0xffffffff


	//   ....[16]....
        /*0714*/ 	.word	0xffffffff


	//   ....[17]....
        /*0718*/ 	.word	0xffffffff


	//   ....[18]....
        /*071c*/ 	.word	0xffffffff


	//   ....[19]....
        /*0720*/ 	.word	0xffffffff


	//   ....[20]....
        /*0724*/ 	.word	0xffffffff


	//   ....[21]....
        /*0728*/ 	.word	0xffffffff


	//   ....[22]....
        /*072c*/ 	.word	0xffffffff


	//   ....[23]....
        /*0730*/ 	.word	0xffffffff


	//   ....[24]....
        /*0734*/ 	.word	0xffffffff


	//   ....[25]....
        /*0738*/ 	.word	0xffffffff


	//   ....[26]....
        /*073c*/ 	.word	0xffffffff


	//   ....[27]....
        /*0740*/ 	.word	0xffffffff


	//   ....[28]....
        /*0744*/ 	.word	0xffffffff


	//   ....[29]....
        /*0748*/ 	.word	0xffffffff


	//   ....[30]....
        /*074c*/ 	.word	0xffffffff


	//   ....[31]....
        /*0750*/ 	.word	0xffffffff


	//   ....[32]....
        /*0754*/ 	.word	0xffffffff


	//   ....[33]....
        /*0758*/ 	.word	0xffffffff


	//   ....[34]....
        /*075c*/ 	.word	0xffffffff


	//   ....[35]....
        /*0760*/ 	.word	0xffffffff


	//   ....[36]....
        /*0764*/ 	.word	0xffffffff


	//   ....[37]....
        /*0768*/ 	.word	0xffffffff


	//   ....[38]....
        /*076c*/ 	.word	0xffffffff


	//   ....[39]....
        /*0770*/ 	.word	0xffffffff


	//   ....[40]....
        /*0774*/ 	.word	0xffffffff


	//   ....[41]....
        /*0778*/ 	.word	0xffffffff


	//   ....[42]....
        /*077c*/ 	.word	0xffffffff


	//   ....[43]....
        /*0780*/ 	.word	0xffffffff


	//   ....[44]....
        /*0784*/ 	.word	0xffffffff


	//   ....[45]....
        /*0788*/ 	.word	0xffffffff


	//   ....[46]....
        /*078c*/ 	.word	0xffffffff


	//   ....[47]....
        /*0790*/ 	.word	0xffffffff


	//   ....[48]....
        /*0794*/ 	.word	0xffffffff


	//   ....[49]....
        /*0798*/ 	.word	0xffffffff


	//   ....[50]....
        /*079c*/ 	.word	0xffffffff


	//   ....[51]....
        /*07a0*/ 	.word	0xffffffff


	//   ....[52]....
        /*07a4*/ 	.word	0xffffffff


	//   ....[53]....
        /*07a8*/ 	.word	0xffffffff


	//   ....[54]....
        /*07ac*/ 	.word	0xffffffff


	//   ....[55]....
        /*07b0*/ 	.word	0xffffffff


	//   ....[56]....
        /*07b4*/ 	.word	0xffffffff


	//   ....[57]....
        /*07b8*/ 	.word	0xffffffff


	//   ....[58]....
        /*07bc*/ 	.word	0xffffffff


	//   ....[59]....
        /*07c0*/ 	.word	0xffffffff


	//   ....[60]....
        /*07c4*/ 	.word	0xffffffff


	//   ....[61]....
        /*07c8*/ 	.word	0xffffffff


	//   ....[62]....
        /*07cc*/ 	.word	0xffffffff


	//   ....[63]....
        /*07d0*/ 	.word	0xffffffff


	//   ....[64]....
        /*07d4*/ 	.word	0xffffffff


	//   ....[65]....
        /*07d8*/ 	.word	0xffffffff


	//   ....[66]....
        /*07dc*/ 	.word	0xffffffff


	//   ....[67]....
        /*07e0*/ 	.word	0xffffffff


	//   ....[68]....
        /*07e4*/ 	.word	0xffffffff


	//   ....[69]....
        /*07e8*/ 	.word	0xffffffff


	//   ....[70]....
        /*07ec*/ 	.word	0xffffffff


	//   ....[71]....
        /*07f0*/ 	.word	0xffffffff


	//   ....[72]....
        /*07f4*/ 	.word	0xffffffff


	//   ....[73]....
        /*07f8*/ 	.word	0xffffffff


	//   ....[74]....
        /*07fc*/ 	.word	0xffffffff


	//   ....[75]....
        /*0800*/ 	.word	0xffffffff


	//   ....[76]....
        /*0804*/ 	.word	0xffffffff


	//   ....[77]....
        /*0808*/ 	.word	0xffffffff


	//   ....[78]....
        /*080c*/ 	.word	0xffffffff


	//   ....[79]....
        /*0810*/ 	.word	0xffffffff


	//   ....[80]....
        /*0814*/ 	.word	0xffffffff


	//   ....[81]....
        /*0818*/ 	.word	0xffffffff


	//   ....[82]....
        /*081c*/ 	.word	0xffffffff


	//   ....[83]....
        /*0820*/ 	.word	0xffffffff


	//   ....[84]....
        /*0824*/ 	.word	0xffffffff


	//   ....[85]....
        /*0828*/ 	.word	0xffffffff


	//   ....[86]....
        /*082c*/ 	.word	0xffffffff


	//   ....[87]....
        /*0830*/ 	.word	0xffffffff


	//   ....[88]....
        /*0834*/ 	.word	0xffffffff


	//   ....[89]....
        /*0838*/ 	.word	0xffffffff


	//   ....[90]....
        /*083c*/ 	.word	0xffffffff


	//   ....[91]....
        /*0840*/ 	.word	0xffffffff


	//   ....[92]....
        /*0844*/ 	.word	0xffffffff


	//   ....[93]....
        /*0848*/ 	.word	0xffffffff


	//   ....[94]....
        /*084c*/ 	.word	0xffffffff


	//   ....[95]....
        /*0850*/ 	.word	0xffffffff


	//   ....[96]....
        /*0854*/ 	.word	0xffffffff


	//   ....[97]....
        /*0858*/ 	.word	0xffffffff


	//   ....[98]....
        /*085c*/ 	.word	0xffffffff


	//   ....[99]....
        /*0860*/ 	.word	0xffffffff


	//   ....[100]....
        /*0864*/ 	.word	0xffffffff


	//   ....[101]....
        /*0868*/ 	.word	0xffffffff


	//   ....[102]....
        /*086c*/ 	.word	0xffffffff


	//   ....[103]....
        /*0870*/ 	.word	0xffffffff


	//   ....[104]....
        /*0874*/ 	.word	0xffffffff


	//   ....[105]....
        /*0878*/ 	.word	0xffffffff


	//   ....[106]....
        /*087c*/ 	.word	0xffffffff


	//   ....[107]....
        /*0880*/ 	.word	0xffffffff


	//   ....[108]....
        /*0884*/ 	.word	0xffffffff


	//   ....[109]....
        /*0888*/ 	.word	0xffffffff


	//   ....[110]....
        /*088c*/ 	.word	0xffffffff


	//   ....[111]....
        /*0890*/ 	.word	0xffffffff


	//   ....[112]....
        /*0894*/ 	.word	0xffffffff


	//   ....[113]....
        /*0898*/ 	.word	0xffffffff


	//   ....[114]....
        /*089c*/ 	.word	0xffffffff


	//   ....[115]....
        /*08a0*/ 	.word	0xffffffff


	//   ....[116]....
        /*08a4*/ 	.word	0xffffffff


	//   ....[117]....
        /*08a8*/ 	.word	0xffffffff


	//   ....[118]....
        /*08ac*/ 	.word	0xffffffff


	//   ....[119]....
        /*08b0*/ 	.word	0xffffffff


	//   ....[120]....
        /*08b4*/ 	.word	0xffffffff


	//   ....[121]....
        /*08b8*/ 	.word	0xffffffff


	//   ....[122]....
        /*08bc*/ 	.word	0xffffffff


	//   ....[123]....
        /*08c0*/ 	.word	0xffffffff


	//   ....[124]....
        /*08c4*/ 	.word	0xffffffff


	//   ....[125]....
        /*08c8*/ 	.word	0xffffffff


	//   ....[126]....
        /*08cc*/ 	.word	0xffffffff


	//   ....[127]....
        /*08d0*/ 	.word	0xffffffff


	//   ....[128]....
        /*08d4*/ 	.word	0xffffffff


	//   ....[129]....
        /*08d8*/ 	.word	0xffffffff


	//   ....[130]....
        /*08dc*/ 	.word	0xffffffff


	//   ....[131]....
        /*08e0*/ 	.word	0xffffffff


	//   ....[132]....
        /*08e4*/ 	.word	0xffffffff


	//   ....[133]....
        /*08e8*/ 	.word	0xffffffff


	//   ....[134]....
        /*08ec*/ 	.word	0xffffffff


	//   ....[135]....
        /*08f0*/ 	.word	0xffffffff


	//   ....[136]....
        /*08f4*/ 	.word	0xffffffff


	//   ....[137]....
        /*08f8*/ 	.word	0xffffffff


	//   ....[138]....
        /*08fc*/ 	.word	0xffffffff


	//   ....[139]....
        /*0900*/ 	.word	0xffffffff


	//   ....[140]....
        /*0904*/ 	.word	0xffffffff


	//   ....[141]....
        /*0908*/ 	.word	0xffffffff


	//   ....[142]....
        /*090c*/ 	.word	0xffffffff


	//   ....[143]....
        /*0910*/ 	.word	0xffffffff


	//   ....[144]....
        /*0914*/ 	.word	0xffffffff


	//   ....[145]....
        /*0918*/ 	.word	0xffffffff


	//   ....[146]....
        /*091c*/ 	.word	0xffffffff


	//   ....[147]....
        /*0920*/ 	.word	0xffffffff


	//   ....[148]....
        /*0924*/ 	.word	0xffffffff


	//   ....[149]....
        /*0928*/ 	.word	0xffffffff


	//   ....[150]....
        /*092c*/ 	.word	0xffffffff


	//   ....[151]....
        /*0930*/ 	.word	0xffffffff


	//   ....[152]....
        /*0934*/ 	.word	0xffffffff


	//   ....[153]....
        /*0938*/ 	.word	0xffffffff


	//   ....[154]....
        /*093c*/ 	.word	0xffffffff


	//   ....[155]....
        /*0940*/ 	.word	0xffffffff


	//   ....[156]....
        /*0944*/ 	.word	0xffffffff


	//   ....[157]....
        /*0948*/ 	.word	0xffffffff


	//   ....[158]....
        /*094c*/ 	.word	0xffffffff


	//   ....[159]....
        /*0950*/ 	.word	0xffffffff


	//   ....[160]....
        /*0954*/ 	.word	0xffffffff


	//   ....[161]....
        /*0958*/ 	.word	0xffffffff


	//   ....[162]....
        /*095c*/ 	.word	0xffffffff


	//   ....[163]....
        /*0960*/ 	.word	0xffffffff


	//   ....[164]....
        /*0964*/ 	.word	0xffffffff


	//   ....[165]....
        /*0968*/ 	.word	0xffffffff


	//   ....[166]....
        /*096c*/ 	.word	0xffffffff


	//   ....[167]....
        /*0970*/ 	.word	0xffffffff


	//   ....[168]....
        /*0974*/ 	.word	0xffffffff


	//   ....[169]....
        /*0978*/ 	.word	0xffffffff


	//   ....[170]....
        /*097c*/ 	.word	0xffffffff


	//   ....[171]....
        /*0980*/ 	.word	0xffffffff


	//   ....[172]....
        /*0984*/ 	.word	0xffffffff


	//   ....[173]....
        /*0988*/ 	.word	0xffffffff


	//   ....[174]....
        /*098c*/ 	.word	0xffffffff


	//   ....[175]....
        /*0990*/ 	.word	0xffffffff


	//   ....[176]....
        /*0994*/ 	.word	0xffffffff


	//   ....[177]....
        /*0998*/ 	.word	0xffffffff


	//   ....[178]....
        /*099c*/ 	.word	0xffffffff


	//   ....[179]....
        /*09a0*/ 	.word	0xffffffff


	//   ....[180]....
        /*09a4*/ 	.word	0xffffffff


	//   ....[181]....
        /*09a8*/ 	.word	0xffffffff


	//   ....[182]....
        /*09ac*/ 	.word	0xffffffff


	//   ....[183]....
        /*09b0*/ 	.word	0xffffffff


	//   ....[184]....
        /*09b4*/ 	.word	0xffffffff


	//   ....[185]....
        /*09b8*/ 	.word	0xffffffff


	//   ....[186]....
        /*09bc*/ 	.word	0xffffffff


	//   ....[187]....
        /*09c0*/ 	.word	0xffffffff


	//   ....[188]....
        /*09c4*/ 	.word	0xffffffff


	//   ....[189]....
        /*09c8*/ 	.word	0xffffffff


	//   ....[190]....
        /*09cc*/ 	.word	0xffffffff


	//   ....[191]....
        /*09d0*/ 	.word	0xffffffff


	//   ....[192]....
        /*09d4*/ 	.word	0xffffffff


	//   ....[193]....
        /*09d8*/ 	.word	0xffffffff


	//   ....[194]....
        /*09dc*/ 	.word	0xffffffff


	//   ....[195]....
        /*09e0*/ 	.word	0xffffffff


	//   ....[196]....
        /*09e4*/ 	.word	0xffffffff


	//   ....[197]....
        /*09e8*/ 	.word	0xffffffff


	//   ....[198]....
        /*09ec*/ 	.word	0xffffffff


	//   ....[199]....
        /*09f0*/ 	.word	0xffffffff


	//   ....[200]....
        /*09f4*/ 	.word	0xffffffff


	//   ....[201]....
        /*09f8*/ 	.word	0xffffffff


	//   ....[202]....
        /*09fc*/ 	.word	0xffffffff


	//   ....[203]....
        /*0a00*/ 	.word	0xffffffff


	//   ....[204]....
        /*0a04*/ 	.word	0xffffffff


	//   ....[205]....
        /*0a08*/ 	.word	0xffffffff


	//   ....[206]....
        /*0a0c*/ 	.word	0xffffffff


	//   ....[207]....
        /*0a10*/ 	.word	0xffffffff


	//   ....[208]....
        /*0a14*/ 	.word	0xffffffff


	//   ....[209]....
        /*0a18*/ 	.word	0xffffffff


	//   ....[210]....
        /*0a1c*/ 	.word	0xffffffff


	//   ....[211]....
        /*0a20*/ 	.word	0xffffffff


	//   ....[212]....
        /*0a24*/ 	.word	0xffffffff


	//   ....[213]....
        /*0a28*/ 	.word	0xffffffff


	//   ....[214]....
        /*0a2c*/ 	.word	0xffffffff


	//   ....[215]....
        /*0a30*/ 	.word	0xffffffff


	//   ....[216]....
        /*0a34*/ 	.word	0xffffffff


	//   ....[217]....
        /*0a38*/ 	.word	0xffffffff


	//   ....[218]....
        /*0a3c*/ 	.word	0xffffffff


	//   ....[219]....
        /*0a40*/ 	.word	0xffffffff


	//   ....[220]....
        /*0a44*/ 	.word	0xffffffff


	//   ....[221]....
        /*0a48*/ 	.word	0xffffffff


	//   ....[222]....
        /*0a4c*/ 	.word	0xffffffff


	//   ....[223]....
        /*0a50*/ 	.word	0xffffffff


	//   ....[224]....
        /*0a54*/ 	.word	0xffffffff


	//   ....[225]....
        /*0a58*/ 	.word	0xffffffff


	//   ....[226]....
        /*0a5c*/ 	.word	0xffffffff


	//   ....[227]....
        /*0a60*/ 	.word	0xffffffff


	//   ....[228]....
        /*0a64*/ 	.word	0xffffffff


	//   ....[229]....
        /*0a68*/ 	.word	0xffffffff


	//   ....[230]....
        /*0a6c*/ 	.word	0xffffffff


	//   ....[231]....
        /*0a70*/ 	.word	0xffffffff


	//   ....[232]....
        /*0a74*/ 	.word	0xffffffff


	//   ....[233]....
        /*0a78*/ 	.word	0xffffffff


	//   ....[234]....
        /*0a7c*/ 	.word	0xffffffff


	//   ....[235]....
        /*0a80*/ 	.word	0xffffffff


	//   ....[236]....
        /*0a84*/ 	.word	0xffffffff


	//   ....[237]....
        /*0a88*/ 	.word	0xffffffff


	//   ....[238]....
        /*0a8c*/ 	.word	0xffffffff


	//   ....[239]....
        /*0a90*/ 	.word	0xffffffff


	//   ....[240]....
        /*0a94*/ 	.word	0xffffffff


	//   ....[241]....
        /*0a98*/ 	.word	0xffffffff


	//   ....[242]....
        /*0a9c*/ 	.word	0xffffffff


	//   ....[243]....
        /*0aa0*/ 	.word	0xffffffff


	//   ....[244]....
        /*0aa4*/ 	.word	0xffffffff


	//   ....[245]....
        /*0aa8*/ 	.word	0xffffffff


	//   ....[246]....
        /*0aac*/ 	.word	0xffffffff


	//   ....[247]....
        /*0ab0*/ 	.word	0xffffffff


	//   ....[248]....
        /*0ab4*/ 	.word	0xffffffff


	//   ....[249]....
        /*0ab8*/ 	.word	0xffffffff


	//   ....[250]....
        /*0abc*/ 	.word	0xffffffff


	//   ....[251]....
        /*0ac0*/ 	.word	0xffffffff


	//   ....[252]....
        /*0ac4*/ 	.word	0xffffffff


	//   ....[253]....
        /*0ac8*/ 	.word	0xffffffff


	//   ....[254]....
        /*0acc*/ 	.word	0xffffffff


	//   ....[255]....
        /*0ad0*/ 	.word	0xffffffff


	//   ....[0]....
        /*0ad4*/ 	.word	0xffffffff


	//   ....[1]....
        /*0ad8*/ 	.word	0xffffffff


	//   ....[2]....
        /*0adc*/ 	.word	0xffffffff


	//   ....[3]....
        /*0ae0*/ 	.word	0xffffffff


	//   ....[4]....
        /*0ae4*/ 	.word	0xffffffff


	//   ....[5]....
        /*0ae8*/ 	.word	0xffffffff


	//   ....[6]....
        /*0aec*/ 	.word	0xffffffff


	//   ....[7]....
        /*0af0*/ 	.word	0xffffffff


	//   ....[8]....
        /*0af4*/ 	.word	0xffffffff


	//   ....[9]....
        /*0af8*/ 	.word	0xffffffff


	//   ....[10]....
        /*0afc*/ 	.word	0xffffffff


	//   ....[11]....
        /*0b00*/ 	.word	0xffffffff


	//   ....[12]....
        /*0b04*/ 	.word	0xffffffff


	//   ....[13]....
        /*0b08*/ 	.word	0xffffffff


	//   ....[14]....
        /*0b0c*/ 	.word	0xffffffff


	//   ....[15]....
        /*0b10*/ 	.word	0xffffffff


	//   ....[16]....
        /*0b14*/ 	.word	0xffffffff


	//   ....[17]....
        /*0b18*/ 	.word	0xffffffff


	//   ....[18]....
        /*0b1c*/ 	.word	0xffffffff


	//   ....[19]....
        /*0b20*/ 	.word	0xffffffff


	//   ....[20]....
        /*0b24*/ 	.word	0xffffffff


	//   ....[21]....
        /*0b28*/ 	.word	0xffffffff


	//   ....[22]....
        /*0b2c*/ 	.word	0xffffffff


	//   ....[23]....
        /*0b30*/ 	.word	0xffffffff


	//   ....[24]....
        /*0b34*/ 	.word	0xffffffff


	//   ....[25]....
        /*0b38*/ 	.word	0xffffffff


	//   ....[26]....
        /*0b3c*/ 	.word	0xffffffff


	//   ....[27]....
        /*0b40*/ 	.word	0xffffffff


	//   ....[28]....
        /*0b44*/ 	.word	0xffffffff


	//   ....[29]....
        /*0b48*/ 	.word	0xffffffff


	//   ....[30]....
        /*0b4c*/ 	.word	0xffffffff


	//   ....[31]....
        /*0b50*/ 	.word	0xffffffff


	//   ....[32]....
        /*0b54*/ 	.word	0xffffffff


	//   ....[33]....
        /*0b58*/ 	.word	0xffffffff


	//   ....[34]....
        /*0b5c*/ 	.word	0xffffffff


	//   ....[35]....
        /*0b60*/ 	.word	0xffffffff


	//   ....[36]....
        /*0b64*/ 	.word	0xffffffff


	//   ....[37]....
        /*0b68*/ 	.word	0xffffffff


	//   ....[38]....
        /*0b6c*/ 	.word	0xffffffff


	//   ....[39]....
        /*0b70*/ 	.word	0xffffffff


	//   ....[40]....
        /*0b74*/ 	.word	0xffffffff


	//   ....[41]....
        /*0b78*/ 	.word	0xffffffff


	//   ....[42]....
        /*0b7c*/ 	.word	0xffffffff


	//   ....[43]....
        /*0b80*/ 	.word	0xffffffff


	//   ....[44]....
        /*0b84*/ 	.word	0xffffffff


	//   ....[45]....
        /*0b88*/ 	.word	0xffffffff


	//   ....[46]....
        /*0b8c*/ 	.word	0xffffffff


	//   ....[47]....
        /*0b90*/ 	.word	0xffffffff


	//   ....[48]....
        /*0b94*/ 	.word	0xffffffff


	//   ....[49]....
        /*0b98*/ 	.word	0xffffffff


	//   ....[50]....
        /*0b9c*/ 	.word	0xffffffff


	//   ....[51]....
        /*0ba0*/ 	.word	0xffffffff


	//   ....[52]....
        /*0ba4*/ 	.word	0xffffffff


	//   ....[53]....
        /*0ba8*/ 	.word	0xffffffff


	//   ....[54]....
        /*0bac*/ 	.word	0xffffffff


	//   ....[55]....
        /*0bb0*/ 	.word	0xffffffff


	//   ....[56]....
        /*0bb4*/ 	.word	0xffffffff


	//   ....[57]....
        /*0bb8*/ 	.word	0xffffffff


	//   ....[58]....
        /*0bbc*/ 	.word	0xffffffff


	//   ....[59]....
        /*0bc0*/ 	.word	0xffffffff


	//   ....[60]....
        /*0bc4*/ 	.word	0xffffffff


	//   ....[61]....
        /*0bc8*/ 	.word	0xffffffff


	//   ....[62]....
        /*0bcc*/ 	.word	0xffffffff


	//   ....[63]....
        /*0bd0*/ 	.word	0xffffffff


	//   ....[64]....
        /*0bd4*/ 	.word	0xffffffff


	//   ....[65]....
        /*0bd8*/ 	.word	0xffffffff


	//   ....[66]....
        /*0bdc*/ 	.word	0xffffffff


	//   ....[67]....
        /*0be0*/ 	.word	0xffffffff


	//   ....[68]....
        /*0be4*/ 	.word	0xffffffff


	//   ....[69]....
        /*0be8*/ 	.word	0xffffffff


	//   ....[70]....
        /*0bec*/ 	.word	0xffffffff


	//   ....[71]....
        /*0bf0*/ 	.word	0xffffffff


	//   ....[72]....
        /*0bf4*/ 	.word	0xffffffff


	//   ....[73]....
        /*0bf8*/ 	.word	0xffffffff


	//   ....[74]....
        /*0bfc*/ 	.word	0xffffffff


	//   ....[75]....
        /*0c00*/ 	.word	0xffffffff


	//   ....[76]....
        /*0c04*/ 	.word	0xffffffff


	//   ....[77]....
        /*0c08*/ 	.word	0xffffffff


	//   ....[78]....
        /*0c0c*/ 	.word	0xffffffff


	//   ....[79]....
        /*0c10*/ 	.word	0xffffffff


	//   ....[80]....
        /*0c14*/ 	.word	0xffffffff


	//   ....[81]....
        /*0c18*/ 	.word	0xffffffff


	//   ....[82]....
        /*0c1c*/ 	.word	0xffffffff


	//   ....[83]....
        /*0c20*/ 	.word	0xffffffff


	//   ....[84]....
        /*0c24*/ 	.word	0xffffffff


	//   ....[85]....
        /*0c28*/ 	.word	0xffffffff


	//   ....[86]....
        /*0c2c*/ 	.word	0xffffffff


	//   ....[87]....
        /*0c30*/ 	.word	0xffffffff


	//   ....[88]....
        /*0c34*/ 	.word	0xffffffff


	//   ....[89]....
        /*0c38*/ 	.word	0xffffffff


	//   ....[90]....
        /*0c3c*/ 	.word	0xffffffff


	//   ....[91]....
        /*0c40*/ 	.word	0xffffffff


	//   ....[92]....
        /*0c44*/ 	.word	0xffffffff


	//   ....[93]....
        /*0c48*/ 	.word	0xffffffff


	//   ....[94]....
        /*0c4c*/ 	.word	0xffffffff


	//   ....[95]....
        /*0c50*/ 	.word	0xffffffff


	//   ....[96]....
        /*0c54*/ 	.word	0xffffffff


	//   ....[97]....
        /*0c58*/ 	.word	0xffffffff


	//   ....[98]....
        /*0c5c*/ 	.word	0xffffffff


	//   ....[99]....
        /*0c60*/ 	.word	0xffffffff


	//   ....[100]....
        /*0c64*/ 	.word	0xffffffff


	//   ....[101]....
        /*0c68*/ 	.word	0xffffffff


	//   ....[102]....
        /*0c6c*/ 	.word	0xffffffff


	//   ....[103]....
        /*0c70*/ 	.word	0xffffffff


	//   ....[104]....
        /*0c74*/ 	.word	0xffffffff


	//   ....[105]....
        /*0c78*/ 	.word	0xffffffff


	//   ....[106]....
        /*0c7c*/ 	.word	0xffffffff


	//   ....[107]....
        /*0c80*/ 	.word	0xffffffff


	//   ....[108]....
        /*0c84*/ 	.word	0xffffffff


	//   ....[109]....
        /*0c88*/ 	.word	0xffffffff


	//   ....[110]....
        /*0c8c*/ 	.word	0xffffffff


	//   ....[111]....
        /*0c90*/ 	.word	0xffffffff


	//   ....[112]....
        /*0c94*/ 	.word	0xffffffff


	//   ....[113]....
        /*0c98*/ 	.word	0xffffffff


	//   ....[114]....
        /*0c9c*/ 	.word	0xffffffff


	//   ....[115]....
        /*0ca0*/ 	.word	0xffffffff


	//   ....[116]....
        /*0ca4*/ 	.word	0xffffffff


	//   ....[117]....
        /*0ca8*/ 	.word	0xffffffff


	//----- nvinfo : EIATTR_COOP_GROUP_INSTR_OFFSETS
	.align		4
.L_546:
        /*0cac*/ 	.byte	0x04, 0x28
        /*0cae*/ 	.short	(.L_548 - .L_547)


	//   ....[0]....
.L_547:
        /*0cb0*/ 	.word	0x00000050


	//   ....[1]....
        /*0cb4*/ 	.word	0x00000200


	//   ....[2]....
        /*0cb8*/ 	.word	0x00000230


	//   ....[3]....
        /*0cbc*/ 	.word	0x00000260


	//   ....[4]....
        /*0cc0*/ 	.word	0x00000290


	//   ....[5]....
        /*0cc4*/ 	.word	0x000002c0


	//   ....[6]....
        /*0cc8*/ 	.word	0x000002f0


	//   ....[7]....
        /*0ccc*/ 	.word	0x00000450


	//   ....[8]....
        /*0cd0*/ 	.word	0x00000490


	//   ....[9]....
        /*0cd4*/ 	.word	0x000004c0


	//   ....[10]....
        /*0cd8*/ 	.word	0x000004f0


	//   ....[11]....
        /*0cdc*/ 	.word	0x00000520


	//   ....[12]....
        /*0ce0*/ 	.word	0x00000550


	//   ....[13]....
        /*0ce4*/ 	.word	0x000005e0


	//   ....[14]....
        /*0ce8*/ 	.word	0x00000630


	//   ....[15]....
        /*0cec*/ 	.word	0x00000650


	//   ....[16]....
        /*0cf0*/ 	.word	0x000006b0


	//   ....[17]....
        /*0cf4*/ 	.word	0x000027f0


	//   ....[18]....
        /*0cf8*/ 	.word	0x00002810


	//   ....[19]....
        /*0cfc*/ 	.word	0x00002960


	//   ....[20]....
        /*0d00*/ 	.word	0x00002970


	//   ....[21]....
        /*0d04*/ 	.word	0x00002a50


	//   ....[22]....
        /*0d08*/ 	.word	0x00002a70


	//   ....[23]....
        /*0d0c*/ 	.word	0x00002b50


	//   ....[24]....
        /*0d10*/ 	.word	0x00002b60


	//   ....[25]....
        /*0d14*/ 	.word	0x00002c40


	//   ....[26]....
        /*0d18*/ 	.word	0x00002c60


	//   ....[27]....
        /*0d1c*/ 	.word	0x00002d40


	//   ....[28]....
        /*0d20*/ 	.word	0x00002d50


	//   ....[29]....
        /*0d24*/ 	.word	0x00002e30


	//   ....[30]....
        /*0d28*/ 	.word	0x00002e50


	//   ....[31]....
        /*0d2c*/ 	.word	0x00002f30


	//   ....[32]....
        /*0d30*/ 	.word	0x00002f40


	//   ....[33]....
        /*0d34*/ 	.word	0x000033a0


	//   ....[34]....
        /*0d38*/ 	.word	0x000033c0


	//   ....[35]....
        /*0d3c*/ 	.word	0x000033d0


	//   ....[36]....
        /*0d40*/ 	.word	0x000033e0


	//   ....[37]....
        /*0d44*/ 	.word	0x000033f0


	//   ....[38]....
        /*0d48*/ 	.word	0x00003400


	//   ....[39]....
        /*0d4c*/ 	.word	0x00003410


	//   ....[40]....
        /*0d50*/ 	.word	0x00003430


	//   ....[41]....
        /*0d54*/ 	.word	0x000034b0


	//   ....[42]....
        /*0d58*/ 	.word	0x000034c0


	//   ....[43]....
        /*0d5c*/ 	.word	0x000036d0


	//   ....[44]....
        /*0d60*/ 	.word	0x000037b0


	//   ....[45]....
        /*0d64*/ 	.word	0x000037c0


	//   ....[46]....
        /*0d68*/ 	.word	0x00003860


	//   ....[47]....
        /*0d6c*/ 	.word	0x00003870


	//   ....[48]....
        /*0d70*/ 	.word	0x00003890


	//   ....[49]....
        /*0d74*/ 	.word	0x000038a0


	//   ....[50]....
        /*0d78*/ 	.word	0x000038d0


	//   ....[51]....
        /*0d7c*/ 	.word	0x00003920


	//   ....[52]....
        /*0d80*/ 	.word	0x00003940


	//   ....[53]....
        /*0d84*/ 	.word	0x000041b0


	//   ....[54]....
        /*0d88*/ 	.word	0x000041d0


	//   ....[55]....
        /*0d8c*/ 	.word	0x000041f0


	//   ....[56]....
        /*0d90*/ 	.word	0x00004200


	//   ....[57]....
        /*0d94*/ 	.word	0x00004210


	//   ....[58]....
        /*0d98*/ 	.word	0x00004220


	//   ....[59]....
        /*0d9c*/ 	.word	0x00004230


	//   ....[60]....
        /*0da0*/ 	.word	0x00004240


	//   ....[61]....
        /*0da4*/ 	.word	0x00004270


	//   ....[62]....
        /*0da8*/ 	.word	0x000042a0


	//   ....[63]....
        /*0dac*/ 	.word	0x000044a0


	//   ....[64]....
        /*0db0*/ 	.word	0x00004760


	//   ....[65]....
        /*0db4*/ 	.word	0x00004770


	//   ....[66]....
        /*0db8*/ 	.word	0x00004780


	//   ....[67]....
        /*0dbc*/ 	.word	0x00005410


	//   ....[68]....
        /*0dc0*/ 	.word	0x00005430


	//   ....[69]....
        /*0dc4*/ 	.word	0x00005450


	//   ....[70]....
        /*0dc8*/ 	.word	0x00005460


	//   ....[71]....
        /*0dcc*/ 	.word	0x00005490


	//   ....[72]....
        /*0dd0*/ 	.word	0x000054b0


	//   ....[73]....
        /*0dd4*/ 	.word	0x000054d0


	//   ....[74]....
        /*0dd8*/ 	.word	0x000054e0


	//   ....[75]....
        /*0ddc*/ 	.word	0x00007120


	//   ....[76]....
        /*0de0*/ 	.word	0x00007140


	//   ....[77]....
        /*0de4*/ 	.word	0x00007160


	//   ....[78]....
        /*0de8*/ 	.word	0x00007170


	//   ....[79]....
        /*0dec*/ 	.word	0x00007180


	//   ....[80]....
        /*0df0*/ 	.word	0x00007190


	//   ....[81]....
        /*0df4*/ 	.word	0x000071a0


	//   ....[82]....
        /*0df8*/ 	.word	0x000071b0


	//   ....[83]....
        /*0dfc*/ 	.word	0x000071c0


	//   ....[84]....
        /*0e00*/ 	.word	0x000071d0


	//   ....[85]....
        /*0e04*/ 	.word	0x00007bc0


	//   ....[86]....
        /*0e08*/ 	.word	0x00007be0


	//   ....[87]....
        /*0e0c*/ 	.word	0x00007c00


	//   ....[88]....
        /*0e10*/ 	.word	0x00007c10


	//   ....[89]....
        /*0e14*/ 	.word	0x00007c20


	//   ....[90]....
        /*0e18*/ 	.word	0x00007c30


	//   ....[91]....
        /*0e1c*/ 	.word	0x00007c40


	//   ....[92]....
        /*0e20*/ 	.word	0x00007c50


	//   ....[93]....
        /*0e24*/ 	.word	0x00007c60


	//   ....[94]....
        /*0e28*/ 	.word	0x00007c70


	//   ....[95]....
        /*0e2c*/ 	.word	0x00007ec0


	//   ....[96]....
        /*0e30*/ 	.word	0x00008180


	//   ....[97]....
        /*0e34*/ 	.word	0x00008190


	//   ....[98]....
        /*0e38*/ 	.word	0x000081a0


	//   ....[99]....
        /*0e3c*/ 	.word	0x00008e20


	//   ....[100]....
        /*0e40*/ 	.word	0x00008e60


	//   ....[101]....
        /*0e44*/ 	.word	0x00008e70


	//   ....[102]....
        /*0e48*/ 	.word	0x00008e80


	//   ....[103]....
        /*0e4c*/ 	.word	0x00008eb0


	//   ....[104]....
        /*0e50*/ 	.word	0x00008ed0


	//   ....[105]....
        /*0e54*/ 	.word	0x00008ef0


	//   ....[106]....
        /*0e58*/ 	.word	0x00008f00


	//   ....[107]....
        /*0e5c*/ 	.word	0x0000b000


	//   ....[108]....
        /*0e60*/ 	.word	0x0000b020


	//   ....[109]....
        /*0e64*/ 	.word	0x0000b070


	//   ....[110]....
        /*0e68*/ 	.word	0x0000b090


	//   ....[111]....
        /*0e6c*/ 	.word	0x0000b0b0


	//   ....[112]....
        /*0e70*/ 	.word	0x0000b0d0


	//   ....[113]....
        /*0e74*/ 	.word	0x0000b0f0


	//   ....[114]....
        /*0e78*/ 	.word	0x0000b110


	//   ....[115]....
        /*0e7c*/ 	.word	0x0000b130


	//   ....[116]....
        /*0e80*/ 	.word	0x0000b270


	//   ....[117]....
        /*0e84*/ 	.word	0x0000ba40


	//   ....[118]....
        /*0e88*/ 	.word	0x0000ba60


	//   ....[119]....
        /*0e8c*/ 	.word	0x0000ba90


	//   ....[120]....
        /*0e90*/ 	.word	0x0000bab0


	//   ....[121]....
        /*0e94*/ 	.word	0x0000bac0


	//   ....[122]....
        /*0e98*/ 	.word	0x0000bad0


	//   ....[123]....
        /*0e9c*/ 	.word	0x0000bae0


	//   ....[124]....
        /*0ea0*/ 	.word	0x0000baf0


	//   ....[125]....
        /*0ea4*/ 	.word	0x0000bb00


	//   ....[126]....
        /*0ea8*/ 	.word	0x0000bb10


	//   ....[127]....
        /*0eac*/ 	.word	0x0000c1a0


	//   ....[128]....
        /*0eb0*/ 	.word	0x0000c1b0


	//   ....[129]....
        /*0eb4*/ 	.word	0x0000c1c0


	//   ....[130]....
        /*0eb8*/ 	.word	0x0000c1d0


	//   ....[131]....
        /*0ebc*/ 	.word	0x0000c200


	//   ....[132]....
        /*0ec0*/ 	.word	0x0000c220


	//   ....[133]....
        /*0ec4*/ 	.word	0x0000c240


	//   ....[134]....
        /*0ec8*/ 	.word	0x0000c250


	//   ....[135]....
        /*0ecc*/ 	.word	0x0000e010


	//   ....[136]....
        /*0ed0*/ 	.word	0x0000e040


	//   ....[137]....
        /*0ed4*/ 	.word	0x0000e050


	//   ....[138]....
        /*0ed8*/ 	.word	0x0000e060


	//   ....[139]....
        /*0edc*/ 	.word	0x0000e070


	//   ....[140]....
        /*0ee0*/ 	.word	0x0000e0a0


	//   ....[141]....
        /*0ee4*/ 	.word	0x0000e0c0


	//   ....[142]....
        /*0ee8*/ 	.word	0x0000e0e0


	//   ....[143]....
        /*0eec*/ 	.word	0x0000f2d0


	//   ....[144]....
        /*0ef0*/ 	.word	0x0000f2f0


	//   ....[145]....
        /*0ef4*/ 	.word	0x0000f310


	//   ....[146]....
        /*0ef8*/ 	.word	0x0000f320


	//   ....[147]....
        /*0efc*/ 	.word	0x0000f330


	//   ....[148]....
        /*0f00*/ 	.word	0x0000f340


	//   ....[149]....
        /*0f04*/ 	.word	0x0000f350


	//   ....[150]....
        /*0f08*/ 	.word	0x0000f360


	//   ....[151]....
        /*0f0c*/ 	.word	0x0000f710


	//   ....[152]....
        /*0f10*/ 	.word	0x0000f730


	//   ....[153]....
        /*0f14*/ 	.word	0x0000f800


	//   ....[154]....
        /*0f18*/ 	.word	0x0000f810


	//   ....[155]....
        /*0f1c*/ 	.word	0x0000f890


	//   ....[156]....
        /*0f20*/ 	.word	0x0000f8b0


	//   ....[157]....
        /*0f24*/ 	.word	0x0000f930


	//   ....[158]....
        /*0f28*/ 	.word	0x0000f940


	//   ....[159]....
        /*0f2c*/ 	.word	0x0000f9c0


	//   ....[160]....
        /*0f30*/ 	.word	0x0000f9e0


	//   ....[161]....
        /*0f34*/ 	.word	0x0000fa60


	//   ....[162]....
        /*0f38*/ 	.word	0x0000fa70


	//   ....[163]....
        /*0f3c*/ 	.word	0x0000faf0


	//   ....[164]....
        /*0f40*/ 	.word	0x0000fb10


	//   ....[165]....
        /*0f44*/ 	.word	0x0000fb90


	//   ....[166]....
        /*0f48*/ 	.word	0x0000fba0


	//   ....[167]....
        /*0f4c*/ 	.word	0x0000fe30


	//   ....[168]....
        /*0f50*/ 	.word	0x0000fe50


	//   ....[169]....
        /*0f54*/ 	.word	0x000101a0


	//   ....[170]....
        /*0f58*/ 	.word	0x000101b0


	//   ....[171]....
        /*0f5c*/ 	.word	0x00010500


	//   ....[172]....
        /*0f60*/ 	.word	0x00010520


	//   ....[173]....
        /*0f64*/ 	.word	0x00010870


	//   ....[174]....
        /*0f68*/ 	.word	0x00010880


	//   ....[175]....
        /*0f6c*/ 	.word	0x00011320


	//   ....[176]....
        /*0f70*/ 	.word	0x00011340


	//   ....[177]....
        /*0f74*/ 	.word	0x00011420


	//   ....[178]....
        /*0f78*/ 	.word	0x00011430


	//   ....[179]....
        /*0f7c*/ 	.word	0x000114b0


	//   ....[180]....
        /*0f80*/ 	.word	0x000114d0


	//   ....[181]....
        /*0f84*/ 	.word	0x00011550


	//   ....[182]....
        /*0f88*/ 	.word	0x00011560


	//   ....[183]....
        /*0f8c*/ 	.word	0x000115e0


	//   ....[184]....
        /*0f90*/ 	.word	0x00011600


	//   ....[185]....
        /*0f94*/ 	.word	0x00011680


	//   ....[186]....
        /*0f98*/ 	.word	0x00011690


	//   ....[187]....
        /*0f9c*/ 	.word	0x00011710


	//   ....[188]....
        /*0fa0*/ 	.word	0x00011730


	//   ....[189]....
        /*0fa4*/ 	.word	0x000117b0


	//   ....[190]....
        /*0fa8*/ 	.word	0x000117c0


	//   ....[191]....
        /*0fac*/ 	.word	0x00011920


	//   ....[192]....
        /*0fb0*/ 	.word	0x00011940


	//   ....[193]....
        /*0fb4*/ 	.word	0x00011a70


	//   ....[194]....
        /*0fb8*/ 	.word	0x00011ab0


	//   ....[195]....
        /*0fbc*/ 	.word	0x00011ae0


	//   ....[196]....
        /*0fc0*/ 	.word	0x00011b10


	//   ....[197]....
        /*0fc4*/ 	.word	0x00011b40


	//   ....[198]....
        /*0fc8*/ 	.word	0x00011b70


	//   ....[199]....
        /*0fcc*/ 	.word	0x00011cd0


	//   ....[200]....
        /*0fd0*/ 	.word	0x00011d10


	//   ....[201]....
        /*0fd4*/ 	.word	0x00011d40


	//   ....[202]....
        /*0fd8*/ 	.word	0x00011d70


	//   ....[203]....
        /*0fdc*/ 	.word	0x00011da0


	//   ....[204]....
        /*0fe0*/ 	.word	0x00011dd0


	//   ....[205]....
        /*0fe4*/ 	.word	0x00011e60


	//   ....[206]....
        /*0fe8*/ 	.word	0x00011ec0


	//   ....[207]....
        /*0fec*/ 	.word	0x00011ed0


	//   ....[208]....
        /*0ff0*/ 	.word	0x00011f30


	//   ....[209]....
        /*0ff4*/ 	.word	0x00012990


	//   ....[210]....
        /*0ff8*/ 	.word	0x000129f0


	//   ....[211]....
        /*0ffc*/ 	.word	0x00012a40


	//   ....[212]....
        /*1000*/ 	.word	0x00012a90


	//   ....[213]....
        /*1004*/ 	.word	0x00012ae0


	//   ....[214]....
        /*1008*/ 	.word	0x00012b50


	//   ....[215]....
        /*100c*/ 	.word	0x00012ba0


	//   ....[216]....
        /*1010*/ 	.word	0x00012c10


	//   ....[217]....
        /*1014*/ 	.word	0x00012c80


	//   ....[218]....
        /*1018*/ 	.word	0x00012cf0


	//   ....[219]....
        /*101c*/ 	.word	0x00012d60


	//   ....[220]....
        /*1020*/ 	.word	0x00012dd0


	//   ....[221]....
        /*1024*/ 	.word	0x00012e40


	//   ....[222]....
        /*1028*/ 	.word	0x00012ea0


	//   ....[223]....
        /*102c*/ 	.word	0x00012f10


	//   ....[224]....
        /*1030*/ 	.word	0x00012f80


	//   ....[225]....
        /*1034*/ 	.word	0x00012ff0


	//   ....[226]....
        /*1038*/ 	.word	0x00013050


	//   ....[227]....
        /*103c*/ 	.word	0x000130c0


	//   ....[228]....
        /*1040*/ 	.word	0x00013130


	//   ....[229]....
        /*1044*/ 	.word	0x000131a0


	//   ....[230]....
        /*1048*/ 	.word	0x00013200


	//   ....[231]....
        /*104c*/ 	.word	0x00013270


	//   ....[232]....
        /*1050*/ 	.word	0x000132e0


	//   ....[233]....
        /*1054*/ 	.word	0x00013350


	//   ....[234]....
        /*1058*/ 	.word	0x000133b0


	//   ....[235]....
        /*105c*/ 	.word	0x00013420


	//   ....[236]....
        /*1060*/ 	.word	0x00013490


	//   ....[237]....
        /*1064*/ 	.word	0x00013560


	//   ....[238]....
        /*1068*/ 	.word	0x000135c0


	//   ....[239]....
        /*106c*/ 	.word	0x000136a0


	//   ....[240]....
        /*1070*/ 	.word	0x00013700


	//   ....[241]....
        /*1074*/ 	.word	0x000137e0


	//   ....[242]....
        /*1078*/ 	.word	0x00013840


	//   ....[243]....
        /*107c*/ 	.word	0x00013920


	//   ....[244]....
        /*1080*/ 	.word	0x00013980


	//   ....[245]....
        /*1084*/ 	.word	0x000139f0


	//   ....[246]....
        /*1088*/ 	.word	0x00013a60


	//   ....[247]....
        /*108c*/ 	.word	0x00013d50


	//   ....[248]....
        /*1090*/ 	.word	0x00014040


	//   ....[249]....
        /*1094*/ 	.word	0x000147e0


	//   ....[250]....
        /*1098*/ 	.word	0x00014830


	//   ....[251]....
        /*109c*/ 	.word	0x00014880


	//   ....[252]....
        /*10a0*/ 	.word	0x000148d0


	//   ....[253]....
        /*10a4*/ 	.word	0x00014920


	//   ....[254]....
        /*10a8*/ 	.word	0x00014970


	//   ....[255]....
        /*10ac*/ 	.word	0x000149c0


	//   ....[0]....
        /*10b0*/ 	.word	0x00014a10


	//   ....[1]....
        /*10b4*/ 	.word	0x00014a80


	//   ....[2]....
        /*10b8*/ 	.word	0x00014af0


	//   ....[3]....
        /*10bc*/ 	.word	0x00014bc0


	//   ....[4]....
        /*10c0*/ 	.word	0x00014c20


	//   ....[5]....
        /*10c4*/ 	.word	0x00014d00


	//   ....[6]....
        /*10c8*/ 	.word	0x00014d60


	//   ....[7]....
        /*10cc*/ 	.word	0x00014e40


	//   ....[8]....
        /*10d0*/ 	.word	0x00014ea0


	//   ....[9]....
        /*10d4*/ 	.word	0x00014f80


	//   ....[10]....
        /*10d8*/ 	.word	0x00014fe0


	//   ....[11]....
        /*10dc*/ 	.word	0x00015050


	//   ....[12]....
        /*10e0*/ 	.word	0x000150c0


	//   ....[13]....
        /*10e4*/ 	.word	0x00015190


	//   ....[14]....
        /*10e8*/ 	.word	0x000151f0


	//   ....[15]....
        /*10ec*/ 	.word	0x000152d0


	//   ....[16]....
        /*10f0*/ 	.word	0x00015330


	//   ....[17]....
        /*10f4*/ 	.word	0x00015410


	//   ....[18]....
        /*10f8*/ 	.word	0x00015470


	//   ....[19]....
        /*10fc*/ 	.word	0x00015550


	//   ....[20]....
        /*1100*/ 	.word	0x000155b0


	//   ....[21]....
        /*1104*/ 	.word	0x00015620


	//   ....[22]....
        /*1108*/ 	.word	0x00015690


	//   ....[23]....
        /*110c*/ 	.word	0x00015970


	//   ....[24]....
        /*1110*/ 	.word	0x00015c50


	//   ....[25]....
        /*1114*/ 	.word	0x00016410


	//   ....[26]....
        /*1118*/ 	.word	0x00016450


	//   ....[27]....
        /*111c*/ 	.word	0x000164a0


	//   ....[28]....
        /*1120*/ 	.word	0x000164e0


	//   ....[29]....
        /*1124*/ 	.word	0x00016530


	//   ....[30]....
        /*1128*/ 	.word	0x00016570


	//   ....[31]....
        /*112c*/ 	.word	0x000165c0


	//   ....[32]....
        /*1130*/ 	.word	0x00016610


	//   ....[33]....
        /*1134*/ 	.word	0x00016670


	//   ....[34]....
        /*1138*/ 	.word	0x000166e0


	//   ....[35]....
        /*113c*/ 	.word	0x00016750


	//   ....[36]....
        /*1140*/ 	.word	0x00016830


	//   ....[37]....
        /*1144*/ 	.word	0x00016890


	//   ....[38]....
        /*1148*/ 	.word	0x00016970


	//   ....[39]....
        /*114c*/ 	.word	0x000169d0


	//   ....[40]....
        /*1150*/ 	.word	0x00016ab0


	//   ....[41]....
        /*1154*/ 	.word	0x00016b10


	//   ....[42]....
        /*1158*/ 	.word	0x00016bf0


	//   ....[43]....
        /*115c*/ 	.word	0x00016c50


	//   ....[44]....
        /*1160*/ 	.word	0x00016ca0


	//   ....[45]....
        /*1164*/ 	.word	0x00016ce0


	//   ....[46]....
        /*1168*/ 	.word	0x00016d30


	//   ....[47]....
        /*116c*/ 	.word	0x00016d70


	//   ....[48]....
        /*1170*/ 	.word	0x00016dc0


	//   ....[49]....
        /*1174*/ 	.word	0x00016e00


	//   ....[50]....
        /*1178*/ 	.word	0x00016e50


	//   ....[51]....
        /*117c*/ 	.word	0x00016e90


	//   ....[52]....
        /*1180*/ 	.word	0x00016ee0


	//   ....[53]....
        /*1184*/ 	.word	0x00016f30


	//   ....[54]....
        /*1188*/ 	.word	0x00016f80


	//   ....[55]....
        /*118c*/ 	.word	0x00016fd0


	//   ....[56]....
        /*1190*/ 	.word	0x00017020


	//   ....[57]....
        /*1194*/ 	.word	0x00017070


	//   ....[58]....
        /*1198*/ 	.word	0x000170c0


	//   ....[59]....
        /*119c*/ 	.word	0x00017110


	//   ....[60]....
        /*11a0*/ 	.word	0x00017180


	//   ....[61]....
        /*11a4*/ 	.word	0x000171f0


	//   ....[62]....
        /*11a8*/ 	.word	0x00017260


	//   ....[63]....
        /*11ac*/ 	.word	0x000172c0


	//   ....[64]....
        /*11b0*/ 	.word	0x00017330


	//   ....[65]....
        /*11b4*/ 	.word	0x000173a0


	//   ....[66]....
        /*11b8*/ 	.word	0x00017410


	//   ....[67]....
        /*11bc*/ 	.word	0x00017470


	//   ....[68]....
        /*11c0*/ 	.word	0x000174e0


	//   ....[69]....
        /*11c4*/ 	.word	0x00017550


	//   ....[70]....
        /*11c8*/ 	.word	0x000175c0


	//   ....[71]....
        /*11cc*/ 	.word	0x00017620


	//   ....[72]....
        /*11d0*/ 	.word	0x00017690


	//   ....[73]....
        /*11d4*/ 	.word	0x00017700


	//   ....[74]....
        /*11d8*/ 	.word	0x00017770


	//   ....[75]....
        /*11dc*/ 	.word	0x000177d0


	//   ....[76]....
        /*11e0*/ 	.word	0x00017840


	//   ....[77]....
        /*11e4*/ 	.word	0x000178b0


	//   ....[78]....
        /*11e8*/ 	.word	0x00017920


	//   ....[79]....
        /*11ec*/ 	.word	0x00017980


	//   ....[80]....
        /*11f0*/ 	.word	0x000179f0


	//   ....[81]....
        /*11f4*/ 	.word	0x00017a60


	//   ....[82]....
        /*11f8*/ 	.word	0x00017ad0


	//   ....[83]....
        /*11fc*/ 	.word	0x00017b30


	//   ....[84]....
        /*1200*/ 	.word	0x00017ba0


	//   ....[85]....
        /*1204*/ 	.word	0x00017c10


	//   ....[86]....
        /*1208*/ 	.word	0x00017c80


	//   ....[87]....
        /*120c*/ 	.word	0x00017ce0


	//   ....[88]....
        /*1210*/ 	.word	0x00017d50


	//   ....[89]....
        /*1214*/ 	.word	0x00017dc0


	//   ....[90]....
        /*1218*/ 	.word	0x00017e30


	//   ....[91]....
        /*121c*/ 	.word	0x00017e90


	//   ....[92]....
        /*1220*/ 	.word	0x00017f00


	//   ....[93]....
        /*1224*/ 	.word	0x00017f70


	//   ....[94]....
        /*1228*/ 	.word	0x00017fe0


	//   ....[95]....
        /*122c*/ 	.word	0x00018040


	//   ....[96]....
        /*1230*/ 	.word	0x000180b0


	//   ....[97]....
        /*1234*/ 	.word	0x00018120


	//   ....[98]....
        /*1238*/ 	.word	0x00018190


	//   ....[99]....
        /*123c*/ 	.word	0x000181f0


	//   ....[100]....
        /*1240*/ 	.word	0x00018260


	//   ....[101]....
        /*1244*/ 	.word	0x000182d0


	//   ....[102]....
        /*1248*/ 	.word	0x00018320


	//   ....[103]....
        /*124c*/ 	.word	0x00018360


	//   ....[104]....
        /*1250*/ 	.word	0x000183b0


	//   ....[105]....
        /*1254*/ 	.word	0x00018400


	//   ....[106]....
        /*1258*/ 	.word	0x00018450


	//   ....[107]....
        /*125c*/ 	.word	0x000184c0


	//   ....[108]....
        /*1260*/ 	.word	0x00018510


	//   ....[109]....
        /*1264*/ 	.word	0x00018560


	//   ....[110]....
        /*1268*/ 	.word	0x000185b0


	//   ....[111]....
        /*126c*/ 	.word	0x00018600


	//   ....[112]....
        /*1270*/ 	.word	0x00018650


	//   ....[113]....
        /*1274*/ 	.word	0x000186c0


	//   ....[114]....
        /*1278*/ 	.word	0x00018710


	//   ....[115]....
        /*127c*/ 	.word	0x00018780


	//   ....[116]....
        /*1280*/ 	.word	0x000187e0


	//   ....[117]....
        /*1284*/ 	.word	0x00018850


	//----- nvinfo : EIATTR_EXIT_INSTR_OFFSETS
	.align		4
.L_548:
        /*1288*/ 	.byte	0x04, 0x1c
        /*128a*/ 	.short	(.L_550 - .L_549)


	//   ....[0]....
.L_549:
        /*128c*/ 	.word	0x000010d0


	//   ....[1]....
        /*1290*/ 	.word	0x00012950


	//----- nvinfo : EIATTR_MAX_THREADS
	.align		4
.L_550:
        /*1294*/ 	.byte	0x04, 0x05
        /*1296*/ 	.short	(.L_552 - .L_551)
.L_551:
        /*1298*/ 	.word	0x00000080
        /*129c*/ 	.word	0x00000001
        /*12a0*/ 	.word	0x00000001


	//----- nvinfo : EIATTR_CRS_STACK_SIZE
	.align		4
.L_552:
        /*12a4*/ 	.byte	0x04, 0x1e
        /*12a6*/ 	.short	(.L_554 - .L_553)
.L_553:
        /*12a8*/ 	.word	0x00000000
.L_554:


//--------------------- .nv.info._ZN7cutlass13device_kernelIN5flash19enable_sm80_to_sm89INS1_16FlashAttnFwdSm80INS1_25CollectiveMainloopFwdSm80ILi4ELi1ELb0EN4cute5tupleIJNS5_1CILi128EEENS7_ILi80EEENS7_ILi64EEEEEELi64ENS_10bfloat16_tEfNS_4arch4Sm80ELb1ELb0ELb0ELb1ELb1ELb1ELb1ELb1EEENS1_21CollectiveEpilogueFwdINS6_IJS8_SA_S9_EEENS6_IJNS7_ILi1EEESI_SI_EEESC_SE_Li128ELb1ELb1ELb1ELb0EEENS1_36VarlenDynamicPersistentTileSchedulerILi128ELi80ELi128ELi128ELb1ELb1ELb0ELb1ELb1ELb1EEEEEEEEEvNT_6ParamsE --------------------------
	.section	.nv.info._ZN7cutlass13device_kernelIN5flash19enable_sm80_to_sm89INS1_16FlashAttnFwdSm80INS1_25CollectiveMainloopFwdSm80ILi4ELi1ELb0EN4cute5tupleIJNS5_1CILi128EEENS7_ILi80EEENS7_ILi64EEEEEELi64ENS_10bfloat16_tEfNS_4arch4Sm80ELb1ELb0ELb0ELb1ELb1ELb1ELb1ELb1EEENS1_21CollectiveEpilogueFwdINS6_IJS8_SA_S9_EEENS6_IJNS7_ILi1EEESI_SI_EEESC_SE_Li128ELb1ELb1ELb1ELb0EEENS1_36VarlenDynamicPersistentTileSchedulerILi128ELi80ELi128ELi128ELb1ELb1ELb0ELb1ELb1ELb1EEEEEEEEEvNT_6ParamsE,"",@"SHT_CUDA_INFO"
	.sectionflags	@""
	.align	4


	//----- nvinfo : EIATTR_CUDA_API_VERSION
	.align		4
        /*0000*/ 	.byte	0x04, 0x37
        /*0002*/ 	.short	(.L_556 - .L_555)
.L_555:
        /*0004*/ 	.word	0x00000082


	//----- nvinfo : EIATTR_SW2861232_WAR
	.align		4
.L_556:
        /*0008*/ 	.byte	0x01, 0x35
	.zero		2


	//----- nvinfo : EIATTR_PARAM_CBANK
	.align		4
        /*000c*/ 	.byte	0x04, 0x0a
        /*000e*/ 	.short	(.L_558 - .L_557)
	.align		4
.L_557:
        /*0010*/ 	.word	index@(.nv.constant0._ZN7cutlass13device_kernelIN5flash19enable_sm80_to_sm89INS1_16FlashAttnFwdSm80INS1_25CollectiveMainloopFwdSm80ILi4ELi1ELb0EN4cute5tupleIJNS5_1CILi128EEENS7_ILi80EEENS7_ILi64EEEEEELi64ENS_10bfloat16_tEfNS_4arch4Sm80ELb1ELb0ELb0ELb1ELb1ELb1ELb1ELb1EEENS1_21CollectiveEpilogueFwdINS6_IJS8_SA_S9_EEENS6_IJNS7_ILi1EEESI_SI_EEESC_SE_Li128ELb1ELb1ELb1ELb0EEENS1_36VarlenDynamicPersistentTileSchedulerILi128ELi80ELi128ELi128ELb1ELb1ELb0ELb1ELb1ELb1EEEEEEEEEvNT_6ParamsE)
        /*0014*/ 	.short	0x0160
        /*0016*/ 	.short	0x0438


	//----- nvinfo : EIATTR_CBANK_PARAM_SIZE
	.align		4
.L_558:
        /*0018*/ 	.byte	0x03, 0x19
        /*001a*/ 	.short	0x0438


	//----- nvinfo : EIATTR_KPARAM_INFO
	.align		4
        /*001c*/ 	.byte	0x04, 0x17
        /*001e*/ 	.short	(.L_560 - .L_559)
.L_559:
        /*0020*/ 	.word	0x00000000
        /*0024*/ 	.short	0x0000
        /*0026*/ 	.short	0x0000
        /*0028*/ 	.byte	0x00, 0xf0, 0xe1, 0x10


	//----- nvinfo : EIATTR_MAXREG_COUNT
	.align		4
.L_560:
        /*002c*/ 	.byte	0x03, 0x1b
        /*002e*/ 	.short	0x00ff


	//----- nvinfo : EIATTR_NUM_BARRIERS
	.align		4
        /*0030*/ 	.byte	0x02, 0x4c
        /*0032*/ 	.byte	0x06
	.zero		1


	//----- nvinfo : EIATTR_ANNOTATIONS
	.align		4
        /*0034*/ 	.byte	0x04, 0x55
        /*0036*/ 	.short	(.L_562 - .L_561)


	//   ....[0]....
.L_561:
        /* <DEDUP_REMOVED lines=133> */


	//----- nvinfo : EIATTR_MERCURY_ISA_VERSION
	.align		4
.L_562:
        /*0878*/ 	.byte	0x03, 0x5f
        /*087a*/ 	.short	0x0000


	//----- nvinfo : EIATTR_INT_WARP_WIDE_INSTR_OFFSETS
	.align		4
        /*087c*/ 	.byte	0x04, 0x31
        /*087e*/ 	.short	(.L_564 - .L_563)


	//   ....[0]....
.L_563:
        /*0880*/ 	.word	0x00019970


	//   ....[1]....
        /*0884*/ 	.word	0x000199f0


	//----- nvinfo : EIATTR_COOP_GROUP_MASK_REGIDS
	.align		4
.L_564:
        /*0888*/ 	.byte	0x04, 0x29
        /*088a*/ 	.short	(.L_566 - .L_565)


	//   ....[0]....
.L_565:
        /*088c*/ 	.word	0xffffffff


	//   ....[1]....
        /*0890*/ 	.word	0xffffffff


	//   ....[2]....
        /*0894*/ 	.word	0xffffffff


	//   ....[3]....
        /*0898*/ 	.word	0xffffffff


	//   ....[4]....
        /*089c*/ 	.word	0xffffffff


	//   ....[5]....
        /*08a0*/ 	.word	0xffffffff


	//   ....[6]....
        /*08a4*/ 	.word	0xffffffff


	//   ....[7]....
        /*08a8*/ 	.word	0xffffffff


	//   ....[8]....
        /*08ac*/ 	.word	0xffffffff


	//   ....[9]....
        /*08b0*/ 	.word	0xffffffff


	//   ....[10]....
        /*08b4*/ 	.word	0xffffffff


	//   ....[11]....
        /*08b8*/ 	.word	0xffffffff


	//   ....[12]....
        /*08bc*/ 	.word	0xffffffff


	//   ....[13]....
        /*08c0*/ 	.word	0xffffffff


	//   ....[14]....
        /*08c4*/ 	.word	0xffffffff


	//   ....[15]....
        /*08c8*/ 	.word	0xffffffff


	//   ....[16]....
        /*08cc*/ 	.word	0xffffffff


	//   ....[17]....
        /*08d0*/ 	.word	0xffffffff


	//   ....[18]....
        /*08d4*/ 	.word	0xffffffff


	//   ....[19]....
        /*08d8*/ 	.word	0xffffffff


	//   ....[20]....
        /*08dc*/ 	.word	0xffffffff


	//   ....[21]....
        /*08e0*/ 	.word	0xffffffff


	//   ....[22]....
        /*08e4*/ 	.word	0xffffffff


	//   ....[23]....
        /*08e8*/ 	.word	0xffffffff


	//   ....[24]....
        /*08ec*/ 	.word	0xffffffff


	//   ....[25]....
        /*08f0*/ 	.word	0xffffffff


	//   ....[26]....
        /*08f4*/ 	.word	0xffffffff


	//   ....[27]....
        /*08f8*/ 	.word	0xffffffff


	//   ....[28]....
        /*08fc*/ 	.word	0xffffffff


	//   ....[29]....
        /*0900*/ 	.word	0xffffffff


	//   ....[30]....
        /*0904*/ 	.word	0xffffffff


	//   ....[31]....
        /*0908*/ 	.word	0xffffffff


	//   ....[32]....
        /*090c*/ 	.word	0xffffffff


	//   ....[33]....
        /*0910*/ 	.word	0xffffffff


	//   ....[34]....
        /*0914*/ 	.word	0xffffffff


	//   ....[35]....
        /*0918*/ 	.word	0xffffffff


	//   ....[36]....
        /*091c*/ 	.word	0xffffffff


	//   ....[37]....
        /*0920*/ 	.word	0xffffffff


	//   ....[38]....
        /*0924*/ 	.word	0xffffffff


	//   ....[39]....
        /*0928*/ 	.word	0xffffffff


	//   ....[40]....
        /*092c*/ 	.word	0xffffffff


	//   ....[41]....
        /*0930*/ 	.word	0xffffffff


	//   ....[42]....
        /*0934*/ 	.word	0xffffffff


	//   ....[43]....
        /*0938*/ 	.word	0xffffffff


	//   ....[44]....
        /*093c*/ 	.word	0xffffffff


	//   ....[45]....
        /*0940*/ 	.word	0xffffffff


	//   ....[46]....
        /*0944*/ 	.word	0xffffffff


	//   ....[47]....
        /*0948*/ 	.word	0xffffffff


	//   ....[48]....
        /*094c*/ 	.word	0xffffffff


	//   ....[49]....
        /*0950*/ 	.word	0xffffffff


	//   ....[50]....
        /*0954*/ 	.word	0xffffffff


	//   ....[51]....
        /*0958*/ 	.word	0xffffffff


	//   ....[52]....
        /*095c*/ 	.word	0xffffffff


	//   ....[53]....
        /*0960*/ 	.word	0xffffffff


	//   ....[54]....
        /*0964*/ 	.word	0xffffffff


	//   ....[55]....
        /*0968*/ 	.word	0xffffffff


	//   ....[56]....
        /*096c*/ 	.word	0xffffffff


	//   ....[57]....
        /*0970*/ 	.word	0xffffffff


	//   ....[58]....
        /*0974*/ 	.word	0xffffffff


	//   ....[59]....
        /*0978*/ 	.word	0xffffffff


	//   ....[60]....
        /*097c*/ 	.word	0xffffffff


	//   ....[61]....
        /*0980*/ 	.word	0xffffffff


	//   ....[62]....
        /*0984*/ 	.word	0xffffffff


	//   ....[63]....
        /*0988*/ 	.word	0xffffffff


	//   ....[64]....
        /*098c*/ 	.word	0xffffffff


	//   ....[65]....
        /*0990*/ 	.word	0xffffffff


	//   ....[66]....
        /*0994*/ 	.word	0xffffffff


	//   ....[67]....
        /*0998*/ 	.word	0xffffffff


	//   ....[68]....
        /*099c*/ 	.word	0xffffffff


	//   ....[69]....
        /*09a0*/ 	.word	0xffffffff


	//   ....[70]....
        /*09a4*/ 	.word	0xffffffff


	//   ....[71]....
        /*09a8*/ 	.word	0xffffffff


	//   ....[72]....
        /*09ac*/ 	.word	0xffffffff


	//   ....[73]....
        /*09b0*/ 	.word	0xffffffff


	//   ....[74]....
        /*09b4*/ 	.word	0xffffffff


	//   ....[75]....
        /*09b8*/ 	.word	0xffffffff


	//   ....[76]....
        /*09bc*/ 	.word	0xffffffff


	//   ....[77]....
        /*09c0*/ 	.word	0xffffffff


	//   ....[78]....
        /*09c4*/ 	.word	0xffffffff


	//   ....[79]....
        /*09c8*/ 	.word	0xffffffff


	//   ....[80]....
        /*09cc*/ 	.word	0xffffffff


	//   ....[81]....
        /*09d0*/ 	.word	0xffffffff


	//   ....[82]....
        /*09d4*/ 	.word	0xffffffff


	//   ....[83]....
        /*09d8*/ 	.word	0xffffffff


	//   ....[84]....
        /*09dc*/ 	.word	0xffffffff


	//   ....[85]....
        /*09e0*/ 	.word	0xffffffff


	//   ....[86]....
        /*09e4*/ 	.word	0xffffffff


	//   ....[87]....
        /*09e8*/ 	.word	0xffffffff


	//   ....[88]....
        /*09ec*/ 	.word	0xffffffff


	//   ....[89]....
        /*09f0*/ 	.word	0xffffffff


	//   ....[90]....
        /*09f4*/ 	.word	0xffffffff


	//   ....[91]....
        /*09f8*/ 	.word	0xffffffff


	//   ....[92]....
        /*09fc*/ 	.word	0xffffffff


	//   ....[93]....
        /*0a00*/ 	.word	0xffffffff


	//   ....[94]....
        /*0a04*/ 	.word	0xffffffff


	//   ....[95]....
        /*0a08*/ 	.word	0xffffffff


	//   ....[96]....
        /*0a0c*/ 	.word	0xffffffff


	//   ....[97]....
        /*0a10*/ 	.word	0xffffffff


	//   ....[98]....
        /*0a14*/ 	.word	0xffffffff


	//   ....[99]....
        /*0a18*/ 	.word	0xffffffff


	//   ....[100]....
        /*0a1c*/ 	.word	0xffffffff


	//   ....[101]....
        /*0a20*/ 	.word	0xffffffff


	//   ....[102]....
        /*0a24*/ 	.word	0xffffffff


	//   ....[103]....
        /*0a28*/ 	.word	0xffffffff


	//   ....[104]....
        /*0a2c*/ 	.word	0xffffffff


	//   ....[105]....
        /*0a30*/ 	.word	0xffffffff


	//   ....[106]....
        /*0a34*/ 	.word	0xffffffff


	//   ....[107]....
        /*0a38*/ 	.word	0xffffffff


	//   ....[108]....
        /*0a3c*/ 	.word	0xffffffff


	//   ....[109]....
        /*0a40*/ 	.word	0xffffffff


	//   ....[110]....
        /*0a44*/ 	.word	0xffffffff


	//   ....[111]....
        /*0a48*/ 	.word	0xffffffff


	//   ....[112]....
        /*0a4c*/ 	.word	0xffffffff


	//   ....[113]....
        /*0a50*/ 	.word	0xffffffff


	//   ....[114]....
        /*0a54*/ 	.word	0xffffffff


	//   ....[115]....
        /*0a58*/ 	.word	0xffffffff


	//   ....[116]....
        /*0a5c*/ 	.word	0xffffffff


	//   ....[117]....
        /*0a60*/ 	.word	0xffffffff


	//   ....[118]....
        /*0a64*/ 	.word	0xffffffff


	//   ....[119]....
        /*0a68*/ 	.word	0xffffffff


	//   ....[120]....
        /*0a6c*/ 	.word	0xffffffff


	//   ....[121]....
        /*0a70*/ 	.word	0xffffffff


	//   ....[122]....
        /*0a74*/ 	.word	0xffffffff


	//   ....[123]....
        /*0a78*/ 	.word	0xffffffff


	//   ....[124]....
        /*0a7c*/ 	.word	0xffffffff


	//   ....[125]....
        /*0a80*/ 	.word	0xffffffff


	//   ....[126]....
        /*0a84*/ 	.word	0xffffffff


	//   ....[127]....
        /*0a88*/ 	.word	0xffffffff


	//   ....[128]....
        /*0a8c*/ 	.word	0xffffffff


	//   ....[129]....
        /*0a90*/ 	.word	0xffffffff


	//   ....[130]....
        /*0a94*/ 	.word	0xffffffff


	//   ....[131]....
        /*0a98*/ 	.word	0xffffffff


	//   ....[132]....
        /*0a9c*/ 	.word	0xffffffff


	//   ....[133]....
        /*0aa0*/ 	.word	0xffffffff


	//   ....[134]....
        /*0aa4*/ 	.word	0xffffffff


	//   ....[135]....
        /*0aa8*/ 	.word	0xffffffff


	//   ....[136]....
        /*0aac*/ 	.word	0xffffffff


	//   ....[137]....
        /*0ab0*/ 	.word	0xffffffff


	//   ....[138]....
        /*0ab4*/ 	.word	0xffffffff


	//   ....[139]....
        /*0ab8*/ 	.word	0xffffffff


	//   ....[140]....
        /*0abc*/ 	.word	0xffffffff


	//   ....[141]....
        /*0ac0*/ 	.word	0xffffffff


	//   ....[142]....
        /*0ac4*/ 	.word	0xffffffff


	//   ....[143]....
        /*0ac8*/ 	.word	0xffffffff


	//   ....[144]....
        /*0acc*/ 	.word	0xffffffff


	//   ....[145]....
        /*0ad0*/ 	.word	0xffffffff


	//   ....[146]....
        /*0ad4*/ 	.word	0xffffffff


	//   ....[147]....
        /*0ad8*/ 	.word	0xffffffff


	//   ....[148]....
        /*0adc*/ 	.word	0xffffffff


	//   ....[149]....
        /*0ae0*/ 	.word	0xffffffff


	//   ....[150]....
        /*0ae4*/ 	.word	0xffffffff


	//   ....[151]....
        /*0ae8*/ 	.word	0xffffffff


	//   ....[152]....
        /*0aec*/ 	.word	0xffffffff


	//   ....[153]....
        /*0af0*/ 	.word	0xffffffff


	//   ....[154]....
        /*0af4*/ 	.word	0xffffffff


	//   ....[155]....
        /*0af8*/ 	.word	0xffffffff


	//   ....[156]....
        /*0afc*/ 	.word	0xffffffff


	//   ....[157]....
        /*0b00*/ 	.word	0xffffffff


	//   ....[158]....
        /*0b04*/ 	.word	0xffffffff


	//   ....[159]....
        /*0b08*/ 	.word	0xffffffff


	//   ....[160]....
        /*0b0c*/ 	.word	0xffffffff


	//   ....[161]....
        /*0b10*/ 	.word	0xffffffff


	//   ....[162]....
        /*0b14*/ 	.word	0xffffffff


	//   ....[163]....
        /*0b18*/ 	.word	0xffffffff


	//   ....[164]....
        /*0b1c*/ 	.word	0xffffffff


	//   ....[165]....
        /*0b20*/ 	.word	0xffffffff


	//   ....[166]....
        /*0b24*/ 	.word	0xffffffff


	//   ....[167]....
        /*0b28*/ 	.word	0xffffffff


	//   ....[168]....
        /*0b2c*/ 	.word	0xffffffff


	//   ....[169]....
        /*0b30*/ 	.word	0xffffffff


	//   ....[170]....
        /*0b34*/ 	.word	0xffffffff


	//   ....[171]....
        /*0b38*/ 	.word	0xffffffff


	//   ....[172]....
        /*0b3c*/ 	.word	0xffffffff


	//   ....[173]....
        /*0b40*/ 	.word	0xffffffff


	//   ....[174]....
        /*0b44*/ 	.word	0xffffffff


	//   ....[175]....
        /*0b48*/ 	.word	0xffffffff


	//   ....[176]....
        /*0b4c*/ 	.word	0xffffffff


	//   ....[177]....
        /*0b50*/ 	.word	0xffffffff


	//   ....[178]....
        /*0b54*/ 	.word	0xffffffff


	//   ....[179]....
        /*0b58*/ 	.word	0xffffffff


	//   ....[180]....
        /*0b5c*/ 	.word	0xffffffff


	//   ....[181]....
        /*0b60*/ 	.word	0xffffffff


	//   ....[182]....
        /*0b64*/ 	.word	0xffffffff


	//   ....[183]....
        /*0b68*/ 	.word	0xffffffff


	//   ....[184]....
        /*0b6c*/ 	.word	0xffffffff


	//   ....[185]....
        /*0b70*/ 	.word	0xffffffff


	//   ....[186]....
        /*0b74*/ 	.word	0xffffffff


	//   ....[187]....
        /*0b78*/ 	.word	0xffffffff


	//   ....[188]....
        /*0b7c*/ 	.word	0xffffffff


	//   ....[189]....
        /*0b80*/ 	.word	0xffffffff


	//   ....[190]....
        /*0b84*/ 	.word	0xffffffff


	//   ....[191]....
        /*0b88*/ 	.word	0xffffffff


	//   ....[192]....
        /*0b8c*/ 	.word	0xffffffff


	//   ....[193]....
        /*0b90*/ 	.word	0xffffffff


	//   ....[194]....
        /*0b94*/ 	.word	0xffffffff


	//   ....[195]....
        /*0b98*/ 	.word	0xffffffff


	//   ....[196]....
        /*0b9c*/ 	.word	0xffffffff


	//   ....[197]....
        /*0ba0*/ 	.word	0xffffffff


	//   ....[198]....
        /*0ba4*/ 	.word	0xffffffff


	//   ....[199]....
        /*0ba8*/ 	.word	0xffffffff


	//   ....[200]....
        /*0bac*/ 	.word	0xffffffff


	//   ....[201]....
        /*0bb0*/ 	.word	0xffffffff


	//   ....[202]....
        /*0bb4*/ 	.word	0xffffffff


	//   ....[203]....
        /*0bb8*/ 	.word	0xffffffff


	//   ....[204]....
        /*0bbc*/ 	.word	0xffffffff


	//   ....[205]....
        /*0bc0*/ 	.word	0xffffffff


	//   ....[206]....
        /*0bc4*/ 	.word	0xffffffff


	//   ....[207]....
        /*0bc8*/ 	.word	0xffffffff


	//   ....[208]....
        /*0bcc*/ 	.word	0xffffffff


	//   ....[209]....
        /*0bd0*/ 	.word	0xffffffff


	//   ....[210]....
        /*0bd4*/ 	.word	0xffffffff


	//   ....[211]....
        /*0bd8*/ 	.word	0xffffffff


	//   ....[212]....
        /*0bdc*/ 	.word	0xffffffff


	//   ....[213]....
        /*0be0*/ 	.word	0xffffffff


	//   ....[214]....
        /*0be4*/ 	.word	0xffffffff


	//   ....[215]....
        /*0be8*/ 	.word	0xffffffff


	//   ....[216]....
        /*0bec*/ 	.word	0xffffffff


	//   ....[217]....
        /*0bf0*/ 	.word	0xffffffff


	//   ....[218]....
        /*0bf4*/ 	.word	0xffffffff


	//   ....[219]....
        /*0bf8*/ 	.word	0xffffffff


	//   ....[220]....
        /*0bfc*/ 	.word	0xffffffff


	//   ....[221]....
        /*0c00*/ 	.word	0xffffffff


	//   ....[222]....
        /*0c04*/ 	.word	0xffffffff


	//   ....[223]....
        /*0c08*/ 	.word	0xffffffff


	//   ....[224]....
        /*0c0c*/ 	.word	0xffffffff


	//   ....[225]....
        /*0c10*/ 	.word	0xffffffff


	//   ....[226]....
        /*0c14*/ 	.word	0xffffffff


	//   ....[227]....
        /*0c18*/ 	.word	0xffffffff


	//   ....[228]....
        /*0c1c*/ 	.word	0xffffffff


	//   ....[229]....
        /*0c20*/ 	.word	0xffffffff


	//   ....[230]....
        /*0c24*/ 	.word	0xffffffff


	//   ....[231]....
        /*0c28*/ 	.word	0xffffffff


	//   ....[232]....
        /*0c2c*/ 	.word	0xffffffff


	//   ....[233]....
        /*0c30*/ 	.word	0xffffffff


	//   ....[234]....
        /*0c34*/ 	.word	0xffffffff


	//   ....[235]....
        /*0c38*/ 	.word	0xffffffff


	//   ....[236]....
        /*0c3c*/ 	.word	0xffffffff


	//   ....[237]....
        /*0c40*/ 	.word	0xffffffff


	//   ....[238]....
        /*0c44*/ 	.word	0xffffffff


	//   ....[239]....
        /*0c48*/ 	.word	0xffffffff


	//   ....[240]....
        /*0c4c*/ 	.word	0xffffffff


	//   ....[241]....
        /*0c50*/ 	.word	0xffffffff


	//   ....[242]....
        /*0c54*/ 	.word	0xffffffff


	//   ....[243]....
        /*0c58*/ 	.word	0xffffffff


	//   ....[244]....
        /*0c5c*/ 	.word	0xffffffff


	//   ....[245]....
        /*0c60*/ 	.word	0xffffffff


	//   ....[246]....
        /*0c64*/ 	.word	0xffffffff


	//   ....[247]....
        /*0c68*/ 	.word	0xffffffff


	//   ....[248]....
        /*0c6c*/ 	.word	0xffffffff


	//   ....[249]....
        /*0c70*/ 	.word	0xffffffff


	//   ....[250]....
        /*0c74*/ 	.word	0xffffffff


	//   ....[251]....
        /*0c78*/ 	.word	0xffffffff


	//   ....[252]....
        /*0c7c*/ 	.word	0xffffffff


	//   ....[253]....
        /*0c80*/ 	.word	0xffffffff


	//   ....[254]....
        /*0c84*/ 	.word	0xffffffff


	//   ....[255]....
        /*0c88*/ 	.word	0xffffffff


	//   ....[0]....
        /*0c8c*/ 	.word	0xffffffff


	//   ....[1]....
        /*0c90*/ 	.word	0xffffffff


	//   ....[2]....
        /*0c94*/ 	.word	0xffffffff


	//   ....[3]....
        /*0c98*/ 	.word	0xffffffff


	//   ....[4]....
        /*0c9c*/ 	.word	0xffffffff


	//   ....[5]....
        /*0ca0*/ 	.word	0xffffffff


	//   ....[6]....
        /*0ca4*/ 	.word	0xffffffff


	//   ....[7]....
        /*0ca8*/ 	.word	0xffffffff


	//   ....[8]....
        /*0cac*/ 	.word	0xffffffff


	//   ....[9]....
        /*0cb0*/ 	.word	0xffffffff


	//   ....[10]....
        /*0cb4*/ 	.word	0xffffffff


	//   ....[11]....
        /*0cb8*/ 	.word	0xffffffff


	//   ....[12]....
        /*0cbc*/ 	.word	0xffffffff


	//   ....[13]....
        /*0cc0*/ 	.word	0xffffffff


	//   ....[14]....
        /*0cc4*/ 	.word	0xffffffff


	//   ....[15]....
        /*0cc8*/ 	.word	0xffffffff


	//   ....[16]....
        /*0ccc*/ 	.word	0xffffffff


	//   ....[17]....
        /*0cd0*/ 	.word	0xffffffff


	//   ....[18]....
        /*0cd4*/ 	.word	0xffffffff


	//   ....[19]....
        /*0cd8*/ 	.word	0xffffffff


	//   ....[20]....
        /*0cdc*/ 	.word	0xffffffff


	//   ....[21]....
        /*0ce0*/ 	.word	0xffffffff


	//   ....[22]....
        /*0ce4*/ 	.word	0xffffffff


	//   ....[23]....
        /*0ce8*/ 	.word	0xffffffff


	//   ....[24]....
        /*0cec*/ 	.word	0xffffffff


	//   ....[25]....
        /*0cf0*/ 	.word	0xffffffff


	//   ....[26]....
        /*0cf4*/ 	.word	0xffffffff


	//   ....[27]....
        /*0cf8*/ 	.word	0xffffffff


	//   ....[28]....
        /*0cfc*/ 	.word	0xffffffff


	//   ....[29]....
        /*0d00*/ 	.word	0xffffffff


	//   ....[30]....
        /*0d04*/ 	.word	0xffffffff


	//   ....[31]....
        /*0d08*/ 	.word	0xffffffff


	//   ....[32]....
        /*0d0c*/ 	.word	0xffffffff


	//   ....[33]....
        /*0d10*/ 	.word	0xffffffff


	//   ....[34]....
        /*0d14*/ 	.word	0xffffffff


	//   ....[35]....
        /*0d18*/ 	.word	0xffffffff


	//   ....[36]....
        /*0d1c*/ 	.word	0xffffffff


	//   ....[37]....
        /*0d20*/ 	.word	0xffffffff


	//   ....[38]....
        /*0d24*/ 	.word	0xffffffff


	//   ....[39]....
        /*0d28*/ 	.word	0xffffffff


	//   ....[40]....
        /*0d2c*/ 	.word	0xffffffff


	//   ....[41]....
        /*0d30*/ 	.word	0xffffffff


	//   ....[42]....
        /*0d34*/ 	.word	0xffffffff


	//   ....[43]....
        /*0d38*/ 	.word	0xffffffff


	//   ....[44]....
        /*0d3c*/ 	.word	0xffffffff


	//   ....[45]....
        /*0d40*/ 	.word	0xffffffff


	//   ....[46]....
        /*0d44*/ 	.word	0xffffffff


	//   ....[47]....
        /*0d48*/ 	.word	0xffffffff


	//   ....[48]....
        /*0d4c*/ 	.word	0xffffffff


	//   ....[49]....
        /*0d50*/ 	.word	0xffffffff


	//   ....[50]....
        /*0d54*/ 	.word	0xffffffff


	//   ....[51]....
        /*0d58*/ 	.word	0xffffffff


	//   ....[52]....
        /*0d5c*/ 	.word	0xffffffff


	//   ....[53]....
        /*0d60*/ 	.word	0xffffffff


	//   ....[54]....
        /*0d64*/ 	.word	0xffffffff


	//   ....[55]....
        /*0d68*/ 	.word	0xffffffff


	//   ....[56]....
        /*0d6c*/ 	.word	0xffffffff


	//   ....[57]....
        /*0d70*/ 	.word	0xffffffff


	//   ....[58]....
        /*0d74*/ 	.word	0xffffffff


	//   ....[59]....
        /*0d78*/ 	.word	0xffffffff


	//   ....[60]....
        /*0d7c*/ 	.word	0xffffffff


	//   ....[61]....
        /*0d80*/ 	.word	0xffffffff


	//   ....[62]....
        /*0d84*/ 	.word	0xffffffff


	//   ....[63]....
        /*0d88*/ 	.word	0xffffffff


	//   ....[64]....
        /*0d8c*/ 	.word	0xffffffff


	//   ....[65]....
        /*0d90*/ 	.word	0xffffffff


	//   ....[66]....
        /*0d94*/ 	.word	0xffffffff


	//   ....[67]....
        /*0d98*/ 	.word	0xffffffff


	//   ....[68]....
        /*0d9c*/ 	.word	0xffffffff


	//   ....[69]....
        /*0da0*/ 	.word	0xffffffff


	//   ....[70]....
        /*0da4*/ 	.word	0xffffffff


	//   ....[71]....
        /*0da8*/ 	.word	0xffffffff


	//   ....[72]....
        /*0dac*/ 	.word	0xffffffff


	//   ....[73]....
        /*0db0*/ 	.word	0xffffffff


	//   ....[74]....
        /*0db4*/ 	.word	0xffffffff


	//   ....[75]....
        /*0db8*/ 	.word	0xffffffff


	//   ....[76]....
        /*0dbc*/ 	.word	0xffffffff


	//   ....[77]....
        /*0dc0*/ 	.word	0xffffffff


	//   ....[78]....
        /*0dc4*/ 	.word	0xffffffff


	//   ....[79]....
        /*0dc8*/ 	.word	0xffffffff


	//   ....[80]....
        /*0dcc*/ 	.word	0xffffffff


	//   ....[81]....
        /*0dd0*/ 	.word	0xffffffff


	//   ....[82]....
        /*0dd4*/ 	.word	0xffffffff


	//   ....[83]....
        /*0dd8*/ 	.word	0xffffffff


	//   ....[84]....
        /*0ddc*/ 	.word	0xffffffff


	//   ....[85]....
        /*0de0*/ 	.word	0xffffffff


	//   ....[86]....
        /*0de4*/ 	.word	0xffffffff


	//   ....[87]....
        /*0de8*/ 	.word	0xffffffff


	//   ....[88]....
        /*0dec*/ 	.word	0xffffffff


	//   ....[89]....
        /*0df0*/ 	.word	0xffffffff


	//   ....[90]....
        /*0df4*/ 	.word	0xffffffff


	//   ....[91]....
        /*0df8*/ 	.word	0xffffffff


	//   ....[92]....
        /*0dfc*/ 	.word	0xffffffff


	//   ....[93]....
        /*0e00*/ 	.word	0xffffffff


	//   ....[94]....
        /*0e04*/ 	.word	0xffffffff


	//   ....[95]....
        /*0e08*/ 	.word	0xffffffff


	//   ....[96]....
        /*0e0c*/ 	.word	0xffffffff


	//   ....[97]....
        /*0e10*/ 	.word	0xffffffff


	//   ....[98]....
        /*0e14*/ 	.word	0xffffffff


	//   ....[99]....
        /*0e18*/ 	.word	0xffffffff


	//   ....[100]....
        /*0e1c*/ 	.word	0xffffffff


	//   ....[101]....
        /*0e20*/ 	.word	0xffffffff


	//   ....[102]....
        /*0e24*/ 	.word	0xffffffff


	//   ....[103]....
        /*0e28*/ 	.word	0xffffffff


	//   ....[104]....
        /*0e2c*/ 	.word	0xffffffff


	//   ....[105]....
        /*0e30*/ 	.word	0xffffffff


	//   ....[106]....
        /*0e34*/ 	.word	0xffffffff


	//   ....[107]....
        /*0e38*/ 	.word	0xffffffff


	//   ....[108]....
        /*0e3c*/ 	.word	0xffffffff


	//   ....[109]....
        /*0e40*/ 	.word	0xffffffff


	//   ....[110]....
        /*0e44*/ 	.word	0xffffffff


	//   ....[111]....
        /*0e48*/ 	.word	0xffffffff


	//   ....[112]....
        /*0e4c*/ 	.word	0xffffffff


	//   ....[113]....
        /*0e50*/ 	.word	0xffffffff


	//   ....[114]....
        /*0e54*/ 	.word	0xffffffff


	//   ....[115]....
        /*0e58*/ 	.word	0xffffffff


	//   ....[116]....
        /*0e5c*/ 	.word	0xffffffff


	//   ....[117]....
        /*0e60*/ 	.word	0xffffffff


	//   ....[118]....
        /*0e64*/ 	.word	0xffffffff


	//   ....[119]....
        /*0e68*/ 	.word	0xffffffff


	//   ....[120]....
        /*0e6c*/ 	.word	0xffffffff


	//   ....[121]....
        /*0e70*/ 	.word	0xffffffff


	//   ....[122]....
        /*0e74*/ 	.word	0xffffffff


	//   ....[123]....
        /*0e78*/ 	.word	0xffffffff


	//   ....[124]....
        /*0e7c*/ 	.word	0xffffffff


	//   ....[125]....
        /*0e80*/ 	.word	0xffffffff


	//   ....[126]....
        /*0e84*/ 	.word	0xffffffff


	//   ....[127]....
        /*0e88*/ 	.word	0xffffffff


	//   ....[128]....
        /*0e8c*/ 	.word	0xffffffff


	//   ....[129]....
        /*0e90*/ 	.word	0xffffffff


	//   ....[130]....
        /*0e94*/ 	.word	0xffffffff


	//   ....[131]....
        /*0e98*/ 	.word	0xffffffff


	//   ....[132]....
        /*0e9c*/ 	.word	0xffffffff


	//   ....[133]....
        /*0ea0*/ 	.word	0xffffffff


	//   ....[134]....
        /*0ea4*/ 	.word	0xffffffff


	//   ....[135]....
        /*0ea8*/ 	.word	0xffffffff


	//   ....[136]....
        /*0eac*/ 	.word	0xffffffff


	//   ....[137]....
        /*0eb0*/ 	.word	0xffffffff


	//   ....[138]....
        /*0eb4*/ 	.word	0xffffffff


	//   ....[139]....
        /*0eb8*/ 	.word	0xffffffff


	//   ....[140]....
        /*0ebc*/ 	.word	0xffffffff


	//   ....[141]....
        /*0ec0*/ 	.word	0xffffffff


	//   ....[142]....
        /*0ec4*/ 	.word	0xffffffff


	//   ....[143]....
        /*0ec8*/ 	.word	0xffffffff


	//   ....[144]....
        /*0ecc*/ 	.word	0xffffffff


	//   ....[145]....
        /*0ed0*/ 	.word	0xffffffff


	//   ....[146]....
        /*0ed4*/ 	.word	0xffffffff


	//   ....[147]....
        /*0ed8*/ 	.word	0xffffffff


	//   ....[148]....
        /*0edc*/ 	.word	0xffffffff


	//   ....[149]....
        /*0ee0*/ 	.word	0xffffffff


	//   ....[150]....
        /*0ee4*/ 	.word	0xffffffff


	//   ....[151]....
        /*0ee8*/ 	.word	0xffffffff


	//   ....[152]....
        /*0eec*/ 	.word	0xffffffff


	//   ....[153]....
        /*0ef0*/ 	.word	0xffffffff


	//   ....[154]....
        /*0ef4*/ 	.word	0xffffffff


	//   ....[155]....
        /*0ef8*/ 	.word	0xffffffff


	//   ....[156]....
        /*0efc*/ 	.word	0xffffffff


	//   ....[157]....
        /*0f00*/ 	.word	0xffffffff


	//   ....[158]....
        /*0f04*/ 	.word	0xffffffff


	//   ....[159]....
        /*0f08*/ 	.word	0xffffffff


	//   ....[160]....
        /*0f0c*/ 	.word	0xffffffff


	//   ....[161]....
        /*0f10*/ 	.word	0xffffffff


	//   ....[162]....
        /*0f14*/ 	.word	0xffffffff


	//   ....[163]....
        /*0f18*/ 	.word	0xffffffff


	//   ....[164]....
        /*0f1c*/ 	.word	0xffffffff


	//   ....[165]....
        /*0f20*/ 	.word	0xffffffff


	//   ....[166]....
        /*0f24*/ 	.word	0xffffffff


	//   ....[167]....
        /*0f28*/ 	.word	0xffffffff


	//   ....[168]....
        /*0f2c*/ 	.word	0xffffffff


	//   ....[169]....
        /*0f30*/ 	.word	0xffffffff


	//   ....[170]....
        /*0f34*/ 	.word	0xffffffff


	//   ....[171]....
        /*0f38*/ 	.word	0xffffffff


	//   ....[172]....
        /*0f3c*/ 	.word	0xffffffff


	//   ....[173]....
        /*0f40*/ 	.word	0xffffffff


	//----- nvinfo : EIATTR_COOP_GROUP_INSTR_OFFSETS
	.align		4
.L_566:
        /*0f44*/ 	.byte	0x04, 0x28
        /*0f46*/ 	.short	(.L_568 - .L_567)


	//   ....[0]....
.L_567:
        /*0f48*/ 	.word	0x00000050


	//   ....[1]....
        /*0f4c*/ 	.word	0x00000200


	//   ....[2]....
        /*0f50*/ 	.word	0x00000230


	//   ....[3]....
        /*0f54*/ 	.word	0x00000260


	//   ....[4]....
        /*0f58*/ 	.word	0x00000290


	//   ....[5]....
        /*0f5c*/ 	.word	0x000002c0


	//   ....[6]....
        /*0f60*/ 	.word	0x000002f0


	//   ....[7]....
        /*0f64*/ 	.word	0x00000450


	//   ....[8]....
        /*0f68*/ 	.word	0x00000490


	//   ....[9]....
        /*0f6c*/ 	.word	0x000004c0


	//   ....[10]....
        /*0f70*/ 	.word	0x000004f0


	//   ....[11]....
        /*0f74*/ 	.word	0x00000520


	//   ....[12]....
        /*0f78*/ 	.word	0x00000550


	//   ....[13]....
        /*0f7c*/ 	.word	0x000005e0


	//   ....[14]....
        /*0f80*/ 	.word	0x00000630


	//   ....[15]....
        /*0f84*/ 	.word	0x00000650


	//   ....[16]....
        /*0f88*/ 	.word	0x000006b0


	//   ....[17]....
        /*0f8c*/ 	.word	0x00003f60


	//   ....[18]....
        /*0f90*/ 	.word	0x00003fb0


	//   ....[19]....
        /*0f94*/ 	.word	0x000047a0


	//   ....[20]....
        /*0f98*/ 	.word	0x000047c0


	//   ....[21]....
        /*0f9c*/ 	.word	0x00004f30


	//   ....[22]....
        /*0fa0*/ 	.word	0x00004f40


	//   ....[23]....
        /*0fa4*/ 	.word	0x000057a0


	//   ....[24]....
        /*0fa8*/ 	.word	0x000057d0


	//   ....[25]....
        /*0fac*/ 	.word	0x00006410


	//   ....[26]....
        /*0fb0*/ 	.word	0x00006440


	//   ....[27]....
        /*0fb4*/ 	.word	0x00006c00


	//   ....[28]....
        /*0fb8*/ 	.word	0x00006c20


	//   ....[29]....
        /*0fbc*/ 	.word	0x00007400


	//   ....[30]....
        /*0fc0*/ 	.word	0x00007430


	//   ....[31]....
        /*0fc4*/ 	.word	0x00007560


	//   ....[32]....
        /*0fc8*/ 	.word	0x00007590


	//   ....[33]....
        /*0fcc*/ 	.word	0x00007680


	//   ....[34]....
        /*0fd0*/ 	.word	0x000076a0


	//   ....[35]....
        /*0fd4*/ 	.word	0x00007c50


	//   ....[36]....
        /*0fd8*/ 	.word	0x00007c80


	//   ....[37]....
        /*0fdc*/ 	.word	0x00007de0


	//   ....[38]....
        /*0fe0*/ 	.word	0x00007e10


	//   ....[39]....
        /*0fe4*/ 	.word	0x00007f00


	//   ....[40]....
        /*0fe8*/ 	.word	0x00007f30


	//   ....[41]....
        /*0fec*/ 	.word	0x00008af0


	//   ....[42]....
        /*0ff0*/ 	.word	0x00008b10


	//   ....[43]....
        /*0ff4*/ 	.word	0x00008be0


	//   ....[44]....
        /*0ff8*/ 	.word	0x00008bf0


	//   ....[45]....
        /*0ffc*/ 	.word	0x00008cc0


	//   ....[46]....
        /*1000*/ 	.word	0x00008ce0


	//   ....[47]....
        /*1004*/ 	.word	0x00008db0


	//   ....[48]....
        /*1008*/ 	.word	0x00008dc0


	//   ....[49]....
        /*100c*/ 	.word	0x00008e90


	//   ....[50]....
        /*1010*/ 	.word	0x00008eb0


	//   ....[51]....
        /*1014*/ 	.word	0x00008f80


	//   ....[52]....
        /*1018*/ 	.word	0x00008f90


	//   ....[53]....
        /*101c*/ 	.word	0x00009060


	//   ....[54]....
        /*1020*/ 	.word	0x00009080


	//   ....[55]....
        /*1024*/ 	.word	0x00009150


	//   ....[56]....
        /*1028*/ 	.word	0x00009160


	//   ....[57]....
        /*102c*/ 	.word	0x000095d0


	//   ....[58]....
        /*1030*/ 	.word	0x000095e0


	//   ....[59]....
        /*1034*/ 	.word	0x000095f0


	//   ....[60]....
        /*1038*/ 	.word	0x00009600


	//   ....[61]....
        /*103c*/ 	.word	0x00009620


	//   ....[62]....
        /*1040*/ 	.word	0x00009630


	//   ....[63]....
        /*1044*/ 	.word	0x00009680


	//   ....[64]....
        /*1048*/ 	.word	0x000096b0


	//   ....[65]....
        /*104c*/ 	.word	0x000096c0


	//   ....[66]....
        /*1050*/ 	.word	0x00009730


	//   ....[67]....
        /*1054*/ 	.word	0x00009a90


	//   ....[68]....
        /*1058*/ 	.word	0x00009ab0


	//   ....[69]....
        /*105c*/ 	.word	0x00009ad0


	//   ....[70]....
        /*1060*/ 	.word	0x00009af0


	//   ....[71]....
        /*1064*/ 	.word	0x00009cd0


	//   ....[72]....
        /*1068*/ 	.word	0x00009d10


	//   ....[73]....
        /*106c*/ 	.word	0x00009d60


	//   ....[74]....
        /*1070*/ 	.word	0x00009da0


	//   ....[75]....
        /*1074*/ 	.word	0x00009fb0


	//   ....[76]....
        /*1078*/ 	.word	0x00009ff0


	//   ....[77]....
        /*107c*/ 	.word	0x0000a040


	//   ....[78]....
        /*1080*/ 	.word	0x0000a080


	//   ....[79]....
        /*1084*/ 	.word	0x0000a2b0


	//   ....[80]....
        /*1088*/ 	.word	0x0000a2f0


	//   ....[81]....
        /*108c*/ 	.word	0x0000a340


	//   ....[82]....
        /*1090*/ 	.word	0x0000a380


	//   ....[83]....
        /*1094*/ 	.word	0x0000c120


	//   ....[84]....
        /*1098*/ 	.word	0x0000c180


	//   ....[85]....
        /*109c*/ 	.word	0x0000c1b0


	//   ....[86]....
        /*10a0*/ 	.word	0x0000c1c0


	//   ....[87]....
        /*10a4*/ 	.word	0x0000c2a0


	//   ....[88]....
        /*10a8*/ 	.word	0x0000c2b0


	//   ....[89]....
        /*10ac*/ 	.word	0x0000c2c0


	//   ....[90]....
        /*10b0*/ 	.word	0x0000c2d0


	//   ....[91]....
        /*10b4*/ 	.word	0x0000c500


	//   ....[92]....
        /*10b8*/ 	.word	0x0000c540


	//   ....[93]....
        /*10bc*/ 	.word	0x0000c560


	//   ....[94]....
        /*10c0*/ 	.word	0x0000c570


	//   ....[95]....
        /*10c4*/ 	.word	0x0000c650


	//   ....[96]....
        /*10c8*/ 	.word	0x0000c700


	//   ....[97]....
        /*10cc*/ 	.word	0x0000c770


	//   ....[98]....
        /*10d0*/ 	.word	0x0000c780


	//   ....[99]....
        /*10d4*/ 	.word	0x0000e850


	//   ....[100]....
        /*10d8*/ 	.word	0x0000e870


	//   ....[101]....
        /*10dc*/ 	.word	0x0000e880


	//   ....[102]....
        /*10e0*/ 	.word	0x0000e8a0


	//   ....[103]....
        /*10e4*/ 	.word	0x0000e8b0


	//   ....[104]....
        /*10e8*/ 	.word	0x0000e960


	//   ....[105]....
        /*10ec*/ 	.word	0x0000e9c0


	//   ....[106]....
        /*10f0*/ 	.word	0x0000e9e0


	//   ....[107]....
        /*10f4*/ 	.word	0x0000e9f0


	//   ....[108]....
        /*10f8*/ 	.word	0x0000ea10


	//   ....[109]....
        /*10fc*/ 	.word	0x0000f210


	//   ....[110]....
        /*1100*/ 	.word	0x0000f230


	//   ....[111]....
        /*1104*/ 	.word	0x0000f250


	//   ....[112]....
        /*1108*/ 	.word	0x0000f260


	//   ....[113]....
        /*110c*/ 	.word	0x0000f270


	//   ....[114]....
        /*1110*/ 	.word	0x0000f280


	//   ....[115]....
        /*1114*/ 	.word	0x0000f290


	//   ....[116]....
        /*1118*/ 	.word	0x0000f2a0


	//   ....[117]....
        /*111c*/ 	.word	0x0000f2d0


	//   ....[118]....
        /*1120*/ 	.word	0x0000f300


	//   ....[119]....
        /*1124*/ 	.word	0x0000f510


	//   ....[120]....
        /*1128*/ 	.word	0x0000f7d0


	//   ....[121]....
        /*112c*/ 	.word	0x0000f7e0


	//   ....[122]....
        /*1130*/ 	.word	0x0000f7f0


	//   ....[123]....
        /*1134*/ 	.word	0x00010480


	//   ....[124]....
        /*1138*/ 	.word	0x000104a0


	//   ....[125]....
        /*113c*/ 	.word	0x000104c0


	//   ....[126]....
        /*1140*/ 	.word	0x000104d0


	//   ....[127]....
        /*1144*/ 	.word	0x00010500


	//   ....[128]....
        /*1148*/ 	.word	0x00010520


	//   ....[129]....
        /*114c*/ 	.word	0x00010540


	//   ....[130]....
        /*1150*/ 	.word	0x00010550


	//   ....[131]....
        /*1154*/ 	.word	0x000121d0


	//   ....[132]....
        /*1158*/ 	.word	0x000121f0


	//   ....[133]....
        /*115c*/ 	.word	0x00012270


	//   ....[134]....
        /*1160*/ 	.word	0x00012280


	//   ....[135]....
        /*1164*/ 	.word	0x000122c0


	//   ....[136]....
        /*1168*/ 	.word	0x000122d0


	//   ....[137]....
        /*116c*/ 	.word	0x00012310


	//   ....[138]....
        /*1170*/ 	.word	0x00012320


	//   ....[139]....
        /*1174*/ 	.word	0x00012330


	//   ....[140]....
        /*1178*/ 	.word	0x00012340


	//   ....[141]....
        /*117c*/ 	.word	0x00012ce0


	//   ....[142]....
        /*1180*/ 	.word	0x00012d00


	//   ....[143]....
        /*1184*/ 	.word	0x00012d20


	//   ....[144]....
        /*1188*/ 	.word	0x00012d80


	//   ....[145]....
        /*118c*/ 	.word	0x00012d90


	//   ....[146]....
        /*1190*/ 	.word	0x00012dd0


	//   ....[147]....
        /*1194*/ 	.word	0x00012de0


	//   ....[148]....
        /*1198*/ 	.word	0x00012e20


	//   ....[149]....
        /*119c*/ 	.word	0x00012e30


	//   ....[150]....
        /*11a0*/ 	.word	0x00012e40


	//   ....[151]....
        /*11a4*/ 	.word	0x00013000


	//   ....[152]....
        /*11a8*/ 	.word	0x000132b0


	//   ....[153]....
        /*11ac*/ 	.word	0x000132c0


	//   ....[154]....
        /*11b0*/ 	.word	0x000132d0


	//   ....[155]....
        /*11b4*/ 	.word	0x00013bd0


	//   ....[156]....
        /*11b8*/ 	.word	0x00013bf0


	//   ....[157]....
        /*11bc*/ 	.word	0x00013d50


	//   ....[158]....
        /*11c0*/ 	.word	0x00013d70


	//   ....[159]....
        /*11c4*/ 	.word	0x00013ed0


	//   ....[160]....
        /*11c8*/ 	.word	0x00013ef0


	//   ....[161]....
        /*11cc*/ 	.word	0x00014050


	//   ....[162]....
        /*11d0*/ 	.word	0x00014070


	//   ....[163]....
        /*11d4*/ 	.word	0x00016130


	//   ....[164]....
        /*11d8*/ 	.word	0x00016180


	//   ....[165]....
        /*11dc*/ 	.word	0x000161b0


	//   ....[166]....
        /*11e0*/ 	.word	0x000161d0


	//   ....[167]....
        /*11e4*/ 	.word	0x000161f0


	//   ....[168]....
        /*11e8*/ 	.word	0x00016210


	//   ....[169]....
        /*11ec*/ 	.word	0x00016230


	//   ....[170]....
        /*11f0*/ 	.word	0x00016250


	//   ....[171]....
        /*11f4*/ 	.word	0x00016280


	//   ....[172]....
        /*11f8*/ 	.word	0x000163b0


	//   ....[173]....
        /*11fc*/ 	.word	0x00016bc0


	//   ....[174]....
        /*1200*/ 	.word	0x00016be0


	//   ....[175]....
        /*1204*/ 	.word	0x00016c30


	//   ....[176]....
        /*1208*/ 	.word	0x00016c50


	//   ....[177]....
        /*120c*/ 	.word	0x00016c80


	//   ....[178]....
        /*1210*/ 	.word	0x00016ca0


	//   ....[179]....
        /*1214*/ 	.word	0x00016cd0


	//   ....[180]....
        /*1218*/ 	.word	0x00016cf0


	//   ....[181]....
        /*121c*/ 	.word	0x00016d10


	//   ....[182]....
        /*1220*/ 	.word	0x00016d50


	//   ....[183]....
        /*1224*/ 	.word	0x00017320


	//   ....[184]....
        /*1228*/ 	.word	0x00017340


	//   ....[185]....
        /*122c*/ 	.word	0x00017360


	//   ....[186]....
        /*1230*/ 	.word	0x00017380


	//   ....[187]....
        /*1234*/ 	.word	0x000173a0


	//   ....[188]....
        /*1238*/ 	.word	0x000173c0


	//   ....[189]....
        /*123c*/ 	.word	0x000173e0


	//   ....[190]....
        /*1240*/ 	.word	0x00017400


	//   ....[191]....
        /*1244*/ 	.word	0x000191b0


	//   ....[192]....
        /*1248*/ 	.word	0x000191e0


	//   ....[193]....
        /*124c*/ 	.word	0x000191f0


	//   ....[194]....
        /*1250*/ 	.word	0x00019200


	//   ....[195]....
        /*1254*/ 	.word	0x00019210


	//   ....[196]....
        /*1258*/ 	.word	0x00019240


	//   ....[197]....
        /*125c*/ 	.word	0x00019260


	//   ....[198]....
        /*1260*/ 	.word	0x00019280


	//   ....[199]....
        /*1264*/ 	.word	0x0001a490


	//   ....[200]....
        /*1268*/ 	.word	0x0001a4b0


	//   ....[201]....
        /*126c*/ 	.word	0x0001a4c0


	//   ....[202]....
        /*1270*/ 	.word	0x0001a4d0


	//   ....[203]....
        /*1274*/ 	.word	0x0001a4e0


	//   ....[204]....
        /*1278*/ 	.word	0x0001a4f0


	//   ....[205]....
        /*127c*/ 	.word	0x0001a510


	//   ....[206]....
        /*1280*/ 	.word	0x0001a580


	//   ....[207]....
        /*1284*/ 	.word	0x0001a970


	//   ....[208]....
        /*1288*/ 	.word	0x0001a990


	//   ....[209]....
        /*128c*/ 	.word	0x0001a9f0


	//   ....[210]....
        /*1290*/ 	.word	0x0001aa00


	//   ....[211]....
        /*1294*/ 	.word	0x0001aa70


	//   ....[212]....
        /*1298*/ 	.word	0x0001aa90


	//   ....[213]....
        /*129c*/ 	.word	0x0001ab00


	//   ....[214]....
        /*12a0*/ 	.word	0x0001ab10


	//   ....[215]....
        /*12a4*/ 	.word	0x0001ab80


	//   ....[216]....
        /*12a8*/ 	.word	0x0001aba0


	//   ....[217]....
        /*12ac*/ 	.word	0x0001ac10


	//   ....[218]....
        /*12b0*/ 	.word	0x0001ac20


	//   ....[219]....
        /*12b4*/ 	.word	0x0001ac90


	//   ....[220]....
        /*12b8*/ 	.word	0x0001acb0


	//   ....[221]....
        /*12bc*/ 	.word	0x0001ad20


	//   ....[222]....
        /*12c0*/ 	.word	0x0001ad30


	//   ....[223]....
        /*12c4*/ 	.word	0x0001afb0


	//   ....[224]....
        /*12c8*/ 	.word	0x0001afd0


	//   ....[225]....
        /*12cc*/ 	.word	0x0001b320


	//   ....[226]....
        /*12d0*/ 	.word	0x0001b330


	//   ....[227]....
        /*12d4*/ 	.word	0x0001b680


	//   ....[228]....
        /*12d8*/ 	.word	0x0001b6a0


	//   ....[229]....
        /*12dc*/ 	.word	0x0001ba10


	//   ....[230]....
        /*12e0*/ 	.word	0x0001ba20


	//   ....[231]....
        /*12e4*/ 	.word	0x0001c570


	//   ....[232]....
        /*12e8*/ 	.word	0x0001c590


	//   ....[233]....
        /*12ec*/ 	.word	0x0001c600


	//   ....[234]....
        /*12f0*/ 	.word	0x0001c610


	//   ....[235]....
        /*12f4*/ 	.word	0x0001c680


	//   ....[236]....
        /*12f8*/ 	.word	0x0001c6a0


	//   ....[237]....
        /*12fc*/ 	.word	0x0001c710


	//   ....[238]....
        /*1300*/ 	.word	0x0001c720


	//   ....[239]....
        /*1304*/ 	.word	0x0001c790


	//   ....[240]....
        /*1308*/ 	.word	0x0001c7b0


	//   ....[241]....
        /*130c*/ 	.word	0x0001c820


	//   ....[242]....
        /*1310*/ 	.word	0x0001c830


	//   ....[243]....
        /*1314*/ 	.word	0x0001c8a0


	//   ....[244]....
        /*1318*/ 	.word	0x0001c8c0


	//   ....[245]....
        /*131c*/ 	.word	0x0001c930


	//   ....[246]....
        /*1320*/ 	.word	0x0001c940


	//   ....[247]....
        /*1324*/ 	.word	0x0001ca90


	//   ....[248]....
        /*1328*/ 	.word	0x0001cab0


	//   ....[249]....
        /*132c*/ 	.word	0x0001cbe0


	//   ....[250]....
        /*1330*/ 	.word	0x0001cc20


	//   ....[251]....
        /*1334*/ 	.word	0x0001cc50


	//   ....[252]....
        /*1338*/ 	.word	0x0001cc80


	//   ....[253]....
        /*133c*/ 	.word	0x0001ccb0


	//   ....[254]....
        /*1340*/ 	.word	0x0001cce0


	//   ....[255]....
        /*1344*/ 	.word	0x0001ce40


	//   ....[0]....
        /*1348*/ 	.word	0x0001ce80


	//   ....[1]....
        /*134c*/ 	.word	0x0001ceb0


	//   ....[2]....
        /*1350*/ 	.word	0x0001cee0


	//   ....[3]....
        /*1354*/ 	.word	0x0001cf10


	//   ....[4]....
        /*1358*/ 	.word	0x0001cf40


	//   ....[5]....
        /*135c*/ 	.word	0x0001cfd0


	//   ....[6]....
        /*1360*/ 	.word	0x0001d030


	//   ....[7]....
        /*1364*/ 	.word	0x0001d040


	//   ....[8]....
        /*1368*/ 	.word	0x0001d0a0


	//   ....[9]....
        /*136c*/ 	.word	0x0001db00


	//   ....[10]....
        /*1370*/ 	.word	0x0001db60


	//   ....[11]....
        /*1374*/ 	.word	0x0001dbb0


	//   ....[12]....
        /*1378*/ 	.word	0x0001dc00


	//   ....[13]....
        /*137c*/ 	.word	0x0001dc50


	//   ....[14]....
        /*1380*/ 	.word	0x0001dcc0


	//   ....[15]....
        /*1384*/ 	.word	0x0001dd10


	//   ....[16]....
        /*1388*/ 	.word	0x0001dd80


	//   ....[17]....
        /*138c*/ 	.word	0x0001ddf0


	//   ....[18]....
        /*1390*/ 	.word	0x0001de60


	//   ....[19]....
        /*1394*/ 	.word	0x0001ded0


	//   ....[20]....
        /*1398*/ 	.word	0x0001df40


	//   ....[21]....
        /*139c*/ 	.word	0x0001dfb0


	//   ....[22]....
        /*13a0*/ 	.word	0x0001e010


	//   ....[23]....
        /*13a4*/ 	.word	0x0001e080


	//   ....[24]....
        /*13a8*/ 	.word	0x0001e0f0


	//   ....[25]....
        /*13ac*/ 	.word	0x0001e160


	//   ....[26]....
        /*13b0*/ 	.word	0x0001e1c0


	//   ....[27]....
        /*13b4*/ 	.word	0x0001e230


	//   ....[28]....
        /*13b8*/ 	.word	0x0001e2a0


	//   ....[29]....
        /*13bc*/ 	.word	0x0001e310


	//   ....[30]....
        /*13c0*/ 	.word	0x0001e370


	//   ....[31]....
        /*13c4*/ 	.word	0x0001e3e0


	//   ....[32]....
        /*13c8*/ 	.word	0x0001e450


	//   ....[33]....
        /*13cc*/ 	.word	0x0001e4c0


	//   ....[34]....
        /*13d0*/ 	.word	0x0001e520


	//   ....[35]....
        /*13d4*/ 	.word	0x0001e590


	//   ....[36]....
        /*13d8*/ 	.word	0x0001e600


	//   ....[37]....
        /*13dc*/ 	.word	0x0001e6d0


	//   ....[38]....
        /*13e0*/ 	.word	0x0001e730


	//   ....[39]....
        /*13e4*/ 	.word	0x0001e810


	//   ....[40]....
        /*13e8*/ 	.word	0x0001e870


	//   ....[41]....
        /*13ec*/ 	.word	0x0001e950


	//   ....[42]....
        /*13f0*/ 	.word	0x0001e9b0


	//   ....[43]....
        /*13f4*/ 	.word	0x0001ea90


	//   ....[44]....
        /*13f8*/ 	.word	0x0001eaf0


	//   ....[45]....
        /*13fc*/ 	.word	0x0001eb60


	//   ....[46]....
        /*1400*/ 	.word	0x0001ebd0


	//   ....[47]....
        /*1404*/ 	.word	0x0001eec0


	//   ....[48]....
        /*1408*/ 	.word	0x0001f1b0


	//   ....[49]....
        /*140c*/ 	.word	0x0001f950


	//   ....[50]....
        /*1410*/ 	.word	0x0001f9a0


	//   ....[51]....
        /*1414*/ 	.word	0x0001f9f0


	//   ....[52]....
        /*1418*/ 	.word	0x0001fa40


	//   ....[53]....
        /*141c*/ 	.word	0x0001fa90


	//   ....[54]....
        /*1420*/ 	.word	0x0001fae0


	//   ....[55]....
        /*1424*/ 	.word	0x0001fb30


	//   ....[56]....
        /*1428*/ 	.word	0x0001fb80


	//   ....[57]....
        /*142c*/ 	.word	0x0001fbf0


	//   ....[58]....
        /*1430*/ 	.word	0x0001fc60


	//   ....[59]....
        /*1434*/ 	.word	0x0001fd30


	//   ....[60]....
        /*1438*/ 	.word	0x0001fd90


	//   ....[61]....
        /*143c*/ 	.word	0x0001fe70


	//   ....[62]....
        /*1440*/ 	.word	0x0001fed0


	//   ....[63]....
        /*1444*/ 	.word	0x0001ffb0


	//   ....[64]....
        /*1448*/ 	.word	0x00020010


	//   ....[65]....
        /*144c*/ 	.word	0x000200f0


	//   ....[66]....
        /*1450*/ 	.word	0x00020150


	//   ....[67]....
        /*1454*/ 	.word	0x000201c0


	//   ....[68]....
        /*1458*/ 	.word	0x00020230


	//   ....[69]....
        /*145c*/ 	.word	0x00020300


	//   ....[70]....
        /*1460*/ 	.word	0x00020360


	//   ....[71]....
        /*1464*/ 	.word	0x00020440


	//   ....[72]....
        /*1468*/ 	.word	0x000204a0


	//   ....[73]....
        /*146c*/ 	.word	0x00020580


	//   ....[74]....
        /*1470*/ 	.word	0x000205e0


	//   ....[75]....
        /*1474*/ 	.word	0x000206c0


	//   ....[76]....
        /*1478*/ 	.word	0x00020720


	//   ....[77]....
        /*147c*/ 	.word	0x00020790


	//   ....[78]....
        /*1480*/ 	.word	0x00020800


	//   ....[79]....
        /*1484*/ 	.word	0x00020ae0


	//   ....[80]....
        /*1488*/ 	.word	0x00020dc0


	//   ....[81]....
        /*148c*/ 	.word	0x00021580


	//   ....[82]....
        /*1490*/ 	.word	0x000215c0


	//   ....[83]....
        /*1494*/ 	.word	0x00021610


	//   ....[84]....
        /*1498*/ 	.word	0x00021650


	//   ....[85]....
        /*149c*/ 	.word	0x000216a0


	//   ....[86]....
        /*14a0*/ 	.word	0x000216e0


	//   ....[87]....
        /*14a4*/ 	.word	0x00021730


	//   ....[88]....
        /*14a8*/ 	.word	0x00021770


	//   ....[89]....
        /*14ac*/ 	.word	0x000217d0


	//   ....[90]....
        /*14b0*/ 	.word	0x00021840


	//   ....[91]....
        /*14b4*/ 	.word	0x000218b0


	//   ....[92]....
        /*14b8*/ 	.word	0x00021990


	//   ....[93]....
        /*14bc*/ 	.word	0x000219f0


	//   ....[94]....
        /*14c0*/ 	.word	0x00021ad0


	//   ....[95]....
        /*14c4*/ 	.word	0x00021b30


	//   ....[96]....
        /*14c8*/ 	.word	0x00021c10


	//   ....[97]....
        /*14cc*/ 	.word	0x00021c70


	//   ....[98]....
        /*14d0*/ 	.word	0x00021d50


	//   ....[99]....
        /*14d4*/ 	.word	0x00021db0


	//   ....[100]....
        /*14d8*/ 	.word	0x00021e00


	//   ....[101]....
        /*14dc*/ 	.word	0x00021e40


	//   ....[102]....
        /*14e0*/ 	.word	0x00021e90


	//   ....[103]....
        /*14e4*/ 	.word	0x00021ed0


	//   ....[104]....
        /*14e8*/ 	.word	0x00021f20


	//   ....[105]....
        /*14ec*/ 	.word	0x00021f60


	//   ....[106]....
        /*14f0*/ 	.word	0x00021fb0


	//   ....[107]....
        /*14f4*/ 	.word	0x00021ff0


	//   ....[108]....
        /*14f8*/ 	.word	0x00022040


	//   ....[109]....
        /*14fc*/ 	.word	0x00022090


	//   ....[110]....
        /*1500*/ 	.word	0x000220e0


	//   ....[111]....
        /*1504*/ 	.word	0x00022130


	//   ....[112]....
        /*1508*/ 	.word	0x00022180


	//   ....[113]....
        /*150c*/ 	.word	0x000221d0


	//   ....[114]....
        /*1510*/ 	.word	0x00022220


	//   ....[115]....
        /*1514*/ 	.word	0x00022270


	//   ....[116]....
        /*1518*/ 	.word	0x000222e0


	//   ....[117]....
        /*151c*/ 	.word	0x00022350


	//   ....[118]....
        /*1520*/ 	.word	0x000223c0


	//   ....[119]....
        /*1524*/ 	.word	0x00022420


	//   ....[120]....
        /*1528*/ 	.word	0x00022490


	//   ....[121]....
        /*152c*/ 	.word	0x00022500


	//   ....[122]....
        /*1530*/ 	.word	0x00022570


	//   ....[123]....
        /*1534*/ 	.word	0x000225d0


	//   ....[124]....
        /*1538*/ 	.word	0x00022640


	//   ....[125]....
        /*153c*/ 	.word	0x000226b0


	//   ....[126]....
        /*1540*/ 	.word	0x00022720


	//   ....[127]....
        /*1544*/ 	.word	0x00022780


	//   ....[128]....
        /*1548*/ 	.word	0x000227f0


	//   ....[129]....
        /*154c*/ 	.word	0x00022860


	//   ....[130]....
        /*1550*/ 	.word	0x000228d0


	//   ....[131]....
        /*1554*/ 	.word	0x00022930


	//   ....[132]....
        /*1558*/ 	.word	0x000229a0


	//   ....[133]....
        /*155c*/ 	.word	0x00022a10


	//   ....[134]....
        /*1560*/ 	.word	0x00022a80


	//   ....[135]....
        /*1564*/ 	.word	0x00022ae0


	//   ....[136]....
        /*1568*/ 	.word	0x00022b50


	//   ....[137]....
        /*156c*/ 	.word	0x00022bc0


	//   ....[138]....
        /*1570*/ 	.word	0x00022c30


	//   ....[139]....
        /*1574*/ 	.word	0x00022c90


	//   ....[140]....
        /*1578*/ 	.word	0x00022d00


	//   ....[141]....
        /*157c*/ 	.word	0x00022d70


	//   ....[142]....
        /*1580*/ 	.word	0x00022de0


	//   ....[143]....
        /*1584*/ 	.word	0x00022e40


	//   ....[144]....
        /*1588*/ 	.word	0x00022eb0


	//   ....[145]....
        /*158c*/ 	.word	0x00022f20


	//   ....[146]....
        /*1590*/ 	.word	0x00022f90


	//   ....[147]....
        /*1594*/ 	.word	0x00022ff0


	//   ....[148]....
        /*1598*/ 	.word	0x00023060


	//   ....[149]....
        /*159c*/ 	.word	0x000230d0


	//   ....[150]....
        /*15a0*/ 	.word	0x00023140


	//   ....[151]....
        /*15a4*/ 	.word	0x000231a0


	//   ....[152]....
        /*15a8*/ 	.word	0x00023210


	//   ....[153]....
        /*15ac*/ 	.word	0x00023280


	//   ....[154]....
        /*15b0*/ 	.word	0x000232f0


	//   ....[155]....
        /*15b4*/ 	.word	0x00023350


	//   ....[156]....
        /*15b8*/ 	.word	0x000233c0


	//   ....[157]....
        /*15bc*/ 	.word	0x00023430


	//   ....[158]....
        /*15c0*/ 	.word	0x00023480


	//   ....[159]....
        /*15c4*/ 	.word	0x000234c0


	//   ....[160]....
        /*15c8*/ 	.word	0x00023510


	//   ....[161]....
        /*15cc*/ 	.word	0x00023560


	//   ....[162]....
        /*15d0*/ 	.word	0x000235b0


	//   ....[163]....
        /*15d4*/ 	.word	0x00023620


	//   ....[164]....
        /*15d8*/ 	.word	0x00023670


	//   ....[165]....
        /*15dc*/ 	.word	0x000236c0


	//   ....[166]....
        /*15e0*/ 	.word	0x00023710


	//   ....[167]....
        /*15e4*/ 	.word	0x00023760


	//   ....[168]....
        /*15e8*/ 	.word	0x000237b0


	//   ....[169]....
        /*15ec*/ 	.word	0x00023820


	//   ....[170]....
        /*15f0*/ 	.word	0x00023870


	//   ....[171]....
        /*15f4*/ 	.word	0x000238e0


	//   ....[172]....
        /*15f8*/ 	.word	0x00023940


	//   ....[173]....
        /*15fc*/ 	.word	0x000239b0


	//----- nvinfo : EIATTR_EXIT_INSTR_OFFSETS
	.align		4
.L_568:
        /*1600*/ 	.byte	0x04, 0x1c
        /*1602*/ 	.short	(.L_570 - .L_569)


	//   ....[0]....
.L_569:
        /*1604*/ 	.word	0x000010d0


	//   ....[1]....
        /*1608*/ 	.word	0x0001dac0


	//----- nvinfo : EIATTR_MAX_THREADS
	.align		4
.L_570:
        /*160c*/ 	.byte	0x04, 0x05
        /*160e*/ 	.short	(.L_572 - .L_571)
.L_571:
        /*1610*/ 	.word	0x00000080
        /*1614*/ 	.word	0x00000001
        /*1618*/ 	.word	0x00000001


	//----- nvinfo : EIATTR_CRS_STACK_SIZE
	.align		4
.L_572:
        /*161c*/ 	.byte	0x04, 0x1e
        /*161e*/ 	.short	(.L_574 - .L_573)
.L_573:
        /*1620*/ 	.word	0x00000000
.L_574:


//--------------------- .nv.callgraph             --------------------------
	.section	.nv.callgraph,"",@"SHT_CUDA_CALLGRAPH"
	.align	4
	.sectionentsize	8
	.align		4
        /*0000*/ 	.word	0x00000000
	.align		4
        /*0004*/ 	.word	0xffffffff
	.align		4
        /*0008*/ 	.word	0x00000000
	.align		4
        /*000c*/ 	.word	0xfffffffe
	.align		4
        /*0010*/ 	.word	0x00000000
	.align		4
        /*0014*/ 	.word	0xfffffffd
	.align		4
        /*0018*/ 	.word	0x00000000
	.align		4
        /*001c*/ 	.word	0xfffffffc


//--------------------- .nv.rel.action            --------------------------
	.section	.nv.rel.action,"",@"SHT_CUDA_RELOCINFO"
	.align	8
	.sectionentsize	8
        /*0000*/ 	.byte	0x73, 0x00, 0x00, 0x00, 0x00, 0x00, 0x00, 0x00, 0x00, 0x00, 0x00, 0x11, 0x25, 0x00, 0x05, 0x36


//--------------------- .nv.constant4             --------------------------
	.section	.nv.constant4,"a",@progbits
	.align	8
	.align		8
.nv.constant4:
        /*0000*/ 	.dword	_ZN88_INTERNAL_5db2b04c_52_flash_fwd_hdim64_bf16_paged_split_softcapall_sm80_cu_18e39b8a_34364cuda3std3__45__cpo5beginE
	.align		8
        /*0008*/ 	.dword	_ZN88_INTERNAL_5db2b04c_52_flash_fwd_hdim64_bf16_paged_split_softcapall_sm80_cu_18e39b8a_34364cuda3std3__45__cpo3endE
	.align		8
        /*0010*/ 	.dword	_ZN88_INTERNAL_5db2b04c_52_flash_fwd_hdim64_bf16_paged_split_softcapall_sm80_cu_18e39b8a_34364cuda3std3__45__cpo6cbeginE
	.align		8
        /*0018*/ 	.dword	_ZN88_INTERNAL_5db2b04c_52_flash_fwd_hdim64_bf16_paged_split_softcapall_sm80_cu_18e39b8a_34364cuda3std3__45__cpo4cendE
	.align		8
        /*0020*/ 	.dword	_ZN88_INTERNAL_5db2b04c_52_flash_fwd_hdim64_bf16_paged_split_softcapall_sm80_cu_18e39b8a_34364cuda3std3__490_GLOBAL__N__5db2b04c_52_flash_fwd_hdim64_bf16_paged_split_softcapall_sm80_cu_18e39b8a_34366ignoreE
	.align		8
        /*0028*/ 	.dword	_ZN88_INTERNAL_5db2b04c_52_flash_fwd_hdim64_bf16_paged_split_softcapall_sm80_cu_18e39b8a_34364cuda3std3__419piecewise_constructE
	.align		8
        /*0030*/ 	.dword	_ZN88_INTERNAL_5db2b04c_52_flash_fwd_hdim64_bf16_paged_split_softcapall_sm80_cu_18e39b8a_34364cuda3std3__48in_placeE
	.align		8
        /*0038*/ 	.dword	_ZN88_INTERNAL_5db2b04c_52_flash_fwd_hdim64_bf16_paged_split_softcapall_sm80_cu_18e39b8a_34364cuda3std6ranges3__45__cpo4swapE
	.align		8
        /*0040*/ 	.dword	_ZN88_INTERNAL_5db2b04c_52_flash_fwd_hdim64_bf16_paged_split_softcapall_sm80_cu_18e39b8a_34364cuda3std6ranges3__45__cpo9iter_moveE
	.align		8
        /*0048*/ 	.dword	_ZN88_INTERNAL_5db2b04c_52_flash_fwd_hdim64_bf16_paged_split_softcapall_sm80_cu_18e39b8a_34364cute7productE
	.align		8
        /*0050*/ 	.dword	_ZN88_INTERNAL_5db2b04c_52_flash_fwd_hdim64_bf16_paged_split_softcapall_sm80_cu_18e39b8a_34364cute1_E


//--------------------- .nv.constant0._ZN7cutlass13device_kernelIN5flash19enable_sm80_to_sm89INS1_16FlashAttnFwdSm80INS1_25CollectiveMainloopFwdSm80ILi4ELi1ELb0EN4cute5tupleIJNS5_1CILi128EEENS7_ILi112EEENS7_ILi64EEEEEELi64ENS_10bfloat16_tEfNS_4arch4Sm80ELb0ELb0ELb1ELb0ELb1ELb0ELb1ELb1EEENS1_21CollectiveEpilogueFwdINS6_IJS8_SA_S9_EEENS6_IJNS7_ILi1EEESI_SI_EEESC_SE_Li128ELb0ELb1ELb1ELb0EEENS1_19SingleTileSchedulerILb0ELb1ELb1ELi128EEEEEEEEEvNT_6ParamsE --------------------------
	.section	.nv.constant0._ZN7cutlass13device_kernelIN5flash19enable_sm80_to_sm89INS1_16FlashAttnFwdSm80INS1_25CollectiveMainloopFwdSm80ILi4ELi1ELb0EN4cute5tupleIJNS5_1CILi128EEENS7_ILi112EEENS7_ILi64EEEEEELi64ENS_10bfloat16_tEfNS_4arch4Sm80ELb0ELb0ELb1ELb0ELb1ELb0ELb1ELb1EEENS1_21CollectiveEpilogueFwdINS6_IJS8_SA_S9_EEENS6_IJNS7_ILi1EEESI_SI_EEESC_SE_Li128ELb0ELb1ELb1ELb0EEENS1_19SingleTileSchedulerILb0ELb1ELb1ELi128EEEEEEEEEvNT_6ParamsE,"a",@progbits
	.sectionflags	@""
	.align	4
.nv.constant0._ZN7cutlass13device_kernelIN5flash19enable_sm80_to_sm89INS1_16FlashAttnFwdSm80INS1_25CollectiveMainloopFwdSm80ILi4ELi1ELb0EN4cute5tupleIJNS5_1CILi128EEENS7_ILi112EEENS7_ILi64EEEEEELi64ENS_10bfloat16_tEfNS_4arch4Sm80ELb0ELb0ELb1ELb0ELb1ELb0ELb1ELb1EEENS1_21CollectiveEpilogueFwdINS6_IJS8_SA_S9_EEENS6_IJNS7_ILi1EEESI_SI_EEESC_SE_Li128ELb0ELb1ELb1ELb0EEENS1_19SingleTileSchedulerILb0ELb1ELb1ELi128EEEEEEEEEvNT_6ParamsE:
	.zero		1400


//--------------------- .nv.constant0._ZN7cutlass13device_kernelIN5flash19enable_sm80_to_sm89INS1_16FlashAttnFwdSm80INS1_25CollectiveMainloopFwdSm80ILi4ELi1ELb0EN4cute5tupleIJNS5_1CILi128EEENS7_ILi80EEENS7_ILi64EEEEEELi64ENS_10bfloat16_tEfNS_4arch4Sm80ELb0ELb0ELb1ELb1ELb1ELb0ELb1ELb1EEENS1_21CollectiveEpilogueFwdINS6_IJS8_SA_S9_EEENS6_IJNS7_ILi1EEESI_SI_EEESC_SE_Li128ELb1ELb1ELb1ELb0EEENS1_36VarlenDynamicPersistentTileSchedulerILi128ELi80ELi128ELi128ELb1ELb1ELb0ELb0ELb1ELb1EEEEEEEEEvNT_6ParamsE --------------------------
	.section	.nv.constant0._ZN7cutlass13device_kernelIN5flash19enable_sm80_to_sm89INS1_16FlashAttnFwdSm80INS1_25CollectiveMainloopFwdSm80ILi4ELi1ELb0EN4cute5tupleIJNS5_1CILi128EEENS7_ILi80EEENS7_ILi64EEEEEELi64ENS_10bfloat16_tEfNS_4arch4Sm80ELb0ELb0ELb1ELb1ELb1ELb0ELb1ELb1EEENS1_21CollectiveEpilogueFwdINS6_IJS8_SA_S9_EEENS6_IJNS7_ILi1EEESI_SI_EEESC_SE_Li128ELb1ELb1ELb1ELb0EEENS1_36VarlenDynamicPersistentTileSchedulerILi128ELi80ELi128ELi128ELb1ELb1ELb0ELb0ELb1ELb1EEEEEEEEEvNT_6ParamsE,"a",@progbits
	.sectionflags	@""
	.align	4
.nv.constant0._ZN7cutlass13device_kernelIN5flash19enable_sm80_to_sm89INS1_16FlashAttnFwdSm80INS1_25CollectiveMainloopFwdSm80ILi4ELi1ELb0EN4cute5tupleIJNS5_1CILi128EEENS7_ILi80EEENS7_ILi64EEEEEELi64ENS_10bfloat16_tEfNS_4arch4Sm80ELb0ELb0ELb1ELb1ELb1ELb0ELb1ELb1EEENS1_21CollectiveEpilogueFwdINS6_IJS8_SA_S9_EEENS6_IJNS7_ILi1EEESI_SI_EEESC_SE_Li128ELb1ELb1ELb1ELb0EEENS1_36VarlenDynamicPersistentTileSchedulerILi128ELi80ELi128ELi128ELb1ELb1ELb0ELb0ELb1ELb1EEEEEEEEEvNT_6ParamsE:
	.zero		1432


//--------------------- .nv.constant0._ZN7cutlass13device_kernelIN5flash19enable_sm80_to_sm89INS1_16FlashAttnFwdSm80INS1_25CollectiveMainloopFwdSm80ILi4ELi1ELb0EN4cute5tupleIJNS5_1CILi128EEENS7_ILi80EEENS7_ILi64EEEEEELi64ENS_10bfloat16_tEfNS_4arch4Sm80ELb0ELb0ELb1ELb1ELb1ELb1ELb1ELb1EEENS1_21CollectiveEpilogueFwdINS6_IJS8_SA_S9_EEENS6_IJNS7_ILi1EEESI_SI_EEESC_SE_Li128ELb1ELb1ELb1ELb0EEENS1_36VarlenDynamicPersistentTileSchedulerILi128ELi80ELi128ELi128ELb1ELb1ELb0ELb0ELb1ELb1EEEEEEEEEvNT_6ParamsE --------------------------
	.section	.nv.constant0._ZN7cutlass13device_kernelIN5flash19enable_sm80_to_sm89INS1_16FlashAttnFwdSm80INS1_25CollectiveMainloopFwdSm80ILi4ELi1ELb0EN4cute5tupleIJNS5_1CILi128EEENS7_ILi80EEENS7_ILi64EEEEEELi64ENS_10bfloat16_tEfNS_4arch4Sm80ELb0ELb0ELb1ELb1ELb1ELb1ELb1ELb1EEENS1_21CollectiveEpilogueFwdINS6_IJS8_SA_S9_EEENS6_IJNS7_ILi1EEESI_SI_EEESC_SE_Li128ELb1ELb1ELb1ELb0EEENS1_36VarlenDynamicPersistentTileSchedulerILi128ELi80ELi128ELi128ELb1ELb1ELb0ELb0ELb1ELb1EEEEEEEEEvNT_6ParamsE,"a",@progbits
	.sectionflags	@""
	.align	4
.nv.constant0._ZN7cutlass13device_kernelIN5flash19enable_sm80_to_sm89INS1_16FlashAttnFwdSm80INS1_25CollectiveMainloopFwdSm80ILi4ELi1ELb0EN4cute5tupleIJNS5_1CILi128EEENS7_ILi80EEENS7_ILi64EEEEEELi64ENS_10bfloat16_tEfNS_4arch4Sm80ELb0ELb0ELb1ELb1ELb1ELb1ELb1ELb1EEENS1_21CollectiveEpilogueFwdINS6_IJS8_SA_S9_EEENS6_IJNS7_ILi1EEESI_SI_EEESC_SE_Li128ELb1ELb1ELb1ELb0EEENS1_36VarlenDynamicPersistentTileSchedulerILi128ELi80ELi128ELi128ELb1ELb1ELb0ELb0ELb1ELb1EEEEEEEEEvNT_6ParamsE:
	.zero		1432


//--------------------- .nv.constant0._ZN7cutlass13device_kernelIN5flash19enable_sm80_to_sm89INS1_16FlashAttnFwdSm80INS1_25CollectiveMainloopFwdSm80ILi4ELi1ELb0EN4cute5tupleIJNS5_1CILi128EEENS7_ILi96EEENS7_ILi64EEEEEELi64ENS_10bfloat16_tEfNS_4arch4Sm80ELb0ELb1ELb1ELb0ELb1ELb0ELb1ELb1EEENS1_21CollectiveEpilogueFwdINS6_IJS8_SA_S9_EEENS6_IJNS7_ILi1EEESI_SI_EEESC_SE_Li128ELb0ELb1ELb1ELb0EEENS1_19SingleTileSchedulerILb0ELb1ELb1ELi128EEEEEEEEEvNT_6ParamsE --------------------------
	.section	.nv.constant0._ZN7cutlass13device_kernelIN5flash19enable_sm80_to_sm89INS1_16FlashAttnFwdSm80INS1_25CollectiveMainloopFwdSm80ILi4ELi1ELb0EN4cute5tupleIJNS5_1CILi128EEENS7_ILi96EEENS7_ILi64EEEEEELi64ENS_10bfloat16_tEfNS_4arch4Sm80ELb0ELb1ELb1ELb0ELb1ELb0ELb1ELb1EEENS1_21CollectiveEpilogueFwdINS6_IJS8_SA_S9_EEENS6_IJNS7_ILi1EEESI_SI_EEESC_SE_Li128ELb0ELb1ELb1ELb0EEENS1_19SingleTileSchedulerILb0ELb1ELb1ELi128EEEEEEEEEvNT_6ParamsE,"a",@progbits
	.sectionflags	@""
	.align	4
.nv.constant0._ZN7cutlass13device_kernelIN5flash19enable_sm80_to_sm89INS1_16FlashAttnFwdSm80INS1_25CollectiveMainloopFwdSm80ILi4ELi1ELb0EN4cute5tupleIJNS5_1CILi128EEENS7_ILi96EEENS7_ILi64EEEEEELi64ENS_10bfloat16_tEfNS_4arch4Sm80ELb0ELb1ELb1ELb0ELb1ELb0ELb1ELb1EEENS1_21CollectiveEpilogueFwdINS6_IJS8_SA_S9_EEENS6_IJNS7_ILi1EEESI_SI_EEESC_SE_Li128ELb0ELb1ELb1ELb0EEENS1_19SingleTileSchedulerILb0ELb1ELb1ELi128EEEEEEEEEvNT_6ParamsE:
	.zero		1400


//--------------------- .nv.constant0._ZN7cutlass13device_kernelIN5flash19enable_sm80_to_sm89INS1_16FlashAttnFwdSm80INS1_25CollectiveMainloopFwdSm80ILi4ELi1ELb0EN4cute5tupleIJNS5_1CILi128EEENS7_ILi80EEENS7_ILi64EEEEEELi64ENS_10bfloat16_tEfNS_4arch4Sm80ELb0ELb1ELb1ELb1ELb1ELb0ELb1ELb1EEENS1_21CollectiveEpilogueFwdINS6_IJS8_SA_S9_EEENS6_IJNS7_ILi1EEESI_SI_EEESC_SE_Li128ELb1ELb1ELb1ELb0EEENS1_36VarlenDynamicPersistentTileSchedulerILi128ELi80ELi128ELi128ELb1ELb1ELb0ELb1ELb0ELb1EEEEEEEEEvNT_6ParamsE --------------------------
	.section	.nv.constant0._ZN7cutlass13device_kernelIN5flash19enable_sm80_to_sm89INS1_16FlashAttnFwdSm80INS1_25CollectiveMainloopFwdSm80ILi4ELi1ELb0EN4cute5tupleIJNS5_1CILi128EEENS7_ILi80EEENS7_ILi64EEEEEELi64ENS_10bfloat16_tEfNS_4arch4Sm80ELb0ELb1ELb1ELb1ELb1ELb0ELb1ELb1EEENS1_21CollectiveEpilogueFwdINS6_IJS8_SA_S9_EEENS6_IJNS7_ILi1EEESI_SI_EEESC_SE_Li128ELb1ELb1ELb1ELb0EEENS1_36VarlenDynamicPersistentTileSchedulerILi128ELi80ELi128ELi128ELb1ELb1ELb0ELb1ELb0ELb1EEEEEEEEEvNT_6ParamsE,"a",@progbits
	.sectionflags	@""
	.align	4
.nv.constant0._ZN7cutlass13device_kernelIN5flash19enable_sm80_to_sm89INS1_16FlashAttnFwdSm80INS1_25CollectiveMainloopFwdSm80ILi4ELi1ELb0EN4cute5tupleIJNS5_1CILi128EEENS7_ILi80EEENS7_ILi64EEEEEELi64ENS_10bfloat16_tEfNS_4arch4Sm80ELb0ELb1ELb1ELb1ELb1ELb0ELb1ELb1EEENS1_21CollectiveEpilogueFwdINS6_IJS8_SA_S9_EEENS6_IJNS7_ILi1EEESI_SI_EEESC_SE_Li128ELb1ELb1ELb1ELb0EEENS1_36VarlenDynamicPersistentTileSchedulerILi128ELi80ELi128ELi128ELb1ELb1ELb0ELb1ELb0ELb1EEEEEEEEEvNT_6ParamsE:
	.zero		1432


//--------------------- .nv.constant0._ZN7cutlass13device_kernelIN5flash19enable_sm80_to_sm89INS1_16FlashAttnFwdSm80INS1_25CollectiveMainloopFwdSm80ILi4ELi1ELb0EN4cute5tupleIJNS5_1CILi128EEENS7_ILi80EEENS7_ILi64EEEEEELi64ENS_10bfloat16_tEfNS_4arch4Sm80ELb0ELb1ELb1ELb1ELb1ELb1ELb1ELb1EEENS1_21CollectiveEpilogueFwdINS6_IJS8_SA_S9_EEENS6_IJNS7_ILi1EEESI_SI_EEESC_SE_Li128ELb1ELb1ELb1ELb0EEENS1_36VarlenDynamicPersistentTileSchedulerILi128ELi80ELi128ELi128ELb1ELb1ELb0ELb1ELb0ELb1EEEEEEEEEvNT_6ParamsE --------------------------
	.section	.nv.constant0._ZN7cutlass13device_kernelIN5flash19enable_sm80_to_sm89INS1_16FlashAttnFwdSm80INS1_25CollectiveMainloopFwdSm80ILi4ELi1ELb0EN4cute5tupleIJNS5_1CILi128EEENS7_ILi80EEENS7_ILi64EEEEEELi64ENS_10bfloat16_tEfNS_4arch4Sm80ELb0ELb1ELb1ELb1ELb1ELb1ELb1ELb1EEENS1_21CollectiveEpilogueFwdINS6_IJS8_SA_S9_EEENS6_IJNS7_ILi1EEESI_SI_EEESC_SE_Li128ELb1ELb1ELb1ELb0EEENS1_36VarlenDynamicPersistentTileSchedulerILi128ELi80ELi128ELi128ELb1ELb1ELb0ELb1ELb0ELb1EEEEEEEEEvNT_6ParamsE,"a",@progbits
	.sectionflags	@""
	.align	4
.nv.constant0._ZN7cutlass13device_kernelIN5flash19enable_sm80_to_sm89INS1_16FlashAttnFwdSm80INS1_25CollectiveMainloopFwdSm80ILi4ELi1ELb0EN4cute5tupleIJNS5_1CILi128EEENS7_ILi80EEENS7_ILi64EEEEEELi64ENS_10bfloat16_tEfNS_4arch4Sm80ELb0ELb1ELb1ELb1ELb1ELb1ELb1ELb1EEENS1_21CollectiveEpilogueFwdINS6_IJS8_SA_S9_EEENS6_IJNS7_ILi1EEESI_SI_EEESC_SE_Li128ELb1ELb1ELb1ELb0EEENS1_36VarlenDynamicPersistentTileSchedulerILi128ELi80ELi128ELi128ELb1ELb1ELb0ELb1ELb0ELb1EEEEEEEEEvNT_6ParamsE:
	.zero		1432


//--------------------- .nv.constant0._ZN7cutlass13device_kernelIN5flash19enable_sm80_to_sm89INS1_16FlashAttnFwdSm80INS1_25CollectiveMainloopFwdSm80ILi4ELi1ELb0EN4cute5tupleIJNS5_1CILi128EEENS7_ILi112EEENS7_ILi64EEEEEELi64ENS_10bfloat16_tEfNS_4arch4Sm80ELb1ELb0ELb1ELb0ELb1ELb0ELb1ELb1EEENS1_21CollectiveEpilogueFwdINS6_IJS8_SA_S9_EEENS6_IJNS7_ILi1EEESI_SI_EEESC_SE_Li128ELb0ELb1ELb1ELb0EEENS1_30DynamicPersistentTileSchedulerILi128ELi128ELb1ELb1ELb0EEEEEEEEEvNT_6ParamsE --------------------------
	.section	.nv.constant0._ZN7cutlass13device_kernelIN5flash19enable_sm80_to_sm89INS1_16FlashAttnFwdSm80INS1_25CollectiveMainloopFwdSm80ILi4ELi1ELb0EN4cute5tupleIJNS5_1CILi128EEENS7_ILi112EEENS7_ILi64EEEEEELi64ENS_10bfloat16_tEfNS_4arch4Sm80ELb1ELb0ELb1ELb0ELb1ELb0ELb1ELb1EEENS1_21CollectiveEpilogueFwdINS6_IJS8_SA_S9_EEENS6_IJNS7_ILi1EEESI_SI_EEESC_SE_Li128ELb0ELb1ELb1ELb0EEENS1_30DynamicPersistentTileSchedulerILi128ELi128ELb1ELb1ELb0EEEEEEEEEvNT_6ParamsE,"a",@progbits
	.sectionflags	@""
	.align	4
.nv.constant0._ZN7cutlass13device_kernelIN5flash19enable_sm80_to_sm89INS1_16FlashAttnFwdSm80INS1_25CollectiveMainloopFwdSm80ILi4ELi1ELb0EN4cute5tupleIJNS5_1CILi128EEENS7_ILi112EEENS7_ILi64EEEEEELi64ENS_10bfloat16_tEfNS_4arch4Sm80ELb1ELb0ELb1ELb0ELb1ELb0ELb1ELb1EEENS1_21CollectiveEpilogueFwdINS6_IJS8_SA_S9_EEENS6_IJNS7_ILi1EEESI_SI_EEESC_SE_Li128ELb0ELb1ELb1ELb0EEENS1_30DynamicPersistentTileSchedulerILi128ELi128ELb1ELb1ELb0EEEEEEEEEvNT_6ParamsE:
	.zero		1416


//--------------------- .nv.constant0._ZN7cutlass13device_kernelIN5flash19enable_sm80_to_sm89INS1_16FlashAttnFwdSm80INS1_25CollectiveMainloopFwdSm80ILi4ELi1ELb0EN4cute5tupleIJNS5_1CILi128EEENS7_ILi80EEENS7_ILi64EEEEEELi64ENS_10bfloat16_tEfNS_4arch4Sm80ELb1ELb0ELb1ELb1ELb1ELb0ELb1ELb1EEENS1_21CollectiveEpilogueFwdINS6_IJS8_SA_S9_EEENS6_IJNS7_ILi1EEESI_SI_EEESC_SE_Li128ELb1ELb1ELb1ELb0EEENS1_36VarlenDynamicPersistentTileSchedulerILi128ELi80ELi128ELi128ELb1ELb1ELb0ELb1ELb1ELb1EEEEEEEEEvNT_6ParamsE --------------------------
	.section	.nv.constant0._ZN7cutlass13device_kernelIN5flash19enable_sm80_to_sm89INS1_16FlashAttnFwdSm80INS1_25CollectiveMainloopFwdSm80ILi4ELi1ELb0EN4cute5tupleIJNS5_1CILi128EEENS7_ILi80EEENS7_ILi64EEEEEELi64ENS_10bfloat16_tEfNS_4arch4Sm80ELb1ELb0ELb1ELb1ELb1ELb0ELb1ELb1EEENS1_21CollectiveEpilogueFwdINS6_IJS8_SA_S9_EEENS6_IJNS7_ILi1EEESI_SI_EEESC_SE_Li128ELb1ELb1ELb1ELb0EEENS1_36VarlenDynamicPersistentTileSchedulerILi128ELi80ELi128ELi128ELb1ELb1ELb0ELb1ELb1ELb1EEEEEEEEEvNT_6ParamsE,"a",@progbits
	.sectionflags	@""
	.align	4
.nv.constant0._ZN7cutlass13device_kernelIN5flash19enable_sm80_to_sm89INS1_16FlashAttnFwdSm80INS1_25CollectiveMainloopFwdSm80ILi4ELi1ELb0EN4cute5tupleIJNS5_1CILi128EEENS7_ILi80EEENS7_ILi64EEEEEELi64ENS_10bfloat16_tEfNS_4arch4Sm80ELb1ELb0ELb1ELb1ELb1ELb0ELb1ELb1EEENS1_21CollectiveEpilogueFwdINS6_IJS8_SA_S9_EEENS6_IJNS7_ILi1EEESI_SI_EEESC_SE_Li128ELb1ELb1ELb1ELb0EEENS1_36VarlenDynamicPersistentTileSchedulerILi128ELi80ELi128ELi128ELb1ELb1ELb0ELb1ELb1ELb1EEEEEEEEEvNT_6ParamsE:
	.zero		1432


//--------------------- .nv.constant0._ZN7cutlass13device_kernelIN5flash19enable_sm80_to_sm89INS1_16FlashAttnFwdSm80INS1_25CollectiveMainloopFwdSm80ILi4ELi1ELb0EN4cute5tupleIJNS5_1CILi128EEENS7_ILi80EEENS7_ILi64EEEEEELi64ENS_10bfloat16_tEfNS_4arch4Sm80ELb1ELb0ELb1ELb1ELb1ELb1ELb1ELb1EEENS1_21CollectiveEpilogueFwdINS6_IJS8_SA_S9_EEENS6_IJNS7_ILi1EEESI_SI_EEESC_SE_Li128ELb1ELb1ELb1ELb0EEENS1_36VarlenDynamicPersistentTileSchedulerILi128ELi80ELi128ELi128ELb1ELb1ELb0ELb1ELb1ELb1EEEEEEEEEvNT_6ParamsE --------------------------
	.section	.nv.constant0._ZN7cutlass13device_kernelIN5flash19enable_sm80_to_sm89INS1_16FlashAttnFwdSm80INS1_25CollectiveMainloopFwdSm80ILi4ELi1ELb0EN4cute5tupleIJNS5_1CILi128EEENS7_ILi80EEENS7_ILi64EEEEEELi64ENS_10bfloat16_tEfNS_4arch4Sm80ELb1ELb0ELb1ELb1ELb1ELb1ELb1ELb1EEENS1_21CollectiveEpilogueFwdINS6_IJS8_SA_S9_EEENS6_IJNS7_ILi1EEESI_SI_EEESC_SE_Li128ELb1ELb1ELb1ELb0EEENS1_36VarlenDynamicPersistentTileSchedulerILi128ELi80ELi128ELi128ELb1ELb1ELb0ELb1ELb1ELb1EEEEEEEEEvNT_6ParamsE,"a",@progbits
	.sectionflags	@""
	.align	4
.nv.constant0._ZN7cutlass13device_kernelIN5flash19enable_sm80_to_sm89INS1_16FlashAttnFwdSm80INS1_25CollectiveMainloopFwdSm80ILi4ELi1ELb0EN4cute5tupleIJNS5_1CILi128EEENS7_ILi80EEENS7_ILi64EEEEEELi64ENS_10bfloat16_tEfNS_4arch4Sm80ELb1ELb0ELb1ELb1ELb1ELb1ELb1ELb1EEENS1_21CollectiveEpilogueFwdINS6_IJS8_SA_S9_EEENS6_IJNS7_ILi1EEESI_SI_EEESC_SE_Li128ELb1ELb1ELb1ELb0EEENS1_36VarlenDynamicPersistentTileSchedulerILi128ELi80ELi128ELi128ELb1ELb1ELb0ELb1ELb1ELb1EEEEEEEEEvNT_6ParamsE:
	.zero		1432


//--------------------- .nv.constant0._ZN7cutlass13device_kernelIN5flash19enable_sm80_to_sm89INS1_16FlashAttnFwdSm80INS1_25CollectiveMainloopFwdSm80ILi4ELi1ELb0EN4cute5tupleIJNS5_1CILi128EEENS7_ILi112EEENS7_ILi64EEEEEELi64ENS_10bfloat16_tEfNS_4arch4Sm80ELb0ELb0ELb0ELb0ELb1ELb0ELb1ELb1EEENS1_21CollectiveEpilogueFwdINS6_IJS8_SA_S9_EEENS6_IJNS7_ILi1EEESI_SI_EEESC_SE_Li128ELb0ELb1ELb1ELb0EEENS1_19SingleTileSchedulerILb0ELb1ELb1ELi128EEEEEEEEEvNT_6ParamsE --------------------------
	.section	.nv.constant0._ZN7cutlass13device_kernelIN5flash19enable_sm80_to_sm89INS1_16FlashAttnFwdSm80INS1_25CollectiveMainloopFwdSm80ILi4ELi1ELb0EN4cute5tupleIJNS5_1CILi128EEENS7_ILi112EEENS7_ILi64EEEEEELi64ENS_10bfloat16_tEfNS_4arch4Sm80ELb0ELb0ELb0ELb0ELb1ELb0ELb1ELb1EEENS1_21CollectiveEpilogueFwdINS6_IJS8_SA_S9_EEENS6_IJNS7_ILi1EEESI_SI_EEESC_SE_Li128ELb0ELb1ELb1ELb0EEENS1_19SingleTileSchedulerILb0ELb1ELb1ELi128EEEEEEEEEvNT_6ParamsE,"a",@progbits
	.sectionflags	@""
	.align	4
.nv.constant0._ZN7cutlass13device_kernelIN5flash19enable_sm80_to_sm89INS1_16FlashAttnFwdSm80INS1_25CollectiveMainloopFwdSm80ILi4ELi1ELb0EN4cute5tupleIJNS5_1CILi128EEENS7_ILi112EEENS7_ILi64EEEEEELi64ENS_10bfloat16_tEfNS_4arch4Sm80ELb0ELb0ELb0ELb0ELb1ELb0ELb1ELb1EEENS1_21CollectiveEpilogueFwdINS6_IJS8_SA_S9_EEENS6_IJNS7_ILi1EEESI_SI_EEESC_SE_Li128ELb0ELb1ELb1ELb0EEENS1_19SingleTileSchedulerILb0ELb1ELb1ELi128EEEEEEEEEvNT_6ParamsE:
	.zero		1400


//--------------------- .nv.constant0._ZN7cutlass13device_kernelIN5flash19enable_sm80_to_sm89INS1_16FlashAttnFwdSm80INS1_25CollectiveMainloopFwdSm80ILi4ELi1ELb0EN4cute5tupleIJNS5_1CILi128EEENS7_ILi80EEENS7_ILi64EEEEEELi64ENS_10bfloat16_tEfNS_4arch4Sm80ELb0ELb0ELb0ELb1ELb1ELb0ELb1ELb1EEENS1_21CollectiveEpilogueFwdINS6_IJS8_SA_S9_EEENS6_IJNS7_ILi1EEESI_SI_EEESC_SE_Li128ELb1ELb1ELb1ELb0EEENS1_36VarlenDynamicPersistentTileSchedulerILi128ELi80ELi128ELi128ELb1ELb1ELb0ELb0ELb1ELb1EEEEEEEEEvNT_6ParamsE --------------------------
	.section	.nv.constant0._ZN7cutlass13device_kernelIN5flash19enable_sm80_to_sm89INS1_16FlashAttnFwdSm80INS1_25CollectiveMainloopFwdSm80ILi4ELi1ELb0EN4cute5tupleIJNS5_1CILi128EEENS7_ILi80EEENS7_ILi64EEEEEELi64ENS_10bfloat16_tEfNS_4arch4Sm80ELb0ELb0ELb0ELb1ELb1ELb0ELb1ELb1EEENS1_21CollectiveEpilogueFwdINS6_IJS8_SA_S9_EEENS6_IJNS7_ILi1EEESI_SI_EEESC_SE_Li128ELb1ELb1ELb1ELb0EEENS1_36VarlenDynamicPersistentTileSchedulerILi128ELi80ELi128ELi128ELb1ELb1ELb0ELb0ELb1ELb1EEEEEEEEEvNT_6ParamsE,"a",@progbits
	.sectionflags	@""
	.align	4
.nv.constant0._ZN7cutlass13device_kernelIN5flash19enable_sm80_to_sm89INS1_16FlashAttnFwdSm80INS1_25CollectiveMainloopFwdSm80ILi4ELi1ELb0EN4cute5tupleIJNS5_1CILi128EEENS7_ILi80EEENS7_ILi64EEEEEELi64ENS_10bfloat16_tEfNS_4arch4Sm80ELb0ELb0ELb0ELb1ELb1ELb0ELb1ELb1EEENS1_21CollectiveEpilogueFwdINS6_IJS8_SA_S9_EEENS6_IJNS7_ILi1EEESI_SI_EEESC_SE_Li128ELb1ELb1ELb1ELb0EEENS1_36VarlenDynamicPersistentTileSchedulerILi128ELi80ELi128ELi128ELb1ELb1ELb0ELb0ELb1ELb1EEEEEEEEEvNT_6ParamsE:
	.zero		1432


//--------------------- .nv.constant0._ZN7cutlass13device_kernelIN5flash19enable_sm80_to_sm89INS1_16FlashAttnFwdSm80INS1_25CollectiveMainloopFwdSm80ILi4ELi1ELb0EN4cute5tupleIJNS5_1CILi128EEENS7_ILi80EEENS7_ILi64EEEEEELi64ENS_10bfloat16_tEfNS_4arch4Sm80ELb0ELb0ELb0ELb1ELb1ELb1ELb1ELb1EEENS1_21CollectiveEpilogueFwdINS6_IJS8_SA_S9_EEENS6_IJNS7_ILi1EEESI_SI_EEESC_SE_Li128ELb1ELb1ELb1ELb0EEENS1_36VarlenDynamicPersistentTileSchedulerILi128ELi80ELi128ELi128ELb1ELb1ELb0ELb0ELb1ELb1EEEEEEEEEvNT_6ParamsE --------------------------
	.section	.nv.constant0._ZN7cutlass13device_kernelIN5flash19enable_sm80_to_sm89INS1_16FlashAttnFwdSm80INS1_25CollectiveMainloopFwdSm80ILi4ELi1ELb0EN4cute5tupleIJNS5_1CILi128EEENS7_ILi80EEENS7_ILi64EEEEEELi64ENS_10bfloat16_tEfNS_4arch4Sm80ELb0ELb0ELb0ELb1ELb1ELb1ELb1ELb1EEENS1_21CollectiveEpilogueFwdINS6_IJS8_SA_S9_EEENS6_IJNS7_ILi1EEESI_SI_EEESC_SE_Li128ELb1ELb1ELb1ELb0EEENS1_36VarlenDynamicPersistentTileSchedulerILi128ELi80ELi128ELi128ELb1ELb1ELb0ELb0ELb1ELb1EEEEEEEEEvNT_6ParamsE,"a",@progbits
	.sectionflags	@""
	.align	4
.nv.constant0._ZN7cutlass13device_kernelIN5flash19enable_sm80_to_sm89INS1_16FlashAttnFwdSm80INS1_25CollectiveMainloopFwdSm80ILi4ELi1ELb0EN4cute5tupleIJNS5_1CILi128EEENS7_ILi80EEENS7_ILi64EEEEEELi64ENS_10bfloat16_tEfNS_4arch4Sm80ELb0ELb0ELb0ELb1ELb1ELb1ELb1ELb1EEENS1_21CollectiveEpilogueFwdINS6_IJS8_SA_S9_EEENS6_IJNS7_ILi1EEESI_SI_EEESC_SE_Li128ELb1ELb1ELb1ELb0EEENS1_36VarlenDynamicPersistentTileSchedulerILi128ELi80ELi128ELi128ELb1ELb1ELb0ELb0ELb1ELb1EEEEEEEEEvNT_6ParamsE:
	.zero		1432


//--------------------- .nv.constant0._ZN7cutlass13device_kernelIN5flash19enable_sm80_to_sm89INS1_16FlashAttnFwdSm80INS1_25CollectiveMainloopFwdSm80ILi4ELi1ELb0EN4cute5tupleIJNS5_1CILi128EEENS7_ILi96EEENS7_ILi64EEEEEELi64ENS_10bfloat16_tEfNS_4arch4Sm80ELb0ELb1ELb0ELb0ELb1ELb0ELb1ELb1EEENS1_21CollectiveEpilogueFwdINS6_IJS8_SA_S9_EEENS6_IJNS7_ILi1EEESI_SI_EEESC_SE_Li128ELb0ELb1ELb1ELb0EEENS1_19SingleTileSchedulerILb0ELb1ELb1ELi128EEEEEEEEEvNT_6ParamsE --------------------------
	.section	.nv.constant0._ZN7cutlass13device_kernelIN5flash19enable_sm80_to_sm89INS1_16FlashAttnFwdSm80INS1_25CollectiveMainloopFwdSm80ILi4ELi1ELb0EN4cute5tupleIJNS5_1CILi128EEENS7_ILi96EEENS7_ILi64EEEEEELi64ENS_10bfloat16_tEfNS_4arch4Sm80ELb0ELb1ELb0ELb0ELb1ELb0ELb1ELb1EEENS1_21CollectiveEpilogueFwdINS6_IJS8_SA_S9_EEENS6_IJNS7_ILi1EEESI_SI_EEESC_SE_Li128ELb0ELb1ELb1ELb0EEENS1_19SingleTileSchedulerILb0ELb1ELb1ELi128EEEEEEEEEvNT_6ParamsE,"a",@progbits
	.sectionflags	@""
	.align	4
.nv.constant0._ZN7cutlass13device_kernelIN5flash19enable_sm80_to_sm89INS1_16FlashAttnFwdSm80INS1_25CollectiveMainloopFwdSm80ILi4ELi1ELb0EN4cute5tupleIJNS5_1CILi128EEENS7_ILi96EEENS7_ILi64EEEEEELi64ENS_10bfloat16_tEfNS_4arch4Sm80ELb0ELb1ELb0ELb0ELb1ELb0ELb1ELb1EEENS1_21CollectiveEpilogueFwdINS6_IJS8_SA_S9_EEENS6_IJNS7_ILi1EEESI_SI_EEESC_SE_Li128ELb0ELb1ELb1ELb0EEENS1_19SingleTileSchedulerILb0ELb1ELb1ELi128EEEEEEEEEvNT_6ParamsE:
	.zero		1400


//--------------------- .nv.constant0._ZN7cutlass13device_kernelIN5flash19enable_sm80_to_sm89INS1_16FlashAttnFwdSm80INS1_25CollectiveMainloopFwdSm80ILi4ELi1ELb0EN4cute5tupleIJNS5_1CILi128EEENS7_ILi80EEENS7_ILi64EEEEEELi64ENS_10bfloat16_tEfNS_4arch4Sm80ELb0ELb1ELb0ELb1ELb1ELb0ELb1ELb1EEENS1_21CollectiveEpilogueFwdINS6_IJS8_SA_S9_EEENS6_IJNS7_ILi1EEESI_SI_EEESC_SE_Li128ELb1ELb1ELb1ELb0EEENS1_36VarlenDynamicPersistentTileSchedulerILi128ELi80ELi128ELi128ELb1ELb1ELb0ELb1ELb0ELb1EEEEEEEEEvNT_6ParamsE --------------------------
	.section	.nv.constant0._ZN7cutlass13device_kernelIN5flash19enable_sm80_to_sm89INS1_16FlashAttnFwdSm80INS1_25CollectiveMainloopFwdSm80ILi4ELi1ELb0EN4cute5tupleIJNS5_1CILi128EEENS7_ILi80EEENS7_ILi64EEEEEELi64ENS_10bfloat16_tEfNS_4arch4Sm80ELb0ELb1ELb0ELb1ELb1ELb0ELb1ELb1EEENS1_21CollectiveEpilogueFwdINS6_IJS8_SA_S9_EEENS6_IJNS7_ILi1EEESI_SI_EEESC_SE_Li128ELb1ELb1ELb1ELb0EEENS1_36VarlenDynamicPersistentTileSchedulerILi128ELi80ELi128ELi128ELb1ELb1ELb0ELb1ELb0ELb1EEEEEEEEEvNT_6ParamsE,"a",@progbits
	.sectionflags	@""
	.align	4
.nv.constant0._ZN7cutlass13device_kernelIN5flash19enable_sm80_to_sm89INS1_16FlashAttnFwdSm80INS1_25CollectiveMainloopFwdSm80ILi4ELi1ELb0EN4cute5tupleIJNS5_1CILi128EEENS7_ILi80EEENS7_ILi64EEEEEELi64ENS_10bfloat16_tEfNS_4arch4Sm80ELb0ELb1ELb0ELb1ELb1ELb0ELb1ELb1EEENS1_21CollectiveEpilogueFwdINS6_IJS8_SA_S9_EEENS6_IJNS7_ILi1EEESI_SI_EEESC_SE_Li128ELb1ELb1ELb1ELb0EEENS1_36VarlenDynamicPersistentTileSchedulerILi128ELi80ELi128ELi128ELb1ELb1ELb0ELb1ELb0ELb1EEEEEEEEEvNT_6ParamsE:
	.zero		1432


//--------------------- .nv.constant0._ZN7cutlass13device_kernelIN5flash19enable_sm80_to_sm89INS1_16FlashAttnFwdSm80INS1_25CollectiveMainloopFwdSm80ILi4ELi1ELb0EN4cute5tupleIJNS5_1CILi128EEENS7_ILi80EEENS7_ILi64EEEEEELi64ENS_10bfloat16_tEfNS_4arch4Sm80ELb0ELb1ELb0ELb1ELb1ELb1ELb1ELb1EEENS1_21CollectiveEpilogueFwdINS6_IJS8_SA_S9_EEENS6_IJNS7_ILi1EEESI_SI_EEESC_SE_Li128ELb1ELb1ELb1ELb0EEENS1_36VarlenDynamicPersistentTileSchedulerILi128ELi80ELi128ELi128ELb1ELb1ELb0ELb1ELb0ELb1EEEEEEEEEvNT_6ParamsE --------------------------
	.section	.nv.constant0._ZN7cutlass13device_kernelIN5flash19enable_sm80_to_sm89INS1_16FlashAttnFwdSm80INS1_25CollectiveMainloopFwdSm80ILi4ELi1ELb0EN4cute5tupleIJNS5_1CILi128EEENS7_ILi80EEENS7_ILi64EEEEEELi64ENS_10bfloat16_tEfNS_4arch4Sm80ELb0ELb1ELb0ELb1ELb1ELb1ELb1ELb1EEENS1_21CollectiveEpilogueFwdINS6_IJS8_SA_S9_EEENS6_IJNS7_ILi1EEESI_SI_EEESC_SE_Li128ELb1ELb1ELb1ELb0EEENS1_36VarlenDynamicPersistentTileSchedulerILi128ELi80ELi128ELi128ELb1ELb1ELb0ELb1ELb0ELb1EEEEEEEEEvNT_6ParamsE,"a",@progbits
	.sectionflags	@""
	.align	4
.nv.constant0._ZN7cutlass13device_kernelIN5flash19enable_sm80_to_sm89INS1_16FlashAttnFwdSm80INS1_25CollectiveMainloopFwdSm80ILi4ELi1ELb0EN4cute5tupleIJNS5_1CILi128EEENS7_ILi80EEENS7_ILi64EEEEEELi64ENS_10bfloat16_tEfNS_4arch4Sm80ELb0ELb1ELb0ELb1ELb1ELb1ELb1ELb1EEENS1_21CollectiveEpilogueFwdINS6_IJS8_SA_S9_EEENS6_IJNS7_ILi1EEESI_SI_EEESC_SE_Li128ELb1ELb1ELb1ELb0EEENS1_36VarlenDynamicPersistentTileSchedulerILi128ELi80ELi128ELi128ELb1ELb1ELb0ELb1ELb0ELb1EEEEEEEEEvNT_6ParamsE:
	.zero		1432


//--------------------- .nv.constant0._ZN7cutlass13device_kernelIN5flash19enable_sm80_to_sm89INS1_16FlashAttnFwdSm80INS1_25CollectiveMainloopFwdSm80ILi4ELi1ELb0EN4cute5tupleIJNS5_1CILi128EEENS7_ILi112EEENS7_ILi64EEEEEELi64ENS_10bfloat16_tEfNS_4arch4Sm80ELb1ELb0ELb0ELb0ELb1ELb0ELb1ELb1EEENS1_21CollectiveEpilogueFwdINS6_IJS8_SA_S9_EEENS6_IJNS7_ILi1EEESI_SI_EEESC_SE_Li128ELb0ELb1ELb1ELb0EEENS1_30DynamicPersistentTileSchedulerILi128ELi128ELb1ELb1ELb0EEEEEEEEEvNT_6ParamsE --------------------------
	.section	.nv.constant0._ZN7cutlass13device_kernelIN5flash19enable_sm80_to_sm89INS1_16FlashAttnFwdSm80INS1_25CollectiveMainloopFwdSm80ILi4ELi1ELb0EN4cute5tupleIJNS5_1CILi128EEENS7_ILi112EEENS7_ILi64EEEEEELi64ENS_10bfloat16_tEfNS_4arch4Sm80ELb1ELb0ELb0ELb0ELb1ELb0ELb1ELb1EEENS1_21CollectiveEpilogueFwdINS6_IJS8_SA_S9_EEENS6_IJNS7_ILi1EEESI_SI_EEESC_SE_Li128ELb0ELb1ELb1ELb0EEENS1_30DynamicPersistentTileSchedulerILi128ELi128ELb1ELb1ELb0EEEEEEEEEvNT_6ParamsE,"a",@progbits
	.sectionflags	@""
	.align	4
.nv.constant0._ZN7cutlass13device_kernelIN5flash19enable_sm80_to_sm89INS1_16FlashAttnFwdSm80INS1_25CollectiveMainloopFwdSm80ILi4ELi1ELb0EN4cute5tupleIJNS5_1CILi128EEENS7_ILi112EEENS7_ILi64EEEEEELi64ENS_10bfloat16_tEfNS_4arch4Sm80ELb1ELb0ELb0ELb0ELb1ELb0ELb1ELb1EEENS1_21CollectiveEpilogueFwdINS6_IJS8_SA_S9_EEENS6_IJNS7_ILi1EEESI_SI_EEESC_SE_Li128ELb0ELb1ELb1ELb0EEENS1_30DynamicPersistentTileSchedulerILi128ELi128ELb1ELb1ELb0EEEEEEEEEvNT_6ParamsE:
	.zero		1416


//--------------------- .nv.constant0._ZN7cutlass13device_kernelIN5flash19enable_sm80_to_sm89INS1_16FlashAttnFwdSm80INS1_25CollectiveMainloopFwdSm80ILi4ELi1ELb0EN4cute5tupleIJNS5_1CILi128EEENS7_ILi80EEENS7_ILi64EEEEEELi64ENS_10bfloat16_tEfNS_4arch4Sm80ELb1ELb0ELb0ELb1ELb1ELb0ELb1ELb1EEENS1_21CollectiveEpilogueFwdINS6_IJS8_SA_S9_EEENS6_IJNS7_ILi1EEESI_SI_EEESC_SE_Li128ELb1ELb1ELb1ELb0EEENS1_36VarlenDynamicPersistentTileSchedulerILi128ELi80ELi128ELi128ELb1ELb1ELb0ELb1ELb1ELb1EEEEEEEEEvNT_6ParamsE --------------------------
	.section	.nv.constant0._ZN7cutlass13device_kernelIN5flash19enable_sm80_to_sm89INS1_16FlashAttnFwdSm80INS1_25CollectiveMainloopFwdSm80ILi4ELi1ELb0EN4cute5tupleIJNS5_1CILi128EEENS7_ILi80EEENS7_ILi64EEEEEELi64ENS_10bfloat16_tEfNS_4arch4Sm80ELb1ELb0ELb0ELb1ELb1ELb0ELb1ELb1EEENS1_21CollectiveEpilogueFwdINS6_IJS8_SA_S9_EEENS6_IJNS7_ILi1EEESI_SI_EEESC_SE_Li128ELb1ELb1ELb1ELb0EEENS1_36VarlenDynamicPersistentTileSchedulerILi128ELi80ELi128ELi128ELb1ELb1ELb0ELb1ELb1ELb1EEEEEEEEEvNT_6ParamsE,"a",@progbits
	.sectionflags	@""
	.align	4
.nv.constant0._ZN7cutlass13device_kernelIN5flash19enable_sm80_to_sm89INS1_16FlashAttnFwdSm80INS1_25CollectiveMainloopFwdSm80ILi4ELi1ELb0EN4cute5tupleIJNS5_1CILi128EEENS7_ILi80EEENS7_ILi64EEEEEELi64ENS_10bfloat16_tEfNS_4arch4Sm80ELb1ELb0ELb0ELb1ELb1ELb0ELb1ELb1EEENS1_21CollectiveEpilogueFwdINS6_IJS8_SA_S9_EEENS6_IJNS7_ILi1EEESI_SI_EEESC_SE_Li128ELb1ELb1ELb1ELb0EEENS1_36VarlenDynamicPersistentTileSchedulerILi128ELi80ELi128ELi128ELb1ELb1ELb0ELb1ELb1ELb1EEEEEEEEEvNT_6ParamsE:
	.zero		1432


//--------------------- .nv.constant0._ZN7cutlass13device_kernelIN5flash19enable_sm80_to_sm89INS1_16FlashAttnFwdSm80INS1_25CollectiveMainloopFwdSm80ILi4ELi1ELb0EN4cute5tupleIJNS5_1CILi128EEENS7_ILi80EEENS7_ILi64EEEEEELi64ENS_10bfloat16_tEfNS_4arch4Sm80ELb1ELb0ELb0ELb1ELb1ELb1ELb1ELb1EEENS1_21CollectiveEpilogueFwdINS6_IJS8_SA_S9_EEENS6_IJNS7_ILi1EEESI_SI_EEESC_SE_Li128ELb1ELb1ELb1ELb0EEENS1_36VarlenDynamicPersistentTileSchedulerILi128ELi80ELi128ELi128ELb1ELb1ELb0ELb1ELb1ELb1EEEEEEEEEvNT_6ParamsE --------------------------
	.section	.nv.constant0._ZN7cutlass13device_kernelIN5flash19enable_sm80_to_sm89INS1_16FlashAttnFwdSm80INS1_25CollectiveMainloopFwdSm80ILi4ELi1ELb0EN4cute5tupleIJNS5_1CILi128EEENS7_ILi80EEENS7_ILi64EEEEEELi64ENS_10bfloat16_tEfNS_4arch4Sm80ELb1ELb0ELb0ELb1ELb1ELb1ELb1ELb1EEENS1_21CollectiveEpilogueFwdINS6_IJS8_SA_S9_EEENS6_IJNS7_ILi1EEESI_SI_EEESC_SE_Li128ELb1ELb1ELb1ELb0EEENS1_36VarlenDynamicPersistentTileSchedulerILi128ELi80ELi128ELi128ELb1ELb1ELb0ELb1ELb1ELb1EEEEEEEEEvNT_6ParamsE,"a",@progbits
	.sectionflags	@""
	.align	4
.nv.constant0._ZN7cutlass13device_kernelIN5flash19enable_sm80_to_sm89INS1_16FlashAttnFwdSm80INS1_25CollectiveMainloopFwdSm80ILi4ELi1ELb0EN4cute5tupleIJNS5_1CILi128EEENS7_ILi80EEENS7_ILi64EEEEEELi64ENS_10bfloat16_tEfNS_4arch4Sm80ELb1ELb0ELb0ELb1ELb1ELb1ELb1ELb1EEENS1_21CollectiveEpilogueFwdINS6_IJS8_SA_S9_EEENS6_IJNS7_ILi1EEESI_SI_EEESC_SE_Li128ELb1ELb1ELb1ELb0EEENS1_36VarlenDynamicPersistentTileSchedulerILi128ELi80ELi128ELi128ELb1ELb1ELb0ELb1ELb1ELb1EEEEEEEEEvNT_6ParamsE:
	.zero		1432


//--------------------- .text._ZN7cutlass13device_kernelIN5flash19enable_sm80_to_sm89INS1_16FlashAttnFwdSm80INS1_25CollectiveMainloopFwdSm80ILi4ELi1ELb0EN4cute5tupleIJNS5_1CILi128EEENS7_ILi112EEENS7_ILi64EEEEEELi64ENS_10bfloat16_tEfNS_4arch4Sm80ELb0ELb0ELb1ELb0ELb1ELb0ELb1ELb1EEENS1_21CollectiveEpilogueFwdINS6_IJS8_SA_S9_EEENS6_IJNS7_ILi1EEESI_SI_EEESC_SE_Li128ELb0ELb1ELb1ELb0EEENS1_19SingleTileSchedulerILb0ELb1ELb1ELi128EEEEEEEEEvNT_6ParamsE --------------------------
	.section	.text._ZN7cutlass13device_kernelIN5flash19enable_sm80_to_sm89INS1_16FlashAttnFwdSm80INS1_25CollectiveMainloopFwdSm80ILi4ELi1ELb0EN4cute5tupleIJNS5_1CILi128EEENS7_ILi112EEENS7_ILi64EEEEEELi64ENS_10bfloat16_tEfNS_4arch4Sm80ELb0ELb0ELb1ELb0ELb1ELb0ELb1ELb1EEENS1_21CollectiveEpilogueFwdINS6_IJS8_SA_S9_EEENS6_IJNS7_ILi1EEESI_SI_EEESC_SE_Li128ELb0ELb1ELb1ELb0EEENS1_19SingleTileSchedulerILb0ELb1ELb1ELi128EEEEEEEEEvNT_6ParamsE,"ax",@progbits
	.sectioninfo	@"SHI_REGISTERS=255"
	.align	128
.text._ZN7cutlass13device_kernelIN5flash19enable_sm80_to_sm89INS1_16FlashAttnFwdSm80INS1_25CollectiveMainloopFwdSm80ILi4ELi1ELb0EN4cute5tupleIJNS5_1CILi128EEENS7_ILi112EEENS7_ILi64EEEEEELi64ENS_10bfloat16_tEfNS_4arch4Sm80ELb0ELb0ELb1ELb0ELb1ELb0ELb1ELb1EEENS1_21CollectiveEpilogueFwdINS6_IJS8_SA_S9_EEENS6_IJNS7_ILi1EEESI_SI_EEESC_SE_Li128ELb0ELb1ELb1ELb0EEENS1_19SingleTileSchedulerILb0ELb1ELb1ELi128EEEEEEEEEvNT_6ParamsE:
        .type           _ZN7cutlass13device_kernelIN5flash19enable_sm80_to_sm89INS1_16FlashAttnFwdSm80INS1_25CollectiveMainloopFwdSm80ILi4ELi1ELb0EN4cute5tupleIJNS5_1CILi128EEENS7_ILi112EEENS7_ILi64EEEEEELi64ENS_10bfloat16_tEfNS_4arch4Sm80ELb0ELb0ELb1ELb0ELb1ELb0ELb1ELb1EEENS1_21CollectiveEpilogueFwdINS6_IJS8_SA_S9_EEENS6_IJNS7_ILi1EEESI_SI_EEESC_SE_Li128ELb0ELb1ELb1ELb0EEENS1_19SingleTileSchedulerILb0ELb1ELb1ELi128EEEEEEEEEvNT_6ParamsE,@function
        .size           _ZN7cutlass13device_kernelIN5flash19enable_sm80_to_sm89INS1_16FlashAttnFwdSm80INS1_25CollectiveMainloopFwdSm80ILi4ELi1ELb0EN4cute5tupleIJNS5_1CILi128EEENS7_ILi112EEENS7_ILi64EEEEEELi64ENS_10bfloat16_tEfNS_4arch4Sm80ELb0ELb0ELb1ELb0ELb1ELb0ELb1ELb1EEENS1_21CollectiveEpilogueFwdINS6_IJS8_SA_S9_EEENS6_IJNS7_ILi1EEESI_SI_EEESC_SE_Li128ELb0ELb1ELb1ELb0EEENS1_19SingleTileSchedulerILb0ELb1ELb1ELi128EEEEEEEEEvNT_6ParamsE,(.L_x_3818 - _ZN7cutlass13device_kernelIN5flash19enable_sm80_to_sm89INS1_16FlashAttnFwdSm80INS1_25CollectiveMainloopFwdSm80ILi4ELi1ELb0EN4cute5tupleIJNS5_1CILi128EEENS7_ILi112EEENS7_ILi64EEEEEELi64ENS_10bfloat16_tEfNS_4arch4Sm80ELb0ELb0ELb1ELb0ELb1ELb0ELb1ELb1EEENS1_21CollectiveEpilogueFwdINS6_IJS8_SA_S9_EEENS6_IJNS7_ILi1EEESI_SI_EEESC_SE_Li128ELb0ELb1ELb1ELb0EEENS1_19SingleTileSchedulerILb0ELb1ELb1ELi128EEEEEEEEEvNT_6ParamsE)
        .other          _ZN7cutlass13device_kernelIN5flash19enable_sm80_to_sm89INS1_16FlashAttnFwdSm80INS1_25CollectiveMainloopFwdSm80ILi4ELi1ELb0EN4cute5tupleIJNS5_1CILi128EEENS7_ILi112EEENS7_ILi64EEEEEELi64ENS_10bfloat16_tEfNS_4arch4Sm80ELb0ELb0ELb1ELb0ELb1ELb0ELb1ELb1EEENS1_21CollectiveEpilogueFwdINS6_IJS8_SA_S9_EEENS6_IJNS7_ILi1EEESI_SI_EEESC_SE_Li128ELb0ELb1ELb1ELb0EEENS1_19SingleTileSchedulerILb0ELb1ELb1ELi128EEEEEEEEEvNT_6ParamsE,@"STO_CUDA_ENTRY STV_DEFAULT"
_ZN7cutlass13device_kernelIN5flash19enable_sm80_to_sm89INS1_16FlashAttnFwdSm80INS1_25CollectiveMainloopFwdSm80ILi4ELi1ELb0EN4cute5tupleIJNS5_1CILi128EEENS7_ILi112EEENS7_ILi64EEEEEELi64ENS_10bfloat16_tEfNS_4arch4Sm80ELb0ELb0ELb1ELb0ELb1ELb0ELb1ELb1EEENS1_21CollectiveEpilogueFwdINS6_IJS8_SA_S9_EEENS6_IJNS7_ILi1EEESI_SI_EEESC_SE_Li128ELb0ELb1ELb1ELb0EEENS1_19SingleTileSchedulerILb0ELb1ELb1ELi128EEEEEEEEEvNT_6ParamsE:
[----:B------:R-:W-:Y:S02]  /*0000*/  MOV R1, c[0x0][0x28] ;  /* 0x00000a0000017a02 */ /* 0x000fe40000000f00 */
[----:B------:R-:W1:Y:S01]  /*0010*/  S2R R196, SR_TID.X ;  /* 0x0000000000c47919 */ /* 0x000e620000002100 */
[----:B------:R-:W2:Y:S01]  /*0020*/  S2UR UR7, SR_CTAID.Y ;  /* 0x00000000000779c3 */ /* 0x000ea20000002600 */
[----:B------:R-:W-:-:S07]  /*0030*/  IADD3 R1, R1, -0x48, RZ ;  /* 0xffffffb801017810 */ /* 0x000fce0007ffe0ff */
[----:B------:R-:W3:Y:S01]  /*0040*/  S2UR UR6, SR_CTAID.Z ;  /* 0x00000000000679c3 */ /* 0x000ee20000002700 */
[----:B-1----:R-:W-:-:S06]  /*0050*/  SHF.R.U32.HI R0, RZ, 0x5, R196 ;  /* 0x00000005ff007819 */ /* 0x002fcc00000116c4 */
[----:B------:R-:W1:Y:S02]  /*0060*/  SHFL.IDX PT, R0, R0, RZ, 0x1f ;  /* 0x00001fff00007589 */ /* 0x000e6400000e0000 */
[----:B-1----:R-:W-:-:S13]  /*0070*/  ISETP.NE.AND P0, PT, R0, RZ, PT ;  /* 0x000000ff0000720c */ /* 0x002fda0003f05270 */
[----:B--23--:R-:W-:Y:S05]  /*0080*/  @!P0 BRA `(.L_x_0) ;  /* 0x0000009000008947 */ /* 0x00cfea0003800000 */
[----:B------:R-:W-:Y:S01]  /*0090*/  MOV R0, c[0x0][0x550] ;  /* 0x0001540000007a02 */ /* 0x000fe20000000f00 */
[----:B------:R-:W-:-:S03]  /*00a0*/  UMOV UR10, UR7 ;  /* 0x00000007000a7c82 */ /* 0x000fc60008000000 */
[----:B------:R-:W-:-:S13]  /*00b0*/  ISETP.NE.AND P0, PT, R0, 0x1, PT ;  /* 0x000000010000780c */ /* 0x000fda0003f05270 */
[----:B------:R-:W-:Y:S05]  /*00c0*/  @!P0 BRA `(.L_x_1) ;  /* 0x000000b000008947 */ /* 0x000fea0003800000 */
[----:B------:R-:W-:Y:S02]  /*00d0*/  ULDC UR4, c[0x0][0x554] ;  /* 0x0001550000047ab9 */ /* 0x000fe40000000800 */
[----:B------:R-:W-:Y:S02]  /*00e0*/  UIMAD.WIDE.U32 UR4, UR7, UR4, URZ ;  /* 0x00000004070472a5 */ /* 0x000fe4000f8e003f */
[----:B------:R-:W-:Y:S02]  /*00f0*/  ULDC UR10, c[0x0][0x558] ;  /* 0x00015600000a7ab9 */ /* 0x000fe40000000800 */
[----:B------:R-:W-:Y:S01]  /*0100*/  USHF.R.U32.HI UR10, URZ, UR10, UR5 ;  /* 0x0000000a3f0a7299 */ /* 0x000fe20008011605 */
[----:B------:R-:W-:Y:S05]  /*0110*/  BRA `(.L_x_1) ;  /* 0x0000006000007947 */ /* 0x000fea0003800000 */
.L_x_0:
[----:B------:R-:W-:Y:S02]  /*0120*/  ULDC.64 UR4, c[0x0][0x550] ;  /* 0x0001540000047ab9 */ /* 0x000fe40000000a00 */
[----:B------:R-:W-:Y:S02]  /*0130*/  UISETP.NE.AND UP0, UPT, UR4, 0x1, UPT ;  /* 0x000000010400788c */ /* 0x000fe4000bf05270 */
[----:B------:R-:W-:-:S02]  /*0140*/  UIMAD.WIDE.U32 UR8, UR7, UR5, URZ ;  /* 0x00000005070872a5 */ /* 0x000fc4000f8e003f */
[----:B------:R-:W-:Y:S02]  /*0150*/  ULDC UR4, c[0x0][0x558] ;  /* 0x0001560000047ab9 */ /* 0x000fe40000000800 */
[----:B------:R-:W-:-:S05]  /*0160*/  UMOV UR10, UR7 ;  /* 0x00000007000a7c82 */ /* 0x000fca0008000000 */
[----:B------:R-:W-:-:S03]  /*0170*/  @UP0 USHF.R.U32.HI UR10, URZ, UR4, UR9 ;  /* 0x000000043f0a0299 */ /* 0x000fc60008011609 */
.L_x_1:
[----:B------:R-:W-:Y:S01]  /*0180*/  ISETP.LE.AND P0, PT, RZ, UR6, PT ;  /* 0x00000006ff007c0c */ /* 0x000fe2000bf03270 */
[----:B------:R-:W-:Y:S02]  /*0190*/  UIADD3 UR4, -UR10, URZ, URZ ;  /* 0x0000003f0a047290 */ /* 0x000fe4000fffe13f */
[----:B------:R-:W-:Y:S02]  /*01a0*/  ULDC UR8, c[0x0][0x550] ;  /* 0x0001540000087ab9 */ /* 0x000fe40000000800 */
[----:B------:R-:W-:-:S08]  /*01b0*/  UIMAD UR8, UR4, UR8, UR7 ;  /* 0x00000008040872a4 */ /* 0x000fd0000f8e0207 */
[----:B------:R-:W-:Y:S05]  /*01c0*/  @!P0 EXIT ;  /* 0x000000000000894d */ /* 0x000fea0003800000 */
[----:B------:R-:W-:Y:S02]  /*01d0*/  ULDC.64 UR4, c[0x0][0x370] ;  /* 0x0000dc0000047ab9 */ /* 0x000fe40000000a00 */
[----:B------:R-:W-:Y:S02]  /*01e0*/  UISETP.NE.U32.AND UP0, UPT, URZ, UR4, UPT ;  /* 0x000000043f00728c */ /* 0x000fe4000bf05070 */
[----:B------:R-:W-:Y:S02]  /*01f0*/  ULDC.64 UR12, c[0x0][0x370] ;  /* 0x0000dc00000c7ab9 */ /* 0x000fe40000000a00 */
[----:B------:R-:W-:Y:S02]  /*0200*/  UISETP.NE.AND.EX UP0, UPT, URZ, UR5, UPT, UP0 ;  /* 0x000000053f00728c */ /* 0x000fe4000bf05300 */
[----:B------:R-:W-:-:S04]  /*0210*/  ULDC.64 UR16, c[0x0][0x118] ;  /* 0x0000460000107ab9 */ /* 0x000fc80000000a00 */
[----:B------:R-:W-:-:S05]  /*0220*/  PLOP3.LUT P0, PT, PT, PT, UP0, 0x80, 0x0 ;  /* 0x000000000000781c */ /* 0x000fca0003f0f008 */
[----:B------:R-:W-:Y:S02]  /*0230*/  @UP0 UMOV UR4, 0x4 ;  /* 0x0000000400040882 */ /* 0x000fe40000000000 */
[----:B------:R-:W-:-:S06]  /*0240*/  @UP0 UIMAD.WIDE UR4, UR6, UR4, UR12 ;  /* 0x00000004060402a5 */ /* 0x000fcc000f8e020c */
[----:B------:R-:W-:Y:S02]  /*0250*/  IMAD.U32 R2, RZ, RZ, UR4 ;  /* 0x00000004ff027e24 */ /* 0x000fe4000f8e00ff */
[----:B------:R-:W-:-:S05]  /*0260*/  IMAD.U32 R3, RZ, RZ, UR5 ;  /* 0x00000005ff037e24 */ /* 0x000fca000f8e00ff */
[----:B------:R-:W2:Y:S01]  /*0270*/  @P0 LDG.E R2, [R2.64] ;  /* 0x0000001002020981 */ /* 0x000ea2000c1e1900 */
[----:B------:R-:W-:Y:S02]  /*0280*/  ULDC UR4, c[0x0][0x2ac] ;  /* 0x0000ab0000047ab9 */ /* 0x000fe40000000800 */
[----:B------:R-:W-:Y:S02]  /*0290*/  ULDC UR15, c[0x0][0x1d0] ;  /* 0x00007400000f7ab9 */ /* 0x000fe40000000800 */
[----:B------:R-:W-:Y:S02]  /*02a0*/  UIMAD UR15, UR4, UR15, URZ ;  /* 0x0000000f040f72a4 */ /* 0x000fe4000f8e023f */
[----:B------:R-:W-:Y:S02]  /*02b0*/  UMOV UR9, URZ ;  /* 0x0000003f00097c82 */ /* 0x000fe40008000000 */
[----:B------:R-:W-:Y:S02]  /*02c0*/  UISETP.GE.AND UP0, UPT, UR15, 0x1, UPT ;  /* 0x000000010f00788c */ /* 0x000fe4000bf06270 */
[----:B------:R-:W-:-:S02]  /*02d0*/  UIADD3 UR5, UR15, 0x6f, URZ ;  /* 0x0000006f0f057890 */ /* 0x000fc4000fffe03f */
[----:B------:R-:W-:Y:S02]  /*02e0*/  UMOV UR4, URZ ;  /* 0x0000003f00047c82 */ /* 0x000fe40008000000 */
[----:B------:R-:W-:Y:S02]  /*02f0*/  UIMAD.WIDE UR4, UR5, -0x6db6db6d, UR4 ;  /* 0x92492493050478a5 */ /* 0x000fe4000f8e0204 */
[----:B------:R-:W-:Y:S02]  /*0300*/  UMOV UR19, URZ ;  /* 0x0000003f00137c82 */ /* 0x000fe40008000000 */
[----:B------:R-:W-:-:S04]  /*0310*/  USHF.R.U32.HI UR7, URZ, 0x1f, UR5 ;  /* 0x0000001f3f077899 */ /* 0x000fc80008011605 */
[----:B------:R-:W-:Y:S01]  /*0320*/  ULEA.HI.SX32 UR7, UR5, UR7, 0x1a ;  /* 0x0000000705077291 */ /* 0x000fe2000f8fd23f */
[----:B--2---:R1:W2:Y:S01]  /*0330*/  @P0 R2UR UR9, R2 ;  /* 0x00000000020903c2 */ /* 0x0042a200000e0000 */
[----:B------:R-:W-:-:S13]  /*0340*/  PLOP3.LUT P0, PT, PT, PT, UP0, 0x80, 0x0 ;  /* 0x000000000000781c */ /* 0x000fda0003f0f008 */
[----:B------:R-:W-:Y:S05]  /*0350*/  @!P0 BRA `(.L_x_2) ;  /* 0x0000023000008947 */ /* 0x000fea0003800000 */
[----:B------:R-:W-:Y:S02]  /*0360*/  USHF.R.U32.HI UR4, URZ, 0x10, UR8 ;  /* 0x000000103f047899 */ /* 0x000fe40008011608 */
[----:B------:R-:W-:Y:S02]  /*0370*/  ULDC UR5, c[0x0][0x338] ;  /* 0x0000ce0000057ab9 */ /* 0x000fe40000000800 */
[----:B------:R-:W-:Y:S02]  /*0380*/  UISETP.NE.AND UP0, UPT, UR4, URZ, UPT ;  /* 0x0000003f0400728c */ /* 0x000fe4000bf05270 */
[----:B------:R-:W-:Y:S02]  /*0390*/  UMOV UR18, URZ ;  /* 0x0000003f00127c82 */ /* 0x000fe40008000000 */
[----:B------:R-:W-:-:S04]  /*03a0*/  USEL UR5, UR4, UR5, UP0 ;  /* 0x0000000504057287 */ /* 0x000fc80008000000 */
[----:B------:R-:W-:Y:S02]  /*03b0*/  UIADD3 UR14, UR7, -0x1, UR5 ;  /* 0xffffffff070e7890 */ /* 0x000fe4000fffe005 */
[----:B------:R-:W-:-:S05]  /*03c0*/  IMAD.U32 R3, RZ, RZ, UR5 ;  /* 0x00000005ff037e24 */ /* 0x000fca000f8e00ff */
[----:B------:R-:W-:-:S04]  /*03d0*/  IABS R0, R3 ;  /* 0x0000000300007213 */ /* 0x000fc80000000000 */
[----:B------:R-:W3:Y:S02]  /*03e0*/  R2UR UR13, R0 ;  /* 0x00000000000d73c2 */ /* 0x000ee400000e0000 */
[----:B---3--:R-:W3:Y:S08]  /*03f0*/  I2F.RP R0, UR13 ;  /* 0x0000000d00007d06 */ /* 0x008ef00008209400 */
[----:B---3--:R-:W3:Y:S02]  /*0400*/  MUFU.RCP R0, R0 ;  /* 0x0000000000007308 */ /* 0x008ee40000001000 */
[----:B---3--:R-:W-:-:S06]  /*0410*/  IADD3 R0, R0, 0xffffffe, RZ ;  /* 0x0ffffffe00007810 */ /* 0x008fcc0007ffe0ff */
[----:B------:R-:W3:Y:S02]  /*0420*/  F2I.FTZ.U32.TRUNC.NTZ R0, R0 ;  /* 0x0000000000007305 */ /* 0x000ee4000021f000 */
[----:B---3--:R3:W4:Y:S02]  /*0430*/  R2UR UR19, R0 ;  /* 0x00000000001373c2 */ /* 0x00872400000e0000 */
[----:B---3--:R-:W-:Y:S01]  /*0440*/  IMAD.U32 R0, RZ, RZ, UR14 ;  /* 0x0000000eff007e24 */ /* 0x008fe2000f8e00ff */
[----:B----4-:R-:W-:Y:S02]  /*0450*/  UIADD3 UR4, URZ, -UR19, URZ ;  /* 0x800000133f047290 */ /* 0x010fe4000fffe03f */
[----:B------:R-:W-:Y:S02]  /*0460*/  ULOP3.LUT UR14, UR14, UR5, URZ, 0x3c, !UPT ;  /* 0x000000050e0e7292 */ /* 0x000fe4000f8e3c3f */
[----:B-1----:R-:W-:Y:S01]  /*0470*/  IABS R2, R0 ;  /* 0x0000000000027213 */ /* 0x002fe20000000000 */
[----:B------:R-:W-:Y:S01]  /*0480*/  UIMAD UR4, UR4, UR13, URZ ;  /* 0x0000000d040472a4 */ /* 0x000fe2000f8e023f */
[----:B------:R-:W-:-:S02]  /*0490*/  IABS R0, R3 ;  /* 0x0000000300007213 */ /* 0x000fc40000000000 */
[----:B------:R-:W1:Y:S01]  /*04a0*/  R2UR UR12, R2 ;  /* 0x00000000020c73c2 */ /* 0x000e6200000e0000 */
[----:B------:R-:W-:Y:S02]  /*04b0*/  UIMAD.WIDE.U32 UR18, UR19, UR4, UR18 ;  /* 0x00000004131272a5 */ /* 0x000fe4000f8e0012 */
[----:B------:R-:W-:-:S05]  /*04c0*/  IMAD.MOV R0, RZ, RZ, -R0 ;  /* 0x000000ffff007224 */ /* 0x000fca00078e0a00 */
[----:B------:R-:W3:Y:S01]  /*04d0*/  R2UR UR11, R0 ;  /* 0x00000000000b73c2 */ /* 0x000ee200000e0000 */
[----:B-1----:R-:W-:-:S04]  /*04e0*/  UIMAD.WIDE.U32 UR18, UR19, UR12, URZ ;  /* 0x0000000c131272a5 */ /* 0x002fc8000f8e003f */
[----:B---3--:R-:W-:-:S04]  /*04f0*/  UIMAD UR11, UR19, UR11, UR12 ;  /* 0x0000000b130b72a4 */ /* 0x008fc8000f8e020c */
[----:B------:R-:W-:-:S11]  /*0500*/  UISETP.GT.U32.AND UP0, UPT, UR13, UR11, UPT ;  /* 0x0000000b0d00728c */ /* 0x000fd6000bf04070 */
[----:B------:R-:W-:Y:S02]  /*0510*/  @!UP0 UIADD3 UR11, UR11, -UR13, URZ ;  /* 0x8000000d0b0b8290 */ /* 0x000fe4000fffe03f */
[----:B------:R-:W-:Y:S02]  /*0520*/  @!UP0 UIADD3 UR19, UR19, 0x1, URZ ;  /* 0x0000000113138890 */ /* 0x000fe4000fffe03f */
[----:B------:R-:W-:Y:S02]  /*0530*/  UISETP.GE.U32.AND UP1, UPT, UR11, UR13, UPT ;  /* 0x0000000d0b00728c */ /* 0x000fe4000bf26070 */
[----:B------:R-:W-:-:S09]  /*0540*/  UISETP.GE.AND UP0, UPT, UR14, URZ, UPT ;  /* 0x0000003f0e00728c */ /* 0x000fd2000bf06270 */
[----:B------:R-:W-:Y:S02]  /*0550*/  @UP1 UIADD3 UR19, UR19, 0x1, URZ ;  /* 0x0000000113131890 */ /* 0x000fe4000fffe03f */
[----:B------:R-:W-:Y:S02]  /*0560*/  UISETP.NE.AND UP1, UPT, UR5, URZ, UPT ;  /* 0x0000003f0500728c */ /* 0x000fe4000bf25270 */
[----:B------:R-:W-:-:S09]  /*0570*/  @!UP0 UIADD3 UR19, -UR19, URZ, URZ ;  /* 0x0000003f13138290 */ /* 0x000fd2000fffe13f */
[----:B------:R-:W-:Y:S02]  /*0580*/  @!UP1 ULOP3.LUT UR19, URZ, UR5, URZ, 0x33, !UPT ;  /* 0x000000053f139292 */ /* 0x000fe4000f8e333f */
.L_x_2:
[----:B------:R-:W-:Y:S01]  /*0590*/  ULOP3.LUT UR8, UR8, 0xffff, URZ, 0xc0, !UPT ;  /* 0x0000ffff08087892 */ /* 0x000fe2000f8ec03f */
[----:B------:R-:W-:Y:S01]  /*05a0*/  PLOP3.LUT P4, PT, PT, PT, PT, 0x80, 0x0 ;  /* 0x000000000000781c */ /* 0x000fe20003f8f070 */
[----:B------:R-:W-:Y:S01]  /*05b0*/  CS2R R22, SRZ ;  /* 0x0000000000167805 */ /* 0x000fe2000001ff00 */
[----:B------:R-:W-:Y:S01]  /*05c0*/  CS2R R20, SRZ ;  /* 0x0000000000147805 */ /* 0x000fe2000001ff00 */
[----:B------:R-:W-:Y:S01]  /*05d0*/  UIMAD UR8, UR8, UR19, URZ ;  /* 0x00000013080872a4 */ /* 0x000fe2000f8e023f */
[----:B------:R-:W-:Y:S01]  /*05e0*/  CS2R R178, SRZ ;  /* 0x0000000000b27805 */ /* 0x000fe2000001ff00 */
[----:B------:R-:W-:Y:S01]  /*05f0*/  CS2R R176, SRZ ;  /* 0x0000000000b07805 */ /* 0x000fe2000001ff00 */
[----:B------:R-:W-:Y:S01]  /*0600*/  CS2R R182, SRZ ;  /* 0x0000000000b67805 */ /* 0x000fe2000001ff00 */
[----:B------:R-:W-:Y:S01]  /*0610*/  UIADD3 UR19, UR8, UR19, URZ ;  /* 0x0000001308137290 */ /* 0x000fe2000fffe03f */
[----:B------:R-:W-:Y:S01]  /*0620*/  CS2R R180, SRZ ;  /* 0x0000000000b47805 */ /* 0x000fe2000001ff00 */
[----:B------:R-:W-:Y:S01]  /*0630*/  CS2R R174, SRZ ;  /* 0x0000000000ae7805 */ /* 0x000fe2000001ff00 */
[----:B------:R-:W-:Y:S01]  /*0640*/  CS2R R172, SRZ ;  /* 0x0000000000ac7805 */ /* 0x000fe2000001ff00 */
[----:B------:R-:W-:Y:S01]  /*0650*/  UISETP.LT.AND UP0, UPT, UR7, UR19, UPT ;  /* 0x000000130700728c */ /* 0x000fe2000bf01270 */
[----:B------:R-:W-:Y:S01]  /*0660*/  CS2R R170, SRZ ;  /* 0x0000000000aa7805 */ /* 0x000fe2000001ff00 */
[----:B------:R-:W-:Y:S01]  /*0670*/  CS2R R168, SRZ ;  /* 0x0000000000a87805 */ /* 0x000fe2000001ff00 */
[----:B------:R-:W-:Y:S01]  /*0680*/  CS2R R162, SRZ ;  /* 0x0000000000a27805 */ /* 0x000fe2000001ff00 */
[----:B------:R-:W-:Y:S01]  /*0690*/  USEL UR7, UR7, UR19, UP0 ;  /* 0x0000001307077287 */ /* 0x000fe20008000000 */
[----:B------:R-:W-:Y:S01]  /*06a0*/  CS2R R160, SRZ ;  /* 0x0000000000a07805 */ /* 0x000fe2000001ff00 */
[----:B------:R-:W-:Y:S01]  /*06b0*/  CS2R R166, SRZ ;  /* 0x0000000000a67805 */ /* 0x000fe2000001ff00 */
[----:B------:R-:W-:Y:S01]  /*06c0*/  CS2R R164, SRZ ;  /* 0x0000000000a47805 */ /* 0x000fe2000001ff00 */
[----:B------:R-:W-:Y:S01]  /*06d0*/  UISETP.GT.AND UP0, UPT, UR7, UR8, UPT ;  /* 0x000000080700728c */ /* 0x000fe2000bf04270 */
[----:B------:R-:W-:Y:S01]  /*06e0*/  CS2R R158, SRZ ;  /* 0x00000000009e7805 */ /* 0x000fe2000001ff00 */
[----:B------:R-:W-:Y:S01]  /*06f0*/  CS2R R156, SRZ ;  /* 0x00000000009c7805 */ /* 0x000fe2000001ff00 */
[----:B------:R-:W-:Y:S01]  /*0700*/  CS2R R154, SRZ ;  /* 0x00000000009a7805 */ /* 0x000fe2000001ff00 */
[----:B------:R-:W-:Y:S01]  /*0710*/  CS2R R152, SRZ ;  /* 0x0000000000987805 */ /* 0x000fe2000001ff00 */
[----:B------:R-:W-:Y:S01]  /*0720*/  CS2R R146, SRZ ;  /* 0x0000000000927805 */ /* 0x000fe2000001ff00 */
[----:B------:R-:W-:Y:S01]  /*0730*/  PLOP3.LUT P0, PT, PT, PT, UP0, 0x80, 0x0 ;  /* 0x000000000000781c */ /* 0x000fe20003f0f008 */
[----:B------:R-:W-:Y:S01]  /*0740*/  CS2R R144, SRZ ;  /* 0x0000000000907805 */ /* 0x000fe2000001ff00 */
        /* <DEDUP_REMOVED lines=14> */
[----:B------:R-:W-:Y:S05]  /*0830*/  @!P0 BRA `(.L_x_3) ;  /* 0x0000ce0000008947 */ /* 0x000fea0003800000 */
[----:B------:R-:W-:Y:S02]  /*0840*/  ULDC.64 UR4, c[0x0][0x340] ;  /* 0x0000d00000047ab9 */ /* 0x000fe40000000a00 */
[----:B------:R-:W-:-:S02]  /*0850*/  UISETP.NE.U32.AND UP0, UPT, URZ, UR4, UPT ;  /* 0x000000043f00728c */ /* 0x000fc4000bf05070 */
[----:B------:R-:W-:Y:S02]  /*0860*/  ULDC.64 UR12, c[0x0][0x340] ;  /* 0x0000d000000c7ab9 */ /* 0x000fe40000000a00 */
[----:B------:R-:W-:-:S06]  /*0870*/  UISETP.NE.AND.EX UP0, UPT, URZ, UR5, UPT, UP0 ;  /* 0x000000053f00728c */ /* 0x000fcc000bf05300 */
[----:B------:R-:W-:-:S05]  /*0880*/  PLOP3.LUT P0, PT, PT, PT, UP0, 0x80, 0x0 ;  /* 0x000000000000781c */ /* 0x000fca0003f0f008 */
[----:B------:R-:W-:Y:S02]  /*0890*/  @UP0 UMOV UR4, 0x4 ;  /* 0x0000000400040882 */ /* 0x000fe40000000000 */
[----:B------:R-:W-:-:S06]  /*08a0*/  @UP0 UIMAD.WIDE UR4, UR6, UR4, UR12 ;  /* 0x00000004060402a5 */ /* 0x000fcc000f8e020c */
[----:B-1----:R-:W-:Y:S02]  /*08b0*/  IMAD.U32 R2, RZ, RZ, UR4 ;  /* 0x00000004ff027e24 */ /* 0x002fe4000f8e00ff */
[----:B------:R-:W-:Y:S01]  /*08c0*/  IMAD.U32 R3, RZ, RZ, UR5 ;  /* 0x00000005ff037e24 */ /* 0x000fe2000f8e00ff */
[----:B------:R-:W1:Y:S01]  /*08d0*/  S2R R12, SR_CTAID.X ;  /* 0x00000000000c7919 */ /* 0x000e620000002500 */
[----:B------:R-:W-:Y:S01]  /*08e0*/  SHF.R.S32.HI R27, RZ, 0x1f, R196 ;  /* 0x0000001fff1b7819 */ /* 0x000fe200000114c4 */
[----:B------:R-:W-:Y:S02]  /*08f0*/  USHF.R.S32.HI UR11, URZ, 0x1f, UR10 ;  /* 0x0000001f3f0b7899 */ /* 0x000fe4000801140a */
[----:B------:R3:W4:Y:S01]  /*0900*/  @P0 LDG.E R7, [R2.64] ;  /* 0x0000001002070981 */ /* 0x000722000c1e1900 */
[----:B------:R-:W-:Y:S01]  /*0910*/  ULDC.64 UR4, c[0x0][0x1b8] ;  /* 0x00006e0000047ab9 */ /* 0x000fe20000000a00 */
[CC--:B------:R-:W-:Y:S01]  /*0920*/  LEA.HI R13, R27.reuse, R196.reuse, RZ, 0x4 ;  /* 0x000000c41b0d7211 */ /* 0x0c0fe200078f20ff */
[----:B------:R-:W-:Y:S01]  /*0930*/  UIMAD UR11, UR11, UR4, URZ ;  /* 0x000000040b0b72a4 */ /* 0x000fe2000f8e023f */
[----:B------:R-:W-:Y:S01]  /*0940*/  LEA.HI R9, R27, R196, RZ, 0x6 ;  /* 0x000000c41b097211 */ /* 0x000fe200078f30ff */
[----:B------:R-:W-:Y:S01]  /*0950*/  UIMAD.WIDE.U32 UR18, UR10, UR4, URZ ;  /* 0x000000040a1272a5 */ /* 0x000fe2000f8e003f */
[----:B------:R-:W-:Y:S01]  /*0960*/  BSSY B0, `(.L_x_4) ;  /* 0x000004a000007945 */ /* 0x000fe20003800000 */
[----:B------:R-:W-:-:S02]  /*0970*/  UIMAD UR11, UR10, UR5, UR11 ;  /* 0x000000050a0b72a4 */ /* 0x000fc4000f8e020b */
[----:B------:R-:W-:Y:S02]  /*0980*/  USHF.R.S32.HI UR12, URZ, 0x1f, UR6 ;  /* 0x0000001f3f0c7899 */ /* 0x000fe40008011406 */
[----:B------:R-:W-:Y:S02]  /*0990*/  ULDC.64 UR4, c[0x0][0x1c0] ;  /* 0x0000700000047ab9 */ /* 0x000fe40000000a00 */
[----:B------:R-:W-:Y:S02]  /*09a0*/  UIADD3 UR19, UR19, UR11, URZ ;  /* 0x0000000b13137290 */ /* 0x000fe4000fffe03f */
[----:B------:R-:W-:Y:S02]  /*09b0*/  UIMAD UR12, UR12, UR4, URZ ;  /* 0x000000040c0c72a4 */ /* 0x000fe4000f8e023f */
[----:B------:R-:W-:Y:S02]  /*09c0*/  UIMAD.WIDE.U32 UR18, UR6, UR4, UR18 ;  /* 0x00000004061272a5 */ /* 0x000fe4000f8e0012 */
[----:B------:R-:W-:-:S02]  /*09d0*/  UIMAD UR5, UR6, UR5, UR12 ;  /* 0x00000005060572a4 */ /* 0x000fc4000f8e020c */
[----:B------:R-:W-:Y:S02]  /*09e0*/  ULDC UR4, c[0x0][0x2c4] ;  /* 0x0000b10000047ab9 */ /* 0x000fe40000000800 */
[----:B------:R-:W-:Y:S01]  /*09f0*/  UIADD3 UR5, UR19, UR5, URZ ;  /* 0x0000000513057290 */ /* 0x000fe2000fffe03f */
[----:B---3--:R-:W-:Y:S01]  /*0a00*/  LEA.HI R2, R27, R196, RZ, 0x3 ;  /* 0x000000c41b027211 */ /* 0x008fe200078f18ff */
[----:B------:R-:W-:Y:S01]  /*0a10*/  IMAD.MOV.U32 R3, RZ, RZ, c[0x0][0x2c4] ;  /* 0x0000b100ff037624 */ /* 0x000fe200078e00ff */
[----:B------:R-:W-:Y:S02]  /*0a20*/  ULDC UR11, c[0x0][0x168] ;  /* 0x00005a00000b7ab9 */ /* 0x000fe40000000800 */
[----:B------:R-:W-:Y:S01]  /*0a30*/  LOP3.LUT R0, R2, 0xfffffff8, RZ, 0xc0, !PT ;  /* 0xfffffff802007812 */ /* 0x000fe200078ec0ff */
[----:B------:R-:W-:Y:S01]  /*0a40*/  UIMAD UR11, UR4, UR11, URZ ;  /* 0x0000000b040b72a4 */ /* 0x000fe2000f8e023f */
[----:B------:R-:W-:Y:S01]  /*0a50*/  ISETP.NE.AND P1, PT, R3, 0x1, PT ;  /* 0x000000010300780c */ /* 0x000fe20003f25270 */
[----:B------:R-:W-:Y:S01]  /*0a60*/  IMAD.U32 R3, RZ, RZ, UR19 ;  /* 0x00000013ff037e24 */ /* 0x000fe2000f8e00ff */
[----:B------:R-:W-:Y:S01]  /*0a70*/  SHF.R.S32.HI R11, RZ, 0x3, R2 ;  /* 0x00000003ff0b7819 */ /* 0x000fe20000011402 */
[----:B------:R-:W-:Y:S01]  /*0a80*/  IMAD.IADD R15, R196, 0x1, -R0 ;  /* 0x00000001c40f7824 */ /* 0x000fe200078e0a00 */
[----:B------:R-:W-:Y:S01]  /*0a90*/  MOV R3, UR5 ;  /* 0x0000000500037c02 */ /* 0x000fe20008000f00 */
[----:B------:R-:W-:-:S02]  /*0aa0*/  IMAD.U32 R2, RZ, RZ, UR18 ;  /* 0x00000012ff027e24 */ /* 0x000fc4000f8e00ff */
[C---:B------:R-:W-:Y:S02]  /*0ab0*/  IMAD R198, R15.reuse, 0x10, R11 ;  /* 0x000000100fc67824 */ /* 0x040fe400078e020b */
[----:B------:R-:W-:Y:S02]  /*0ac0*/  IMAD.SHL.U32 R14, R15, 0x8, RZ ;  /* 0x000000080f0e7824 */ /* 0x000fe400078e00ff */
[C---:B-1----:R-:W-:Y:S01]  /*0ad0*/  IMAD R5, R12.reuse, 0x80, R198 ;  /* 0x000000800c057824 */ /* 0x042fe200078e02c6 */
[----:B------:R1:W-:Y:S01]  /*0ae0*/  STL [R1+0x24], R198 ;  /* 0x000024c601007387 */ /* 0x0003e20000100800 */
[----:B------:R-:W-:Y:S02]  /*0af0*/  LEA R12, R12, R11, 0x7 ;  /* 0x0000000b0c0c7211 */ /* 0x000fe400078e38ff */
[----:B------:R-:W-:Y:S01]  /*0b00*/  @P1 IMAD.HI.U32 R0, R5, c[0x0][0x2c8], RZ ;  /* 0x0000b20005001a27 */ /* 0x000fe200078e00ff */
[----:B------:R-:W-:Y:S02]  /*0b10*/  SHF.R.S32.HI R241, RZ, 0x1f, R14 ;  /* 0x0000001ffff17819 */ /* 0x000fe4000001140e */
[----:B------:R-:W-:Y:S01]  /*0b20*/  ISETP.GE.AND P3, PT, R12, UR11, PT ;  /* 0x0000000b0c007c0c */ /* 0x000fe2000bf66270 */
[----:B------:R-:W-:Y:S01]  /*0b30*/  IMAD.MOV.U32 R4, RZ, RZ, R5 ;  /* 0x000000ffff047224 */ /* 0x000fe200078e0005 */
[----:B------:R-:W-:-:S04]  /*0b40*/  @P1 SHF.R.U32.HI R4, RZ, c[0x0][0x2cc], R0 ;  /* 0x0000b300ff041a19 */ /* 0x000fc80000011600 */
[--C-:B------:R-:W-:Y:S01]  /*0b50*/  SHF.R.S32.HI R6, RZ, 0x1f, R4.reuse ;  /* 0x0000001fff067819 */ /* 0x100fe20000011404 */
[----:B------:R-:W-:Y:S02]  /*0b60*/  IMAD.MOV R0, RZ, RZ, -R4 ;  /* 0x000000ffff007224 */ /* 0x000fe400078e0a04 */
[----:B------:R-:W-:-:S04]  /*0b70*/  IMAD.WIDE.U32 R2, R4, c[0x0][0x1b0], R2 ;  /* 0x00006c0004027a25 */ /* 0x000fc800078e0002 */
[----:B------:R-:W-:Y:S02]  /*0b80*/  IMAD R5, R0, c[0x0][0x2c4], R5 ;  /* 0x0000b10000057a24 */ /* 0x000fe400078e0205 */
[----:B------:R-:W-:-:S03]  /*0b90*/  IMAD R6, R6, c[0x0][0x1b0], RZ ;  /* 0x00006c0006067a24 */ /* 0x000fc600078e02ff */
[----:B------:R-:W-:Y:S01]  /*0ba0*/  SHF.R.S32.HI R0, RZ, 0x1f, R5 ;  /* 0x0000001fff007819 */ /* 0x000fe20000011405 */
[----:B------:R-:W-:-:S04]  /*0bb0*/  IMAD R4, R4, c[0x0][0x1b4], R6 ;  /* 0x00006d0004047a24 */ /* 0x000fc800078e0206 */
[----:B------:R-:W-:Y:S02]  /*0bc0*/  IMAD R0, R0, c[0x0][0x1a8], RZ ;  /* 0x00006a0000007a24 */ /* 0x000fe400078e02ff */
[----:B------:R-:W-:Y:S02]  /*0bd0*/  IMAD.IADD R3, R3, 0x1, R4 ;  /* 0x0000000103037824 */ /* 0x000fe400078e0204 */
[----:B------:R-:W-:Y:S01]  /*0be0*/  IMAD R4, R5, c[0x0][0x1ac], R0 ;  /* 0x00006b0005047a24 */ /* 0x000fe200078e0200 */
[----:B------:R-:W-:Y:S01]  /*0bf0*/  LOP3.LUT R0, R13, 0xfffffff0, RZ, 0xc0, !PT ;  /* 0xfffffff00d007812 */ /* 0x000fe200078ec0ff */
[----:B------:R-:W-:-:S04]  /*0c00*/  IMAD.WIDE.U32 R2, R5, c[0x0][0x1a8], R2 ;  /* 0x00006a0005027a25 */ /* 0x000fc800078e0002 */
[----:B------:R-:W-:Y:S01]  /*0c10*/  IMAD.IADD R4, R3, 0x1, R4 ;  /* 0x0000000103047824 */ /* 0x000fe200078e0204 */
[----:B------:R-:W-:Y:S01]  /*0c20*/  LEA R8, P1, R2, c[0x0][0x160], 0x1 ;  /* 0x0000580002087a11 */ /* 0x000fe200078208ff */
[----:B------:R-:W-:Y:S02]  /*0c30*/  IMAD.IADD R3, R196, 0x1, -R0 ;  /* 0x00000001c4037824 */ /* 0x000fe400078e0a00 */
[----:B------:R-:W-:Y:S01]  /*0c40*/  IMAD.SHL.U32 R0, R11, 0x40, RZ ;  /* 0x000000400b007824 */ /* 0x000fe200078e00ff */
[----:B------:R-:W-:Y:S01]  /*0c50*/  LEA.HI.X R5, R2, c[0x0][0x164], R4, 0x1, P1 ;  /* 0x0000590002057a11 */ /* 0x000fe200008f0c04 */
[----:B------:R1:W3:Y:S01]  /*0c60*/  SHFL.IDX PT, R6, R8, RZ, 0x181f ;  /* 0x00181fff08067589 */ /* 0x0002e200000e0000 */
[----:B------:R-:W-:Y:S02]  /*0c70*/  SHF.R.S32.HI R2, RZ, 0x1f, R3 ;  /* 0x0000001fff027819 */ /* 0x000fe40000011403 */
[----:B------:R-:W-:Y:S02]  /*0c80*/  LOP3.LUT R0, R0, 0x1c0, RZ, 0xc0, !PT ;  /* 0x000001c000007812 */ /* 0x000fe400078ec0ff */
[----:B------:R-:W-:-:S02]  /*0c90*/  LEA.HI R26, R2, R3, RZ, 0x3 ;  /* 0x00000003021a7211 */ /* 0x000fc400078f18ff */
[----:B------:R-:W-:Y:S02]  /*0ca0*/  LOP3.LUT R2, R0, 0x38, R14, 0xf8, !PT ;  /* 0x0000003800027812 */ /* 0x000fe400078ef80e */
[----:B------:R-:W-:Y:S02]  /*0cb0*/  LOP3.LUT R4, R26, 0xfffffff8, RZ, 0xc0, !PT ;  /* 0xfffffff81a047812 */ /* 0x000fe400078ec0ff */
[----:B------:R-:W-:-:S03]  /*0cc0*/  SHF.R.U32.HI R0, RZ, 0x3, R0 ;  /* 0x00000003ff007819 */ /* 0x000fc60000011600 */
[----:B------:R-:W-:Y:S01]  /*0cd0*/  IMAD.IADD R25, R3, 0x1, -R4 ;  /* 0x0000000103197824 */ /* 0x000fe200078e0a04 */
[----:B------:R-:W-:Y:S01]  /*0ce0*/  LOP3.LUT R2, R2, R0, RZ, 0x3c, !PT ;  /* 0x0000000002027212 */ /* 0x000fe200078e3cff */
[----:B------:R-:W-:Y:S02]  /*0cf0*/  IMAD.SHL.U32 R0, R9, 0x8, RZ ;  /* 0x0000000809007824 */ /* 0x000fe400078e00ff */
[----:B------:R-:W-:Y:S02]  /*0d00*/  IMAD.MOV.U32 R3, RZ, RZ, 0x10 ;  /* 0x00000010ff037424 */ /* 0x000fe400078e00ff */
[----:B------:R-:W-:Y:S01]  /*0d10*/  IMAD.MOV.U32 R4, RZ, RZ, 0x20 ;  /* 0x00000020ff047424 */ /* 0x000fe200078e00ff */
[----:B------:R-:W-:Y:S01]  /*0d20*/  LOP3.LUT R10, R2, 0xfffffe00, R0, 0xf8, !PT ;  /* 0xfffffe00020a7812 */ /* 0x000fe200078ef800 */
[----:B----4-:R4:W5:Y:S01]  /*0d30*/  @P0 R2UR UR14, R7 ;  /* 0x00000000070e03c2 */ /* 0x01096200000e0000 */
[----:B------:R-:W-:Y:S01]  /*0d40*/  ISETP.GE.AND P0, PT, R14, c[0x0][0x198], PT ;  /* 0x000066000e007a0c */ /* 0x000fe20003f06270 */
[----:B-----5:R-:W-:-:S03]  /*0d50*/  @!UP0 UMOV UR14, UR6 ;  /* 0x00000006000e8c82 */ /* 0x020fc60008000000 */
[----:B------:R-:W-:-:S05]  /*0d60*/  R2P PR, R25, 0x6 ;  /* 0x0000000619007804 */ /* 0x000fca0000000000 */
[----:B------:R-:W-:Y:S02]  /*0d70*/  SEL R3, R3, 0xfffffff0, !P1 ;  /* 0xfffffff003037807 */ /* 0x000fe40004800000 */
[----:B------:R-:W-:Y:S01]  /*0d80*/  SEL R4, R4, 0xffffffe0, !P2 ;  /* 0xffffffe004047807 */ /* 0x000fe20005000000 */
[----:B----4-:R1:W4:Y:S01]  /*0d90*/  SHFL.IDX PT, R7, R5, RZ, 0x181f ;  /* 0x00181fff05077589 */ /* 0x01032200000e0000 */
[----:B------:R-:W-:Y:S05]  /*0da0*/  @P3 BRA `(.L_x_5) ;  /* 0x0000005000003947 */ /* 0x000fea0003800000 */
[----:B---3--:R-:W-:Y:S01]  /*0db0*/  LEA R6, P1, R14, R6, 0x1 ;  /* 0x000000060e067211 */ /* 0x008fe200078208ff */
[----:B------:R-:W-:-:S03]  /*0dc0*/  IMAD.SHL.U32 R0, R10, 0x2, RZ ;  /* 0x000000020a007824 */ /* 0x000fc600078e00ff */
[----:B----4-:R-:W-:-:S05]  /*0dd0*/  LEA.HI.X R7, R14, R7, R241, 0x1, P1 ;  /* 0x000000070e077211 */ /* 0x010fca00008f0cf1 */
[----:B------:R-:W-:Y:S01]  /*0de0*/  @!PT LDS RZ, [RZ] ;  /* 0x00000000fffff984 */ /* 0x000fe20000000800 */
[----:B------:R3:W-:Y:S04]  /*0df0*/  LDGSTS.E.BYPASS.LTC128B.128 [R0+0x7100], [R6.64], !P0 ;  /* 0x0710000006007fae */ /* 0x0007e8000c101d50 */
.L_x_5:
[----:B---3--:R-:W-:Y:S05]  /*0e00*/  BSYNC B0 ;  /* 0x0000000000007941 */ /* 0x008fea0003800000 */
.L_x_4:
[----:B------:R-:W-:Y:S01]  /*0e10*/  IADD3 R2, R12, 0x10, RZ ;  /* 0x000000100c027810 */ /* 0x000fe20007ffe0ff */
[----:B------:R3:W1:Y:S01]  /*0e20*/  SHFL.IDX PT, R0, R5, 0x1, 0x181f ;  /* 0x00381f0005007f89 */ /* 0x00066200000e0000 */
[----:B------:R-:W-:Y:S02]  /*0e30*/  BSSY B0, `(.L_x_6) ;  /* 0x0000009000007945 */ /* 0x000fe40003800000 */
[----:B------:R-:W-:Y:S01]  /*0e40*/  ISETP.GE.AND P1, PT, R2, UR11, PT ;  /* 0x0000000b02007c0c */ /* 0x000fe2000bf26270 */
[----:B------:R3:W4:-:S12]  /*0e50*/  SHFL.IDX PT, R6, R8, 0x1, 0x181f ;  /* 0x00381f0008067f89 */ /* 0x00071800000e0000 */
[----:B------:R-:W-:Y:S05]  /*0e60*/  @P1 BRA `(.L_x_7) ;  /* 0x0000005000001947 */ /* 0x000fea0003800000 */
[----:B----4-:R-:W-:-:S04]  /*0e70*/  LEA R6, P1, R14, R6, 0x1 ;  /* 0x000000060e067211 */ /* 0x010fc800078208ff */
[----:B-1----:R-:W-:Y:S01]  /*0e80*/  LEA.HI.X R7, R14, R0, R241, 0x1, P1 ;  /* 0x000000000e077211 */ /* 0x002fe200008f0cf1 */
[----:B------:R-:W-:-:S05]  /*0e90*/  IMAD.SHL.U32 R0, R10, 0x2, RZ ;  /* 0x000000020a007824 */ /* 0x000fca00078e00ff */
[----:B------:R-:W-:Y:S01]  /*0ea0*/  @!PT LDS RZ, [RZ] ;  /* 0x00000000fffff984 */ /* 0x000fe20000000800 */
[----:B------:R1:W-:Y:S03]  /*0eb0*/  LDGSTS.E.BYPASS.LTC128B.128 [R0+0x7900], [R6.64], !P0 ;  /* 0x0790000006007fae */ /* 0x0003e6000c101d50 */
.L_x_7:
[----:B------:R-:W-:Y:S05]  /*0ec0*/  BSYNC B0 ;  /* 0x0000000000007941 */ /* 0x000fea0003800000 */
.L_x_6:
[----:B------:R-:W-:Y:S01]  /*0ed0*/  IADD3 R2, R12, 0x20, RZ ;  /* 0x000000200c027810 */ /* 0x000fe20007ffe0ff */
[----:B-1----:R1:W3:Y:S01]  /*0ee0*/  SHFL.IDX PT, R0, R5, 0x2, 0x181f ;  /* 0x00581f0005007f89 */ /* 0x0022e200000e0000 */
[----:B------:R-:W-:Y:S02]  /*0ef0*/  BSSY B0, `(.L_x_8) ;  /* 0x0000009000007945 */ /* 0x000fe40003800000 */
[----:B------:R-:W-:Y:S01]  /*0f00*/  ISETP.GE.AND P1, PT, R2, UR11, PT ;  /* 0x0000000b02007c0c */ /* 0x000fe2000bf26270 */
[----:B----4-:R1:W4:-:S12]  /*0f10*/  SHFL.IDX PT, R6, R8, 0x2, 0x181f ;  /* 0x00581f0008067f89 */ /* 0x01031800000e0000 */
[----:B------:R-:W-:Y:S05]  /*0f20*/  @P1 BRA `(.L_x_9) ;  /* 0x0000005000001947 */ /* 0x000fea0003800000 */
[----:B----4-:R-:W-:-:S04]  /*0f30*/  LEA R6, P1, R14, R6, 0x1 ;  /* 0x000000060e067211 */ /* 0x010fc800078208ff */
[----:B---3--:R-:W-:Y:S01]  /*0f40*/  LEA.HI.X R7, R14, R0, R241, 0x1, P1 ;  /* 0x000000000e077211 */ /* 0x008fe200008f0cf1 */
[----:B------:R-:W-:-:S05]  /*0f50*/  IMAD.SHL.U32 R0, R10, 0x2, RZ ;  /* 0x000000020a007824 */ /* 0x000fca00078e00ff */
[----:B------:R-:W-:Y:S01]  /*0f60*/  @!PT LDS RZ, [RZ] ;  /* 0x00000000fffff984 */ /* 0x000fe20000000800 */
[----:B------:R3:W-:Y:S03]  /*0f70*/  LDGSTS.E.BYPASS.LTC128B.128 [R0+0x8100], [R6.64], !P0 ;  /* 0x0810000006007fae */ /* 0x0007e6000c101d50 */
.L_x_9:
[----:B------:R-:W-:Y:S05]  /*0f80*/  BSYNC B0 ;  /* 0x0000000000007941 */ /* 0x000fea0003800000 */
.L_x_8:
[----:B------:R-:W-:Y:S01]  /*0f90*/  IADD3 R2, R12, 0x30, RZ ;  /* 0x000000300c027810 */ /* 0x000fe20007ffe0ff */
[----:B---3--:R3:W1:Y:S01]  /*0fa0*/  SHFL.IDX PT, R0, R5, 0x3, 0x181f ;  /* 0x00781f0005007f89 */ /* 0x00866200000e0000 */
[----:B------:R-:W-:Y:S02]  /*0fb0*/  BSSY B0, `(.L_x_10) ;  /* 0x0000009000007945 */ /* 0x000fe40003800000 */
[----:B------:R-:W-:Y:S01]  /*0fc0*/  ISETP.GE.AND P1, PT, R2, UR11, PT ;  /* 0x0000000b02007c0c */ /* 0x000fe2000bf26270 */
[----:B----4-:R3:W4:-:S12]  /*0fd0*/  SHFL.IDX PT, R6, R8, 0x3, 0x181f ;  /* 0x00781f0008067f89 */ /* 0x01071800000e0000 */
[----:B------:R-:W-:Y:S05]  /*0fe0*/  @P1 BRA `(.L_x_11) ;  /* 0x0000005000001947 */ /* 0x000fea0003800000 */
[----:B----4-:R-:W-:-:S04]  /*0ff0*/  LEA R6, P1, R14, R6, 0x1 ;  /* 0x000000060e067211 */ /* 0x010fc800078208ff */
[----:B-1----:R-:W-:Y:S01]  /*1000*/  LEA.HI.X R7, R14, R0, R241, 0x1, P1 ;  /* 0x000000000e077211 */ /* 0x002fe200008f0cf1 */
[----:B------:R-:W-:-:S05]  /*1010*/  IMAD.SHL.U32 R0, R10, 0x2, RZ ;  /* 0x000000020a007824 */ /* 0x000fca00078e00ff */
[----:B------:R-:W-:Y:S01]  /*1020*/  @!PT LDS RZ, [RZ] ;  /* 0x00000000fffff984 */ /* 0x000fe20000000800 */
[----:B------:R1:W-:Y:S03]  /*1030*/  LDGSTS.E.BYPASS.LTC128B.128 [R0+0x8900], [R6.64], !P0 ;  /* 0x0890000006007fae */ /* 0x0003e6000c101d50 */
.L_x_11:
[----:B------:R-:W-:Y:S05]  /*1040*/  BSYNC B0 ;  /* 0x0000000000007941 */ /* 0x000fea0003800000 */
.L_x_10:
        /* <DEDUP_REMOVED lines=11> */
.L_x_13:
[----:B------:R-:W-:Y:S05]  /*1100*/  BSYNC B0 ;  /* 0x0000000000007941 */ /* 0x000fea0003800000 */
.L_x_12:
        /* <DEDUP_REMOVED lines=11> */
.L_x_15:
[----:B------:R-:W-:Y:S05]  /*11c0*/  BSYNC B0 ;  /* 0x0000000000007941 */ /* 0x000fea0003800000 */
.L_x_14:
        /* <DEDUP_REMOVED lines=11> */
.L_x_17:
[----:B------:R-:W-:Y:S05]  /*1280*/  BSYNC B0 ;  /* 0x0000000000007941 */ /* 0x000fea0003800000 */
.L_x_16:
[----:B-1-3--:R-:W1:Y:S01]  /*1290*/  SHFL.IDX PT, R8, R8, 0x7, 0x181f ;  /* 0x00f81f0008087f89 */ /* 0x00ae6200000e0000 */
[----:B------:R-:W-:Y:S01]  /*12a0*/  UMOV UR6, 0x70 ;  /* 0x0000007000067882 */ /* 0x000fe20000000000 */
[----:B------:R-:W-:Y:S01]  /*12b0*/  MOV R0, c[0x0][0x2b8] ;  /* 0x0000ae0000007a02 */ /* 0x000fe20000000f00 */
[----:B------:R-:W-:Y:S01]  /*12c0*/  UIMAD UR6, UR7, UR6, -0x70 ;  /* 0xffffff90070674a4 */ /* 0x000fe2000f8e0206 */
[----:B------:R3:W5:Y:S01]  /*12d0*/  SHFL.IDX PT, R9, R5, 0x7, 0x181f ;  /* 0x00f81f0005097f89 */ /* 0x00076200000e0000 */
[----:B------:R-:W-:Y:S01]  /*12e0*/  SHF.L.U32 R197, R10, 0x1, RZ ;  /* 0x000000010ac57819 */ /* 0x000fe200000006ff */
[----:B------:R-:W-:Y:S01]  /*12f0*/  USHF.R.S32.HI UR18, URZ, 0x1f, UR14 ;  /* 0x0000001f3f127899 */ /* 0x000fe2000801140e */
[----:B------:R-:W-:Y:S01]  /*1300*/  ISETP.NE.AND P5, PT, R0, 0x1, PT ;  /* 0x000000010000780c */ /* 0x000fe20003fa5270 */
[----:B------:R-:W-:Y:S01]  /*1310*/  ULDC.64 UR4, c[0x0][0x2b0] ;  /* 0x0000ac0000047ab9 */ /* 0x000fe20000000a00 */
[----:B------:R-:W-:Y:S01]  /*1320*/  IADD3 R0, R198, UR6, RZ ;  /* 0x00000006c6007c10 */ /* 0x000fe2000fffe0ff */
[----:B------:R-:W-:Y:S01]  /*1330*/  UIMAD UR18, UR18, UR4, URZ ;  /* 0x00000004121272a4 */ /* 0x000fe2000f8e023f */
[----:B------:R-:W-:Y:S01]  /*1340*/  MOV R243, RZ ;  /* 0x000000ff00f37202 */ /* 0x000fe20000000f00 */
[----:B------:R-:W-:Y:S01]  /*1350*/  UIMAD.WIDE.U32 UR12, UR14, UR4, URZ ;  /* 0x000000040e0c72a5 */ /* 0x000fe2000f8e003f */
[C---:B------:R-:W-:Y:S01]  /*1360*/  ISETP.GE.AND P4, PT, R0.reuse, UR15, PT ;  /* 0x0000000f00007c0c */ /* 0x040fe2000bf86270 */
[----:B------:R-:W-:Y:S01]  /*1370*/  UIMAD UR14, UR14, UR5, UR18 ;  /* 0x000000050e0e72a4 */ /* 0x000fe2000f8e0212 */
[----:B--2---:R-:W-:Y:S01]  /*1380*/  IADD3 R2, R0, UR9, RZ ;  /* 0x0000000900027c10 */ /* 0x004fe2000fffe0ff */
[----:B------:R-:W-:Y:S01]  /*1390*/  UIADD3 UR19, UR7, -0x1, URZ ;  /* 0xffffffff07137890 */ /* 0x000fe2000fffe03f */
[----:B------:R-:W-:Y:S01]  /*13a0*/  ISETP.GT.OR P4, PT, R198, 0x6f, P4 ;  /* 0x0000006fc600780c */ /* 0x000fe20002784670 */
[----:B------:R-:W-:Y:S01]  /*13b0*/  UIADD3 UR14, UR13, UR14, URZ ;  /* 0x0000000e0d0e7290 */ /* 0x000fe2000fffe03f */
[----:B------:R-:W-:Y:S01]  /*13c0*/  MOV R0, R2 ;  /* 0x0000000200007202 */ /* 0x000fe20000000f00 */
[----:B------:R-:W-:Y:S01]  /*13d0*/  ULDC.64 UR4, c[0x0][0x1e8] ;  /* 0x00007a0000047ab9 */ /* 0x000fe20000000a00 */
[----:B------:R-:W-:-:S02]  /*13e0*/  SHF.R.S32.HI R22, RZ, 0x4, R13 ;  /* 0x00000004ff167819 */ /* 0x000fc4000001140d */
[----:B---3--:R-:W-:Y:S01]  /*13f0*/  IADD3 R5, R12, 0x70, RZ ;  /* 0x000000700c057810 */ /* 0x008fe20007ffe0ff */
[----:B------:R-:W-:Y:S03]  /*1400*/  STL [R1], R197 ;  /* 0x000000c501007387 */ /* 0x000fe60000100800 */
[----:B------:R-:W-:Y:S01]  /*1410*/  ISETP.GE.AND P3, PT, R5, UR11, PT ;  /* 0x0000000b05007c0c */ /* 0x000fe2000bf66270 */
[----:B------:R-:W-:-:S05]  /*1420*/  @P5 IMAD.HI.U32 R5, R2, c[0x0][0x2bc], RZ ;  /* 0x0000af0002055a27 */ /* 0x000fca00078e00ff */
[----:B------:R-:W-:-:S04]  /*1430*/  @P5 SHF.R.U32.HI R0, RZ, c[0x0][0x2c0], R5 ;  /* 0x0000b000ff005a19 */ /* 0x000fc80000011605 */
[----:B------:R-:W-:-:S03]  /*1440*/  @!P4 IADD3 R5, P1, R0, UR12, RZ ;  /* 0x0000000c0005cc10 */ /* 0x000fc6000ff3e0ff */
[----:B-1----:R-:W-:Y:S02]  /*1450*/  @!P3 LEA R8, P2, R14, R8, 0x1 ;  /* 0x000000080e08b211 */ /* 0x002fe400078408ff */
[----:B------:R-:W-:Y:S02]  /*1460*/  @!P4 LEA.HI.X.SX32 R7, R0, UR14, 0x1, P1 ;  /* 0x0000000e0007cc11 */ /* 0x000fe400088f0eff */
[----:B-----5:R-:W-:Y:S02]  /*1470*/  @!P3 LEA.HI.X R9, R14, R9, R241, 0x1, P2 ;  /* 0x000000090e09b211 */ /* 0x020fe400010f0cf1 */
[----:B----4-:R-:W-:-:S03]  /*1480*/  @!P4 LEA R6, P1, R5, c[0x0][0x2a0], 0x2 ;  /* 0x0000a8000506ca11 */ /* 0x010fc600078210ff */
[----:B------:R-:W-:Y:S01]  /*1490*/  @!PT LDS RZ, [RZ] ;  /* 0x00000000fffff984 */ /* 0x000fe20000000800 */
[----:B------:R1:W-:Y:S01]  /*14a0*/  @!P3 LDGSTS.E.BYPASS.LTC128B.128 [R197+0xa900], [R8.64], !P0 ;  /* 0x0a90000008c5bfae */ /* 0x0003e2000c101d50 */
[----:B------:R-:W-:-:S03]  /*14b0*/  @!P4 LEA.HI.X R7, R5, c[0x0][0x2a4], R7, 0x2, P1 ;  /* 0x0000a9000507ca11 */ /* 0x000fc600008f1407 */
[----:B------:R-:W0:Y:S04]  /*14c0*/  LDGDEPBAR ;  /* 0x00000000000079af */ /* 0x000e280000000000 */
[----:B------:R-:W-:Y:S06]  /*14d0*/  BAR.SYNC.DEFER_BLOCKING 0x0 ;  /* 0x0000000000007b1d */ /* 0x000fec0000010000 */
[----:B------:R2:W3:Y:S01]  /*14e0*/  @!P4 LDG.E R243, [R6.64] ;  /* 0x0000001006f3c981 */ /* 0x0004e2000c1e1900 */
[----:B------:R-:W-:Y:S01]  /*14f0*/  IADD3 R0, -R0, RZ, RZ ;  /* 0x000000ff00007210 */ /* 0x000fe20007ffe1ff */
[----:B------:R-:W-:Y:S01]  /*1500*/  USHF.R.S32.HI UR11, URZ, 0x1f, UR10 ;  /* 0x0000001f3f0b7899 */ /* 0x000fe2000801140a */
[----:B-1----:R-:W-:Y:S01]  /*1510*/  SHF.L.U32 R9, R11, 0x3, RZ ;  /* 0x000000030b097819 */ /* 0x002fe200000006ff */
[----:B------:R-:W-:Y:S01]  /*1520*/  UIMAD.WIDE.U32 UR20, UR10, UR4, URZ ;  /* 0x000000040a1472a5 */ /* 0x000fe2000f8e003f */
[----:B------:R-:W-:Y:S01]  /*1530*/  LEA.HI R10, R13, R22, RZ, 0x1 ;  /* 0x000000160d0a7211 */ /* 0x000fe200078f08ff */
[----:B------:R-:W-:Y:S01]  /*1540*/  IMAD R16, R0, c[0x0][0x2b8], R2 ;  /* 0x0000ae0000107a24 */ /* 0x000fe200078e0202 */
[----:B------:R-:W-:Y:S01]  /*1550*/  UIMAD UR18, UR11, UR4, URZ ;  /* 0x000000040b1272a4 */ /* 0x000fe2000f8e023f */
[----:B------:R-:W-:Y:S01]  /*1560*/  SHF.L.U32 R5, R15, 0x6, RZ ;  /* 0x000000060f057819 */ /* 0x000fe200000006ff */
[----:B------:R-:W-:Y:S01]  /*1570*/  UIMAD UR15, UR19, -0x70, UR15 ;  /* 0xffffff90130f78a4 */ /* 0x000fe2000f8e020f */
[----:B------:R-:W-:Y:S01]  /*1580*/  LOP3.LUT R10, R10, 0xfffffffe, RZ, 0xc0, !PT ;  /* 0xfffffffe0a0a7812 */ /* 0x000fe200078ec0ff */
[----:B------:R-:W-:Y:S01]  /*1590*/  UIMAD UR18, UR10, UR5, UR18 ;  /* 0x000000050a1272a4 */ /* 0x000fe2000f8e0212 */
[----:B------:R-:W-:Y:S01]  /*15a0*/  SHF.R.S32.HI R8, RZ, 0x1f, R16 ;  /* 0x0000001fff087819 */ /* 0x000fe20000011410 */
[----:B------:R-:W-:Y:S01]  /*15b0*/  STL [R1+0x4], R16 ;  /* 0x0000041001007387 */ /* 0x000fe20000100800 */
[----:B------:R-:W-:Y:S01]  /*15c0*/  LOP3.LUT R5, R5, 0x1c0, RZ, 0xc0, !PT ;  /* 0x000001c005057812 */ /* 0x000fe200078ec0ff */
[----:B------:R-:W-:Y:S01]  /*15d0*/  UIADD3 UR18, UR21, UR18, URZ ;  /* 0x0000001215127290 */ /* 0x000fe2000fffe03f */
[----:B------:R-:W-:Y:S01]  /*15e0*/  IADD3 R18, -R11, UR15, RZ ;  /* 0x0000000f0b127c10 */ /* 0x000fe2000fffe1ff */
[C---:B------:R-:W-:Y:S01]  /*15f0*/  IMAD R0, R8.reuse, c[0x0][0x1e0], RZ ;  /* 0x0000780008007a24 */ /* 0x040fe200078e02ff */
[----:B------:R-:W-:Y:S01]  /*1600*/  LOP3.LUT R9, R5, 0x8, R9, 0xf8, !PT ;  /* 0x0000000805097812 */ /* 0x000fe200078ef809 */
[----:B------:R-:W-:Y:S01]  /*1610*/  IMAD R8, R8, c[0x0][0x208], RZ ;  /* 0x0000820008087a24 */ /* 0x000fe200078e02ff */
[----:B------:R-:W-:Y:S01]  /*1620*/  ISETP.GE.AND P4, PT, R18, 0x1, PT ;  /* 0x000000011200780c */ /* 0x000fe20003f86270 */
[----:B------:R-:W-:Y:S01]  /*1630*/  IMAD R0, R16, c[0x0][0x1e4], R0 ;  /* 0x0000790010007a24 */ /* 0x000fe200078e0200 */
[----:B------:R-:W-:Y:S01]  /*1640*/  ISETP.GE.AND P3, PT, R18, 0x11, PT ;  /* 0x000000111200780c */ /* 0x000fe20003f66270 */
[C---:B------:R-:W-:Y:S01]  /*1650*/  IMAD R8, R16.reuse, c[0x0][0x20c], R8 ;  /* 0x0000830010087a24 */ /* 0x040fe200078e0208 */
[----:B------:R-:W-:Y:S01]  /*1660*/  SHF.R.U32.HI R5, RZ, 0x3, R5 ;  /* 0x00000003ff057819 */ /* 0x000fe20000011605 */
[----:B--2---:R-:W-:Y:S01]  /*1670*/  IMAD.WIDE.U32 R6, R16, c[0x0][0x1e0], RZ ;  /* 0x0000780010067a25 */ /* 0x004fe200078e00ff */
[----:B------:R-:W-:Y:S01]  /*1680*/  ISETP.GE.AND P6, PT, R14, c[0x0][0x1d4], PT ;  /* 0x000075000e007a0c */ /* 0x000fe20003fc6270 */
[----:B------:R-:W-:Y:S01]  /*1690*/  ULDC.64 UR4, c[0x0][0x210] ;  /* 0x0000840000047ab9 */ /* 0x000fe20000000a00 */
[----:B------:R-:W-:Y:S01]  /*16a0*/  LOP3.LUT R24, R9, R5, RZ, 0x3c, !PT ;  /* 0x0000000509187212 */ /* 0x000fe200078e3cff */
[----:B------:R-:W-:Y:S01]  /*16b0*/  IMAD R5, R16, c[0x0][0x1e0], RZ ;  /* 0x0000780010057a24 */ /* 0x000fe200078e02ff */
[----:B------:R-:W-:Y:S01]  /*16c0*/  IADD3 R7, R7, R0, RZ ;  /* 0x0000000007077210 */ /* 0x000fe20007ffe0ff */
[----:B------:R-:W-:Y:S01]  /*16d0*/  UIMAD.WIDE.U32 UR22, UR10, UR4, URZ ;  /* 0x000000040a1672a5 */ /* 0x000fe2000f8e003f */
[----:B------:R-:W-:Y:S01]  /*16e0*/  ISETP.GE.AND P2, PT, R18, 0x21, PT ;  /* 0x000000211200780c */ /* 0x000fe20003f46270 */
[----:B------:R-:W-:Y:S01]  /*16f0*/  UIMAD UR4, UR11, UR4, URZ ;  /* 0x000000040b0472a4 */ /* 0x000fe2000f8e023f */
[----:B------:R-:W-:Y:S01]  /*1700*/  IADD3 R22, R22, -R10, RZ ;  /* 0x8000000a16167210 */ /* 0x000fe20007ffe0ff */
[----:B------:R-:W-:Y:S01]  /*1710*/  UISETP.GT.AND UP0, UPT, UR19, UR8, UPT ;  /* 0x000000081300728c */ /* 0x000fe2000bf04270 */
[----:B------:R-:W-:Y:S01]  /*1720*/  MOV R9, UR10 ;  /* 0x0000000a00097c02 */ /* 0x000fe20008000f00 */
[----:B------:R-:W-:Y:S01]  /*1730*/  UIMAD UR4, UR10, UR5, UR4 ;  /* 0x000000050a0472a4 */ /* 0x000fe2000f8e0204 */
[----:B------:R-:W-:-:S02]  /*1740*/  LEA.HI R195, R27, R196, RZ, 0x5 ;  /* 0x000000c41bc37211 */ /* 0x000fc400078f28ff */
[----:B------:R-:W-:Y:S01]  /*1750*/  SHF.L.U32 R242, R14, 0x1, RZ ;  /* 0x000000010ef27819 */ /* 0x000fe200000006ff */
[----:B------:R-:W-:Y:S01]  /*1760*/  UIADD3 UR4, UR23, UR4, URZ ;  /* 0x0000000417047290 */ /* 0x000fe2000fffe03f */
[----:B---3--:R-:W-:Y:S01]  /*1770*/  SHF.R.S32.HI R23, RZ, 0x1f, R243 ;  /* 0x0000001fff177819 */ /* 0x008fe200000114f3 */
[----:B------:R-:W-:-:S04]  /*1780*/  IMAD.WIDE.U32 R6, R243, c[0x0][0x1f0], R6 ;  /* 0x00007c00f3067a25 */ /* 0x000fc800078e0006 */
[----:B------:R-:W-:Y:S01]  /*1790*/  IMAD R2, R23, c[0x0][0x1f0], RZ ;  /* 0x00007c0017027a24 */ /* 0x000fe200078e02ff */
[----:B------:R-:W-:Y:S01]  /*17a0*/  IADD3 R0, P0, R6, UR20, RZ ;  /* 0x0000001406007c10 */ /* 0x000fe2000ff1e0ff */
[C---:B------:R-:W-:Y:S02]  /*17b0*/  IMAD R5, R243.reuse, c[0x0][0x1f0], R5 ;  /* 0x00007c00f3057a24 */ /* 0x040fe400078e0205 */
[----:B------:R-:W-:Y:S02]  /*17c0*/  IMAD R2, R243, c[0x0][0x1f4], R2 ;  /* 0x00007d00f3027a24 */ /* 0x000fe400078e0202 */
[----:B------:R-:W-:-:S03]  /*17d0*/  IMAD R5, R9, c[0x0][0x1e8], R5 ;  /* 0x00007a0009057a24 */ /* 0x000fc600078e0205 */
[----:B------:R-:W-:Y:S02]  /*17e0*/  IADD3.X R6, R7, UR18, R2, P0, !PT ;  /* 0x0000001207067c10 */ /* 0x000fe400087fe402 */
[C---:B------:R-:W-:Y:S02]  /*17f0*/  LEA R2, P0, R0.reuse, c[0x0][0x1c8], 0x1 ;  /* 0x0000720000027a11 */ /* 0x040fe400078008ff */
[----:B------:R-:W-:Y:S02]  /*1800*/  LEA R5, R5, c[0x0][0x1c8], 0x1 ;  /* 0x0000720005057a11 */ /* 0x000fe400078e08ff */
[----:B------:R-:W-:Y:S01]  /*1810*/  LEA.HI.X R0, R0, c[0x0][0x1cc], R6, 0x1, P0 ;  /* 0x0000730000007a11 */ /* 0x000fe200000f0c06 */
[----:B------:R-:W1:Y:S01]  /*1820*/  SHFL.IDX PT, R12, R2, RZ, 0x181f ;  /* 0x00181fff020c7589 */ /* 0x000e6200000e0000 */
[----:B------:R-:W-:-:S03]  /*1830*/  IMAD.WIDE.U32 R6, R16, c[0x0][0x208], RZ ;  /* 0x0000820010067a25 */ /* 0x000fc600078e00ff */
[----:B------:R-:W2:Y:S02]  /*1840*/  SHFL.IDX PT, R11, R2, 0x1, 0x181f ;  /* 0x00381f00020b7f89 */ /* 0x000ea400000e0000 */
[----:B------:R-:W-:Y:S02]  /*1850*/  IADD3 R7, R7, R8, RZ ;  /* 0x0000000807077210 */ /* 0x000fe40007ffe0ff */
[----:B------:R-:W3:Y:S03]  /*1860*/  SHFL.IDX PT, R13, R0, RZ, 0x181f ;  /* 0x00181fff000d7589 */ /* 0x000ee600000e0000 */
[----:B------:R-:W-:Y:S01]  /*1870*/  IMAD.WIDE.U32 R6, R243, c[0x0][0x218], R6 ;  /* 0x00008600f3067a25 */ /* 0x000fe200078e0006 */
[----:B------:R-:W4:Y:S04]  /*1880*/  SHFL.IDX PT, R21, R0, 0x1, 0x181f ;  /* 0x00381f0000157f89 */ /* 0x000f2800000e0000 */
[----:B------:R-:W5:Y:S04]  /*1890*/  SHFL.IDX PT, R19, R2, 0x2, 0x181f ;  /* 0x00581f0002137f89 */ /* 0x000f6800000e0000 */
[----:B------:R-:W5:Y:S04]  /*18a0*/  SHFL.IDX PT, R20, R0, 0x2, 0x181f ;  /* 0x00581f0000147f89 */ /* 0x000f6800000e0000 */
[----:B------:R-:W5:Y:S01]  /*18b0*/  SHFL.IDX PT, R16, R2, 0x3, 0x181f ;  /* 0x00781f0002107f89 */ /* 0x000f6200000e0000 */
[----:B-1----:R-:W-:-:S03]  /*18c0*/  @P4 LEA R12, P1, R14, R12, 0x1 ;  /* 0x0000000c0e0c4211 */ /* 0x002fc600078208ff */
[----:B------:R-:W1:Y:S01]  /*18d0*/  SHFL.IDX PT, R17, R0, 0x3, 0x181f ;  /* 0x00781f0000117f89 */ /* 0x000e6200000e0000 */
[C---:B--2---:R-:W-:Y:S02]  /*18e0*/  @P3 LEA R10, P0, R14.reuse, R11, 0x1 ;  /* 0x0000000b0e0a3211 */ /* 0x044fe400078008ff */
[C-C-:B---3--:R-:W-:Y:S02]  /*18f0*/  @P4 LEA.HI.X R13, R14.reuse, R13, R241.reuse, 0x1, P1 ;  /* 0x0000000d0e0d4211 */ /* 0x148fe400008f0cf1 */
[----:B----4-:R-:W-:-:S03]  /*1900*/  @P3 LEA.HI.X R11, R14, R21, R241, 0x1, P0 ;  /* 0x000000150e0b3211 */ /* 0x010fc600000f0cf1 */
[----:B------:R2:W-:Y:S01]  /*1910*/  @P4 LDGSTS.E.BYPASS.LTC128B.128 [R197+0x3900], [R12.64], !P6 ;  /* 0x039000000cc54fae */ /* 0x0005e2000f101d50 */
[----:B------:R-:W-:Y:S02]  /*1920*/  ISETP.GE.AND P0, PT, R18, 0x31, PT ;  /* 0x000000311200780c */ /* 0x000fe40003f06270 */
[----:B-----5:R-:W-:Y:S01]  /*1930*/  @P2 LEA R8, P1, R14, R19, 0x1 ;  /* 0x000000130e082211 */ /* 0x020fe200078208ff */
[----:B------:R3:W-:Y:S01]  /*1940*/  @P3 LDGSTS.E.BYPASS.LTC128B.128 [R197+0x4100], [R10.64], !P6 ;  /* 0x041000000ac53fae */ /* 0x0007e2000f101d50 */
[----:B------:R-:W-:Y:S02]  /*1950*/  ISETP.GE.AND P4, PT, R18, 0x41, PT ;  /* 0x000000411200780c */ /* 0x000fe40003f86270 */
[----:B------:R-:W-:Y:S01]  /*1960*/  @P2 LEA.HI.X R9, R14, R20, R241, 0x1, P1 ;  /* 0x000000140e092211 */ /* 0x000fe200008f0cf1 */
[----:B------:R-:W-:Y:S01]  /*1970*/  SHFL.IDX PT, R19, R0, 0x5, 0x181f ;  /* 0x00b81f0000137f89 */ /* 0x000fe200000e0000 */
[----:B------:R-:W-:-:S03]  /*1980*/  ISETP.GE.AND P3, PT, R18, 0x51, PT ;  /* 0x000000511200780c */ /* 0x000fc60003f66270 */
[----:B------:R4:W-:Y:S01]  /*1990*/  @P2 LDGSTS.E.BYPASS.LTC128B.128 [R197+0x4900], [R8.64], !P6 ;  /* 0x0490000008c52fae */ /* 0x0009e2000f101d50 */
[----:B------:R-:W-:-:S03]  /*19a0*/  ISETP.GE.AND P2, PT, R18, 0x61, PT ;  /* 0x000000611200780c */ /* 0x000fc60003f46270 */
[----:B--2---:R-:W-:Y:S04]  /*19b0*/  SHFL.IDX PT, R12, R2, 0x5, 0x181f ;  /* 0x00b81f00020c7f89 */ /* 0x004fe800000e0000 */
[----:B---3--:R2:W3:Y:S04]  /*19c0*/  SHFL.IDX PT, R10, R2, 0x4, 0x181f ;  /* 0x00981f00020a7f89 */ /* 0x0084e800000e0000 */
[----:B------:R-:W5:Y:S01]  /*19d0*/  SHFL.IDX PT, R11, R0, 0x4, 0x181f ;  /* 0x00981f00000b7f89 */ /* 0x000f6200000e0000 */
[----:B----4-:R-:W-:-:S03]  /*19e0*/  @P0 LEA R8, P1, R14, R16, 0x1 ;  /* 0x000000100e080211 */ /* 0x010fc600078208ff */
[----:B------:R-:W4:Y:S01]  /*19f0*/  SHFL.IDX PT, R16, R5, 0x6, 0x181f ;  /* 0x00d81f0005107f89 */ /* 0x000f2200000e0000 */
[----:B-1----:R-:W-:-:S03]  /*1a00*/  @P0 LEA.HI.X R9, R14, R17, R241, 0x1, P1 ;  /* 0x000000110e090211 */ /* 0x002fc600008f0cf1 */
[----:B------:R1:W4:Y:S04]  /*1a10*/  SHFL.IDX PT, R17, R0, 0x6, 0x181f ;  /* 0x00d81f0000117f89 */ /* 0x00032800000e0000 */
[----:B------:R4:W-:Y:S01]  /*1a20*/  @P0 LDGSTS.E.BYPASS.LTC128B.128 [R197+0x5100], [R8.64], !P6 ;  /* 0x0510000008c50fae */ /* 0x0009e2000f101d50 */
[----:B--2---:R-:W-:Y:S02]  /*1a30*/  SHF.L.U32 R2, R25, 0x6, RZ ;  /* 0x0000000619027819 */ /* 0x004fe400000006ff */
[----:B---3--:R-:W-:-:S04]  /*1a40*/  @P4 LEA R10, P1, R14, R10, 0x1 ;  /* 0x0000000a0e0a4211 */ /* 0x008fc800078208ff */
[----:B-----5:R-:W-:-:S05]  /*1a50*/  @P4 LEA.HI.X R11, R14, R11, R241, 0x1, P1 ;  /* 0x0000000b0e0b4211 */ /* 0x020fca00008f0cf1 */
[----:B------:R2:W-:Y:S01]  /*1a60*/  @P4 LDGSTS.E.BYPASS.LTC128B.128 [R197+0x5900], [R10.64], !P6 ;  /* 0x059000000ac54fae */ /* 0x0005e2000f101d50 */
[----:B-1----:R-:W-:Y:S01]  /*1a70*/  LOP3.LUT R0, R2, 0x1c0, RZ, 0xc0, !PT ;  /* 0x000001c002007812 */ /* 0x002fe200078ec0ff */
[----:B------:R-:W-:-:S04]  /*1a80*/  IMAD R2, R23, c[0x0][0x218], RZ ;  /* 0x0000860017027a24 */ /* 0x000fc800078e02ff */
[----:B------:R-:W-:Y:S01]  /*1a90*/  IMAD R5, R243, c[0x0][0x21c], R2 ;  /* 0x00008700f3057a24 */ /* 0x000fe200078e0202 */
[----:B------:R-:W-:Y:S02]  /*1aa0*/  IADD3 R2, P0, R6, UR22, RZ ;  /* 0x0000001606027c10 */ /* 0x000fe4000ff1e0ff */
[----:B------:R-:W-:Y:S02]  /*1ab0*/  SHF.L.U32 R6, R22, 0x3, RZ ;  /* 0x0000000316067819 */ /* 0x000fe400000006ff */
[----:B----4-:R-:W-:Y:S02]  /*1ac0*/  @P3 LEA R8, P1, R14, R12, 0x1 ;  /* 0x0000000c0e083211 */ /* 0x010fe400078208ff */
[----:B------:R-:W-:Y:S02]  /*1ad0*/  IADD3.X R13, R7, UR4, R5, P0, !PT ;  /* 0x00000004070d7c10 */ /* 0x000fe400087fe405 */
[----:B------:R-:W-:Y:S02]  /*1ae0*/  LOP3.LUT R12, R0, 0x8, R6, 0xf8, !PT ;  /* 0x00000008000c7812 */ /* 0x000fe400078ef806 */
[----:B------:R-:W-:-:S02]  /*1af0*/  SHF.R.U32.HI R7, RZ, 0x3, R0 ;  /* 0x00000003ff077819 */ /* 0x000fc40000011600 */
[C-C-:B------:R-:W-:Y:S02]  /*1b00*/  @P3 LEA.HI.X R9, R14.reuse, R19, R241.reuse, 0x1, P1 ;  /* 0x000000130e093211 */ /* 0x140fe400008f0cf1 */
[----:B------:R-:W-:Y:S02]  /*1b10*/  @P2 LEA R6, P1, R14, R16, 0x1 ;  /* 0x000000100e062211 */ /* 0x000fe400078208ff */
[----:B------:R-:W-:Y:S01]  /*1b20*/  LOP3.LUT R117, R12, R7, RZ, 0x3c, !PT ;  /* 0x000000070c757212 */ /* 0x000fe200078e3cff */
[----:B------:R1:W-:Y:S01]  /*1b30*/  @P3 LDGSTS.E.BYPASS.LTC128B.128 [R197+0x6100], [R8.64], !P6 ;  /* 0x0610000008c53fae */ /* 0x0003e2000f101d50 */
[----:B------:R-:W-:Y:S02]  /*1b40*/  @P2 LEA.HI.X R7, R14, R17, R241, 0x1, P1 ;  /* 0x000000110e072211 */ /* 0x000fe400008f0cf1 */
[----:B------:R-:W-:Y:S02]  /*1b50*/  LEA R5, P0, R2, c[0x0][0x1f8], 0x1 ;  /* 0x00007e0002057a11 */ /* 0x000fe400078008ff */
[----:B------:R-:W-:Y:S01]  /*1b60*/  LEA R0, R22, R24, 0x9 ;  /* 0x0000001816007211 */ /* 0x000fe200078e48ff */
[----:B------:R3:W-:Y:S01]  /*1b70*/  @P2 LDGSTS.E.BYPASS.LTC128B.128 [R197+0x6900], [R6.64], !P6 ;  /* 0x0690000006c52fae */ /* 0x0007e2000f101d50 */
[----:B------:R-:W-:-:S02]  /*1b80*/  LEA.HI.X R2, R2, c[0x0][0x1fc], R13, 0x1, P0 ;  /* 0x00007f0002027a11 */ /* 0x000fc400000f0c0d */
[----:B------:R-:W-:Y:S01]  /*1b90*/  LOP3.LUT P0, RZ, R15, 0x2, RZ, 0xc0, !PT ;  /* 0x000000020fff7812 */ /* 0x000fe2000780c0ff */
[----:B------:R-:W0:Y:S01]  /*1ba0*/  LDGDEPBAR ;  /* 0x00000000000079af */ /* 0x000e220000000000 */
[----:B------:R-:W-:Y:S02]  /*1bb0*/  SHF.L.U32 R119, R0, 0x1, RZ ;  /* 0x0000000100777819 */ /* 0x000fe400000006ff */
[C---:B------:R-:W-:Y:S01]  /*1bc0*/  SHF.L.U64.HI R241, R14.reuse, 0x1, R241 ;  /* 0x000000010ef17819 */ /* 0x040fe200000102f1 */
[----:B--2---:R-:W2:Y:S01]  /*1bd0*/  SHFL.IDX PT, R10, R5, RZ, 0x181f ;  /* 0x00181fff050a7589 */ /* 0x004ea200000e0000 */
[C---:B------:R-:W-:Y:S02]  /*1be0*/  IADD3 R0, R119.reuse, 0x3900, RZ ;  /* 0x0000390077007810 */ /* 0x040fe40007ffe0ff */
[----:B------:R-:W-:Y:S01]  /*1bf0*/  IADD3 R234, R119, 0x3920, RZ ;  /* 0x0000392077ea7810 */ /* 0x000fe20007ffe0ff */
[----:B------:R-:W-:Y:S01]  /*1c00*/  SHFL.IDX PT, R11, R2, RZ, 0x181f ;  /* 0x00181fff020b7589 */ /* 0x000fe200000e0000 */
[----:B------:R-:W-:-:S03]  /*1c10*/  ISETP.GE.AND P3, PT, R14, c[0x0][0x1d4], PT ;  /* 0x000075000e007a0c */ /* 0x000fc60003f66270 */
[----:B------:R-:W-:Y:S01]  /*1c20*/  @P0 IADD3 R234, R0, -0x20, RZ ;  /* 0xffffffe000ea0810 */ /* 0x000fe20007ffe0ff */
[----:B------:R-:W-:Y:S01]  /*1c30*/  SHFL.IDX PT, R13, R2, 0x1, 0x181f ;  /* 0x00381f00020d7f89 */ /* 0x000fe200000e0000 */
[C---:B------:R-:W-:Y:S02]  /*1c40*/  ISETP.LT.OR P0, PT, R18.reuse, 0x1, P3 ;  /* 0x000000011200780c */ /* 0x040fe40001f01670 */
[----:B------:R-:W-:Y:S01]  /*1c50*/  ISETP.LT.OR P2, PT, R18, 0x11, P3 ;  /* 0x000000111200780c */ /* 0x000fe20001f41670 */
[----:B-1----:R-:W1:Y:S01]  /*1c60*/  SHFL.IDX PT, R9, R5, 0x1, 0x181f ;  /* 0x00381f0005097f89 */ /* 0x002e6200000e0000 */
[C---:B------:R-:W-:Y:S02]  /*1c70*/  IADD3 R240, R234.reuse, 0x800, RZ ;  /* 0x00000800eaf07810 */ /* 0x040fe40007ffe0ff */
[C---:B------:R-:W-:Y:S01]  /*1c80*/  IADD3 R239, R234.reuse, 0x1000, RZ ;  /* 0x00001000eaef7810 */ /* 0x040fe20007ffe0ff */
[----:B------:R-:W4:Y:S01]  /*1c90*/  SHFL.IDX PT, R8, R5, 0x2, 0x181f ;  /* 0x00581f0005087f89 */ /* 0x000f2200000e0000 */
[----:B------:R-:W-:Y:S01]  /*1ca0*/  IADD3 R238, R234, 0x1800, RZ ;  /* 0x00001800eaee7810 */ /* 0x000fe20007ffe0ff */
[----:B------:R-:W-:-:S04]  /*1cb0*/  DEPBAR.LE SB0, 0x1 ;  /* 0x000080400000791a */ /* 0x000fc80000000000 */
[----:B------:R-:W-:-:S04]  /*1cc0*/  DEPBAR.LE SB0, 0x0 ;  /* 0x000080000000791a */ /* 0x000fc80000000000 */
[----:B------:R-:W-:Y:S01]  /*1cd0*/  BAR.SYNC.DEFER_BLOCKING 0x0 ;  /* 0x0000000000007b1d */ /* 0x000fe20000010000 */
[----:B---3--:R-:W-:Y:S02]  /*1ce0*/  SHF.L.U32 R7, R26, 0x6, RZ ;  /* 0x000000061a077819 */ /* 0x008fe400000006ff */
[----:B------:R-:W-:Y:S02]  /*1cf0*/  SHF.L.U32 R6, R195, 0x5, RZ ;  /* 0x00000005c3067819 */ /* 0x000fe400000006ff */
[----:B------:R-:W-:Y:S01]  /*1d00*/  LOP3.LUT R116, R7, 0xfffffe00, RZ, 0xc0, !PT ;  /* 0xfffffe0007747812 */ /* 0x000fe200078ec0ff */
[----:B------:R-:W3:Y:S01]  /*1d10*/  SHFL.IDX PT, R19, R5, 0x3, 0x181f ;  /* 0x00781f0005137f89 */ /* 0x000ee200000e0000 */
[----:B------:R-:W-:Y:S02]  /*1d20*/  LOP3.LUT R0, R6, 0x7ffffc00, RZ, 0xc0, !PT ;  /* 0x7ffffc0006007812 */ /* 0x000fe400078ec0ff */
[----:B--2---:R-:W-:Y:S01]  /*1d30*/  IADD3 R16, P1, R10, R242, RZ ;  /* 0x000000f20a107210 */ /* 0x004fe20007f3e0ff */
[----:B------:R-:W2:Y:S01]  /*1d40*/  SHFL.IDX PT, R21, R2, 0x2, 0x181f ;  /* 0x00581f0002157f89 */ /* 0x000ea200000e0000 */
[----:B------:R-:W-:-:S02]  /*1d50*/  IADD3 R0, R117, R116, R0 ;  /* 0x0000007475007210 */ /* 0x000fc40007ffe000 */
[-C--:B-1----:R-:W-:Y:S01]  /*1d60*/  IADD3 R12, P4, R9, R242.reuse, RZ ;  /* 0x000000f2090c7210 */ /* 0x082fe20007f9e0ff */
[----:B------:R-:W1:Y:S01]  /*1d70*/  SHFL.IDX PT, R20, R5, 0x4, 0x181f ;  /* 0x00981f0005147f89 */ /* 0x000e6200000e0000 */
[----:B------:R-:W-:Y:S02]  /*1d80*/  SHF.L.U32 R230, R0, 0x1, RZ ;  /* 0x0000000100e67819 */ /* 0x000fe400000006ff */
[-C--:B------:R-:W-:Y:S01]  /*1d90*/  IADD3.X R17, R11, R241.reuse, RZ, P1, !PT ;  /* 0x000000f10b117210 */ /* 0x080fe20000ffe4ff */
[----:B------:R-:W5:Y:S01]  /*1da0*/  SHFL.IDX PT, R23, R2, 0x3, 0x181f ;  /* 0x00781f0002177f89 */ /* 0x000f6200000e0000 */
[----:B----4-:R-:W-:Y:S02]  /*1db0*/  IADD3 R8, P1, R8, R242, RZ ;  /* 0x000000f208087210 */ /* 0x010fe40007f3e0ff */
[----:B------:R-:W-:Y:S01]  /*1dc0*/  IADD3.X R13, R13, R241, RZ, P4, !PT ;  /* 0x000000f10d0d7210 */ /* 0x000fe200027fe4ff */
[----:B------:R-:W4:Y:S01]  /*1dd0*/  SHFL.IDX PT, R22, R2, 0x4, 0x181f ;  /* 0x00981f0002167f89 */ /* 0x000f2200000e0000 */
[----:B------:R-:W-:-:S02]  /*1de0*/  LEA R233, R3, R230, 0x1 ;  /* 0x000000e603e97211 */ /* 0x000fc400078e08ff */
[----:B------:R-:W-:Y:S01]  /*1df0*/  LEA R231, R4, R230, 0x1 ;  /* 0x000000e604e77211 */ /* 0x000fe200078e08ff */
[----:B------:R-:W-:Y:S01]  /*1e00*/  LDSM.16.M88.4 R36, [R230+0x7100] ;  /* 0x00710000e624783b */ /* 0x000fe20000000200 */
[C---:B------:R-:W-:Y:S02]  /*1e10*/  IADD3 R237, R234.reuse, 0x2000, RZ ;  /* 0x00002000eaed7810 */ /* 0x040fe40007ffe0ff */
[----:B------:R-:W-:Y:S01]  /*1e20*/  LEA R232, R3, R231, 0x1 ;  /* 0x000000e703e87211 */ /* 0x000fe200078e08ff */
[----:B------:R-:W4:Y:S01]  /*1e30*/  LDSM.16.M88.4 R48, [R119+0x3900] ;  /* 0x003900007730783b */ /* 0x000f220000000200 */
[----:B---3--:R-:W-:Y:S02]  /*1e40*/  IADD3 R6, P4, R19, R242, RZ ;  /* 0x000000f213067210 */ /* 0x008fe40007f9e0ff */
[----:B------:R-:W-:Y:S01]  /*1e50*/  IADD3 R236, R234, 0x2800, RZ ;  /* 0x00002800eaec7810 */ /* 0x000fe20007ffe0ff */
[----:B------:R-:W-:Y:S01]  /*1e60*/  SHFL.IDX PT, R0, R5, 0x5, 0x181f ;  /* 0x00b81f0005007f89 */ /* 0x000fe200000e0000 */
[----:B--2---:R-:W-:-:S02]  /*1e70*/  IADD3.X R9, R21, R241, RZ, P1, !PT ;  /* 0x000000f115097210 */ /* 0x004fc40000ffe4ff */
[----:B------:R-:W-:Y:S01]  /*1e80*/  IADD3 R235, R234, 0x3000, RZ ;  /* 0x00003000eaeb7810 */ /* 0x000fe20007ffe0ff */
[----:B------:R-:W-:Y:S01]  /*1e90*/  SHFL.IDX PT, R5, R5, 0x6, 0x181f ;  /* 0x00d81f0005057f89 */ /* 0x000fe200000e0000 */
[----:B-1----:R-:W-:-:S03]  /*1ea0*/  IADD3 R10, P1, R20, R242, RZ ;  /* 0x000000f2140a7210 */ /* 0x002fc60007f3e0ff */
[----:B------:R-:W-:Y:S01]  /*1eb0*/  SHFL.IDX PT, R14, R2, 0x5, 0x181f ;  /* 0x00b81f00020e7f89 */ /* 0x000fe200000e0000 */
[-C--:B-----5:R-:W-:Y:S02]  /*1ec0*/  IADD3.X R7, R23, R241.reuse, RZ, P4, !PT ;  /* 0x000000f117077210 */ /* 0x0a0fe400027fe4ff */
[----:B------:R-:W-:Y:S01]  /*1ed0*/  ISETP.LT.OR P4, PT, R18, 0x21, P3 ;  /* 0x000000211200780c */ /* 0x000fe20001f81670 */
[----:B------:R-:W1:Y:S01]  /*1ee0*/  LDSM.16.M88.4 R32, [R230+0x9100] ;  /* 0x00910000e620783b */ /* 0x000e620000000200 */
[----:B----4-:R-:W-:Y:S02]  /*1ef0*/  IADD3.X R11, R22, R241, RZ, P1, !PT ;  /* 0x000000f1160b7210 */ /* 0x010fe40000ffe4ff */
[C---:B------:R-:W-:Y:S01]  /*1f00*/  ISETP.LT.OR P1, PT, R18.reuse, 0x31, P3 ;  /* 0x000000311200780c */ /* 0x040fe20001f21670 */
[----:B------:R-:W-:Y:S04]  /*1f10*/  SHFL.IDX PT, R2, R2, 0x6, 0x181f ;  /* 0x00d81f0002027f89 */ /* 0x000fe800000e0000 */
[----:B------:R-:W-:Y:S04]  /*1f20*/  LDSM.16.M88.4 R80, [R119+0x4100] ;  /* 0x004100007750783b */ /* 0x000fe80000000200 */
[----:B------:R-:W-:Y:S04]  /*1f30*/  LDSM.16.M88.4 R88, [R119+0x4900] ;  /* 0x004900007758783b */ /* 0x000fe80000000200 */
[----:B------:R-:W-:Y:S04]  /*1f40*/  LDSM.16.M88.4 R96, [R119+0x5100] ;  /* 0x005100007760783b */ /* 0x000fe80000000200 */
[----:B------:R-:W-:Y:S04]  /*1f50*/  LDSM.16.M88.4 R104, [R119+0x5900] ;  /* 0x005900007768783b */ /* 0x000fe80000000200 */
[----:B------:R-:W-:Y:S01]  /*1f60*/  LDSM.16.M88.4 R112, [R119+0x6100] ;  /* 0x006100007770783b */ /* 0x000fe20000000200 */
[----:B------:R-:W-:Y:S03]  /*1f70*/  HMMA.16816.F32.BF16 R68, R36, R50, RZ ;  /* 0x000000322444723c */ /* 0x000fe600000418ff */
[----:B------:R-:W-:Y:S04]  /*1f80*/  LDSM.16.M88.4 R124, [R119+0x6900] ;  /* 0x00690000777c783b */ /* 0x000fe80000000200 */
[----:B------:R-:W-:Y:S04]  /*1f90*/  LDSM.16.M88.4 R28, [R233+0x7100] ;  /* 0x00710000e91c783b */ /* 0x000fe80000000200 */
[----:B------:R-:W-:Y:S04]  /*1fa0*/  LDSM.16.M88.4 R24, [R233+0x9100] ;  /* 0x00910000e918783b */ /* 0x000fe80000000200 */
[----:B------:R-:W2:Y:S01]  /*1fb0*/  LDSM.16.M88.4 R52, [R234] ;  /* 0x00000000ea34783b */ /* 0x000ea20000000200 */
[----:B-1----:R-:W-:Y:S03]  /*1fc0*/  HMMA.16816.F32.BF16 R56, R32, R48, RZ ;  /* 0x000000302038723c */ /* 0x002fe600000418ff */
[----:B------:R-:W-:Y:S04]  /*1fd0*/  LDSM.16.M88.4 R84, [R234+0x800] ;  /* 0x00080000ea54783b */ /* 0x000fe80000000200 */
[----:B------:R-:W-:Y:S04]  /*1fe0*/  LDSM.16.M88.4 R92, [R234+0x1000] ;  /* 0x00100000ea5c783b */ /* 0x000fe80000000200 */
[----:B------:R-:W-:Y:S04]  /*1ff0*/  LDSM.16.M88.4 R100, [R234+0x1800] ;  /* 0x00180000ea64783b */ /* 0x000fe80000000200 */
[----:B------:R-:W-:Y:S04]  /*2000*/  LDSM.16.M88.4 R108, [R234+0x2000] ;  /* 0x00200000ea6c783b */ /* 0x000fe80000000200 */
[----:B------:R-:W-:Y:S04]  /*2010*/  LDSM.16.M88.4 R120, [R234+0x2800] ;  /* 0x00280000ea78783b */ /* 0x000fe80000000200 */
[----:B------:R-:W-:Y:S04]  /*2020*/  LDSM.16.M88.4 R128, [R234+0x3000] ;  /* 0x00300000ea80783b */ /* 0x000fe80000000200 */
[----:B------:R-:W-:Y:S01]  /*2030*/  @!PT LDS RZ, [RZ] ;  /* 0x00000000fffff984 */ /* 0x000fe20000000800 */
[----:B------:R-:W-:Y:S01]  /*2040*/  @!PT LDS RZ, [RZ] ;  /* 0x00000000fffff984 */ /* 0x000fe20000000800 */
[----:B------:R-:W-:Y:S01]  /*2050*/  @!PT LDS RZ, [RZ] ;  /* 0x00000000fffff984 */ /* 0x000fe20000000800 */
[----:B------:R1:W-:Y:S01]  /*2060*/  LDGSTS.E.BYPASS.LTC128B.128 [R197+0x100], [R16.64], !P0 ;  /* 0x0010000010c57fae */ /* 0x0003e2000c101d50 */
[----:B------:R-:W-:-:S03]  /*2070*/  ISETP.LT.OR P0, PT, R18, 0x41, P3 ;  /* 0x000000411200780c */ /* 0x000fc60001f01670 */
[----:B------:R3:W-:Y:S01]  /*2080*/  LDGSTS.E.BYPASS.LTC128B.128 [R197+0x900], [R12.64], !P2 ;  /* 0x009000000cc57fae */ /* 0x0007e2000d101d50 */
[----:B------:R-:W-:-:S03]  /*2090*/  LOP3.LUT P2, RZ, R15, 0x4, RZ, 0xc0, !PT ;  /* 0x000000040fff7812 */ /* 0x000fc6000784c0ff */
[----:B------:R4:W-:Y:S01]  /*20a0*/  LDGSTS.E.BYPASS.LTC128B.128 [R197+0x1100], [R8.64], !P4 ;  /* 0x0110000008c57fae */ /* 0x0009e2000e101d50 */
[C---:B------:R-:W-:Y:S02]  /*20b0*/  ISETP.LT.OR P4, PT, R18.reuse, 0x51, P3 ;  /* 0x000000511200780c */ /* 0x040fe40001f81670 */
[----:B------:R-:W-:Y:S01]  /*20c0*/  ISETP.LT.OR P3, PT, R18, 0x61, P3 ;  /* 0x000000611200780c */ /* 0x000fe20001f61670 */
[----:B------:R5:W-:Y:S01]  /*20d0*/  LDGSTS.E.BYPASS.LTC128B.128 [R197+0x1900], [R6.64], !P1 ;  /* 0x0190000006c57fae */ /* 0x000be2000c901d50 */
[----:B--2---:R-:W-:Y:S03]  /*20e0*/  HMMA.16816.F32.BF16 R56, R24, R52, R56 ;  /* 0x000000341838723c */ /* 0x004fe60000041838 */
[----:B------:R2:W-:Y:S01]  /*20f0*/  LDGSTS.E.BYPASS.LTC128B.128 [R197+0x2100], [R10.64], !P0 ;  /* 0x021000000ac57fae */ /* 0x0005e2000c101d50 */
[----:B----4-:R-:W-:Y:S02]  /*2100*/  IADD3 R8, P1, R0, R242, RZ ;  /* 0x000000f200087210 */ /* 0x010fe40007f3e0ff */
[----:B-----5:R-:W-:-:S02]  /*2110*/  MOV R7, 0x40 ;  /* 0x0000004000077802 */ /* 0x020fc40000000f00 */
[----:B------:R-:W-:Y:S02]  /*2120*/  IADD3 R6, P0, R5, R242, RZ ;  /* 0x000000f205067210 */ /* 0x000fe40007f1e0ff */
[----:B------:R-:W-:Y:S02]  /*2130*/  SEL R0, R7, 0xffffffc0, !P2 ;  /* 0xffffffc007007807 */ /* 0x000fe40005000000 */
[-C--:B------:R-:W-:Y:S02]  /*2140*/  IADD3.X R9, R14, R241.reuse, RZ, P1, !PT ;  /* 0x000000f10e097210 */ /* 0x080fe40000ffe4ff */
[----:B---3--:R-:W-:Y:S01]  /*2150*/  HMMA.16816.F32.BF16 R12, R36, R48, RZ ;  /* 0x00000030240c723c */ /* 0x008fe200000418ff */
[----:B------:R-:W-:Y:S02]  /*2160*/  IADD3.X R7, R2, R241, RZ, P0, !PT ;  /* 0x000000f102077210 */ /* 0x000fe400007fe4ff */
[----:B------:R-:W-:Y:S01]  /*2170*/  IADD3 R229, R119, R0, RZ ;  /* 0x0000000077e57210 */ /* 0x000fe20007ffe0ff */
[----:B------:R2:W-:Y:S01]  /*2180*/  LDGSTS.E.BYPASS.LTC128B.128 [R197+0x2900], [R8.64], !P4 ;  /* 0x0290000008c57fae */ /* 0x0005e2000e101d50 */
[----:B------:R-:W-:-:S02]  /*2190*/  IADD3 R228, R0, R234, RZ ;  /* 0x000000ea00e47210 */ /* 0x000fc40007ffe0ff */
[----:B------:R-:W-:Y:S01]  /*21a0*/  IADD3 R2, R197, 0x100, RZ ;  /* 0x00000100c5027810 */ /* 0x000fe20007ffe0ff */
[----:B------:R3:W-:Y:S01]  /*21b0*/  LDGSTS.E.BYPASS.LTC128B.128 [R197+0x3100], [R6.64], !P3 ;  /* 0x0310000006c57fae */ /* 0x0007e2000d901d50 */
[----:B------:R-:W-:Y:S02]  /*21c0*/  PLOP3.LUT P0, PT, PT, PT, UP0, 0x80, 0x0 ;  /* 0x000000000000781c */ /* 0x000fe40003f0f008 */
[----:B------:R-:W-:Y:S01]  /*21d0*/  ISETP.GT.AND P4, PT, R198, 0x6f, PT ;  /* 0x0000006fc600780c */ /* 0x000fe20003f84270 */
[----:B------:R-:W-:Y:S04]  /*21e0*/  LDSM.16.M88.4 R40, [R229+0x3900] ;  /* 0x00390000e528783b */ /* 0x000fe80000000200 */
[----:B------:R-:W4:Y:S04]  /*21f0*/  LDSM.16.M88.4 R20, [R231+0x7100] ;  /* 0x00710000e714783b */ /* 0x000f280000000200 */
[----:B-1----:R-:W1:Y:S04]  /*2200*/  LDSM.16.M88.4 R16, [R231+0x9100] ;  /* 0x00910000e710783b */ /* 0x002e680000000200 */
[----:B------:R-:W-:Y:S01]  /*2210*/  HMMA.16816.F32.BF16 R60, R28, R52, R12 ;  /* 0x000000341c3c723c */ /* 0x000fe2000004180c */
[----:B------:R-:W-:Y:S04]  /*2220*/  LDSM.16.M88.4 R44, [R228] ;  /* 0x00000000e42c783b */ /* 0x000fe80000000200 */
[----:B------:R-:W5:Y:S04]  /*2230*/  LDSM.16.M88.4 R12, [R232+0x7100] ;  /* 0x00710000e80c783b */ /* 0x000f680000000200 */
[----:B--2---:R-:W2:Y:S04]  /*2240*/  LDSM.16.M88.4 R8, [R232+0x9100] ;  /* 0x00910000e808783b */ /* 0x004ea80000000200 */
[----:B------:R-:W0:Y:S04]  /*2250*/  LDGDEPBAR ;  /* 0x00000000000079af */ /* 0x000e280000000000 */
[----:B------:R-:W-:Y:S07]  /*2260*/  STL [R1+0xc], R2 ;  /* 0x00000c0201007387 */ /* 0x000fee0000100800 */
[----:B----4-:R-:W-:Y:S08]  /*2270*/  HMMA.16816.F32.BF16 R64, R20, R40, R60 ;  /* 0x000000281440723c */ /* 0x010ff0000004183c */
[----:B------:R-:W-:Y:S08]  /*2280*/  HMMA.16816.F32.BF16 R60, R32, R50, RZ ;  /* 0x00000032203c723c */ /* 0x000ff000000418ff */
[----:B-1----:R-:W-:Y:S08]  /*2290*/  HMMA.16816.F32.BF16 R48, R16, R40, R56 ;  /* 0x000000281030723c */ /* 0x002ff00000041838 */
[----:B------:R-:W-:Y:S08]  /*22a0*/  HMMA.16816.F32.BF16 R56, R28, R54, R68 ;  /* 0x000000361c38723c */ /* 0x000ff00000041844 */
[----:B-----5:R-:W-:Y:S08]  /*22b0*/  HMMA.16816.F32.BF16 R68, R12, R44, R64 ;  /* 0x0000002c0c44723c */ /* 0x020ff00000041840 */
[----:B------:R-:W-:Y:S08]  /*22c0*/  HMMA.16816.F32.BF16 R64, R24, R54, R60 ;  /* 0x000000361840723c */ /* 0x000ff0000004183c */
[----:B------:R-:W-:Y:S08]  /*22d0*/  HMMA.16816.F32.BF16 R60, R36, R80, RZ ;  /* 0x00000050243c723c */ /* 0x000ff000000418ff */
[----:B--2---:R-:W-:Y:S01]  /*22e0*/  HMMA.16816.F32.BF16 R76, R8, R44, R48 ;  /* 0x0000002c084c723c */ /* 0x004fe20000041830 */
[----:B------:R-:W1:Y:S01]  /*22f0*/  LDSM.16.M88.4 R48, [R229+0x4100] ;  /* 0x00410000e530783b */ /* 0x000e620000000200 */
[----:B------:R-:W-:-:S04]  /*2300*/  FMUL.FTZ R0, R68, c[0x0][0x320] ;  /* 0x0000c80044007a20 */ /* 0x000fc80000410000 */
[----:B------:R2:W4:Y:S02]  /*2310*/  MUFU.TANH R194, R0 ;  /* 0x0000000000c27308 */ /* 0x0005240000002400 */
[----:B------:R-:W-:Y:S08]  /*2320*/  HMMA.16816.F32.BF16 R52, R20, R42, R56 ;  /* 0x0000002a1434723c */ /* 0x000ff00000041838 */
[----:B------:R-:W-:Y:S01]  /*2330*/  HMMA.16816.F32.BF16 R56, R32, R80, RZ ;  /* 0x000000502038723c */ /* 0x000fe200000418ff */
[----:B--2---:R-:W-:-:S07]  /*2340*/  FMUL.FTZ R0, R69, c[0x0][0x320] ;  /* 0x0000c80045007a20 */ /* 0x004fce0000410000 */
[----:B------:R-:W-:Y:S01]  /*2350*/  HMMA.16816.F32.BF16 R60, R28, R84, R60 ;  /* 0x000000541c3c723c */ /* 0x000fe2000004183c */
[----:B------:R2:W1:Y:S07]  /*2360*/  MUFU.TANH R193, R0 ;  /* 0x0000000000c17308 */ /* 0x00046e0000002400 */
[----:B------:R-:W-:Y:S01]  /*2370*/  HMMA.16816.F32.BF16 R64, R16, R42, R64 ;  /* 0x0000002a1040723c */ /* 0x000fe20000041840 */
[----:B------:R-:W5:Y:S01]  /*2380*/  LDSM.16.M88.4 R40, [R228+0x800] ;  /* 0x00080000e428783b */ /* 0x000f620000000200 */
[----:B--2---:R-:W-:-:S04]  /*2390*/  FMUL.FTZ R0, R70, c[0x0][0x320] ;  /* 0x0000c80046007a20 */ /* 0x004fc80000410000 */
[----:B------:R2:W2:Y:S10]  /*23a0*/  MUFU.TANH R192, R0 ;  /* 0x0000000000c07308 */ /* 0x0004b40000002400 */
[----:B-1----:R-:W-:Y:S08]  /*23b0*/  HMMA.16816.F32.BF16 R60, R20, R48, R60 ;  /* 0x00000030143c723c */ /* 0x002ff0000004183c */
[----:B------:R-:W-:Y:S01]  /*23c0*/  HMMA.16816.F32.BF16 R72, R8, R46, R64 ;  /* 0x0000002e0848723c */ /* 0x000fe20000041840 */
[----:B--2---:R-:W-:-:S07]  /*23d0*/  FMUL.FTZ R0, R71, c[0x0][0x320] ;  /* 0x0000c80047007a20 */ /* 0x004fce0000410000 */
[----:B------:R-:W-:Y:S01]  /*23e0*/  HMMA.16816.F32.BF16 R68, R12, R46, R52 ;  /* 0x0000002e0c44723c */ /* 0x000fe20000041834 */
[----:B------:R1:W2:Y:S07]  /*23f0*/  MUFU.TANH R191, R0 ;  /* 0x0000000000bf7308 */ /* 0x0002ae0000002400 */
[----:B------:R-:W-:Y:S08]  /*2400*/  HMMA.16816.F32.BF16 R52, R24, R84, R56 ;  /* 0x000000541834723c */ /* 0x000ff00000041838 */
[----:B------:R-:W-:Y:S01]  /*2410*/  HMMA.16816.F32.BF16 R56, R36, R82, RZ ;  /* 0x000000522438723c */ /* 0x000fe200000418ff */
[----:B-1----:R-:W-:-:S04]  /*2420*/  FMUL.FTZ R0, R76, c[0x0][0x320] ;  /* 0x0000c8004c007a20 */ /* 0x002fc80000410000 */
[----:B------:R1:W1:Y:S03]  /*2430*/  MUFU.TANH R190, R0 ;  /* 0x0000000000be7308 */ /* 0x0002660000002400 */
[----:B------:R-:W-:Y:S08]  /*2440*/  HMMA.16816.F32.BF16 R64, R32, R82, RZ ;  /* 0x000000522040723c */ /* 0x000ff000000418ff */
[----:B------:R-:W-:Y:S01]  /*2450*/  HMMA.16816.F32.BF16 R44, R16, R48, R52 ;  /* 0x00000030102c723c */ /* 0x000fe20000041834 */
[----:B-1----:R-:W-:-:S07]  /*2460*/  FMUL.FTZ R0, R77, c[0x0][0x320] ;  /* 0x0000c8004d007a20 */ /* 0x002fce0000410000 */
[-C--:B------:R-:W-:Y:S01]  /*2470*/  HMMA.16816.F32.BF16 R52, R28, R86.reuse, R56 ;  /* 0x000000561c34723c */ /* 0x080fe20000041838 */
[----:B------:R1:W1:Y:S07]  /*2480*/  MUFU.TANH R189, R0 ;  /* 0x0000000000bd7308 */ /* 0x00026e0000002400 */
[----:B------:R-:W-:Y:S08]  /*2490*/  HMMA.16816.F32.BF16 R64, R24, R86, R64 ;  /* 0x000000561840723c */ /* 0x000ff00000041840 */
[----:B------:R-:W-:Y:S01]  /*24a0*/  HMMA.16816.F32.BF16 R56, R32, R88, RZ ;  /* 0x000000582038723c */ /* 0x000fe200000418ff */
[----:B-1----:R-:W-:-:S04]  /*24b0*/  FMUL.FTZ R0, R78, c[0x0][0x320] ;  /* 0x0000c8004e007a20 */ /* 0x002fc80000410000 */
[----:B------:R1:W1:Y:S03]  /*24c0*/  MUFU.TANH R185, R0 ;  /* 0x0000000000b97308 */ /* 0x0002660000002400 */
[-C--:B------:R-:W-:Y:S08]  /*24d0*/  HMMA.16816.F32.BF16 R52, R20, R50.reuse, R52 ;  /* 0x000000321434723c */ /* 0x080ff00000041834 */
[----:B------:R-:W-:Y:S01]  /*24e0*/  HMMA.16816.F32.BF16 R64, R16, R50, R64 ;  /* 0x000000321040723c */ /* 0x000fe20000041840 */
[----:B------:R-:W-:Y:S01]  /*24f0*/  LDSM.16.M88.4 R48, [R228+0x1000] ;  /* 0x00100000e430783b */ /* 0x000fe20000000200 */
[----:B-1----:R-:W-:-:S06]  /*2500*/  FMUL.FTZ R0, R79, c[0x0][0x320] ;  /* 0x0000c8004f007a20 */ /* 0x002fcc0000410000 */
[----:B-----5:R-:W-:Y:S01]  /*2510*/  HMMA.16816.F32.BF16 R76, R8, R40, R44 ;  /* 0x00000028084c723c */ /* 0x020fe2000004182c */
[----:B------:R-:W1:Y:S01]  /*2520*/  LDSM.16.M88.4 R44, [R229+0x4900] ;  /* 0x00490000e52c783b */ /* 0x000e620000000200 */
[----:B------:R5:W1:Y:S02]  /*2530*/  MUFU.TANH R186, R0 ;  /* 0x0000000000ba7308 */ /* 0x000a640000002400 */
[----:B-----5:R-:W-:-:S06]  /*2540*/  FMUL.FTZ R0, R68, c[0x0][0x320] ;  /* 0x0000c80044007a20 */ /* 0x020fcc0000410000 */
[----:B------:R5:W1:Y:S02]  /*2550*/  MUFU.TANH R188, R0 ;  /* 0x0000000000bc7308 */ /* 0x000a640000002400 */
[----:B-----5:R-:W-:-:S06]  /*2560*/  FMUL.FTZ R0, R69, c[0x0][0x320] ;  /* 0x0000c80045007a20 */ /* 0x020fcc0000410000 */
[----:B------:R5:W1:Y:S02]  /*2570*/  MUFU.TANH R187, R0 ;  /* 0x0000000000bb7308 */ /* 0x000a640000002400 */
[----:B-----5:R-:W-:-:S06]  /*2580*/  FMUL.FTZ R0, R70, c[0x0][0x320] ;  /* 0x0000c80046007a20 */ /* 0x020fcc0000410000 */
[----:B------:R5:W1:Y:S02]  /*2590*/  MUFU.TANH R184, R0 ;  /* 0x0000000000b87308 */ /* 0x000a640000002400 */
[----:B-----5:R-:W-:Y:S02]  /*25a0*/  FMUL.FTZ R0, R71, c[0x0][0x320] ;  /* 0x0000c80047007a20 */ /* 0x020fe40000410000 */
[----:B------:R-:W-:Y:S04]  /*25b0*/  HMMA.16816.F32.BF16 R68, R12, R40, R60 ;  /* 0x000000280c44723c */ /* 0x000fe8000004183c */
[----:B------:R5:W1:Y:S04]  /*25c0*/  MUFU.TANH R183, R0 ;  /* 0x0000000000b77308 */ /* 0x000a680000002400 */
[----:B------:R-:W-:Y:S01]  /*25d0*/  HMMA.16816.F32.BF16 R60, R36, R88, RZ ;  /* 0x00000058243c723c */ /* 0x000fe200000418ff */
[----:B-----5:R-:W-:-:S04]  /*25e0*/  FMUL.FTZ R0, R72, c[0x0][0x320] ;  /* 0x0000c80048007a20 */ /* 0x020fc80000410000 */
[----:B------:R5:W1:Y:S11]  /*25f0*/  MUFU.TANH R182, R0 ;  /* 0x0000000000b67308 */ /* 0x000a760000002400 */
[----:B------:R-:W-:Y:S08]  /*2600*/  @!UPT UIADD3 URZ, URZ, URZ, URZ ;  /* 0x0000003f3f3ff290 */ /* 0x000ff0000fffe03f */
[----:B------:R-:W-:Y:S01]  /*2610*/  HMMA.16816.F32.BF16 R60, R28, R92, R60 ;  /* 0x0000005c1c3c723c */ /* 0x000fe2000004183c */
[----:B-----5:R-:W-:-:S04]  /*2620*/  FMUL.FTZ R0, R73, c[0x0][0x320] ;  /* 0x0000c80049007a20 */ /* 0x020fc80000410000 */
[----:B------:R5:W2:Y:S11]  /*2630*/  MUFU.TANH R181, R0 ;  /* 0x0000000000b57308 */ /* 0x000ab60000002400 */
[----:B------:R-:W-:Y:S08]  /*2640*/  @!UPT UIADD3 URZ, URZ, URZ, URZ ;  /* 0x0000003f3f3ff290 */ /* 0x000ff0000fffe03f */
[----:B-1----:R-:W-:Y:S01]  /*2650*/  HMMA.16816.F32.BF16 R60, R20, R44, R60 ;  /* 0x0000002c143c723c */ /* 0x002fe2000004183c */
[----:B-----5:R-:W-:-:S04]  /*2660*/  FMUL.FTZ R0, R74, c[0x0][0x320] ;  /* 0x0000c8004a007a20 */ /* 0x020fc80000410000 */
[----:B------:R1:W1:Y:S02]  /*2670*/  MUFU.TANH R177, R0 ;  /* 0x0000000000b17308 */ /* 0x0002640000002400 */
[----:B-1----:R-:W-:Y:S02]  /*2680*/  FMUL.FTZ R0, R75, c[0x0][0x320] ;  /* 0x0000c8004b007a20 */ /* 0x002fe40000410000 */
[----:B------:R-:W-:Y:S04]  /*2690*/  HMMA.16816.F32.BF16 R72, R8, R42, R64 ;  /* 0x0000002a0848723c */ /* 0x000fe80000041840 */
[----:B------:R1:W1:Y:S04]  /*26a0*/  MUFU.TANH R178, R0 ;  /* 0x0000000000b27308 */ /* 0x0002680000002400 */
[----:B------:R-:W-:Y:S01]  /*26b0*/  HMMA.16816.F32.BF16 R64, R32, R90, RZ ;  /* 0x0000005a2040723c */ /* 0x000fe200000418ff */
[----:B-1----:R-:W-:-:S04]  /*26c0*/  FMUL.FTZ R0, R68, c[0x0][0x320] ;  /* 0x0000c80044007a20 */ /* 0x002fc80000410000 */
[----:B------:R1:W1:Y:S11]  /*26d0*/  MUFU.TANH R180, R0 ;  /* 0x0000000000b47308 */ /* 0x0002760000002400 */
[----:B------:R-:W-:Y:S08]  /*26e0*/  @!UPT UIADD3 URZ, URZ, URZ, URZ ;  /* 0x0000003f3f3ff290 */ /* 0x000ff0000fffe03f */
[----:B------:R-:W-:Y:S01]  /*26f0*/  HMMA.16816.F32.BF16 R64, R24, R94, R64 ;  /* 0x0000005e1840723c */ /* 0x000fe20000041840 */
[----:B-1----:R-:W-:-:S04]  /*2700*/  FMUL.FTZ R0, R69, c[0x0][0x320] ;  /* 0x0000c80045007a20 */ /* 0x002fc80000410000 */
[----:B------:R1:W1:Y:S11]  /*2710*/  MUFU.TANH R179, R0 ;  /* 0x0000000000b37308 */ /* 0x0002760000002400 */
[----:B------:R-:W-:Y:S08]  /*2720*/  @!UPT UIADD3 URZ, URZ, URZ, URZ ;  /* 0x0000003f3f3ff290 */ /* 0x000ff0000fffe03f */
[----:B------:R-:W-:Y:S01]  /*2730*/  HMMA.16816.F32.BF16 R64, R16, R46, R64 ;  /* 0x0000002e1040723c */ /* 0x000fe20000041840 */
[----:B-1----:R-:W-:-:S04]  /*2740*/  FMUL.FTZ R0, R70, c[0x0][0x320] ;  /* 0x0000c80046007a20 */ /* 0x002fc80000410000 */
[----:B------:R1:W1:Y:S02]  /*2750*/  MUFU.TANH R176, R0 ;  /* 0x0000000000b07308 */ /* 0x0002640000002400 */
[----:B-1----:R-:W-:Y:S02]  /*2760*/  FMUL.FTZ R0, R71, c[0x0][0x320] ;  /* 0x0000c80047007a20 */ /* 0x002fe40000410000 */
[----:B------:R-:W-:Y:S04]  /*2770*/  HMMA.16816.F32.BF16 R68, R12, R42, R52 ;  /* 0x0000002a0c44723c */ /* 0x000fe80000041834 */
[----:B------:R1:W1:Y:S04]  /*2780*/  MUFU.TANH R175, R0 ;  /* 0x0000000000af7308 */ /* 0x0002680000002400 */
[----:B------:R-:W-:Y:S08]  /*2790*/  HMMA.16816.F32.BF16 R52, R24, R92, R56 ;  /* 0x0000005c1834723c */ /* 0x000ff00000041838 */
[----:B------:R-:W-:Y:S01]  /*27a0*/  HMMA.16816.F32.BF16 R56, R36, R90, RZ ;  /* 0x0000005a2438723c */ /* 0x000fe200000418ff */
[----:B-1----:R-:W-:-:S04]  /*27b0*/  FMUL.FTZ R0, R76, c[0x0][0x320] ;  /* 0x0000c8004c007a20 */ /* 0x002fc80000410000 */
[----:B------:R1:W1:Y:S11]  /*27c0*/  MUFU.TANH R174, R0 ;  /* 0x0000000000ae7308 */ /* 0x0002760000002400 */
[----:B------:R-:W-:Y:S01]  /*27d0*/  HMMA.16816.F32.BF16 R40, R16, R44, R52 ;  /* 0x0000002c1028723c */ /* 0x000fe20000041834 */
[----:B-1----:R-:W-:-:S07]  /*27e0*/  FMUL.FTZ R0, R77, c[0x0][0x320] ;  /* 0x0000c8004d007a20 */ /* 0x002fce0000410000 */
[----:B------:R-:W-:Y:S01]  /*27f0*/  HMMA.16816.F32.BF16 R52, R28, R94, R56 ;  /* 0x0000005e1c34723c */ /* 0x000fe20000041838 */
[----:B------:R1:W1:Y:S07]  /*2800*/  MUFU.TANH R173, R0 ;  /* 0x0000000000ad7308 */ /* 0x00026e0000002400 */
[----:B------:R-:W-:Y:S01]  /*2810*/  HMMA.16816.F32.BF16 R56, R32, R96, RZ ;  /* 0x000000602038723c */ /* 0x000fe200000418ff */
[----:B-1----:R-:W-:-:S04]  /*2820*/  FMUL.FTZ R0, R78, c[0x0][0x320] ;  /* 0x0000c8004e007a20 */ /* 0x002fc80000410000 */
[----:B------:R1:W1:Y:S02]  /*2830*/  MUFU.TANH R169, R0 ;  /* 0x0000000000a97308 */ /* 0x0002640000002400 */
[----:B-1----:R-:W-:Y:S02]  /*2840*/  FMUL.FTZ R0, R79, c[0x0][0x320] ;  /* 0x0000c8004f007a20 */ /* 0x002fe40000410000 */
[----:B------:R-:W-:Y:S04]  /*2850*/  HMMA.16816.F32.BF16 R76, R8, R48, R40 ;  /* 0x00000030084c723c */ /* 0x000fe80000041828 */
[----:B------:R1:W1:Y:S04]  /*2860*/  MUFU.TANH R170, R0 ;  /* 0x0000000000aa7308 */ /* 0x0002680000002400 */
[----:B------:R-:W-:Y:S01]  /*2870*/  HMMA.16816.F32.BF16 R40, R20, R46, R52 ;  /* 0x0000002e1428723c */ /* 0x000fe20000041834 */
[----:B------:R-:W5:Y:S07]  /*2880*/  LDSM.16.M88.4 R52, [R229+0x5100] ;  /* 0x00510000e534783b */ /* 0x000f6e0000000200 */
[----:B------:R-:W-:Y:S01]  /*2890*/  HMMA.16816.F32.BF16 R44, R24, R100, R56 ;  /* 0x00000064182c723c */ /* 0x000fe20000041838 */
[----:B-1----:R-:W-:-:S04]  /*28a0*/  FMUL.FTZ R0, R68, c[0x0][0x320] ;  /* 0x0000c80044007a20 */ /* 0x002fc80000410000 */
[----:B------:R1:W1:Y:S02]  /*28b0*/  MUFU.TANH R172, R0 ;  /* 0x0000000000ac7308 */ /* 0x0002640000002400 */
[----:B-1----:R-:W-:-:S06]  /*28c0*/  FMUL.FTZ R0, R69, c[0x0][0x320] ;  /* 0x0000c80045007a20 */ /* 0x002fcc0000410000 */
[----:B------:R1:W1:Y:S11]  /*28d0*/  MUFU.TANH R171, R0 ;  /* 0x0000000000ab7308 */ /* 0x0002760000002400 */
[----:B-----5:R-:W-:Y:S01]  /*28e0*/  HMMA.16816.F32.BF16 R44, R16, R52, R44 ;  /* 0x00000034102c723c */ /* 0x020fe2000004182c */
[----:B-1----:R-:W-:-:S04]  /*28f0*/  FMUL.FTZ R0, R70, c[0x0][0x320] ;  /* 0x0000c80046007a20 */ /* 0x002fc80000410000 */
        /* <DEDUP_REMOVED lines=14> */
[----:B------:R1:W1:Y:S03]  /*29e0*/  MUFU.TANH R118, R0 ;  /* 0x0000000000767308 */ /* 0x0002660000002400 */
[----:B------:R-:W-:Y:S01]  /*29f0*/  HMMA.16816.F32.BF16 R60, R32, R98, RZ ;  /* 0x00000062203c723c */ /* 0x000fe200000418ff */
[----:B-1----:R-:W-:-:S07]  /*2a00*/  FMUL.FTZ R0, R75, c[0x0][0x320] ;  /* 0x0000c8004b007a20 */ /* 0x002fce0000410000 */
[----:B------:R-:W-:Y:S01]  /*2a10*/  HMMA.16816.F32.BF16 R72, R8, R50, R64 ;  /* 0x000000320848723c */ /* 0x000fe20000041840 */
[----:B------:R1:W1:Y:S11]  /*2a20*/  MUFU.TANH R158, R0 ;  /* 0x00000000009e7308 */ /* 0x0002760000002400 */
[----:B------:R-:W-:Y:S04]  /*2a30*/  @!UPT UIADD3 URZ, URZ, URZ, URZ ;  /* 0x0000003f3f3ff290 */ /* 0x000fe8000fffe03f */
[----:B------:R-:W-:Y:S08]  /*2a40*/  HMMA.16816.F32.BF16 R64, R24, R102, R60 ;  /* 0x000000661840723c */ /* 0x000ff0000004183c */
[----:B------:R-:W-:Y:S01]  /*2a50*/  HMMA.16816.F32.BF16 R60, R36, R104, RZ ;  /* 0x00000068243c723c */ /* 0x000fe200000418ff */
[----:B-1----:R-:W-:-:S04]  /*2a60*/  FMUL.FTZ R0, R68, c[0x0][0x320] ;  /* 0x0000c80044007a20 */ /* 0x002fc80000410000 */
[----:B------:R1:W1:Y:S11]  /*2a70*/  MUFU.TANH R164, R0 ;  /* 0x0000000000a47308 */ /* 0x0002760000002400 */
[----:B------:R-:W-:Y:S01]  /*2a80*/  HMMA.16816.F32.BF16 R64, R16, R54, R64 ;  /* 0x000000361040723c */ /* 0x000fe20000041840 */
[----:B-1----:R-:W-:-:S07]  /*2a90*/  FMUL.FTZ R0, R69, c[0x0][0x320] ;  /* 0x0000c80045007a20 */ /* 0x002fce0000410000 */
[----:B------:R-:W-:Y:S01]  /*2aa0*/  HMMA.16816.F32.BF16 R60, R28, R108, R60 ;  /* 0x0000006c1c3c723c */ /* 0x000fe2000004183c */
[----:B------:R1:W1:Y:S02]  /*2ab0*/  MUFU.TANH R161, R0 ;  /* 0x0000000000a17308 */ /* 0x0002640000002400 */
[----:B-1----:R-:W-:-:S06]  /*2ac0*/  FMUL.FTZ R0, R70, c[0x0][0x320] ;  /* 0x0000c80046007a20 */ /* 0x002fcc0000410000 */
[----:B------:R1:W1:Y:S02]  /*2ad0*/  MUFU.TANH R157, R0 ;  /* 0x00000000009d7308 */ /* 0x0002640000002400 */
[----:B-1----:R-:W-:Y:S02]  /*2ae0*/  FMUL.FTZ R0, R71, c[0x0][0x320] ;  /* 0x0000c80047007a20 */ /* 0x002fe40000410000 */
[----:B------:R-:W-:Y:S01]  /*2af0*/  HMMA.16816.F32.BF16 R68, R12, R50, R40 ;  /* 0x000000320c44723c */ /* 0x000fe20000041828 */
[----:B------:R-:W1:Y:S03]  /*2b00*/  LDSM.16.M88.4 R40, [R228+0x1800] ;  /* 0x00180000e428783b */ /* 0x000e660000000200 */
[----:B------:R5:W1:Y:S04]  /*2b10*/  MUFU.TANH R142, R0 ;  /* 0x00000000008e7308 */ /* 0x000a680000002400 */
[----:B------:R-:W-:Y:S01]  /*2b20*/  HMMA.16816.F32.BF16 R48, R36, R98, RZ ;  /* 0x000000622430723c */ /* 0x000fe200000418ff */
[----:B-----5:R-:W-:-:S04]  /*2b30*/  FMUL.FTZ R0, R76, c[0x0][0x320] ;  /* 0x0000c8004c007a20 */ /* 0x020fc80000410000 */
[----:B------:R5:W1:Y:S11]  /*2b40*/  MUFU.TANH R141, R0 ;  /* 0x00000000008d7308 */ /* 0x000a760000002400 */
[----:B------:R-:W-:Y:S08]  /*2b50*/  @!UPT UIADD3 URZ, URZ, URZ, URZ ;  /* 0x0000003f3f3ff290 */ /* 0x000ff0000fffe03f */
[----:B------:R-:W-:Y:S01]  /*2b60*/  HMMA.16816.F32.BF16 R48, R28, R102, R48 ;  /* 0x000000661c30723c */ /* 0x000fe20000041830 */
[----:B-----5:R-:W-:-:S04]  /*2b70*/  FMUL.FTZ R0, R77, c[0x0][0x320] ;  /* 0x0000c8004d007a20 */ /* 0x020fc80000410000 */
[----:B------:R5:W1:Y:S11]  /*2b80*/  MUFU.TANH R137, R0 ;  /* 0x0000000000897308 */ /* 0x000a760000002400 */
[----:B------:R-:W-:Y:S08]  /*2b90*/  @!UPT UIADD3 URZ, URZ, URZ, URZ ;  /* 0x0000003f3f3ff290 */ /* 0x000ff0000fffe03f */
[----:B------:R-:W-:Y:S01]  /*2ba0*/  HMMA.16816.F32.BF16 R48, R20, R54, R48 ;  /* 0x000000361430723c */ /* 0x000fe20000041830 */
[----:B-----5:R-:W-:-:S04]  /*2bb0*/  FMUL.FTZ R0, R78, c[0x0][0x320] ;  /* 0x0000c8004e007a20 */ /* 0x020fc80000410000 */
[----:B------:R5:W1:Y:S02]  /*2bc0*/  MUFU.TANH R133, R0 ;  /* 0x0000000000857308 */ /* 0x000a640000002400 */
[----:B-----5:R-:W-:Y:S02]  /*2bd0*/  FMUL.FTZ R0, R79, c[0x0][0x320] ;  /* 0x0000c8004f007a20 */ /* 0x020fe40000410000 */
[----:B-1----:R-:W-:Y:S01]  /*2be0*/  HMMA.16816.F32.BF16 R76, R8, R40, R44 ;  /* 0x00000028084c723c */ /* 0x002fe2000004182c */
[----:B------:R-:W1:Y:S03]  /*2bf0*/  LDSM.16.M88.4 R44, [R229+0x5900] ;  /* 0x00590000e52c783b */ /* 0x000e660000000200 */
[----:B------:R5:W1:Y:S02]  /*2c00*/  MUFU.TANH R134, R0 ;  /* 0x0000000000867308 */ /* 0x000a640000002400 */
[----:B-----5:R-:W-:-:S06]  /*2c10*/  FMUL.FTZ R0, R68, c[0x0][0x320] ;  /* 0x0000c80044007a20 */ /* 0x020fcc0000410000 */
[----:B------:R5:W1:Y:S02]  /*2c20*/  MUFU.TANH R153, R0 ;  /* 0x0000000000997308 */ /* 0x000a640000002400 */
[----:B-----5:R-:W-:Y:S01]  /*2c30*/  FMUL.FTZ R0, R69, c[0x0][0x320] ;  /* 0x0000c80045007a20 */ /* 0x020fe20000410000 */
[----:B-1----:R-:W-:Y:S05]  /*2c40*/  HMMA.16816.F32.BF16 R60, R20, R44, R60 ;  /* 0x0000002c143c723c */ /* 0x002fea000004183c */
[----:B------:R1:W1:Y:S02]  /*2c50*/  MUFU.TANH R139, R0 ;  /* 0x00000000008b7308 */ /* 0x0002640000002400 */
[----:B-1----:R-:W-:-:S06]  /*2c60*/  FMUL.FTZ R0, R70, c[0x0][0x320] ;  /* 0x0000c80046007a20 */ /* 0x002fcc0000410000 */
        /* <DEDUP_REMOVED lines=9> */
[----:B-1----:R-:W-:-:S07]  /*2d00*/  FMUL.FTZ R0, R73, c[0x0][0x320] ;  /* 0x0000c80049007a20 */ /* 0x002fce0000410000 */
[----:B------:R-:W-:Y:S01]  /*2d10*/  HMMA.16816.F32.BF16 R56, R36, R106, RZ ;  /* 0x0000006a2438723c */ /* 0x000fe200000418ff */
        /* <DEDUP_REMOVED lines=18> */
[----:B------:R-:W-:Y:S01]  /*2e40*/  HMMA.16816.F32.BF16 R68, R12, R42, R48 ;  /* 0x0000002a0c44723c */ /* 0x000fe20000041830 */
[----:B------:R-:W1:Y:S03]  /*2e50*/  LDSM.16.M88.4 R48, [R228+0x2000] ;  /* 0x00200000e430783b */ /* 0x000e660000000200 */
[----:B------:R5:W1:Y:S04]  /*2e60*/  MUFU.TANH R160, R0 ;  /* 0x0000000000a07308 */ /* 0x000a680000002400 */
[----:B------:R-:W-:Y:S08]  /*2e70*/  HMMA.16816.F32.BF16 R40, R16, R44, R52 ;  /* 0x0000002c1028723c */ /* 0x000ff00000041834 */
[----:B------:R-:W-:Y:S01]  /*2e80*/  HMMA.16816.F32.BF16 R52, R28, R110, R56 ;  /* 0x0000006e1c34723c */ /* 0x000fe20000041838 */
[----:B-----5:R-:W-:-:S04]  /*2e90*/  FMUL.FTZ R0, R76, c[0x0][0x320] ;  /* 0x0000c8004c007a20 */ /* 0x020fc80000410000 */
[----:B------:R5:W1:Y:S03]  /*2ea0*/  MUFU.TANH R147, R0 ;  /* 0x0000000000937308 */ /* 0x000a660000002400 */
[----:B------:R-:W-:Y:S01]  /*2eb0*/  HMMA.16816.F32.BF16 R56, R32, R112, RZ ;  /* 0x000000702038723c */ /* 0x000fe200000418ff */
[----:B-----5:R-:W-:-:S04]  /*2ec0*/  FMUL.FTZ R0, R77, c[0x0][0x320] ;  /* 0x0000c8004d007a20 */ /* 0x020fc80000410000 */
[----:B------:R5:W1:Y:S02]  /*2ed0*/  MUFU.TANH R148, R0 ;  /* 0x0000000000947308 */ /* 0x000a640000002400 */
[----:B-----5:R-:W-:-:S06]  /*2ee0*/  FMUL.FTZ R0, R78, c[0x0][0x320] ;  /* 0x0000c8004e007a20 */ /* 0x020fcc0000410000 */
[----:B------:R5:W1:Y:S02]  /*2ef0*/  MUFU.TANH R151, R0 ;  /* 0x0000000000977308 */ /* 0x000a640000002400 */
[----:B-----5:R-:W-:Y:S02]  /*2f00*/  FMUL.FTZ R0, R79, c[0x0][0x320] ;  /* 0x0000c8004f007a20 */ /* 0x020fe40000410000 */
[----:B-1----:R-:W-:Y:S04]  /*2f10*/  HMMA.16816.F32.BF16 R76, R8, R48, R40 ;  /* 0x00000030084c723c */ /* 0x002fe80000041828 */
        /* <DEDUP_REMOVED lines=33> */
[----:B------:R1:W1:Y:S02]  /*3130*/  MUFU.TANH R156, R0 ;  /* 0x00000000009c7308 */ /* 0x0002640000002400 */
[----:B-1----:R-:W-:Y:S11]  /*3140*/  FMUL.FTZ R0, R69, c[0x0][0x320] ;  /* 0x0000c80045007a20 */ /* 0x002ff60000410000 */
[----:B------:R-:W-:Y:S06]  /*3150*/  @!UPT UIADD3 URZ, URZ, URZ, URZ ;  /* 0x0000003f3f3ff290 */ /* 0x000fec000fffe03f */
        /* <DEDUP_REMOVED lines=8> */
[C---:B------:R-:W-:Y:S08]  /*31e0*/  HMMA.16816.F32.BF16 R48, R36.reuse, R114, RZ ;  /* 0x000000722430723c */ /* 0x040ff000000418ff */
[----:B------:R-:W-:Y:S01]  /*31f0*/  HMMA.16816.F32.BF16 R36, R36, R126, RZ ;  /* 0x0000007e2424723c */ /* 0x000fe200000418ff */
[----:B-----5:R-:W-:-:S04]  /*3200*/  FMUL.FTZ R0, R76, c[0x0][0x320] ;  /* 0x0000c8004c007a20 */ /* 0x020fc80000410000 */
[----:B------:R5:W1:Y:S11]  /*3210*/  MUFU.TANH R94, R0 ;  /* 0x00000000005e7308 */ /* 0x000a760000002400 */
[----:B------:R-:W-:Y:S01]  /*3220*/  HMMA.16816.F32.BF16 R48, R28, R122, R48 ;  /* 0x0000007a1c30723c */ /* 0x000fe20000041830 */
[----:B-----5:R-:W-:-:S07]  /*3230*/  FMUL.FTZ R0, R77, c[0x0][0x320] ;  /* 0x0000c8004d007a20 */ /* 0x020fce0000410000 */
[----:B------:R-:W-:Y:S01]  /*3240*/  HMMA.16816.F32.BF16 R28, R28, R130, R36 ;  /* 0x000000821c1c723c */ /* 0x000fe20000041824 */
[----:B------:R5:W1:Y:S11]  /*3250*/  MUFU.TANH R93, R0 ;  /* 0x00000000005d7308 */ /* 0x000a760000002400 */
[----:B------:R-:W-:Y:S04]  /*3260*/  @!UPT UIADD3 URZ, URZ, URZ, URZ ;  /* 0x0000003f3f3ff290 */ /* 0x000fe8000fffe03f */
[----:B------:R-:W-:Y:S01]  /*3270*/  HMMA.16816.F32.BF16 R48, R20, R54, R48 ;  /* 0x000000361430723c */ /* 0x000fe20000041830 */
[----:B-----5:R-:W-:-:S04]  /*3280*/  FMUL.FTZ R0, R78, c[0x0][0x320] ;  /* 0x0000c8004e007a20 */ /* 0x020fc80000410000 */
[----:B------:R5:W1:Y:S03]  /*3290*/  MUFU.TANH R92, R0 ;  /* 0x00000000005c7308 */ /* 0x000a660000002400 */
[----:B------:R-:W-:Y:S01]  /*32a0*/  HMMA.16816.F32.BF16 R52, R16, R54, R64 ;  /* 0x000000361034723c */ /* 0x000fe20000041840 */
[----:B-----5:R-:W-:-:S07]  /*32b0*/  FMUL.FTZ R0, R79, c[0x0][0x320] ;  /* 0x0000c8004f007a20 */ /* 0x020fce0000410000 */
[C---:B-1----:R-:W-:Y:S01]  /*32c0*/  HMMA.16816.F32.BF16 R76, R8.reuse, R40, R44 ;  /* 0x00000028084c723c */ /* 0x042fe2000004182c */
[----:B------:R-:W1:Y:S01]  /*32d0*/  LDSM.16.M88.4 R44, [R229+0x6900] ;  /* 0x00690000e52c783b */ /* 0x000e620000000200 */
[----:B------:R5:W1:Y:S11]  /*32e0*/  MUFU.TANH R91, R0 ;  /* 0x00000000005b7308 */ /* 0x000a760000002400 */
[----:B------:R-:W-:Y:S03]  /*32f0*/  @!UPT UIADD3 URZ, URZ, URZ, URZ ;  /* 0x0000003f3f3ff290 */ /* 0x000fe6000fffe03f */
[----:B------:R-:W-:Y:S08]  /*3300*/  HMMA.16816.F32.BF16 R64, R8, R42, R52 ;  /* 0x0000002a0840723c */ /* 0x000ff00000041834 */
[----:B------:R-:W-:Y:S01]  /*3310*/  HMMA.16816.F32.BF16 R52, R32, R126, RZ ;  /* 0x0000007e2034723c */ /* 0x000fe200000418ff */
[----:B-----5:R-:W-:-:S04]  /*3320*/  FMUL.FTZ R0, R68, c[0x0][0x320] ;  /* 0x0000c80044007a20 */ /* 0x020fc80000410000 */
[----:B------:R5:W1:Y:S01]  /*3330*/  MUFU.TANH R90, R0 ;  /* 0x00000000005a7308 */ /* 0x000a620000002400 */
[----:B------:R-:W-:Y:S02]  /*3340*/  FMUL.FTZ R77, R77, c[0x0][0x320] ;  /* 0x0000c8004d4d7a20 */ /* 0x000fe40000410000 */
[----:B------:R-:W-:Y:S02]  /*3350*/  FMUL.FTZ R78, R78, c[0x0][0x320] ;  /* 0x0000c8004e4e7a20 */ /* 0x000fe40000410000 */
[----:B------:R-:W-:-:S03]  /*3360*/  FMUL.FTZ R79, R79, c[0x0][0x320] ;  /* 0x0000c8004f4f7a20 */ /* 0x000fc60000410000 */
[----:B------:R-:W1:Y:S03]  /*3370*/  MUFU.TANH R77, R77 ;  /* 0x0000004d004d7308 */ /* 0x000e660000002400 */
[----:B------:R-:W-:Y:S02]  /*3380*/  FMUL.FTZ R64, R64, c[0x0][0x320] ;  /* 0x0000c80040407a20 */ /* 0x000fe40000410000 */
[----:B------:R-:W-:Y:S02]  /*3390*/  FMUL.FTZ R65, R65, c[0x0][0x320] ;  /* 0x0000c80041417a20 */ /* 0x000fe40000410000 */
[----:B------:R-:W-:Y:S02]  /*33a0*/  FMUL.FTZ R66, R66, c[0x0][0x320] ;  /* 0x0000c80042427a20 */ /* 0x000fe40000410000 */
[----:B-----5:R-:W-:Y:S01]  /*33b0*/  FMUL.FTZ R0, R69, c[0x0][0x320] ;  /* 0x0000c80045007a20 */ /* 0x020fe20000410000 */
[----:B------:R-:W1:Y:S01]  /*33c0*/  MUFU.TANH R78, R78 ;  /* 0x0000004e004e7308 */ /* 0x000e620000002400 */
[----:B------:R-:W-:Y:S07]  /*33d0*/  HMMA.16816.F32.BF16 R36, R24, R130, R52 ;  /* 0x000000821824723c */ /* 0x000fee0000041834 */
[----:B------:R5:W1:Y:S08]  /*33e0*/  MUFU.TANH R89, R0 ;  /* 0x0000000000597308 */ /* 0x000a700000002400 */
[----:B------:R-:W1:Y:S01]  /*33f0*/  MUFU.TANH R79, R79 ;  /* 0x0000004f004f7308 */ /* 0x000e620000002400 */
[----:B-----5:R-:W-:-:S07]  /*3400*/  FMUL.FTZ R0, R70, c[0x0][0x320] ;  /* 0x0000c80046007a20 */ /* 0x020fce0000410000 */
[----:B------:R-:W1:Y:S08]  /*3410*/  MUFU.TANH R64, R64 ;  /* 0x0000004000407308 */ /* 0x000e700000002400 */
[----:B------:R5:W1:Y:S08]  /*3420*/  MUFU.TANH R88, R0 ;  /* 0x0000000000587308 */ /* 0x000a700000002400 */
[----:B------:R-:W1:Y:S01]  /*3430*/  MUFU.TANH R65, R65 ;  /* 0x0000004100417308 */ /* 0x000e620000002400 */
[----:B-----5:R-:W-:-:S07]  /*3440*/  FMUL.FTZ R0, R71, c[0x0][0x320] ;  /* 0x0000c80047007a20 */ /* 0x020fce0000410000 */
[----:B------:R-:W1:Y:S01]  /*3450*/  MUFU.TANH R66, R66 ;  /* 0x0000004200427308 */ /* 0x000e620000002400 */
[----:B------:R-:W-:Y:S07]  /*3460*/  HMMA.16816.F32.BF16 R68, R12, R40, R56 ;  /* 0x000000280c44723c */ /* 0x000fee0000041838 */
[----:B------:R5:W1:Y:S01]  /*3470*/  MUFU.TANH R87, R0 ;  /* 0x0000000000577308 */ /* 0x000a620000002400 */
[----:B------:R-:W-:Y:S01]  /*3480*/  HMMA.16816.F32.BF16 R56, R32, R124, RZ ;  /* 0x0000007c2038723c */ /* 0x000fe200000418ff */
[----:B-----5:R-:W-:-:S06]  /*3490*/  FMUL.FTZ R0, R72, c[0x0][0x320] ;  /* 0x0000c80048007a20 */ /* 0x020fcc0000410000 */
[----:B------:R5:W1:Y:S11]  /*34a0*/  MUFU.TANH R86, R0 ;  /* 0x0000000000567308 */ /* 0x000a760000002400 */
[----:B------:R-:W-:Y:S06]  /*34b0*/  @!UPT UIADD3 URZ, URZ, URZ, URZ ;  /* 0x0000003f3f3ff290 */ /* 0x000fec000fffe03f */
[----:B------:R-:W-:Y:S01]  /*34c0*/  HMMA.16816.F32.BF16 R56, R24, R128, R56 ;  /* 0x000000801838723c */ /* 0x000fe20000041838 */
[----:B-----5:R-:W-:-:S04]  /*34d0*/  FMUL.FTZ R0, R73, c[0x0][0x320] ;  /* 0x0000c80049007a20 */ /* 0x020fc80000410000 */
[----:B------:R5:W2:Y:S11]  /*34e0*/  MUFU.TANH R85, R0 ;  /* 0x0000000000557308 */ /* 0x000ab60000002400 */
[----:B------:R-:W-:Y:S08]  /*34f0*/  @!UPT UIADD3 URZ, URZ, URZ, URZ ;  /* 0x0000003f3f3ff290 */ /* 0x000ff0000fffe03f */
[----:B-1----:R-:W-:Y:S01]  /*3500*/  HMMA.16816.F32.BF16 R32, R16, R44, R56 ;  /* 0x0000002c1020723c */ /* 0x002fe20000041838 */
[----:B-----5:R-:W-:-:S07]  /*3510*/  FMUL.FTZ R0, R74, c[0x0][0x320] ;  /* 0x0000c8004a007a20 */ /* 0x020fce0000410000 */
[----:B------:R-:W-:Y:S01]  /*3520*/  HMMA.16816.F32.BF16 R16, R16, R46, R36 ;  /* 0x0000002e1010723c */ /* 0x000fe20000041824 */
[----:B------:R1:W1:Y:S02]  /*3530*/  MUFU.TANH R84, R0 ;  /* 0x0000000000547308 */ /* 0x0002640000002400 */
[----:B-1----:R-:W-:-:S06]  /*3540*/  FMUL.FTZ R0, R75, c[0x0][0x320] ;  /* 0x0000c8004b007a20 */ /* 0x002fcc0000410000 */
[----:B------:R1:W1:Y:S02]  /*3550*/  MUFU.TANH R83, R0 ;  /* 0x0000000000537308 */ /* 0x0002640000002400 */
[----:B-1----:R-:W-:-:S06]  /*3560*/  FMUL.FTZ R0, R68, c[0x0][0x320] ;  /* 0x0000c80044007a20 */ /* 0x002fcc0000410000 */
[----:B------:R1:W1:Y:S02]  /*3570*/  MUFU.TANH R81, R0 ;  /* 0x0000000000517308 */ /* 0x0002640000002400 */
[----:B-1----:R-:W-:-:S06]  /*3580*/  FMUL.FTZ R0, R69, c[0x0][0x320] ;  /* 0x0000c80045007a20 */ /* 0x002fcc0000410000 */
[----:B------:R1:W1:Y:S02]  /*3590*/  MUFU.TANH R82, R0 ;  /* 0x0000000000527308 */ /* 0x0002640000002400 */
[----:B-1----:R-:W-:-:S06]  /*35a0*/  FMUL.FTZ R0, R70, c[0x0][0x320] ;  /* 0x0000c80046007a20 */ /* 0x002fcc0000410000 */
[----:B------:R1:W1:Y:S02]  /*35b0*/  MUFU.TANH R80, R0 ;  /* 0x0000000000507308 */ /* 0x0002640000002400 */
[----:B-1----:R-:W-:Y:S02]  /*35c0*/  FMUL.FTZ R0, R71, c[0x0][0x320] ;  /* 0x0000c80047007a20 */ /* 0x002fe40000410000 */
[----:B------:R-:W-:Y:S01]  /*35d0*/  HMMA.16816.F32.BF16 R68, R12, R42, R48 ;  /* 0x0000002a0c44723c */ /* 0x000fe20000041830 */
[----:B------:R-:W1:Y:S03]  /*35e0*/  LDSM.16.M88.4 R48, [R228+0x3000] ;  /* 0x00300000e430783b */ /* 0x000e660000000200 */
[----:B------:R5:W1:Y:S01]  /*35f0*/  MUFU.TANH R73, R0 ;  /* 0x0000000000497308 */ /* 0x000a620000002400 */
[----:B------:R-:W-:-:S04]  /*3600*/  DEPBAR.LE SB0, 0x0 ;  /* 0x000080000000791a */ /* 0x000fc80000000000 */
[C---:B------:R-:W-:Y:S08]  /*3610*/  HMMA.16816.F32.BF16 R40, R20.reuse, R44, R60 ;  /* 0x0000002c1428723c */ /* 0x040ff0000004183c */
[----:B------:R-:W-:Y:S01]  /*3620*/  HMMA.16816.F32.BF16 R20, R20, R46, R28 ;  /* 0x0000002e1414723c */ /* 0x000fe2000004181c */
[----:B-----5:R-:W-:-:S04]  /*3630*/  FMUL.FTZ R0, R76, c[0x0][0x320] ;  /* 0x0000c8004c007a20 */ /* 0x020fc80000410000 */
[----:B------:R5:W1:Y:S02]  /*3640*/  MUFU.TANH R72, R0 ;  /* 0x0000000000487308 */ /* 0x000a640000002400 */
[----:B------:R-:W-:Y:S02]  /*3650*/  FMUL.FTZ R71, R71, c[0x0][0x320] ;  /* 0x0000c80047477a20 */ /* 0x000fe40000410000 */
[----:B------:R-:W-:Y:S02]  /*3660*/  FMUL.FTZ R68, R68, c[0x0][0x320] ;  /* 0x0000c80044447a20 */ /* 0x000fe40000410000 */
[----:B------:R-:W-:Y:S02]  /*3670*/  FMUL.FTZ R69, R69, c[0x0][0x320] ;  /* 0x0000c80045457a20 */ /* 0x000fe40000410000 */
[----:B------:R-:W-:Y:S01]  /*3680*/  FMUL.FTZ R70, R70, c[0x0][0x320] ;  /* 0x0000c80046467a20 */ /* 0x000fe20000410000 */
[----:B------:R-:W2:Y:S01]  /*3690*/  MUFU.TANH R61, R68 ;  /* 0x00000044003d7308 */ /* 0x000ea20000002400 */
[----:B-----5:R-:W-:-:S07]  /*36a0*/  FMUL.FTZ R0, R67, c[0x0][0x320] ;  /* 0x0000c80043007a20 */ /* 0x020fce0000410000 */
[----:B------:R-:W2:Y:S01]  /*36b0*/  MUFU.TANH R62, R69 ;  /* 0x00000045003e7308 */ /* 0x000ea20000002400 */
[-C--:B-1----:R-:W-:Y:S07]  /*36c0*/  HMMA.16816.F32.BF16 R40, R12, R48.reuse, R40 ;  /* 0x000000300c28723c */ /* 0x082fee0000041828 */
[----:B------:R-:W1:Y:S01]  /*36d0*/  MUFU.TANH R60, R70 ;  /* 0x00000046003c7308 */ /* 0x000e620000002400 */
[----:B------:R-:W-:Y:S07]  /*36e0*/  HMMA.16816.F32.BF16 R24, R8, R48, R32 ;  /* 0x000000300818723c */ /* 0x000fee0000041820 */
[----:B------:R-:W1:Y:S01]  /*36f0*/  MUFU.TANH R71, R71 ;  /* 0x0000004700477308 */ /* 0x000e620000002400 */
[-C--:B------:R-:W-:Y:S07]  /*3700*/  HMMA.16816.F32.BF16 R12, R12, R50.reuse, R20 ;  /* 0x000000320c0c723c */ /* 0x080fee0000041814 */
[----:B------:R5:W1:Y:S01]  /*3710*/  MUFU.TANH R29, R0 ;  /* 0x00000000001d7308 */ /* 0x000a620000002400 */
[----:B------:R-:W-:Y:S01]  /*3720*/  HMMA.16816.F32.BF16 R8, R8, R50, R16 ;  /* 0x000000320808723c */ /* 0x000fe20000041810 */
[----:B------:R-:W-:-:S02]  /*3730*/  FMUL.FTZ R40, R40, c[0x0][0x320] ;  /* 0x0000c80028287a20 */ /* 0x000fc40000410000 */
[----:B------:R-:W-:Y:S02]  /*3740*/  FMUL.FTZ R41, R41, c[0x0][0x320] ;  /* 0x0000c80029297a20 */ /* 0x000fe40000410000 */
[----:B------:R-:W-:Y:S02]  /*3750*/  FMUL.FTZ R42, R42, c[0x0][0x320] ;  /* 0x0000c8002a2a7a20 */ /* 0x000fe40000410000 */
[----:B------:R-:W-:Y:S01]  /*3760*/  FMUL.FTZ R43, R43, c[0x0][0x320] ;  /* 0x0000c8002b2b7a20 */ /* 0x000fe20000410000 */
[----:B------:R-:W1:Y:S01]  /*3770*/  MUFU.TANH R40, R40 ;  /* 0x0000002800287308 */ /* 0x000e620000002400 */
[----:B------:R-:W-:Y:S02]  /*3780*/  FMUL.FTZ R24, R24, c[0x0][0x320] ;  /* 0x0000c80018187a20 */ /* 0x000fe40000410000 */
[----:B------:R-:W-:Y:S02]  /*3790*/  FMUL.FTZ R25, R25, c[0x0][0x320] ;  /* 0x0000c80019197a20 */ /* 0x000fe40000410000 */
[----:B------:R-:W-:Y:S01]  /*37a0*/  FMUL.FTZ R26, R26, c[0x0][0x320] ;  /* 0x0000c8001a1a7a20 */ /* 0x000fe20000410000 */
[----:B-----5:R-:W-:Y:S01]  /*37b0*/  LOP3.LUT R0, R117, R116, RZ, 0xfc, !PT ;  /* 0x0000007475007212 */ /* 0x020fe200078efcff */
[----:B------:R-:W-:Y:S01]  /*37c0*/  FMUL.FTZ R27, R27, c[0x0][0x320] ;  /* 0x0000c8001b1b7a20 */ /* 0x000fe20000410000 */
[----:B------:R3:W1:Y:S01]  /*37d0*/  MUFU.TANH R48, R42 ;  /* 0x0000002a00307308 */ /* 0x0006620000002400 */
[----:B------:R-:W-:-:S02]  /*37e0*/  FMUL.FTZ R12, R12, c[0x0][0x320] ;  /* 0x0000c8000c0c7a20 */ /* 0x000fc40000410000 */
[----:B------:R-:W-:Y:S02]  /*37f0*/  FMUL.FTZ R13, R13, c[0x0][0x320] ;  /* 0x0000c8000d0d7a20 */ /* 0x000fe40000410000 */
[----:B------:R-:W-:Y:S02]  /*3800*/  FMUL.FTZ R14, R14, c[0x0][0x320] ;  /* 0x0000c8000e0e7a20 */ /* 0x000fe40000410000 */
[----:B------:R-:W-:Y:S01]  /*3810*/  FMUL.FTZ R15, R15, c[0x0][0x320] ;  /* 0x0000c8000f0f7a20 */ /* 0x000fe20000410000 */
[----:B------:R3:W1:Y:S01]  /*3820*/  MUFU.TANH R46, R43 ;  /* 0x0000002b002e7308 */ /* 0x0006620000002400 */
[----:B------:R-:W-:Y:S02]  /*3830*/  FMUL.FTZ R8, R8, c[0x0][0x320] ;  /* 0x0000c80008087a20 */ /* 0x000fe40000410000 */
[----:B------:R-:W-:Y:S02]  /*3840*/  FMUL.FTZ R9, R9, c[0x0][0x320] ;  /* 0x0000c80009097a20 */ /* 0x000fe40000410000 */
[----:B------:R-:W-:-:S02]  /*3850*/  FMUL.FTZ R10, R10, c[0x0][0x320] ;  /* 0x0000c8000a0a7a20 */ /* 0x000fc40000410000 */
[----:B------:R-:W-:Y:S01]  /*3860*/  FMUL.FTZ R11, R11, c[0x0][0x320] ;  /* 0x0000c8000b0b7a20 */ /* 0x000fe20000410000 */
[----:B------:R-:W1:Y:S08]  /*3870*/  MUFU.TANH R41, R41 ;  /* 0x0000002900297308 */ /* 0x000e700000002400 */
[----:B------:R3:W1:Y:S08]  /*3880*/  MUFU.TANH R22, R24 ;  /* 0x0000001800167308 */ /* 0x0006700000002400 */
        /* <DEDUP_REMOVED lines=10> */
[----:B------:R3:W1:Y:S01]  /*3930*/  MUFU.TANH R30, R11 ;  /* 0x0000000b001e7308 */ /* 0x0006620000002400 */
[----:B------:R-:W-:Y:S06]  /*3940*/  BAR.SYNC.DEFER_BLOCKING 0x0 ;  /* 0x0000000000007b1d */ /* 0x000fec0000010000 */
[----:B------:R-:W-:Y:S05]  /*3950*/  @!P0 BRA `(.L_x_18) ;  /* 0x000003f000008947 */ /* 0x000fea0003800000 */
[----:B--2-4-:R-:W-:Y:S02]  /*3960*/  IMAD.U32 R2, RZ, RZ, UR9 ;  /* 0x00000009ff027e24 */ /* 0x014fe4000f8e00ff */
[----:B------:R-:W-:-:S03]  /*3970*/  IMAD.MOV.U32 R243, RZ, RZ, RZ ;  /* 0x000000fffff37224 */ /* 0x000fc600078e00ff */
[----:B------:R-:W-:-:S04]  /*3980*/  IADD3 R2, R198, UR6, R2 ;  /* 0x00000006c6027c10 */ /* 0x000fc8000fffe002 */
[----:B------:R-:W-:-:S05]  /*3990*/  IADD3 R5, R2, -0x70, RZ ;  /* 0xffffff9002057810 */ /* 0x000fca0007ffe0ff */
[----:B---3--:R-:W-:-:S04]  /*39a0*/  @P5 IMAD.HI.U32 R6, R5, c[0x0][0x2bc], RZ ;  /* 0x0000af0005065a27 */ /* 0x008fc800078e00ff */
[----:B------:R-:W-:Y:S01]  /*39b0*/  IMAD.MOV.U32 R2, RZ, RZ, R5 ;  /* 0x000000ffff027224 */ /* 0x000fe200078e0005 */
[----:B------:R-:W-:-:S04]  /*39c0*/  @P5 SHF.R.U32.HI R2, RZ, c[0x0][0x2c0], R6 ;  /* 0x0000b000ff025a19 */ /* 0x000fc80000011606 */
[----:B------:R-:W-:-:S04]  /*39d0*/  @!P4 IADD3 R7, P0, R2, UR12, RZ ;  /* 0x0000000c0207cc10 */ /* 0x000fc8000ff1e0ff */
[----:B------:R-:W-:Y:S02]  /*39e0*/  @!P4 LEA.HI.X.SX32 R8, R2, UR14, 0x1, P0 ;  /* 0x0000000e0208cc11 */ /* 0x000fe400080f0eff */
[----:B------:R-:W-:-:S04]  /*39f0*/  @!P4 LEA R6, P0, R7, c[0x0][0x2a0], 0x2 ;  /* 0x0000a8000706ca11 */ /* 0x000fc800078010ff */
[----:B------:R-:W-:-:S05]  /*3a00*/  @!P4 LEA.HI.X R7, R7, c[0x0][0x2a4], R8, 0x2, P0 ;  /* 0x0000a9000707ca11 */ /* 0x000fca00000f1408 */
[----:B------:R2:W3:Y:S01]  /*3a10*/  @!P4 LDG.E R243, [R6.64] ;  /* 0x0000001006f3c981 */ /* 0x0004e2000c1e1900 */
[----:B------:R-:W-:-:S04]  /*3a20*/  IMAD.MOV R2, RZ, RZ, -R2 ;  /* 0x000000ffff027224 */ /* 0x000fc800078e0a02 */
[----:B------:R-:W-:-:S05]  /*3a30*/  IMAD R9, R2, c[0x0][0x2b8], R5 ;  /* 0x0000ae0002097a24 */ /* 0x000fca00078e0205 */
[----:B------:R-:W-:Y:S01]  /*3a40*/  SHF.R.S32.HI R2, RZ, 0x1f, R9 ;  /* 0x0000001fff027819 */ /* 0x000fe20000011409 */
[----:B------:R-:W-:Y:S04]  /*3a50*/  STL [R1+0x4], R9 ;  /* 0x0000040901007387 */ /* 0x000fe80000100800 */
[----:B------:R-:W-:-:S04]  /*3a60*/  IMAD R2, R2, c[0x0][0x1e0], RZ ;  /* 0x0000780002027a24 */ /* 0x000fc800078e02ff */
[C---:B------:R-:W-:Y:S02]  /*3a70*/  IMAD R2, R9.reuse, c[0x0][0x1e4], R2 ;  /* 0x0000790009027a24 */ /* 0x040fe400078e0202 */
[----:B--2---:R-:W-:-:S04]  /*3a80*/  IMAD.WIDE.U32 R6, R9, c[0x0][0x1e0], RZ ;  /* 0x0000780009067a25 */ /* 0x004fc800078e00ff */
[----:B------:R-:W-:Y:S01]  /*3a90*/  IMAD.IADD R7, R7, 0x1, R2 ;  /* 0x0000000107077824 */ /* 0x000fe200078e0202 */
[----:B---3--:R-:W-:-:S03]  /*3aa0*/  SHF.R.S32.HI R5, RZ, 0x1f, R243 ;  /* 0x0000001fff057819 */ /* 0x008fc600000114f3 */
[----:B------:R-:W-:-:S04]  /*3ab0*/  IMAD.WIDE.U32 R6, R243, c[0x0][0x1f0], R6 ;  /* 0x00007c00f3067a25 */ /* 0x000fc800078e0006 */
[----:B------:R-:W-:Y:S01]  /*3ac0*/  IMAD R5, R5, c[0x0][0x1f0], RZ ;  /* 0x00007c0005057a24 */ /* 0x000fe200078e02ff */
[----:B------:R-:W-:-:S03]  /*3ad0*/  IADD3 R2, P1, R6, UR20, RZ ;  /* 0x0000001406027c10 */ /* 0x000fc6000ff3e0ff */
[----:B------:R-:W-:Y:S01]  /*3ae0*/  IMAD R6, R243, c[0x0][0x1f4], R5 ;  /* 0x00007d00f3067a24 */ /* 0x000fe200078e0205 */
[----:B------:R-:W-:-:S04]  /*3af0*/  LEA R5, P0, R2, c[0x0][0x1c8], 0x1 ;  /* 0x0000720002057a11 */ /* 0x000fc800078008ff */
[----:B------:R-:W-:Y:S01]  /*3b00*/  IADD3.X R6, R7, UR18, R6, P1, !PT ;  /* 0x0000001207067c10 */ /* 0x000fe20008ffe406 */
[----:B------:R-:W2:Y:S03]  /*3b10*/  SHFL.IDX PT, R8, R5, RZ, 0x181f ;  /* 0x00181fff05087589 */ /* 0x000ea600000e0000 */
[----:B------:R-:W-:Y:S01]  /*3b20*/  LEA.HI.X R2, R2, c[0x0][0x1cc], R6, 0x1, P0 ;  /* 0x0000730002027a11 */ /* 0x000fe200000f0c06 */
[----:B------:R-:W-:Y:S04]  /*3b30*/  SHFL.IDX PT, R14, R5, 0x2, 0x181f ;  /* 0x00581f00050e7f89 */ /* 0x000fe800000e0000 */
[----:B------:R-:W3:Y:S04]  /*3b40*/  SHFL.IDX PT, R6, R5, 0x1, 0x181f ;  /* 0x00381f0005067f89 */ /* 0x000ee800000e0000 */
[----:B------:R-:W4:Y:S04]  /*3b50*/  SHFL.IDX PT, R9, R2, RZ, 0x181f ;  /* 0x00181fff02097589 */ /* 0x000f2800000e0000 */
[----:B------:R-:W5:Y:S04]  /*3b60*/  SHFL.IDX PT, R7, R2, 0x1, 0x181f ;  /* 0x00381f0002077f89 */ /* 0x000f6800000e0000 */
[----:B------:R-:W1:Y:S04]  /*3b70*/  SHFL.IDX PT, R12, R5, 0x3, 0x181f ;  /* 0x00781f00050c7f89 */ /* 0x000e6800000e0000 */
[----:B------:R-:W1:Y:S01]  /*3b80*/  SHFL.IDX PT, R10, R5, 0x4, 0x181f ;  /* 0x00981f00050a7f89 */ /* 0x000e6200000e0000 */
[----:B--2---:R-:W-:-:S03]  /*3b90*/  IADD3 R8, P1, R8, R242, RZ ;  /* 0x000000f208087210 */ /* 0x004fc60007f3e0ff */
[----:B------:R-:W2:Y:S04]  /*3ba0*/  SHFL.IDX PT, R11, R2, 0x2, 0x181f ;  /* 0x00581f00020b7f89 */ /* 0x000ea800000e0000 */
[----:B------:R-:W-:Y:S01]  /*3bb0*/  SHFL.IDX PT, R13, R5, 0x5, 0x181f ;  /* 0x00b81f00050d7f89 */ /* 0x000fe200000e0000 */
[----:B---3--:R-:W-:-:S03]  /*3bc0*/  IADD3 R6, P0, R6, R242, RZ ;  /* 0x000000f206067210 */ /* 0x008fc60007f1e0ff */
[----:B------:R-:W-:Y:S01]  /*3bd0*/  SHFL.IDX PT, R5, R5, 0x6, 0x181f ;  /* 0x00d81f0005057f89 */ /* 0x000fe200000e0000 */
[----:B----4-:R-:W-:-:S03]  /*3be0*/  IMAD.X R9, R9, 0x1, R241, P1 ;  /* 0x0000000109097824 */ /* 0x010fc600008e06f1 */
[----:B------:R-:W-:Y:S01]  /*3bf0*/  SHFL.IDX PT, R18, R2, 0x3, 0x181f ;  /* 0x00781f0002127f89 */ /* 0x000fe200000e0000 */
[----:B-----5:R-:W-:Y:S01]  /*3c00*/  IMAD.X R7, R7, 0x1, R241, P0 ;  /* 0x0000000107077824 */ /* 0x020fe200000e06f1 */
[-C--:B------:R-:W-:Y:S02]  /*3c10*/  IADD3 R14, P0, R14, R242.reuse, RZ ;  /* 0x000000f20e0e7210 */ /* 0x080fe40007f1e0ff */
[----:B------:R-:W3:Y:S01]  /*3c20*/  SHFL.IDX PT, R17, R2, 0x4, 0x181f ;  /* 0x00981f0002117f89 */ /* 0x000ee200000e0000 */
[----:B-1----:R-:W-:-:S03]  /*3c30*/  IADD3 R12, P3, R12, R242, RZ ;  /* 0x000000f20c0c7210 */ /* 0x002fc60007f7e0ff */
[----:B------:R-:W1:Y:S01]  /*3c40*/  SHFL.IDX PT, R16, R2, 0x5, 0x181f ;  /* 0x00b81f0002107f89 */ /* 0x000e6200000e0000 */
[----:B------:R-:W-:-:S03]  /*3c50*/  IADD3 R10, P2, R10, R242, RZ ;  /* 0x000000f20a0a7210 */ /* 0x000fc60007f5e0ff */
[----:B------:R-:W4:Y:S01]  /*3c60*/  SHFL.IDX PT, R2, R2, 0x6, 0x181f ;  /* 0x00d81f0002027f89 */ /* 0x000f2200000e0000 */
[----:B--2---:R-:W-:-:S03]  /*3c70*/  IMAD.X R15, R11, 0x1, R241, P0 ;  /* 0x000000010b0f7824 */ /* 0x004fc600000e06f1 */
[----:B------:R2:W-:Y:S04]  /*3c80*/  LDGSTS.E.BYPASS.LTC128B.128 [R197+0x3900], [R8.64], !P6 ;  /* 0x0390000008c57fae */ /* 0x0005e8000f101d50 */
[----:B------:R5:W-:Y:S04]  /*3c90*/  LDGSTS.E.BYPASS.LTC128B.128 [R197+0x4100], [R6.64], !P6 ;  /* 0x0410000006c57fae */ /* 0x000be8000f101d50 */
[----:B------:R4:W-:Y:S01]  /*3ca0*/  LDGSTS.E.BYPASS.LTC128B.128 [R197+0x4900], [R14.64], !P6 ;  /* 0x049000000ec57fae */ /* 0x0009e2000f101d50 */
[--C-:B---3--:R-:W-:Y:S01]  /*3cb0*/  IMAD.X R11, R17, 0x1, R241.reuse, P2 ;  /* 0x00000001110b7824 */ /* 0x108fe200010e06f1 */
[-C--:B--2---:R-:W-:Y:S01]  /*3cc0*/  IADD3 R8, P1, R13, R242.reuse, RZ ;  /* 0x000000f20d087210 */ /* 0x084fe20007f3e0ff */
[----:B------:R-:W-:Y:S01]  /*3cd0*/  IMAD.X R13, R18, 0x1, R241, P3 ;  /* 0x00000001120d7824 */ /* 0x000fe200018e06f1 */
[----:B-----5:R-:W-:-:S03]  /*3ce0*/  IADD3 R6, P0, R5, R242, RZ ;  /* 0x000000f205067210 */ /* 0x020fc60007f1e0ff */
[--C-:B-1----:R-:W-:Y:S01]  /*3cf0*/  IMAD.X R9, R16, 0x1, R241.reuse, P1 ;  /* 0x0000000110097824 */ /* 0x102fe200008e06f1 */
[----:B------:R1:W-:Y:S01]  /*3d00*/  LDGSTS.E.BYPASS.LTC128B.128 [R197+0x5100], [R12.64], !P6 ;  /* 0x051000000cc57fae */ /* 0x0003e2000f101d50 */
[----:B----4-:R-:W-:-:S03]  /*3d10*/  IMAD.X R7, R2, 0x1, R241, P0 ;  /* 0x0000000102077824 */ /* 0x010fc600000e06f1 */
[----:B------:R1:W-:Y:S04]  /*3d20*/  LDGSTS.E.BYPASS.LTC128B.128 [R197+0x5900], [R10.64], !P6 ;  /* 0x059000000ac57fae */ /* 0x0003e8000f101d50 */
[----:B------:R1:W-:Y:S04]  /*3d30*/  LDGSTS.E.BYPASS.LTC128B.128 [R197+0x6100], [R8.64], !P6 ;  /* 0x0610000008c57fae */ /* 0x0003e8000f101d50 */
[----:B------:R1:W-:Y:S02]  /*3d40*/  LDGSTS.E.BYPASS.LTC128B.128 [R197+0x6900], [R6.64], !P6 ;  /* 0x0690000006c57fae */ /* 0x0003e4000f101d50 */
.L_x_18:
[----:B--2-4-:R-:W-:Y:S01]  /*3d50*/  LOP3.LUT R2, R195, 0xffffffe0, RZ, 0xc0, !PT ;  /* 0xffffffe0c3027812 */ /* 0x014fe200078ec0ff */
[----:B-1-3--:R-:W-:Y:S01]  /*3d60*/  IMAD.MOV.U32 R7, RZ, RZ, -0x2 ;  /* 0xfffffffeff077424 */ /* 0x00afe200078e00ff */
[----:B------:R-:W-:Y:S01]  /*3d70*/  UIADD3 UR6, UR7, -0x2, URZ ;  /* 0xfffffffe07067890 */ /* 0x000fe2000fffe03f */
[----:B------:R-:W-:Y:S01]  /*3d80*/  IMAD.SHL.U32 R224, R0, 0x2, RZ ;  /* 0x0000000200e07824 */ /* 0x000fe200078e00ff */
[----:B------:R-:W0:Y:S01]  /*3d90*/  LDGDEPBAR ;  /* 0x00000000000079af */ /* 0x000e220000000000 */
[----:B------:R-:W-:Y:S01]  /*3da0*/  IMAD.IADD R2, R196, 0x1, -R2 ;  /* 0x00000001c4027824 */ /* 0x000fe200078e0a02 */
[----:B------:R-:W-:Y:S01]  /*3db0*/  UISETP.GE.AND UP0, UPT, UR6, UR8, UPT ;  /* 0x000000080600728c */ /* 0x000fe2000bf06270 */
[----:B------:R-:W-:-:S02]  /*3dc0*/  IMAD R225, R4, 0x2, R224 ;  /* 0x0000000204e17824 */ /* 0x000fc400078e02e0 */
[C---:B------:R-:W-:Y:S01]  /*3dd0*/  IMAD R227, R3.reuse, 0x2, R224 ;  /* 0x0000000203e37824 */ /* 0x040fe200078e02e0 */
[----:B------:R-:W-:Y:S01]  /*3de0*/  SHF.R.S32.HI R5, RZ, 0x1f, R2 ;  /* 0x0000001fff057819 */ /* 0x000fe20000011402 */
[----:B------:R-:W-:-:S03]  /*3df0*/  IMAD R226, R3, 0x2, R225 ;  /* 0x0000000203e27824 */ /* 0x000fc600078e02e1 */
[----:B------:R-:W-:-:S04]  /*3e00*/  LEA.HI R5, R5, R2, RZ, 0x2 ;  /* 0x0000000205057211 */ /* 0x000fc800078f10ff */
[----:B------:R-:W-:-:S05]  /*3e10*/  LOP3.LUT R5, R5, 0x7ffffffc, RZ, 0xc0, !PT ;  /* 0x7ffffffc05057812 */ /* 0x000fca00078ec0ff */
[----:B------:R-:W-:-:S04]  /*3e20*/  IMAD.IADD R2, R2, 0x1, -R5 ;  /* 0x0000000102027824 */ /* 0x000fc800078e0a05 */
[----:B------:R-:W-:-:S05]  /*3e30*/  IMAD R2, R2, R7, UR15 ;  /* 0x0000000f02027e24 */ /* 0x000fca000f8e0207 */
[C---:B------:R-:W-:Y:S02]  /*3e40*/  ISETP.GT.AND P3, PT, R2.reuse, RZ, PT ;  /* 0x000000ff0200720c */ /* 0x040fe40003f64270 */
[C---:B------:R-:W-:Y:S02]  /*3e50*/  ISETP.GT.AND P2, PT, R2.reuse, 0x1, PT ;  /* 0x000000010200780c */ /* 0x040fe40003f44270 */
[----:B------:R-:W-:Y:S02]  /*3e60*/  ISETP.GT.AND P1, PT, R2, 0x8, PT ;  /* 0x000000080200780c */ /* 0x000fe40003f24270 */
[----:B------:R-:W-:Y:S02]  /*3e70*/  FSEL R11, R190, -INF , P3 ;  /* 0xff800000be0b7808 */ /* 0x000fe40001800000 */
[----:B------:R-:W-:Y:S02]  /*3e80*/  FSEL R10, R194, -INF , P3 ;  /* 0xff800000c20a7808 */ /* 0x000fe40001800000 */
[----:B------:R-:W-:-:S02]  /*3e90*/  FSEL R12, R189, -INF , P2 ;  /* 0xff800000bd0c7808 */ /* 0x000fc40001000000 */
[----:B------:R-:W-:Y:S02]  /*3ea0*/  FSEL R25, R193, -INF , P2 ;  /* 0xff800000c1197808 */ /* 0x000fe40001000000 */
[----:B------:R-:W-:Y:S02]  /*3eb0*/  ISETP.GT.AND P0, PT, R2, 0x9, PT ;  /* 0x000000090200780c */ /* 0x000fe40003f04270 */
[----:B------:R-:W-:Y:S02]  /*3ec0*/  FSEL R13, R182, -INF , P1 ;  /* 0xff800000b60d7808 */ /* 0x000fe40000800000 */
[----:B------:R-:W-:Y:S02]  /*3ed0*/  FSEL R26, R188, -INF , P1 ;  /* 0xff800000bc1a7808 */ /* 0x000fe40000800000 */
[----:B------:R-:W-:Y:S02]  /*3ee0*/  FMNMX.FTZ R5, R10, R25, !PT ;  /* 0x000000190a057209 */ /* 0x000fe40007810000 */
[----:B------:R-:W-:-:S02]  /*3ef0*/  FMNMX.FTZ R6, R11, R12, !PT ;  /* 0x0000000c0b067209 */ /* 0x000fc40007810000 */
[----:B------:R-:W-:Y:S02]  /*3f00*/  FSEL R15, R185, -INF , P3 ;  /* 0xff800000b90f7808 */ /* 0x000fe40001800000 */
[----:B------:R-:W-:Y:S02]  /*3f10*/  FSEL R32, R192, -INF , P3 ;  /* 0xff800000c0207808 */ /* 0x000fe40001800000 */
[----:B------:R-:W-:Y:S02]  /*3f20*/  ISETP.GT.AND P3, PT, R2, 0x10, PT ;  /* 0x000000100200780c */ /* 0x000fe40003f64270 */
[----:B------:R-:W-:Y:S02]  /*3f30*/  FSEL R14, R181, -INF , P0 ;  /* 0xff800000b50e7808 */ /* 0x000fe40000000000 */
[----:B------:R-:W-:Y:S02]  /*3f40*/  FSEL R27, R187, -INF , P0 ;  /* 0xff800000bb1b7808 */ /* 0x000fe40000000000 */
[----:B------:R-:W-:-:S02]  /*3f50*/  FMNMX.FTZ R5, R26, R5, !PT ;  /* 0x000000051a057209 */ /* 0x000fc40007810000 */
[----:B------:R-:W-:Y:S02]  /*3f60*/  FMNMX.FTZ R6, R13, R6, !PT ;  /* 0x000000060d067209 */ /* 0x000fe40007810000 */
[----:B------:R-:W-:Y:S02]  /*3f70*/  FSEL R16, R186, -INF , P2 ;  /* 0xff800000ba107808 */ /* 0x000fe40001000000 */
[----:B------:R-:W-:Y:S02]  /*3f80*/  FSEL R33, R191, -INF , P2 ;  /* 0xff800000bf217808 */ /* 0x000fe40001000000 */
[----:B------:R-:W-:Y:S02]  /*3f90*/  ISETP.GT.AND P2, PT, R2, 0x11, PT ;  /* 0x000000110200780c */ /* 0x000fe40003f44270 */
[----:B------:R-:W-:Y:S02]  /*3fa0*/  FSEL R17, R177, -INF , P1 ;  /* 0xff800000b1117808 */ /* 0x000fe40000800000 */
[----:B------:R-:W-:-:S02]  /*3fb0*/  FSEL R34, R184, -INF , P1 ;  /* 0xff800000b8227808 */ /* 0x000fc40000800000 */
[----:B------:R-:W-:Y:S02]  /*3fc0*/  FSEL R36, R174, -INF , P3 ;  /* 0xff800000ae247808 */ /* 0x000fe40001800000 */
[----:B------:R-:W-:Y:S02]  /*3fd0*/  FSEL R75, R180, -INF , P3 ;  /* 0xff800000b44b7808 */ /* 0x000fe40001800000 */
[----:B------:R-:W-:Y:S02]  /*3fe0*/  FMNMX.FTZ R5, R27, R5, !PT ;  /* 0x000000051b057209 */ /* 0x000fe40007810000 */
[----:B------:R-:W-:Y:S02]  /*3ff0*/  FMNMX.FTZ R6, R14, R6, !PT ;  /* 0x000000060e067209 */ /* 0x000fe40007810000 */
[----:B------:R-:W-:Y:S02]  /*4000*/  ISETP.GT.AND P1, PT, R2, 0x18, PT ;  /* 0x000000180200780c */ /* 0x000fe40003f24270 */
        /* <DEDUP_REMOVED lines=9> */
[----:B------:R-:W-:Y:S02]  /*40a0*/  FSEL R69, R170, -INF , P2 ;  /* 0xff800000aa457808 */ /* 0x000fe40001000000 */
[----:B------:R-:W-:Y:S02]  /*40b0*/  FSEL R116, R175, -INF , P2 ;  /* 0xff800000af747808 */ /* 0x000fe40001000000 */
[----:B------:R-:W-:Y:S02]  /*40c0*/  FSEL R70, R118, -INF , P1 ;  /* 0xff80000076467808 */ /* 0x000fe40000800000 */
[----:B------:R-:W-:-:S02]  /*40d0*/  FSEL R38, R166, -INF , P1 ;  /* 0xff800000a6267808 */ /* 0x000fc40000800000 */
[----:B------:R-:W-:Y:S02]  /*40e0*/  FSEL R117, R168, -INF , P1 ;  /* 0xff800000a8757808 */ /* 0x000fe40000800000 */
[----:B------:R-:W-:Y:S02]  /*40f0*/  FSEL R97, R172, -INF , P1 ;  /* 0xff800000ac617808 */ /* 0x000fe40000800000 */
[C---:B------:R-:W-:Y:S02]  /*4100*/  ISETP.GT.AND P3, PT, R2.reuse, 0x20, PT ;  /* 0x000000200200780c */ /* 0x040fe40003f64270 */
[C---:B------:R-:W-:Y:S02]  /*4110*/  ISETP.GT.AND P2, PT, R2.reuse, 0x21, PT ;  /* 0x000000210200780c */ /* 0x040fe40003f44270 */
[----:B------:R-:W-:Y:S02]  /*4120*/  ISETP.GT.AND P1, PT, R2, 0x28, PT ;  /* 0x000000280200780c */ /* 0x000fe40003f24270 */
[----:B------:R-:W-:-:S02]  /*4130*/  FSEL R74, R158, -INF , P0 ;  /* 0xff8000009e4a7808 */ /* 0x000fc40000000000 */
[----:B------:R-:W-:Y:S02]  /*4140*/  FSEL R39, R165, -INF , P0 ;  /* 0xff800000a5277808 */ /* 0x000fe40000000000 */
[----:B------:R-:W-:Y:S02]  /*4150*/  FSEL R118, R167, -INF , P0 ;  /* 0xff800000a7767808 */ /* 0x000fe40000000000 */
[----:B------:R-:W-:Y:S02]  /*4160*/  FSEL R98, R171, -INF , P0 ;  /* 0xff800000ab627808 */ /* 0x000fe40000000000 */
[----:B------:R-:W-:Y:S02]  /*4170*/  ISETP.GT.AND P0, PT, R2, 0x29, PT ;  /* 0x000000290200780c */ /* 0x000fe40003f04270 */
        /* <DEDUP_REMOVED lines=18> */
[C---:B------:R-:W-:Y:S02]  /*42a0*/  ISETP.GT.AND P3, PT, R2.reuse, 0x30, PT ;  /* 0x000000300200780c */ /* 0x040fe40003f64270 */
[----:B------:R-:W-:-:S02]  /*42b0*/  ISETP.GT.AND P2, PT, R2, 0x31, PT ;  /* 0x000000310200780c */ /* 0x000fc40003f44270 */
[C---:B------:R-:W-:Y:S02]  /*42c0*/  ISETP.GT.AND P1, PT, R2.reuse, 0x38, PT ;  /* 0x000000380200780c */ /* 0x040fe40003f24270 */
[----:B------:R-:W-:Y:S02]  /*42d0*/  ISETP.GT.AND P0, PT, R2, 0x39, PT ;  /* 0x000000390200780c */ /* 0x000fe40003f04270 */
[----:B------:R-:W-:Y:S02]  /*42e0*/  FMNMX.FTZ R5, R97, R5, !PT ;  /* 0x0000000561057209 */ /* 0x000fe40007810000 */
[----:B------:R-:W-:Y:S02]  /*42f0*/  FMNMX.FTZ R6, R38, R6, !PT ;  /* 0x0000000626067209 */ /* 0x000fe40007810000 */
        /* <DEDUP_REMOVED lines=16> */
[----:B------:R-:W-:Y:S02]  /*4400*/  FMNMX.FTZ R5, R98, R5, !PT ;  /* 0x0000000562057209 */ /* 0x000fe40007810000 */
[----:B------:R-:W-:Y:S02]  /*4410*/  FMNMX.FTZ R6, R39, R6, !PT ;  /* 0x0000000627067209 */ /* 0x000fe40007810000 */
[C---:B------:R-:W-:Y:S02]  /*4420*/  ISETP.GT.AND P3, PT, R2.reuse, 0x40, PT ;  /* 0x000000400200780c */ /* 0x040fe40003f64270 */
[----:B------:R-:W-:-:S02]  /*4430*/  ISETP.GT.AND P2, PT, R2, 0x41, PT ;  /* 0x000000410200780c */ /* 0x000fc40003f44270 */
[C---:B------:R-:W-:Y:S02]  /*4440*/  ISETP.GT.AND P1, PT, R2.reuse, 0x48, PT ;  /* 0x000000480200780c */ /* 0x040fe40003f24270 */
[----:B------:R-:W-:Y:S02]  /*4450*/  ISETP.GT.AND P0, PT, R2, 0x49, PT ;  /* 0x000000490200780c */ /* 0x000fe40003f04270 */
[----:B------:R-:W-:Y:S02]  /*4460*/  FMNMX.FTZ R7, R15, R16, !PT ;  /* 0x000000100f077209 */ /* 0x000fe40007810000 */
[----:B------:R-:W-:Y:S02]  /*4470*/  FMNMX.FTZ R5, R128, R5, !PT ;  /* 0x0000000580057209 */ /* 0x000fe40007810000 */
[----:B------:R-:W-:Y:S02]  /*4480*/  FMNMX.FTZ R6, R129, R6, !PT ;  /* 0x0000000681067209 */ /* 0x000fe40007810000 */
        /* <DEDUP_REMOVED lines=40> */
[C---:B------:R-:W-:Y:S02]  /*4710*/  ISETP.GT.AND P3, PT, R2.reuse, 0x60, PT ;  /* 0x000000600200780c */ /* 0x040fe40003f64270 */
[C---:B------:R-:W-:Y:S02]  /*4720*/  ISETP.GT.AND P2, PT, R2.reuse, 0x61, PT ;  /* 0x000000610200780c */ /* 0x040fe40003f44270 */
[----:B------:R-:W-:-:S02]  /*4730*/  ISETP.GT.AND P1, PT, R2, 0x68, PT ;  /* 0x000000680200780c */ /* 0x000fc40003f24270 */
[----:B------:R-:W-:Y:S02]  /*4740*/  ISETP.GT.AND P0, PT, R2, 0x69, PT ;  /* 0x000000690200780c */ /* 0x000fe40003f04270 */
[----:B------:R-:W-:Y:S02]  /*4750*/  FMNMX.FTZ R5, R138, R5, !PT ;  /* 0x000000058a057209 */ /* 0x000fe40007810000 */
[----:B------:R-:W-:Y:S02]  /*4760*/  FMNMX.FTZ R2, R131, R6, !PT ;  /* 0x0000000683027209 */ /* 0x000fe40007810000 */
[----:B------:R-:W-:Y:S02]  /*4770*/  FMNMX.FTZ R6, R68, R7, !PT ;  /* 0x0000000744067209 */ /* 0x000fe40007810000 */
[----:B------:R-:W-:Y:S02]  /*4780*/  FMNMX.FTZ R73, R139, R5, !PT ;  /* 0x000000058b497209 */ /* 0x000fe40007810000 */
[----:B------:R-:W-:-:S02]  /*4790*/  FMNMX.FTZ R2, R132, R2, !PT ;  /* 0x0000000284027209 */ /* 0x000fc40007810000 */
[----:B------:R-:W-:Y:S02]  /*47a0*/  FMNMX.FTZ R5, R69, R6, !PT ;  /* 0x0000000645057209 */ /* 0x000fe40007810000 */
        /* <DEDUP_REMOVED lines=38> */
[----:B------:R-:W-:Y:S02]  /*4a10*/  FSEL R198, R22, -INF , P3 ;  /* 0xff80000016c67808 */ /* 0x000fe40001800000 */
[----:B------:R-:W-:Y:S02]  /*4a20*/  FSEL R192, R40, -INF , P3 ;  /* 0xff80000028c07808 */ /* 0x000fe40001800000 */
        /* <DEDUP_REMOVED lines=18> */
[----:B------:R-:W-:Y:S01]  /*4b50*/  FMNMX.FTZ R73, R197, R73, !PT ;  /* 0x00000049c5497209 */ /* 0x000fe20007810000 */
[----:B------:R-:W-:Y:S01]  /*4b60*/  LDSM.16.MT88.4 R20, [R224+0x100] ;  /* 0x00010000e014783b */ /* 0x000fe20000004200 */
[----:B------:R-:W-:-:S02]  /*4b70*/  FMNMX.FTZ R2, R191, R2, !PT ;  /* 0x00000002bf027209 */ /* 0x000fc40007810000 */
[----:B------:R-:W-:Y:S02]  /*4b80*/  FMNMX.FTZ R5, R182, R5, !PT ;  /* 0x00000005b6057209 */ /* 0x000fe40007810000 */
[----:B------:R-:W-:Y:S02]  /*4b90*/  FMNMX.FTZ R6, R142, R6, !PT ;  /* 0x000000068e067209 */ /* 0x000fe40007810000 */
[----:B------:R-:W-:Y:S02]  /*4ba0*/  FMNMX.FTZ R73, R186, R73, !PT ;  /* 0x00000049ba497209 */ /* 0x000fe40007810000 */
[----:B------:R-:W-:Y:S02]  /*4bb0*/  FMNMX.FTZ R2, R110, R2, !PT ;  /* 0x000000026e027209 */ /* 0x000fe40007810000 */
[----:B------:R-:W-:Y:S01]  /*4bc0*/  FMNMX.FTZ R5, R183, R5, !PT ;  /* 0x00000005b7057209 */ /* 0x000fe20007810000 */
[----:B------:R-:W1:Y:S01]  /*4bd0*/  SHFL.BFLY PT, R8, R73, 0x2, 0x1f ;  /* 0x0c401f0049087f89 */ /* 0x000e6200000e0000 */
[----:B------:R-:W-:-:S02]  /*4be0*/  FMNMX.FTZ R6, R143, R6, !PT ;  /* 0x000000068f067209 */ /* 0x000fc40007810000 */
[----:B------:R-:W-:Y:S01]  /*4bf0*/  FMNMX.FTZ R5, R180, R5, !PT ;  /* 0x00000005b4057209 */ /* 0x000fe20007810000 */
[----:B------:R-:W2:Y:S01]  /*4c00*/  SHFL.BFLY PT, R7, R2, 0x2, 0x1f ;  /* 0x0c401f0002077f89 */ /* 0x000ea200000e0000 */
[----:B------:R-:W-:Y:S02]  /*4c10*/  FMNMX.FTZ R6, R144, R6, !PT ;  /* 0x0000000690067209 */ /* 0x000fe40007810000 */
[----:B------:R-:W-:Y:S02]  /*4c20*/  FSEL R212, R43, -INF , P3 ;  /* 0xff8000002bd47808 */ /* 0x000fe40001800000 */
[----:B------:R-:W-:Y:S02]  /*4c30*/  FMNMX.FTZ R5, R181, R5, !PT ;  /* 0x00000005b5057209 */ /* 0x000fe40007810000 */
[----:B------:R-:W-:Y:S02]  /*4c40*/  FMNMX.FTZ R6, R159, R6, !PT ;  /* 0x000000069f067209 */ /* 0x000fe40007810000 */
[----:B------:R-:W-:-:S02]  /*4c50*/  FSEL R211, R42, -INF , P2 ;  /* 0xff8000002ad37808 */ /* 0x000fc40001000000 */
[----:B------:R-:W-:Y:S01]  /*4c60*/  FMNMX.FTZ R5, R212, R5, !PT ;  /* 0x00000005d4057209 */ /* 0x000fe20007810000 */
[----:B------:R-:W-:Y:S01]  /*4c70*/  LDSM.16.MT88.4 R40, [R226+0x100] ;  /* 0x00010000e228783b */ /* 0x000fe20000004200 */
        /* <DEDUP_REMOVED lines=8> */
[----:B------:R-:W-:Y:S02]  /*4d00*/  FMNMX.FTZ R5, R247, R5, !PT ;  /* 0x00000005f7057209 */ /* 0x000fe40007810000 */
[----:B------:R-:W-:Y:S02]  /*4d10*/  FMNMX.FTZ R6, R173, R6, !PT ;  /* 0x00000006ad067209 */ /* 0x000fe40007810000 */
[----:B-1----:R-:W-:Y:S02]  /*4d20*/  FMNMX.FTZ R73, R73, R8, !PT ;  /* 0x0000000849497209 */ /* 0x002fe40007810000 */
[----:B--2---:R-:W-:-:S02]  /*4d30*/  FMNMX.FTZ R2, R2, R7, !PT ;  /* 0x0000000702027209 */ /* 0x004fc40007810000 */
[----:B------:R-:W1:Y:S01]  /*4d40*/  SHFL.BFLY PT, R7, R5, 0x2, 0x1f ;  /* 0x0c401f0005077f89 */ /* 0x000e6200000e0000 */
[----:B------:R-:W-:Y:S02]  /*4d50*/  FMNMX.FTZ R6, R172, R6, !PT ;  /* 0x00000006ac067209 */ /* 0x000fe40007810000 */
[----:B------:R-:W-:Y:S01]  /*4d60*/  FSEL R246, R48, -INF , P3 ;  /* 0xff80000030f67808 */ /* 0x000fe20001800000 */
[----:B------:R-:W2:Y:S01]  /*4d70*/  SHFL.BFLY PT, R8, R73, 0x1, 0x1f ;  /* 0x0c201f0049087f89 */ /* 0x000ea200000e0000 */
[----:B------:R-:W-:Y:S02]  /*4d80*/  FMNMX.FTZ R6, R174, R6, !PT ;  /* 0x00000006ae067209 */ /* 0x000fe40007810000 */
[----:B------:R-:W-:Y:S01]  /*4d90*/  FSEL R220, R46, -INF , P2 ;  /* 0xff8000002edc7808 */ /* 0x000fe20001000000 */
[----:B------:R-:W3:Y:S01]  /*4da0*/  SHFL.BFLY PT, R71, R2, 0x1, 0x1f ;  /* 0x0c201f0002477f89 */ /* 0x000ee200000e0000 */
[----:B------:R-:W-:Y:S02]  /*4db0*/  FMNMX.FTZ R6, R175, R6, !PT ;  /* 0x00000006af067209 */ /* 0x000fe40007810000 */
[----:B------:R-:W-:-:S02]  /*4dc0*/  FSEL R216, R44, -INF , P1 ;  /* 0xff8000002cd87808 */ /* 0x000fc40000800000 */
[----:B------:R-:W-:Y:S02]  /*4dd0*/  FMNMX.FTZ R6, R193, R6, !PT ;  /* 0x00000006c1067209 */ /* 0x000fe40007810000 */
[----:B------:R-:W-:Y:S02]  /*4de0*/  FSEL R214, R45, -INF , P0 ;  /* 0xff8000002dd67808 */ /* 0x000fe40000000000 */
[----:B------:R-:W-:-:S04]  /*4df0*/  FMNMX.FTZ R6, R188, R6, !PT ;  /* 0x00000006bc067209 */ /* 0x000fc80007810000 */
[----:B------:R-:W-:Y:S02]  /*4e00*/  FMNMX.FTZ R6, R109, R6, !PT ;  /* 0x000000066d067209 */ /* 0x000fe40007810000 */
[----:B-1----:R-:W-:Y:S02]  /*4e10*/  FMNMX.FTZ R5, R5, R7, !PT ;  /* 0x0000000705057209 */ /* 0x002fe40007810000 */
[----:B------:R-:W-:Y:S02]  /*4e20*/  FMNMX.FTZ R6, R106, R6, !PT ;  /* 0x000000066a067209 */ /* 0x000fe40007810000 */
[----:B--2---:R-:W-:Y:S01]  /*4e30*/  FMNMX.FTZ R73, R73, R8, !PT ;  /* 0x0000000849497209 */ /* 0x004fe20007810000 */
[----:B------:R-:W-:Y:S01]  /*4e40*/  SHFL.BFLY PT, R9, R5, 0x1, 0x1f ;  /* 0x0c201f0005097f89 */ /* 0x000fe200000e0000 */
[----:B---3--:R-:W-:-:S03]  /*4e50*/  FMNMX.FTZ R71, R2, R71, !PT ;  /* 0x0000004702477209 */ /* 0x008fc60007810000 */
[C---:B------:R-:W-:Y:S01]  /*4e60*/  FMUL.FTZ R7, R73.reuse, c[0x0][0x2d0] ;  /* 0x0000b40049077a20 */ /* 0x040fe20000410000 */
[----:B------:R-:W-:Y:S02]  /*4e70*/  FMNMX.FTZ R2, R246, R6, !PT ;  /* 0x00000006f6027209 */ /* 0x000fe40007810000 */
[----:B------:R-:W-:Y:S01]  /*4e80*/  FSETP.NEU.FTZ.AND P2, PT, R73, -INF , PT ;  /* 0xff8000004900780b */ /* 0x000fe20003f5d000 */
[----:B------:R-:W-:Y:S01]  /*4e90*/  FMUL.FTZ R6, R71, c[0x0][0x2d0] ;  /* 0x0000b40047067a20 */ /* 0x000fe20000410000 */
[----:B------:R-:W-:Y:S02]  /*4ea0*/  FMNMX.FTZ R2, R220, R2, !PT ;  /* 0x00000002dc027209 */ /* 0x000fe40007810000 */
[----:B------:R-:W-:Y:S02]  /*4eb0*/  FSEL R7, R7, RZ, P2 ;  /* 0x000000ff07077208 */ /* 0x000fe40001000000 */
[----:B------:R-:W-:Y:S02]  /*4ec0*/  FMNMX.FTZ R8, R216, R2, !PT ;  /* 0x00000002d8087209 */ /* 0x000fe40007810000 */
[----:B------:R-:W-:Y:S01]  /*4ed0*/  FSETP.NEU.FTZ.AND P1, PT, R71, -INF , PT ;  /* 0xff8000004700780b */ /* 0x000fe20003f3d000 */
[----:B------:R-:W-:Y:S01]  /*4ee0*/  FFMA.FTZ R2, R10, c[0x0][0x2d0], -R7 ;  /* 0x0000b4000a027a23 */ /* 0x000fe20000010807 */
[----:B------:R-:W-:-:S02]  /*4ef0*/  FMNMX.FTZ R8, R214, R8, !PT ;  /* 0x00000008d6087209 */ /* 0x000fc40007810000 */
[----:B------:R-:W-:Y:S01]  /*4f00*/  FSEL R6, R6, RZ, P1 ;  /* 0x000000ff06067208 */ /* 0x000fe20000800000 */
[----:B------:R1:W-:Y:S02]  /*4f10*/  MUFU.EX2 R190, R2 ;  /* 0x0000000200be7308 */ /* 0x0003e40000000800 */
[----:B------:R-:W2:Y:S02]  /*4f20*/  SHFL.BFLY PT, R10, R8, 0x2, 0x1f ;  /* 0x0c401f00080a7f89 */ /* 0x000ea400000e0000 */
[----:B-1----:R-:W-:-:S04]  /*4f30*/  FFMA.FTZ R2, R11, c[0x0][0x2d0], -R6 ;  /* 0x0000b4000b027a23 */ /* 0x002fc80000010806 */
[----:B------:R1:W-:Y:S01]  /*4f40*/  MUFU.EX2 R205, R2 ;  /* 0x0000000200cd7308 */ /* 0x0003e20000000800 */
[----:B--2---:R-:W-:Y:S02]  /*4f50*/  FMNMX.FTZ R8, R8, R10, !PT ;  /* 0x0000000a08087209 */ /* 0x004fe40007810000 */
[----:B-1----:R-:W-:Y:S01]  /*4f60*/  FMNMX.FTZ R2, R9, R5, !PT ;  /* 0x0000000509027209 */ /* 0x002fe20007810000 */
[--C-:B------:R-:W-:Y:S02]  /*4f70*/  FFMA.FTZ R5, R12, c[0x0][0x2d0], -R6.reuse ;  /* 0x0000b4000c057a23 */ /* 0x100fe40000010806 */
[----:B------:R-:W-:Y:S01]  /*4f80*/  FFMA.FTZ R9, R13, c[0x0][0x2d0], -R6 ;  /* 0x0000b4000d097a23 */ /* 0x000fe20000010806 */
[C---:B------:R-:W-:Y:S01]  /*4f90*/  FSETP.NEU.FTZ.AND P0, PT, R2.reuse, -INF , PT ;  /* 0xff8000000200780b */ /* 0x040fe20003f1d000 */
[----:B------:R1:W-:Y:S08]  /*4fa0*/  MUFU.EX2 R105, R5 ;  /* 0x0000000500697308 */ /* 0x0003f00000000800 */
[----:B------:R2:W-:Y:S01]  /*4fb0*/  MUFU.EX2 R185, R9 ;  /* 0x0000000900b97308 */ /* 0x0005e20000000800 */
[----:B-1----:R-:W-:-:S05]  /*4fc0*/  FMUL.FTZ R5, R2, c[0x0][0x2d0] ;  /* 0x0000b40002057a20 */ /* 0x002fca0000410000 */
[----:B------:R-:W-:Y:S01]  /*4fd0*/  FSEL R5, R5, RZ, P0 ;  /* 0x000000ff05057208 */ /* 0x000fe20000000000 */
[----:B--2---:R-:W-:-:S04]  /*4fe0*/  FFMA.FTZ R9, R14, c[0x0][0x2d0], -R6 ;  /* 0x0000b4000e097a23 */ /* 0x004fc80000010806 */
[--C-:B------:R-:W-:Y:S01]  /*4ff0*/  FFMA.FTZ R0, R16, c[0x0][0x2d0], -R5.reuse ;  /* 0x0000b40010007a23 */ /* 0x100fe20000010805 */
[----:B------:R1:W2:Y:S08]  /*5000*/  MUFU.EX2 R108, R9 ;  /* 0x00000009006c7308 */ /* 0x0002b00000000800 */
[----:B------:R3:W-:Y:S01]  /*5010*/  MUFU.EX2 R252, R0 ;  /* 0x0000000000fc7308 */ /* 0x0007e20000000800 */
[----:B-1----:R-:W-:Y:S01]  /*5020*/  FFMA.FTZ R9, R15, c[0x0][0x2d0], -R5 ;  /* 0x0000b4000f097a23 */ /* 0x002fe20000010805 */
[----:B--2---:R-:W-:-:S06]  /*5030*/  F2FP.BF16.PACK_AB R10, R108, R185 ;  /* 0x000000b96c0a723e */ /* 0x004fcc00000010ff */
[----:B------:R1:W2:Y:S01]  /*5040*/  MUFU.EX2 R104, R9 ;  /* 0x0000000900687308 */ /* 0x0002a20000000800 */
[--C-:B---3--:R-:W-:Y:S02]  /*5050*/  FFMA.FTZ R0, R17, c[0x0][0x2d0], -R5.reuse ;  /* 0x0000b40011007a23 */ /* 0x108fe40000010805 */
[----:B------:R-:W-:Y:S05]  /*5060*/  LDSM.16.MT88.4 R16, [R227+0x100] ;  /* 0x00010000e310783b */ /* 0x000fea0000004200 */
[----:B------:R3:W-:Y:S01]  /*5070*/  MUFU.EX2 R189, R0 ;  /* 0x0000000000bd7308 */ /* 0x0007e20000000800 */
[----:B-1----:R-:W1:Y:S01]  /*5080*/  SHFL.BFLY PT, R9, R8, 0x1, 0x1f ;  /* 0x0c201f0008097f89 */ /* 0x002e6200000e0000 */
[----:B---3--:R-:W-:-:S06]  /*5090*/  FFMA.FTZ R0, R24, c[0x0][0x2d0], -R5 ;  /* 0x0000b40018007a23 */ /* 0x008fcc0000010805 */
[----:B------:R3:W4:Y:S01]  /*50a0*/  MUFU.EX2 R200, R0 ;  /* 0x0000000000c87308 */ /* 0x0007220000000800 */
[----:B-1----:R-:W-:Y:S02]  /*50b0*/  FMNMX.FTZ R72, R8, R9, !PT ;  /* 0x0000000908487209 */ /* 0x002fe40007810000 */
[----:B------:R-:W-:Y:S01]  /*50c0*/  F2FP.BF16.PACK_AB R8, R105, R205 ;  /* 0x000000cd6908723e */ /* 0x000fe200000010ff */
[----:B---3--:R-:W-:Y:S01]  /*50d0*/  FFMA.FTZ R0, R25, c[0x0][0x2d0], -R7 ;  /* 0x0000b40019007a23 */ /* 0x008fe20000010807 */
[C---:B------:R-:W-:Y:S01]  /*50e0*/  FSETP.NEU.FTZ.AND P0, PT, R72.reuse, -INF , PT ;  /* 0xff8000004800780b */ /* 0x040fe20003f1d000 */
[----:B------:R-:W-:Y:S01]  /*50f0*/  FMUL.FTZ R3, R72, c[0x0][0x2d0] ;  /* 0x0000b40048037a20 */ /* 0x000fe20000410000 */
[----:B--2---:R-:W-:Y:S01]  /*5100*/  F2FP.BF16.PACK_AB R9, R252, R104 ;  /* 0x00000068fc09723e */ /* 0x004fe200000010ff */
[----:B------:R1:W2:Y:S01]  /*5110*/  MUFU.EX2 R248, R0 ;  /* 0x0000000000f87308 */ /* 0x0002a20000000800 */
[----:B----4-:R-:W-:-:S07]  /*5120*/  F2FP.BF16.PACK_AB R11, R200, R189 ;  /* 0x000000bdc80b723e */ /* 0x010fce00000010ff */
[----:B------:R-:W-:Y:S01]  /*5130*/  HMMA.16816.F32.BF16 R80, R8, R20, RZ ;  /* 0x000000140850723c */ /* 0x000fe200000418ff */
[----:B-1----:R-:W-:Y:S01]  /*5140*/  FFMA.FTZ R0, R26, c[0x0][0x2d0], -R7 ;  /* 0x0000b4001a007a23 */ /* 0x002fe20000010807 */
[----:B--2---:R-:W-:-:S06]  /*5150*/  F2FP.BF16.PACK_AB R12, R248, R190 ;  /* 0x000000bef80c723e */ /* 0x004fcc00000010ff */
[C---:B------:R-:W-:Y:S01]  /*5160*/  HMMA.16816.F32.BF16 R76, R8.reuse, R22, RZ ;  /* 0x00000016084c723c */ /* 0x040fe200000418ff */
[----:B------:R1:W-:Y:S07]  /*5170*/  MUFU.EX2 R251, R0 ;  /* 0x0000000000fb7308 */ /* 0x0003ee0000000800 */
[C---:B------:R-:W-:Y:S08]  /*5180*/  HMMA.16816.F32.BF16 R64, R8.reuse, R16, RZ ;  /* 0x000000100840723c */ /* 0x040ff000000418ff */
[C---:B------:R-:W-:Y:S01]  /*5190*/  HMMA.16816.F32.BF16 R60, R8.reuse, R18, RZ ;  /* 0x00000012083c723c */ /* 0x040fe200000418ff */
[----:B-1----:R-:W-:Y:S01]  /*51a0*/  FSEL R0, R3, RZ, P0 ;  /* 0x000000ff03007208 */ /* 0x002fe20000000000 */
[----:B------:R-:W-:Y:S01]  /*51b0*/  FFMA.FTZ R3, R27, c[0x0][0x2d0], -R7 ;  /* 0x0000b4001b037a23 */ /* 0x000fe20000010807 */
[----:B------:R-:W-:Y:S01]  /*51c0*/  PLOP3.LUT P0, PT, PT, PT, UP0, 0x80, 0x0 ;  /* 0x000000000000781c */ /* 0x000fe20003f0f008 */
[----:B------:R-:W-:Y:S02]  /*51d0*/  LDSM.16.MT88.4 R24, [R224+0x900] ;  /* 0x00090000e018783b */ /* 0x000fe40000004200 */
[----:B------:R1:W2:Y:S02]  /*51e0*/  MUFU.EX2 R204, R3 ;  /* 0x0000000300cc7308 */ /* 0x0002a40000000800 */
[C---:B------:R-:W-:Y:S08]  /*51f0*/  HMMA.16816.F32.BF16 R56, R8.reuse, R28, RZ ;  /* 0x0000001c0838723c */ /* 0x040ff000000418ff */
[----:B------:R-:W-:Y:S01]  /*5200*/  HMMA.16816.F32.BF16 R48, R8, R40, RZ ;  /* 0x000000280830723c */ /* 0x000fe200000418ff */
[----:B-1----:R-:W-:Y:S01]  /*5210*/  FFMA.FTZ R3, R32, c[0x0][0x2d0], -R0 ;  /* 0x0000b40020037a23 */ /* 0x002fe20000010800 */
[----:B--2---:R-:W-:-:S06]  /*5220*/  F2FP.BF16.PACK_AB R14, R204, R251 ;  /* 0x000000fbcc0e723e */ /* 0x004fcc00000010ff */
[C---:B------:R-:W-:Y:S01]  /*5230*/  HMMA.16816.F32.BF16 R52, R8.reuse, R30, RZ ;  /* 0x0000001e0834723c */ /* 0x040fe200000418ff */
[----:B------:R1:W-:Y:S07]  /*5240*/  MUFU.EX2 R245, R3 ;  /* 0x0000000300f57308 */ /* 0x0003ee0000000800 */
[----:B------:R-:W-:Y:S01]  /*5250*/  HMMA.16816.F32.BF16 R44, R8, R42, RZ ;  /* 0x0000002a082c723c */ /* 0x000fe200000418ff */
[----:B-1----:R-:W-:-:S04]  /*5260*/  FFMA.FTZ R3, R33, c[0x0][0x2d0], -R0 ;  /* 0x0000b40021037a23 */ /* 0x002fc80000010800 */
[----:B------:R1:W2:Y:S02]  /*5270*/  MUFU.EX2 R221, R3 ;  /* 0x0000000300dd7308 */ /* 0x0002a40000000800 */
[----:B-1----:R-:W-:Y:S01]  /*5280*/  FFMA.FTZ R3, R34, c[0x0][0x2d0], -R0 ;  /* 0x0000b40022037a23 */ /* 0x002fe20000010800 */
[----:B--2---:R-:W-:-:S05]  /*5290*/  F2FP.BF16.PACK_AB R13, R221, R245 ;  /* 0x000000f5dd0d723e */ /* 0x004fca00000010ff */
[----:B------:R1:W-:Y:S02]  /*52a0*/  MUFU.EX2 R244, R3 ;  /* 0x0000000300f47308 */ /* 0x0003e40000000800 */
[----:B-1----:R-:W-:Y:S02]  /*52b0*/  FFMA.FTZ R3, R35, c[0x0][0x2d0], -R0 ;  /* 0x0000b40023037a23 */ /* 0x002fe40000010800 */
[----:B------:R-:W-:Y:S04]  /*52c0*/  LDSM.16.MT88.4 R32, [R226+0x900] ;  /* 0x00090000e220783b */ /* 0x000fe80000004200 */
[----:B------:R1:W2:Y:S02]  /*52d0*/  MUFU.EX2 R107, R3 ;  /* 0x00000003006b7308 */ /* 0x0002a40000000800 */
[----:B-1----:R-:W-:Y:S01]  /*52e0*/  FFMA.FTZ R3, R36, c[0x0][0x2d0], -R6 ;  /* 0x0000b40024037a23 */ /* 0x002fe20000010806 */
[----:B--2---:R-:W-:-:S05]  /*52f0*/  F2FP.BF16.PACK_AB R15, R107, R244 ;  /* 0x000000f46b0f723e */ /* 0x004fca00000010ff */
[----:B------:R1:W-:Y:S02]  /*5300*/  MUFU.EX2 R203, R3 ;  /* 0x0000000300cb7308 */ /* 0x0003e40000000800 */
[C---:B------:R-:W-:Y:S08]  /*5310*/  HMMA.16816.F32.BF16 R92, R12.reuse, R20, RZ ;  /* 0x000000140c5c723c */ /* 0x040ff000000418ff */
[----:B------:R-:W-:Y:S01]  /*5320*/  HMMA.16816.F32.BF16 R100, R12, R22, RZ ;  /* 0x000000160c64723c */ /* 0x000fe200000418ff */
[----:B------:R-:W-:Y:S01]  /*5330*/  LDSM.16.MT88.4 R20, [R225+0x900] ;  /* 0x00090000e114783b */ /* 0x000fe20000004200 */
[----:B-1----:R-:W-:-:S04]  /*5340*/  FFMA.FTZ R3, R37, c[0x0][0x2d0], -R6 ;  /* 0x0000b40025037a23 */ /* 0x002fc80000010806 */
[----:B------:R1:W2:Y:S02]  /*5350*/  MUFU.EX2 R201, R3 ;  /* 0x0000000300c97308 */ /* 0x0002a40000000800 */
[C---:B------:R-:W-:Y:S08]  /*5360*/  HMMA.16816.F32.BF16 R88, R12.reuse, R16, RZ ;  /* 0x000000100c58723c */ /* 0x040ff000000418ff */
[----:B------:R-:W-:Y:S01]  /*5370*/  HMMA.16816.F32.BF16 R84, R12, R28, RZ ;  /* 0x0000001c0c54723c */ /* 0x000fe200000418ff */
[----:B-1----:R-:W-:Y:S01]  /*5380*/  FFMA.FTZ R3, R38, c[0x0][0x2d0], -R6 ;  /* 0x0000b40026037a23 */ /* 0x002fe20000010806 */
[----:B--2---:R-:W-:-:S05]  /*5390*/  F2FP.BF16.PACK_AB R8, R201, R203 ;  /* 0x000000cbc908723e */ /* 0x004fca00000010ff */
[----:B------:R-:W-:Y:S01]  /*53a0*/  IMAD.MOV.U32 R29, RZ, RZ, R105 ;  /* 0x000000ffff1d7224 */ /* 0x000fe200078e0069 */
[----:B------:R-:W-:Y:S01]  /*53b0*/  HMMA.16816.F32.BF16 R112, R12, R18, RZ ;  /* 0x000000120c70723c */ /* 0x000fe200000418ff */
[----:B------:R1:W-:Y:S01]  /*53c0*/  MUFU.EX2 R195, R3 ;  /* 0x0000000300c37308 */ /* 0x0003e20000000800 */
[----:B------:R-:W-:-:S06]  /*53d0*/  IMAD.MOV.U32 R28, RZ, RZ, R104 ;  /* 0x000000ffff1c7224 */ /* 0x000fcc00078e0068 */
[C---:B------:R-:W-:Y:S08]  /*53e0*/  HMMA.16816.F32.BF16 R16, R12.reuse, R40, RZ ;  /* 0x000000280c10723c */ /* 0x040ff000000418ff */
[----:B------:R-:W-:Y:S01]  /*53f0*/  HMMA.16816.F32.BF16 R124, R12, R30, RZ ;  /* 0x0000001e0c7c723c */ /* 0x000fe200000418ff */
[----:B-1----:R-:W-:Y:S02]  /*5400*/  FFMA.FTZ R3, R39, c[0x0][0x2d0], -R6 ;  /* 0x0000b40027037a23 */ /* 0x002fe40000010806 */
[----:B------:R-:W1:Y:S02]  /*5410*/  LDSM.16.MT88.4 R36, [R227+0x900] ;  /* 0x00090000e324783b */ /* 0x000e640000004200 */
[----:B------:R2:W3:Y:S02]  /*5420*/  MUFU.EX2 R4, R3 ;  /* 0x0000000300047308 */ /* 0x0004e40000000800 */
[----:B--2---:R-:W-:Y:S01]  /*5430*/  FFMA.FTZ R3, R68, c[0x0][0x2d0], -R5 ;  /* 0x0000b40044037a23 */ /* 0x004fe20000010805 */
[----:B---3--:R-:W-:Y:S01]  /*5440*/  F2FP.BF16.PACK_AB R10, R4, R195 ;  /* 0x000000c3040a723e */ /* 0x008fe200000010ff */
[----:B------:R-:W-:-:S04]  /*5450*/  IMAD.MOV.U32 R68, RZ, RZ, R110 ;  /* 0x000000ffff447224 */ /* 0x000fc800078e006e */
[----:B------:R2:W-:Y:S02]  /*5460*/  MUFU.EX2 R196, R3 ;  /* 0x0000000300c47308 */ /* 0x0005e40000000800 */
[----:B--2---:R-:W-:Y:S02]  /*5470*/  FFMA.FTZ R3, R69, c[0x0][0x2d0], -R5 ;  /* 0x0000b40045037a23 */ /* 0x004fe40000010805 */
[----:B------:R-:W-:-:S04]  /*5480*/  IMAD.MOV.U32 R69, RZ, RZ, R109 ;  /* 0x000000ffff457224 */ /* 0x000fc800078e006d */
[----:B------:R2:W3:Y:S02]  /*5490*/  MUFU.EX2 R199, R3 ;  /* 0x0000000300c77308 */ /* 0x0004e40000000800 */
[----:B--2---:R-:W-:Y:S01]  /*54a0*/  FFMA.FTZ R3, R70, c[0x0][0x2d0], -R5 ;  /* 0x0000b40046037a23 */ /* 0x004fe20000010805 */
[----:B---3--:R-:W-:Y:S02]  /*54b0*/  F2FP.BF16.PACK_AB R9, R199, R196 ;  /* 0x000000c4c709723e */ /* 0x008fe400000010ff */
[----:B------:R-:W-:-:S03]  /*54c0*/  MOV R70, R106 ;  /* 0x0000006a00467202 */ /* 0x000fc60000000f00 */
[----:B------:R2:W-:Y:S02]  /*54d0*/  MUFU.EX2 R194, R3 ;  /* 0x0000000300c27308 */ /* 0x0005e40000000800 */
[----:B--2---:R-:W-:Y:S02]  /*54e0*/  FFMA.FTZ R3, R74, c[0x0][0x2d0], -R5 ;  /* 0x0000b4004a037a23 */ /* 0x004fe40000010805 */
[----:B------:R-:W-:-:S04]  /*54f0*/  IMAD.MOV.U32 R74, RZ, RZ, R107 ;  /* 0x000000ffff4a7224 */ /* 0x000fc800078e006b */
[----:B------:R2:W3:Y:S02]  /*5500*/  MUFU.EX2 R187, R3 ;  /* 0x0000000300bb7308 */ /* 0x0004e40000000800 */
[----:B--2---:R-:W-:Y:S01]  /*5510*/  FFMA.FTZ R3, R75, c[0x0][0x2d0], -R7 ;  /* 0x0000b4004b037a23 */ /* 0x004fe20000010807 */
[----:B---3--:R-:W-:Y:S01]  /*5520*/  F2FP.BF16.PACK_AB R11, R187, R194 ;  /* 0x000000c2bb0b723e */ /* 0x008fe200000010ff */
[----:B------:R-:W-:-:S04]  /*5530*/  IMAD.MOV.U32 R75, RZ, RZ, R108 ;  /* 0x000000ffff4b7224 */ /* 0x000fc800078e006c */
[----:B------:R2:W-:Y:S01]  /*5540*/  MUFU.EX2 R219, R3 ;  /* 0x0000000300db7308 */ /* 0x0005e20000000800 */
[----:B------:R-:W-:Y:S01]  /*5550*/  HMMA.16816.F32.BF16 R108, R12, R42, RZ ;  /* 0x0000002a0c6c723c */ /* 0x000fe200000418ff */
[----:B------:R-:W-:Y:S07]  /*5560*/  LDSM.16.MT88.4 R12, [R227+0x1100] ;  /* 0x00110000e30c783b */ /* 0x000fee0000004200 */
[----:B-1----:R-:W-:Y:S01]  /*5570*/  HMMA.16816.F32.BF16 R104, R8, R36, R64 ;  /* 0x000000240868723c */ /* 0x002fe20000041840 */
[----:B--2---:R-:W-:-:S07]  /*5580*/  FFMA.FTZ R3, R96, c[0x0][0x2d0], -R7 ;  /* 0x0000b40060037a23 */ /* 0x004fce0000010807 */
[C---:B------:R-:W-:Y:S01]  /*5590*/  HMMA.16816.F32.BF16 R120, R8.reuse, R24, R80 ;  /* 0x000000180878723c */ /* 0x040fe20000041850 */
[----:B------:R1:W2:Y:S07]  /*55a0*/  MUFU.EX2 R218, R3 ;  /* 0x0000000300da7308 */ /* 0x0002ae0000000800 */
[C---:B------:R-:W-:Y:S08]  /*55b0*/  HMMA.16816.F32.BF16 R64, R8.reuse, R38, R60 ;  /* 0x000000260840723c */ /* 0x040ff0000004183c */
[----:B------:R-:W-:Y:S01]  /*55c0*/  HMMA.16816.F32.BF16 R80, R8, R32, R48 ;  /* 0x000000200850723c */ /* 0x000fe20000041830 */
[----:B-1----:R-:W-:-:S04]  /*55d0*/  FFMA.FTZ R3, R97, c[0x0][0x2d0], -R7 ;  /* 0x0000b40061037a23 */ /* 0x002fc80000010807 */
[----:B------:R1:W-:Y:S03]  /*55e0*/  MUFU.EX2 R215, R3 ;  /* 0x0000000300d77308 */ /* 0x0003e60000000800 */
[C---:B------:R-:W-:Y:S08]  /*55f0*/  HMMA.16816.F32.BF16 R76, R8.reuse, R26, R76 ;  /* 0x0000001a084c723c */ /* 0x040ff0000004184c */
[----:B------:R-:W-:Y:S01]  /*5600*/  HMMA.16816.F32.BF16 R60, R8, R22, R52 ;  /* 0x00000016083c723c */ /* 0x000fe20000041834 */
[----:B-1----:R-:W-:-:S07]  /*5610*/  FFMA.FTZ R3, R98, c[0x0][0x2d0], -R7 ;  /* 0x0000b40062037a23 */ /* 0x002fce0000010807 */
[----:B------:R-:W-:Y:S01]  /*5620*/  HMMA.16816.F32.BF16 R44, R8, R34, R44 ;  /* 0x00000022082c723c */ /* 0x000fe2000004182c */
[----:B------:R1:W3:Y:S02]  /*5630*/  MUFU.EX2 R217, R3 ;  /* 0x0000000300d97308 */ /* 0x0002e40000000800 */
[----:B-1----:R-:W-:-:S05]  /*5640*/  FFMA.FTZ R3, R99, c[0x0][0x2d0], -R0 ;  /* 0x0000b40063037a23 */ /* 0x002fca0000010800 */
[----:B------:R-:W-:Y:S01]  /*5650*/  HMMA.16816.F32.BF16 R96, R8, R20, R56 ;  /* 0x000000140860723c */ /* 0x000fe20000041838 */
[----:B------:R1:W-:Y:S06]  /*5660*/  MUFU.EX2 R206, R3 ;  /* 0x0000000300ce7308 */ /* 0x0003ec0000000800 */
[----:B--2---:R-:W-:Y:S02]  /*5670*/  F2FP.BF16.PACK_AB R8, R218, R219 ;  /* 0x000000dbda08723e */ /* 0x004fe400000010ff */
[----:B---3--:R-:W-:Y:S01]  /*5680*/  F2FP.BF16.PACK_AB R10, R217, R215 ;  /* 0x000000d7d90a723e */ /* 0x008fe200000010ff */
[----:B-1----:R-:W-:-:S02]  /*5690*/  FFMA.FTZ R3, R116, c[0x0][0x2d0], -R0 ;  /* 0x0000b40074037a23 */ /* 0x002fc40000010800 */
[----:B------:R-:W-:Y:S02]  /*56a0*/  IMAD.MOV.U32 R116, RZ, RZ, R204 ;  /* 0x000000ffff747224 */ /* 0x000fe400078e00cc */
[----:B------:R1:W2:Y:S02]  /*56b0*/  MUFU.EX2 R208, R3 ;  /* 0x0000000300d07308 */ /* 0x0002a40000000800 */
[----:B-1----:R-:W-:Y:S01]  /*56c0*/  FFMA.FTZ R3, R117, c[0x0][0x2d0], -R0 ;  /* 0x0000b40075037a23 */ /* 0x002fe20000010800 */
[----:B--2---:R-:W-:Y:S01]  /*56d0*/  F2FP.BF16.PACK_AB R9, R208, R206 ;  /* 0x000000ced009723e */ /* 0x004fe200000010ff */
[----:B------:R-:W-:-:S04]  /*56e0*/  IMAD.MOV.U32 R117, RZ, RZ, R202 ;  /* 0x000000ffff757224 */ /* 0x000fc800078e00ca */
[----:B------:R1:W-:Y:S02]  /*56f0*/  MUFU.EX2 R210, R3 ;  /* 0x0000000300d27308 */ /* 0x0003e40000000800 */
[----:B-1----:R-:W-:Y:S02]  /*5700*/  FFMA.FTZ R3, R118, c[0x0][0x2d0], -R0 ;  /* 0x0000b40076037a23 */ /* 0x002fe40000010800 */
[----:B------:R-:W-:-:S04]  /*5710*/  IMAD.MOV.U32 R118, RZ, RZ, R29 ;  /* 0x000000ffff767224 */ /* 0x000fc800078e001d */
[----:B------:R1:W2:Y:S02]  /*5720*/  MUFU.EX2 R207, R3 ;  /* 0x0000000300cf7308 */ /* 0x0002a40000000800 */
[----:B-1----:R-:W-:Y:S01]  /*5730*/  FFMA.FTZ R3, R128, c[0x0][0x2d0], -R7 ;  /* 0x0000b40080037a23 */ /* 0x002fe20000010807 */
[----:B--2---:R-:W-:Y:S01]  /*5740*/  F2FP.BF16.PACK_AB R11, R207, R210 ;  /* 0x000000d2cf0b723e */ /* 0x004fe200000010ff */
[----:B------:R-:W-:-:S04]  /*5750*/  IMAD.MOV.U32 R128, RZ, RZ, R203 ;  /* 0x000000ffff807224 */ /* 0x000fc800078e00cb */
[----:B------:R1:W-:Y:S02]  /*5760*/  MUFU.EX2 R209, R3 ;  /* 0x0000000300d17308 */ /* 0x0003e40000000800 */
[C---:B------:R-:W-:Y:S07]  /*5770*/  HMMA.16816.F32.BF16 R52, R8.reuse, R36, R88 ;  /* 0x000000240834723c */ /* 0x040fee0000041858 */
[----:B------:R-:W-:Y:S01]  /*5780*/  IMAD.MOV.U32 R89, RZ, RZ, R200 ;  /* 0x000000ffff597224 */ /* 0x000fe200078e00c8 */
[----:B------:R-:W-:Y:S01]  /*5790*/  MOV R90, R199 ;  /* 0x000000c7005a7202 */ /* 0x000fe20000000f00 */
[----:B------:R-:W-:Y:S01]  /*57a0*/  IMAD.MOV.U32 R91, RZ, RZ, R198 ;  /* 0x000000ffff5b7224 */ /* 0x000fe200078e00c6 */
[----:B------:R-:W-:Y:S01]  /*57b0*/  HMMA.16816.F32.BF16 R48, R8, R24, R92 ;  /* 0x000000180830723c */ /* 0x000fe2000004185c */
[----:B-1----:R-:W-:-:S02]  /*57c0*/  FFMA.FTZ R3, R129, c[0x0][0x2d0], -R6 ;  /* 0x0000b40081037a23 */ /* 0x002fc40000010806 */
[----:B------:R-:W-:Y:S02]  /*57d0*/  IMAD.MOV.U32 R129, RZ, RZ, R205 ;  /* 0x000000ffff817224 */ /* 0x000fe400078e00cd */
[----:B------:R1:W-:Y:S03]  /*57e0*/  MUFU.EX2 R204, R3 ;  /* 0x0000000300cc7308 */ /* 0x0003e60000000800 */
[C---:B------:R-:W-:Y:S01]  /*57f0*/  HMMA.16816.F32.BF16 R92, R8.reuse, R32, R16 ;  /* 0x00000020085c723c */ /* 0x040fe20000041810 */
[----:B------:R-:W-:Y:S06]  /*5800*/  LDSM.16.MT88.4 R16, [R224+0x1100] ;  /* 0x00110000e010783b */ /* 0x000fec0000004200 */
[----:B------:R-:W-:Y:S01]  /*5810*/  IMAD.MOV.U32 R33, RZ, RZ, R116 ;  /* 0x000000ffff217224 */ /* 0x000fe200078e0074 */
[----:B------:R-:W-:Y:S01]  /*5820*/  HMMA.16816.F32.BF16 R36, R8, R38, R112 ;  /* 0x000000260824723c */ /* 0x000fe20000041870 */
[----:B------:R-:W-:-:S02]  /*5830*/  IMAD.MOV.U32 R116, RZ, RZ, R196 ;  /* 0x000000ffff747224 */ /* 0x000fc400078e00c4 */
[----:B------:R-:W-:Y:S02]  /*5840*/  IMAD.MOV.U32 R32, RZ, RZ, R69 ;  /* 0x000000ffff207224 */ /* 0x000fe400078e0045 */
[----:B------:R-:W-:Y:S02]  /*5850*/  IMAD.MOV.U32 R69, RZ, RZ, R188 ;  /* 0x000000ffff457224 */ /* 0x000fe400078e00bc */
[----:B-1----:R-:W-:Y:S01]  /*5860*/  FFMA.FTZ R3, R130, c[0x0][0x2d0], -R6 ;  /* 0x0000b40082037a23 */ /* 0x002fe20000010806 */
[----:B------:R-:W-:Y:S01]  /*5870*/  HMMA.16816.F32.BF16 R40, R8, R26, R100 ;  /* 0x0000001a0828723c */ /* 0x000fe20000041864 */
[----:B------:R-:W-:Y:S01]  /*5880*/  IMAD.MOV.U32 R112, RZ, RZ, R195 ;  /* 0x000000ffff707224 */ /* 0x000fe200078e00c3 */
[----:B------:R-:W-:Y:S01]  /*5890*/  LDSM.16.MT88.4 R24, [R225+0x1100] ;  /* 0x00110000e118783b */ /* 0x000fe20000004200 */
[----:B------:R1:W2:Y:S01]  /*58a0*/  MUFU.EX2 R205, R3 ;  /* 0x0000000300cd7308 */ /* 0x0002a20000000800 */
[----:B------:R-:W-:Y:S01]  /*58b0*/  IMAD.MOV.U32 R115, RZ, RZ, R68 ;  /* 0x000000ffff737224 */ /* 0x000fe200078e0044 */
[----:B------:R-:W-:Y:S01]  /*58c0*/  MOV R68, R193 ;  /* 0x000000c100447202 */ /* 0x000fe20000000f00 */
[----:B------:R-:W-:-:S02]  /*58d0*/  IMAD.MOV.U32 R130, RZ, RZ, R28 ;  /* 0x000000ffff827224 */ /* 0x000fc400078e001c */
[----:B------:R-:W3:Y:S01]  /*58e0*/  LDSM.16.MT88.4 R28, [R226+0x1100] ;  /* 0x00110000e21c783b */ /* 0x000ee20000004200 */
[----:B------:R-:W-:Y:S01]  /*58f0*/  IMAD.MOV.U32 R114, RZ, RZ, R191 ;  /* 0x000000ffff727224 */ /* 0x000fe200078e00bf */
[----:B------:R-:W-:Y:S01]  /*5900*/  HMMA.16816.F32.BF16 R84, R8, R20, R84 ;  /* 0x000000140854723c */ /* 0x000fe20000041854 */
[----:B------:R-:W-:-:S06]  /*5910*/  IMAD.MOV.U32 R113, RZ, RZ, R190 ;  /* 0x000000ffff717224 */ /* 0x000fcc00078e00be */
[----:B------:R-:W-:Y:S01]  /*5920*/  IMAD.MOV.U32 R21, RZ, RZ, R90 ;  /* 0x000000ffff157224 */ /* 0x000fe200078e005a */
[C---:B------:R-:W-:Y:S01]  /*5930*/  HMMA.16816.F32.BF16 R56, R8.reuse, R22, R124 ;  /* 0x000000160838723c */ /* 0x040fe2000004187c */
[----:B-1----:R-:W-:Y:S02]  /*5940*/  FFMA.FTZ R3, R131, c[0x0][0x2d0], -R6 ;  /* 0x0000b40083037a23 */ /* 0x002fe40000010806 */
[----:B------:R-:W-:Y:S02]  /*5950*/  IMAD.MOV.U32 R131, RZ, RZ, R201 ;  /* 0x000000ffff837224 */ /* 0x000fe400078e00c9 */
[----:B------:R1:W-:Y:S01]  /*5960*/  MUFU.EX2 R203, R3 ;  /* 0x0000000300cb7308 */ /* 0x0003e20000000800 */
[----:B------:R-:W-:Y:S01]  /*5970*/  IMAD.MOV.U32 R20, RZ, RZ, R91 ;  /* 0x000000ffff147224 */ /* 0x000fe200078e005b */
[----:B------:R-:W-:Y:S01]  /*5980*/  MOV R124, R112 ;  /* 0x00000070007c7202 */ /* 0x000fe20000000f00 */
[----:B------:R-:W-:Y:S02]  /*5990*/  IMAD.MOV.U32 R125, RZ, RZ, R89 ;  /* 0x000000ffff7d7224 */ /* 0x000fe400078e0059 */
[----:B------:R-:W-:Y:S01]  /*59a0*/  HMMA.16816.F32.BF16 R88, R8, R34, R108 ;  /* 0x000000220858723c */ /* 0x000fe2000004186c */
[----:B------:R-:W-:-:S02]  /*59b0*/  IMAD.MOV.U32 R127, RZ, RZ, R113 ;  /* 0x000000ffff7f7224 */ /* 0x000fc400078e0071 */
[----:B------:R-:W-:Y:S02]  /*59c0*/  IMAD.MOV.U32 R112, RZ, RZ, R115 ;  /* 0x000000ffff707224 */ /* 0x000fe400078e0073 */
[----:B------:R-:W-:Y:S02]  /*59d0*/  IMAD.MOV.U32 R113, RZ, RZ, R32 ;  /* 0x000000ffff717224 */ /* 0x000fe400078e0020 */
[----:B--2---:R-:W-:Y:S01]  /*59e0*/  F2FP.BF16.PACK_AB R8, R205, R204 ;  /* 0x000000cccd08723e */ /* 0x004fe200000010ff */
[----:B------:R-:W-:Y:S02]  /*59f0*/  IMAD.MOV.U32 R115, RZ, RZ, R20 ;  /* 0x000000ffff737224 */ /* 0x000fe400078e0014 */
[----:B------:R-:W-:Y:S02]  /*5a00*/  IMAD.MOV.U32 R32, RZ, RZ, R21 ;  /* 0x000000ffff207224 */ /* 0x000fe400078e0015 */
[----:B-1----:R-:W-:Y:S02]  /*5a10*/  FFMA.FTZ R3, R132, c[0x0][0x2d0], -R6 ;  /* 0x0000b40084037a23 */ /* 0x002fe40000010806 */
[----:B------:R-:W-:-:S02]  /*5a20*/  IMAD.MOV.U32 R132, RZ, RZ, R194 ;  /* 0x000000ffff847224 */ /* 0x000fc400078e00c2 */
[----:B------:R1:W2:Y:S01]  /*5a30*/  MUFU.EX2 R202, R3 ;  /* 0x0000000300ca7308 */ /* 0x0002a20000000800 */
[----:B------:R-:W-:Y:S02]  /*5a40*/  IMAD.MOV.U32 R126, RZ, RZ, R115 ;  /* 0x000000ffff7e7224 */ /* 0x000fe400078e0073 */
[----:B-1----:R-:W-:Y:S01]  /*5a50*/  FFMA.FTZ R3, R133, c[0x0][0x2d0], -R5 ;  /* 0x0000b40085037a23 */ /* 0x002fe20000010805 */
[----:B--2---:R-:W-:Y:S01]  /*5a60*/  F2FP.BF16.PACK_AB R10, R202, R203 ;  /* 0x000000cbca0a723e */ /* 0x004fe200000010ff */
[----:B------:R-:W-:-:S03]  /*5a70*/  IMAD.MOV.U32 R133, RZ, RZ, R189 ;  /* 0x000000ffff857224 */ /* 0x000fc600078e00bd */
[----:B------:R1:W-:Y:S02]  /*5a80*/  MUFU.EX2 R201, R3 ;  /* 0x0000000300c97308 */ /* 0x0003e40000000800 */
[----:B-1----:R-:W-:Y:S02]  /*5a90*/  FFMA.FTZ R3, R134, c[0x0][0x2d0], -R5 ;  /* 0x0000b40086037a23 */ /* 0x002fe40000010805 */
[----:B------:R-:W-:-:S04]  /*5aa0*/  IMAD.MOV.U32 R134, RZ, RZ, R187 ;  /* 0x000000ffff867224 */ /* 0x000fc800078e00bb */
[----:B------:R1:W2:Y:S02]  /*5ab0*/  MUFU.EX2 R200, R3 ;  /* 0x0000000300c87308 */ /* 0x0002a40000000800 */
[----:B-1----:R-:W-:Y:S01]  /*5ac0*/  FFMA.FTZ R3, R135, c[0x0][0x2d0], -R5 ;  /* 0x0000b40087037a23 */ /* 0x002fe20000010805 */
[----:B--2---:R-:W-:Y:S01]  /*5ad0*/  F2FP.BF16.PACK_AB R9, R200, R201 ;  /* 0x000000c9c809723e */ /* 0x004fe200000010ff */
[----:B------:R-:W-:-:S04]  /*5ae0*/  IMAD.MOV.U32 R135, RZ, RZ, R4 ;  /* 0x000000ffff877224 */ /* 0x000fc800078e0004 */
[----:B------:R1:W-:Y:S01]  /*5af0*/  MUFU.EX2 R199, R3 ;  /* 0x0000000300c77308 */ /* 0x0003e20000000800 */
[----:B------:R-:W-:-:S04]  /*5b00*/  IMAD.MOV.U32 R4, RZ, RZ, R192 ;  /* 0x000000ffff047224 */ /* 0x000fc800078e00c0 */
[----:B------:R-:W-:Y:S02]  /*5b10*/  FFMA.FTZ R4, R4, c[0x0][0x2d0], -R7 ;  /* 0x0000b40004047a23 */ /* 0x000fe40000010807 */
[----:B-1----:R-:W-:Y:S02]  /*5b20*/  FFMA.FTZ R3, R136, c[0x0][0x2d0], -R5 ;  /* 0x0000b40088037a23 */ /* 0x002fe40000010805 */
[----:B------:R-:W-:Y:S02]  /*5b30*/  IMAD.MOV.U32 R136, RZ, RZ, R197 ;  /* 0x000000ffff887224 */ /* 0x000fe400078e00c5 */
[----:B------:R1:W2:Y:S02]  /*5b40*/  MUFU.EX2 R198, R3 ;  /* 0x0000000300c67308 */ /* 0x0002a40000000800 */
[----:B-1----:R-:W-:Y:S01]  /*5b50*/  FFMA.FTZ R3, R137, c[0x0][0x2d0], -R7 ;  /* 0x0000b40089037a23 */ /* 0x002fe20000010807 */
[----:B--2---:R-:W-:-:S05]  /*5b60*/  F2FP.BF16.PACK_AB R11, R198, R199 ;  /* 0x000000c7c60b723e */ /* 0x004fca00000010ff */
[----:B------:R1:W2:Y:S02]  /*5b70*/  MUFU.EX2 R197, R3 ;  /* 0x0000000300c57308 */ /* 0x0002a40000000800 */
[C---:B---3--:R-:W-:Y:S08]  /*5b80*/  HMMA.16816.F32.BF16 R100, R8.reuse, R28, R80 ;  /* 0x0000001c0864723c */ /* 0x048ff00000041850 */
[----:B------:R-:W-:Y:S01]  /*5b90*/  HMMA.16816.F32.BF16 R80, R8, R18, R76 ;  /* 0x000000120850723c */ /* 0x000fe2000004184c */
[----:B-1----:R-:W-:-:S02]  /*5ba0*/  FFMA.FTZ R3, R138, c[0x0][0x2d0], -R7 ;  /* 0x0000b4008a037a23 */ /* 0x002fc40000010807 */
[----:B------:R-:W-:Y:S02]  /*5bb0*/  IMAD.MOV.U32 R138, RZ, RZ, R32 ;  /* 0x000000ffff8a7224 */ /* 0x000fe400078e0020 */
[----:B------:R1:W-:Y:S03]  /*5bc0*/  MUFU.EX2 R196, R3 ;  /* 0x0000000300c47308 */ /* 0x0003e60000000800 */
[C---:B------:R-:W-:Y:S08]  /*5bd0*/  HMMA.16816.F32.BF16 R76, R8.reuse, R14, R64 ;  /* 0x0000000e084c723c */ /* 0x040ff00000041840 */
[----:B------:R-:W-:Y:S01]  /*5be0*/  HMMA.16816.F32.BF16 R64, R8, R26, R60 ;  /* 0x0000001a0840723c */ /* 0x000fe2000004183c */
[----:B-1----:R-:W-:-:S07]  /*5bf0*/  FFMA.FTZ R3, R139, c[0x0][0x2d0], -R7 ;  /* 0x0000b4008b037a23 */ /* 0x002fce0000010807 */
[C---:B------:R-:W-:Y:S01]  /*5c00*/  HMMA.16816.F32.BF16 R120, R8.reuse, R16, R120 ;  /* 0x000000100878723c */ /* 0x040fe20000041878 */
[----:B------:R1:W3:Y:S07]  /*5c10*/  MUFU.EX2 R195, R3 ;  /* 0x0000000300c37308 */ /* 0x0002ee0000000800 */
[C---:B------:R-:W-:Y:S08]  /*5c20*/  HMMA.16816.F32.BF16 R104, R8.reuse, R12, R104 ;  /* 0x0000000c0868723c */ /* 0x040ff00000041868 */
[----:B------:R-:W-:Y:S01]  /*5c30*/  HMMA.16816.F32.BF16 R96, R8, R24, R96 ;  /* 0x000000180860723c */ /* 0x000fe20000041860 */
[----:B-1----:R-:W-:-:S04]  /*5c40*/  FFMA.FTZ R3, R140, c[0x0][0x2d0], -R7 ;  /* 0x0000b4008c037a23 */ /* 0x002fc80000010807 */
[----:B------:R1:W-:Y:S03]  /*5c50*/  MUFU.EX2 R194, R3 ;  /* 0x0000000300c27308 */ /* 0x0003e60000000800 */
[----:B------:R-:W-:Y:S07]  /*5c60*/  HMMA.16816.F32.BF16 R60, R8, R30, R44 ;  /* 0x0000001e083c723c */ /* 0x000fee000004182c */
[----:B--2---:R-:W-:-:S02]  /*5c70*/  F2FP.BF16.PACK_AB R8, R197, R209 ;  /* 0x000000d1c508723e */ /* 0x004fc400000010ff */
[----:B---3--:R-:W-:Y:S01]  /*5c80*/  F2FP.BF16.PACK_AB R10, R195, R196 ;  /* 0x000000c4c30a723e */ /* 0x008fe200000010ff */
[----:B-1----:R-:W-:-:S04]  /*5c90*/  FFMA.FTZ R3, R141, c[0x0][0x2d0], -R0 ;  /* 0x0000b4008d037a23 */ /* 0x002fc80000010800 */
[----:B------:R1:W-:Y:S02]  /*5ca0*/  MUFU.EX2 R193, R3 ;  /* 0x0000000300c17308 */ /* 0x0003e40000000800 */
[----:B-1----:R-:W-:-:S06]  /*5cb0*/  FFMA.FTZ R3, R142, c[0x0][0x2d0], -R0 ;  /* 0x0000b4008e037a23 */ /* 0x002fcc0000010800 */
[----:B------:R1:W2:Y:S02]  /*5cc0*/  MUFU.EX2 R192, R3 ;  /* 0x0000000300c07308 */ /* 0x0002a40000000800 */
[----:B-1----:R-:W-:Y:S01]  /*5cd0*/  FFMA.FTZ R3, R143, c[0x0][0x2d0], -R0 ;  /* 0x0000b4008f037a23 */ /* 0x002fe20000010800 */
[----:B--2---:R-:W-:-:S05]  /*5ce0*/  F2FP.BF16.PACK_AB R9, R192, R193 ;  /* 0x000000c1c009723e */ /* 0x004fca00000010ff */
[----:B------:R1:W-:Y:S02]  /*5cf0*/  MUFU.EX2 R191, R3 ;  /* 0x0000000300bf7308 */ /* 0x0003e40000000800 */
[----:B-1----:R-:W-:-:S06]  /*5d00*/  FFMA.FTZ R3, R144, c[0x0][0x2d0], -R0 ;  /* 0x0000b40090037a23 */ /* 0x002fcc0000010800 */
[----:B------:R1:W2:Y:S02]  /*5d10*/  MUFU.EX2 R189, R3 ;  /* 0x0000000300bd7308 */ /* 0x0002a40000000800 */
[----:B-1----:R-:W-:Y:S01]  /*5d20*/  FFMA.FTZ R3, R145, c[0x0][0x2d0], -R7 ;  /* 0x0000b40091037a23 */ /* 0x002fe20000010807 */
[----:B--2---:R-:W-:-:S05]  /*5d30*/  F2FP.BF16.PACK_AB R11, R189, R191 ;  /* 0x000000bfbd0b723e */ /* 0x004fca00000010ff */
[----:B------:R1:W-:Y:S02]  /*5d40*/  MUFU.EX2 R190, R3 ;  /* 0x0000000300be7308 */ /* 0x0003e40000000800 */
[C---:B------:R-:W-:Y:S07]  /*5d50*/  HMMA.16816.F32.BF16 R20, R8.reuse, R12, R52 ;  /* 0x0000000c0814723c */ /* 0x040fee0000041834 */
[----:B------:R-:W-:Y:S01]  /*5d60*/  MOV R52, R118 ;  /* 0x0000007600347202 */ /* 0x000fe20000000f00 */
[----:B------:R-:W-:Y:S01]  /*5d70*/  IMAD.MOV.U32 R55, RZ, RZ, R117 ;  /* 0x000000ffff377224 */ /* 0x000fe200078e0075 */
[----:B------:R-:W-:Y:S01]  /*5d80*/  HMMA.16816.F32.BF16 R36, R8, R14, R36 ;  /* 0x0000000e0824723c */ /* 0x000fe20000041824 */
[----:B------:R-:W2:Y:S01]  /*5d90*/  LDSM.16.MT88.4 R12, [R227+0x1900] ;  /* 0x00190000e30c783b */ /* 0x000ea20000004200 */
[----:B------:R-:W-:-:S02]  /*5da0*/  IMAD.MOV.U32 R54, RZ, RZ, R112 ;  /* 0x000000ffff367224 */ /* 0x000fc400078e0070 */
[----:B-1----:R-:W-:-:S04]  /*5db0*/  FFMA.FTZ R3, R146, c[0x0][0x2d0], -R7 ;  /* 0x0000b40092037a23 */ /* 0x002fc80000010807 */
[----:B------:R1:W-:Y:S01]  /*5dc0*/  MUFU.EX2 R188, R3 ;  /* 0x0000000300bc7308 */ /* 0x0003e20000000800 */
[C---:B------:R-:W-:Y:S08]  /*5dd0*/  HMMA.16816.F32.BF16 R44, R8.reuse, R18, R40 ;  /* 0x00000012082c723c */ /* 0x040ff00000041828 */
[----:B------:R-:W-:Y:S01]  /*5de0*/  HMMA.16816.F32.BF16 R40, R8, R24, R84 ;  /* 0x000000180828723c */ /* 0x000fe20000041854 */
[----:B-1----:R-:W-:-:S07]  /*5df0*/  FFMA.FTZ R3, R147, c[0x0][0x2d0], -R6 ;  /* 0x0000b40093037a23 */ /* 0x002fce0000010806 */
[----:B------:R-:W-:Y:S01]  /*5e00*/  HMMA.16816.F32.BF16 R48, R8, R16, R48 ;  /* 0x000000100830723c */ /* 0x000fe20000041830 */
[----:B------:R-:W-:Y:S01]  /*5e10*/  IMAD.MOV.U32 R85, RZ, RZ, R116 ;  /* 0x000000ffff557224 */ /* 0x000fe200078e0074 */
[----:B------:R-:W1:Y:S01]  /*5e20*/  LDSM.16.MT88.4 R16, [R224+0x1900] ;  /* 0x00190000e010783b */ /* 0x000e620000004200 */
[----:B------:R3:W-:Y:S01]  /*5e30*/  MUFU.EX2 R187, R3 ;  /* 0x0000000300bb7308 */ /* 0x0007e20000000800 */
[----:B------:R-:W-:-:S04]  /*5e40*/  IMAD.MOV.U32 R86, RZ, RZ, R128 ;  /* 0x000000ffff567224 */ /* 0x000fc800078e0080 */
[C---:B------:R-:W-:Y:S01]  /*5e50*/  HMMA.16816.F32.BF16 R56, R8.reuse, R26, R56 ;  /* 0x0000001a0838723c */ /* 0x040fe20000041838 */
[----:B------:R-:W-:Y:S07]  /*5e60*/  LDSM.16.MT88.4 R24, [R225+0x1900] ;  /* 0x00190000e118783b */ /* 0x000fee0000004200 */
[----:B------:R-:W-:Y:S01]  /*5e70*/  HMMA.16816.F32.BF16 R92, R8, R28, R92 ;  /* 0x0000001c085c723c */ /* 0x000fe2000004185c */
[----:B---3--:R-:W-:Y:S02]  /*5e80*/  FFMA.FTZ R3, R148, c[0x0][0x2d0], -R6 ;  /* 0x0000b40094037a23 */ /* 0x008fe40000010806 */
[----:B------:R-:W-:-:S02]  /*5e90*/  IMAD.MOV.U32 R148, RZ, RZ, R186 ;  /* 0x000000ffff947224 */ /* 0x000fc400078e00ba */
[----:B------:R3:W4:Y:S03]  /*5ea0*/  MUFU.EX2 R186, R3 ;  /* 0x0000000300ba7308 */ /* 0x0007260000000800 */
[----:B------:R-:W-:Y:S01]  /*5eb0*/  HMMA.16816.F32.BF16 R88, R8, R30, R88 ;  /* 0x0000001e0858723c */ /* 0x000fe20000041858 */
[----:B------:R-:W-:Y:S01]  /*5ec0*/  LDSM.16.MT88.4 R28, [R226+0x2100] ;  /* 0x00210000e21c783b */ /* 0x000fe20000004200 */
[----:B---3--:R-:W-:-:S05]  /*5ed0*/  FFMA.FTZ R3, R149, c[0x0][0x2d0], -R6 ;  /* 0x0000b40095037a23 */ /* 0x008fca0000010806 */
[----:B----4-:R-:W-:Y:S01]  /*5ee0*/  F2FP.BF16.PACK_AB R8, R186, R187 ;  /* 0x000000bbba08723e */ /* 0x010fe200000010ff */
[----:B------:R-:W-:Y:S02]  /*5ef0*/  IMAD.MOV.U32 R149, RZ, RZ, R136 ;  /* 0x000000ffff957224 */ /* 0x000fe400078e0088 */
[----:B------:R-:W-:Y:S02]  /*5f00*/  IMAD.MOV.U32 R136, RZ, RZ, R114 ;  /* 0x000000ffff887224 */ /* 0x000fe400078e0072 */
[----:B------:R-:W-:Y:S02]  /*5f10*/  IMAD.MOV.U32 R114, RZ, RZ, R33 ;  /* 0x000000ffff727224 */ /* 0x000fe400078e0021 */
[----:B------:R-:W-:Y:S02]  /*5f20*/  IMAD.MOV.U32 R33, RZ, RZ, R131 ;  /* 0x000000ffff217224 */ /* 0x000fe400078e0083 */
[----:B------:R-:W-:Y:S02]  /*5f30*/  IMAD.MOV.U32 R131, RZ, RZ, R130 ;  /* 0x000000ffff837224 */ /* 0x000fe400078e0082 */
[----:B------:R-:W-:Y:S01]  /*5f40*/  IMAD.MOV.U32 R130, RZ, RZ, R129 ;  /* 0x000000ffff827224 */ /* 0x000fe200078e0081 */
[----:B------:R-:W-:Y:S01]  /*5f50*/  MOV R129, R185 ;  /* 0x000000b900817202 */ /* 0x000fe20000000f00 */
[----:B------:R-:W-:Y:S01]  /*5f60*/  IMAD.MOV.U32 R110, RZ, RZ, R136 ;  /* 0x000000ffff6e7224 */ /* 0x000fe200078e0088 */
[----:B------:R3:W-:Y:S01]  /*5f70*/  MUFU.EX2 R185, R3 ;  /* 0x0000000300b97308 */ /* 0x0007e20000000800 */
[----:B------:R-:W-:-:S02]  /*5f80*/  IMAD.MOV.U32 R136, RZ, RZ, R114 ;  /* 0x000000ffff887224 */ /* 0x000fc400078e0072 */
[----:B------:R-:W-:Y:S02]  /*5f90*/  IMAD.MOV.U32 R139, RZ, RZ, R33 ;  /* 0x000000ffff8b7224 */ /* 0x000fe400078e0021 */
[----:B------:R-:W4:Y:S01]  /*5fa0*/  LDSM.16.MT88.4 R32, [R226+0x1900] ;  /* 0x00190000e220783b */ /* 0x000f220000004200 */
[----:B------:R-:W-:Y:S02]  /*5fb0*/  IMAD.MOV.U32 R53, RZ, RZ, R131 ;  /* 0x000000ffff357224 */ /* 0x000fe400078e0083 */
[----:B------:R-:W-:Y:S02]  /*5fc0*/  IMAD.MOV.U32 R87, RZ, RZ, R130 ;  /* 0x000000ffff577224 */ /* 0x000fe400078e0082 */
[----:B------:R-:W-:Y:S02]  /*5fd0*/  IMAD.MOV.U32 R137, RZ, RZ, R129 ;  /* 0x000000ffff897224 */ /* 0x000fe400078e0081 */
[----:B---3--:R-:W-:Y:S02]  /*5fe0*/  FFMA.FTZ R3, R150, c[0x0][0x2d0], -R6 ;  /* 0x0000b40096037a23 */ /* 0x008fe40000010806 */
[----:B------:R-:W-:-:S02]  /*5ff0*/  IMAD.MOV.U32 R150, RZ, RZ, R184 ;  /* 0x000000ffff967224 */ /* 0x000fc400078e00b8 */
[----:B------:R3:W5:Y:S02]  /*6000*/  MUFU.EX2 R184, R3 ;  /* 0x0000000300b87308 */ /* 0x0007640000000800 */
[----:B---3--:R-:W-:Y:S01]  /*6010*/  FFMA.FTZ R3, R151, c[0x0][0x2d0], -R5 ;  /* 0x0000b40097037a23 */ /* 0x008fe20000010805 */
[----:B-----5:R-:W-:Y:S01]  /*6020*/  F2FP.BF16.PACK_AB R10, R184, R185 ;  /* 0x000000b9b80a723e */ /* 0x020fe200000010ff */
[----:B------:R-:W-:-:S04]  /*6030*/  IMAD.MOV.U32 R151, RZ, RZ, R127 ;  /* 0x000000ffff977224 */ /* 0x000fc800078e007f */
[----:B------:R3:W-:Y:S01]  /*6040*/  MUFU.EX2 R118, R3 ;  /* 0x0000000300767308 */ /* 0x0007e20000000800 */
[----:B------:R-:W-:Y:S02]  /*6050*/  IMAD.MOV.U32 R127, RZ, RZ, R113 ;  /* 0x000000ffff7f7224 */ /* 0x000fe400078e0071 */
[----:B---3--:R-:W-:Y:S02]  /*6060*/  FFMA.FTZ R3, R152, c[0x0][0x2d0], -R5 ;  /* 0x0000b40098037a23 */ /* 0x008fe40000010805 */
[----:B------:R-:W-:-:S03]  /*6070*/  IMAD.MOV.U32 R152, RZ, RZ, R53 ;  /* 0x000000ffff987224 */ /* 0x000fc600078e0035 */
[----:B------:R3:W5:Y:S02]  /*6080*/  MUFU.EX2 R117, R3 ;  /* 0x0000000300757308 */ /* 0x0007640000000800 */
[----:B---3--:R-:W-:Y:S01]  /*6090*/  FFMA.FTZ R3, R153, c[0x0][0x2d0], -R5 ;  /* 0x0000b40099037a23 */ /* 0x008fe20000010805 */
[----:B-----5:R-:W-:Y:S01]  /*60a0*/  F2FP.BF16.PACK_AB R9, R117, R118 ;  /* 0x000000767509723e */ /* 0x020fe200000010ff */
[----:B------:R-:W-:-:S04]  /*60b0*/  IMAD.MOV.U32 R153, RZ, RZ, R87 ;  /* 0x000000ffff997224 */ /* 0x000fc800078e0057 */
[----:B------:R3:W-:Y:S02]  /*60c0*/  MUFU.EX2 R115, R3 ;  /* 0x0000000300737308 */ /* 0x0007e40000000800 */
[----:B---3--:R-:W-:Y:S02]  /*60d0*/  FFMA.FTZ R3, R154, c[0x0][0x2d0], -R5 ;  /* 0x0000b4009a037a23 */ /* 0x008fe40000010805 */
[----:B------:R-:W-:-:S04]  /*60e0*/  IMAD.MOV.U32 R154, RZ, RZ, R52 ;  /* 0x000000ffff9a7224 */ /* 0x000fc800078e0034 */
[----:B------:R3:W5:Y:S02]  /*60f0*/  MUFU.EX2 R116, R3 ;  /* 0x0000000300747308 */ /* 0x0007640000000800 */
[----:B---3--:R-:W-:Y:S01]  /*6100*/  FFMA.FTZ R3, R155, c[0x0][0x2d0], -R7 ;  /* 0x0000b4009b037a23 */ /* 0x008fe20000010807 */
[----:B-----5:R-:W-:Y:S01]  /*6110*/  F2FP.BF16.PACK_AB R11, R116, R115 ;  /* 0x00000073740b723e */ /* 0x020fe200000010ff */
[----:B------:R-:W-:-:S04]  /*6120*/  IMAD.MOV.U32 R155, RZ, RZ, R86 ;  /* 0x000000ffff9b7224 */ /* 0x000fc800078e0056 */
[----:B------:R3:W-:Y:S02]  /*6130*/  MUFU.EX2 R114, R3 ;  /* 0x0000000300727308 */ /* 0x0007e40000000800 */
[C---:B--2---:R-:W-:Y:S08]  /*6140*/  HMMA.16816.F32.BF16 R140, R8.reuse, R12, R104 ;  /* 0x0000000c088c723c */ /* 0x044ff00000041868 */
[----:B-1----:R-:W-:Y:S01]  /*6150*/  HMMA.16816.F32.BF16 R128, R8, R18, R80 ;  /* 0x000000120880723c */ /* 0x002fe20000041850 */
[----:B---3--:R-:W-:-:S04]  /*6160*/  FFMA.FTZ R3, R156, c[0x0][0x2d0], -R7 ;  /* 0x0000b4009c037a23 */ /* 0x008fc80000010807 */
[----:B------:R1:W-:Y:S03]  /*6170*/  MUFU.EX2 R113, R3 ;  /* 0x0000000300717308 */ /* 0x0003e60000000800 */
[C---:B----4-:R-:W-:Y:S08]  /*6180*/  HMMA.16816.F32.BF16 R80, R8.reuse, R32, R100 ;  /* 0x000000200850723c */ /* 0x050ff00000041864 */
[----:B------:R-:W-:Y:S01]  /*6190*/  HMMA.16816.F32.BF16 R144, R8, R14, R76 ;  /* 0x0000000e0890723c */ /* 0x000fe2000004184c */
[----:B-1----:R-:W-:-:S07]  /*61a0*/  FFMA.FTZ R3, R157, c[0x0][0x2d0], -R7 ;  /* 0x0000b4009d037a23 */ /* 0x002fce0000010807 */
[C---:B------:R-:W-:Y:S01]  /*61b0*/  HMMA.16816.F32.BF16 R120, R8.reuse, R16, R120 ;  /* 0x000000100878723c */ /* 0x040fe20000041878 */
[----:B------:R1:W-:Y:S07]  /*61c0*/  MUFU.EX2 R112, R3 ;  /* 0x0000000300707308 */ /* 0x0003ee0000000800 */
[----:B------:R-:W-:Y:S01]  /*61d0*/  HMMA.16816.F32.BF16 R76, R8, R34, R60 ;  /* 0x00000022084c723c */ /* 0x000fe2000004183c */
[----:B-1----:R-:W-:-:S04]  /*61e0*/  FFMA.FTZ R3, R158, c[0x0][0x2d0], -R7 ;  /* 0x0000b4009e037a23 */ /* 0x002fc80000010807 */
[----:B------:R1:W-:Y:S02]  /*61f0*/  MUFU.EX2 R111, R3 ;  /* 0x00000003006f7308 */ /* 0x0003e40000000800 */
[--C-:B-1----:R-:W-:Y:S02]  /*6200*/  FFMA.FTZ R3, R159, c[0x0][0x2d0], -R0.reuse ;  /* 0x0000b4009f037a23 */ /* 0x102fe40000010800 */
[----:B------:R-:W-:Y:S04]  /*6210*/  HMMA.16816.F32.BF16 R156, R8, R24, R96 ;  /* 0x00000018089c723c */ /* 0x000fe80000041860 */
[----:B------:R1:W-:Y:S02]  /*6220*/  MUFU.EX2 R109, R3 ;  /* 0x00000003006d7308 */ /* 0x0003e40000000800 */
[----:B-1----:R-:W-:-:S02]  /*6230*/  FFMA.FTZ R3, R160, c[0x0][0x2d0], -R0 ;  /* 0x0000b400a0037a23 */ /* 0x002fc40000010800 */
[----:B------:R-:W-:-:S04]  /*6240*/  IMAD.MOV.U32 R160, RZ, RZ, R70 ;  /* 0x000000ffffa07224 */ /* 0x000fc800078e0046 */
[----:B------:R1:W2:Y:S02]  /*6250*/  MUFU.EX2 R108, R3 ;  /* 0x00000003006c7308 */ /* 0x0002a40000000800 */
[----:B-1----:R-:W-:Y:S02]  /*6260*/  FFMA.FTZ R3, R162, c[0x0][0x2d0], -R0 ;  /* 0x0000b400a2037a23 */ /* 0x002fe40000010800 */
[----:B------:R-:W-:-:S04]  /*6270*/  IMAD.MOV.U32 R162, RZ, RZ, R85 ;  /* 0x000000ffffa27224 */ /* 0x000fc800078e0055 */
[----:B------:R1:W-:Y:S01]  /*6280*/  MUFU.EX2 R107, R3 ;  /* 0x00000003006b7308 */ /* 0x0003e20000000800 */
[----:B------:R-:W-:Y:S07]  /*6290*/  HMMA.16816.F32.BF16 R84, R8, R26, R64 ;  /* 0x0000001a0854723c */ /* 0x000fee0000041840 */
[----:B------:R-:W-:Y:S02]  /*62a0*/  F2FP.BF16.PACK_AB R8, R190, R194 ;  /* 0x000000c2be08723e */ /* 0x000fe400000010ff */
[----:B--2---:R-:W-:-:S02]  /*62b0*/  F2FP.BF16.PACK_AB R9, R108, R109 ;  /* 0x0000006d6c09723e */ /* 0x004fc400000010ff */
[----:B------:R-:W-:Y:S01]  /*62c0*/  F2FP.BF16.PACK_AB R10, R114, R188 ;  /* 0x000000bc720a723e */ /* 0x000fe200000010ff */
[----:B-1----:R-:W-:Y:S01]  /*62d0*/  FFMA.FTZ R3, R163, c[0x0][0x2d0], -R0 ;  /* 0x0000b400a3037a23 */ /* 0x002fe20000010800 */
[----:B------:R-:W-:-:S03]  /*62e0*/  MOV R163, R54 ;  /* 0x0000003600a37202 */ /* 0x000fc60000000f00 */
[----:B------:R1:W2:Y:S02]  /*62f0*/  MUFU.EX2 R106, R3 ;  /* 0x00000003006a7308 */ /* 0x0002a40000000800 */
[----:B-1----:R-:W-:Y:S01]  /*6300*/  FFMA.FTZ R3, R161, c[0x0][0x2d0], -R7 ;  /* 0x0000b400a1037a23 */ /* 0x002fe20000010807 */
[----:B--2---:R-:W-:Y:S01]  /*6310*/  F2FP.BF16.PACK_AB R11, R106, R107 ;  /* 0x0000006b6a0b723e */ /* 0x004fe200000010ff */
[----:B------:R-:W-:-:S04]  /*6320*/  IMAD.MOV.U32 R161, RZ, RZ, R110 ;  /* 0x000000ffffa17224 */ /* 0x000fc800078e006e */
[----:B------:R1:W-:Y:S02]  /*6330*/  MUFU.EX2 R110, R3 ;  /* 0x00000003006e7308 */ /* 0x0003e40000000800 */
[C---:B------:R-:W-:Y:S08]  /*6340*/  HMMA.16816.F32.BF16 R60, R8.reuse, R18, R44 ;  /* 0x00000012083c723c */ /* 0x040ff0000004182c */
[----:B------:R-:W-:Y:S01]  /*6350*/  HMMA.16816.F32.BF16 R44, R8, R32, R92 ;  /* 0x00000020082c723c */ /* 0x000fe2000004185c */
[----:B-1----:R-:W-:-:S02]  /*6360*/  FFMA.FTZ R3, R164, c[0x0][0x2d0], -R6 ;  /* 0x0000b400a4037a23 */ /* 0x002fc40000010806 */
[----:B------:R-:W-:Y:S02]  /*6370*/  IMAD.MOV.U32 R164, RZ, RZ, R55 ;  /* 0x000000ffffa47224 */ /* 0x000fe400078e0037 */
[----:B------:R1:W-:Y:S03]  /*6380*/  MUFU.EX2 R104, R3 ;  /* 0x0000000300687308 */ /* 0x0003e60000000800 */
[C---:B------:R-:W-:Y:S01]  /*6390*/  HMMA.16816.F32.BF16 R64, R8.reuse, R16, R48 ;  /* 0x000000100840723c */ /* 0x040fe20000041830 */
[----:B------:R-:W-:Y:S07]  /*63a0*/  LDSM.16.MT88.4 R16, [R227+0x2100] ;  /* 0x00210000e310783b */ /* 0x000fee0000004200 */
[----:B------:R-:W-:Y:S01]  /*63b0*/  HMMA.16816.F32.BF16 R52, R8, R12, R20 ;  /* 0x0000000c0834723c */ /* 0x000fe20000041814 */
[----:B------:R-:W2:Y:S01]  /*63c0*/  LDSM.16.MT88.4 R20, [R224+0x2100] ;  /* 0x00210000e014783b */ /* 0x000ea20000004200 */
[----:B-1----:R-:W-:-:S06]  /*63d0*/  FFMA.FTZ R3, R165, c[0x0][0x2d0], -R6 ;  /* 0x0000b400a5037a23 */ /* 0x002fcc0000010806 */
[----:B------:R-:W-:Y:S01]  /*63e0*/  HMMA.16816.F32.BF16 R48, R8, R14, R36 ;  /* 0x0000000e0830723c */ /* 0x000fe20000041824 */
[----:B------:R-:W1:Y:S01]  /*63f0*/  LDSM.16.MT88.4 R12, [R225+0x2100] ;  /* 0x00210000e10c783b */ /* 0x000e620000004200 */
[----:B------:R-:W-:Y:S01]  /*6400*/  IMAD.MOV.U32 R165, RZ, RZ, R126 ;  /* 0x000000ffffa57224 */ /* 0x000fe200078e007e */
[----:B------:R3:W4:Y:S01]  /*6410*/  MUFU.EX2 R105, R3 ;  /* 0x0000000300697308 */ /* 0x0007220000000800 */
[----:B------:R-:W-:-:S04]  /*6420*/  IMAD.MOV.U32 R126, RZ, RZ, R75 ;  /* 0x000000ffff7e7224 */ /* 0x000fc800078e004b */
[C---:B------:R-:W-:Y:S08]  /*6430*/  HMMA.16816.F32.BF16 R32, R8.reuse, R34, R88 ;  /* 0x000000220820723c */ /* 0x040ff00000041858 */
[----:B------:R-:W-:Y:S01]  /*6440*/  HMMA.16816.F32.BF16 R36, R8, R24, R40 ;  /* 0x000000180824723c */ /* 0x000fe20000041828 */
[----:B---3--:R-:W-:Y:S02]  /*6450*/  FFMA.FTZ R3, R166, c[0x0][0x2d0], -R6 ;  /* 0x0000b400a6037a23 */ /* 0x008fe40000010806 */
[----:B------:R-:W-:-:S02]  /*6460*/  IMAD.MOV.U32 R166, RZ, RZ, R127 ;  /* 0x000000ffffa67224 */ /* 0x000fc400078e007f */
[----:B------:R3:W-:Y:S03]  /*6470*/  MUFU.EX2 R103, R3 ;  /* 0x0000000300677308 */ /* 0x0007e60000000800 */
[----:B------:R-:W-:Y:S01]  /*6480*/  HMMA.16816.F32.BF16 R40, R8, R26, R56 ;  /* 0x0000001a0828723c */ /* 0x000fe20000041838 */
[----:B------:R-:W-:Y:S01]  /*6490*/  IMAD.MOV.U32 R127, RZ, RZ, R74 ;  /* 0x000000ffff7f7224 */ /* 0x000fe200078e004a */
[----:B------:R-:W5:Y:S05]  /*64a0*/  LDSM.16.MT88.4 R24, [R224+0x2900] ;  /* 0x00290000e018783b */ /* 0x000f6a0000004200 */
[----:B----4-:R-:W-:Y:S01]  /*64b0*/  F2FP.BF16.PACK_AB R8, R105, R104 ;  /* 0x000000686908723e */ /* 0x010fe200000010ff */
[----:B---3--:R-:W-:-:S02]  /*64c0*/  FFMA.FTZ R3, R167, c[0x0][0x2d0], -R6 ;  /* 0x0000b400a7037a23 */ /* 0x008fc40000010806 */
[----:B------:R-:W-:Y:S02]  /*64d0*/  IMAD.MOV.U32 R167, RZ, RZ, R69 ;  /* 0x000000ffffa77224 */ /* 0x000fe400078e0045 */
[----:B------:R3:W4:Y:S02]  /*64e0*/  MUFU.EX2 R102, R3 ;  /* 0x0000000300667308 */ /* 0x0007240000000800 */
[----:B---3--:R-:W-:Y:S01]  /*64f0*/  FFMA.FTZ R3, R168, c[0x0][0x2d0], -R5 ;  /* 0x0000b400a8037a23 */ /* 0x008fe20000010805 */
[----:B----4-:R-:W-:Y:S01]  /*6500*/  F2FP.BF16.PACK_AB R10, R102, R103 ;  /* 0x00000067660a723e */ /* 0x010fe200000010ff */
[----:B------:R-:W-:-:S04]  /*6510*/  IMAD.MOV.U32 R168, RZ, RZ, R68 ;  /* 0x000000ffffa87224 */ /* 0x000fc800078e0044 */
[----:B------:R3:W-:Y:S02]  /*6520*/  MUFU.EX2 R101, R3 ;  /* 0x0000000300657308 */ /* 0x0007e40000000800 */
[----:B---3--:R-:W-:Y:S02]  /*6530*/  FFMA.FTZ R3, R169, c[0x0][0x2d0], -R5 ;  /* 0x0000b400a9037a23 */ /* 0x008fe40000010805 */
[----:B------:R-:W-:-:S04]  /*6540*/  IMAD.MOV.U32 R169, RZ, RZ, R151 ;  /* 0x000000ffffa97224 */ /* 0x000fc800078e0097 */
[----:B------:R3:W4:Y:S02]  /*6550*/  MUFU.EX2 R100, R3 ;  /* 0x0000000300647308 */ /* 0x0007240000000800 */
[----:B---3--:R-:W-:Y:S01]  /*6560*/  FFMA.FTZ R3, R170, c[0x0][0x2d0], -R5 ;  /* 0x0000b400aa037a23 */ /* 0x008fe20000010805 */
[----:B----4-:R-:W-:Y:S01]  /*6570*/  F2FP.BF16.PACK_AB R9, R100, R101 ;  /* 0x000000656409723e */ /* 0x010fe200000010ff */
[----:B------:R-:W-:-:S04]  /*6580*/  IMAD.MOV.U32 R170, RZ, RZ, R136 ;  /* 0x000000ffffaa7224 */ /* 0x000fc800078e0088 */
[----:B------:R3:W-:Y:S01]  /*6590*/  MUFU.EX2 R99, R3 ;  /* 0x0000000300637308 */ /* 0x0007e20000000800 */
[----:B------:R-:W-:Y:S02]  /*65a0*/  IMAD.MOV.U32 R136, RZ, RZ, R135 ;  /* 0x000000ffff887224 */ /* 0x000fe400078e0087 */
[----:B---3--:R-:W-:Y:S02]  /*65b0*/  FFMA.FTZ R3, R171, c[0x0][0x2d0], -R5 ;  /* 0x0000b400ab037a23 */ /* 0x008fe40000010805 */
[----:B------:R-:W-:-:S03]  /*65c0*/  IMAD.MOV.U32 R171, RZ, RZ, R127 ;  /* 0x000000ffffab7224 */ /* 0x000fc600078e007f */
[----:B------:R3:W4:Y:S01]  /*65d0*/  MUFU.EX2 R98, R3 ;  /* 0x0000000300627308 */ /* 0x0007220000000800 */
[----:B------:R-:W-:Y:S02]  /*65e0*/  IMAD.MOV.U32 R127, RZ, RZ, R134 ;  /* 0x000000ffff7f7224 */ /* 0x000fe400078e0086 */
[--C-:B---3--:R-:W-:Y:S01]  /*65f0*/  FFMA.FTZ R3, R173, c[0x0][0x2d0], -R0.reuse ;  /* 0x0000b400ad037a23 */ /* 0x108fe20000010800 */
[----:B----4-:R-:W-:Y:S02]  /*6600*/  F2FP.BF16.PACK_AB R11, R98, R99 ;  /* 0x00000063620b723e */ /* 0x010fe400000010ff */
[----:B------:R-:W-:Y:S02]  /*6610*/  MOV R173, R126 ;  /* 0x0000007e00ad7202 */ /* 0x000fe40000000f00 */
[----:B------:R3:W-:Y:S01]  /*6620*/  MUFU.EX2 R97, R3 ;  /* 0x0000000300617308 */ /* 0x0007e20000000800 */
[----:B------:R-:W-:Y:S02]  /*6630*/  IMAD.MOV.U32 R126, RZ, RZ, R133 ;  /* 0x000000ffff7e7224 */ /* 0x000fe400078e0085 */
[C---:B--2---:R-:W-:Y:S08]  /*6640*/  HMMA.16816.F32.BF16 R120, R8.reuse, R20, R120 ;  /* 0x000000140878723c */ /* 0x044ff00000041878 */
[----:B------:R-:W-:Y:S01]  /*6650*/  HMMA.16816.F32.BF16 R128, R8, R22, R128 ;  /* 0x000000160880723c */ /* 0x000fe20000041880 */
[----:B---3--:R-:W-:-:S02]  /*6660*/  FFMA.FTZ R3, R172, c[0x0][0x2d0], -R0 ;  /* 0x0000b400ac037a23 */ /* 0x008fc40000010800 */
[----:B------:R-:W-:Y:S02]  /*6670*/  IMAD.MOV.U32 R172, RZ, RZ, R125 ;  /* 0x000000ffffac7224 */ /* 0x000fe400078e007d */
[----:B------:R2:W3:Y:S03]  /*6680*/  MUFU.EX2 R96, R3 ;  /* 0x0000000300607308 */ /* 0x0004e60000000800 */
[C---:B------:R-:W-:Y:S01]  /*6690*/  HMMA.16816.F32.BF16 R140, R8.reuse, R16, R140 ;  /* 0x00000010088c723c */ /* 0x040fe2000004188c */
[----:B------:R-:W-:Y:S02]  /*66a0*/  IMAD.MOV.U32 R125, RZ, RZ, R132 ;  /* 0x000000ffff7d7224 */ /* 0x000fe400078e0084 */
[----:B------:R-:W-:Y:S05]  /*66b0*/  LDSM.16.MT88.4 R132, [R224+0x3100] ;  /* 0x00310000e084783b */ /* 0x000fea0000004200 */
[----:B------:R-:W-:Y:S01]  /*66c0*/  HMMA.16816.F32.BF16 R144, R8, R18, R144 ;  /* 0x000000120890723c */ /* 0x000fe20000041890 */
[----:B--2---:R-:W-:-:S07]  /*66d0*/  FFMA.FTZ R3, R174, c[0x0][0x2d0], -R0 ;  /* 0x0000b400ae037a23 */ /* 0x004fce0000010800 */
[C---:B-1----:R-:W-:Y:S01]  /*66e0*/  HMMA.16816.F32.BF16 R156, R8.reuse, R12, R156 ;  /* 0x0000000c089c723c */ /* 0x042fe2000004189c */
[----:B------:R-:W-:Y:S01]  /*66f0*/  IMAD.MOV.U32 R174, RZ, RZ, R148 ;  /* 0x000000ffffae7224 */ /* 0x000fe200078e0094 */
[----:B------:R1:W-:Y:S06]  /*6700*/  MUFU.EX2 R95, R3 ;  /* 0x00000003005f7308 */ /* 0x0003ec0000000800 */
[C---:B------:R-:W-:Y:S08]  /*6710*/  HMMA.16816.F32.BF16 R84, R8.reuse, R14, R84 ;  /* 0x0000000e0854723c */ /* 0x040ff00000041854 */
[----:B------:R-:W-:Y:S01]  /*6720*/  HMMA.16816.F32.BF16 R80, R8, R28, R80 ;  /* 0x0000001c0850723c */ /* 0x000fe20000041850 */
[----:B-1----:R-:W-:-:S02]  /*6730*/  FFMA.FTZ R3, R175, c[0x0][0x2d0], -R0 ;  /* 0x0000b400af037a23 */ /* 0x002fc40000010800 */
[----:B------:R-:W-:Y:S02]  /*6740*/  IMAD.MOV.U32 R175, RZ, RZ, R149 ;  /* 0x000000ffffaf7224 */ /* 0x000fe400078e0095 */
[----:B------:R1:W2:Y:S03]  /*6750*/  MUFU.EX2 R94, R3 ;  /* 0x00000003005e7308 */ /* 0x0002a60000000800 */
[----:B------:R-:W-:Y:S07]  /*6760*/  HMMA.16816.F32.BF16 R76, R8, R30, R76 ;  /* 0x0000001e084c723c */ /* 0x000fee000004184c */
[----:B------:R-:W-:-:S02]  /*6770*/  F2FP.BF16.PACK_AB R8, R112, R113 ;  /* 0x000000717008723e */ /* 0x000fc400000010ff */
[----:B---3--:R-:W-:Y:S02]  /*6780*/  F2FP.BF16.PACK_AB R9, R96, R97 ;  /* 0x000000616009723e */ /* 0x008fe400000010ff */
[----:B------:R-:W-:Y:S01]  /*6790*/  F2FP.BF16.PACK_AB R10, R110, R111 ;  /* 0x0000006f6e0a723e */ /* 0x000fe200000010ff */
[----:B-1----:R-:W-:Y:S01]  /*67a0*/  FFMA.FTZ R3, R178, c[0x0][0x2d0], -R6 ;  /* 0x0000b400b2037a23 */ /* 0x002fe20000010806 */
[----:B--2---:R-:W-:Y:S01]  /*67b0*/  F2FP.BF16.PACK_AB R11, R94, R95 ;  /* 0x0000005f5e0b723e */ /* 0x004fe200000010ff */
[----:B------:R-:W-:Y:S02]  /*67c0*/  IMAD.MOV.U32 R178, RZ, RZ, R150 ;  /* 0x000000ffffb27224 */ /* 0x000fe400078e0096 */
[----:B------:R1:W-:Y:S01]  /*67d0*/  MUFU.EX2 R93, R3 ;  /* 0x00000003005d7308 */ /* 0x0003e20000000800 */
[----:B------:R-:W-:Y:S03]  /*67e0*/  LDSM.16.MT88.4 R148, [R227+0x3100] ;  /* 0x00310000e394783b */ /* 0x000fe60000004200 */
[C---:B------:R-:W-:Y:S08]  /*67f0*/  HMMA.16816.F32.BF16 R64, R8.reuse, R20, R64 ;  /* 0x000000140840723c */ /* 0x040ff00000041840 */
[----:B------:R-:W-:Y:S01]  /*6800*/  HMMA.16816.F32.BF16 R60, R8, R22, R60 ;  /* 0x00000016083c723c */ /* 0x000fe2000004183c */
[----:B------:R-:W2:Y:S01]  /*6810*/  LDSM.16.MT88.4 R20, [R227+0x2900] ;  /* 0x00290000e314783b */ /* 0x000ea20000004200 */
[----:B-1----:R-:W-:-:S04]  /*6820*/  FFMA.FTZ R3, R179, c[0x0][0x2d0], -R6 ;  /* 0x0000b400b3037a23 */ /* 0x002fc80000010806 */
[----:B------:R1:W3:Y:S02]  /*6830*/  MUFU.EX2 R92, R3 ;  /* 0x00000003005c7308 */ /* 0x0002e40000000800 */
[C---:B------:R-:W-:Y:S08]  /*6840*/  HMMA.16816.F32.BF16 R52, R8.reuse, R16, R52 ;  /* 0x000000100834723c */ /* 0x040ff00000041834 */
[----:B------:R-:W-:Y:S01]  /*6850*/  HMMA.16816.F32.BF16 R48, R8, R18, R48 ;  /* 0x000000120830723c */ /* 0x000fe20000041830 */
[----:B------:R-:W4:Y:S01]  /*6860*/  LDSM.16.MT88.4 R16, [R225+0x2900] ;  /* 0x00290000e110783b */ /* 0x000f220000004200 */
[----:B-1----:R-:W-:-:S06]  /*6870*/  FFMA.FTZ R3, R177, c[0x0][0x2d0], -R6 ;  /* 0x0000b400b1037a23 */ /* 0x002fcc0000010806 */
[C---:B------:R-:W-:Y:S01]  /*6880*/  HMMA.16816.F32.BF16 R36, R8.reuse, R12, R36 ;  /* 0x0000000c0824723c */ /* 0x040fe20000041824 */
[----:B------:R1:W-:Y:S07]  /*6890*/  MUFU.EX2 R91, R3 ;  /* 0x00000003005b7308 */ /* 0x0003ee0000000800 */
[C---:B------:R-:W-:Y:S01]  /*68a0*/  HMMA.16816.F32.BF16 R40, R8.reuse, R14, R40 ;  /* 0x0000000e0828723c */ /* 0x040fe20000041828 */
[----:B------:R-:W2:Y:S07]  /*68b0*/  LDSM.16.MT88.4 R12, [R226+0x2900] ;  /* 0x00290000e20c783b */ /* 0x000eae0000004200 */
[----:B------:R-:W-:Y:S01]  /*68c0*/  HMMA.16816.F32.BF16 R32, R8, R30, R32 ;  /* 0x0000001e0820723c */ /* 0x000fe20000041820 */
[----:B-1----:R-:W-:-:S04]  /*68d0*/  FFMA.FTZ R3, R176, c[0x0][0x2d0], -R6 ;  /* 0x0000b400b0037a23 */ /* 0x002fc80000010806 */
[----:B------:R1:W1:Y:S03]  /*68e0*/  MUFU.EX2 R90, R3 ;  /* 0x00000003005a7308 */ /* 0x0002660000000800 */
[----:B------:R-:W-:Y:S07]  /*68f0*/  HMMA.16816.F32.BF16 R44, R8, R28, R44 ;  /* 0x0000001c082c723c */ /* 0x000fee000004182c */
[----:B---3--:R-:W-:Y:S01]  /*6900*/  F2FP.BF16.PACK_AB R8, R92, R93 ;  /* 0x0000005d5c08723e */ /* 0x008fe200000010ff */
[----:B-1----:R-:W-:Y:S01]  /*6910*/  FFMA.FTZ R3, R182, c[0x0][0x2d0], -R5 ;  /* 0x0000b400b6037a23 */ /* 0x002fe20000010805 */
[----:B------:R-:W-:-:S03]  /*6920*/  F2FP.BF16.PACK_AB R10, R90, R91 ;  /* 0x0000005b5a0a723e */ /* 0x000fc600000010ff */
[----:B------:R1:W-:Y:S02]  /*6930*/  MUFU.EX2 R89, R3 ;  /* 0x0000000300597308 */ /* 0x0003e40000000800 */
[----:B-1----:R-:W-:-:S06]  /*6940*/  FFMA.FTZ R3, R183, c[0x0][0x2d0], -R5 ;  /* 0x0000b400b7037a23 */ /* 0x002fcc0000010805 */
[----:B------:R1:W3:Y:S02]  /*6950*/  MUFU.EX2 R88, R3 ;  /* 0x0000000300587308 */ /* 0x0002e40000000800 */
[----:B-1----:R-:W-:Y:S01]  /*6960*/  FFMA.FTZ R3, R180, c[0x0][0x2d0], -R5 ;  /* 0x0000b400b4037a23 */ /* 0x002fe20000010805 */
[----:B---3--:R-:W-:-:S05]  /*6970*/  F2FP.BF16.PACK_AB R9, R88, R89 ;  /* 0x000000595809723e */ /* 0x008fca00000010ff */
[----:B------:R1:W-:Y:S02]  /*6980*/  MUFU.EX2 R74, R3 ;  /* 0x00000003004a7308 */ /* 0x0003e40000000800 */
[----:B-1----:R-:W-:-:S06]  /*6990*/  FFMA.FTZ R3, R181, c[0x0][0x2d0], -R5 ;  /* 0x0000b400b5037a23 */ /* 0x002fcc0000010805 */
[----:B------:R1:W3:Y:S02]  /*69a0*/  MUFU.EX2 R75, R3 ;  /* 0x00000003004b7308 */ /* 0x0002e40000000800 */
[----:B-1----:R-:W-:Y:S01]  /*69b0*/  FFMA.FTZ R3, R250, c[0x0][0x2d0], -R7 ;  /* 0x0000b400fa037a23 */ /* 0x002fe20000010807 */
[----:B---3--:R-:W-:Y:S01]  /*69c0*/  F2FP.BF16.PACK_AB R11, R75, R74 ;  /* 0x0000004a4b0b723e */ /* 0x008fe200000010ff */
[----:B------:R-:W-:-:S04]  /*69d0*/  IMAD.MOV.U32 R250, RZ, RZ, R127 ;  /* 0x000000fffffa7224 */ /* 0x000fc800078e007f */
[----:B------:R1:W-:Y:S02]  /*69e0*/  MUFU.EX2 R70, R3 ;  /* 0x0000000300467308 */ /* 0x0003e40000000800 */
[C---:B-----5:R-:W-:Y:S08]  /*69f0*/  HMMA.16816.F32.BF16 R120, R8.reuse, R24, R120 ;  /* 0x000000180878723c */ /* 0x060ff00000041878 */
[----:B------:R-:W-:Y:S01]  /*6a00*/  HMMA.16816.F32.BF16 R128, R8, R26, R128 ;  /* 0x0000001a0880723c */ /* 0x000fe20000041880 */
[----:B-1----:R-:W-:-:S02]  /*6a10*/  FFMA.FTZ R3, R223, c[0x0][0x2d0], -R7 ;  /* 0x0000b400df037a23 */ /* 0x002fc40000010807 */
[----:B------:R-:W-:Y:S02]  /*6a20*/  IMAD.MOV.U32 R223, RZ, RZ, R136 ;  /* 0x000000ffffdf7224 */ /* 0x000fe400078e0088 */
[----:B------:R1:W3:Y:S03]  /*6a30*/  MUFU.EX2 R69, R3 ;  /* 0x0000000300457308 */ /* 0x0002e60000000800 */
[C---:B--2---:R-:W-:Y:S08]  /*6a40*/  HMMA.16816.F32.BF16 R140, R8.reuse, R20, R140 ;  /* 0x00000014088c723c */ /* 0x044ff0000004188c */
[----:B------:R-:W-:Y:S01]  /*6a50*/  HMMA.16816.F32.BF16 R144, R8, R22, R144 ;  /* 0x000000160890723c */ /* 0x000fe20000041890 */
[----:B-1----:R-:W-:-:S07]  /*6a60*/  FFMA.FTZ R3, R249, c[0x0][0x2d0], -R7 ;  /* 0x0000b400f9037a23 */ /* 0x002fce0000010807 */
[C---:B----4-:R-:W-:Y:S01]  /*6a70*/  HMMA.16816.F32.BF16 R156, R8.reuse, R16, R156 ;  /* 0x00000010089c723c */ /* 0x050fe2000004189c */
[----:B------:R-:W-:Y:S01]  /*6a80*/  IMAD.MOV.U32 R249, RZ, RZ, R125 ;  /* 0x000000fffff97224 */ /* 0x000fe200078e007d */
[----:B------:R1:W-:Y:S06]  /*6a90*/  MUFU.EX2 R68, R3 ;  /* 0x0000000300447308 */ /* 0x0003ec0000000800 */
[C---:B------:R-:W-:Y:S08]  /*6aa0*/  HMMA.16816.F32.BF16 R80, R8.reuse, R12, R80 ;  /* 0x0000000c0850723c */ /* 0x040ff00000041850 */
[----:B------:R-:W-:Y:S01]  /*6ab0*/  HMMA.16816.F32.BF16 R76, R8, R14, R76 ;  /* 0x0000000e084c723c */ /* 0x000fe2000004184c */
[----:B-1----:R-:W-:-:S02]  /*6ac0*/  FFMA.FTZ R3, R222, c[0x0][0x2d0], -R7 ;  /* 0x0000b400de037a23 */ /* 0x002fc40000010807 */
[----:B------:R-:W-:Y:S02]  /*6ad0*/  IMAD.MOV.U32 R222, RZ, RZ, R124 ;  /* 0x000000ffffde7224 */ /* 0x000fe400078e007c */
[----:B------:R1:W-:Y:S02]  /*6ae0*/  MUFU.EX2 R59, R3 ;  /* 0x00000003003b7308 */ /* 0x0003e40000000800 */
[----:B-1----:R-:W-:Y:S02]  /*6af0*/  FFMA.FTZ R3, R168, c[0x0][0x2d0], -R0 ;  /* 0x0000b400a8037a23 */ /* 0x002fe40000010800 */
[----:B------:R-:W-:-:S04]  /*6b00*/  IMAD.MOV.U32 R168, RZ, RZ, R165 ;  /* 0x000000ffffa87224 */ /* 0x000fc800078e00a5 */
[----:B------:R1:W-:Y:S01]  /*6b10*/  MUFU.EX2 R58, R3 ;  /* 0x00000003003a7308 */ /* 0x0003e20000000800 */
[----:B------:R-:W-:Y:S02]  /*6b20*/  IMAD.MOV.U32 R165, RZ, RZ, R163 ;  /* 0x000000ffffa57224 */ /* 0x000fe400078e00a3 */
[----:B-1----:R-:W-:Y:S01]  /*6b30*/  FFMA.FTZ R3, R167, c[0x0][0x2d0], -R0 ;  /* 0x0000b400a7037a23 */ /* 0x002fe20000010800 */
[----:B------:R-:W-:Y:S01]  /*6b40*/  MOV R167, R164 ;  /* 0x000000a400a77202 */ /* 0x000fe20000000f00 */
[----:B------:R-:W-:-:S03]  /*6b50*/  IMAD.MOV.U32 R164, RZ, RZ, R162 ;  /* 0x000000ffffa47224 */ /* 0x000fc600078e00a2 */
[----:B------:R1:W2:Y:S02]  /*6b60*/  MUFU.EX2 R57, R3 ;  /* 0x0000000300397308 */ /* 0x0002a40000000800 */
[----:B-1----:R-:W-:Y:S02]  /*6b70*/  FFMA.FTZ R3, R166, c[0x0][0x2d0], -R0 ;  /* 0x0000b400a6037a23 */ /* 0x002fe40000010800 */
[----:B------:R-:W-:-:S04]  /*6b80*/  IMAD.MOV.U32 R166, RZ, RZ, R161 ;  /* 0x000000ffffa67224 */ /* 0x000fc800078e00a1 */
[----:B------:R1:W-:Y:S02]  /*6b90*/  MUFU.EX2 R56, R3 ;  /* 0x0000000300387308 */ /* 0x0003e40000000800 */
[----:B-1----:R-:W-:Y:S02]  /*6ba0*/  FFMA.FTZ R3, R160, c[0x0][0x2d0], -R0 ;  /* 0x0000b400a0037a23 */ /* 0x002fe40000010800 */
[----:B------:R-:W-:Y:S04]  /*6bb0*/  HMMA.16816.F32.BF16 R160, R8, R18, R84 ;  /* 0x0000001208a0723c */ /* 0x000fe80000041854 */
[----:B------:R1:W4:Y:S03]  /*6bc0*/  MUFU.EX2 R31, R3 ;  /* 0x00000003001f7308 */ /* 0x0003260000000800 */
[----:B---3--:R-:W-:Y:S01]  /*6bd0*/  F2FP.BF16.PACK_AB R8, R69, R70 ;  /* 0x000000464508723e */ /* 0x008fe200000010ff */
[----:B------:R-:W-:Y:S01]  /*6be0*/  IMAD.MOV.U32 R85, RZ, RZ, R171 ;  /* 0x000000ffff557224 */ /* 0x000fe200078e00ab */
[----:B--2---:R-:W-:Y:S01]  /*6bf0*/  F2FP.BF16.PACK_AB R9, R57, R58 ;  /* 0x0000003a3909723e */ /* 0x004fe200000010ff */
[----:B------:R-:W-:Y:S01]  /*6c00*/  IMAD.MOV.U32 R86, RZ, RZ, R173 ;  /* 0x000000ffff567224 */ /* 0x000fe200078e00ad */
[----:B------:R-:W-:Y:S01]  /*6c10*/  F2FP.BF16.PACK_AB R10, R59, R68 ;  /* 0x000000443b0a723e */ /* 0x000fe200000010ff */
[----:B------:R-:W-:Y:S01]  /*6c20*/  IMAD.MOV.U32 R87, RZ, RZ, R172 ;  /* 0x000000ffff577224 */ /* 0x000fe200078e00ac */
[----:B------:R-:W-:Y:S01]  /*6c30*/  MOV R84, R170 ;  /* 0x000000aa00547202 */ /* 0x000fe20000000f00 */
[----:B------:R-:W-:-:S02]  /*6c40*/  IMAD.MOV.U32 R171, RZ, RZ, R155 ;  /* 0x000000ffffab7224 */ /* 0x000fc400078e009b */
[----:B-1----:R-:W-:Y:S01]  /*6c50*/  FFMA.FTZ R3, R168, c[0x0][0x2d0], -R6 ;  /* 0x0000b400a8037a23 */ /* 0x002fe20000010806 */
[----:B----4-:R-:W-:Y:S01]  /*6c60*/  F2FP.BF16.PACK_AB R11, R31, R56 ;  /* 0x000000381f0b723e */ /* 0x010fe200000010ff */
[----:B------:R-:W-:Y:S02]  /*6c70*/  IMAD.MOV.U32 R168, RZ, RZ, R164 ;  /* 0x000000ffffa87224 */ /* 0x000fe400078e00a4 */
[----:B------:R1:W-:Y:S02]  /*6c80*/  MUFU.EX2 R29, R3 ;  /* 0x00000003001d7308 */ /* 0x0003e40000000800 */
[----:B------:R-:W-:Y:S02]  /*6c90*/  IMAD.MOV.U32 R170, RZ, RZ, R168 ;  /* 0x000000ffffaa7224 */ /* 0x000fe400078e00a8 */
[----:B------:R-:W-:Y:S01]  /*6ca0*/  HMMA.16816.F32.BF16 R64, R8, R24, R64 ;  /* 0x000000180840723c */ /* 0x000fe20000041840 */
[----:B------:R-:W-:-:S07]  /*6cb0*/  IMAD.MOV.U32 R168, RZ, RZ, R138 ;  /* 0x000000ffffa87224 */ /* 0x000fce00078e008a */
[----:B------:R-:W-:Y:S01]  /*6cc0*/  HMMA.16816.F32.BF16 R48, R8, R22, R48 ;  /* 0x000000160830723c */ /* 0x000fe20000041830 */
[----:B-1----:R-:W-:-:S04]  /*6cd0*/  FFMA.FTZ R3, R167, c[0x0][0x2d0], -R6 ;  /* 0x0000b400a7037a23 */ /* 0x002fc80000010806 */
[----:B------:R1:W2:Y:S03]  /*6ce0*/  MUFU.EX2 R30, R3 ;  /* 0x00000003001e7308 */ /* 0x0002a60000000800 */
[C---:B------:R-:W-:Y:S05]  /*6cf0*/  HMMA.16816.F32.BF16 R52, R8.reuse, R20, R52 ;  /* 0x000000140834723c */ /* 0x040fea0000041834 */
[----:B------:R3:W-:Y:S03]  /*6d00*/  MUFU.EX2 R20, R4 ;  /* 0x0000000400147308 */ /* 0x0007e60000000800 */
[----:B------:R-:W-:Y:S01]  /*6d10*/  HMMA.16816.F32.BF16 R44, R8, R12, R44 ;  /* 0x0000000c082c723c */ /* 0x000fe2000004182c */
[----:B-1----:R-:W-:-:S07]  /*6d20*/  FFMA.FTZ R3, R166, c[0x0][0x2d0], -R6 ;  /* 0x0000b400a6037a23 */ /* 0x002fce0000010806 */
[----:B------:R-:W-:Y:S01]  /*6d30*/  HMMA.16816.F32.BF16 R60, R8, R26, R60 ;  /* 0x0000001a083c723c */ /* 0x000fe2000004183c */
[----:B------:R-:W-:Y:S01]  /*6d40*/  FFMA.FTZ R12, R216, c[0x0][0x2d0], -R0 ;  /* 0x0000b400d80c7a23 */ /* 0x000fe20000010800 */
[----:B--2---:R-:W-:Y:S01]  /*6d50*/  F2FP.BF16.PACK_AB R176, R30, R29 ;  /* 0x0000001d1eb0723e */ /* 0x004fe200000010ff */
[----:B------:R1:W-:Y:S01]  /*6d60*/  MUFU.EX2 R28, R3 ;  /* 0x00000003001c7308 */ /* 0x0003e20000000800 */
[----:B---3--:R-:W-:-:S04]  /*6d70*/  FFMA.FTZ R4, R175, c[0x0][0x2d0], -R7 ;  /* 0x0000b400af047a23 */ /* 0x008fc80000010807 */
[C---:B------:R-:W-:Y:S08]  /*6d80*/  HMMA.16816.F32.BF16 R36, R8.reuse, R16, R36 ;  /* 0x000000100824723c */ /* 0x040ff00000041824 */
[----:B------:R-:W-:Y:S01]  /*6d90*/  HMMA.16816.F32.BF16 R40, R8, R18, R40 ;  /* 0x000000120828723c */ /* 0x000fe20000041828 */
[----:B------:R-:W-:Y:S01]  /*6da0*/  LDSM.16.MT88.4 R16, [R226+0x3100] ;  /* 0x00310000e210783b */ /* 0x000fe20000004200 */
[----:B-1----:R-:W-:-:S02]  /*6db0*/  FFMA.FTZ R3, R165, c[0x0][0x2d0], -R6 ;  /* 0x0000b400a5037a23 */ /* 0x002fc40000010806 */
[----:B------:R-:W-:Y:S01]  /*6dc0*/  FFMA.FTZ R6, R220, c[0x0][0x2d0], -R0 ;  /* 0x0000b400dc067a23 */ /* 0x000fe20000010800 */
[----:B------:R-:W1:Y:S01]  /*6dd0*/  LDSM.16.MT88.4 R164, [R225+0x3100] ;  /* 0x00310000e1a4783b */ /* 0x000e620000004200 */
[----:B------:R2:W-:Y:S02]  /*6de0*/  MUFU.EX2 R25, R3 ;  /* 0x0000000300197308 */ /* 0x0005e40000000800 */
[----:B------:R-:W-:Y:S06]  /*6df0*/  HMMA.16816.F32.BF16 R32, R8, R14, R32 ;  /* 0x0000000e0820723c */ /* 0x000fec0000041820 */
[----:B------:R3:W-:Y:S01]  /*6e00*/  MUFU.EX2 R14, R4 ;  /* 0x00000004000e7308 */ /* 0x0007e20000000800 */
[----:B--2---:R-:W-:-:S07]  /*6e10*/  FFMA.FTZ R3, R212, c[0x0][0x2d0], -R5 ;  /* 0x0000b400d4037a23 */ /* 0x004fce0000010805 */
[----:B------:R-:W-:Y:S01]  /*6e20*/  MUFU.EX2 R11, R12 ;  /* 0x0000000c000b7308 */ /* 0x000fe20000000800 */
[----:B---3--:R-:W-:-:S07]  /*6e30*/  FADD.FTZ R4, R245, R221 ;  /* 0x000000ddf5047221 */ /* 0x008fce0000010000 */
[----:B------:R2:W-:Y:S08]  /*6e40*/  MUFU.EX2 R24, R3 ;  /* 0x0000000300187308 */ /* 0x0005f00000000800 */
[----:B------:R-:W-:Y:S01]  /*6e50*/  MUFU.EX2 R10, R6 ;  /* 0x00000006000a7308 */ /* 0x000fe20000000800 */
[----:B--2---:R-:W-:-:S07]  /*6e60*/  FFMA.FTZ R3, R211, c[0x0][0x2d0], -R5 ;  /* 0x0000b400d3037a23 */ /* 0x004fce0000010805 */
[----:B------:R2:W3:Y:S02]  /*6e70*/  MUFU.EX2 R23, R3 ;  /* 0x0000000300177308 */ /* 0x0004e40000000800 */
[----:B--2---:R-:W-:Y:S01]  /*6e80*/  FFMA.FTZ R3, R213, c[0x0][0x2d0], -R5 ;  /* 0x0000b400d5037a23 */ /* 0x004fe20000010805 */
[----:B---3--:R-:W-:-:S05]  /*6e90*/  F2FP.BF16.PACK_AB R177, R23, R24 ;  /* 0x0000001817b1723e */ /* 0x008fca00000010ff */
[----:B------:R2:W-:Y:S02]  /*6ea0*/  MUFU.EX2 R22, R3 ;  /* 0x0000000300167308 */ /* 0x0005e40000000800 */
[----:B--2---:R-:W-:Y:S02]  /*6eb0*/  FFMA.FTZ R3, R247, c[0x0][0x2d0], -R5 ;  /* 0x0000b400f7037a23 */ /* 0x004fe40000010805 */
[----:B------:R-:W-:-:S04]  /*6ec0*/  FFMA.FTZ R5, R246, c[0x0][0x2d0], -R0 ;  /* 0x0000b400f6057a23 */ /* 0x000fc80000010800 */
[----:B------:R2:W3:Y:S01]  /*6ed0*/  MUFU.EX2 R21, R3 ;  /* 0x0000000300157308 */ /* 0x0004e20000000800 */
[----:B------:R-:W-:-:S07]  /*6ee0*/  FFMA.FTZ R0, R214, c[0x0][0x2d0], -R0 ;  /* 0x0000b400d6007a23 */ /* 0x000fce0000010800 */
[----:B------:R4:W5:Y:S01]  /*6ef0*/  MUFU.EX2 R9, R5 ;  /* 0x0000000500097308 */ /* 0x0009620000000800 */
[----:B--2---:R-:W-:-:S07]  /*6f00*/  FFMA.FTZ R3, R178, c[0x0][0x2d0], -R7 ;  /* 0x0000b400b2037a23 */ /* 0x004fce0000010807 */
[----:B------:R2:W1:Y:S01]  /*6f10*/  MUFU.EX2 R12, R0 ;  /* 0x00000000000c7308 */ /* 0x0004620000000800 */
[----:B------:R-:W-:Y:S01]  /*6f20*/  FFMA.FTZ R7, R174, c[0x0][0x2d0], -R7 ;  /* 0x0000b400ae077a23 */ /* 0x000fe20000010807 */
[----:B------:R-:W-:Y:S02]  /*6f30*/  F2FP.BF16.PACK_AB R178, R25, R28 ;  /* 0x0000001c19b2723e */ /* 0x000fe400000010ff */
[----:B---3--:R-:W-:Y:S01]  /*6f40*/  F2FP.BF16.PACK_AB R179, R21, R22 ;  /* 0x0000001615b3723e */ /* 0x008fe200000010ff */
[----:B----4-:R-:W-:-:S03]  /*6f50*/  FADD.FTZ R5, R169, R248 ;  /* 0x000000f8a9057221 */ /* 0x010fc60000010000 */
[----:B------:R3:W4:Y:S01]  /*6f60*/  MUFU.EX2 R15, R3 ;  /* 0x00000003000f7308 */ /* 0x0007220000000800 */
[----:B------:R-:W-:Y:S01]  /*6f70*/  IMAD.MOV.U32 R169, RZ, RZ, R139 ;  /* 0x000000ffffa97224 */ /* 0x000fe200078e008b */
[----:B-----5:R-:W-:Y:S01]  /*6f80*/  F2FP.BF16.PACK_AB R181, R10, R9 ;  /* 0x000000090ab5723e */ /* 0x020fe200000010ff */
[----:B------:R-:W-:Y:S01]  /*6f90*/  FADD.FTZ R6, R251, R5 ;  /* 0x00000005fb067221 */ /* 0x000fe20000010000 */
[----:B------:R-:W-:Y:S01]  /*6fa0*/  HMMA.16816.F32.BF16 R120, R176, R132, R120 ;  /* 0x00000084b078723c */ /* 0x000fe20000041878 */
[----:B------:R-:W-:Y:S02]  /*6fb0*/  FADD.FTZ R5, R244, R4 ;  /* 0x00000004f4057221 */ /* 0x000fe40000010000 */
[----:B--2---:R-:W-:Y:S01]  /*6fc0*/  FADD.FTZ R0, R152, R252 ;  /* 0x000000fc98007221 */ /* 0x004fe20000010000 */
[----:B------:R-:W2:Y:S01]  /*6fd0*/  MUFU.EX2 R13, R7 ;  /* 0x00000007000d7308 */ /* 0x000ea20000000800 */
[----:B-1----:R-:W-:-:S03]  /*6fe0*/  F2FP.BF16.PACK_AB R183, R12, R11 ;  /* 0x0000000b0cb7723e */ /* 0x002fc600000010ff */
[----:B------:R-:W-:Y:S01]  /*6ff0*/  HMMA.16816.F32.BF16 R128, R176, R134, R128 ;  /* 0x00000086b080723c */ /* 0x000fe20000041880 */
[----:B---3--:R-:W-:Y:S01]  /*7000*/  FADD.FTZ R3, R153, R154 ;  /* 0x0000009a99037221 */ /* 0x008fe20000010000 */
[----:B----4-:R-:W-:-:S03]  /*7010*/  F2FP.BF16.PACK_AB R180, R15, R20 ;  /* 0x000000140fb4723e */ /* 0x010fc600000010ff */
[----:B------:R-:W-:-:S03]  /*7020*/  FADD.FTZ R4, R137, R3 ;  /* 0x0000000389047221 */ /* 0x000fc60000010000 */
[C---:B------:R-:W-:Y:S01]  /*7030*/  HMMA.16816.F32.BF16 R140, R176.reuse, R148, R140 ;  /* 0x00000094b08c723c */ /* 0x040fe2000004188c */
[----:B------:R-:W-:Y:S02]  /*7040*/  FADD.FTZ R3, R84, R6 ;  /* 0x0000000654037221 */ /* 0x000fe40000010000 */
[----:B------:R-:W-:Y:S01]  /*7050*/  FADD.FTZ R4, R86, R4 ;  /* 0x0000000456047221 */ /* 0x000fe20000010000 */
[----:B--2---:R-:W-:Y:S01]  /*7060*/  F2FP.BF16.PACK_AB R182, R13, R14 ;  /* 0x0000000e0db6723e */ /* 0x004fe200000010ff */
[----:B------:R-:W-:Y:S02]  /*7070*/  FADD.FTZ R7, R126, R0 ;  /* 0x000000007e077221 */ /* 0x000fe40000010000 */
[----:B------:R-:W-:Y:S01]  /*7080*/  FADD.FTZ R0, R85, R5 ;  /* 0x0000000555007221 */ /* 0x000fe20000010000 */
[----:B------:R-:W-:Y:S01]  /*7090*/  HMMA.16816.F32.BF16 R144, R176, R150, R144 ;  /* 0x00000096b090723c */ /* 0x000fe20000041890 */
[----:B------:R-:W-:Y:S02]  /*70a0*/  FADD.FTZ R7, R87, R7 ;  /* 0x0000000757077221 */ /* 0x000fe40000010000 */
[----:B------:R-:W-:-:S02]  /*70b0*/  FADD.FTZ R6, R219, R3 ;  /* 0x00000003db067221 */ /* 0x000fc40000010000 */
[----:B------:R-:W-:Y:S02]  /*70c0*/  FADD.FTZ R5, R206, R0 ;  /* 0x00000000ce057221 */ /* 0x000fe40000010000 */
[----:B------:R-:W-:Y:S01]  /*70d0*/  FADD.FTZ R4, R171, R4 ;  /* 0x00000004ab047221 */ /* 0x000fe20000010000 */
[C---:B------:R-:W-:Y:S01]  /*70e0*/  HMMA.16816.F32.BF16 R156, R176.reuse, R164, R156 ;  /* 0x000000a4b09c723c */ /* 0x040fe2000004189c */
[----:B------:R-:W-:Y:S02]  /*70f0*/  FADD.FTZ R3, R170, R7 ;  /* 0x00000007aa037221 */ /* 0x000fe40000010000 */
[----:B------:R-:W-:Y:S02]  /*7100*/  FADD.FTZ R0, R218, R6 ;  /* 0x00000006da007221 */ /* 0x000fe40000010000 */
[----:B------:R-:W-:Y:S02]  /*7110*/  FADD.FTZ R8, R208, R5 ;  /* 0x00000005d0087221 */ /* 0x000fe40000010000 */
[----:B------:R-:W-:Y:S01]  /*7120*/  FADD.FTZ R7, R169, R4 ;  /* 0x00000004a9077221 */ /* 0x000fe20000010000 */
[----:B------:R-:W-:Y:S01]  /*7130*/  HMMA.16816.F32.BF16 R160, R176, R166, R160 ;  /* 0x000000a6b0a0723c */ /* 0x000fe200000418a0 */
[----:B------:R-:W-:-:S02]  /*7140*/  FADD.FTZ R6, R168, R3 ;  /* 0x00000003a8067221 */ /* 0x000fc40000010000 */
[----:B------:R-:W-:Y:S02]  /*7150*/  FADD.FTZ R5, R215, R0 ;  /* 0x00000000d7057221 */ /* 0x000fe40000010000 */
[----:B------:R-:W-:Y:S02]  /*7160*/  FADD.FTZ R4, R210, R8 ;  /* 0x00000008d2047221 */ /* 0x000fe40000010000 */
[----:B------:R-:W-:Y:S01]  /*7170*/  FADD.FTZ R3, R222, R7 ;  /* 0x00000007de037221 */ /* 0x000fe20000010000 */
[----:B------:R-:W-:Y:S01]  /*7180*/  HMMA.16816.F32.BF16 R124, R180, R132, R64 ;  /* 0x00000084b47c723c */ /* 0x000fe20000041840 */
[----:B------:R-:W-:Y:S02]  /*7190*/  FADD.FTZ R0, R249, R6 ;  /* 0x00000006f9007221 */ /* 0x000fe40000010000 */
[----:B------:R-:W-:Y:S02]  /*71a0*/  FADD.FTZ R6, R217, R5 ;  /* 0x00000005d9067221 */ /* 0x000fe40000010000 */
[----:B------:R-:W-:-:S02]  /*71b0*/  FADD.FTZ R4, R207, R4 ;  /* 0x00000004cf047221 */ /* 0x000fc40000010000 */
        /* <DEDUP_REMOVED lines=31> */
[----:B------:R-:W-:Y:S01]  /*73b0*/  HMMA.16816.F32.BF16 R168, R180, R16, R44 ;  /* 0x00000010b4a8723c */ /* 0x000fe2000004182c */
        /* <DEDUP_REMOVED lines=13> */
[----:B------:R-:W-:Y:S02]  /*7490*/  FADD.FTZ R5, R104, R5 ;  /* 0x0000000568057221 */ /* 0x000fe40000010000 */
[----:B------:R-:W-:Y:S02]  /*74a0*/  FADD.FTZ R6, R101, R6 ;  /* 0x0000000665067221 */ /* 0x000fe40000010000 */
[----:B------:R-:W-:Y:S02]  /*74b0*/  FADD.FTZ R0, R112, R0 ;  /* 0x0000000070007221 */ /* 0x000fe40000010000 */
        /* <DEDUP_REMOVED lines=41> */
[----:B------:R-:W-:Y:S01]  /*7750*/  FADD.FTZ R0, R21, R0 ;  /* 0x0000000015007221 */ /* 0x000fe20000010000 */
[----:B------:R1:W-:Y:S01]  /*7760*/  STL [R1+0x14], R5 ;  /* 0x0000140501007387 */ /* 0x0003e20000100800 */
[----:B------:R-:W-:-:S03]  /*7770*/  FADD.FTZ R3, R25, R3 ;  /* 0x0000000319037221 */ /* 0x000fc60000010000 */
[----:B------:R1:W-:Y:S04]  /*7780*/  STL [R1+0x18], R4 ;  /* 0x0000180401007387 */ /* 0x0003e80000100800 */
[----:B------:R1:W-:Y:S04]  /*7790*/  STL [R1+0x1c], R0 ;  /* 0x00001c0001007387 */ /* 0x0003e80000100800 */
[----:B------:R1:W-:Y:S01]  /*77a0*/  STL [R1+0x20], R3 ;  /* 0x0000200301007387 */ /* 0x0003e20000100800 */
[----:B------:R-:W-:Y:S05]  /*77b0*/  @!P0 BRA `(.L_x_19) ;  /* 0x000056f000008947 */ /* 0x000fea0003800000 */
[----:B------:R-:W-:Y:S01]  /*77c0*/  IMAD.MOV.U32 R116, RZ, RZ, R72 ;  /* 0x000000ffff747224 */ /* 0x000fe200078e0048 */
[----:B------:R-:W-:Y:S01]  /*77d0*/  MOV R118, R2 ;  /* 0x0000000200767202 */ /* 0x000fe20000000f00 */
[----:B-1----:R-:W-:Y:S01]  /*77e0*/  IMAD.MOV.U32 R3, RZ, RZ, R73 ;  /* 0x000000ffff037224 */ /* 0x002fe200078e0049 */
[----:B------:R-:W-:Y:S01]  /*77f0*/  MOV R117, R71 ;  /* 0x0000004700757202 */ /* 0x000fe20000000f00 */
[----:B------:R-:W-:Y:S05]  /*7800*/  BRA `(.L_x_20) ;  /* 0x0000042000007947 */ /* 0x000fea0003800000 */
.L_x_22:
[----:B------:R-:W2:Y:S01]  /*7810*/  LDL R4, [R1+0x24] ;  /* 0x0000240001047983 */ /* 0x000ea20000100800 */
[----:B------:R-:W-:Y:S01]  /*7820*/  UIMAD UR5, UR6, 0x70, UR9 ;  /* 0x00000070060578a4 */ /* 0x000fe2000f8e0209 */
[----:B------:R-:W-:Y:S02]  /*7830*/  IMAD.MOV.U32 R243, RZ, RZ, RZ ;  /* 0x000000fffff37224 */ /* 0x000fe400078e00ff */
[----:B------:R-:W3:Y:S03]  /*7840*/  LDL R67, [R1] ;  /* 0x0000000001437983 */ /* 0x000ee60000100800 */
[----:B------:R-:W-:Y:S05]  /*7850*/  IMAD.U32 R2, RZ, RZ, UR5 ;  /* 0x00000005ff027e24 */ /* 0x000fea000f8e00ff */
[----:B--2---:R-:W-:Y:S05]  /*7860*/  IADD3 R2, R2, -0x70, R4 ;  /* 0xffffff9002027810 */ /* 0x004fea0007ffe004 */
[----:B------:R-:W-:Y:S04]  /*7870*/  @P5 IMAD.HI.U32 R4, R2, c[0x0][0x2bc], RZ ;  /* 0x0000af0002045a27 */ /* 0x000fe800078e00ff */
[----:B------:R-:W-:Y:S01]  /*7880*/  IMAD.MOV.U32 R0, RZ, RZ, R2 ;  /* 0x000000ffff007224 */ /* 0x000fe200078e0002 */
[----:B------:R-:W-:Y:S04]  /*7890*/  @P5 SHF.R.U32.HI R0, RZ, c[0x0][0x2c0], R4 ;  /* 0x0000b000ff005a19 */ /* 0x000fe80000011604 */
[C---:B------:R-:W-:Y:S04]  /*78a0*/  @!P4 IADD3 R5, P0, R0.reuse, UR12, RZ ;  /* 0x0000000c0005cc10 */ /* 0x040fe8000ff1e0ff */
[----:B------:R-:W-:Y:S01]  /*78b0*/  @!P4 LEA.HI.X.SX32 R6, R0, UR14, 0x1, P0 ;  /* 0x0000000e0006cc11 */ /* 0x000fe200080f0eff */
[----:B------:R-:W-:Y:S01]  /*78c0*/  IMAD.MOV R0, RZ, RZ, -R0 ;  /* 0x000000ffff007224 */ /* 0x000fe200078e0a00 */
[C---:B------:R-:W-:Y:S03]  /*78d0*/  @!P4 LEA R4, P0, R5.reuse, c[0x0][0x2a0], 0x2 ;  /* 0x0000a8000504ca11 */ /* 0x040fe600078010ff */
[----:B------:R-:W-:Y:S01]  /*78e0*/  IMAD R7, R0, c[0x0][0x2b8], R2 ;  /* 0x0000ae0000077a24 */ /* 0x000fe200078e0202 */
[----:B------:R-:W-:Y:S04]  /*78f0*/  @!P4 LEA.HI.X R5, R5, c[0x0][0x2a4], R6, 0x2, P0 ;  /* 0x0000a9000505ca11 */ /* 0x000fe800000f1406 */
[----:B------:R-:W-:Y:S01]  /*7900*/  STL [R1+0x4], R7 ;  /* 0x0000040701007387 */ /* 0x000fe20000100800 */
[----:B------:R-:W-:Y:S03]  /*7910*/  SHF.R.S32.HI R0, RZ, 0x1f, R7 ;  /* 0x0000001fff007819 */ /* 0x000fe60000011407 */
[----:B------:R1:W2:Y:S02]  /*7920*/  @!P4 LDG.E R243, [R4.64] ;  /* 0x0000001004f3c981 */ /* 0x0002a4000c1e1900 */
[----:B------:R-:W-:Y:S04]  /*7930*/  IMAD R0, R0, c[0x0][0x1e0], RZ ;  /* 0x0000780000007a24 */ /* 0x000fe800078e02ff */
[C---:B------:R-:W-:Y:S02]  /*7940*/  IMAD R0, R7.reuse, c[0x0][0x1e4], R0 ;  /* 0x0000790007007a24 */ /* 0x040fe400078e0200 */
[----:B-1----:R-:W-:Y:S04]  /*7950*/  IMAD.WIDE.U32 R4, R7, c[0x0][0x1e0], RZ ;  /* 0x0000780007047a25 */ /* 0x002fe800078e00ff */
[----:B------:R-:W-:Y:S01]  /*7960*/  IMAD.IADD R5, R5, 0x1, R0 ;  /* 0x0000000105057824 */ /* 0x000fe200078e0200 */
[----:B--2---:R-:W-:Y:S03]  /*7970*/  SHF.R.S32.HI R2, RZ, 0x1f, R243 ;  /* 0x0000001fff027819 */ /* 0x004fe600000114f3 */
[C---:B------:R-:W-:Y:S04]  /*7980*/  IMAD.WIDE.U32 R4, R243.reuse, c[0x0][0x1f0], R4 ;  /* 0x00007c00f3047a25 */ /* 0x040fe800078e0004 */
[----:B------:R-:W-:Y:S01]  /*7990*/  IMAD R2, R2, c[0x0][0x1f0], RZ ;  /* 0x00007c0002027a24 */ /* 0x000fe200078e02ff */
[----:B------:R-:W-:Y:S03]  /*79a0*/  IADD3 R0, P1, R4, UR20, RZ ;  /* 0x0000001404007c10 */ /* 0x000fe6000ff3e0ff */
[----:B------:R-:W-:Y:S01]  /*79b0*/  IMAD R4, R243, c[0x0][0x1f4], R2 ;  /* 0x00007d00f3047a24 */ /* 0x000fe200078e0202 */
[C---:B------:R-:W-:Y:S04]  /*79c0*/  LEA R2, P0, R0.reuse, c[0x0][0x1c8], 0x1 ;  /* 0x0000720000027a11 */ /* 0x040fe800078008ff */
[----:B------:R-:W-:Y:S01]  /*79d0*/  IADD3.X R4, R5, UR18, R4, P1, !PT ;  /* 0x0000001205047c10 */ /* 0x000fe20008ffe404 */
[----:B------:R-:W1:Y:S03]  /*79e0*/  SHFL.IDX PT, R6, R2, RZ, 0x181f ;  /* 0x00181fff02067589 */ /* 0x000e6600000e0000 */
[----:B------:R-:W-:Y:S01]  /*79f0*/  LEA.HI.X R0, R0, c[0x0][0x1cc], R4, 0x1, P0 ;  /* 0x0000730000007a11 */ /* 0x000fe200000f0c04 */
[----:B------:R-:W-:Y:S04]  /*7a00*/  SHFL.IDX PT, R12, R2, 0x2, 0x181f ;  /* 0x00581f00020c7f89 */ /* 0x000fe800000e0000 */
[----:B------:R-:W2:Y:S04]  /*7a10*/  SHFL.IDX PT, R7, R0, RZ, 0x181f ;  /* 0x00181fff00077589 */ /* 0x000ea800000e0000 */
[----:B------:R-:W4:Y:S04]  /*7a20*/  SHFL.IDX PT, R4, R2, 0x1, 0x181f ;  /* 0x00381f0002047f89 */ /* 0x000f2800000e0000 */
[----:B------:R-:W5:Y:S04]  /*7a30*/  SHFL.IDX PT, R5, R0, 0x1, 0x181f ;  /* 0x00381f0000057f89 */ /* 0x000f6800000e0000 */
[----:B------:R-:W5:Y:S04]  /*7a40*/  SHFL.IDX PT, R10, R2, 0x3, 0x181f ;  /* 0x00781f00020a7f89 */ /* 0x000f6800000e0000 */
[----:B------:R-:W5:Y:S01]  /*7a50*/  SHFL.IDX PT, R9, R0, 0x2, 0x181f ;  /* 0x00581f0000097f89 */ /* 0x000f6200000e0000 */
[-C--:B-1----:R-:W-:Y:S03]  /*7a60*/  IADD3 R6, P1, R6, R242.reuse, RZ ;  /* 0x000000f206067210 */ /* 0x082fe60007f3e0ff */
[----:B------:R-:W1:Y:S04]  /*7a70*/  SHFL.IDX PT, R8, R2, 0x4, 0x181f ;  /* 0x00981f0002087f89 */ /* 0x000e6800000e0000 */
[----:B------:R-:W1:Y:S01]  /*7a80*/  SHFL.IDX PT, R11, R2, 0x5, 0x181f ;  /* 0x00b81f00020b7f89 */ /* 0x000e6200000e0000 */
[--C-:B--2---:R-:W-:Y:S03]  /*7a90*/  IMAD.X R7, R7, 0x1, R241.reuse, P1 ;  /* 0x0000000107077824 */ /* 0x104fe600008e06f1 */
[----:B------:R-:W2:Y:S01]  /*7aa0*/  SHFL.IDX PT, R16, R0, 0x3, 0x181f ;  /* 0x00781f0000107f89 */ /* 0x000ea200000e0000 */
[-C--:B----4-:R-:W-:Y:S03]  /*7ab0*/  IADD3 R4, P0, R4, R242.reuse, RZ ;  /* 0x000000f204047210 */ /* 0x090fe60007f1e0ff */
[----:B---3--:R3:W-:Y:S01]  /*7ac0*/  LDGSTS.E.BYPASS.LTC128B.128 [R67+0x3900], [R6.64], !P6 ;  /* 0x0390000006437fae */ /* 0x0087e2000f101d50 */
[-C--:B-----5:R-:W-:Y:S02]  /*7ad0*/  IADD3.X R5, R5, R241.reuse, RZ, P0, !PT ;  /* 0x000000f105057210 */ /* 0x0a0fe400007fe4ff */
[-C--:B------:R-:W-:Y:S01]  /*7ae0*/  IADD3 R12, P0, R12, R242.reuse, RZ ;  /* 0x000000f20c0c7210 */ /* 0x080fe20007f1e0ff */
[----:B------:R-:W4:Y:S01]  /*7af0*/  SHFL.IDX PT, R15, R0, 0x4, 0x181f ;  /* 0x00981f00000f7f89 */ /* 0x000f2200000e0000 */
[-C--:B------:R-:W-:Y:S03]  /*7b00*/  IADD3 R10, P3, R10, R242.reuse, RZ ;  /* 0x000000f20a0a7210 */ /* 0x080fe60007f7e0ff */
[----:B------:R5:W-:Y:S01]  /*7b10*/  LDGSTS.E.BYPASS.LTC128B.128 [R67+0x4100], [R4.64], !P6 ;  /* 0x0410000004437fae */ /* 0x000be2000f101d50 */
[--C-:B------:R-:W-:Y:S03]  /*7b20*/  IMAD.X R13, R9, 0x1, R241.reuse, P0 ;  /* 0x00000001090d7824 */ /* 0x100fe600000e06f1 */
[----:B------:R-:W5:Y:S01]  /*7b30*/  SHFL.IDX PT, R2, R2, 0x6, 0x181f ;  /* 0x00d81f0002027f89 */ /* 0x000f6200000e0000 */
[-C--:B-1----:R-:W-:Y:S03]  /*7b40*/  IADD3 R8, P2, R8, R242.reuse, RZ ;  /* 0x000000f208087210 */ /* 0x082fe60007f5e0ff */
[----:B------:R-:W1:Y:S04]  /*7b50*/  SHFL.IDX PT, R14, R0, 0x5, 0x181f ;  /* 0x00b81f00000e7f89 */ /* 0x000e6800000e0000 */
[----:B------:R-:W1:Y:S04]  /*7b60*/  SHFL.IDX PT, R0, R0, 0x6, 0x181f ;  /* 0x00d81f0000007f89 */ /* 0x000e6800000e0000 */
[----:B------:R1:W-:Y:S01]  /*7b70*/  LDGSTS.E.BYPASS.LTC128B.128 [R67+0x4900], [R12.64], !P6 ;  /* 0x049000000c437fae */ /* 0x0003e2000f101d50 */
[-C--:B---3--:R-:W-:Y:S01]  /*7b80*/  IADD3 R6, P1, R11, R242.reuse, RZ ;  /* 0x000000f20b067210 */ /* 0x088fe20007f3e0ff */
[--C-:B--2---:R-:W-:Y:S02]  /*7b90*/  IMAD.X R11, R16, 0x1, R241.reuse, P3 ;  /* 0x00000001100b7824 */ /* 0x104fe400018e06f1 */
[--C-:B----4-:R-:W-:Y:S03]  /*7ba0*/  IMAD.X R9, R15, 0x1, R241.reuse, P2 ;  /* 0x000000010f097824 */ /* 0x110fe600010e06f1 */
[----:B------:R2:W-:Y:S01]  /*7bb0*/  LDGSTS.E.BYPASS.LTC128B.128 [R67+0x5100], [R10.64], !P6 ;  /* 0x051000000a437fae */ /* 0x0005e2000f101d50 */
[----:B-----5:R-:W-:Y:S03]  /*7bc0*/  IADD3 R4, P0, R2, R242, RZ ;  /* 0x000000f202047210 */ /* 0x020fe60007f1e0ff */
[----:B------:R2:W-:Y:S01]  /*7bd0*/  LDGSTS.E.BYPASS.LTC128B.128 [R67+0x5900], [R8.64], !P6 ;  /* 0x0590000008437fae */ /* 0x0005e2000f101d50 */
[----:B-1----:R-:W-:Y:S01]  /*7be0*/  IADD3.X R7, R14, R241, RZ, P1, !PT ;  /* 0x000000f10e077210 */ /* 0x002fe20000ffe4ff */
[----:B------:R-:W-:Y:S04]  /*7bf0*/  IMAD.X R5, R0, 0x1, R241, P0 ;  /* 0x0000000100057824 */ /* 0x000fe800000e06f1 */
[----:B------:R2:W-:Y:S04]  /*7c00*/  LDGSTS.E.BYPASS.LTC128B.128 [R67+0x6100], [R6.64], !P6 ;  /* 0x0610000006437fae */ /* 0x0005e8000f101d50 */
[----:B------:R2:W-:Y:S01]  /*7c10*/  LDGSTS.E.BYPASS.LTC128B.128 [R67+0x6900], [R4.64], !P6 ;  /* 0x0690000004437fae */ /* 0x0005e2000f101d50 */
[----:B------:R-:W-:-:S05]  /*7c20*/  BRA `(.L_x_21) ;  /* 0x00001b1000007947 */ /* 0x000fca0003800000 */
.L_x_20:
[----:B------:R-:W2:Y:S01]  /*7c30*/  LDL R2, [R1+0x4] ;  /* 0x0000040001027983 */ /* 0x000ea20000100800 */
[----:B------:R-:W-:Y:S04]  /*7c40*/  DEPBAR.LE SB0, 0x0 ;  /* 0x000080000000791a */ /* 0x000fe80000000000 */
[----:B------:R-:W3:Y:S01]  /*7c50*/  LDL R244, [R1+0xc] ;  /* 0x00000c0001f47983 */ /* 0x000ee20000100800 */
[----:B------:R-:W-:Y:S03]  /*7c60*/  UISETP.GT.AND UP0, UPT, UR6, UR8, UPT ;  /* 0x000000080600728c */ /* 0x000fe6000bf04270 */
[----:B------:R-:W-:Y:S08]  /*7c70*/  BAR.SYNC.DEFER_BLOCKING 0x0 ;  /* 0x0000000000007b1d */ /* 0x000ff00000010000 */
[----:B------:R-:W-:Y:S08]  /*7c80*/  LDSM.16.M88.4 R112, [R230+0x7100] ;  /* 0x00710000e670783b */ /* 0x000ff00000000200 */
[----:B------:R-:W1:Y:S08]  /*7c90*/  LDSM.16.M88.4 R16, [R119+0x3900] ;  /* 0x003900007710783b */ /* 0x000e700000000200 */
[----:B------:R-:W4:Y:S08]  /*7ca0*/  LDSM.16.M88.4 R108, [R230+0x9100] ;  /* 0x00910000e66c783b */ /* 0x000f300000000200 */
[----:B------:R-:W5:Y:S08]  /*7cb0*/  LDSM.16.M88.4 R32, [R119+0x4100] ;  /* 0x004100007720783b */ /* 0x000f700000000200 */
[----:B------:R-:W1:Y:S08]  /*7cc0*/  LDSM.16.M88.4 R48, [R119+0x4900] ;  /* 0x004900007730783b */ /* 0x000e700000000200 */
[----:B------:R-:W1:Y:S08]  /*7cd0*/  LDSM.16.M88.4 R64, [R119+0x5100] ;  /* 0x005100007740783b */ /* 0x000e700000000200 */
[----:B------:R-:W1:Y:S08]  /*7ce0*/  LDSM.16.M88.4 R80, [R119+0x5900] ;  /* 0x005900007750783b */ /* 0x000e700000000200 */
[----:B------:R-:W-:Y:S08]  /*7cf0*/  LDSM.16.M88.4 R96, [R119+0x6100] ;  /* 0x006100007760783b */ /* 0x000ff00000000200 */
[----:B------:R-:W-:Y:S08]  /*7d00*/  LDSM.16.M88.4 R184, [R119+0x6900] ;  /* 0x0069000077b8783b */ /* 0x000ff00000000200 */
[----:B------:R-:W-:Y:S08]  /*7d10*/  LDSM.16.M88.4 R188, [R233+0x7100] ;  /* 0x00710000e9bc783b */ /* 0x000ff00000000200 */
[----:B------:R-:W-:Y:S08]  /*7d20*/  LDSM.16.M88.4 R192, [R234] ;  /* 0x00000000eac0783b */ /* 0x000ff00000000200 */
[----:B------:R-:W-:Y:S08]  /*7d30*/  LDSM.16.M88.4 R196, [R233+0x9100] ;  /* 0x00910000e9c4783b */ /* 0x000ff00000000200 */
[----:B------:R-:W-:Y:S08]  /*7d40*/  LDSM.16.M88.4 R200, [R240] ;  /* 0x00000000f0c8783b */ /* 0x000ff00000000200 */
[----:B------:R-:W-:Y:S08]  /*7d50*/  LDSM.16.M88.4 R204, [R239] ;  /* 0x00000000efcc783b */ /* 0x000ff00000000200 */
[----:B------:R-:W-:Y:S08]  /*7d60*/  LDSM.16.M88.4 R208, [R238] ;  /* 0x00000000eed0783b */ /* 0x000ff00000000200 */
[----:B------:R-:W-:Y:S08]  /*7d70*/  LDSM.16.M88.4 R212, [R237] ;  /* 0x00000000edd4783b */ /* 0x000ff00000000200 */
[----:B------:R-:W-:Y:S08]  /*7d80*/  LDSM.16.M88.4 R216, [R236] ;  /* 0x00000000ecd8783b */ /* 0x000ff00000000200 */
[----:B------:R-:W-:Y:S01]  /*7d90*/  LDSM.16.M88.4 R220, [R235] ;  /* 0x00000000ebdc783b */ /* 0x000fe20000000200 */
[-C--:B-1----:R-:W-:Y:S08]  /*7da0*/  HMMA.16816.F32.BF16 R4, R112, R16.reuse, RZ ;  /* 0x000000107004723c */ /* 0x082ff000000418ff */
[C---:B----4-:R-:W-:Y:S08]  /*7db0*/  HMMA.16816.F32.BF16 R8, R108.reuse, R16, RZ ;  /* 0x000000106c08723c */ /* 0x050ff000000418ff */
[-C--:B------:R-:W-:Y:S08]  /*7dc0*/  HMMA.16816.F32.BF16 R12, R108, R18.reuse, RZ ;  /* 0x000000126c0c723c */ /* 0x080ff000000418ff */
[C---:B------:R-:W-:Y:S08]  /*7dd0*/  HMMA.16816.F32.BF16 R16, R112.reuse, R18, RZ ;  /* 0x000000127010723c */ /* 0x040ff000000418ff */
[-C--:B-----5:R-:W-:Y:S08]  /*7de0*/  HMMA.16816.F32.BF16 R20, R112, R32.reuse, RZ ;  /* 0x000000207014723c */ /* 0x0a0ff000000418ff */
[C---:B------:R-:W-:Y:S08]  /*7df0*/  HMMA.16816.F32.BF16 R24, R108.reuse, R32, RZ ;  /* 0x000000206c18723c */ /* 0x040ff000000418ff */
[-C--:B------:R-:W-:Y:S08]  /*7e00*/  HMMA.16816.F32.BF16 R28, R108, R34.reuse, RZ ;  /* 0x000000226c1c723c */ /* 0x080ff000000418ff */
[C---:B------:R-:W-:Y:S08]  /*7e10*/  HMMA.16816.F32.BF16 R32, R112.reuse, R34, RZ ;  /* 0x000000227020723c */ /* 0x040ff000000418ff */
[-C--:B------:R-:W-:Y:S08]  /*7e20*/  HMMA.16816.F32.BF16 R36, R112, R48.reuse, RZ ;  /* 0x000000307024723c */ /* 0x080ff000000418ff */
[C---:B------:R-:W-:Y:S08]  /*7e30*/  HMMA.16816.F32.BF16 R40, R108.reuse, R48, RZ ;  /* 0x000000306c28723c */ /* 0x040ff000000418ff */
[-C--:B------:R-:W-:Y:S08]  /*7e40*/  HMMA.16816.F32.BF16 R44, R108, R50.reuse, RZ ;  /* 0x000000326c2c723c */ /* 0x080ff000000418ff */
[C---:B------:R-:W-:Y:S08]  /*7e50*/  HMMA.16816.F32.BF16 R48, R112.reuse, R50, RZ ;  /* 0x000000327030723c */ /* 0x040ff000000418ff */
[-C--:B------:R-:W-:Y:S08]  /*7e60*/  HMMA.16816.F32.BF16 R52, R112, R64.reuse, RZ ;  /* 0x000000407034723c */ /* 0x080ff000000418ff */
[C---:B------:R-:W-:Y:S08]  /*7e70*/  HMMA.16816.F32.BF16 R56, R108.reuse, R64, RZ ;  /* 0x000000406c38723c */ /* 0x040ff000000418ff */
[-C--:B------:R-:W-:Y:S01]  /*7e80*/  HMMA.16816.F32.BF16 R60, R108, R66.reuse, RZ ;  /* 0x000000426c3c723c */ /* 0x080fe200000418ff */
[----:B--2---:R-:W-:Y:S03]  /*7e90*/  IMAD.WIDE.U32 R68, R2, c[0x0][0x208], RZ ;  /* 0x0000820002447a25 */ /* 0x004fe600078e00ff */
[----:B------:R-:W-:Y:S02]  /*7ea0*/  SHF.R.S32.HI R0, RZ, 0x1f, R2 ;  /* 0x0000001fff007819 */ /* 0x000fe40000011402 */
[----:B------:R-:W-:Y:S03]  /*7eb0*/  MOV R64, R68 ;  /* 0x0000004400407202 */ /* 0x000fe60000000f00 */
[----:B------:R-:W-:Y:S04]  /*7ec0*/  IMAD R0, R0, c[0x0][0x208], RZ ;  /* 0x0000820000007a24 */ /* 0x000fe800078e02ff */
[----:B------:R-:W-:Y:S05]  /*7ed0*/  IMAD R0, R2, c[0x0][0x20c], R0 ;  /* 0x0000830002007a24 */ /* 0x000fea00078e0200 */
[----:B------:R-:W-:Y:S02]  /*7ee0*/  IADD3 R65, R69, R0, RZ ;  /* 0x0000000045417210 */ /* 0x000fe40007ffe0ff */
[----:B------:R-:W-:Y:S03]  /*7ef0*/  SHF.R.S32.HI R0, RZ, 0x1f, R243 ;  /* 0x0000001fff007819 */ /* 0x000fe600000114f3 */
[C---:B------:R-:W-:Y:S02]  /*7f00*/  IMAD.WIDE.U32 R72, R243.reuse, c[0x0][0x218], R64 ;  /* 0x00008600f3487a25 */ /* 0x040fe400078e0040 */
[C---:B------:R-:W-:Y:S02]  /*7f10*/  HMMA.16816.F32.BF16 R64, R112.reuse, R66, RZ ;  /* 0x000000427040723c */ /* 0x040fe400000418ff */
[----:B------:R-:W-:Y:S04]  /*7f20*/  IMAD R0, R0, c[0x0][0x218], RZ ;  /* 0x0000860000007a24 */ /* 0x000fe800078e02ff */
[----:B------:R-:W-:Y:S01]  /*7f30*/  IMAD R2, R243, c[0x0][0x21c], R0 ;  /* 0x00008700f3027a24 */ /* 0x000fe200078e0200 */
[----:B------:R-:W-:Y:S01]  /*7f40*/  IADD3 R0, P0, R72, UR22, RZ ;  /* 0x0000001648007c10 */ /* 0x000fe2000ff1e0ff */
[-C--:B------:R-:W-:Y:S04]  /*7f50*/  HMMA.16816.F32.BF16 R68, R112, R80.reuse, RZ ;  /* 0x000000507044723c */ /* 0x080fe800000418ff */
[----:B------:R-:W-:Y:S02]  /*7f60*/  IADD3.X R72, R73, UR4, R2, P0, !PT ;  /* 0x0000000449487c10 */ /* 0x000fe400087fe402 */
[C---:B------:R-:W-:Y:S05]  /*7f70*/  LEA R2, P0, R0.reuse, c[0x0][0x1f8], 0x1 ;  /* 0x00007e0000027a11 */ /* 0x040fea00078008ff */
[----:B------:R-:W1:Y:S01]  /*7f80*/  SHFL.IDX PT, R94, R2, RZ, 0x181f ;  /* 0x00181fff025e7589 */ /* 0x000e6200000e0000 */
[----:B------:R-:W-:Y:S02]  /*7f90*/  LEA.HI.X R0, R0, c[0x0][0x1fc], R72, 0x1, P0 ;  /* 0x00007f0000007a11 */ /* 0x000fe400000f0c48 */
[C---:B------:R-:W-:Y:S05]  /*7fa0*/  HMMA.16816.F32.BF16 R72, R108.reuse, R80, RZ ;  /* 0x000000506c48723c */ /* 0x040fea00000418ff */
[----:B------:R-:W2:Y:S03]  /*7fb0*/  SHFL.IDX PT, R88, R0, RZ, 0x181f ;  /* 0x00181fff00587589 */ /* 0x000ea600000e0000 */
[-C--:B------:R-:W-:Y:S05]  /*7fc0*/  HMMA.16816.F32.BF16 R76, R108, R82.reuse, RZ ;  /* 0x000000526c4c723c */ /* 0x080fea00000418ff */
[----:B------:R-:W4:Y:S03]  /*7fd0*/  SHFL.IDX PT, R92, R2, 0x1, 0x181f ;  /* 0x00381f00025c7f89 */ /* 0x000f2600000e0000 */
[C---:B------:R-:W-:Y:S04]  /*7fe0*/  HMMA.16816.F32.BF16 R80, R112.reuse, R82, RZ ;  /* 0x000000527050723c */ /* 0x040fe800000418ff */
[-C--:B-1----:R-:W-:Y:S01]  /*7ff0*/  IADD3 R94, P0, R94, R242.reuse, RZ ;  /* 0x000000f25e5e7210 */ /* 0x082fe20007f1e0ff */
[----:B------:R-:W1:Y:S03]  /*8000*/  SHFL.IDX PT, R93, R0, 0x1, 0x181f ;  /* 0x00381f00005d7f89 */ /* 0x000e6600000e0000 */
[-C--:B------:R-:W-:Y:S01]  /*8010*/  HMMA.16816.F32.BF16 R84, R112, R96.reuse, RZ ;  /* 0x000000607054723c */ /* 0x080fe200000418ff */
[-C--:B--2---:R-:W-:Y:S04]  /*8020*/  IADD3.X R95, R88, R241.reuse, RZ, P0, !PT ;  /* 0x000000f1585f7210 */ /* 0x084fe800007fe4ff */
[----:B------:R-:W2:Y:S03]  /*8030*/  SHFL.IDX PT, R100, R2, 0x2, 0x181f ;  /* 0x00581f0002647f89 */ /* 0x000ea600000e0000 */
[C---:B------:R-:W-:Y:S04]  /*8040*/  HMMA.16816.F32.BF16 R88, R108.reuse, R96, RZ ;  /* 0x000000606c58723c */ /* 0x040fe800000418ff */
[-C--:B----4-:R-:W-:Y:S01]  /*8050*/  IADD3 R92, P1, R92, R242.reuse, RZ ;  /* 0x000000f25c5c7210 */ /* 0x090fe20007f3e0ff */
[----:B---3--:R3:W-:Y:S03]  /*8060*/  LDGSTS.E.BYPASS.LTC128B.128 [R244], [R94.64], !P6 ;  /* 0x000000005ef47fae */ /* 0x0087e6000f101d50 */
[-C--:B-1----:R-:W-:Y:S05]  /*8070*/  IADD3.X R93, R93, R241.reuse, RZ, P1, !PT ;  /* 0x000000f15d5d7210 */ /* 0x082fea0000ffe4ff */
[----:B------:R-:W1:Y:S01]  /*8080*/  SHFL.IDX PT, R101, R0, 0x2, 0x181f ;  /* 0x00581f0000657f89 */ /* 0x000e6200000e0000 */
[-C--:B--2---:R-:W-:Y:S07]  /*8090*/  IADD3 R100, P0, R100, R242.reuse, RZ ;  /* 0x000000f264647210 */ /* 0x084fee0007f1e0ff */
[----:B------:R3:W-:Y:S08]  /*80a0*/  LDGSTS.E.BYPASS.LTC128B.128 [R244+0x800], [R92.64], !P6 ;  /* 0x008000005cf47fae */ /* 0x0007f0000f101d50 */
[----:B------:R-:W2:Y:S01]  /*80b0*/  SHFL.IDX PT, R104, R2, 0x3, 0x181f ;  /* 0x00781f0002687f89 */ /* 0x000ea200000e0000 */
[-C--:B-1----:R-:W-:Y:S07]  /*80c0*/  IADD3.X R101, R101, R241.reuse, RZ, P0, !PT ;  /* 0x000000f165657210 */ /* 0x082fee00007fe4ff */
[----:B------:R-:W1:Y:S08]  /*80d0*/  SHFL.IDX PT, R105, R0, 0x3, 0x181f ;  /* 0x00781f0000697f89 */ /* 0x000e7000000e0000 */
[----:B------:R4:W-:Y:S01]  /*80e0*/  LDGSTS.E.BYPASS.LTC128B.128 [R244+0x1000], [R100.64], !P6 ;  /* 0x0100000064f47fae */ /* 0x0009e2000f101d50 */
[-C--:B---3--:R-:W-:Y:S01]  /*80f0*/  HMMA.16816.F32.BF16 R92, R108, R98.reuse, RZ ;  /* 0x000000626c5c723c */ /* 0x088fe200000418ff */
[-C--:B--2---:R-:W-:Y:S06]  /*8100*/  IADD3 R104, P1, R104, R242.reuse, RZ ;  /* 0x000000f268687210 */ /* 0x084fec0007f3e0ff */
[----:B------:R-:W2:Y:S01]  /*8110*/  SHFL.IDX PT, R102, R2, 0x4, 0x181f ;  /* 0x00981f0002667f89 */ /* 0x000ea200000e0000 */
[C---:B------:R-:W-:Y:S04]  /*8120*/  HMMA.16816.F32.BF16 R96, R112.reuse, R98, RZ ;  /* 0x000000627060723c */ /* 0x040fe800000418ff */
[-C--:B-1----:R-:W-:Y:S03]  /*8130*/  IADD3.X R105, R105, R241.reuse, RZ, P1, !PT ;  /* 0x000000f169697210 */ /* 0x082fe60000ffe4ff */
[----:B------:R-:W1:Y:S08]  /*8140*/  SHFL.IDX PT, R103, R0, 0x4, 0x181f ;  /* 0x00981f0000677f89 */ /* 0x000e7000000e0000 */
[----:B------:R3:W-:Y:S01]  /*8150*/  LDGSTS.E.BYPASS.LTC128B.128 [R244+0x1800], [R104.64], !P6 ;  /* 0x0180000068f47fae */ /* 0x0007e2000f101d50 */
[-C--:B--2---:R-:W-:Y:S07]  /*8160*/  IADD3 R102, P0, R102, R242.reuse, RZ ;  /* 0x000000f266667210 */ /* 0x084fee0007f1e0ff */
[----:B------:R-:W3:Y:S01]  /*8170*/  SHFL.IDX PT, R106, R2, 0x5, 0x181f ;  /* 0x00b81f00026a7f89 */ /* 0x000ee200000e0000 */
[-C--:B-1----:R-:W-:Y:S07]  /*8180*/  IADD3.X R103, R103, R241.reuse, RZ, P0, !PT ;  /* 0x000000f167677210 */ /* 0x082fee00007fe4ff */
[----:B------:R-:W1:Y:S08]  /*8190*/  SHFL.IDX PT, R107, R0, 0x5, 0x181f ;  /* 0x00b81f00006b7f89 */ /* 0x000e7000000e0000 */
[----:B------:R4:W-:Y:S01]  /*81a0*/  LDGSTS.E.BYPASS.LTC128B.128 [R244+0x2000], [R102.64], !P6 ;  /* 0x0200000066f47fae */ /* 0x0009e2000f101d50 */
[-C--:B---3--:R-:W-:Y:S07]  /*81b0*/  IADD3 R104, P0, R106, R242.reuse, RZ ;  /* 0x000000f26a687210 */ /* 0x088fee0007f1e0ff */
[----:B------:R-:W2:Y:S01]  /*81c0*/  SHFL.IDX PT, R2, R2, 0x6, 0x181f ;  /* 0x00d81f0002027f89 */ /* 0x000ea200000e0000 */
[-C--:B-1----:R-:W-:Y:S07]  /*81d0*/  IADD3.X R105, R107, R241.reuse, RZ, P0, !PT ;  /* 0x000000f16b697210 */ /* 0x082fee00007fe4ff */
[----:B------:R-:W1:Y:S08]  /*81e0*/  SHFL.IDX PT, R0, R0, 0x6, 0x181f ;  /* 0x00d81f0000007f89 */ /* 0x000e7000000e0000 */
[----:B------:R3:W-:Y:S01]  /*81f0*/  LDGSTS.E.BYPASS.LTC128B.128 [R244+0x2800], [R104.64], !P6 ;  /* 0x0280000068f47fae */ /* 0x0007e2000f101d50 */
[-C--:B----4-:R-:W-:Y:S08]  /*8200*/  HMMA.16816.F32.BF16 R100, R112, R184.reuse, RZ ;  /* 0x000000b87064723c */ /* 0x090ff000000418ff */
[C---:B---3--:R-:W-:Y:S07]  /*8210*/  HMMA.16816.F32.BF16 R104, R108.reuse, R184, RZ ;  /* 0x000000b86c68723c */ /* 0x048fee00000418ff */
[----:B--2---:R-:W-:Y:S01]  /*8220*/  IADD3 R184, P0, R2, R242, RZ ;  /* 0x000000f202b87210 */ /* 0x004fe20007f1e0ff */
[-C--:B------:R-:W-:Y:S04]  /*8230*/  HMMA.16816.F32.BF16 R108, R108, R186.reuse, RZ ;  /* 0x000000ba6c6c723c */ /* 0x080fe800000418ff */
[----:B-1----:R-:W-:Y:S02]  /*8240*/  IADD3.X R185, R0, R241, RZ, P0, !PT ;  /* 0x000000f100b97210 */ /* 0x002fe400007fe4ff */
[----:B------:R-:W-:Y:S02]  /*8250*/  PLOP3.LUT P0, PT, PT, PT, UP0, 0x80, 0x0 ;  /* 0x000000000000781c */ /* 0x000fe40003f0f008 */
[----:B------:R-:W-:Y:S01]  /*8260*/  HMMA.16816.F32.BF16 R112, R112, R186, RZ ;  /* 0x000000ba7070723c */ /* 0x000fe200000418ff */
[----:B------:R1:W-:Y:S07]  /*8270*/  LDGSTS.E.BYPASS.LTC128B.128 [R244+0x3000], [R184.64], !P6 ;  /* 0x03000000b8f47fae */ /* 0x0003ee000f101d50 */
[-C--:B------:R-:W-:Y:S01]  /*8280*/  HMMA.16816.F32.BF16 R4, R188, R192.reuse, R4 ;  /* 0x000000c0bc04723c */ /* 0x080fe20000041804 */
[----:B------:R-:W0:Y:S07]  /*8290*/  LDGDEPBAR ;  /* 0x00000000000079af */ /* 0x000e2e0000000000 */
[C---:B------:R-:W-:Y:S08]  /*82a0*/  HMMA.16816.F32.BF16 R8, R196.reuse, R192, R8 ;  /* 0x000000c0c408723c */ /* 0x040ff00000041808 */
[-C--:B------:R-:W-:Y:S01]  /*82b0*/  HMMA.16816.F32.BF16 R12, R196, R194.reuse, R12 ;  /* 0x000000c2c40c723c */ /* 0x080fe2000004180c */
[----:B-1----:R-:W-:Y:S07]  /*82c0*/  LDSM.16.M88.4 R184, [R231+0x7100] ;  /* 0x00710000e7b8783b */ /* 0x002fee0000000200 */
[C---:B------:R-:W-:Y:S01]  /*82d0*/  HMMA.16816.F32.BF16 R16, R188.reuse, R194, R16 ;  /* 0x000000c2bc10723c */ /* 0x040fe20000041810 */
[----:B------:R-:W1:Y:S07]  /*82e0*/  LDSM.16.M88.4 R192, [R229+0x3900] ;  /* 0x00390000e5c0783b */ /* 0x000e6e0000000200 */
[-C--:B------:R-:W-:Y:S08]  /*82f0*/  HMMA.16816.F32.BF16 R20, R188, R200.reuse, R20 ;  /* 0x000000c8bc14723c */ /* 0x080ff00000041814 */
[C---:B------:R-:W-:Y:S08]  /*8300*/  HMMA.16816.F32.BF16 R24, R196.reuse, R200, R24 ;  /* 0x000000c8c418723c */ /* 0x040ff00000041818 */
[-C--:B------:R-:W-:Y:S08]  /*8310*/  HMMA.16816.F32.BF16 R28, R196, R202.reuse, R28 ;  /* 0x000000cac41c723c */ /* 0x080ff0000004181c */
[C---:B------:R-:W-:Y:S01]  /*8320*/  HMMA.16816.F32.BF16 R32, R188.reuse, R202, R32 ;  /* 0x000000cabc20723c */ /* 0x040fe20000041820 */
[----:B------:R-:W2:Y:S07]  /*8330*/  LDSM.16.M88.4 R200, [R231+0x9100] ;  /* 0x00910000e7c8783b */ /* 0x000eae0000000200 */
[-C--:B------:R-:W-:Y:S08]  /*8340*/  HMMA.16816.F32.BF16 R36, R188, R204.reuse, R36 ;  /* 0x000000ccbc24723c */ /* 0x080ff00000041824 */
[C---:B------:R-:W-:Y:S08]  /*8350*/  HMMA.16816.F32.BF16 R40, R196.reuse, R204, R40 ;  /* 0x000000ccc428723c */ /* 0x040ff00000041828 */
[-C--:B------:R-:W-:Y:S08]  /*8360*/  HMMA.16816.F32.BF16 R44, R196, R206.reuse, R44 ;  /* 0x000000cec42c723c */ /* 0x080ff0000004182c */
[C---:B------:R-:W-:Y:S01]  /*8370*/  HMMA.16816.F32.BF16 R48, R188.reuse, R206, R48 ;  /* 0x000000cebc30723c */ /* 0x040fe20000041830 */
[----:B------:R-:W3:Y:S07]  /*8380*/  LDSM.16.M88.4 R204, [R229+0x4100] ;  /* 0x00410000e5cc783b */ /* 0x000eee0000000200 */
[-C--:B------:R-:W-:Y:S08]  /*8390*/  HMMA.16816.F32.BF16 R52, R188, R208.reuse, R52 ;  /* 0x000000d0bc34723c */ /* 0x080ff00000041834 */
[C---:B------:R-:W-:Y:S08]  /*83a0*/  HMMA.16816.F32.BF16 R56, R196.reuse, R208, R56 ;  /* 0x000000d0c438723c */ /* 0x040ff00000041838 */
[-C--:B------:R-:W-:Y:S08]  /*83b0*/  HMMA.16816.F32.BF16 R60, R196, R210.reuse, R60 ;  /* 0x000000d2c43c723c */ /* 0x080ff0000004183c */
[C---:B------:R-:W-:Y:S01]  /*83c0*/  HMMA.16816.F32.BF16 R64, R188.reuse, R210, R64 ;  /* 0x000000d2bc40723c */ /* 0x040fe20000041840 */
[----:B------:R-:W4:Y:S07]  /*83d0*/  LDSM.16.M88.4 R208, [R229+0x4900] ;  /* 0x00490000e5d0783b */ /* 0x000f2e0000000200 */
[-C--:B------:R-:W-:Y:S08]  /*83e0*/  HMMA.16816.F32.BF16 R68, R188, R212.reuse, R68 ;  /* 0x000000d4bc44723c */ /* 0x080ff00000041844 */
[C---:B------:R-:W-:Y:S08]  /*83f0*/  HMMA.16816.F32.BF16 R72, R196.reuse, R212, R72 ;  /* 0x000000d4c448723c */ /* 0x040ff00000041848 */
[-C--:B------:R-:W-:Y:S08]  /*8400*/  HMMA.16816.F32.BF16 R76, R196, R214.reuse, R76 ;  /* 0x000000d6c44c723c */ /* 0x080ff0000004184c */
[C---:B------:R-:W-:Y:S01]  /*8410*/  HMMA.16816.F32.BF16 R80, R188.reuse, R214, R80 ;  /* 0x000000d6bc50723c */ /* 0x040fe20000041850 */
[----:B------:R-:W5:Y:S07]  /*8420*/  LDSM.16.M88.4 R212, [R229+0x5100] ;  /* 0x00510000e5d4783b */ /* 0x000f6e0000000200 */
[-C--:B------:R-:W-:Y:S08]  /*8430*/  HMMA.16816.F32.BF16 R84, R188, R216.reuse, R84 ;  /* 0x000000d8bc54723c */ /* 0x080ff00000041854 */
[C---:B------:R-:W-:Y:S08]  /*8440*/  HMMA.16816.F32.BF16 R88, R196.reuse, R216, R88 ;  /* 0x000000d8c458723c */ /* 0x040ff00000041858 */
[-C--:B------:R-:W-:Y:S08]  /*8450*/  HMMA.16816.F32.BF16 R92, R196, R218.reuse, R92 ;  /* 0x000000dac45c723c */ /* 0x080ff0000004185c */
[C---:B------:R-:W-:Y:S01]  /*8460*/  HMMA.16816.F32.BF16 R96, R188.reuse, R218, R96 ;  /* 0x000000dabc60723c */ /* 0x040fe20000041860 */
[----:B------:R-:W-:Y:S07]  /*8470*/  LDSM.16.M88.4 R216, [R229+0x6900] ;  /* 0x00690000e5d8783b */ /* 0x000fee0000000200 */
[-C--:B------:R-:W-:Y:S08]  /*8480*/  HMMA.16816.F32.BF16 R100, R188, R220.reuse, R100 ;  /* 0x000000dcbc64723c */ /* 0x080ff00000041864 */
[C---:B------:R-:W-:Y:S08]  /*8490*/  HMMA.16816.F32.BF16 R104, R196.reuse, R220, R104 ;  /* 0x000000dcc468723c */ /* 0x040ff00000041868 */
[-C--:B------:R-:W-:Y:S01]  /*84a0*/  HMMA.16816.F32.BF16 R108, R196, R222.reuse, R108 ;  /* 0x000000dec46c723c */ /* 0x080fe2000004186c */
[----:B------:R-:W-:Y:S07]  /*84b0*/  LDSM.16.M88.4 R196, [R229+0x6100] ;  /* 0x00610000e5c4783b */ /* 0x000fee0000000200 */
[----:B------:R-:W-:Y:S01]  /*84c0*/  HMMA.16816.F32.BF16 R112, R188, R222, R112 ;  /* 0x000000debc70723c */ /* 0x000fe20000041870 */
[----:B------:R-:W4:Y:S07]  /*84d0*/  LDSM.16.M88.4 R188, [R229+0x5900] ;  /* 0x00590000e5bc783b */ /* 0x000f2e0000000200 */
[-C--:B-1----:R-:W-:Y:S01]  /*84e0*/  HMMA.16816.F32.BF16 R4, R184, R192.reuse, R4 ;  /* 0x000000c0b804723c */ /* 0x082fe20000041804 */
[----:B------:R-:W-:Y:S07]  /*84f0*/  LDSM.16.M88.4 R220, [R228] ;  /* 0x00000000e4dc783b */ /* 0x000fee0000000200 */
[C---:B--2---:R-:W-:Y:S08]  /*8500*/  HMMA.16816.F32.BF16 R8, R200.reuse, R192, R8 ;  /* 0x000000c0c808723c */ /* 0x044ff00000041808 */
[-C--:B------:R-:W-:Y:S08]  /*8510*/  HMMA.16816.F32.BF16 R12, R200, R194.reuse, R12 ;  /* 0x000000c2c80c723c */ /* 0x080ff0000004180c */
[C---:B------:R-:W-:Y:S01]  /*8520*/  HMMA.16816.F32.BF16 R16, R184.reuse, R194, R16 ;  /* 0x000000c2b810723c */ /* 0x040fe20000041810 */
[----:B------:R-:W1:Y:S07]  /*8530*/  LDSM.16.M88.4 R192, [R232+0x7100] ;  /* 0x00710000e8c0783b */ /* 0x000e6e0000000200 */
[-C--:B---3--:R-:W-:Y:S08]  /*8540*/  HMMA.16816.F32.BF16 R20, R184, R204.reuse, R20 ;  /* 0x000000ccb814723c */ /* 0x088ff00000041814 */
[C---:B------:R-:W-:Y:S08]  /*8550*/  HMMA.16816.F32.BF16 R24, R200.reuse, R204, R24 ;  /* 0x000000ccc818723c */ /* 0x040ff00000041818 */
[-C--:B------:R-:W-:Y:S08]  /*8560*/  HMMA.16816.F32.BF16 R28, R200, R206.reuse, R28 ;  /* 0x000000cec81c723c */ /* 0x080ff0000004181c */
[C---:B------:R-:W-:Y:S01]  /*8570*/  HMMA.16816.F32.BF16 R32, R184.reuse, R206, R32 ;  /* 0x000000ceb820723c */ /* 0x040fe20000041820 */
[----:B------:R-:W2:Y:S07]  /*8580*/  LDSM.16.M88.4 R204, [R232+0x9100] ;  /* 0x00910000e8cc783b */ /* 0x000eae0000000200 */
[-C--:B----4-:R-:W-:Y:S08]  /*8590*/  HMMA.16816.F32.BF16 R36, R184, R208.reuse, R36 ;  /* 0x000000d0b824723c */ /* 0x090ff00000041824 */
[C---:B------:R-:W-:Y:S08]  /*85a0*/  HMMA.16816.F32.BF16 R40, R200.reuse, R208, R40 ;  /* 0x000000d0c828723c */ /* 0x040ff00000041828 */
[-C--:B------:R-:W-:Y:S08]  /*85b0*/  HMMA.16816.F32.BF16 R44, R200, R210.reuse, R44 ;  /* 0x000000d2c82c723c */ /* 0x080ff0000004182c */
[C---:B------:R-:W-:Y:S08]  /*85c0*/  HMMA.16816.F32.BF16 R48, R184.reuse, R210, R48 ;  /* 0x000000d2b830723c */ /* 0x040ff00000041830 */
[-C--:B-----5:R-:W-:Y:S08]  /*85d0*/  HMMA.16816.F32.BF16 R52, R184, R212.reuse, R52 ;  /* 0x000000d4b834723c */ /* 0x0a0ff00000041834 */
[C---:B------:R-:W-:Y:S08]  /*85e0*/  HMMA.16816.F32.BF16 R56, R200.reuse, R212, R56 ;  /* 0x000000d4c838723c */ /* 0x040ff00000041838 */
[-C--:B------:R-:W-:Y:S08]  /*85f0*/  HMMA.16816.F32.BF16 R60, R200, R214.reuse, R60 ;  /* 0x000000d6c83c723c */ /* 0x080ff0000004183c */
        /* <DEDUP_REMOVED lines=12> */
[----:B------:R-:W-:Y:S08]  /*86c0*/  HMMA.16816.F32.BF16 R112, R184, R218, R112 ;  /* 0x000000dab870723c */ /* 0x000ff00000041870 */
[-C--:B-1----:R-:W-:Y:S08]  /*86d0*/  HMMA.16816.F32.BF16 R4, R192, R220.reuse, R4 ;  /* 0x000000dcc004723c */ /* 0x082ff00000041804 */
[C---:B--2---:R-:W-:Y:S08]  /*86e0*/  HMMA.16816.F32.BF16 R8, R204.reuse, R220, R8 ;  /* 0x000000dccc08723c */ /* 0x044ff00000041808 */
[-C--:B------:R-:W-:Y:S08]  /*86f0*/  HMMA.16816.F32.BF16 R12, R204, R222.reuse, R12 ;  /* 0x000000decc0c723c */ /* 0x080ff0000004180c */
[----:B------:R-:W-:Y:S01]  /*8700*/  FMUL.FTZ R4, R4, c[0x0][0x320] ;  /* 0x0000c80004047a20 */ /* 0x000fe20000410000 */
[C---:B------:R-:W-:Y:S03]  /*8710*/  HMMA.16816.F32.BF16 R16, R192.reuse, R222, R16 ;  /* 0x000000dec010723c */ /* 0x040fe60000041810 */
[----:B------:R-:W-:Y:S01]  /*8720*/  MUFU.TANH R186, R4 ;  /* 0x0000000400ba7308 */ /* 0x000fe20000002400 */
[----:B------:R-:W-:Y:S02]  /*8730*/  FMUL.FTZ R5, R5, c[0x0][0x320] ;  /* 0x0000c80005057a20 */ /* 0x000fe40000410000 */
[----:B------:R-:W-:Y:S02]  /*8740*/  FMUL.FTZ R6, R6, c[0x0][0x320] ;  /* 0x0000c80006067a20 */ /* 0x000fe40000410000 */
[----:B------:R-:W-:Y:S04]  /*8750*/  FMUL.FTZ R7, R7, c[0x0][0x320] ;  /* 0x0000c80007077a20 */ /* 0x000fe80000410000 */
[----:B------:R-:W-:Y:S01]  /*8760*/  FMUL.FTZ R8, R8, c[0x0][0x320] ;  /* 0x0000c80008087a20 */ /* 0x000fe20000410000 */
[----:B------:R-:W-:Y:S01]  /*8770*/  MUFU.TANH R198, R5 ;  /* 0x0000000500c67308 */ /* 0x000fe20000002400 */
[----:B------:R-:W-:Y:S02]  /*8780*/  FMUL.FTZ R9, R9, c[0x0][0x320] ;  /* 0x0000c80009097a20 */ /* 0x000fe40000410000 */
[----:B------:R-:W-:Y:S02]  /*8790*/  FMUL.FTZ R10, R10, c[0x0][0x320] ;  /* 0x0000c8000a0a7a20 */ /* 0x000fe40000410000 */
[----:B------:R-:W-:Y:S02]  /*87a0*/  FMUL.FTZ R11, R11, c[0x0][0x320] ;  /* 0x0000c8000b0b7a20 */ /* 0x000fe40000410000 */
[----:B------:R-:W-:Y:S02]  /*87b0*/  FMUL.FTZ R12, R12, c[0x0][0x320] ;  /* 0x0000c8000c0c7a20 */ /* 0x000fe40000410000 */
[----:B------:R-:W-:Y:S01]  /*87c0*/  FMUL.FTZ R13, R13, c[0x0][0x320] ;  /* 0x0000c8000d0d7a20 */ /* 0x000fe20000410000 */
[----:B------:R-:W-:Y:S01]  /*87d0*/  MUFU.TANH R187, R6 ;  /* 0x0000000600bb7308 */ /* 0x000fe20000002400 */
[----:B------:R-:W-:Y:S02]  /*87e0*/  FMUL.FTZ R17, R17, c[0x0][0x320] ;  /* 0x0000c80011117a20 */ /* 0x000fe40000410000 */
[----:B------:R-:W-:Y:S02]  /*87f0*/  FMUL.FTZ R18, R18, c[0x0][0x320] ;  /* 0x0000c80012127a20 */ /* 0x000fe40000410000 */
[----:B------:R-:W-:Y:S02]  /*8800*/  FMUL.FTZ R19, R19, c[0x0][0x320] ;  /* 0x0000c80013137a20 */ /* 0x000fe40000410000 */
[----:B------:R-:W-:Y:S02]  /*8810*/  FMUL.FTZ R14, R14, c[0x0][0x320] ;  /* 0x0000c8000e0e7a20 */ /* 0x000fe40000410000 */
[----:B------:R-:W-:Y:S01]  /*8820*/  FMUL.FTZ R15, R15, c[0x0][0x320] ;  /* 0x0000c8000f0f7a20 */ /* 0x000fe20000410000 */
[----:B------:R1:W-:Y:S01]  /*8830*/  MUFU.TANH R199, R7 ;  /* 0x0000000700c77308 */ /* 0x0003e20000002400 */
[----:B------:R-:W-:Y:S09]  /*8840*/  FMUL.FTZ R16, R16, c[0x0][0x320] ;  /* 0x0000c80010107a20 */ /* 0x000ff20000410000 */
[----:B------:R-:W-:Y:S10]  /*8850*/  MUFU.TANH R197, R8 ;  /* 0x0000000800c57308 */ /* 0x000ff40000002400 */
[----:B------:R-:W-:Y:S01]  /*8860*/  MUFU.TANH R200, R9 ;  /* 0x0000000900c87308 */ /* 0x000fe20000002400 */
[----:B-1----:R-:W1:Y:S09]  /*8870*/  LDSM.16.M88.4 R4, [R228+0x800] ;  /* 0x00080000e404783b */ /* 0x002e720000000200 */
[----:B------:R-:W-:Y:S10]  /*8880*/  MUFU.TANH R188, R10 ;  /* 0x0000000a00bc7308 */ /* 0x000ff40000002400 */
[----:B------:R2:W-:Y:S10]  /*8890*/  MUFU.TANH R201, R11 ;  /* 0x0000000b00c97308 */ /* 0x0005f40000002400 */
[----:B------:R-:W-:Y:S10]  /*88a0*/  MUFU.TANH R191, R12 ;  /* 0x0000000c00bf7308 */ /* 0x000ff40000002400 */
[----:B------:R-:W-:Y:S01]  /*88b0*/  MUFU.TANH R189, R13 ;  /* 0x0000000d00bd7308 */ /* 0x000fe20000002400 */
[----:B--2---:R-:W2:Y:S01]  /*88c0*/  LDSM.16.M88.4 R8, [R228+0x1000] ;  /* 0x00100000e408783b */ /* 0x004ea20000000200 */
[-C--:B-1----:R-:W-:Y:S08]  /*88d0*/  HMMA.16816.F32.BF16 R20, R192, R4.reuse, R20 ;  /* 0x00000004c014723c */ /* 0x082ff00000041814 */
[----:B------:R-:W-:Y:S01]  /*88e0*/  MUFU.TANH R196, R14 ;  /* 0x0000000e00c47308 */ /* 0x000fe20000002400 */
[C---:B------:R-:W-:Y:S09]  /*88f0*/  HMMA.16816.F32.BF16 R24, R204.reuse, R4, R24 ;  /* 0x00000004cc18723c */ /* 0x040ff20000041818 */
[----:B------:R-:W-:Y:S01]  /*8900*/  MUFU.TANH R190, R15 ;  /* 0x0000000f00be7308 */ /* 0x000fe20000002400 */
[-C--:B------:R-:W-:Y:S08]  /*8910*/  HMMA.16816.F32.BF16 R28, R204, R6.reuse, R28 ;  /* 0x00000006cc1c723c */ /* 0x080ff0000004181c */
[C---:B------:R-:W-:Y:S01]  /*8920*/  HMMA.16816.F32.BF16 R32, R192.reuse, R6, R32 ;  /* 0x00000006c020723c */ /* 0x040fe20000041820 */
[----:B------:R-:W-:Y:S01]  /*8930*/  MUFU.TANH R185, R16 ;  /* 0x0000001000b97308 */ /* 0x000fe20000002400 */
[----:B------:R-:W1:Y:S02]  /*8940*/  LDSM.16.M88.4 R4, [R228+0x1800] ;  /* 0x00180000e404783b */ /* 0x000e640000000200 */
[----:B------:R-:W-:Y:S02]  /*8950*/  FMUL.FTZ R20, R20, c[0x0][0x320] ;  /* 0x0000c80014147a20 */ /* 0x000fe40000410000 */
[----:B------:R-:W-:Y:S02]  /*8960*/  FMUL.FTZ R21, R21, c[0x0][0x320] ;  /* 0x0000c80015157a20 */ /* 0x000fe40000410000 */
[----:B------:R-:W-:Y:S03]  /*8970*/  FMUL.FTZ R22, R22, c[0x0][0x320] ;  /* 0x0000c80016167a20 */ /* 0x000fe60000410000 */
[----:B------:R-:W-:Y:S01]  /*8980*/  MUFU.TANH R184, R17 ;  /* 0x0000001100b87308 */ /* 0x000fe20000002400 */
[----:B------:R-:W-:Y:S02]  /*8990*/  FMUL.FTZ R23, R23, c[0x0][0x320] ;  /* 0x0000c80017177a20 */ /* 0x000fe40000410000 */
[----:B------:R-:W-:Y:S01]  /*89a0*/  FMUL.FTZ R24, R24, c[0x0][0x320] ;  /* 0x0000c80018187a20 */ /* 0x000fe20000410000 */
[-C--:B--2---:R-:W-:Y:S03]  /*89b0*/  HMMA.16816.F32.BF16 R36, R192, R8.reuse, R36 ;  /* 0x00000008c024723c */ /* 0x084fe60000041824 */
[----:B------:R-:W-:Y:S02]  /*89c0*/  FMUL.FTZ R25, R25, c[0x0][0x320] ;  /* 0x0000c80019197a20 */ /* 0x000fe40000410000 */
[----:B------:R-:W-:Y:S01]  /*89d0*/  FMUL.FTZ R26, R26, c[0x0][0x320] ;  /* 0x0000c8001a1a7a20 */ /* 0x000fe20000410000 */
[----:B------:R-:W-:Y:S01]  /*89e0*/  MUFU.TANH R18, R18 ;  /* 0x0000001200127308 */ /* 0x000fe20000002400 */
[----:B------:R-:W-:Y:S01]  /*89f0*/  FMUL.FTZ R27, R27, c[0x0][0x320] ;  /* 0x0000c8001b1b7a20 */ /* 0x000fe20000410000 */
[C---:B------:R-:W-:Y:S04]  /*8a00*/  HMMA.16816.F32.BF16 R40, R204.reuse, R8, R40 ;  /* 0x00000008cc28723c */ /* 0x040fe80000041828 */
[----:B------:R-:W-:Y:S02]  /*8a10*/  FMUL.FTZ R28, R28, c[0x0][0x320] ;  /* 0x0000c8001c1c7a20 */ /* 0x000fe40000410000 */
[----:B------:R-:W-:Y:S02]  /*8a20*/  FMUL.FTZ R29, R29, c[0x0][0x320] ;  /* 0x0000c8001d1d7a20 */ /* 0x000fe40000410000 */
[----:B------:R-:W-:Y:S01]  /*8a30*/  MUFU.TANH R19, R19 ;  /* 0x0000001300137308 */ /* 0x000fe20000002400 */
[-C--:B------:R-:W-:Y:S03]  /*8a40*/  HMMA.16816.F32.BF16 R44, R204, R10.reuse, R44 ;  /* 0x0000000acc2c723c */ /* 0x080fe6000004182c */
[----:B------:R-:W-:Y:S02]  /*8a50*/  FMUL.FTZ R30, R30, c[0x0][0x320] ;  /* 0x0000c8001e1e7a20 */ /* 0x000fe40000410000 */
[----:B------:R-:W-:Y:S02]  /*8a60*/  FMUL.FTZ R31, R31, c[0x0][0x320] ;  /* 0x0000c8001f1f7a20 */ /* 0x000fe40000410000 */
[----:B------:R-:W-:Y:S01]  /*8a70*/  FMUL.FTZ R32, R32, c[0x0][0x320] ;  /* 0x0000c80020207a20 */ /* 0x000fe20000410000 */
[C---:B------:R-:W-:Y:S01]  /*8a80*/  HMMA.16816.F32.BF16 R48, R192.reuse, R10, R48 ;  /* 0x0000000ac030723c */ /* 0x040fe20000041830 */
[----:B------:R-:W-:Y:S01]  /*8a90*/  MUFU.TANH R20, R20 ;  /* 0x0000001400147308 */ /* 0x000fe20000002400 */
[----:B------:R-:W2:Y:S02]  /*8aa0*/  LDSM.16.M88.4 R8, [R228+0x2000] ;  /* 0x00200000e408783b */ /* 0x000ea40000000200 */
[----:B------:R-:W-:Y:S02]  /*8ab0*/  FMUL.FTZ R33, R33, c[0x0][0x320] ;  /* 0x0000c80021217a20 */ /* 0x000fe40000410000 */
[----:B------:R-:W-:Y:S02]  /*8ac0*/  FMUL.FTZ R34, R34, c[0x0][0x320] ;  /* 0x0000c80022227a20 */ /* 0x000fe40000410000 */
[-C--:B-1----:R-:W-:Y:S03]  /*8ad0*/  HMMA.16816.F32.BF16 R52, R192, R4.reuse, R52 ;  /* 0x00000004c034723c */ /* 0x082fe60000041834 */
[----:B------:R-:W-:Y:S01]  /*8ae0*/  MUFU.TANH R21, R21 ;  /* 0x0000001500157308 */ /* 0x000fe20000002400 */
[----:B------:R-:W-:Y:S02]  /*8af0*/  FMUL.FTZ R35, R35, c[0x0][0x320] ;  /* 0x0000c80023237a20 */ /* 0x000fe40000410000 */
[----:B------:R-:W-:Y:S02]  /*8b00*/  FMUL.FTZ R36, R36, c[0x0][0x320] ;  /* 0x0000c80024247a20 */ /* 0x000fe40000410000 */
[C---:B------:R-:W-:Y:S04]  /*8b10*/  HMMA.16816.F32.BF16 R56, R204.reuse, R4, R56 ;  /* 0x00000004cc38723c */ /* 0x040fe80000041838 */
[----:B------:R-:W-:Y:S01]  /*8b20*/  FMUL.FTZ R37, R37, c[0x0][0x320] ;  /* 0x0000c80025257a20 */ /* 0x000fe20000410000 */
[----:B------:R-:W-:Y:S01]  /*8b30*/  MUFU.TANH R22, R22 ;  /* 0x0000001600167308 */ /* 0x000fe20000002400 */
[----:B------:R-:W-:Y:S02]  /*8b40*/  FMUL.FTZ R38, R38, c[0x0][0x320] ;  /* 0x0000c80026267a20 */ /* 0x000fe40000410000 */
[-C--:B------:R-:W-:Y:S04]  /*8b50*/  HMMA.16816.F32.BF16 R60, R204, R6.reuse, R60 ;  /* 0x00000006cc3c723c */ /* 0x080fe8000004183c */
[----:B------:R-:W-:Y:S02]  /*8b60*/  FMUL.FTZ R39, R39, c[0x0][0x320] ;  /* 0x0000c80027277a20 */ /* 0x000fe40000410000 */
[----:B------:R-:W-:Y:S01]  /*8b70*/  FMUL.FTZ R40, R40, c[0x0][0x320] ;  /* 0x0000c80028287a20 */ /* 0x000fe20000410000 */
[----:B------:R-:W-:Y:S01]  /*8b80*/  MUFU.TANH R23, R23 ;  /* 0x0000001700177308 */ /* 0x000fe20000002400 */
[C---:B------:R-:W-:Y:S01]  /*8b90*/  HMMA.16816.F32.BF16 R64, R192.reuse, R6, R64 ;  /* 0x00000006c040723c */ /* 0x040fe20000041840 */
[----:B------:R-:W1:Y:S03]  /*8ba0*/  LDSM.16.M88.4 R4, [R228+0x2800] ;  /* 0x00280000e404783b */ /* 0x000e660000000200 */
[----:B------:R-:W-:Y:S02]  /*8bb0*/  FMUL.FTZ R41, R41, c[0x0][0x320] ;  /* 0x0000c80029297a20 */ /* 0x000fe40000410000 */
[----:B------:R-:W-:Y:S02]  /*8bc0*/  FMUL.FTZ R42, R42, c[0x0][0x320] ;  /* 0x0000c8002a2a7a20 */ /* 0x000fe40000410000 */
[----:B------:R-:W-:Y:S01]  /*8bd0*/  FMUL.FTZ R43, R43, c[0x0][0x320] ;  /* 0x0000c8002b2b7a20 */ /* 0x000fe20000410000 */
[----:B------:R-:W-:Y:S01]  /*8be0*/  MUFU.TANH R24, R24 ;  /* 0x0000001800187308 */ /* 0x000fe20000002400 */
[-C--:B--2---:R-:W-:Y:S03]  /*8bf0*/  HMMA.16816.F32.BF16 R68, R192, R8.reuse, R68 ;  /* 0x00000008c044723c */ /* 0x084fe60000041844 */
[----:B------:R-:W-:Y:S02]  /*8c00*/  FMUL.FTZ R44, R44, c[0x0][0x320] ;  /* 0x0000c8002c2c7a20 */ /* 0x000fe40000410000 */
[----:B------:R-:W-:Y:S02]  /*8c10*/  FMUL.FTZ R45, R45, c[0x0][0x320] ;  /* 0x0000c8002d2d7a20 */ /* 0x000fe40000410000 */
[----:B------:R-:W-:Y:S01]  /*8c20*/  FMUL.FTZ R46, R46, c[0x0][0x320] ;  /* 0x0000c8002e2e7a20 */ /* 0x000fe20000410000 */
[C---:B------:R-:W-:Y:S01]  /*8c30*/  HMMA.16816.F32.BF16 R72, R204.reuse, R8, R72 ;  /* 0x00000008cc48723c */ /* 0x040fe20000041848 */
[----:B------:R-:W-:Y:S03]  /*8c40*/  MUFU.TANH R25, R25 ;  /* 0x0000001900197308 */ /* 0x000fe60000002400 */
[----:B------:R-:W-:Y:S02]  /*8c50*/  FMUL.FTZ R47, R47, c[0x0][0x320] ;  /* 0x0000c8002f2f7a20 */ /* 0x000fe40000410000 */
[----:B------:R-:W-:Y:S02]  /*8c60*/  FMUL.FTZ R64, R64, c[0x0][0x320] ;  /* 0x0000c80040407a20 */ /* 0x000fe40000410000 */
[-C--:B------:R-:W-:Y:S03]  /*8c70*/  HMMA.16816.F32.BF16 R76, R204, R10.reuse, R76 ;  /* 0x0000000acc4c723c */ /* 0x080fe6000004184c */
[----:B------:R-:W-:Y:S01]  /*8c80*/  MUFU.TANH R211, R64 ;  /* 0x0000004000d37308 */ /* 0x000fe20000002400 */
[----:B------:R-:W-:Y:S02]  /*8c90*/  FMUL.FTZ R48, R48, c[0x0][0x320] ;  /* 0x0000c80030307a20 */ /* 0x000fe40000410000 */
[----:B------:R-:W-:Y:S02]  /*8ca0*/  FMUL.FTZ R49, R49, c[0x0][0x320] ;  /* 0x0000c80031317a20 */ /* 0x000fe40000410000 */
[C---:B------:R-:W-:Y:S01]  /*8cb0*/  HMMA.16816.F32.BF16 R80, R192.reuse, R10, R80 ;  /* 0x0000000ac050723c */ /* 0x040fe20000041850 */
[----:B------:R-:W2:Y:S01]  /*8cc0*/  LDSM.16.M88.4 R8, [R228+0x3000] ;  /* 0x00300000e408783b */ /* 0x000ea20000000200 */
[----:B------:R-:W-:Y:S04]  /*8cd0*/  DEPBAR.LE SB0, 0x0 ;  /* 0x000080000000791a */ /* 0x000fe80000000000 */
[----:B------:R-:W-:Y:S01]  /*8ce0*/  MUFU.TANH R26, R26 ;  /* 0x0000001a001a7308 */ /* 0x000fe20000002400 */
[----:B------:R-:W-:Y:S01]  /*8cf0*/  FMUL.FTZ R50, R50, c[0x0][0x320] ;  /* 0x0000c80032327a20 */ /* 0x000fe20000410000 */
[-C--:B-1----:R-:W-:Y:S01]  /*8d00*/  HMMA.16816.F32.BF16 R84, R192, R4.reuse, R84 ;  /* 0x00000004c054723c */ /* 0x082fe20000041854 */
[----:B------:R-:W-:Y:S04]  /*8d10*/  BAR.SYNC.DEFER_BLOCKING 0x0 ;  /* 0x0000000000007b1d */ /* 0x000fe80000010000 */
[----:B------:R-:W-:Y:S02]  /*8d20*/  FMUL.FTZ R75, R75, c[0x0][0x320] ;  /* 0x0000c8004b4b7a20 */ /* 0x000fe40000410000 */
[----:B------:R-:W-:Y:S01]  /*8d30*/  FMUL.FTZ R51, R51, c[0x0][0x320] ;  /* 0x0000c80033337a20 */ /* 0x000fe20000410000 */
[----:B------:R-:W-:Y:S01]  /*8d40*/  MUFU.TANH R27, R27 ;  /* 0x0000001b001b7308 */ /* 0x000fe20000002400 */
[C---:B------:R-:W-:Y:S04]  /*8d50*/  HMMA.16816.F32.BF16 R88, R204.reuse, R4, R88 ;  /* 0x00000004cc58723c */ /* 0x040fe80000041858 */
[----:B------:R-:W-:Y:S02]  /*8d60*/  FMUL.FTZ R52, R52, c[0x0][0x320] ;  /* 0x0000c80034347a20 */ /* 0x000fe40000410000 */
[----:B------:R-:W-:Y:S02]  /*8d70*/  FMUL.FTZ R53, R53, c[0x0][0x320] ;  /* 0x0000c80035357a20 */ /* 0x000fe40000410000 */
[-C--:B------:R-:W-:Y:S01]  /*8d80*/  HMMA.16816.F32.BF16 R92, R204, R6.reuse, R92 ;  /* 0x00000006cc5c723c */ /* 0x080fe2000004185c */
[----:B------:R-:W-:Y:S03]  /*8d90*/  MUFU.TANH R64, R75 ;  /* 0x0000004b00407308 */ /* 0x000fe60000002400 */
[----:B------:R-:W-:Y:S02]  /*8da0*/  FMUL.FTZ R54, R54, c[0x0][0x320] ;  /* 0x0000c80036367a20 */ /* 0x000fe40000410000 */
[----:B------:R-:W-:Y:S02]  /*8db0*/  FMUL.FTZ R55, R55, c[0x0][0x320] ;  /* 0x0000c80037377a20 */ /* 0x000fe40000410000 */
[----:B------:R-:W-:Y:S01]  /*8dc0*/  FMUL.FTZ R87, R87, c[0x0][0x320] ;  /* 0x0000c80057577a20 */ /* 0x000fe20000410000 */
[C---:B------:R-:W-:Y:S02]  /*8dd0*/  HMMA.16816.F32.BF16 R96, R192.reuse, R6, R96 ;  /* 0x00000006c060723c */ /* 0x040fe40000041860 */
[----:B------:R-:W-:Y:S02]  /*8de0*/  MUFU.TANH R28, R28 ;  /* 0x0000001c001c7308 */ /* 0x000fe40000002400 */
[----:B------:R-:W-:Y:S02]  /*8df0*/  FMUL.FTZ R56, R56, c[0x0][0x320] ;  /* 0x0000c80038387a20 */ /* 0x000fe40000410000 */
[----:B------:R-:W-:Y:S02]  /*8e00*/  FMUL.FTZ R57, R57, c[0x0][0x320] ;  /* 0x0000c80039397a20 */ /* 0x000fe40000410000 */
[-C--:B--2---:R-:W-:Y:S04]  /*8e10*/  HMMA.16816.F32.BF16 R100, R192, R8.reuse, R100 ;  /* 0x00000008c064723c */ /* 0x084fe80000041864 */
[----:B------:R-:W1:Y:S01]  /*8e20*/  MUFU.TANH R0, R87 ;  /* 0x0000005700007308 */ /* 0x000e620000002400 */
[----:B------:R-:W-:Y:S02]  /*8e30*/  FMUL.FTZ R58, R58, c[0x0][0x320] ;  /* 0x0000c8003a3a7a20 */ /* 0x000fe40000410000 */
[----:B------:R-:W-:Y:S01]  /*8e40*/  FMUL.FTZ R93, R93, c[0x0][0x320] ;  /* 0x0000c8005d5d7a20 */ /* 0x000fe20000410000 */
[C---:B------:R-:W-:Y:S04]  /*8e50*/  HMMA.16816.F32.BF16 R104, R204.reuse, R8, R104 ;  /* 0x00000008cc68723c */ /* 0x040fe80000041868 */
[----:B------:R-:W-:Y:S02]  /*8e60*/  FMUL.FTZ R59, R59, c[0x0][0x320] ;  /* 0x0000c8003b3b7a20 */ /* 0x000fe40000410000 */
[----:B------:R-:W-:Y:S01]  /*8e70*/  MUFU.TANH R29, R29 ;  /* 0x0000001d001d7308 */ /* 0x000fe20000002400 */
[----:B------:R-:W-:Y:S01]  /*8e80*/  FMUL.FTZ R60, R60, c[0x0][0x320] ;  /* 0x0000c8003c3c7a20 */ /* 0x000fe20000410000 */
[-C--:B------:R-:W-:Y:S04]  /*8e90*/  HMMA.16816.F32.BF16 R108, R204, R10.reuse, R108 ;  /* 0x0000000acc6c723c */ /* 0x080fe8000004186c */
[----:B------:R-:W-:Y:S02]  /*8ea0*/  FMUL.FTZ R61, R61, c[0x0][0x320] ;  /* 0x0000c8003d3d7a20 */ /* 0x000fe40000410000 */
[----:B------:R-:W-:Y:S02]  /*8eb0*/  FMUL.FTZ R62, R62, c[0x0][0x320] ;  /* 0x0000c8003e3e7a20 */ /* 0x000fe40000410000 */
[----:B------:R-:W-:Y:S01]  /*8ec0*/  MUFU.TANH R30, R30 ;  /* 0x0000001e001e7308 */ /* 0x000fe20000002400 */
[----:B------:R-:W-:Y:S01]  /*8ed0*/  HMMA.16816.F32.BF16 R112, R192, R10, R112 ;  /* 0x0000000ac070723c */ /* 0x000fe20000041870 */
[----:B-1----:R1:W-:Y:S03]  /*8ee0*/  STL [R1+0x8], R0 ;  /* 0x0000080001007387 */ /* 0x0023e60000100800 */
[----:B------:R-:W-:Y:S02]  /*8ef0*/  FMUL.FTZ R63, R63, c[0x0][0x320] ;  /* 0x0000c8003f3f7a20 */ /* 0x000fe40000410000 */
[----:B------:R-:W-:Y:S02]  /*8f00*/  FMUL.FTZ R65, R65, c[0x0][0x320] ;  /* 0x0000c80041417a20 */ /* 0x000fe40000410000 */
[----:B------:R-:W-:Y:S01]  /*8f10*/  FMUL.FTZ R66, R66, c[0x0][0x320] ;  /* 0x0000c80042427a20 */ /* 0x000fe20000410000 */
[----:B------:R-:W-:Y:S03]  /*8f20*/  MUFU.TANH R31, R31 ;  /* 0x0000001f001f7308 */ /* 0x000fe60000002400 */
        /* <DEDUP_REMOVED lines=10> */
[----:B-1----:R-:W1:Y:S01]  /*8fd0*/  MUFU.TANH R0, R93 ;  /* 0x0000005d00007308 */ /* 0x002e620000002400 */
[----:B------:R-:W-:Y:S02]  /*8fe0*/  FMUL.FTZ R109, R109, c[0x0][0x320] ;  /* 0x0000c8006d6d7a20 */ /* 0x000fe40000410000 */
[----:B------:R-:W-:Y:S02]  /*8ff0*/  FMUL.FTZ R75, R110, c[0x0][0x320] ;  /* 0x0000c8006e4b7a20 */ /* 0x000fe40000410000 */
[----:B------:R-:W-:Y:S02]  /*9000*/  FMUL.FTZ R112, R112, c[0x0][0x320] ;  /* 0x0000c80070707a20 */ /* 0x000fe40000410000 */
[----:B------:R-:W-:Y:S02]  /*9010*/  FMUL.FTZ R113, R113, c[0x0][0x320] ;  /* 0x0000c80071717a20 */ /* 0x000fe40000410000 */
[----:B------:R-:W-:Y:S01]  /*9020*/  FMUL.FTZ R114, R114, c[0x0][0x320] ;  /* 0x0000c80072727a20 */ /* 0x000fe20000410000 */
[----:B------:R-:W2:Y:S01]  /*9030*/  MUFU.TANH R33, R33 ;  /* 0x0000002100217308 */ /* 0x000ea20000002400 */
[----:B------:R-:W-:Y:S02]  /*9040*/  FMUL.FTZ R115, R115, c[0x0][0x320] ;  /* 0x0000c80073737a20 */ /* 0x000fe40000410000 */
[----:B------:R-:W-:Y:S02]  /*9050*/  FMUL.FTZ R67, R67, c[0x0][0x320] ;  /* 0x0000c80043437a20 */ /* 0x000fe40000410000 */
[----:B------:R-:W-:Y:S02]  /*9060*/  FMUL.FTZ R68, R68, c[0x0][0x320] ;  /* 0x0000c80044447a20 */ /* 0x000fe40000410000 */
[----:B------:R-:W-:Y:S02]  /*9070*/  FMUL.FTZ R69, R69, c[0x0][0x320] ;  /* 0x0000c80045457a20 */ /* 0x000fe40000410000 */
[----:B------:R-:W-:Y:S01]  /*9080*/  FMUL.FTZ R70, R70, c[0x0][0x320] ;  /* 0x0000c80046467a20 */ /* 0x000fe20000410000 */
[----:B------:R-:W3:Y:S01]  /*9090*/  MUFU.TANH R34, R34 ;  /* 0x0000002200227308 */ /* 0x000ee20000002400 */
[----:B------:R-:W-:Y:S02]  /*90a0*/  FMUL.FTZ R71, R71, c[0x0][0x320] ;  /* 0x0000c80047477a20 */ /* 0x000fe40000410000 */
[----:B------:R-:W-:Y:S01]  /*90b0*/  FMUL.FTZ R72, R72, c[0x0][0x320] ;  /* 0x0000c80048487a20 */ /* 0x000fe20000410000 */
[----:B-1----:R1:W-:Y:S01]  /*90c0*/  STL [R1+0x10], R0 ;  /* 0x0000100001007387 */ /* 0x0023e20000100800 */
[----:B------:R-:W-:Y:S02]  /*90d0*/  FMUL.FTZ R73, R73, c[0x0][0x320] ;  /* 0x0000c80049497a20 */ /* 0x000fe40000410000 */
[----:B------:R-:W-:Y:S02]  /*90e0*/  FMUL.FTZ R76, R76, c[0x0][0x320] ;  /* 0x0000c8004c4c7a20 */ /* 0x000fe40000410000 */
[----:B------:R-:W-:Y:S01]  /*90f0*/  FMUL.FTZ R77, R77, c[0x0][0x320] ;  /* 0x0000c8004d4d7a20 */ /* 0x000fe20000410000 */
[----:B------:R-:W4:Y:S01]  /*9100*/  MUFU.TANH R35, R35 ;  /* 0x0000002300237308 */ /* 0x000f220000002400 */
[----:B------:R-:W-:Y:S02]  /*9110*/  FMUL.FTZ R78, R78, c[0x0][0x320] ;  /* 0x0000c8004e4e7a20 */ /* 0x000fe40000410000 */
[----:B------:R-:W-:Y:S02]  /*9120*/  FMUL.FTZ R79, R79, c[0x0][0x320] ;  /* 0x0000c8004f4f7a20 */ /* 0x000fe40000410000 */
[----:B------:R-:W-:Y:S02]  /*9130*/  FMUL.FTZ R80, R80, c[0x0][0x320] ;  /* 0x0000c80050507a20 */ /* 0x000fe40000410000 */
[----:B------:R-:W-:Y:S02]  /*9140*/  FMUL.FTZ R82, R82, c[0x0][0x320] ;  /* 0x0000c80052527a20 */ /* 0x000fe40000410000 */
[----:B------:R-:W-:Y:S01]  /*9150*/  FMUL.FTZ R83, R83, c[0x0][0x320] ;  /* 0x0000c80053537a20 */ /* 0x000fe20000410000 */
[----:B------:R-:W1:Y:S01]  /*9160*/  MUFU.TANH R36, R36 ;  /* 0x0000002400247308 */ /* 0x000e620000002400 */
        /* <DEDUP_REMOVED lines=17> */
[----:B------:R2:W2:Y:S01]  /*9280*/  MUFU.TANH R17, R39 ;  /* 0x0000002700117308 */ /* 0x0004a20000002400 */
[----:B------:R-:W-:Y:S02]  /*9290*/  FMUL.FTZ R108, R108, c[0x0][0x320] ;  /* 0x0000c8006c6c7a20 */ /* 0x000fe40000410000 */
[----:B-1----:R-:W-:Y:S07]  /*92a0*/  FMUL.FTZ R0, R111, c[0x0][0x320] ;  /* 0x0000c8006f007a20 */ /* 0x002fee0000410000 */
[----:B------:R-:W1:Y:S10]  /*92b0*/  MUFU.TANH R40, R40 ;  /* 0x0000002800287308 */ /* 0x000e740000002400 */
[----:B------:R-:W1:Y:S10]  /*92c0*/  MUFU.TANH R41, R41 ;  /* 0x0000002900297308 */ /* 0x000e740000002400 */
[----:B------:R-:W1:Y:S10]  /*92d0*/  MUFU.TANH R42, R42 ;  /* 0x0000002a002a7308 */ /* 0x000e740000002400 */
[----:B------:R1:W1:Y:S10]  /*92e0*/  MUFU.TANH R203, R43 ;  /* 0x0000002b00cb7308 */ /* 0x0002740000002400 */
[----:B------:R1:W1:Y:S10]  /*92f0*/  MUFU.TANH R202, R44 ;  /* 0x0000002c00ca7308 */ /* 0x0002740000002400 */
[----:B------:R1:W1:Y:S10]  /*9300*/  MUFU.TANH R208, R45 ;  /* 0x0000002d00d07308 */ /* 0x0002740000002400 */
[----:B------:R1:W1:Y:S10]  /*9310*/  MUFU.TANH R209, R46 ;  /* 0x0000002e00d17308 */ /* 0x0002740000002400 */
[----:B------:R1:W1:Y:S10]  /*9320*/  MUFU.TANH R216, R47 ;  /* 0x0000002f00d87308 */ /* 0x0002740000002400 */
[----:B------:R-:W1:Y:S10]  /*9330*/  MUFU.TANH R48, R48 ;  /* 0x0000003000307308 */ /* 0x000e740000002400 */
        /* <DEDUP_REMOVED lines=58> */
[----:B------:R1:W1:Y:S10]  /*96e0*/  MUFU.TANH R74, R0 ;  /* 0x00000000004a7308 */ /* 0x0002740000002400 */
[----:B------:R-:W1:Y:S10]  /*96f0*/  MUFU.TANH R112, R112 ;  /* 0x0000007000707308 */ /* 0x000e740000002400 */
[----:B------:R-:W1:Y:S10]  /*9700*/  MUFU.TANH R113, R113 ;  /* 0x0000007100717308 */ /* 0x000e740000002400 */
[----:B------:R-:W1:Y:S10]  /*9710*/  MUFU.TANH R114, R114 ;  /* 0x0000007200727308 */ /* 0x000e740000002400 */
[----:B------:R-:W1:Y:S02]  /*9720*/  MUFU.TANH R115, R115 ;  /* 0x0000007300737308 */ /* 0x000e640000002400 */
[----:B-1234-:R-:W-:-:S05]  /*9730*/  @P0 BRA `(.L_x_22) ;  /* 0xffffe0d000000947 */ /* 0x01efca000383ffff */
.L_x_21:
[----:B------:R1:W-:Y:S01]  /*9740*/  STL [R1+0x44], R234 ;  /* 0x000044ea01007387 */ /* 0x0003e20000100800 */
[----:B------:R-:W-:Y:S01]  /*9750*/  FMNMX.FTZ R0, R186, R3, !PT ;  /* 0x00000003ba007209 */ /* 0x000fe20007810000 */
[----:B------:R-:W-:Y:S01]  /*9760*/  UISETP.GT.AND UP0, UPT, UR6, UR8, UPT ;  /* 0x000000080600728c */ /* 0x000fe2000bf04270 */
[----:B------:R-:W-:Y:S01]  /*9770*/  FMNMX.FTZ R2, R197, R117, !PT ;  /* 0x00000075c5027209 */ /* 0x000fe20007810000 */
[----:B------:R-:W0:Y:S01]  /*9780*/  LDGDEPBAR ;  /* 0x00000000000079af */ /* 0x000e220000000000 */
[----:B------:R-:W-:Y:S01]  /*9790*/  FMNMX.FTZ R0, R198, R0, !PT ;  /* 0x00000000c6007209 */ /* 0x000fe20007810000 */
[----:B------:R-:W-:Y:S01]  /*97a0*/  UIADD3 UR6, UR6, -0x1, URZ ;  /* 0xffffffff06067890 */ /* 0x000fe2000fffe03f */
[----:B------:R-:W-:Y:S02]  /*97b0*/  FMNMX.FTZ R2, R200, R2, !PT ;  /* 0x00000002c8027209 */ /* 0x000fe40007810000 */
[----:B------:R-:W-:Y:S02]  /*97c0*/  FMNMX.FTZ R0, R185, R0, !PT ;  /* 0x00000000b9007209 */ /* 0x000fe40007810000 */
[----:B------:R-:W-:Y:S02]  /*97d0*/  FMNMX.FTZ R2, R191, R2, !PT ;  /* 0x00000002bf027209 */ /* 0x000fe40007810000 */
[----:B------:R-:W-:Y:S02]  /*97e0*/  FMNMX.FTZ R0, R184, R0, !PT ;  /* 0x00000000b8007209 */ /* 0x000fe40007810000 */
[----:B------:R-:W-:Y:S02]  /*97f0*/  FMNMX.FTZ R2, R189, R2, !PT ;  /* 0x00000002bd027209 */ /* 0x000fe40007810000 */
[----:B------:R-:W-:Y:S02]  /*9800*/  FMNMX.FTZ R0, R20, R0, !PT ;  /* 0x0000000014007209 */ /* 0x000fe40007810000 */
[----:B------:R-:W-:Y:S02]  /*9810*/  FMNMX.FTZ R2, R24, R2, !PT ;  /* 0x0000000218027209 */ /* 0x000fe40007810000 */
[----:B------:R-:W-:Y:S02]  /*9820*/  FMNMX.FTZ R0, R21, R0, !PT ;  /* 0x0000000015007209 */ /* 0x000fe40007810000 */
[----:B------:R-:W-:Y:S01]  /*9830*/  FMNMX.FTZ R2, R25, R2, !PT ;  /* 0x0000000219027209 */ /* 0x000fe20007810000 */
[----:B-1----:R-:W3:Y:S01]  /*9840*/  LDL.LU R234, [R1+0x8] ;  /* 0x0000080001ea7983 */ /* 0x002ee20000300800 */
[----:B------:R-:W-:Y:S02]  /*9850*/  FMNMX.FTZ R0, R32, R0, !PT ;  /* 0x0000000020007209 */ /* 0x000fe40007810000 */
[----:B------:R-:W-:Y:S01]  /*9860*/  FMNMX.FTZ R2, R28, R2, !PT ;  /* 0x000000021c027209 */ /* 0x000fe20007810000 */
[----:B------:R-:W4:Y:S01]  /*9870*/  LDL.LU R108, [R1+0x10] ;  /* 0x00001000016c7983 */ /* 0x000f220000300800 */
[----:B------:R-:W-:Y:S02]  /*9880*/  FMNMX.FTZ R0, R33, R0, !PT ;  /* 0x0000000021007209 */ /* 0x000fe40007810000 */
[----:B------:R-:W-:Y:S01]  /*9890*/  FMNMX.FTZ R2, R29, R2, !PT ;  /* 0x000000021d027209 */ /* 0x000fe20007810000 */
[----:B------:R-:W-:Y:S01]  /*98a0*/  STL [R1+0x40], R233 ;  /* 0x000040e901007387 */ /* 0x000fe20000100800 */
        /* <DEDUP_REMOVED lines=10> */
[----:B--2---:R-:W-:Y:S01]  /*9950*/  FMNMX.FTZ R4, R187, R116, !PT ;  /* 0x00000074bb047209 */ /* 0x004fe20007810000 */
        /* <DEDUP_REMOVED lines=16> */
[----:B------:R-:W-:Y:S02]  /*9a60*/  MOV R194, R59 ;  /* 0x0000003b00c27202 */ /* 0x000fe40000000f00 */
        /* <DEDUP_REMOVED lines=10> */
[----:B------:R-:W-:Y:S02]  /*9b10*/  MOV R192, R65 ;  /* 0x0000004100c07202 */ /* 0x000fe40000000f00 */
        /* <DEDUP_REMOVED lines=28> */
[----:B------:R-:W1:Y:S01]  /*9ce0*/  SHFL.BFLY PT, R7, R0, 0x2, 0x1f ;  /* 0x0c401f0000077f89 */ /* 0x000e6200000e0000 */
        /* <DEDUP_REMOVED lines=22> */
[----:B------:R-:W-:Y:S02]  /*9e50*/  MOV R94, R53 ;  /* 0x00000035005e7202 */ /* 0x000fe40000000f00 */
[----:B------:R-:W-:Y:S01]  /*9e60*/  FMNMX.FTZ R5, R63, R5, !PT ;  /* 0x000000053f057209 */ /* 0x000fe20007810000 */
[----:B------:R-:W-:Y:S01]  /*9e70*/  LDSM.16.MT88.4 R52, [R225+0x100] ;  /* 0x00010000e134783b */ /* 0x000fe20000004200 */
[----:B------:R-:W-:Y:S02]  /*9e80*/  MOV R111, R66 ;  /* 0x00000042006f7202 */ /* 0x000fe40000000f00 */
[----:B------:R-:W-:Y:S02]  /*9e90*/  FMNMX.FTZ R5, R94, R5, !PT ;  /* 0x000000055e057209 */ /* 0x000fe40007810000 */
[----:B------:R-:W-:Y:S02]  /*9ea0*/  PLOP3.LUT P0, PT, PT, PT, UP0, 0x80, 0x0 ;  /* 0x000000000000781c */ /* 0x000fe40003f0f008 */
[----:B----4-:R-:W-:Y:S02]  /*9eb0*/  FMNMX.FTZ R2, R108, R2, !PT ;  /* 0x000000026c027209 */ /* 0x010fe40007810000 */
[----:B-1----:R-:W-:Y:S02]  /*9ec0*/  FMNMX.FTZ R0, R0, R7, !PT ;  /* 0x0000000700007209 */ /* 0x002fe40007810000 */
[----:B------:R-:W-:Y:S02]  /*9ed0*/  FMNMX.FTZ R2, R206, R2, !PT ;  /* 0x00000002ce027209 */ /* 0x000fe40007810000 */
[----:B---3--:R-:W-:Y:S01]  /*9ee0*/  FMNMX.FTZ R4, R234, R4, !PT ;  /* 0x00000004ea047209 */ /* 0x008fe20007810000 */
[----:B------:R-:W1:Y:S01]  /*9ef0*/  SHFL.BFLY PT, R73, R0, 0x1, 0x1f ;  /* 0x0c201f0000497f89 */ /* 0x000e6200000e0000 */
[----:B------:R-:W-:Y:S02]  /*9f00*/  FMNMX.FTZ R2, R205, R2, !PT ;  /* 0x00000002cd027209 */ /* 0x000fe40007810000 */
[----:B------:R-:W-:Y:S02]  /*9f10*/  FMNMX.FTZ R4, R98, R4, !PT ;  /* 0x0000000462047209 */ /* 0x000fe40007810000 */
[----:B------:R-:W-:Y:S02]  /*9f20*/  FMNMX.FTZ R2, R204, R2, !PT ;  /* 0x00000002cc027209 */ /* 0x000fe40007810000 */
[----:B------:R-:W-:Y:S02]  /*9f30*/  FMNMX.FTZ R4, R99, R4, !PT ;  /* 0x0000000463047209 */ /* 0x000fe40007810000 */
[----:B------:R-:W-:Y:S02]  /*9f40*/  FMNMX.FTZ R2, R109, R2, !PT ;  /* 0x000000026d027209 */ /* 0x000fe40007810000 */
[----:B------:R-:W-:Y:S03]  /*9f50*/  FMNMX.FTZ R4, R102, R4, !PT ;  /* 0x0000000466047209 */ /* 0x000fe60007810000 */
[----:B------:R-:W2:Y:S01]  /*9f60*/  SHFL.BFLY PT, R71, R2, 0x2, 0x1f ;  /* 0x0c401f0002477f89 */ /* 0x000ea200000e0000 */
[----:B------:R-:W-:Y:S04]  /*9f70*/  FMNMX.FTZ R4, R103, R4, !PT ;  /* 0x0000000467047209 */ /* 0x000fe80007810000 */
[----:B------:R-:W-:Y:S04]  /*9f80*/  FMNMX.FTZ R4, R114, R4, !PT ;  /* 0x0000000472047209 */ /* 0x000fe80007810000 */
[----:B------:R-:W-:Y:S02]  /*9f90*/  FMNMX.FTZ R4, R115, R4, !PT ;  /* 0x0000000473047209 */ /* 0x000fe40007810000 */
[----:B-1----:R-:W-:Y:S03]  /*9fa0*/  FMNMX.FTZ R73, R0, R73, !PT ;  /* 0x0000004900497209 */ /* 0x002fe60007810000 */
[----:B------:R-:W1:Y:S02]  /*9fb0*/  SHFL.BFLY PT, R6, R4, 0x2, 0x1f ;  /* 0x0c401f0004067f89 */ /* 0x000e6400000e0000 */
[C---:B------:R-:W-:Y:S02]  /*9fc0*/  FADD.FTZ R0, -R73.reuse, R3 ;  /* 0x0000000349007221 */ /* 0x040fe40000010100 */
[----:B------:R-:W-:Y:S04]  /*9fd0*/  FMUL.FTZ R105, R73, c[0x0][0x2d0] ;  /* 0x0000b40049697a20 */ /* 0x000fe80000410000 */
[--C-:B------:R-:W-:Y:S01]  /*9fe0*/  FFMA.FTZ R7, R32, c[0x0][0x2d0], -R105.reuse ;  /* 0x0000b40020077a23 */ /* 0x100fe20000010869 */
[----:B--2---:R-:W-:Y:S01]  /*9ff0*/  FMNMX.FTZ R71, R2, R71, !PT ;  /* 0x0000004702477209 */ /* 0x004fe20007810000 */
[--C-:B------:R-:W-:Y:S01]  /*a000*/  FFMA.FTZ R9, R20, c[0x0][0x2d0], -R105.reuse ;  /* 0x0000b40014097a23 */ /* 0x100fe20000010869 */
[----:B------:R-:W-:Y:S01]  /*a010*/  FMNMX.FTZ R2, R58, R5, !PT ;  /* 0x000000053a027209 */ /* 0x000fe20007810000 */
[--C-:B------:R-:W-:Y:S02]  /*a020*/  FFMA.FTZ R8, R21, c[0x0][0x2d0], -R105.reuse ;  /* 0x0000b40015087a23 */ /* 0x100fe40000010869 */
[----:B------:R2:W-:Y:S01]  /*a030*/  MUFU.EX2 R87, R9 ;  /* 0x0000000900577308 */ /* 0x0005e20000000800 */
[----:B------:R-:W-:Y:S01]  /*a040*/  FMNMX.FTZ R2, R47, R2, !PT ;  /* 0x000000022f027209 */ /* 0x000fe20007810000 */
[----:B------:R-:W3:Y:S01]  /*a050*/  SHFL.BFLY PT, R5, R71, 0x1, 0x1f ;  /* 0x0c201f0047057f89 */ /* 0x000ee200000e0000 */
[--C-:B------:R-:W-:Y:S02]  /*a060*/  FFMA.FTZ R16, R48, c[0x0][0x2d0], -R105.reuse ;  /* 0x0000b40030107a23 */ /* 0x100fe40000010869 */
[----:B------:R-:W-:Y:S01]  /*a070*/  FMNMX.FTZ R2, R44, R2, !PT ;  /* 0x000000022c027209 */ /* 0x000fe20007810000 */
[--C-:B------:R-:W-:Y:S02]  /*a080*/  FFMA.FTZ R100, R100, c[0x0][0x2d0], -R105.reuse ;  /* 0x0000b40064647a23 */ /* 0x100fe40000010869 */
[--C-:B------:R-:W-:Y:S01]  /*a090*/  FFMA.FTZ R101, R101, c[0x0][0x2d0], -R105.reuse ;  /* 0x0000b40065657a23 */ /* 0x100fe20000010869 */
[----:B------:R-:W-:Y:S01]  /*a0a0*/  FMNMX.FTZ R3, R111, R2, !PT ;  /* 0x000000026f037209 */ /* 0x000fe20007810000 */
[----:B------:R-:W-:Y:S01]  /*a0b0*/  MUFU.EX2 R83, R8 ;  /* 0x0000000800537308 */ /* 0x000fe20000000800 */
[----:B------:R-:W-:Y:S01]  /*a0c0*/  FMUL.FTZ R2, R0, c[0x0][0x2d0] ;  /* 0x0000b40000027a20 */ /* 0x000fe20000410000 */
[----:B-1----:R-:W-:Y:S01]  /*a0d0*/  FMNMX.FTZ R4, R4, R6, !PT ;  /* 0x0000000604047209 */ /* 0x002fe20007810000 */
[--C-:B------:R-:W-:Y:S01]  /*a0e0*/  FFMA.FTZ R6, R33, c[0x0][0x2d0], -R105.reuse ;  /* 0x0000b40021067a23 */ /* 0x100fe20000010869 */
[----:B------:R-:W-:Y:S03]  /*a0f0*/  FMNMX.FTZ R0, R207, R3, !PT ;  /* 0x00000003cf007209 */ /* 0x000fe60007810000 */
[----:B------:R-:W1:Y:S01]  /*a100*/  SHFL.BFLY PT, R72, R4, 0x1, 0x1f ;  /* 0x0c201f0004487f89 */ /* 0x000e6200000e0000 */
[----:B------:R-:W-:Y:S02]  /*a110*/  FMNMX.FTZ R0, R75, R0, !PT ;  /* 0x000000004b007209 */ /* 0x000fe40007810000 */
[----:B------:R4:W4:Y:S02]  /*a120*/  MUFU.EX2 R70, R2 ;  /* 0x0000000200467308 */ /* 0x0009240000000800 */
[----:B------:R-:W-:Y:S01]  /*a130*/  FMNMX.FTZ R0, R74, R0, !PT ;  /* 0x000000004a007209 */ /* 0x000fe20007810000 */
[--C-:B--2---:R-:W-:Y:S01]  /*a140*/  FFMA.FTZ R9, R36, c[0x0][0x2d0], -R105.reuse ;  /* 0x0000b40024097a23 */ /* 0x104fe20000010869 */
[----:B---3--:R-:W-:Y:S03]  /*a150*/  FMNMX.FTZ R71, R71, R5, !PT ;  /* 0x0000000547477209 */ /* 0x008fe60007810000 */
[----:B------:R-:W2:Y:S03]  /*a160*/  SHFL.BFLY PT, R3, R0, 0x2, 0x1f ;  /* 0x0c401f0000037f89 */ /* 0x000ea600000e0000 */
[----:B------:R-:W-:Y:S01]  /*a170*/  MUFU.EX2 R86, R6 ;  /* 0x0000000600567308 */ /* 0x000fe20000000800 */
[----:B------:R-:W-:Y:S04]  /*a180*/  FMUL.FTZ R96, R71, c[0x0][0x2d0] ;  /* 0x0000b40047607a20 */ /* 0x000fe80000410000 */
[--C-:B------:R-:W-:Y:S02]  /*a190*/  FFMA.FTZ R32, R40, c[0x0][0x2d0], -R96.reuse ;  /* 0x0000b40028207a23 */ /* 0x100fe40000010860 */
[----:B------:R-:W-:Y:S03]  /*a1a0*/  FFMA.FTZ R48, R202, c[0x0][0x2d0], -R96 ;  /* 0x0000b400ca307a23 */ /* 0x000fe60000010860 */
[----:B------:R-:W-:Y:S01]  /*a1b0*/  MUFU.EX2 R43, R9 ;  /* 0x00000009002b7308 */ /* 0x000fe20000000800 */
[----:B-1----:R-:W-:Y:S01]  /*a1c0*/  FMNMX.FTZ R72, R4, R72, !PT ;  /* 0x0000004804487209 */ /* 0x002fe20007810000 */
[--C-:B------:R-:W-:Y:S04]  /*a1d0*/  FFMA.FTZ R4, R186, c[0x0][0x2d0], -R105.reuse ;  /* 0x0000b400ba047a23 */ /* 0x100fe80000010869 */
[C---:B------:R-:W-:Y:S02]  /*a1e0*/  FMUL.FTZ R107, R72.reuse, c[0x0][0x2d0] ;  /* 0x0000b400486b7a20 */ /* 0x040fe40000410000 */
[----:B----4-:R-:W-:Y:S02]  /*a1f0*/  FADD.FTZ R2, -R72, R116 ;  /* 0x0000007448027221 */ /* 0x010fe40000010100 */
[----:B------:R-:W-:Y:S01]  /*a200*/  MUFU.EX2 R106, R4 ;  /* 0x00000004006a7308 */ /* 0x000fe20000000800 */
[----:B--2---:R-:W-:Y:S01]  /*a210*/  FMNMX.FTZ R0, R0, R3, !PT ;  /* 0x0000000300007209 */ /* 0x004fe20007810000 */
[----:B------:R-:W-:Y:S02]  /*a220*/  FFMA.FTZ R3, R184, c[0x0][0x2d0], -R105 ;  /* 0x0000b400b8037a23 */ /* 0x000fe40000010869 */
[--C-:B------:R-:W-:Y:S02]  /*a230*/  FFMA.FTZ R5, R22, c[0x0][0x2d0], -R107.reuse ;  /* 0x0000b40016057a23 */ /* 0x100fe4000001086b */
[----:B------:R-:W-:Y:S02]  /*a240*/  FMUL.FTZ R2, R2, c[0x0][0x2d0] ;  /* 0x0000b40002027a20 */ /* 0x000fe40000410000 */
[--C-:B------:R-:W-:Y:S02]  /*a250*/  FFMA.FTZ R12, R17, c[0x0][0x2d0], -R107.reuse ;  /* 0x0000b400110c7a23 */ /* 0x100fe4000001086b */
[----:B------:R1:W-:Y:S01]  /*a260*/  MUFU.EX2 R119, R3 ;  /* 0x0000000300777308 */ /* 0x0003e20000000800 */
[----:B------:R-:W-:Y:S02]  /*a270*/  FMUL.FTZ R17, R70, R133 ;  /* 0x0000008546117220 */ /* 0x000fe40000410000 */
[--C-:B------:R-:W-:Y:S02]  /*a280*/  FFMA.FTZ R102, R102, c[0x0][0x2d0], -R107.reuse ;  /* 0x0000b40066667a23 */ /* 0x100fe4000001086b */
[--C-:B------:R-:W-:Y:S05]  /*a290*/  FFMA.FTZ R103, R103, c[0x0][0x2d0], -R107.reuse ;  /* 0x0000b40067677a23 */ /* 0x100fea000001086b */
[----:B------:R2:W3:Y:S10]  /*a2a0*/  MUFU.EX2 R68, R2 ;  /* 0x0000000200447308 */ /* 0x0004f40000000800 */
[----:B------:R4:W4:Y:S01]  /*a2b0*/  MUFU.EX2 R88, R5 ;  /* 0x0000000500587308 */ /* 0x0009220000000800 */
[----:B-1----:R-:W-:Y:S09]  /*a2c0*/  FFMA.FTZ R3, R187, c[0x0][0x2d0], -R107 ;  /* 0x0000b400bb037a23 */ /* 0x002ff2000001086b */
[----:B------:R1:W-:Y:S01]  /*a2d0*/  MUFU.EX2 R104, R3 ;  /* 0x0000000300687308 */ /* 0x0003e20000000800 */
[----:B--2---:R-:W-:Y:S02]  /*a2e0*/  FADD.FTZ R2, -R71, R117 ;  /* 0x0000007547027221 */ /* 0x004fe40000010100 */
[----:B---3--:R-:W-:Y:S02]  /*a2f0*/  FMUL.FTZ R6, R68, R126 ;  /* 0x0000007e44067220 */ /* 0x008fe40000410000 */
[----:B------:R-:W-:Y:S05]  /*a300*/  FMUL.FTZ R2, R2, c[0x0][0x2d0] ;  /* 0x0000b40002027a20 */ /* 0x000fea0000410000 */
[----:B------:R-:W-:Y:S01]  /*a310*/  MUFU.EX2 R33, R12 ;  /* 0x0000000c00217308 */ /* 0x000fe20000000800 */
[----:B----4-:R-:W-:Y:S01]  /*a320*/  FMUL.FTZ R5, R70, R125 ;  /* 0x0000007d46057220 */ /* 0x010fe20000410000 */
[----:B------:R-:W-:Y:S08]  /*a330*/  MOV R126, R88 ;  /* 0x00000058007e7202 */ /* 0x000ff00000000f00 */
[----:B------:R2:W3:Y:S01]  /*a340*/  MUFU.EX2 R69, R2 ;  /* 0x0000000200457308 */ /* 0x0004e20000000800 */
[----:B-1----:R-:W-:Y:S09]  /*a350*/  FFMA.FTZ R3, R199, c[0x0][0x2d0], -R107 ;  /* 0x0000b400c7037a23 */ /* 0x002ff2000001086b */
[----:B------:R-:W1:Y:S10]  /*a360*/  MUFU.EX2 R184, R3 ;  /* 0x0000000300b87308 */ /* 0x000e740000000800 */
[----:B------:R-:W-:Y:S01]  /*a370*/  MUFU.EX2 R100, R100 ;  /* 0x0000006400647308 */ /* 0x000fe20000000800 */
[----:B--2---:R-:W-:Y:S02]  /*a380*/  FFMA.FTZ R2, R198, c[0x0][0x2d0], -R105 ;  /* 0x0000b400c6027a23 */ /* 0x004fe40000010869 */
[C---:B---3--:R-:W-:Y:S02]  /*a390*/  FMUL.FTZ R8, R69.reuse, R120 ;  /* 0x0000007845087220 */ /* 0x048fe40000410000 */
[C---:B------:R-:W-:Y:S05]  /*a3a0*/  FMUL.FTZ R9, R69.reuse, R121 ;  /* 0x0000007945097220 */ /* 0x040fea0000410000 */
[----:B------:R2:W3:Y:S01]  /*a3b0*/  MUFU.EX2 R117, R2 ;  /* 0x0000000200757308 */ /* 0x0004e20000000800 */
[C---:B------:R-:W-:Y:S02]  /*a3c0*/  FMUL.FTZ R12, R69.reuse, R128 ;  /* 0x00000080450c7220 */ /* 0x040fe40000410000 */
[----:B------:R-:W-:Y:S01]  /*a3d0*/  FMUL.FTZ R13, R69, R129 ;  /* 0x00000081450d7220 */ /* 0x000fe20000410000 */
[----:B-1----:R-:W-:Y:S01]  /*a3e0*/  F2FP.BF16.PACK_AB R77, R184, R104 ;  /* 0x00000068b84d723e */ /* 0x002fe200000010ff */
[----:B------:R-:W-:Y:S02]  /*a3f0*/  FFMA.FTZ R3, R18, c[0x0][0x2d0], -R107 ;  /* 0x0000b40012037a23 */ /* 0x000fe4000001086b */
[----:B------:R-:W-:Y:S03]  /*a400*/  FMUL.FTZ R18, R68, R134 ;  /* 0x0000008644127220 */ /* 0x000fe60000410000 */
[----:B------:R1:W-:Y:S10]  /*a410*/  MUFU.EX2 R230, R3 ;  /* 0x0000000300e67308 */ /* 0x0003f40000000800 */
[----:B------:R-:W-:Y:S01]  /*a420*/  MUFU.EX2 R198, R7 ;  /* 0x0000000700c67308 */ /* 0x000fe20000000800 */
[----:B--2---:R-:W-:Y:S01]  /*a430*/  FFMA.FTZ R2, R185, c[0x0][0x2d0], -R105 ;  /* 0x0000b400b9027a23 */ /* 0x004fe20000010869 */
[----:B---3--:R-:W-:Y:S08]  /*a440*/  F2FP.BF16.PACK_AB R76, R117, R106 ;  /* 0x0000006a754c723e */ /* 0x008ff000000010ff */
[----:B------:R2:W3:Y:S01]  /*a450*/  MUFU.EX2 R231, R2 ;  /* 0x0000000200e77308 */ /* 0x0004e20000000800 */
[--C-:B-1----:R-:W-:Y:S09]  /*a460*/  FFMA.FTZ R3, R197, c[0x0][0x2d0], -R96.reuse ;  /* 0x0000b400c5037a23 */ /* 0x102ff20000010860 */
[----:B------:R1:W-:Y:S10]  /*a470*/  MUFU.EX2 R110, R3 ;  /* 0x00000003006e7308 */ /* 0x0003f40000000800 */
[----:B------:R-:W-:Y:S01]  /*a480*/  MUFU.EX2 R101, R101 ;  /* 0x0000006500657308 */ /* 0x000fe20000000800 */
[----:B--2---:R-:W2:Y:S01]  /*a490*/  SHFL.BFLY PT, R2, R0, 0x1, 0x1f ;  /* 0x0c201f0000027f89 */ /* 0x004ea200000e0000 */
[----:B---3--:R-:W-:Y:S08]  /*a4a0*/  F2FP.BF16.PACK_AB R78, R119, R231 ;  /* 0x000000e7774e723e */ /* 0x008ff000000010ff */
[----:B------:R-:W-:Y:S01]  /*a4b0*/  MUFU.EX2 R102, R102 ;  /* 0x0000006600667308 */ /* 0x000fe20000000800 */
[--C-:B-1----:R-:W-:Y:S01]  /*a4c0*/  FFMA.FTZ R3, R200, c[0x0][0x2d0], -R96.reuse ;  /* 0x0000b400c8037a23 */ /* 0x102fe20000010860 */
[----:B------:R-:W-:Y:S08]  /*a4d0*/  MOV R200, R44 ;  /* 0x0000002c00c87202 */ /* 0x000ff00000000f00 */
[----:B------:R1:W3:Y:S01]  /*a4e0*/  MUFU.EX2 R233, R3 ;  /* 0x0000000300e97308 */ /* 0x0002e20000000800 */
[----:B--2---:R-:W-:Y:S01]  /*a4f0*/  FMNMX.FTZ R2, R2, R0, !PT ;  /* 0x0000000002027209 */ /* 0x004fe20007810000 */
[----:B------:R-:W-:Y:S08]  /*a500*/  FFMA.FTZ R0, R19, c[0x0][0x2d0], -R107 ;  /* 0x0000b40013007a23 */ /* 0x000ff0000001086b */
[----:B------:R-:W-:Y:S01]  /*a510*/  MUFU.EX2 R103, R103 ;  /* 0x0000006700677308 */ /* 0x000fe20000000800 */
[----:B------:R-:W-:Y:S09]  /*a520*/  FMUL.FTZ R19, R68, R135 ;  /* 0x0000008744137220 */ /* 0x000ff20000410000 */
[----:B------:R2:W4:Y:S01]  /*a530*/  MUFU.EX2 R185, R0 ;  /* 0x0000000000b97308 */ /* 0x0005220000000800 */
[----:B-1----:R-:W-:Y:S01]  /*a540*/  FFMA.FTZ R3, R191, c[0x0][0x2d0], -R96 ;  /* 0x0000b400bf037a23 */ /* 0x002fe20000010860 */
[----:B---3--:R-:W-:Y:S02]  /*a550*/  F2FP.BF16.PACK_AB R64, R233, R110 ;  /* 0x0000006ee940723e */ /* 0x008fe400000010ff */
[----:B------:R-:W-:Y:S01]  /*a560*/  MOV R191, R61 ;  /* 0x0000003d00bf7202 */ /* 0x000fe20000000f00 */
[----:B------:R-:W-:Y:S05]  /*a570*/  FMUL.FTZ R61, R69, R177 ;  /* 0x000000b1453d7220 */ /* 0x000fea0000410000 */
[----:B------:R1:W-:Y:S01]  /*a580*/  MUFU.EX2 R229, R3 ;  /* 0x0000000300e57308 */ /* 0x0003e20000000800 */
[----:B--2---:R-:W-:Y:S01]  /*a590*/  FADD.FTZ R0, -R2, R118 ;  /* 0x0000007602007221 */ /* 0x004fe20000010100 */
[----:B----4-:R-:W-:Y:S03]  /*a5a0*/  F2FP.BF16.PACK_AB R79, R185, R230 ;  /* 0x000000e6b94f723e */ /* 0x010fe600000010ff */
[----:B------:R-:W-:Y:S06]  /*a5b0*/  FMUL.FTZ R0, R0, c[0x0][0x2d0] ;  /* 0x0000b40000007a20 */ /* 0x000fec0000410000 */
[----:B------:R-:W2:Y:S01]  /*a5c0*/  MUFU.EX2 R0, R0 ;  /* 0x0000000000007308 */ /* 0x000ea20000000800 */
[--C-:B-1----:R-:W-:Y:S01]  /*a5d0*/  FFMA.FTZ R3, R189, c[0x0][0x2d0], -R96.reuse ;  /* 0x0000b400bd037a23 */ /* 0x102fe20000010860 */
[----:B------:R-:W-:Y:S08]  /*a5e0*/  MOV R189, R81 ;  /* 0x0000005100bd7202 */ /* 0x000ff00000000f00 */
[----:B------:R1:W3:Y:S01]  /*a5f0*/  MUFU.EX2 R10, R3 ;  /* 0x00000003000a7308 */ /* 0x0002e20000000800 */
[C---:B--2---:R-:W-:Y:S01]  /*a600*/  FMUL.FTZ R14, R0.reuse, R130 ;  /* 0x00000082000e7220 */ /* 0x044fe20000410000 */
[----:B------:R-:W-:Y:S01]  /*a610*/  MOV R130, R83 ;  /* 0x0000005300827202 */ /* 0x000fe20000000f00 */
[----:B------:R-:W-:Y:S02]  /*a620*/  FMUL.FTZ R15, R0, R131 ;  /* 0x00000083000f7220 */ /* 0x000fe40000410000 */
[----:B-1----:R-:W-:Y:S01]  /*a630*/  FMUL.FTZ R3, R2, c[0x0][0x2d0] ;  /* 0x0000b40002037a20 */ /* 0x002fe20000410000 */
[----:B---3--:R-:W-:Y:S01]  /*a640*/  MOV R121, R10 ;  /* 0x0000000a00797202 */ /* 0x008fe20000000f00 */
[----:B------:R-:W-:Y:S01]  /*a650*/  FMUL.FTZ R10, R0, R122 ;  /* 0x0000007a000a7220 */ /* 0x000fe20000410000 */
[----:B------:R-:W-:Y:S01]  /*a660*/  MOV R122, R47 ;  /* 0x0000002f007a7202 */ /* 0x000fe20000000f00 */
[--C-:B------:R-:W-:Y:S01]  /*a670*/  FFMA.FTZ R4, R188, c[0x0][0x2d0], -R3.reuse ;  /* 0x0000b400bc047a23 */ /* 0x100fe20000010803 */
[----:B------:R-:W-:Y:S01]  /*a680*/  F2FP.BF16.PACK_AB R66, R121, R229 ;  /* 0x000000e57942723e */ /* 0x000fe200000010ff */
[--C-:B------:R-:W-:Y:S01]  /*a690*/  FFMA.FTZ R7, R31, c[0x0][0x2d0], -R3.reuse ;  /* 0x0000b4001f077a23 */ /* 0x100fe20000010803 */
[----:B------:R-:W-:Y:S01]  /*a6a0*/  MOV R188, R62 ;  /* 0x0000003e00bc7202 */ /* 0x000fe20000000f00 */
[----:B------:R1:W-:Y:S01]  /*a6b0*/  MUFU.EX2 R116, R4 ;  /* 0x0000000400747308 */ /* 0x0003e20000000800 */
[----:B------:R-:W-:Y:S02]  /*a6c0*/  FMUL.FTZ R31, R0, R147 ;  /* 0x00000093001f7220 */ /* 0x000fe40000410000 */
[--C-:B------:R-:W-:Y:S02]  /*a6d0*/  FFMA.FTZ R40, R42, c[0x0][0x2d0], -R3.reuse ;  /* 0x0000b4002a287a23 */ /* 0x100fe40000010803 */
[--C-:B------:R-:W-:Y:S02]  /*a6e0*/  FFMA.FTZ R44, R203, c[0x0][0x2d0], -R3.reuse ;  /* 0x0000b400cb2c7a23 */ /* 0x100fe40000010803 */
[C---:B------:R-:W-:Y:S02]  /*a6f0*/  FMUL.FTZ R42, R0.reuse, R158 ;  /* 0x0000009e002a7220 */ /* 0x040fe40000410000 */
[C---:B------:R-:W-:Y:S01]  /*a700*/  FMUL.FTZ R47, R0.reuse, R163 ;  /* 0x000000a3002f7220 */ /* 0x040fe20000410000 */
[----:B------:R2:W-:Y:S01]  /*a710*/  MUFU.EX2 R197, R7 ;  /* 0x0000000700c57308 */ /* 0x0005e20000000800 */
[----:B------:R-:W-:Y:S02]  /*a720*/  FMUL.FTZ R62, R0, R178 ;  /* 0x000000b2003e7220 */ /* 0x000fe40000410000 */
[--C-:B------:R-:W-:Y:S07]  /*a730*/  FFMA.FTZ R75, R75, c[0x0][0x2d0], -R3.reuse ;  /* 0x0000b4004b4b7a23 */ /* 0x100fee0000010803 */
[----:B------:R3:W-:Y:S01]  /*a740*/  MUFU.EX2 R147, R32 ;  /* 0x0000002000937308 */ /* 0x0007e20000000800 */
[--C-:B-1----:R-:W-:Y:S09]  /*a750*/  FFMA.FTZ R4, R201, c[0x0][0x2d0], -R3.reuse ;  /* 0x0000b400c9047a23 */ /* 0x102ff20000010803 */
[----:B------:R1:W4:Y:S01]  /*a760*/  MUFU.EX2 R232, R4 ;  /* 0x0000000400e87308 */ /* 0x0003220000000800 */
[----:B--2---:R-:W-:Y:S01]  /*a770*/  FMUL.FTZ R7, R68, R127 ;  /* 0x0000007f44077220 */ /* 0x004fe20000410000 */
[----:B------:R-:W-:Y:S01]  /*a780*/  MOV R127, R87 ;  /* 0x00000057007f7202 */ /* 0x000fe20000000f00 */
[C---:B---3--:R-:W-:Y:S01]  /*a790*/  FMUL.FTZ R32, R70.reuse, R148 ;  /* 0x0000009446207220 */ /* 0x048fe20000410000 */
[----:B------:R-:W-:Y:S01]  /*a7a0*/  MOV R148, R33 ;  /* 0x0000002100947202 */ /* 0x000fe20000000f00 */
[----:B------:R-:W-:Y:S02]  /*a7b0*/  FMUL.FTZ R33, R70, R149 ;  /* 0x0000009546217220 */ /* 0x000fe40000410000 */
[--C-:B-1----:R-:W-:Y:S01]  /*a7c0*/  FFMA.FTZ R4, R196, c[0x0][0x2d0], -R3.reuse ;  /* 0x0000b400c4047a23 */ /* 0x102fe20000010803 */
[----:B----4-:R-:W-:Y:S02]  /*a7d0*/  F2FP.BF16.PACK_AB R65, R232, R116 ;  /* 0x00000074e841723e */ /* 0x010fe400000010ff */
[----:B------:R-:W-:Y:S01]  /*a7e0*/  MOV R196, R80 ;  /* 0x0000005000c47202 */ /* 0x000fe20000000f00 */
[----:B------:R1:W-:Y:S02]  /*a7f0*/  MUFU.EX2 R228, R4 ;  /* 0x0000000400e47308 */ /* 0x0003e40000000800 */
[----:B-1----:R-:W-:Y:S01]  /*a800*/  FFMA.FTZ R4, R190, c[0x0][0x2d0], -R3 ;  /* 0x0000b400be047a23 */ /* 0x002fe20000010803 */
[----:B------:R-:W-:Y:S01]  /*a810*/  MOV R190, R45 ;  /* 0x0000002d00be7202 */ /* 0x000fe20000000f00 */
[----:B------:R-:W-:Y:S06]  /*a820*/  FMUL.FTZ R45, R69, R161 ;  /* 0x000000a1452d7220 */ /* 0x000fec0000410000 */
[----:B------:R1:W2:Y:S02]  /*a830*/  MUFU.EX2 R11, R4 ;  /* 0x00000004000b7308 */ /* 0x0002a40000000800 */
[--C-:B-1----:R-:W-:Y:S01]  /*a840*/  FFMA.FTZ R4, R23, c[0x0][0x2d0], -R107.reuse ;  /* 0x0000b40017047a23 */ /* 0x102fe2000001086b */
[----:B--2---:R-:W-:Y:S01]  /*a850*/  MOV R120, R11 ;  /* 0x0000000b00787202 */ /* 0x004fe20000000f00 */
[----:B------:R-:W1:Y:S01]  /*a860*/  LDSM.16.MT88.4 R20, [R224+0x100] ;  /* 0x00010000e014783b */ /* 0x000e620000004200 */
[----:B------:R-:W-:Y:S05]  /*a870*/  FMUL.FTZ R11, R0, R123 ;  /* 0x0000007b000b7220 */ /* 0x000fea0000410000 */
[----:B------:R2:W3:Y:S01]  /*a880*/  MUFU.EX2 R82, R4 ;  /* 0x0000000400527308 */ /* 0x0004e20000000800 */
[----:B------:R-:W-:Y:S02]  /*a890*/  F2FP.BF16.PACK_AB R67, R120, R228 ;  /* 0x000000e47843723e */ /* 0x000fe400000010ff */
[----:B------:R-:W-:Y:S01]  /*a8a0*/  MOV R123, R86 ;  /* 0x00000056007b7202 */ /* 0x000fe20000000f00 */
[--C-:B--2---:R-:W-:Y:S01]  /*a8b0*/  FFMA.FTZ R4, R34, c[0x0][0x2d0], -R107.reuse ;  /* 0x0000b40022047a23 */ /* 0x104fe2000001086b */
[----:B---3--:R-:W-:Y:S02]  /*a8c0*/  MOV R131, R82 ;  /* 0x0000005200837202 */ /* 0x008fe40000000f00 */
[----:B------:R-:W-:Y:S03]  /*a8d0*/  LDSM.16.MT88.4 R80, [R226+0x100] ;  /* 0x00010000e250783b */ /* 0x000fe60000004200 */
[----:B------:R2:W-:Y:S02]  /*a8e0*/  MUFU.EX2 R187, R4 ;  /* 0x0000000400bb7308 */ /* 0x0005e40000000800 */
[--C-:B--2---:R-:W-:Y:S08]  /*a8f0*/  FFMA.FTZ R4, R35, c[0x0][0x2d0], -R107.reuse ;  /* 0x0000b40023047a23 */ /* 0x104ff0000001086b */
[----:B------:R2:W-:Y:S02]  /*a900*/  MUFU.EX2 R199, R4 ;  /* 0x0000000400c77308 */ /* 0x0005e40000000800 */
[--C-:B--2---:R-:W-:Y:S02]  /*a910*/  FFMA.FTZ R4, R24, c[0x0][0x2d0], -R96.reuse ;  /* 0x0000b40018047a23 */ /* 0x104fe40000010860 */
[----:B------:R-:W-:Y:S06]  /*a920*/  FFMA.FTZ R24, R50, c[0x0][0x2d0], -R107 ;  /* 0x0000b40032187a23 */ /* 0x000fec000001086b */
[----:B------:R2:W3:Y:S01]  /*a930*/  MUFU.EX2 R89, R4 ;  /* 0x0000000400597308 */ /* 0x0004e20000000800 */
[----:B------:R-:W-:Y:S09]  /*a940*/  FMUL.FTZ R50, R68, R166 ;  /* 0x000000a644327220 */ /* 0x000ff20000410000 */
[----:B------:R4:W-:Y:S01]  /*a950*/  MUFU.EX2 R134, R24 ;  /* 0x0000001800867308 */ /* 0x0009e20000000800 */
[--C-:B--2---:R-:W-:Y:S01]  /*a960*/  FFMA.FTZ R4, R25, c[0x0][0x2d0], -R96.reuse ;  /* 0x0000b40019047a23 */ /* 0x104fe20000010860 */
[----:B---3--:R-:W-:Y:S01]  /*a970*/  MOV R125, R89 ;  /* 0x00000059007d7202 */ /* 0x008fe20000000f00 */
[C---:B------:R-:W-:Y:S01]  /*a980*/  FMUL.FTZ R25, R69.reuse, R141 ;  /* 0x0000008d45197220 */ /* 0x040fe20000410000 */
[----:B------:R-:W-:Y:S06]  /*a990*/  MOV R141, R197 ;  /* 0x000000c5008d7202 */ /* 0x000fec0000000f00 */
[----:B------:R2:W-:Y:S01]  /*a9a0*/  MUFU.EX2 R91, R4 ;  /* 0x00000004005b7308 */ /* 0x0005e20000000800 */
[----:B------:R-:W-:Y:S01]  /*a9b0*/  MOV R197, R60 ;  /* 0x0000003c00c57202 */ /* 0x000fe20000000f00 */
[--C-:B------:R-:W-:Y:S02]  /*a9c0*/  FFMA.FTZ R60, R216, c[0x0][0x2d0], -R3.reuse ;  /* 0x0000b400d83c7a23 */ /* 0x100fe40000010803 */
[C---:B----4-:R-:W-:Y:S01]  /*a9d0*/  FMUL.FTZ R24, R69.reuse, R140 ;  /* 0x0000008c45187220 */ /* 0x050fe20000410000 */
[----:B------:R-:W-:Y:S01]  /*a9e0*/  MOV R140, R43 ;  /* 0x0000002b008c7202 */ /* 0x000fe20000000f00 */
[----:B------:R-:W-:Y:S04]  /*a9f0*/  FMUL.FTZ R43, R0, R159 ;  /* 0x0000009f002b7220 */ /* 0x000fe80000410000 */
[----:B------:R3:W-:Y:S01]  /*aa00*/  MUFU.EX2 R216, R60 ;  /* 0x0000003c00d87308 */ /* 0x0007e20000000800 */
[--C-:B--2---:R-:W-:Y:S02]  /*aa10*/  FFMA.FTZ R4, R26, c[0x0][0x2d0], -R3.reuse ;  /* 0x0000b4001a047a23 */ /* 0x104fe40000010803 */
[C---:B------:R-:W-:Y:S07]  /*aa20*/  FMUL.FTZ R26, R0.reuse, R142 ;  /* 0x0000008e001a7220 */ /* 0x040fee0000410000 */
[----:B------:R2:W-:Y:S01]  /*aa30*/  MUFU.EX2 R90, R4 ;  /* 0x00000004005a7308 */ /* 0x0005e20000000800 */
[----:B---3--:R-:W-:Y:S02]  /*aa40*/  FMUL.FTZ R60, R69, R176 ;  /* 0x000000b0453c7220 */ /* 0x008fe40000410000 */
[----:B--2---:R-:W-:Y:S02]  /*aa50*/  FFMA.FTZ R4, R27, c[0x0][0x2d0], -R3 ;  /* 0x0000b4001b047a23 */ /* 0x004fe40000010803 */
[----:B------:R-:W-:Y:S01]  /*aa60*/  FMUL.FTZ R27, R0, R143 ;  /* 0x0000008f001b7220 */ /* 0x000fe20000410000 */
[----:B------:R-:W-:Y:S04]  /*aa70*/  MOV R143, R199 ;  /* 0x000000c7008f7202 */ /* 0x000fe80000000f00 */
[----:B------:R2:W-:Y:S01]  /*aa80*/  MUFU.EX2 R186, R4 ;  /* 0x0000000400ba7308 */ /* 0x0005e20000000800 */
[----:B------:R-:W-:Y:S01]  /*aa90*/  MOV R199, R57 ;  /* 0x0000003900c77202 */ /* 0x000fe20000000f00 */
[----:B------:R-:W-:Y:S02]  /*aaa0*/  FMUL.FTZ R57, R69, R173 ;  /* 0x000000ad45397220 */ /* 0x000fe40000410000 */
[--C-:B--2---:R-:W-:Y:S06]  /*aab0*/  FFMA.FTZ R4, R28, c[0x0][0x2d0], -R96.reuse ;  /* 0x0000b4001c047a23 */ /* 0x104fec0000010860 */
[----:B------:R2:W3:Y:S10]  /*aac0*/  MUFU.EX2 R28, R16 ;  /* 0x00000010001c7308 */ /* 0x0004f40000000800 */
[----:B------:R4:W1:Y:S01]  /*aad0*/  MUFU.EX2 R84, R4 ;  /* 0x0000000400547308 */ /* 0x0008620000000800 */
[----:B--2---:R-:W-:Y:S01]  /*aae0*/  FMUL.FTZ R16, R70, R132 ;  /* 0x0000008446107220 */ /* 0x004fe20000410000 */
[----:B---3--:R-:W-:Y:S01]  /*aaf0*/  MOV R133, R28 ;  /* 0x0000001c00857202 */ /* 0x008fe20000000f00 */
[----:B------:R-:W-:Y:S02]  /*ab00*/  FFMA.FTZ R28, R51, c[0x0][0x2d0], -R107 ;  /* 0x0000b400331c7a23 */ /* 0x000fe4000001086b */
[----:B------:R-:W-:Y:S05]  /*ab10*/  FMUL.FTZ R51, R68, R167 ;  /* 0x000000a744337220 */ /* 0x000fea0000410000 */
[----:B------:R2:W-:Y:S01]  /*ab20*/  MUFU.EX2 R35, R28 ;  /* 0x0000001c00237308 */ /* 0x0005e20000000800 */
[--C-:B----4-:R-:W-:Y:S01]  /*ab30*/  FFMA.FTZ R4, R29, c[0x0][0x2d0], -R96.reuse ;  /* 0x0000b4001d047a23 */ /* 0x110fe20000010860 */
[----:B-1----:R-:W-:Y:S01]  /*ab40*/  MOV R129, R84 ;  /* 0x0000005400817202 */ /* 0x002fe20000000f00 */
[C---:B------:R-:W-:Y:S07]  /*ab50*/  FMUL.FTZ R29, R69.reuse, R145 ;  /* 0x00000091451d7220 */ /* 0x040fee0000410000 */
[----:B------:R1:W3:Y:S10]  /*ab60*/  MUFU.EX2 R118, R4 ;  /* 0x0000000400767308 */ /* 0x0002f40000000800 */
[----:B------:R4:W-:Y:S01]  /*ab70*/  MUFU.EX2 R145, R40 ;  /* 0x0000002800917308 */ /* 0x0009e20000000800 */
[C---:B--2---:R-:W-:Y:S09]  /*ab80*/  FMUL.FTZ R28, R69.reuse, R144 ;  /* 0x00000090451c7220 */ /* 0x044ff20000410000 */
[----:B------:R2:W-:Y:S01]  /*ab90*/  MUFU.EX2 R144, R44 ;  /* 0x0000002c00907308 */ /* 0x0005e20000000800 */
[----:B-1----:R-:W-:Y:S01]  /*aba0*/  FFMA.FTZ R4, R30, c[0x0][0x2d0], -R3 ;  /* 0x0000b4001e047a23 */ /* 0x002fe20000010803 */
[----:B---3--:R-:W-:Y:S01]  /*abb0*/  MOV R142, R118 ;  /* 0x00000076008e7202 */ /* 0x008fe20000000f00 */
[C---:B------:R-:W-:Y:S01]  /*abc0*/  FMUL.FTZ R30, R0.reuse, R146 ;  /* 0x00000092001e7220 */ /* 0x040fe20000410000 */
[----:B------:R-:W-:Y:S01]  /*abd0*/  MOV R118, R58 ;  /* 0x0000003a00767202 */ /* 0x000fe20000000f00 */
[----:B------:R-:W-:Y:S05]  /*abe0*/  FMUL.FTZ R58, R0, R174 ;  /* 0x000000ae003a7220 */ /* 0x000fea0000410000 */
[----:B------:R1:W3:Y:S01]  /*abf0*/  MUFU.EX2 R85, R4 ;  /* 0x0000000400557308 */ /* 0x0002e20000000800 */
[C---:B----4-:R-:W-:Y:S02]  /*ac00*/  FMUL.FTZ R40, R69.reuse, R156 ;  /* 0x0000009c45287220 */ /* 0x050fe40000410000 */
[----:B--2---:R-:W-:Y:S01]  /*ac10*/  FMUL.FTZ R44, R69, R160 ;  /* 0x000000a0452c7220 */ /* 0x004fe20000410000 */
[----:B------:R-:W-:Y:S01]  /*ac20*/  MOV R160, R195 ;  /* 0x000000c300a07202 */ /* 0x000fe20000000f00 */
[----:B-1----:R-:W-:Y:S01]  /*ac30*/  FFMA.FTZ R4, R37, c[0x0][0x2d0], -R105 ;  /* 0x0000b40025047a23 */ /* 0x002fe20000010869 */
[----:B---3--:R-:W-:Y:S02]  /*ac40*/  MOV R128, R85 ;  /* 0x0000005500807202 */ /* 0x008fe40000000f00 */
[----:B------:R-:W-:Y:S02]  /*ac50*/  LDSM.16.MT88.4 R84, [R224+0x900] ;  /* 0x00090000e054783b */ /* 0x000fe40000004200 */
[----:B------:R1:W-:Y:S02]  /*ac60*/  MUFU.EX2 R201, R4 ;  /* 0x0000000400c97308 */ /* 0x0003e40000000800 */
[----:B-1----:R-:W-:Y:S04]  /*ac70*/  FFMA.FTZ R4, R38, c[0x0][0x2d0], -R107 ;  /* 0x0000b40026047a23 */ /* 0x002fe8000001086b */
[----:B------:R-:W1:Y:S04]  /*ac80*/  LDSM.16.MT88.4 R36, [R227+0x100] ;  /* 0x00010000e324783b */ /* 0x000e680000004200 */
[----:B------:R2:W3:Y:S02]  /*ac90*/  MUFU.EX2 R59, R4 ;  /* 0x00000004003b7308 */ /* 0x0004e40000000800 */
[----:B--2---:R-:W-:Y:S01]  /*aca0*/  FMUL.FTZ R4, R70, R124 ;  /* 0x0000007c46047220 */ /* 0x004fe20000410000 */
[----:B------:R-:W-:Y:S02]  /*acb0*/  MOV R124, R90 ;  /* 0x0000005a007c7202 */ /* 0x000fe40000000f00 */
[----:B---3--:R-:W-:Y:S01]  /*acc0*/  MOV R132, R59 ;  /* 0x0000003b00847202 */ /* 0x008fe20000000f00 */
[----:B------:R-:W-:Y:S03]  /*acd0*/  FMUL.FTZ R59, R0, R175 ;  /* 0x000000af003b7220 */ /* 0x000fe60000410000 */
[-C--:B------:R-:W-:Y:S08]  /*ace0*/  HMMA.16816.F32.BF16 R4, R76, R20.reuse, R4 ;  /* 0x000000144c04723c */ /* 0x080ff00000041804 */
[C---:B------:R-:W-:Y:S07]  /*acf0*/  HMMA.16816.F32.BF16 R8, R64.reuse, R20, R8 ;  /* 0x000000144008723c */ /* 0x040fee0000041808 */
[----:B------:R-:W-:Y:S01]  /*ad00*/  FFMA.FTZ R20, R49, c[0x0][0x2d0], -R105 ;  /* 0x0000b40031147a23 */ /* 0x000fe20000010869 */
[-C--:B------:R-:W-:Y:S03]  /*ad10*/  HMMA.16816.F32.BF16 R12, R64, R22.reuse, R12 ;  /* 0x00000016400c723c */ /* 0x080fe6000004180c */
[----:B------:R2:W3:Y:S01]  /*ad20*/  MUFU.EX2 R34, R20 ;  /* 0x0000001400227308 */ /* 0x0004e20000000800 */
[C---:B------:R-:W-:Y:S01]  /*ad30*/  FMUL.FTZ R21, R70.reuse, R137 ;  /* 0x0000008946157220 */ /* 0x040fe20000410000 */
[----:B------:R-:W-:Y:S01]  /*ad40*/  MOV R137, R198 ;  /* 0x000000c600897202 */ /* 0x000fe20000000f00 */
[----:B------:R-:W-:Y:S01]  /*ad50*/  FMUL.FTZ R49, R70, R165 ;  /* 0x000000a546317220 */ /* 0x000fe20000410000 */
[----:B------:R-:W-:Y:S01]  /*ad60*/  MOV R165, R106 ;  /* 0x0000006a00a57202 */ /* 0x000fe20000000f00 */
[C---:B------:R-:W-:Y:S04]  /*ad70*/  HMMA.16816.F32.BF16 R16, R76.reuse, R22, R16 ;  /* 0x000000164c10723c */ /* 0x040fe80000041810 */
[----:B------:R-:W-:Y:S01]  /*ad80*/  MOV R198, R56 ;  /* 0x0000003800c67202 */ /* 0x000fe20000000f00 */
[----:B------:R-:W-:Y:S02]  /*ad90*/  FFMA.FTZ R56, R209, c[0x0][0x2d0], -R3 ;  /* 0x0000b400d1387a23 */ /* 0x000fe40000010803 */
[C---:B------:R-:W-:Y:S01]  /*ada0*/  FMUL.FTZ R22, R68.reuse, R138 ;  /* 0x0000008a44167220 */ /* 0x040fe20000410000 */
[----:B------:R-:W-:Y:S01]  /*adb0*/  MOV R138, R186 ;  /* 0x000000ba008a7202 */ /* 0x000fe20000000f00 */
[----:B------:R-:W-:Y:S01]  /*adc0*/  FMUL.FTZ R23, R68, R139 ;  /* 0x0000008b44177220 */ /* 0x000fe20000410000 */
[----:B------:R4:W-:Y:S02]  /*add0*/  MUFU.EX2 R135, R56 ;  /* 0x0000003800877308 */ /* 0x0009e40000000800 */
[----:B------:R-:W-:Y:S01]  /*ade0*/  MOV R186, R63 ;  /* 0x0000003f00ba7202 */ /* 0x000fe20000000f00 */
[----:B------:R-:W-:Y:S01]  /*adf0*/  FMUL.FTZ R63, R0, R179 ;  /* 0x000000b3003f7220 */ /* 0x000fe20000410000 */
[----:B------:R-:W-:Y:S01]  /*ae00*/  MOV R139, R91 ;  /* 0x0000005b008b7202 */ /* 0x000fe20000000f00 */
[----:B------:R-:W-:Y:S02]  /*ae10*/  FFMA.FTZ R106, R114, c[0x0][0x2d0], -R107 ;  /* 0x0000b400726a7a23 */ /* 0x000fe4000001086b */
[----:B--2---:R-:W-:Y:S01]  /*ae20*/  FMUL.FTZ R20, R70, R136 ;  /* 0x0000008846147220 */ /* 0x004fe20000410000 */
[----:B---3--:R-:W-:Y:S01]  /*ae30*/  MOV R149, R34 ;  /* 0x0000002200957202 */ /* 0x008fe20000000f00 */
[C---:B------:R-:W-:Y:S01]  /*ae40*/  FMUL.FTZ R34, R68.reuse, R150 ;  /* 0x0000009644227220 */ /* 0x040fe20000410000 */
[----:B------:R-:W-:Y:S01]  /*ae50*/  MOV R150, R35 ;  /* 0x0000002300967202 */ /* 0x000fe20000000f00 */
[----:B------:R-:W-:Y:S01]  /*ae60*/  FMUL.FTZ R35, R68, R151 ;  /* 0x0000009744237220 */ /* 0x000fe20000410000 */
[----:B------:R-:W-:Y:S01]  /*ae70*/  MOV R136, R187 ;  /* 0x000000bb00887202 */ /* 0x000fe20000000f00 */
[----:B------:R-:W-:Y:S01]  /*ae80*/  MUFU.EX2 R106, R106 ;  /* 0x0000006a006a7308 */ /* 0x000fe20000000800 */
[-C--:B-1----:R-:W-:Y:S03]  /*ae90*/  HMMA.16816.F32.BF16 R20, R76, R36.reuse, R20 ;  /* 0x000000244c14723c */ /* 0x082fe60000041814 */
[----:B------:R-:W-:Y:S01]  /*aea0*/  MOV R187, R46 ;  /* 0x0000002e00bb7202 */ /* 0x000fe20000000f00 */
[----:B------:R-:W-:Y:S04]  /*aeb0*/  FMUL.FTZ R46, R0, R162 ;  /* 0x000000a2002e7220 */ /* 0x000fe80000410000 */
[C---:B------:R-:W-:Y:S04]  /*aec0*/  HMMA.16816.F32.BF16 R24, R64.reuse, R36, R24 ;  /* 0x000000244018723c */ /* 0x040fe80000041818 */
[----:B----4-:R-:W-:Y:S03]  /*aed0*/  FMUL.FTZ R56, R69, R172 ;  /* 0x000000ac45387220 */ /* 0x010fe60000410000 */
[--C-:B------:R-:W-:Y:S01]  /*aee0*/  FFMA.FTZ R36, R41, c[0x0][0x2d0], -R96.reuse ;  /* 0x0000b40029247a23 */ /* 0x100fe20000010860 */
[-C--:B------:R-:W-:Y:S03]  /*aef0*/  HMMA.16816.F32.BF16 R28, R64, R38.reuse, R28 ;  /* 0x00000026401c723c */ /* 0x080fe6000004181c */
[----:B------:R1:W-:Y:S01]  /*af00*/  MUFU.EX2 R146, R36 ;  /* 0x0000002400927308 */ /* 0x0003e20000000800 */
[----:B------:R-:W-:Y:S02]  /*af10*/  FMUL.FTZ R37, R70, R153 ;  /* 0x0000009946257220 */ /* 0x000fe40000410000 */
[----:B------:R-:W-:Y:S02]  /*af20*/  FMUL.FTZ R41, R69, R157 ;  /* 0x0000009d45297220 */ /* 0x000fe40000410000 */
[C---:B------:R-:W-:Y:S07]  /*af30*/  HMMA.16816.F32.BF16 R32, R76.reuse, R38, R32 ;  /* 0x000000264c20723c */ /* 0x040fee0000041820 */
[C---:B------:R-:W-:Y:S02]  /*af40*/  FMUL.FTZ R38, R68.reuse, R154 ;  /* 0x0000009a44267220 */ /* 0x040fe40000410000 */
[----:B------:R-:W-:Y:S03]  /*af50*/  FMUL.FTZ R39, R68, R155 ;  /* 0x0000009b44277220 */ /* 0x000fe60000410000 */
[----:B-1----:R-:W-:Y:S02]  /*af60*/  FMUL.FTZ R36, R70, R152 ;  /* 0x0000009846247220 */ /* 0x002fe40000410000 */
[----:B------:R1:W-:Y:S05]  /*af70*/  MUFU.EX2 R152, R48 ;  /* 0x0000003000987308 */ /* 0x0003ea0000000800 */
[-C--:B------:R-:W-:Y:S08]  /*af80*/  HMMA.16816.F32.BF16 R36, R76, R52.reuse, R36 ;  /* 0x000000344c24723c */ /* 0x080ff00000041824 */
[C---:B------:R-:W-:Y:S07]  /*af90*/  HMMA.16816.F32.BF16 R40, R64.reuse, R52, R40 ;  /* 0x000000344028723c */ /* 0x040fee0000041828 */
[--C-:B------:R-:W-:Y:S01]  /*afa0*/  FFMA.FTZ R52, R208, c[0x0][0x2d0], -R96.reuse ;  /* 0x0000b400d0347a23 */ /* 0x100fe20000010860 */
[-C--:B------:R-:W-:Y:S03]  /*afb0*/  HMMA.16816.F32.BF16 R44, R64, R54.reuse, R44 ;  /* 0x00000036402c723c */ /* 0x080fe6000004182c */
[----:B------:R2:W3:Y:S01]  /*afc0*/  MUFU.EX2 R88, R52 ;  /* 0x0000003400587308 */ /* 0x0004e20000000800 */
[C---:B-1----:R-:W-:Y:S02]  /*afd0*/  FMUL.FTZ R48, R70.reuse, R164 ;  /* 0x000000a446307220 */ /* 0x042fe40000410000 */
[----:B------:R-:W-:Y:S05]  /*afe0*/  FMUL.FTZ R53, R70, R169 ;  /* 0x000000a946357220 */ /* 0x000fea0000410000 */
[C---:B------:R-:W-:Y:S07]  /*aff0*/  HMMA.16816.F32.BF16 R48, R76.reuse, R54, R48 ;  /* 0x000000364c30723c */ /* 0x040fee0000041830 */
[C---:B------:R-:W-:Y:S02]  /*b000*/  FMUL.FTZ R54, R68.reuse, R170 ;  /* 0x000000aa44367220 */ /* 0x040fe40000410000 */
[----:B------:R-:W-:Y:S03]  /*b010*/  FMUL.FTZ R55, R68, R171 ;  /* 0x000000ab44377220 */ /* 0x000fe60000410000 */
[----:B--2---:R-:W-:Y:S07]  /*b020*/  FMUL.FTZ R52, R70, R168 ;  /* 0x000000a846347220 */ /* 0x004fee0000410000 */
[-C--:B------:R-:W-:Y:S08]  /*b030*/  HMMA.16816.F32.BF16 R52, R76, R80.reuse, R52 ;  /* 0x000000504c34723c */ /* 0x080ff00000041834 */
[C---:B------:R-:W-:Y:S07]  /*b040*/  HMMA.16816.F32.BF16 R56, R64.reuse, R80, R56 ;  /* 0x000000504038723c */ /* 0x040fee0000041838 */
[--C-:B------:R-:W-:Y:S01]  /*b050*/  FFMA.FTZ R80, R210, c[0x0][0x2d0], -R105.reuse ;  /* 0x0000b400d2507a23 */ /* 0x100fe20000010869 */
[-C--:B------:R-:W-:Y:S03]  /*b060*/  HMMA.16816.F32.BF16 R60, R64, R82.reuse, R60 ;  /* 0x00000052403c723c */ /* 0x080fe6000004183c */
[----:B------:R1:W-:Y:S01]  /*b070*/  MUFU.EX2 R210, R80 ;  /* 0x0000005000d27308 */ /* 0x0003e20000000800 */
[----:B------:R-:W-:Y:S03]  /*b080*/  F2FP.BF16.PACK_AB R81, R138, R124 ;  /* 0x0000007c8a51723e */ /* 0x000fe600000010ff */
[C---:B------:R-:W-:Y:S01]  /*b090*/  FMUL.FTZ R64, R70.reuse, R180 ;  /* 0x000000b446407220 */ /* 0x040fe20000410000 */
[----:B------:R-:W-:Y:S01]  /*b0a0*/  F2FP.BF16.PACK_AB R180, R101, R100 ;  /* 0x0000006465b4723e */ /* 0x000fe200000010ff */
[----:B------:R-:W-:Y:S03]  /*b0b0*/  FMUL.FTZ R65, R70, R181 ;  /* 0x000000b546417220 */ /* 0x000fe60000410000 */
[C---:B------:R-:W-:Y:S01]  /*b0c0*/  FMUL.FTZ R66, R68.reuse, R182 ;  /* 0x000000b644427220 */ /* 0x040fe20000410000 */
[----:B------:R-:W-:Y:S01]  /*b0d0*/  F2FP.BF16.PACK_AB R181, R103, R102 ;  /* 0x0000006667b5723e */ /* 0x000fe200000010ff */
[----:B------:R-:W-:Y:S07]  /*b0e0*/  FMUL.FTZ R67, R68, R183 ;  /* 0x000000b744437220 */ /* 0x000fee0000410000 */
[----:B------:R-:W-:Y:S04]  /*b0f0*/  HMMA.16816.F32.BF16 R64, R76, R82, R64 ;  /* 0x000000524c40723c */ /* 0x000fe80000041840 */
[----:B-1----:R-:W-:Y:S03]  /*b100*/  FFMA.FTZ R80, R213, c[0x0][0x2d0], -R105 ;  /* 0x0000b400d5507a23 */ /* 0x002fe60000010869 */
[----:B------:R-:W-:Y:S02]  /*b110*/  F2FP.BF16.PACK_AB R76, R130, R127 ;  /* 0x0000007f824c723e */ /* 0x000fe400000010ff */
[----:B------:R-:W-:Y:S01]  /*b120*/  F2FP.BF16.PACK_AB R77, R131, R126 ;  /* 0x0000007e834d723e */ /* 0x000fe200000010ff */
[----:B------:R1:W-:Y:S02]  /*b130*/  MUFU.EX2 R209, R80 ;  /* 0x0000005000d17308 */ /* 0x0003e40000000800 */
[----:B------:R-:W-:Y:S02]  /*b140*/  F2FP.BF16.PACK_AB R78, R123, R137 ;  /* 0x000000897b4e723e */ /* 0x000fe400000010ff */
[----:B------:R-:W-:Y:S02]  /*b150*/  F2FP.BF16.PACK_AB R79, R143, R136 ;  /* 0x000000888f4f723e */ /* 0x000fe400000010ff */
[----:B---3--:R-:W-:Y:S02]  /*b160*/  MOV R213, R88 ;  /* 0x0000005800d57202 */ /* 0x008fe40000000f00 */
[----:B------:R-:W2:Y:S01]  /*b170*/  LDSM.16.MT88.4 R88, [R227+0x900] ;  /* 0x00090000e358783b */ /* 0x000ea20000004200 */
[----:B------:R-:W-:Y:S02]  /*b180*/  F2FP.BF16.PACK_AB R82, R142, R129 ;  /* 0x000000818e52723e */ /* 0x000fe400000010ff */
[-C--:B------:R-:W-:Y:S03]  /*b190*/  HMMA.16816.F32.BF16 R4, R76, R84.reuse, R4 ;  /* 0x000000544c04723c */ /* 0x080fe60000041804 */
[----:B------:R-:W-:Y:S01]  /*b1a0*/  F2FP.BF16.PACK_AB R83, R141, R128 ;  /* 0x000000808d53723e */ /* 0x000fe200000010ff */
[--C-:B-1----:R-:W-:Y:S01]  /*b1b0*/  FFMA.FTZ R80, R217, c[0x0][0x2d0], -R107.reuse ;  /* 0x0000b400d9507a23 */ /* 0x102fe2000001086b */
[----:B------:R-:W-:Y:S02]  /*b1c0*/  MOV R217, R150 ;  /* 0x0000009600d97202 */ /* 0x000fe40000000f00 */
[----:B------:R-:W-:Y:S01]  /*b1d0*/  MOV R150, R149 ;  /* 0x0000009500967202 */ /* 0x000fe20000000f00 */
[----:B------:R1:W-:Y:S01]  /*b1e0*/  MUFU.EX2 R155, R80 ;  /* 0x00000050009b7308 */ /* 0x0003e20000000800 */
[----:B------:R-:W-:Y:S03]  /*b1f0*/  MOV R149, R148 ;  /* 0x0000009400957202 */ /* 0x000fe60000000f00 */
[----:B------:R-:W-:Y:S02]  /*b200*/  MOV R148, R134 ;  /* 0x0000008600947202 */ /* 0x000fe40000000f00 */
[----:B------:R-:W-:Y:S02]  /*b210*/  MOV R134, R133 ;  /* 0x0000008500867202 */ /* 0x000fe40000000f00 */
[----:B------:R-:W-:Y:S02]  /*b220*/  MOV R133, R132 ;  /* 0x0000008400857202 */ /* 0x000fe40000000f00 */
[----:B------:R-:W-:Y:S01]  /*b230*/  MOV R132, R92 ;  /* 0x0000005c00847202 */ /* 0x000fe20000000f00 */
[----:B------:R-:W-:Y:S01]  /*b240*/  FFMA.FTZ R92, R218, c[0x0][0x2d0], -R107 ;  /* 0x0000b400da5c7a23 */ /* 0x000fe2000001086b */
[----:B------:R-:W-:Y:S02]  /*b250*/  MOV R218, R150 ;  /* 0x0000009600da7202 */ /* 0x000fe40000000f00 */
[----:B------:R-:W-:Y:S01]  /*b260*/  MOV R150, R149 ;  /* 0x0000009500967202 */ /* 0x000fe20000000f00 */
[----:B------:R3:W-:Y:S01]  /*b270*/  MUFU.EX2 R154, R92 ;  /* 0x0000005c009a7308 */ /* 0x0007e20000000800 */
[----:B------:R-:W-:Y:S02]  /*b280*/  MOV R149, R148 ;  /* 0x0000009400957202 */ /* 0x000fe40000000f00 */
[----:B------:R-:W-:Y:S02]  /*b290*/  MOV R148, R133 ;  /* 0x0000008500947202 */ /* 0x000fe40000000f00 */
[----:B------:R-:W-:Y:S02]  /*b2a0*/  MOV R133, R95 ;  /* 0x0000005f00857202 */ /* 0x000fe40000000f00 */
[----:B------:R-:W-:Y:S02]  /*b2b0*/  MOV R151, R134 ;  /* 0x0000008600977202 */ /* 0x000fe40000000f00 */
[----:B------:R-:W-:Y:S02]  /*b2c0*/  MOV R134, R132 ;  /* 0x0000008400867202 */ /* 0x000fe40000000f00 */
[----:B-1----:R-:W-:Y:S02]  /*b2d0*/  F2FP.BF16.PACK_AB R80, R139, R125 ;  /* 0x0000007d8b50723e */ /* 0x002fe400000010ff */
[----:B------:R-:W-:Y:S02]  /*b2e0*/  MOV R132, R200 ;  /* 0x000000c800847202 */ /* 0x000fe40000000f00 */
[----:B------:R-:W-:Y:S03]  /*b2f0*/  MOV R200, R93 ;  /* 0x0000005d00c87202 */ /* 0x000fe60000000f00 */
[C---:B------:R-:W-:Y:S07]  /*b300*/  HMMA.16816.F32.BF16 R8, R80.reuse, R84, R8 ;  /* 0x000000545008723c */ /* 0x040fee0000041808 */
[--C-:B------:R-:W-:Y:S01]  /*b310*/  FFMA.FTZ R84, R211, c[0x0][0x2d0], -R105.reuse ;  /* 0x0000b400d3547a23 */ /* 0x100fe20000010869 */
[-C--:B------:R-:W-:Y:S03]  /*b320*/  HMMA.16816.F32.BF16 R12, R80, R86.reuse, R12 ;  /* 0x00000056500c723c */ /* 0x080fe6000004180c */
[----:B------:R1:W-:Y:S01]  /*b330*/  MUFU.EX2 R208, R84 ;  /* 0x0000005400d07308 */ /* 0x0003e20000000800 */
[----:B------:R-:W-:Y:S02]  /*b340*/  MOV R211, R135 ;  /* 0x0000008700d37202 */ /* 0x000fe40000000f00 */
[----:B------:R-:W-:Y:S02]  /*b350*/  MOV R135, R190 ;  /* 0x000000be00877202 */ /* 0x000fe40000000f00 */
[C---:B------:R-:W-:Y:S04]  /*b360*/  HMMA.16816.F32.BF16 R16, R76.reuse, R86, R16 ;  /* 0x000000564c10723c */ /* 0x040fe80000041810 */
[----:B------:R-:W-:Y:S02]  /*b370*/  MOV R190, R94 ;  /* 0x0000005e00be7202 */ /* 0x000fe40000000f00 */
[----:B---3--:R-:W3:Y:S02]  /*b380*/  LDSM.16.MT88.4 R92, [R225+0x900] ;  /* 0x00090000e15c783b */ /* 0x008ee40000004200 */
[-C--:B--2---:R-:W-:Y:S08]  /*b390*/  HMMA.16816.F32.BF16 R20, R76, R88.reuse, R20 ;  /* 0x000000584c14723c */ /* 0x084ff00000041814 */
[C---:B------:R-:W-:Y:S04]  /*b3a0*/  HMMA.16816.F32.BF16 R24, R80.reuse, R88, R24 ;  /* 0x000000585018723c */ /* 0x040fe80000041818 */
[----:B-1----:R-:W-:Y:S01]  /*b3b0*/  FFMA.FTZ R84, R212, c[0x0][0x2d0], -R105 ;  /* 0x0000b400d4547a23 */ /* 0x002fe20000010869 */
[----:B------:R-:W-:Y:S02]  /*b3c0*/  MOV R212, R152 ;  /* 0x0000009800d47202 */ /* 0x000fe40000000f00 */
[--C-:B------:R-:W-:Y:S01]  /*b3d0*/  FFMA.FTZ R88, R220, c[0x0][0x2d0], -R96.reuse ;  /* 0x0000b400dc587a23 */ /* 0x100fe20000010860 */
[-C--:B------:R-:W-:Y:S01]  /*b3e0*/  HMMA.16816.F32.BF16 R28, R80, R90.reuse, R28 ;  /* 0x0000005a501c723c */ /* 0x080fe2000004181c */
[----:B------:R1:W-:Y:S03]  /*b3f0*/  MUFU.EX2 R203, R84 ;  /* 0x0000005400cb7308 */ /* 0x0003e60000000800 */
[----:B------:R-:W-:Y:S02]  /*b400*/  MOV R220, R150 ;  /* 0x0000009600dc7202 */ /* 0x000fe40000000f00 */
[----:B------:R-:W-:Y:S02]  /*b410*/  MOV R150, R198 ;  /* 0x000000c600967202 */ /* 0x000fe40000000f00 */
[C---:B------:R-:W-:Y:S03]  /*b420*/  HMMA.16816.F32.BF16 R32, R76.reuse, R90, R32 ;  /* 0x0000005a4c20723c */ /* 0x040fe60000041820 */
[----:B------:R2:W-:Y:S05]  /*b430*/  MUFU.EX2 R153, R88 ;  /* 0x0000005800997308 */ /* 0x0005ea0000000800 */
[-C--:B---3--:R-:W-:Y:S04]  /*b440*/  HMMA.16816.F32.BF16 R36, R76, R92.reuse, R36 ;  /* 0x0000005c4c24723c */ /* 0x088fe80000041824 */
[--C-:B-1----:R-:W-:Y:S01]  /*b450*/  FFMA.FTZ R84, R214, c[0x0][0x2d0], -R107.reuse ;  /* 0x0000b400d6547a23 */ /* 0x102fe2000001086b */
[----:B------:R-:W-:Y:S02]  /*b460*/  MOV R214, R149 ;  /* 0x0000009500d67202 */ /* 0x000fe40000000f00 */
[----:B------:R-:W-:Y:S01]  /*b470*/  MOV R149, R201 ;  /* 0x000000c900957202 */ /* 0x000fe20000000f00 */
[C---:B------:R-:W-:Y:S01]  /*b480*/  HMMA.16816.F32.BF16 R40, R80.reuse, R92, R40 ;  /* 0x0000005c5028723c */ /* 0x040fe20000041828 */
[----:B------:R1:W-:Y:S03]  /*b490*/  MUFU.EX2 R201, R84 ;  /* 0x0000005400c97308 */ /* 0x0003e60000000800 */
[--C-:B--2---:R-:W-:Y:S01]  /*b4a0*/  FFMA.FTZ R88, R219, c[0x0][0x2d0], -R96.reuse ;  /* 0x0000b400db587a23 */ /* 0x104fe20000010860 */
[----:B------:R-:W-:Y:S02]  /*b4b0*/  MOV R219, R149 ;  /* 0x0000009500db7202 */ /* 0x000fe40000000f00 */
[--C-:B------:R-:W-:Y:S01]  /*b4c0*/  FFMA.FTZ R92, R249, c[0x0][0x2d0], -R96.reuse ;  /* 0x0000b400f95c7a23 */ /* 0x100fe20000010860 */
[-C--:B------:R-:W-:Y:S03]  /*b4d0*/  HMMA.16816.F32.BF16 R44, R80, R94.reuse, R44 ;  /* 0x0000005e502c723c */ /* 0x080fe6000004182c */
[----:B------:R2:W-:Y:S01]  /*b4e0*/  MUFU.EX2 R159, R88 ;  /* 0x00000058009f7308 */ /* 0x0005e20000000800 */
[----:B------:R-:W-:Y:S02]  /*b4f0*/  MOV R149, R199 ;  /* 0x000000c700957202 */ /* 0x000fe40000000f00 */
[----:B------:R-:W-:Y:S02]  /*b500*/  MOV R249, R129 ;  /* 0x0000008100f97202 */ /* 0x000fe40000000f00 */
[C---:B------:R-:W-:Y:S04]  /*b510*/  HMMA.16816.F32.BF16 R48, R76.reuse, R94, R48 ;  /* 0x0000005e4c30723c */ /* 0x040fe80000041830 */
[----:B-1----:R-:W-:Y:S01]  /*b520*/  FFMA.FTZ R84, R215, c[0x0][0x2d0], -R107 ;  /* 0x0000b400d7547a23 */ /* 0x002fe2000001086b */
[----:B------:R-:W-:Y:S03]  /*b530*/  MOV R215, R151 ;  /* 0x0000009700d77202 */ /* 0x000fe60000000f00 */
[----:B------:R1:W-:Y:S01]  /*b540*/  MUFU.EX2 R202, R84 ;  /* 0x0000005400ca7308 */ /* 0x0003e20000000800 */
[----:B------:R-:W-:Y:S03]  /*b550*/  MOV R151, R135 ;  /* 0x0000008700977202 */ /* 0x000fe60000000f00 */
[----:B------:R-:W-:Y:S02]  /*b560*/  MOV R135, R188 ;  /* 0x000000bc00877202 */ /* 0x000fe40000000f00 */
[----:B------:R-:W-:Y:S01]  /*b570*/  MOV R188, R191 ;  /* 0x000000bf00bc7202 */ /* 0x000fe20000000f00 */
[--C-:B--2---:R-:W-:Y:S01]  /*b580*/  FFMA.FTZ R88, R222, c[0x0][0x2d0], -R3.reuse ;  /* 0x0000b400de587a23 */ /* 0x104fe20000010803 */
[----:B------:R-:W-:Y:S02]  /*b590*/  MOV R222, R148 ;  /* 0x0000009400de7202 */ /* 0x000fe40000000f00 */
[----:B------:R-:W-:Y:S01]  /*b5a0*/  MOV R148, R133 ;  /* 0x0000008500947202 */ /* 0x000fe20000000f00 */
[----:B------:R2:W-:Y:S01]  /*b5b0*/  MUFU.EX2 R152, R88 ;  /* 0x0000005800987308 */ /* 0x0005e20000000800 */
[----:B------:R-:W-:Y:S02]  /*b5c0*/  MOV R133, R190 ;  /* 0x000000be00857202 */ /* 0x000fe40000000f00 */
[----:B------:R-:W-:Y:S02]  /*b5d0*/  MOV R190, R200 ;  /* 0x000000c800be7202 */ /* 0x000fe40000000f00 */
[----:B------:R-:W-:Y:S02]  /*b5e0*/  MOV R161, R148 ;  /* 0x0000009400a17202 */ /* 0x000fe40000000f00 */
[----:B------:R-:W-:Y:S02]  /*b5f0*/  MOV R148, R197 ;  /* 0x000000c500947202 */ /* 0x000fe40000000f00 */
[----:B------:R-:W-:Y:S01]  /*b600*/  MOV R191, R193 ;  /* 0x000000c100bf7202 */ /* 0x000fe20000000f00 */
[----:B------:R3:W-:Y:S01]  /*b610*/  MUFU.EX2 R200, R92 ;  /* 0x0000005c00c87308 */ /* 0x0007e20000000800 */
[----:B-1----:R-:W1:Y:S01]  /*b620*/  LDSM.16.MT88.4 R84, [R226+0x900] ;  /* 0x00090000e254783b */ /* 0x002e620000004200 */
[--C-:B--2---:R-:W-:Y:S01]  /*b630*/  FFMA.FTZ R88, R245, c[0x0][0x2d0], -R3.reuse ;  /* 0x0000b400f5587a23 */ /* 0x104fe20000010803 */
[----:B------:R-:W-:Y:S07]  /*b640*/  MOV R245, R123 ;  /* 0x0000007b00f57202 */ /* 0x000fee0000000f00 */
[----:B------:R2:W4:Y:S01]  /*b650*/  MUFU.EX2 R158, R88 ;  /* 0x00000058009e7308 */ /* 0x0005220000000800 */
[----:B---3--:R-:W-:Y:S01]  /*b660*/  FFMA.FTZ R92, R251, c[0x0][0x2d0], -R3 ;  /* 0x0000b400fb5c7a23 */ /* 0x008fe20000010803 */
[----:B------:R-:W-:Y:S08]  /*b670*/  MOV R251, R131 ;  /* 0x0000008300fb7202 */ /* 0x000ff00000000f00 */
[----:B------:R3:W-:Y:S01]  /*b680*/  MUFU.EX2 R156, R92 ;  /* 0x0000005c009c7308 */ /* 0x0007e20000000800 */
[--C-:B--2---:R-:W-:Y:S01]  /*b690*/  FFMA.FTZ R88, R221, c[0x0][0x2d0], -R96.reuse ;  /* 0x0000b400dd587a23 */ /* 0x104fe20000010860 */
[----:B------:R-:W-:Y:S01]  /*b6a0*/  MOV R221, R128 ;  /* 0x0000008000dd7202 */ /* 0x000fe20000000f00 */
[-C--:B-1----:R-:W-:Y:S07]  /*b6b0*/  HMMA.16816.F32.BF16 R52, R76, R84.reuse, R52 ;  /* 0x000000544c34723c */ /* 0x082fee0000041834 */
[----:B------:R1:W2:Y:S01]  /*b6c0*/  MUFU.EX2 R157, R88 ;  /* 0x00000058009d7308 */ /* 0x0002a20000000800 */
[C---:B------:R-:W-:Y:S04]  /*b6d0*/  HMMA.16816.F32.BF16 R56, R80.reuse, R84, R56 ;  /* 0x000000545038723c */ /* 0x040fe80000041838 */
[----:B---3--:R-:W-:Y:S01]  /*b6e0*/  FFMA.FTZ R92, R150, c[0x0][0x2d0], -R107 ;  /* 0x0000b400965c7a23 */ /* 0x008fe2000001086b */
[----:B------:R-:W-:Y:S02]  /*b6f0*/  MOV R150, R196 ;  /* 0x000000c400967202 */ /* 0x000fe40000000f00 */
[----:B------:R-:W-:Y:S01]  /*b700*/  FFMA.FTZ R84, R252, c[0x0][0x2d0], -R3 ;  /* 0x0000b400fc547a23 */ /* 0x000fe20000010803 */
[-C--:B------:R-:W-:Y:S01]  /*b710*/  HMMA.16816.F32.BF16 R60, R80, R86.reuse, R60 ;  /* 0x00000056503c723c */ /* 0x080fe2000004183c */
[----:B------:R3:W-:Y:S03]  /*b720*/  MUFU.EX2 R162, R92 ;  /* 0x0000005c00a27308 */ /* 0x0007e60000000800 */
[----:B------:R-:W-:Y:S03]  /*b730*/  MOV R252, R130 ;  /* 0x0000008200fc7202 */ /* 0x000fe60000000f00 */
[--C-:B------:R-:W-:Y:S01]  /*b740*/  FFMA.FTZ R80, R223, c[0x0][0x2d0], -R105.reuse ;  /* 0x0000b400df507a23 */ /* 0x100fe20000010869 */
[----:B------:R-:W-:Y:S01]  /*b750*/  HMMA.16816.F32.BF16 R64, R76, R86, R64 ;  /* 0x000000564c40723c */ /* 0x000fe20000041840 */
[----:B-1----:R-:W1:Y:S02]  /*b760*/  LDSM.16.MT88.4 R88, [R224+0x1100] ;  /* 0x00110000e058783b */ /* 0x002e640000004200 */
[----:B------:R2:W-:Y:S01]  /*b770*/  MUFU.EX2 R163, R80 ;  /* 0x0000005000a37308 */ /* 0x0005e20000000800 */
[----:B------:R-:W-:Y:S02]  /*b780*/  F2FP.BF16.PACK_AB R81, R144, R145 ;  /* 0x000000919051723e */ /* 0x000fe400000010ff */
[----:B------:R-:W-:Y:S02]  /*b790*/  F2FP.BF16.PACK_AB R82, R213, R212 ;  /* 0x000000d4d552723e */ /* 0x000fe400000010ff */
[----:B------:R-:W-:Y:S04]  /*b7a0*/  F2FP.BF16.PACK_AB R76, R219, R140 ;  /* 0x0000008cdb4c723e */ /* 0x000fe800000010ff */
[----:B------:R-:W-:Y:S01]  /*b7b0*/  F2FP.BF16.PACK_AB R77, R220, R222 ;  /* 0x000000dedc4d723e */ /* 0x000fe200000010ff */
[----:B------:R4:W1:Y:S01]  /*b7c0*/  MUFU.EX2 R199, R84 ;  /* 0x0000005400c77308 */ /* 0x0008620000000800 */
[----:B------:R-:W-:Y:S02]  /*b7d0*/  F2FP.BF16.PACK_AB R78, R218, R215 ;  /* 0x000000d7da4e723e */ /* 0x000fe400000010ff */
[----:B------:R-:W-:Y:S01]  /*b7e0*/  F2FP.BF16.PACK_AB R79, R217, R214 ;  /* 0x000000d6d94f723e */ /* 0x000fe200000010ff */
[----:B---3--:R-:W-:Y:S01]  /*b7f0*/  LDSM.16.MT88.4 R92, [R225+0x1100] ;  /* 0x00110000e15c783b */ /* 0x008fe20000004200 */
[----:B------:R-:W-:Y:S01]  /*b800*/  F2FP.BF16.PACK_AB R83, R216, R211 ;  /* 0x000000d3d853723e */ /* 0x000fe200000010ff */
[----:B--2---:R-:W-:Y:S04]  /*b810*/  FFMA.FTZ R80, R248, c[0x0][0x2d0], -R105 ;  /* 0x0000b400f8507a23 */ /* 0x004fe80000010869 */
[----:B------:R2:W-:Y:S02]  /*b820*/  MUFU.EX2 R198, R80 ;  /* 0x0000005000c67308 */ /* 0x0005e40000000800 */
[----:B----4-:R-:W3:Y:S01]  /*b830*/  LDSM.16.MT88.4 R84, [R227+0x1100] ;  /* 0x00110000e354783b */ /* 0x010ee20000004200 */
[-C--:B-1----:R-:W-:Y:S03]  /*b840*/  HMMA.16816.F32.BF16 R4, R76, R88.reuse, R4 ;  /* 0x000000584c04723c */ /* 0x082fe60000041804 */
[----:B--2---:R-:W-:Y:S07]  /*b850*/  F2FP.BF16.PACK_AB R80, R146, R147 ;  /* 0x000000939250723e */ /* 0x004fee00000010ff */
[C---:B------:R-:W-:Y:S07]  /*b860*/  HMMA.16816.F32.BF16 R8, R80.reuse, R88, R8 ;  /* 0x000000585008723c */ /* 0x040fee0000041808 */
[----:B------:R-:W-:Y:S01]  /*b870*/  FFMA.FTZ R88, R149, c[0x0][0x2d0], -R107 ;  /* 0x0000b40095587a23 */ /* 0x000fe2000001086b */
[-C--:B------:R-:W-:Y:S03]  /*b880*/  HMMA.16816.F32.BF16 R12, R80, R90.reuse, R12 ;  /* 0x0000005a500c723c */ /* 0x080fe6000004180c */
[----:B------:R1:W-:Y:S01]  /*b890*/  MUFU.EX2 R197, R88 ;  /* 0x0000005800c57308 */ /* 0x0003e20000000800 */
[----:B------:R-:W-:Y:S04]  /*b8a0*/  MOV R149, R194 ;  /* 0x000000c200957202 */ /* 0x000fe80000000f00 */
[C---:B------:R-:W-:Y:S08]  /*b8b0*/  HMMA.16816.F32.BF16 R16, R76.reuse, R90, R16 ;  /* 0x0000005a4c10723c */ /* 0x040ff00000041810 */
[-C--:B---3--:R-:W-:Y:S08]  /*b8c0*/  HMMA.16816.F32.BF16 R20, R76, R84.reuse, R20 ;  /* 0x000000544c14723c */ /* 0x088ff00000041814 */
[C---:B------:R-:W-:Y:S04]  /*b8d0*/  HMMA.16816.F32.BF16 R24, R80.reuse, R84, R24 ;  /* 0x000000545018723c */ /* 0x040fe80000041818 */
[----:B-1----:R-:W-:Y:S03]  /*b8e0*/  FFMA.FTZ R88, R246, c[0x0][0x2d0], -R105 ;  /* 0x0000b400f6587a23 */ /* 0x002fe60000010869 */
[----:B------:R-:W-:Y:S01]  /*b8f0*/  FFMA.FTZ R84, R250, c[0x0][0x2d0], -R107 ;  /* 0x0000b400fa547a23 */ /* 0x000fe2000001086b */
[-C--:B------:R-:W-:Y:S01]  /*b900*/  HMMA.16816.F32.BF16 R28, R80, R86.reuse, R28 ;  /* 0x00000056501c723c */ /* 0x080fe2000004181c */
[----:B------:R1:W-:Y:S07]  /*b910*/  MUFU.EX2 R196, R88 ;  /* 0x0000005800c47308 */ /* 0x0003ee0000000800 */
[C---:B------:R-:W-:Y:S03]  /*b920*/  HMMA.16816.F32.BF16 R32, R76.reuse, R86, R32 ;  /* 0x000000564c20723c */ /* 0x040fe60000041820 */
[----:B------:R2:W-:Y:S05]  /*b930*/  MUFU.EX2 R193, R84 ;  /* 0x0000005400c17308 */ /* 0x0005ea0000000800 */
[-C--:B------:R-:W-:Y:S08]  /*b940*/  HMMA.16816.F32.BF16 R36, R76, R92.reuse, R36 ;  /* 0x0000005c4c24723c */ /* 0x080ff00000041824 */
[C---:B------:R-:W-:Y:S04]  /*b950*/  HMMA.16816.F32.BF16 R40, R80.reuse, R92, R40 ;  /* 0x0000005c5028723c */ /* 0x040fe80000041828 */
[----:B-1----:R-:W-:Y:S03]  /*b960*/  FFMA.FTZ R88, R244, c[0x0][0x2d0], -R105 ;  /* 0x0000b400f4587a23 */ /* 0x002fe60000010869 */
[--C-:B------:R-:W-:Y:S01]  /*b970*/  FFMA.FTZ R92, R148, c[0x0][0x2d0], -R96.reuse ;  /* 0x0000b400945c7a23 */ /* 0x100fe20000010860 */
[-C--:B------:R-:W-:Y:S01]  /*b980*/  HMMA.16816.F32.BF16 R44, R80, R94.reuse, R44 ;  /* 0x0000005e502c723c */ /* 0x080fe2000004182c */
[----:B------:R1:W-:Y:S03]  /*b990*/  MUFU.EX2 R195, R88 ;  /* 0x0000005800c37308 */ /* 0x0003e60000000800 */
[--C-:B--2---:R-:W-:Y:S01]  /*b9a0*/  FFMA.FTZ R84, R161, c[0x0][0x2d0], -R96.reuse ;  /* 0x0000b400a1547a23 */ /* 0x104fe20000010860 */
[----:B------:R-:W-:Y:S03]  /*b9b0*/  MOV R148, R189 ;  /* 0x000000bd00947202 */ /* 0x000fe60000000f00 */
[C---:B------:R-:W-:Y:S03]  /*b9c0*/  HMMA.16816.F32.BF16 R48, R76.reuse, R94, R48 ;  /* 0x0000005e4c30723c */ /* 0x040fe60000041830 */
[----:B------:R2:W-:Y:S10]  /*b9d0*/  MUFU.EX2 R161, R84 ;  /* 0x0000005400a17308 */ /* 0x0005f40000000800 */
[----:B------:R3:W-:Y:S01]  /*b9e0*/  MUFU.EX2 R189, R92 ;  /* 0x0000005c00bd7308 */ /* 0x0007e20000000800 */
[----:B-1----:R-:W-:Y:S09]  /*b9f0*/  FFMA.FTZ R88, R247, c[0x0][0x2d0], -R107 ;  /* 0x0000b400f7587a23 */ /* 0x002ff2000001086b */
[----:B------:R1:W-:Y:S01]  /*ba00*/  MUFU.EX2 R194, R88 ;  /* 0x0000005800c27308 */ /* 0x0003e20000000800 */
[--C-:B--2---:R-:W-:Y:S01]  /*ba10*/  FFMA.FTZ R84, R150, c[0x0][0x2d0], -R96.reuse ;  /* 0x0000b40096547a23 */ /* 0x104fe20000010860 */
[----:B------:R-:W-:Y:S02]  /*ba20*/  MOV R150, R186 ;  /* 0x000000ba00967202 */ /* 0x000fe40000000f00 */
[----:B------:R-:W-:Y:S06]  /*ba30*/  MOV R186, R192 ;  /* 0x000000c000ba7202 */ /* 0x000fec0000000f00 */
[----:B------:R2:W-:Y:S01]  /*ba40*/  MUFU.EX2 R192, R84 ;  /* 0x0000005400c07308 */ /* 0x0005e20000000800 */
[--C-:B---3--:R-:W-:Y:S01]  /*ba50*/  FFMA.FTZ R92, R134, c[0x0][0x2d0], -R96.reuse ;  /* 0x0000b400865c7a23 */ /* 0x108fe20000010860 */
[----:B------:R-:W-:Y:S08]  /*ba60*/  MOV R134, R190 ;  /* 0x000000be00867202 */ /* 0x000ff00000000f00 */
[----:B------:R3:W-:Y:S01]  /*ba70*/  MUFU.EX2 R190, R92 ;  /* 0x0000005c00be7308 */ /* 0x0007e20000000800 */
[----:B-1----:R-:W1:Y:S01]  /*ba80*/  LDSM.16.MT88.4 R88, [R226+0x1100] ;  /* 0x00110000e258783b */ /* 0x002e620000004200 */
[----:B--2---:R-:W-:Y:S08]  /*ba90*/  FFMA.FTZ R84, R160, c[0x0][0x2d0], -R3 ;  /* 0x0000b400a0547a23 */ /* 0x004ff00000010803 */
[----:B------:R2:W-:Y:S01]  /*baa0*/  MUFU.EX2 R160, R84 ;  /* 0x0000005400a07308 */ /* 0x0005e20000000800 */
[----:B---3--:R-:W-:Y:S01]  /*bab0*/  FFMA.FTZ R92, R148, c[0x0][0x2d0], -R105 ;  /* 0x0000b400945c7a23 */ /* 0x008fe20000010869 */
[----:B------:R-:W-:Y:S02]  /*bac0*/  MOV R148, R133 ;  /* 0x0000008500947202 */ /* 0x000fe40000000f00 */
[----:B------:R-:W-:Y:S02]  /*bad0*/  MOV R133, R132 ;  /* 0x0000008400857202 */ /* 0x000fe40000000f00 */
[----:B------:R-:W-:Y:S02]  /*bae0*/  MOV R132, R184 ;  /* 0x000000b800847202 */ /* 0x000fe40000000f00 */
[----:B------:R-:W-:Y:S02]  /*baf0*/  MOV R166, R133 ;  /* 0x0000008500a67202 */ /* 0x000fe40000000f00 */
[----:B------:R-:W-:Y:S01]  /*bb00*/  MOV R133, R117 ;  /* 0x0000007500857202 */ /* 0x000fe20000000f00 */
[--C-:B--2---:R-:W-:Y:S01]  /*bb10*/  FFMA.FTZ R84, R191, c[0x0][0x2d0], -R3.reuse ;  /* 0x0000b400bf547a23 */ /* 0x104fe20000010803 */
[-C--:B-1----:R-:W-:Y:S03]  /*bb20*/  HMMA.16816.F32.BF16 R52, R76, R88.reuse, R52 ;  /* 0x000000584c34723c */ /* 0x082fe60000041834 */
[----:B------:R1:W-:Y:S05]  /*bb30*/  MUFU.EX2 R191, R84 ;  /* 0x0000005400bf7308 */ /* 0x0003ea0000000800 */
[C---:B------:R-:W-:Y:S07]  /*bb40*/  HMMA.16816.F32.BF16 R56, R80.reuse, R88, R56 ;  /* 0x000000585038723c */ /* 0x040fee0000041838 */
[----:B------:R-:W-:Y:S01]  /*bb50*/  FFMA.FTZ R88, R151, c[0x0][0x2d0], -R3 ;  /* 0x0000b40097587a23 */ /* 0x000fe20000010803 */
[-C--:B------:R-:W-:Y:S03]  /*bb60*/  HMMA.16816.F32.BF16 R60, R80, R90.reuse, R60 ;  /* 0x0000005a503c723c */ /* 0x080fe6000004183c */
[----:B------:R2:W-:Y:S01]  /*bb70*/  MUFU.EX2 R171, R88 ;  /* 0x0000005800ab7308 */ /* 0x0005e20000000800 */
[----:B------:R-:W-:Y:S01]  /*bb80*/  MOV R151, R104 ;  /* 0x0000006800977202 */ /* 0x000fe20000000f00 */
[----:B------:R-:W-:Y:S02]  /*bb90*/  FFMA.FTZ R104, R112, c[0x0][0x2d0], -R105 ;  /* 0x0000b40070687a23 */ /* 0x000fe40000010869 */
[----:B------:R-:W-:Y:S01]  /*bba0*/  FFMA.FTZ R80, R150, c[0x0][0x2d0], -R3 ;  /* 0x0000b40096507a23 */ /* 0x000fe20000010803 */
[----:B------:R-:W-:Y:S01]  /*bbb0*/  HMMA.16816.F32.BF16 R64, R76, R90, R64 ;  /* 0x0000005a4c40723c */ /* 0x000fe20000041840 */
[----:B-1----:R-:W1:Y:S03]  /*bbc0*/  LDSM.16.MT88.4 R84, [R224+0x1900] ;  /* 0x00190000e054783b */ /* 0x002e660000004200 */
[----:B------:R-:W-:Y:S01]  /*bbd0*/  F2FP.BF16.PACK_AB R81, R158, R152 ;  /* 0x000000989e51723e */ /* 0x000fe200000010ff */
[----:B------:R3:W-:Y:S01]  /*bbe0*/  MUFU.EX2 R170, R80 ;  /* 0x0000005000aa7308 */ /* 0x0007e20000000800 */
[----:B------:R-:W-:Y:S01]  /*bbf0*/  F2FP.BF16.PACK_AB R82, R200, R157 ;  /* 0x0000009dc852723e */ /* 0x000fe200000010ff */
[--C-:B------:R-:W-:Y:S01]  /*bc00*/  FFMA.FTZ R112, R204, c[0x0][0x2d0], -R96.reuse ;  /* 0x0000b400cc707a23 */ /* 0x100fe20000010860 */
[----:B------:R-:W-:Y:S04]  /*bc10*/  F2FP.BF16.PACK_AB R76, R209, R210 ;  /* 0x000000d2d14c723e */ /* 0x000fe800000010ff */
[----:B------:R-:W-:Y:S02]  /*bc20*/  F2FP.BF16.PACK_AB R77, R154, R155 ;  /* 0x0000009b9a4d723e */ /* 0x000fe400000010ff */
[----:B------:R-:W-:Y:S01]  /*bc30*/  F2FP.BF16.PACK_AB R78, R203, R208 ;  /* 0x000000d0cb4e723e */ /* 0x000fe200000010ff */
[----:B------:R-:W-:Y:S01]  /*bc40*/  MUFU.EX2 R104, R104 ;  /* 0x0000006800687308 */ /* 0x000fe20000000800 */
[----:B------:R-:W-:Y:S02]  /*bc50*/  F2FP.BF16.PACK_AB R79, R202, R201 ;  /* 0x000000c9ca4f723e */ /* 0x000fe400000010ff */
[----:B------:R-:W-:Y:S01]  /*bc60*/  MOV R150, R135 ;  /* 0x0000008700967202 */ /* 0x000fe20000000f00 */
[----:B--2---:R-:W2:Y:S01]  /*bc70*/  LDSM.16.MT88.4 R88, [R227+0x1900] ;  /* 0x00190000e358783b */ /* 0x004ea20000004200 */
[----:B------:R-:W-:Y:S02]  /*bc80*/  F2FP.BF16.PACK_AB R83, R199, R156 ;  /* 0x0000009cc753723e */ /* 0x000fe400000010ff */
[----:B------:R-:W-:Y:S03]  /*bc90*/  MOV R135, R187 ;  /* 0x000000bb00877202 */ /* 0x000fe60000000f00 */
[----:B------:R-:W-:Y:S01]  /*bca0*/  MUFU.EX2 R112, R112 ;  /* 0x0000007000707308 */ /* 0x000fe20000000800 */
[----:B---3--:R-:W-:Y:S01]  /*bcb0*/  FFMA.FTZ R80, R149, c[0x0][0x2d0], -R105 ;  /* 0x0000b40095507a23 */ /* 0x008fe20000010869 */
[----:B------:R-:W-:Y:S08]  /*bcc0*/  MOV R149, R188 ;  /* 0x000000bc00957202 */ /* 0x000ff00000000f00 */
[----:B------:R3:W-:Y:S01]  /*bcd0*/  MUFU.EX2 R169, R80 ;  /* 0x0000005000a97308 */ /* 0x0007e20000000800 */
[-C--:B-1----:R-:W-:Y:S09]  /*bce0*/  HMMA.16816.F32.BF16 R4, R76, R84.reuse, R4 ;  /* 0x000000544c04723c */ /* 0x082ff20000041804 */
[----:B------:R1:W-:Y:S03]  /*bcf0*/  MUFU.EX2 R188, R92 ;  /* 0x0000005c00bc7308 */ /* 0x0003e60000000800 */
[----:B---3--:R-:W-:Y:S07]  /*bd00*/  F2FP.BF16.PACK_AB R80, R159, R153 ;  /* 0x000000999f50723e */ /* 0x008fee00000010ff */
[C---:B------:R-:W-:Y:S01]  /*bd10*/  HMMA.16816.F32.BF16 R8, R80.reuse, R84, R8 ;  /* 0x000000545008723c */ /* 0x040fe20000041808 */
[----:B-1----:R-:W1:Y:S06]  /*bd20*/  LDSM.16.MT88.4 R92, [R225+0x1900] ;  /* 0x00190000e15c783b */ /* 0x002e6c0000004200 */
[--C-:B------:R-:W-:Y:S01]  /*bd30*/  FFMA.FTZ R84, R134, c[0x0][0x2d0], -R107.reuse ;  /* 0x0000b40086547a23 */ /* 0x100fe2000001086b */
[-C--:B------:R-:W-:Y:S03]  /*bd40*/  HMMA.16816.F32.BF16 R12, R80, R86.reuse, R12 ;  /* 0x00000056500c723c */ /* 0x080fe6000004180c */
[----:B------:R3:W-:Y:S01]  /*bd50*/  MUFU.EX2 R168, R84 ;  /* 0x0000005400a87308 */ /* 0x0007e20000000800 */
[----:B------:R-:W-:Y:S02]  /*bd60*/  MOV R134, R122 ;  /* 0x0000007a00867202 */ /* 0x000fe40000000f00 */
[----:B------:R-:W-:Y:S02]  /*bd70*/  MOV R122, R185 ;  /* 0x000000b9007a7202 */ /* 0x000fe40000000f00 */
[C---:B------:R-:W-:Y:S04]  /*bd80*/  HMMA.16816.F32.BF16 R16, R76.reuse, R86, R16 ;  /* 0x000000564c10723c */ /* 0x040fe80000041810 */
[----:B------:R-:W-:Y:S04]  /*bd90*/  MOV R167, R134 ;  /* 0x0000008600a77202 */ /* 0x000fe80000000f00 */
[-C--:B--2---:R-:W-:Y:S08]  /*bda0*/  HMMA.16816.F32.BF16 R20, R76, R88.reuse, R20 ;  /* 0x000000584c14723c */ /* 0x084ff00000041814 */
[C---:B------:R-:W-:Y:S04]  /*bdb0*/  HMMA.16816.F32.BF16 R24, R80.reuse, R88, R24 ;  /* 0x000000585018723c */ /* 0x040fe80000041818 */
[--C-:B---3--:R-:W-:Y:S02]  /*bdc0*/  FFMA.FTZ R84, R234, c[0x0][0x2d0], -R107.reuse ;  /* 0x0000b400ea547a23 */ /* 0x108fe4000001086b */
[----:B------:R2:W5:Y:S01]  /*bdd0*/  LDL.LU R234, [R1+0x44] ;  /* 0x0000440001ea7983 */ /* 0x0005620000300800 */
[----:B------:R-:W-:Y:S01]  /*bde0*/  FFMA.FTZ R88, R98, c[0x0][0x2d0], -R107 ;  /* 0x0000b40062587a23 */ /* 0x000fe2000001086b */
[-C--:B------:R-:W-:Y:S01]  /*bdf0*/  HMMA.16816.F32.BF16 R28, R80, R90.reuse, R28 ;  /* 0x0000005a501c723c */ /* 0x080fe2000004181c */
[----:B------:R3:W-:Y:S01]  /*be00*/  MUFU.EX2 R187, R84 ;  /* 0x0000005400bb7308 */ /* 0x0007e20000000800 */
[----:B------:R-:W4:Y:S06]  /*be10*/  LDL.LU R164, [R1+0x14] ;  /* 0x0000140001a47983 */ /* 0x000f2c0000300800 */
[C---:B------:R-:W-:Y:S03]  /*be20*/  HMMA.16816.F32.BF16 R32, R76.reuse, R90, R32 ;  /* 0x0000005a4c20723c */ /* 0x040fe60000041820 */
[----:B------:R2:W-:Y:S05]  /*be30*/  MUFU.EX2 R185, R88 ;  /* 0x0000005800b97308 */ /* 0x0005ea0000000800 */
[-C--:B-1----:R-:W-:Y:S08]  /*be40*/  HMMA.16816.F32.BF16 R36, R76, R92.reuse, R36 ;  /* 0x0000005c4c24723c */ /* 0x082ff00000041824 */
[C---:B------:R-:W-:Y:S04]  /*be50*/  HMMA.16816.F32.BF16 R40, R80.reuse, R92, R40 ;  /* 0x0000005c5028723c */ /* 0x040fe80000041828 */
[----:B---3--:R-:W-:Y:S03]  /*be60*/  FFMA.FTZ R84, R186, c[0x0][0x2d0], -R105 ;  /* 0x0000b400ba547a23 */ /* 0x008fe60000010869 */
[--C-:B------:R-:W-:Y:S01]  /*be70*/  FFMA.FTZ R92, R135, c[0x0][0x2d0], -R96.reuse ;  /* 0x0000b400875c7a23 */ /* 0x100fe20000010860 */
[-C--:B------:R-:W-:Y:S01]  /*be80*/  HMMA.16816.F32.BF16 R44, R80, R94.reuse, R44 ;  /* 0x0000005e502c723c */ /* 0x080fe2000004182c */
[----:B------:R1:W-:Y:S03]  /*be90*/  MUFU.EX2 R175, R84 ;  /* 0x0000005400af7308 */ /* 0x0003e60000000800 */
[--C-:B--2---:R-:W-:Y:S01]  /*bea0*/  FFMA.FTZ R88, R99, c[0x0][0x2d0], -R107.reuse ;  /* 0x0000b40063587a23 */ /* 0x104fe2000001086b */
[----:B------:R-:W-:Y:S01]  /*beb0*/  MOV R135, R116 ;  /* 0x0000007400877202 */ /* 0x000fe20000000f00 */
[----:B------:R-:W-:Y:S02]  /*bec0*/  FFMA.FTZ R107, R115, c[0x0][0x2d0], -R107 ;  /* 0x0000b400736b7a23 */ /* 0x000fe4000001086b */
[C---:B------:R-:W-:Y:S03]  /*bed0*/  HMMA.16816.F32.BF16 R48, R76.reuse, R94, R48 ;  /* 0x0000005e4c30723c */ /* 0x040fe60000041830 */
[----:B------:R2:W-:Y:S10]  /*bee0*/  MUFU.EX2 R184, R88 ;  /* 0x0000005800b87308 */ /* 0x0005f40000000800 */
[----:B------:R3:W-:Y:S01]  /*bef0*/  MUFU.EX2 R117, R92 ;  /* 0x0000005c00757308 */ /* 0x0007e20000000800 */
[--C-:B-1----:R-:W-:Y:S02]  /*bf00*/  FFMA.FTZ R84, R97, c[0x0][0x2d0], -R105.reuse ;  /* 0x0000b40061547a23 */ /* 0x102fe40000010869 */
[----:B------:R-:W-:Y:S02]  /*bf10*/  FFMA.FTZ R105, R113, c[0x0][0x2d0], -R105 ;  /* 0x0000b40071697a23 */ /* 0x000fe40000010869 */
[--C-:B------:R-:W-:Y:S05]  /*bf20*/  FFMA.FTZ R113, R109, c[0x0][0x2d0], -R96.reuse ;  /* 0x0000b4006d717a23 */ /* 0x100fea0000010860 */
[----:B------:R1:W-:Y:S01]  /*bf30*/  MUFU.EX2 R186, R84 ;  /* 0x0000005400ba7308 */ /* 0x0003e20000000800 */
[--C-:B------:R-:W-:Y:S02]  /*bf40*/  FFMA.FTZ R109, R111, c[0x0][0x2d0], -R3.reuse ;  /* 0x0000b4006f6d7a23 */ /* 0x100fe40000010803 */
[--C-:B------:R-:W-:Y:S02]  /*bf50*/  FFMA.FTZ R111, R207, c[0x0][0x2d0], -R3.reuse ;  /* 0x0000b400cf6f7a23 */ /* 0x100fe40000010803 */
[--C-:B--2---:R-:W-:Y:S02]  /*bf60*/  FFMA.FTZ R88, R150, c[0x0][0x2d0], -R96.reuse ;  /* 0x0000b40096587a23 */ /* 0x104fe40000010860 */
[----:B------:R-:W2:Y:S03]  /*bf70*/  LDL.LU R150, [R1+0x18] ;  /* 0x0000180001967983 */ /* 0x000ea60000300800 */
[----:B------:R1:W-:Y:S01]  /*bf80*/  MUFU.EX2 R174, R88 ;  /* 0x0000005800ae7308 */ /* 0x0003e20000000800 */
[----:B---3--:R-:W-:Y:S09]  /*bf90*/  LDSM.16.MT88.4 R92, [R227+0x2100] ;  /* 0x00210000e35c783b */ /* 0x008ff20000004200 */
[----:B------:R-:W3:Y:S01]  /*bfa0*/  MUFU.EX2 R105, R105 ;  /* 0x0000006900697308 */ /* 0x000ee20000000800 */
[----:B-1----:R-:W1:Y:S09]  /*bfb0*/  LDSM.16.MT88.4 R84, [R226+0x1900] ;  /* 0x00190000e254783b */ /* 0x002e720000004200 */
[----:B------:R-:W1:Y:S01]  /*bfc0*/  MUFU.EX2 R107, R107 ;  /* 0x0000006b006b7308 */ /* 0x000e620000000800 */
[--C-:B------:R-:W-:Y:S01]  /*bfd0*/  FFMA.FTZ R88, R149, c[0x0][0x2d0], -R96.reuse ;  /* 0x0000b40095587a23 */ /* 0x100fe20000010860 */
[----:B------:R-:W-:Y:S01]  /*bfe0*/  MOV R149, R110 ;  /* 0x0000006e00957202 */ /* 0x000fe20000000f00 */
[--C-:B------:R-:W-:Y:S07]  /*bff0*/  FFMA.FTZ R110, R205, c[0x0][0x2d0], -R96.reuse ;  /* 0x0000b400cd6e7a23 */ /* 0x100fee0000010860 */
[----:B------:R1:W-:Y:S01]  /*c000*/  MUFU.EX2 R173, R88 ;  /* 0x0000005800ad7308 */ /* 0x0003e20000000800 */
[----:B---3--:R-:W-:Y:S09]  /*c010*/  F2FP.BF16.PACK_AB R182, R105, R104 ;  /* 0x0000006869b6723e */ /* 0x008ff200000010ff */
[----:B------:R-:W3:Y:S01]  /*c020*/  MUFU.EX2 R113, R113 ;  /* 0x0000007100717308 */ /* 0x000ee20000000800 */
[----:B-1----:R-:W-:Y:S09]  /*c030*/  F2FP.BF16.PACK_AB R183, R107, R106 ;  /* 0x0000006a6bb7723e */ /* 0x002ff200000010ff */
[----:B------:R-:W-:Y:S01]  /*c040*/  MUFU.EX2 R110, R110 ;  /* 0x0000006e006e7308 */ /* 0x000fe20000000800 */
[-C--:B------:R-:W-:Y:S03]  /*c050*/  HMMA.16816.F32.BF16 R52, R76, R84.reuse, R52 ;  /* 0x000000544c34723c */ /* 0x080fe60000041834 */
[--C-:B------:R-:W-:Y:S02]  /*c060*/  FFMA.FTZ R88, R148, c[0x0][0x2d0], -R3.reuse ;  /* 0x0000b40094587a23 */ /* 0x100fe40000010803 */
[----:B------:R-:W2:Y:S04]  /*c070*/  LDL.LU R148, [R1+0x20] ;  /* 0x0000200001947983 */ /* 0x000ea80000300800 */
[----:B------:R-:W-:Y:S01]  /*c080*/  MUFU.EX2 R109, R109 ;  /* 0x0000006d006d7308 */ /* 0x000fe20000000800 */
[C---:B------:R-:W-:Y:S01]  /*c090*/  HMMA.16816.F32.BF16 R56, R80.reuse, R84, R56 ;  /* 0x000000545038723c */ /* 0x040fe20000041838 */
[----:B------:R-:W2:Y:S03]  /*c0a0*/  LDL.LU R134, [R1+0x1c] ;  /* 0x00001c0001867983 */ /* 0x000ea60000300800 */
[----:B---3--:R-:W-:Y:S03]  /*c0b0*/  F2FP.BF16.PACK_AB R178, R113, R112 ;  /* 0x0000007071b2723e */ /* 0x008fe600000010ff */
[--C-:B------:R-:W-:Y:S01]  /*c0c0*/  FFMA.FTZ R84, R108, c[0x0][0x2d0], -R96.reuse ;  /* 0x0000b4006c547a23 */ /* 0x100fe20000010860 */
[-C--:B------:R-:W-:Y:S01]  /*c0d0*/  HMMA.16816.F32.BF16 R60, R80, R86.reuse, R60 ;  /* 0x00000056503c723c */ /* 0x080fe2000004183c */
[----:B------:R1:W-:Y:S03]  /*c0e0*/  MUFU.EX2 R172, R88 ;  /* 0x0000005800ac7308 */ /* 0x0003e60000000800 */
[----:B------:R-:W-:Y:S02]  /*c0f0*/  FFMA.FTZ R108, R206, c[0x0][0x2d0], -R96 ;  /* 0x0000b400ce6c7a23 */ /* 0x000fe40000010860 */
[----:B------:R-:W-:Y:S01]  /*c100*/  LDSM.16.MT88.4 R96, [R225+0x2100] ;  /* 0x00210000e160783b */ /* 0x000fe20000004200 */
[--C-:B------:R-:W-:Y:S01]  /*c110*/  FFMA.FTZ R80, R167, c[0x0][0x2d0], -R3.reuse ;  /* 0x0000b400a7507a23 */ /* 0x100fe20000010803 */
[----:B------:R-:W-:Y:S03]  /*c120*/  HMMA.16816.F32.BF16 R64, R76, R86, R64 ;  /* 0x000000564c40723c */ /* 0x000fe60000041840 */
[----:B------:R3:W-:Y:S01]  /*c130*/  MUFU.EX2 R115, R80 ;  /* 0x0000005000737308 */ /* 0x0007e20000000800 */
[--C-:B------:R-:W-:Y:S01]  /*c140*/  FFMA.FTZ R81, R166, c[0x0][0x2d0], -R3.reuse ;  /* 0x0000b400a6517a23 */ /* 0x100fe20000010803 */
[----:B------:R-:W-:Y:S02]  /*c150*/  F2FP.BF16.PACK_AB R82, R190, R189 ;  /* 0x000000bdbe52723e */ /* 0x000fe400000010ff */
[----:B------:R-:W-:Y:S02]  /*c160*/  F2FP.BF16.PACK_AB R76, R198, R163 ;  /* 0x000000a3c64c723e */ /* 0x000fe400000010ff */
[----:B------:R-:W-:Y:S03]  /*c170*/  F2FP.BF16.PACK_AB R77, R197, R162 ;  /* 0x000000a2c54d723e */ /* 0x000fe600000010ff */
[----:B------:R-:W-:Y:S01]  /*c180*/  F2FP.BF16.PACK_AB R78, R195, R196 ;  /* 0x000000c4c34e723e */ /* 0x000fe200000010ff */
[----:B------:R3:W-:Y:S01]  /*c190*/  MUFU.EX2 R114, R81 ;  /* 0x0000005100727308 */ /* 0x0007e20000000800 */
[----:B------:R-:W-:Y:S02]  /*c1a0*/  F2FP.BF16.PACK_AB R79, R193, R194 ;  /* 0x000000c2c14f723e */ /* 0x000fe400000010ff */
[----:B------:R-:W-:Y:S01]  /*c1b0*/  F2FP.BF16.PACK_AB R83, R170, R171 ;  /* 0x000000abaa53723e */ /* 0x000fe200000010ff */
[--C-:B-1----:R-:W-:Y:S02]  /*c1c0*/  FFMA.FTZ R88, R118, c[0x0][0x2d0], -R3.reuse ;  /* 0x0000b40076587a23 */ /* 0x102fe40000010803 */
[----:B------:R-:W-:Y:S04]  /*c1d0*/  FFMA.FTZ R3, R74, c[0x0][0x2d0], -R3 ;  /* 0x0000b4004a037a23 */ /* 0x000fe80000010803 */
[----:B------:R1:W-:Y:S01]  /*c1e0*/  MUFU.EX2 R118, R88 ;  /* 0x0000005800767308 */ /* 0x0003e20000000800 */
[----:B---3--:R-:W-:Y:S09]  /*c1f0*/  F2FP.BF16.PACK_AB R80, R192, R161 ;  /* 0x000000a1c050723e */ /* 0x008ff200000010ff */
[----:B------:R3:W-:Y:S01]  /*c200*/  MUFU.EX2 R116, R84 ;  /* 0x0000005400747308 */ /* 0x0007e20000000800 */
[----:B------:R-:W-:Y:S09]  /*c210*/  F2FP.BF16.PACK_AB R81, R191, R160 ;  /* 0x000000a0bf51723e */ /* 0x000ff200000010ff */
[----:B------:R-:W3:Y:S01]  /*c220*/  MUFU.EX2 R108, R108 ;  /* 0x0000006c006c7308 */ /* 0x000ee20000000800 */
[----:B-1----:R-:W1:Y:S09]  /*c230*/  LDSM.16.MT88.4 R88, [R224+0x2100] ;  /* 0x00210000e058783b */ /* 0x002e720000004200 */
[----:B------:R-:W1:Y:S01]  /*c240*/  MUFU.EX2 R111, R111 ;  /* 0x0000006f006f7308 */ /* 0x000e620000000800 */
[----:B---3--:R-:W3:Y:S01]  /*c250*/  LDSM.16.MT88.4 R84, [R226+0x2100] ;  /* 0x00210000e254783b */ /* 0x008ee20000004200 */
[----:B------:R-:W-:Y:S02]  /*c260*/  F2FP.BF16.PACK_AB R176, R110, R108 ;  /* 0x0000006c6eb0723e */ /* 0x000fe400000010ff */
[----:B-1----:R-:W-:Y:S01]  /*c270*/  F2FP.BF16.PACK_AB R177, R111, R109 ;  /* 0x0000006d6fb1723e */ /* 0x002fe200000010ff */
[-C--:B------:R-:W-:Y:S08]  /*c280*/  HMMA.16816.F32.BF16 R4, R76, R88.reuse, R4 ;  /* 0x000000584c04723c */ /* 0x080ff00000041804 */
[C---:B------:R-:W-:Y:S08]  /*c290*/  HMMA.16816.F32.BF16 R8, R80.reuse, R88, R8 ;  /* 0x000000585008723c */ /* 0x040ff00000041808 */
[-C--:B------:R-:W-:Y:S08]  /*c2a0*/  HMMA.16816.F32.BF16 R12, R80, R90.reuse, R12 ;  /* 0x0000005a500c723c */ /* 0x080ff0000004180c */
[C---:B------:R-:W-:Y:S01]  /*c2b0*/  HMMA.16816.F32.BF16 R16, R76.reuse, R90, R16 ;  /* 0x0000005a4c10723c */ /* 0x040fe20000041810 */
[----:B------:R-:W1:Y:S07]  /*c2c0*/  LDSM.16.MT88.4 R88, [R224+0x2900] ;  /* 0x00290000e058783b */ /* 0x000e6e0000004200 */
[-C--:B------:R-:W-:Y:S08]  /*c2d0*/  HMMA.16816.F32.BF16 R20, R76, R92.reuse, R20 ;  /* 0x0000005c4c14723c */ /* 0x080ff00000041814 */
[C---:B------:R-:W-:Y:S08]  /*c2e0*/  HMMA.16816.F32.BF16 R24, R80.reuse, R92, R24 ;  /* 0x0000005c5018723c */ /* 0x040ff00000041818 */
[-C--:B------:R-:W-:Y:S08]  /*c2f0*/  HMMA.16816.F32.BF16 R28, R80, R94.reuse, R28 ;  /* 0x0000005e501c723c */ /* 0x080ff0000004181c */
[C---:B------:R-:W-:Y:S01]  /*c300*/  HMMA.16816.F32.BF16 R32, R76.reuse, R94, R32 ;  /* 0x0000005e4c20723c */ /* 0x040fe20000041820 */
[----:B------:R-:W1:Y:S07]  /*c310*/  LDSM.16.MT88.4 R92, [R227+0x2900] ;  /* 0x00290000e35c783b */ /* 0x000e6e0000004200 */
[-C--:B------:R-:W-:Y:S04]  /*c320*/  HMMA.16816.F32.BF16 R36, R76, R96.reuse, R36 ;  /* 0x000000604c24723c */ /* 0x080fe80000041824 */
[----:B----4-:R-:W-:Y:S02]  /*c330*/  FFMA.FTZ R74, R70, R164, R165 ;  /* 0x000000a4464a7223 */ /* 0x010fe400000100a5 */
[----:B------:R-:W-:Y:S02]  /*c340*/  LDSM.16.MT88.4 R164, [R225+0x3100] ;  /* 0x00310000e1a4783b */ /* 0x000fe40000004200 */
[C---:B------:R-:W-:Y:S08]  /*c350*/  HMMA.16816.F32.BF16 R40, R80.reuse, R96, R40 ;  /* 0x000000605028723c */ /* 0x040ff00000041828 */
[-C--:B------:R-:W-:Y:S08]  /*c360*/  HMMA.16816.F32.BF16 R44, R80, R98.reuse, R44 ;  /* 0x00000062502c723c */ /* 0x080ff0000004182c */
[C---:B------:R-:W-:Y:S01]  /*c370*/  HMMA.16816.F32.BF16 R48, R76.reuse, R98, R48 ;  /* 0x000000624c30723c */ /* 0x040fe20000041830 */
[----:B------:R-:W4:Y:S07]  /*c380*/  LDSM.16.MT88.4 R96, [R225+0x2900] ;  /* 0x00290000e160783b */ /* 0x000f2e0000004200 */
[-C--:B---3--:R-:W-:Y:S08]  /*c390*/  HMMA.16816.F32.BF16 R52, R76, R84.reuse, R52 ;  /* 0x000000544c34723c */ /* 0x088ff00000041834 */
[C---:B------:R-:W-:Y:S08]  /*c3a0*/  HMMA.16816.F32.BF16 R56, R80.reuse, R84, R56 ;  /* 0x000000545038723c */ /* 0x040ff00000041838 */
[-C--:B------:R-:W-:Y:S07]  /*c3b0*/  HMMA.16816.F32.BF16 R60, R80, R86.reuse, R60 ;  /* 0x00000056503c723c */ /* 0x080fee000004183c */
[----:B------:R-:W-:Y:S01]  /*c3c0*/  F2FP.BF16.PACK_AB R80, R173, R174 ;  /* 0x000000aead50723e */ /* 0x000fe200000010ff */
[----:B------:R-:W-:Y:S01]  /*c3d0*/  HMMA.16816.F32.BF16 R64, R76, R86, R64 ;  /* 0x000000564c40723c */ /* 0x000fe20000041840 */
[----:B------:R-:W3:Y:S03]  /*c3e0*/  LDSM.16.MT88.4 R84, [R226+0x2900] ;  /* 0x00290000e254783b */ /* 0x000ee60000004200 */
[----:B------:R-:W-:Y:S02]  /*c3f0*/  F2FP.BF16.PACK_AB R81, R118, R172 ;  /* 0x000000ac7651723e */ /* 0x000fe400000010ff */
[----:B------:R-:W-:Y:S02]  /*c400*/  F2FP.BF16.PACK_AB R82, R116, R117 ;  /* 0x000000757452723e */ /* 0x000fe400000010ff */
[----:B------:R-:W-:Y:S01]  /*c410*/  F2FP.BF16.PACK_AB R76, R188, R169 ;  /* 0x000000a9bc4c723e */ /* 0x000fe200000010ff */
[----:B--2---:R-:W-:Y:S03]  /*c420*/  FFMA.FTZ R68, R68, R150, R151 ;  /* 0x0000009644447223 */ /* 0x004fe60000010097 */
[----:B------:R-:W-:Y:S02]  /*c430*/  F2FP.BF16.PACK_AB R77, R187, R168 ;  /* 0x000000a8bb4d723e */ /* 0x000fe400000010ff */
[----:B------:R-:W-:Y:S01]  /*c440*/  F2FP.BF16.PACK_AB R78, R186, R175 ;  /* 0x000000afba4e723e */ /* 0x000fe200000010ff */
[----:B------:R-:W-:Y:S01]  /*c450*/  FADD.FTZ R68, R132, R68 ;  /* 0x0000004484447221 */ /* 0x000fe20000010000 */
[----:B------:R-:W-:Y:S02]  /*c460*/  F2FP.BF16.PACK_AB R79, R184, R185 ;  /* 0x000000b9b84f723e */ /* 0x000fe400000010ff */
[----:B------:R-:W-:Y:S05]  /*c470*/  F2FP.BF16.PACK_AB R83, R114, R115 ;  /* 0x000000737253723e */ /* 0x000fea00000010ff */
[-C--:B-1----:R-:W-:Y:S08]  /*c480*/  HMMA.16816.F32.BF16 R4, R76, R88.reuse, R4 ;  /* 0x000000584c04723c */ /* 0x082ff00000041804 */
[C---:B------:R-:W-:Y:S01]  /*c490*/  HMMA.16816.F32.BF16 R8, R80.reuse, R88, R8 ;  /* 0x000000585008723c */ /* 0x040fe20000041808 */
[----:B------:R-:W-:Y:S07]  /*c4a0*/  MUFU.EX2 R88, R75 ;  /* 0x0000004b00587308 */ /* 0x000fee0000000800 */
[-C--:B------:R-:W-:Y:S03]  /*c4b0*/  HMMA.16816.F32.BF16 R12, R80, R90.reuse, R12 ;  /* 0x0000005a500c723c */ /* 0x080fe6000004180c */
[----:B------:R-:W1:Y:S05]  /*c4c0*/  MUFU.EX2 R75, R3 ;  /* 0x00000003004b7308 */ /* 0x000e6a0000000800 */
[C---:B------:R-:W-:Y:S08]  /*c4d0*/  HMMA.16816.F32.BF16 R16, R76.reuse, R90, R16 ;  /* 0x0000005a4c10723c */ /* 0x040ff00000041810 */
[-C--:B------:R-:W-:Y:S08]  /*c4e0*/  HMMA.16816.F32.BF16 R20, R76, R92.reuse, R20 ;  /* 0x0000005c4c14723c */ /* 0x080ff00000041814 */
[C---:B------:R-:W-:Y:S04]  /*c4f0*/  HMMA.16816.F32.BF16 R24, R80.reuse, R92, R24 ;  /* 0x0000005c5018723c */ /* 0x040fe80000041818 */
[----:B-1----:R-:W-:Y:S04]  /*c500*/  F2FP.BF16.PACK_AB R179, R75, R88 ;  /* 0x000000584bb3723e */ /* 0x002fe800000010ff */
[-C--:B------:R-:W-:Y:S04]  /*c510*/  HMMA.16816.F32.BF16 R28, R80, R94.reuse, R28 ;  /* 0x0000005e501c723c */ /* 0x080fe8000004181c */
[----:B------:R-:W-:Y:S02]  /*c520*/  FFMA.FTZ R70, R69, R148, R149 ;  /* 0x0000009445467223 */ /* 0x000fe40000010095 */
[----:B------:R-:W-:Y:S01]  /*c530*/  FFMA.FTZ R0, R0, R134, R135 ;  /* 0x0000008600007223 */ /* 0x000fe20000010087 */
[----:B------:R-:W-:Y:S01]  /*c540*/  LDSM.16.MT88.4 R148, [R227+0x3100] ;  /* 0x00310000e394783b */ /* 0x000fe20000004200 */
[----:B------:R-:W-:Y:S01]  /*c550*/  FADD.FTZ R70, R233, R70 ;  /* 0x00000046e9467221 */ /* 0x000fe20000010000 */
[C---:B------:R-:W-:Y:S04]  /*c560*/  HMMA.16816.F32.BF16 R32, R76.reuse, R94, R32 ;  /* 0x0000005e4c20723c */ /* 0x040fe80000041820 */
[----:B------:R-:W-:Y:S02]  /*c570*/  FADD.FTZ R69, R133, R74 ;  /* 0x0000004a85457221 */ /* 0x000fe40000010000 */
[----:B------:R-:W-:Y:S01]  /*c580*/  FADD.FTZ R0, R232, R0 ;  /* 0x00000000e8007221 */ /* 0x000fe20000010000 */
[----:B------:R1:W5:Y:S01]  /*c590*/  LDL.LU R233, [R1+0x40] ;  /* 0x0000400001e97983 */ /* 0x0003620000300800 */
[----:B------:R-:W-:Y:S01]  /*c5a0*/  FADD.FTZ R74, R231, R69 ;  /* 0x00000045e74a7221 */ /* 0x000fe20000010000 */
[-C--:B----4-:R-:W-:Y:S02]  /*c5b0*/  HMMA.16816.F32.BF16 R36, R76, R96.reuse, R36 ;  /* 0x000000604c24723c */ /* 0x090fe40000041824 */
[----:B------:R1:W5:Y:S01]  /*c5c0*/  LDL.LU R232, [R1+0x3c] ;  /* 0x00003c0001e87983 */ /* 0x0003620000300800 */
[----:B------:R-:W-:Y:S02]  /*c5d0*/  FADD.FTZ R69, R230, R68 ;  /* 0x00000044e6457221 */ /* 0x000fe40000010000 */
[----:B------:R-:W-:Y:S01]  /*c5e0*/  FADD.FTZ R68, R229, R70 ;  /* 0x00000046e5447221 */ /* 0x000fe20000010000 */
[----:B------:R1:W5:Y:S01]  /*c5f0*/  LDL.LU R231, [R1+0x38] ;  /* 0x0000380001e77983 */ /* 0x0003620000300800 */
[----:B------:R-:W-:Y:S01]  /*c600*/  FADD.FTZ R70, R228, R0 ;  /* 0x00000000e4467221 */ /* 0x000fe20000010000 */
[C---:B------:R-:W-:Y:S02]  /*c610*/  HMMA.16816.F32.BF16 R40, R80.reuse, R96, R40 ;  /* 0x000000605028723c */ /* 0x040fe40000041828 */
[----:B------:R1:W5:Y:S02]  /*c620*/  LDL.LU R230, [R1+0x34] ;  /* 0x0000340001e67983 */ /* 0x0003640000300800 */
[----:B------:R-:W-:Y:S02]  /*c630*/  FADD.FTZ R0, R119, R74 ;  /* 0x0000004a77007221 */ /* 0x000fe40000010000 */
[----:B------:R-:W-:Y:S01]  /*c640*/  FADD.FTZ R69, R122, R69 ;  /* 0x000000457a457221 */ /* 0x000fe20000010000 */
[----:B------:R1:W5:Y:S01]  /*c650*/  LDL.LU R229, [R1+0x30] ;  /* 0x0000300001e57983 */ /* 0x0003620000300800 */
[----:B------:R-:W-:Y:S01]  /*c660*/  FADD.FTZ R68, R121, R68 ;  /* 0x0000004479447221 */ /* 0x000fe20000010000 */
[-C--:B------:R-:W-:Y:S02]  /*c670*/  HMMA.16816.F32.BF16 R44, R80, R98.reuse, R44 ;  /* 0x00000062502c723c */ /* 0x080fe4000004182c */
[----:B------:R1:W5:Y:S01]  /*c680*/  LDL.LU R228, [R1+0x2c] ;  /* 0x00002c0001e47983 */ /* 0x0003620000300800 */
[----:B------:R-:W-:Y:S02]  /*c690*/  FADD.FTZ R3, R120, R70 ;  /* 0x0000004678037221 */ /* 0x000fe40000010000 */
[----:B------:R-:W-:Y:S01]  /*c6a0*/  FADD.FTZ R70, R127, R0 ;  /* 0x000000007f467221 */ /* 0x000fe20000010000 */
[----:B------:R1:W5:Y:S01]  /*c6b0*/  LDL.LU R119, [R1+0x28] ;  /* 0x0000280001777983 */ /* 0x0003620000300800 */
[----:B------:R-:W-:Y:S01]  /*c6c0*/  FADD.FTZ R0, R126, R69 ;  /* 0x000000457e007221 */ /* 0x000fe20000010000 */
[C---:B------:R-:W-:Y:S02]  /*c6d0*/  HMMA.16816.F32.BF16 R48, R76.reuse, R98, R48 ;  /* 0x000000624c30723c */ /* 0x040fe40000041830 */
[----:B------:R-:W2:Y:S02]  /*c6e0*/  LDSM.16.MT88.4 R132, [R224+0x3100] ;  /* 0x00310000e084783b */ /* 0x000ea40000004200 */
[----:B------:R-:W-:Y:S02]  /*c6f0*/  FADD.FTZ R69, R125, R68 ;  /* 0x000000447d457221 */ /* 0x000fe40000010000 */
[----:B------:R-:W-:Y:S02]  /*c700*/  FADD.FTZ R68, R124, R3 ;  /* 0x000000037c447221 */ /* 0x000fe40000010000 */
[----:B------:R-:W-:Y:S01]  /*c710*/  FADD.FTZ R3, R252, R70 ;  /* 0x00000046fc037221 */ /* 0x000fe20000010000 */
[-C--:B---3--:R-:W-:Y:S03]  /*c720*/  HMMA.16816.F32.BF16 R52, R76, R84.reuse, R52 ;  /* 0x000000544c34723c */ /* 0x088fe60000041834 */
[----:B------:R-:W-:Y:S05]  /*c730*/  FADD.FTZ R0, R251, R0 ;  /* 0x00000000fb007221 */ /* 0x000fea0000010000 */
[C---:B------:R-:W-:Y:S08]  /*c740*/  HMMA.16816.F32.BF16 R56, R80.reuse, R84, R56 ;  /* 0x000000545038723c */ /* 0x040ff00000041838 */
[-C--:B------:R-:W-:Y:S08]  /*c750*/  HMMA.16816.F32.BF16 R60, R80, R86.reuse, R60 ;  /* 0x00000056503c723c */ /* 0x080ff0000004183c */
[----:B------:R-:W-:Y:S08]  /*c760*/  HMMA.16816.F32.BF16 R64, R76, R86, R64 ;  /* 0x000000564c40723c */ /* 0x000ff00000041840 */
[-C--:B--2---:R-:W-:Y:S07]  /*c770*/  HMMA.16816.F32.BF16 R124, R180, R132.reuse, R4 ;  /* 0x00000084b47c723c */ /* 0x084fee0000041804 */
[----:B------:R-:W-:Y:S01]  /*c780*/  FADD.FTZ R4, R139, R69 ;  /* 0x000000458b047221 */ /* 0x000fe20000010000 */
[C---:B------:R-:W-:Y:S04]  /*c790*/  HMMA.16816.F32.BF16 R120, R176.reuse, R132, R8 ;  /* 0x00000084b078723c */ /* 0x040fe80000041808 */
[----:B------:R-:W-:Y:S02]  /*c7a0*/  FADD.FTZ R7, R138, R68 ;  /* 0x000000448a077221 */ /* 0x000fe40000010000 */
[----:B------:R-:W-:Y:S02]  /*c7b0*/  FADD.FTZ R6, R137, R3 ;  /* 0x0000000389067221 */ /* 0x000fe40000010000 */
[----:B------:R-:W-:Y:S01]  /*c7c0*/  FADD.FTZ R5, R136, R0 ;  /* 0x0000000088057221 */ /* 0x000fe20000010000 */
[-C--:B------:R-:W-:Y:S03]  /*c7d0*/  HMMA.16816.F32.BF16 R128, R176, R134.reuse, R12 ;  /* 0x00000086b080723c */ /* 0x080fe6000004180c */
[----:B------:R-:W-:Y:S02]  /*c7e0*/  FADD.FTZ R4, R249, R4 ;  /* 0x00000004f9047221 */ /* 0x000fe40000010000 */
[----:B------:R-:W-:Y:S02]  /*c7f0*/  FADD.FTZ R3, R221, R7 ;  /* 0x00000007dd037221 */ /* 0x000fe40000010000 */
        /* <DEDUP_REMOVED lines=12> */
[----:B------:R-:W-:Y:S04]  /*c8c0*/  FADD.FTZ R7, R220, R4 ;  /* 0x00000004dc077221 */ /* 0x000fe80000010000 */
        /* <DEDUP_REMOVED lines=9> */
[----:B------:R-:W-:Y:S01]  /*c960*/  FADD.FTZ R10, R217, R3 ;  /* 0x00000003d90a7221 */ /* 0x000fe20000010000 */
[----:B------:R-:W2:Y:S01]  /*c970*/  LDSM.16.MT88.4 R4, [R226+0x3100] ;  /* 0x00310000e204783b */ /* 0x000ea20000004200 */
[----:B------:R-:W-:Y:S04]  /*c980*/  FADD.FTZ R9, R213, R0 ;  /* 0x00000000d5097221 */ /* 0x000fe80000010000 */
[----:B------:R-:W-:Y:S02]  /*c990*/  FADD.FTZ R8, R216, R8 ;  /* 0x00000008d8087221 */ /* 0x000fe40000010000 */
[----:B------:R-:W-:Y:S02]  /*c9a0*/  FADD.FTZ R0, R155, R10 ;  /* 0x0000000a9b007221 */ /* 0x000fe40000010000 */
[----:B------:R-:W-:Y:S02]  /*c9b0*/  FADD.FTZ R3, R210, R11 ;  /* 0x0000000bd2037221 */ /* 0x000fe40000010000 */
[----:B------:R-:W-:Y:S02]  /*c9c0*/  FADD.FTZ R12, R153, R9 ;  /* 0x00000009990c7221 */ /* 0x000fe40000010000 */
[----:B------:R-:W-:Y:S02]  /*c9d0*/  FADD.FTZ R11, R152, R8 ;  /* 0x00000008980b7221 */ /* 0x000fe40000010000 */
[----:B------:R-:W-:Y:S02]  /*c9e0*/  FADD.FTZ R9, R154, R0 ;  /* 0x000000009a097221 */ /* 0x000fe40000010000 */
[----:B------:R-:W-:Y:S01]  /*c9f0*/  FADD.FTZ R10, R209, R3 ;  /* 0x00000003d10a7221 */ /* 0x000fe20000010000 */
[-C--:B------:R-:W-:Y:S03]  /*ca00*/  HMMA.16816.F32.BF16 R152, R180, R164.reuse, R36 ;  /* 0x000000a4b498723c */ /* 0x080fe60000041824 */
[----:B------:R-:W-:Y:S02]  /*ca10*/  FADD.FTZ R8, R159, R12 ;  /* 0x0000000c9f087221 */ /* 0x000fe40000010000 */
[----:B------:R-:W-:Y:S02]  /*ca20*/  FADD.FTZ R3, R158, R11 ;  /* 0x0000000b9e037221 */ /* 0x000fe40000010000 */
[----:B------:R-:W-:Y:S02]  /*ca30*/  FADD.FTZ R0, R208, R10 ;  /* 0x0000000ad0007221 */ /* 0x000fe40000010000 */
[----:B------:R-:W-:Y:S03]  /*ca40*/  FADD.FTZ R12, R201, R9 ;  /* 0x00000009c90c7221 */ /* 0x000fe60000010000 */
        /* <DEDUP_REMOVED lines=24> */
[----:B------:R-:W-:Y:S02]  /*cbd0*/  FADD.FTZ R11, R170, R8 ;  /* 0x00000008aa0b7221 */ /* 0x000fe40000010000 */
[----:B------:R-:W-:Y:S02]  /*cbe0*/  FADD.FTZ R10, R169, R3 ;  /* 0x00000003a90a7221 */ /* 0x000fe40000010000 */
[----:B------:R-:W-:Y:S02]  /*cbf0*/  FADD.FTZ R9, R168, R0 ;  /* 0x00000000a8097221 */ /* 0x000fe40000010000 */
[----:B------:R-:W-:Y:S01]  /*cc00*/  FADD.FTZ R8, R174, R12 ;  /* 0x0000000cae087221 */ /* 0x000fe20000010000 */
[-C--:B--2---:R-:W-:Y:S03]  /*cc10*/  HMMA.16816.F32.BF16 R168, R180, R4.reuse, R52 ;  /* 0x00000004b4a8723c */ /* 0x084fe60000041834 */
[----:B------:R-:W-:Y:S02]  /*cc20*/  FADD.FTZ R0, R188, R10 ;  /* 0x0000000abc007221 */ /* 0x000fe40000010000 */
[----:B------:R-:W-:Y:S02]  /*cc30*/  FADD.FTZ R3, R172, R11 ;  /* 0x0000000bac037221 */ /* 0x000fe40000010000 */
[----:B------:R-:W-:Y:S02]  /*cc40*/  FADD.FTZ R10, R173, R8 ;  /* 0x00000008ad0a7221 */ /* 0x000fe40000010000 */
[----:B------:R-:W-:Y:S02]  /*cc50*/  FADD.FTZ R8, R175, R0 ;  /* 0x00000000af087221 */ /* 0x000fe40000010000 */
[C---:B------:R-:W-:Y:S04]  /*cc60*/  HMMA.16816.F32.BF16 R172, R176.reuse, R4, R56 ;  /* 0x00000004b0ac723c */ /* 0x040fe80000041838 */
[----:B------:R-:W-:Y:S02]  /*cc70*/  FADD.FTZ R11, R187, R9 ;  /* 0x00000009bb0b7221 */ /* 0x000fe40000010000 */
[----:B------:R-:W-:Y:S01]  /*cc80*/  FADD.FTZ R9, R118, R3 ;  /* 0x0000000376097221 */ /* 0x000fe20000010000 */
[----:B------:R-:W-:Y:S01]  /*cc90*/  MOV R118, R2 ;  /* 0x0000000200767202 */ /* 0x000fe20000000f00 */
[----:B------:R-:W-:Y:S01]  /*cca0*/  FADD.FTZ R4, R185, R11 ;  /* 0x0000000bb9047221 */ /* 0x000fe20000010000 */
[-C--:B------:R-:W-:Y:S03]  /*ccb0*/  HMMA.16816.F32.BF16 R176, R176, R6.reuse, R60 ;  /* 0x00000006b0b0723c */ /* 0x080fe6000004183c */
[----:B------:R-:W-:Y:S01]  /*ccc0*/  FADD.FTZ R3, R117, R10 ;  /* 0x0000000a75037221 */ /* 0x000fe20000010000 */
[----:B------:R-:W-:Y:S01]  /*ccd0*/  MOV R117, R71 ;  /* 0x0000004700757202 */ /* 0x000fe20000000f00 */
[----:B------:R-:W-:Y:S02]  /*cce0*/  FADD.FTZ R10, R186, R8 ;  /* 0x00000008ba0a7221 */ /* 0x000fe40000010000 */
[----:B------:R-:W-:Y:S01]  /*ccf0*/  FADD.FTZ R0, R115, R9 ;  /* 0x0000000973007221 */ /* 0x000fe20000010000 */
[----:B------:R-:W-:Y:S04]  /*cd00*/  HMMA.16816.F32.BF16 R180, R180, R6, R64 ;  /* 0x00000006b4b4723c */ /* 0x000fe80000041840 */
[----:B------:R-:W-:Y:S02]  /*cd10*/  FADD.FTZ R9, R184, R4 ;  /* 0x00000004b8097221 */ /* 0x000fe40000010000 */
[----:B------:R-:W-:Y:S01]  /*cd20*/  FADD.FTZ R5, R116, R3 ;  /* 0x0000000374057221 */ /* 0x000fe20000010000 */
[----:B------:R-:W-:Y:S01]  /*cd30*/  MOV R116, R72 ;  /* 0x0000004800747202 */ /* 0x000fe20000000f00 */
        /* <DEDUP_REMOVED lines=12> */
[----:B------:R-:W-:Y:S01]  /*ce00*/  STL [R1+0x14], R5 ;  /* 0x0000140501007387 */ /* 0x000fe20000100800 */
[----:B------:R-:W-:Y:S02]  /*ce10*/  FADD.FTZ R3, R112, R3 ;  /* 0x0000000370037221 */ /* 0x000fe40000010000 */
[----:B------:R-:W-:Y:S01]  /*ce20*/  FADD.FTZ R0, R111, R8 ;  /* 0x000000086f007221 */ /* 0x000fe20000010000 */
[----:B------:R-:W-:Y:S01]  /*ce30*/  STL [R1+0x18], R4 ;  /* 0x0000180401007387 */ /* 0x000fe20000100800 */
[----:B------:R-:W-:Y:S02]  /*ce40*/  FADD.FTZ R3, R113, R3 ;  /* 0x0000000371037221 */ /* 0x000fe40000010000 */
[----:B------:R-:W-:Y:S03]  /*ce50*/  FADD.FTZ R0, R88, R0 ;  /* 0x0000000058007221 */ /* 0x000fe60000010000 */
[----:B------:R2:W-:Y:S01]  /*ce60*/  STL [R1+0x20], R3 ;  /* 0x0000200301007387 */ /* 0x0005e20000100800 */
[----:B------:R-:W-:Y:S05]  /*ce70*/  FADD.FTZ R0, R75, R0 ;  /* 0x000000004b007221 */ /* 0x000fea0000010000 */
[----:B------:R1:W-:Y:S01]  /*ce80*/  STL [R1+0x1c], R0 ;  /* 0x00001c0001007387 */ /* 0x0003e20000100800 */
[----:B--2---:R-:W-:Y:S01]  /*ce90*/  MOV R3, R73 ;  /* 0x0000004900037202 */ /* 0x004fe20000000f00 */
[----:B-1---5:R-:W-:-:S05]  /*cea0*/  @P0 BRA `(.L_x_20) ;  /* 0xffffad8000000947 */ /* 0x022fca000383ffff */
.L_x_19:
[----:B-1----:R-:W2:Y:S04]  /*ceb0*/  LDL.LU R0, [R1+0x14] ;  /* 0x0000140001007983 */ /* 0x002ea80000300800 */
[----:B------:R-:W3:Y:S04]  /*cec0*/  LDL.LU R4, [R1+0x18] ;  /* 0x0000180001047983 */ /* 0x000ee80000300800 */
[----:B------:R-:W4:Y:S04]  /*ced0*/  LDL.LU R10, [R1+0x20] ;  /* 0x00002000010a7983 */ /* 0x000f280000300800 */
[----:B------:R-:W5:Y:S01]  /*cee0*/  LDL.LU R8, [R1+0x1c] ;  /* 0x00001c0001087983 */ /* 0x000f620000300800 */
[----:B------:R-:W-:-:S02]  /*cef0*/  MOV R20, 0xff800000 ;  /* 0xff80000000147802 */ /* 0x000fc40000000f00 */
[----:B------:R-:W-:Y:S02]  /*cf00*/  MOV R21, 0xff800000 ;  /* 0xff80000000157802 */ /* 0x000fe40000000f00 */
[----:B------:R-:W-:Y:S02]  /*cf10*/  MOV R22, 0xff800000 ;  /* 0xff80000000167802 */ /* 0x000fe40000000f00 */
[----:B------:R-:W-:Y:S02]  /*cf20*/  MOV R23, 0xff800000 ;  /* 0xff80000000177802 */ /* 0x000fe40000000f00 */
[----:B------:R-:W-:Y:S01]  /*cf30*/  PLOP3.LUT P4, PT, PT, PT, PT, 0x8, 0x0 ;  /* 0x000000000000781c */ /* 0x000fe20003f8e170 */
[----:B--2---:R-:W1:Y:S04]  /*cf40*/  SHFL.BFLY PT, R5, R0, 0x2, 0x1f ;  /* 0x0c401f0000057f89 */ /* 0x004e6800000e0000 */
[----:B---3--:R-:W2:Y:S04]  /*cf50*/  SHFL.BFLY PT, R9, R4, 0x2, 0x1f ;  /* 0x0c401f0004097f89 */ /* 0x008ea800000e0000 */
[----:B----4-:R-:W3:Y:S04]  /*cf60*/  SHFL.BFLY PT, R7, R10, 0x2, 0x1f ;  /* 0x0c401f000a077f89 */ /* 0x010ee800000e0000 */
[----:B-----5:R-:W4:Y:S01]  /*cf70*/  SHFL.BFLY PT, R6, R8, 0x2, 0x1f ;  /* 0x0c401f0008067f89 */ /* 0x020f2200000e0000 */
[----:B-1----:R-:W-:-:S02]  /*cf80*/  FADD.FTZ R5, R5, R0 ;  /* 0x0000000005057221 */ /* 0x002fc40000010000 */
[----:B--2---:R-:W-:-:S03]  /*cf90*/  FADD.FTZ R9, R9, R4 ;  /* 0x0000000409097221 */ /* 0x004fc60000010000 */
[----:B------:R-:W1:Y:S01]  /*cfa0*/  SHFL.BFLY PT, R0, R5, 0x1, 0x1f ;  /* 0x0c201f0005007f89 */ /* 0x000e6200000e0000 */
[----:B---3--:R-:W-:-:S03]  /*cfb0*/  FADD.FTZ R7, R7, R10 ;  /* 0x0000000a07077221 */ /* 0x008fc60000010000 */
[----:B------:R-:W2:Y:S01]  /*cfc0*/  SHFL.BFLY PT, R4, R9, 0x1, 0x1f ;  /* 0x0c201f0009047f89 */ /* 0x000ea200000e0000 */
[----:B----4-:R-:W-:-:S03]  /*cfd0*/  FADD.FTZ R6, R6, R8 ;  /* 0x0000000806067221 */ /* 0x010fc60000010000 */
[----:B------:R-:W3:Y:S04]  /*cfe0*/  SHFL.BFLY PT, R3, R7, 0x1, 0x1f ;  /* 0x0c201f0007037f89 */ /* 0x000ee800000e0000 */
[----:B------:R-:W4:Y:S01]  /*cff0*/  SHFL.BFLY PT, R8, R6, 0x1, 0x1f ;  /* 0x0c201f0006087f89 */ /* 0x000f2200000e0000 */
[----:B-1----:R-:W-:Y:S01]  /*d000*/  FADD.FTZ R5, R5, R0 ;  /* 0x0000000005057221 */ /* 0x002fe20000010000 */
[----:B------:R-:W-:Y:S01]  /*d010*/  MOV R0, RZ ;  /* 0x000000ff00007202 */ /* 0x000fe20000000f00 */
[----:B--2---:R-:W-:-:S03]  /*d020*/  FADD.FTZ R9, R9, R4 ;  /* 0x0000000409097221 */ /* 0x004fc60000010000 */
[----:B------:R-:W-:Y:S02]  /*d030*/  FSETP.NE.FTZ.AND P3, PT, R5, RZ, PT ;  /* 0x000000ff0500720b */ /* 0x000fe40003f75000 */
[----:B------:R-:W-:Y:S01]  /*d040*/  MOV R4, RZ ;  /* 0x000000ff00047202 */ /* 0x000fe20000000f00 */
[----:B---3--:R-:W-:Y:S01]  /*d050*/  FADD.FTZ R7, R7, R3 ;  /* 0x0000000307077221 */ /* 0x008fe20000010000 */
[----:B------:R-:W-:Y:S02]  /*d060*/  FSETP.NE.FTZ.AND P2, PT, R9, RZ, PT ;  /* 0x000000ff0900720b */ /* 0x000fe40003f55000 */
[----:B------:R-:W-:Y:S01]  /*d070*/  MOV R3, RZ ;  /* 0x000000ff00037202 */ /* 0x000fe20000000f00 */
[----:B----4-:R-:W-:Y:S01]  /*d080*/  FADD.FTZ R6, R8, R6 ;  /* 0x0000000608067221 */ /* 0x010fe20000010000 */
[----:B------:R-:W-:-:S04]  /*d090*/  FSETP.NE.FTZ.AND P1, PT, R7, RZ, PT ;  /* 0x000000ff0700720b */ /* 0x000fc80003f35000 */
[----:B------:R-:W-:Y:S01]  /*d0a0*/  FSETP.NE.FTZ.AND P0, PT, R6, RZ, PT ;  /* 0x000000ff0600720b */ /* 0x000fe20003f15000 */
[----:B------:R-:W1:Y:S08]  /*d0b0*/  @P3 MUFU.RCP R0, R5 ;  /* 0x0000000500003308 */ /* 0x000e700000001000 */
[----:B------:R-:W2:Y:S04]  /*d0c0*/  @P1 MUFU.RCP R3, R7 ;  /* 0x0000000700031308 */ /* 0x000ea80000001000 */
[----:B------:R-:W-:Y:S01]  /*d0d0*/  @P0 MOV R8, 0x3f317218 ;  /* 0x3f31721800080802 */ /* 0x000fe20000000f00 */
[----:B-1----:R-:W-:-:S03]  /*d0e0*/  FMUL.FTZ R124, R0, R124 ;  /* 0x0000007c007c7220 */ /* 0x002fc60000410000 */
[----:B------:R-:W1:Y:S01]  /*d0f0*/  @P2 MUFU.RCP R4, R9 ;  /* 0x0000000900042308 */ /* 0x000e620000001000 */
[C---:B------:R-:W-:Y:S02]  /*d100*/  FMUL.FTZ R125, R0.reuse, R125 ;  /* 0x0000007d007d7220 */ /* 0x040fe40000410000 */
[C---:B------:R-:W-:Y:S02]  /*d110*/  FMUL.FTZ R132, R0.reuse, R132 ;  /* 0x0000008400847220 */ /* 0x040fe40000410000 */
[C---:B------:R-:W-:Y:S02]  /*d120*/  FMUL.FTZ R133, R0.reuse, R133 ;  /* 0x0000008500857220 */ /* 0x040fe40000410000 */
[C---:B------:R-:W-:Y:S01]  /*d130*/  FMUL.FTZ R136, R0.reuse, R136 ;  /* 0x0000008800887220 */ /* 0x040fe20000410000 */
[----:B------:R-:W-:Y:S01]  /*d140*/  @P3 MUFU.LG2 R11, R5 ;  /* 0x00000005000b3308 */ /* 0x000fe20000000c00 */
[C---:B------:R-:W-:Y:S02]  /*d150*/  FMUL.FTZ R137, R0.reuse, R137 ;  /* 0x0000008900897220 */ /* 0x040fe40000410000 */
[----:B------:R-:W-:-:S02]  /*d160*/  FMUL.FTZ R148, R0, R148 ;  /* 0x0000009400947220 */ /* 0x000fc40000410000 */
[C---:B------:R-:W-:Y:S02]  /*d170*/  FMUL.FTZ R149, R0.reuse, R149 ;  /* 0x0000009500957220 */ /* 0x040fe40000410000 */
[C---:B------:R-:W-:Y:S01]  /*d180*/  FMUL.FTZ R152, R0.reuse, R152 ;  /* 0x0000009800987220 */ /* 0x040fe20000410000 */
[----:B------:R-:W-:Y:S01]  /*d190*/  @P2 MUFU.LG2 R9, R9 ;  /* 0x0000000900092308 */ /* 0x000fe20000000c00 */
[C---:B------:R-:W-:Y:S02]  /*d1a0*/  FMUL.FTZ R153, R0.reuse, R153 ;  /* 0x0000009900997220 */ /* 0x040fe40000410000 */
[C---:B------:R-:W-:Y:S02]  /*d1b0*/  FMUL.FTZ R164, R0.reuse, R164 ;  /* 0x000000a400a47220 */ /* 0x040fe40000410000 */
[C---:B------:R-:W-:Y:S02]  /*d1c0*/  FMUL.FTZ R165, R0.reuse, R165 ;  /* 0x000000a500a57220 */ /* 0x040fe40000410000 */
[C---:B------:R-:W-:Y:S01]  /*d1d0*/  FMUL.FTZ R168, R0.reuse, R168 ;  /* 0x000000a800a87220 */ /* 0x040fe20000410000 */
[----:B------:R-:W-:Y:S01]  /*d1e0*/  @P1 MUFU.LG2 R7, R7 ;  /* 0x0000000700071308 */ /* 0x000fe20000000c00 */
[----:B------:R-:W-:-:S02]  /*d1f0*/  FMUL.FTZ R169, R0, R169 ;  /* 0x000000a900a97220 */ /* 0x000fc40000410000 */
[C---:B------:R-:W-:Y:S02]  /*d200*/  FMUL.FTZ R180, R0.reuse, R180 ;  /* 0x000000b400b47220 */ /* 0x040fe40000410000 */
[----:B------:R-:W-:Y:S01]  /*d210*/  FMUL.FTZ R181, R0, R181 ;  /* 0x000000b500b57220 */ /* 0x000fe20000410000 */
[----:B------:R-:W-:Y:S01]  /*d220*/  MOV R0, RZ ;  /* 0x000000ff00007202 */ /* 0x000fe20000000f00 */
[C---:B--2---:R-:W-:Y:S02]  /*d230*/  FMUL.FTZ R120, R3.reuse, R120 ;  /* 0x0000007803787220 */ /* 0x044fe40000410000 */
[C---:B------:R-:W-:Y:S02]  /*d240*/  FMUL.FTZ R121, R3.reuse, R121 ;  /* 0x0000007903797220 */ /* 0x040fe40000410000 */
[C---:B------:R-:W-:Y:S01]  /*d250*/  FMUL.FTZ R128, R3.reuse, R128 ;  /* 0x0000008003807220 */ /* 0x040fe20000410000 */
[----:B------:R-:W2:Y:S01]  /*d260*/  @P0 MUFU.RCP R0, R6 ;  /* 0x0000000600000308 */ /* 0x000ea20000001000 */
[----:B------:R-:W-:-:S02]  /*d270*/  FMUL.FTZ R129, R3, R129 ;  /* 0x0000008103817220 */ /* 0x000fc40000410000 */
[C---:B------:R-:W-:Y:S02]  /*d280*/  FMUL.FTZ R140, R3.reuse, R140 ;  /* 0x0000008c038c7220 */ /* 0x040fe40000410000 */
[C---:B------:R-:W-:Y:S02]  /*d290*/  FMUL.FTZ R141, R3.reuse, R141 ;  /* 0x0000008d038d7220 */ /* 0x040fe40000410000 */
[C---:B------:R-:W-:Y:S01]  /*d2a0*/  FMUL.FTZ R144, R3.reuse, R144 ;  /* 0x0000009003907220 */ /* 0x040fe20000410000 */
[----:B------:R-:W3:Y:S01]  /*d2b0*/  @P0 MUFU.LG2 R6, R6 ;  /* 0x0000000600060308 */ /* 0x000ee20000000c00 */
[C---:B------:R-:W-:Y:S02]  /*d2c0*/  FMUL.FTZ R145, R3.reuse, R145 ;  /* 0x0000009103917220 */ /* 0x040fe40000410000 */
[C---:B------:R-:W-:Y:S02]  /*d2d0*/  FMUL.FTZ R156, R3.reuse, R156 ;  /* 0x0000009c039c7220 */ /* 0x040fe40000410000 */
[----:B------:R-:W-:-:S02]  /*d2e0*/  FMUL.FTZ R157, R3, R157 ;  /* 0x0000009d039d7220 */ /* 0x000fc40000410000 */
[C---:B------:R-:W-:Y:S02]  /*d2f0*/  FMUL.FTZ R160, R3.reuse, R160 ;  /* 0x000000a003a07220 */ /* 0x040fe40000410000 */
[C---:B------:R-:W-:Y:S02]  /*d300*/  FMUL.FTZ R161, R3.reuse, R161 ;  /* 0x000000a103a17220 */ /* 0x040fe40000410000 */
[C---:B------:R-:W-:Y:S02]  /*d310*/  FMUL.FTZ R172, R3.reuse, R172 ;  /* 0x000000ac03ac7220 */ /* 0x040fe40000410000 */
[C---:B------:R-:W-:Y:S02]  /*d320*/  FMUL.FTZ R173, R3.reuse, R173 ;  /* 0x000000ad03ad7220 */ /* 0x040fe40000410000 */
[C---:B------:R-:W-:Y:S02]  /*d330*/  FMUL.FTZ R176, R3.reuse, R176 ;  /* 0x000000b003b07220 */ /* 0x040fe40000410000 */
[----:B------:R-:W-:Y:S01]  /*d340*/  FMUL.FTZ R177, R3, R177 ;  /* 0x000000b103b17220 */ /* 0x000fe20000410000 */
[----:B------:R-:W-:Y:S01]  /*d350*/  @P2 MOV R3, 0x3f317218 ;  /* 0x3f31721800032802 */ /* 0x000fe20000000f00 */
[----:B-1----:R-:W-:-:S02]  /*d360*/  FMUL.FTZ R126, R4, R126 ;  /* 0x0000007e047e7220 */ /* 0x002fc40000410000 */
[C---:B------:R-:W-:Y:S02]  /*d370*/  FMUL.FTZ R127, R4.reuse, R127 ;  /* 0x0000007f047f7220 */ /* 0x040fe40000410000 */
[C---:B------:R-:W-:Y:S02]  /*d380*/  FMUL.FTZ R134, R4.reuse, R134 ;  /* 0x0000008604867220 */ /* 0x040fe40000410000 */
[C---:B------:R-:W-:Y:S02]  /*d390*/  FMUL.FTZ R135, R4.reuse, R135 ;  /* 0x0000008704877220 */ /* 0x040fe40000410000 */
        /* <DEDUP_REMOVED lines=11> */
[----:B------:R-:W-:Y:S01]  /*d450*/  FMUL.FTZ R183, R4, R183 ;  /* 0x000000b704b77220 */ /* 0x000fe20000410000 */
[----:B------:R-:W-:Y:S01]  /*d460*/  @P3 MOV R4, 0x3f317218 ;  /* 0x3f31721800043802 */ /* 0x000fe20000000f00 */
[C---:B--2---:R-:W-:Y:S02]  /*d470*/  FMUL.FTZ R122, R0.reuse, R122 ;  /* 0x0000007a007a7220 */ /* 0x044fe40000410000 */
        /* <DEDUP_REMOVED lines=14> */
[----:B------:R-:W-:Y:S01]  /*d560*/  FMUL.FTZ R179, R0, R179 ;  /* 0x000000b300b37220 */ /* 0x000fe20000410000 */
[----:B------:R-:W-:Y:S01]  /*d570*/  @P1 MOV R0, 0x3f317218 ;  /* 0x3f31721800001802 */ /* 0x000fe20000000f00 */
[----:B------:R-:W-:Y:S02]  /*d580*/  @P2 FMUL.FTZ R5, R3, c[0x0][0x2d0] ;  /* 0x0000b40003052a20 */ /* 0x000fe40000410000 */
[----:B------:R-:W-:Y:S02]  /*d590*/  @P3 FMUL.FTZ R10, R4, c[0x0][0x2d0] ;  /* 0x0000b400040a3a20 */ /* 0x000fe40000410000 */
[----:B------:R-:W-:Y:S02]  /*d5a0*/  @P1 FMUL.FTZ R3, R0, c[0x0][0x2d0] ;  /* 0x0000b40000031a20 */ /* 0x000fe40000410000 */
[----:B------:R-:W-:Y:S02]  /*d5b0*/  @P3 FMUL.FTZ R11, R11, 0.69314718246459960938 ;  /* 0x3f3172180b0b3820 */ /* 0x000fe40000410000 */
[----:B------:R-:W-:-:S02]  /*d5c0*/  @P2 FMUL.FTZ R9, R9, 0.69314718246459960938 ;  /* 0x3f31721809092820 */ /* 0x000fc40000410000 */
[----:B------:R-:W-:Y:S02]  /*d5d0*/  @P1 FMUL.FTZ R7, R7, 0.69314718246459960938 ;  /* 0x3f31721807071820 */ /* 0x000fe40000410000 */
[----:B---3--:R-:W-:Y:S02]  /*d5e0*/  @P0 FMUL.FTZ R4, R6, 0.69314718246459960938 ;  /* 0x3f31721806040820 */ /* 0x008fe40000410000 */
[----:B------:R-:W-:Y:S02]  /*d5f0*/  @P0 FMUL.FTZ R0, R8, c[0x0][0x2d0] ;  /* 0x0000b40008000a20 */ /* 0x000fe40000410000 */
[----:B------:R-:W-:Y:S02]  /*d600*/  @P3 FFMA.FTZ R20, R10, R73, R11 ;  /* 0x000000490a143223 */ /* 0x000fe4000001000b */
[----:B------:R-:W-:Y:S02]  /*d610*/  @P2 FFMA.FTZ R21, R5, R72, R9 ;  /* 0x0000004805152223 */ /* 0x000fe40000010009 */
[----:B------:R-:W-:-:S02]  /*d620*/  @P1 FFMA.FTZ R22, R3, R71, R7 ;  /* 0x0000004703161223 */ /* 0x000fc40000010007 */
[----:B------:R-:W-:Y:S02]  /*d630*/  @P0 FFMA.FTZ R23, R0, R2, R4 ;  /* 0x0000000200170223 */ /* 0x000fe40000010004 */
.L_x_3:
[----:B------:R-:W-:Y:S05]  /*d640*/  @P4 BRA `(.L_x_23) ;  /* 0x0000149000004947 */ /* 0x000fea0003800000 */
[----:B------:R-:W3:Y:S01]  /*d650*/  S2R R16, SR_TID.X ;  /* 0x0000000000107919 */ /* 0x000ee20000002100 */
[----:B------:R-:W-:Y:S01]  /*d660*/  ULDC.64 UR4, c[0x0][0x4d0] ;  /* 0x0001340000047ab9 */ /* 0x000fe20000000a00 */
[----:B------:R-:W-:Y:S01]  /*d670*/  IMAD R4, RZ, RZ, -UR10 ;  /* 0x8000000aff047e24 */ /* 0x000fe2000f8e02ff */
[----:B--2---:R-:W-:Y:S01]  /*d680*/  UIMAD.WIDE.U32 UR8, UR10, UR4, URZ ;  /* 0x000000040a0872a5 */ /* 0x004fe2000f8e003f */
[----:B------:R-:W2:Y:S01]  /*d690*/  S2R R12, SR_CTAID.Y ;  /* 0x00000000000c7919 */ /* 0x000ea20000002600 */
[----:B------:R-:W-:Y:S01]  /*d6a0*/  USHF.R.S32.HI UR6, URZ, 0x1f, UR10 ;  /* 0x0000001f3f067899 */ /* 0x000fe2000801140a */
[----:B------:R-:W-:Y:S01]  /*d6b0*/  MOV R24, c[0x0][0x4e8] ;  /* 0x00013a0000187a02 */ /* 0x000fe20000000f00 */
[----:B------:R-:W-:Y:S01]  /*d6c0*/  BSSY B0, `(.L_x_24) ;  /* 0x00000ab000007945 */ /* 0x000fe20003800000 */
[----:B------:R-:W4:Y:S01]  /*d6d0*/  S2R R9, SR_CTAID.Z ;  /* 0x0000000000097919 */ /* 0x000f220000002700 */
[----:B------:R-:W-:Y:S01]  /*d6e0*/  IMAD.U32 R3, RZ, RZ, UR9 ;  /* 0x00000009ff037e24 */ /* 0x000fe2000f8e00ff */
[----:B------:R-:W-:Y:S01]  /*d6f0*/  UIMAD UR7, UR6, UR4, URZ ;  /* 0x00000004060772a4 */ /* 0x000fe2000f8e023f */
[----:B-1----:R-:W-:Y:S01]  /*d700*/  IMAD.U32 R2, RZ, RZ, UR8 ;  /* 0x00000008ff027e24 */ /* 0x002fe2000f8e00ff */
[----:B------:R-:W1:Y:S04]  /*d710*/  S2R R15, SR_CTAID.X ;  /* 0x00000000000f7919 */ /* 0x000e680000002500 */
[----:B------:R-:W-:Y:S01]  /*d720*/  BAR.SYNC.DEFER_BLOCKING 0x1, 0x80 ;  /* 0x0042000000007b1d */ /* 0x000fe20000010000 */
[----:B------:R-:W-:Y:S01]  /*d730*/  UIMAD UR5, UR10, UR5, UR7 ;  /* 0x000000050a0572a4 */ /* 0x000fe2000f8e0207 */
[C---:B------:R-:W-:Y:S01]  /*d740*/  ISETP.NE.AND P0, PT, R24.reuse, 0x1, PT ;  /* 0x000000011800780c */ /* 0x040fe20003f05270 */
[----:B------:R-:W-:-:S02]  /*d750*/  IMAD R24, R24, c[0x0][0x388], RZ ;  /* 0x0000e20018187a24 */ /* 0x000fc400078e02ff */
[----:B------:R-:W-:Y:S01]  /*d760*/  UIADD3 UR5, UR9, UR5, URZ ;  /* 0x0000000509057290 */ /* 0x000fe2000fffe03f */
[----:B---3--:R-:W-:-:S05]  /*d770*/  SHF.R.S32.HI R6, RZ, 0x1f, R16 ;  /* 0x0000001fff067819 */ /* 0x008fca0000011410 */
[----:B------:R-:W-:Y:S01]  /*d780*/  IMAD.U32 R5, RZ, RZ, UR5 ;  /* 0x00000005ff057e24 */ /* 0x000fe2000f8e00ff */
[-C--:B------:R-:W-:Y:S01]  /*d790*/  LEA.HI R0, R6, R16.reuse, RZ, 0x2 ;  /* 0x0000001006007211 */ /* 0x080fe200078f10ff */
[----:B--2---:R-:W-:Y:S01]  /*d7a0*/  IMAD R12, R4, c[0x0][0x550], R12 ;  /* 0x00015400040c7a24 */ /* 0x004fe200078e020c */
[-C--:B------:R-:W-:Y:S01]  /*d7b0*/  LEA.HI R6, R6, R16.reuse, RZ, 0x5 ;  /* 0x0000001006067211 */ /* 0x080fe200078f28ff */
[----:B------:R-:W-:Y:S01]  /*d7c0*/  IMAD.MOV.U32 R4, RZ, RZ, R2 ;  /* 0x000000ffff047224 */ /* 0x000fe200078e0002 */
[----:B------:R-:W-:Y:S01]  /*d7d0*/  LOP3.LUT R0, R0, 0xfffffffc, RZ, 0xc0, !PT ;  /* 0xfffffffc00007812 */ /* 0x000fe200078ec0ff */
[----:B------:R-:W-:Y:S01]  /*d7e0*/  ULDC.64 UR4, c[0x0][0x438] ;  /* 0x00010e0000047ab9 */ /* 0x000fe20000000a00 */
[----:B------:R-:W-:Y:S01]  /*d7f0*/  LOP3.LUT R7, R6, 0xffffffe0, RZ, 0xc0, !PT ;  /* 0xffffffe006077812 */ /* 0x000fe200078ec0ff */
[----:B------:R-:W-:Y:S01]  /*d800*/  UIMAD UR6, UR6, UR4, URZ ;  /* 0x00000004060672a4 */ /* 0x000fe2000f8e023f */
[----:B------:R-:W-:Y:S01]  /*d810*/  IADD3 R0, -R0, R16, RZ ;  /* 0x0000001000007210 */ /* 0x000fe20007ffe1ff */
[----:B------:R-:W-:Y:S01]  /*d820*/  UIMAD.WIDE.U32 UR8, UR10, UR4, URZ ;  /* 0x000000040a0872a5 */ /* 0x000fe2000f8e003f */
[--C-:B------:R-:W-:Y:S01]  /*d830*/  SHF.R.S32.HI R8, RZ, 0x5, R6.reuse ;  /* 0x00000005ff087819 */ /* 0x100fe20000011406 */
[----:B------:R-:W-:Y:S01]  /*d840*/  IMAD.IADD R16, R16, 0x1, -R7 ;  /* 0x0000000110107824 */ /* 0x000fe200078e0a07 */
[----:B------:R-:W-:Y:S01]  /*d850*/  LEA.HI R3, R0, R0, RZ, 0x1 ;  /* 0x0000000000037211 */ /* 0x000fe200078f08ff */
[----:B------:R-:W-:Y:S01]  /*d860*/  UIMAD UR4, UR10, UR5, UR6 ;  /* 0x000000050a0472a4 */ /* 0x000fe2000f8e0206 */
[----:B------:R-:W-:Y:S01]  /*d870*/  SHF.R.S32.HI R2, RZ, 0x1f, R6 ;  /* 0x0000001fff027819 */ /* 0x000fe20000011406 */
[----:B----4-:R-:W-:Y:S01]  /*d880*/  IMAD.WIDE.U32 R4, R9, c[0x0][0x4d8], R4 ;  /* 0x0001360009047a25 */ /* 0x010fe200078e0004 */
[----:B------:R-:W-:Y:S01]  /*d890*/  LOP3.LUT R7, R3, 0x1ffffffe, RZ, 0xc0, !PT ;  /* 0x1ffffffe03077812 */ /* 0x000fe200078ec0ff */
[----:B------:R-:W-:Y:S01]  /*d8a0*/  UIADD3 UR4, UR9, UR4, URZ ;  /* 0x0000000409047290 */ /* 0x000fe2000fffe03f */
[----:B------:R-:W-:-:S02]  /*d8b0*/  LEA.HI R2, R2, R8, RZ, 0x2 ;  /* 0x0000000802027211 */ /* 0x000fc400078f10ff */
[----:B------:R-:W-:Y:S01]  /*d8c0*/  IADD3 R7, R0, -R7, RZ ;  /* 0x8000000700077210 */ /* 0x000fe20007ffe0ff */
[----:B------:R-:W-:Y:S01]  /*d8d0*/  IMAD.SHL.U32 R0, R3, 0x20, RZ ;  /* 0x0000002003007824 */ /* 0x000fe200078e00ff */
[----:B------:R-:W-:Y:S02]  /*d8e0*/  SHF.R.S32.HI R3, RZ, 0x1f, R16 ;  /* 0x0000001fff037819 */ /* 0x000fe40000011410 */
[----:B------:R-:W-:Y:S02]  /*d8f0*/  LOP3.LUT R2, R2, 0xffffffc, RZ, 0xc0, !PT ;  /* 0x0ffffffc02027812 */ /* 0x000fe400078ec0ff */
[----:B------:R-:W-:Y:S01]  /*d900*/  LEA.HI R18, R3, R16, RZ, 0x2 ;  /* 0x0000001003127211 */ /* 0x000fe200078f10ff */
[----:B------:R-:W-:Y:S01]  /*d910*/  IMAD.U32 R3, RZ, RZ, UR9 ;  /* 0x00000009ff037e24 */ /* 0x000fe2000f8e00ff */
[----:B------:R-:W-:Y:S01]  /*d920*/  LOP3.LUT R0, R0, 0xffffffc0, RZ, 0xc0, !PT ;  /* 0xffffffc000007812 */ /* 0x000fe200078ec0ff */
[----:B------:R-:W-:Y:S01]  /*d930*/  IMAD.IADD R8, R8, 0x1, -R2 ;  /* 0x0000000108087824 */ /* 0x000fe200078e0a02 */
[----:B------:R-:W-:Y:S01]  /*d940*/  SHF.R.S32.HI R6, RZ, 0x2, R18 ;  /* 0x00000002ff067819 */ /* 0x000fe20000011412 */
[----:B------:R-:W-:Y:S01]  /*d950*/  IMAD.U32 R2, RZ, RZ, UR8 ;  /* 0x00000008ff027e24 */ /* 0x000fe2000f8e00ff */
[----:B------:R-:W-:Y:S01]  /*d960*/  SHF.R.S32.HI R10, RZ, 0x1f, R9 ;  /* 0x0000001fff0a7819 */ /* 0x000fe20000011409 */
[----:B------:R-:W-:Y:S01]  /*d970*/  IMAD R7, R7, 0x8, R0 ;  /* 0x0000000807077824 */ /* 0x000fe200078e0200 */
[----:B------:R-:W-:Y:S01]  /*d980*/  MOV R3, UR4 ;  /* 0x0000000400037c02 */ /* 0x000fe20008000f00 */
[----:B------:R-:W-:Y:S01]  /*d990*/  IMAD R14, R8, 0x10, R6 ;  /* 0x00000010080e7824 */ /* 0x000fe200078e0206 */
[----:B------:R-:W-:Y:S01]  /*d9a0*/  LOP3.LUT P1, RZ, R16, 0x3, RZ, 0xc0, !PT ;  /* 0x0000000310ff7812 */ /* 0x000fe2000782c0ff */
[----:B------:R-:W-:-:S02]  /*d9b0*/  IMAD R0, R10, c[0x0][0x4d8], RZ ;  /* 0x000136000a007a24 */ /* 0x000fc400078e02ff */
[----:B------:R-:W-:Y:S01]  /*d9c0*/  IMAD R6, R10, c[0x0][0x440], RZ ;  /* 0x000110000a067a24 */ /* 0x000fe200078e02ff */
[----:B------:R-:W-:Y:S01]  /*d9d0*/  IADD3 R8, R14, R7, RZ ;  /* 0x000000070e087210 */ /* 0x000fe20007ffe0ff */
[C---:B------:R-:W-:Y:S02]  /*d9e0*/  IMAD R0, R9.reuse, c[0x0][0x4dc], R0 ;  /* 0x0001370009007a24 */ /* 0x040fe400078e0200 */
[----:B------:R-:W-:Y:S02]  /*d9f0*/  IMAD R6, R9, c[0x0][0x444], R6 ;  /* 0x0001110009067a24 */ /* 0x000fe400078e0206 */
[----:B-1----:R-:W-:Y:S02]  /*da00*/  IMAD R8, R15, 0x80, R8 ;  /* 0x000000800f087824 */ /* 0x002fe400078e0208 */
[----:B------:R-:W-:-:S04]  /*da10*/  IMAD.WIDE.U32 R2, R9, c[0x0][0x440], R2 ;  /* 0x0001100009027a25 */ /* 0x000fc800078e0002 */
[----:B------:R-:W-:-:S04]  /*da20*/  @P0 IMAD.HI.U32 R11, R8, c[0x0][0x4ec], RZ ;  /* 0x00013b00080b0a27 */ /* 0x000fc800078e00ff */
[----:B------:R-:W-:Y:S01]  /*da30*/  IMAD.IADD R5, R5, 0x1, R0 ;  /* 0x0000000105057824 */ /* 0x000fe200078e0200 */
[----:B------:R-:W-:Y:S01]  /*da40*/  SHF.R.S32.HI R0, RZ, 0x1f, R12 ;  /* 0x0000001fff007819 */ /* 0x000fe2000001140c */
[----:B------:R-:W-:Y:S01]  /*da50*/  IMAD.IADD R3, R3, 0x1, R6 ;  /* 0x0000000103037824 */ /* 0x000fe200078e0206 */
[----:B------:R-:W-:Y:S01]  /*da60*/  MOV R6, R8 ;  /* 0x0000000800067202 */ /* 0x000fe20000000f00 */
[----:B------:R-:W-:Y:S01]  /*da70*/  @P0 IMAD.HI.U32 R10, R8, c[0x0][0x4ec], RZ ;  /* 0x00013b00080a0a27 */ /* 0x000fe200078e00ff */
[----:B------:R-:W-:-:S03]  /*da80*/  @P0 SHF.R.U32.HI R6, RZ, c[0x0][0x4f0], R11 ;  /* 0x00013c00ff060a19 */ /* 0x000fc6000001160b */
[----:B------:R-:W-:Y:S01]  /*da90*/  IMAD.MOV.U32 R7, RZ, RZ, R8 ;  /* 0x000000ffff077224 */ /* 0x000fe200078e0008 */
[----:B------:R-:W-:Y:S01]  /*daa0*/  @P0 SHF.R.U32.HI R7, RZ, c[0x0][0x4f0], R10 ;  /* 0x00013c00ff070a19 */ /* 0x000fe2000001160a */
[C---:B------:R-:W-:Y:S02]  /*dab0*/  IMAD R9, R0.reuse, c[0x0][0x448], RZ ;  /* 0x0001120000097a24 */ /* 0x040fe400078e02ff */
[----:B------:R-:W-:Y:S02]  /*dac0*/  IMAD R0, R0, c[0x0][0x4e0], RZ ;  /* 0x0001380000007a24 */ /* 0x000fe400078e02ff */
[----:B------:R-:W-:Y:S02]  /*dad0*/  IMAD.MOV R10, RZ, RZ, -R6 ;  /* 0x000000ffff0a7224 */ /* 0x000fe400078e0a06 */
[C---:B------:R-:W-:Y:S01]  /*dae0*/  IMAD R11, R12.reuse, c[0x0][0x44c], R9 ;  /* 0x000113000c0b7a24 */ /* 0x040fe200078e0209 */
[----:B------:R-:W-:Y:S01]  /*daf0*/  SHF.R.S32.HI R9, RZ, 0x1f, R7 ;  /* 0x0000001fff097819 */ /* 0x000fe20000011407 */
[----:B------:R-:W-:-:S02]  /*db00*/  IMAD R13, R12, c[0x0][0x4e4], R0 ;  /* 0x000139000c0d7a24 */ /* 0x000fc400078e0200 */
[----:B------:R-:W-:-:S04]  /*db10*/  IMAD.WIDE.U32 R4, R12, c[0x0][0x4e0], R4 ;  /* 0x000138000c047a25 */ /* 0x000fc800078e0004 */
[----:B------:R-:W-:Y:S01]  /*db20*/  IMAD R0, R10, c[0x0][0x4e8], R8 ;  /* 0x00013a000a007a24 */ /* 0x000fe200078e0208 */
[----:B------:R-:W-:Y:S01]  /*db30*/  SHF.R.S32.HI R10, RZ, 0x1f, R6 ;  /* 0x0000001fff0a7819 */ /* 0x000fe20000011406 */
[----:B------:R-:W-:Y:S01]  /*db40*/  IMAD R9, R9, c[0x0][0x430], RZ ;  /* 0x00010c0009097a24 */ /* 0x000fe200078e02ff */
[----:B------:R-:W-:Y:S01]  /*db50*/  IADD3 R4, P0, R6, R4, RZ ;  /* 0x0000000406047210 */ /* 0x000fe20007f1e0ff */
[----:B------:R-:W-:Y:S01]  /*db60*/  IMAD.WIDE.U32 R2, R12, c[0x0][0x448], R2 ;  /* 0x000112000c027a25 */ /* 0x000fe200078e0002 */
[----:B------:R-:W-:Y:S02]  /*db70*/  SHF.R.S32.HI R6, RZ, 0x1f, R0 ;  /* 0x0000001fff067819 */ /* 0x000fe40000011400 */
[----:B------:R-:W-:Y:S01]  /*db80*/  IADD3.X R5, R10, R5, R13, P0, !PT ;  /* 0x000000050a057210 */ /* 0x000fe200007fe40d */
[----:B------:R-:W-:Y:S01]  /*db90*/  IMAD R10, R7, c[0x0][0x434], R9 ;  /* 0x00010d00070a7a24 */ /* 0x000fe200078e0209 */
[----:B------:R-:W-:Y:S01]  /*dba0*/  IADD3 R3, R3, R11, RZ ;  /* 0x0000000b03037210 */ /* 0x000fe20007ffe0ff */
[----:B------:R-:W-:-:S02]  /*dbb0*/  IMAD R9, R6, c[0x0][0x4c8], RZ ;  /* 0x0001320006097a24 */ /* 0x000fc400078e02ff */
[----:B------:R-:W-:Y:S02]  /*dbc0*/  IMAD.MOV R6, RZ, RZ, -R7 ;  /* 0x000000ffff067224 */ /* 0x000fe400078e0a07 */
[----:B------:R-:W-:-:S04]  /*dbd0*/  IMAD.WIDE.U32 R4, R0, c[0x0][0x4c8], R4 ;  /* 0x0001320000047a25 */ /* 0x000fc800078e0004 */
[----:B------:R-:W-:Y:S02]  /*dbe0*/  IMAD R0, R0, c[0x0][0x4cc], R9 ;  /* 0x0001330000007a24 */ /* 0x000fe400078e0209 */
[----:B------:R-:W-:Y:S01]  /*dbf0*/  IMAD R13, R6, c[0x0][0x4e8], R8 ;  /* 0x00013a00060d7a24 */ /* 0x000fe200078e0208 */
[C---:B------:R-:W-:Y:S01]  /*dc00*/  LEA R6, P0, R4.reuse, c[0x0][0x4a8], 0x2 ;  /* 0x00012a0004067a11 */ /* 0x040fe200078010ff */
[----:B------:R-:W-:Y:S01]  /*dc10*/  IMAD.WIDE.U32 R2, R7, c[0x0][0x430], R2 ;  /* 0x00010c0007027a25 */ /* 0x000fe200078e0002 */
[----:B------:R-:W-:Y:S02]  /*dc20*/  IADD3 R0, R5, R0, RZ ;  /* 0x0000000005007210 */ /* 0x000fe40007ffe0ff */
[----:B------:R-:W-:Y:S01]  /*dc30*/  SHF.R.S32.HI R7, RZ, 0x1f, R13 ;  /* 0x0000001fff077819 */ /* 0x000fe2000001140d */
[----:B------:R-:W-:Y:S01]  /*dc40*/  IMAD.IADD R3, R3, 0x1, R10 ;  /* 0x0000000103037824 */ /* 0x000fe200078e020a */
[----:B------:R-:W-:Y:S01]  /*dc50*/  LEA.HI.X R0, R4, c[0x0][0x4ac], R0, 0x2, P0 ;  /* 0x00012b0004007a11 */ /* 0x000fe200000f1400 */
[----:B------:R-:W-:Y:S01]  /*dc60*/  IMAD R12, R15, 0x80, R14 ;  /* 0x000000800f0c7824 */ /* 0x000fe200078e020e */
[----:B------:R-:W-:Y:S01]  /*dc70*/  SHFL.IDX PT, R4, R6, RZ, 0x1c1f ;  /* 0x001c1fff06047589 */ /* 0x000fe200000e0000 */
[----:B------:R-:W-:-:S02]  /*dc80*/  IMAD R7, R7, c[0x0][0x428], RZ ;  /* 0x00010a0007077a24 */ /* 0x000fc400078e02ff */
[C---:B------:R-:W-:Y:S01]  /*dc90*/  IMAD.WIDE.U32 R2, R13.reuse, c[0x0][0x428], R2 ;  /* 0x00010a000d027a25 */ /* 0x040fe200078e0002 */
[----:B------:R-:W1:Y:S01]  /*dca0*/  SHFL.IDX PT, R5, R0, RZ, 0x1c1f ;  /* 0x001c1fff00057589 */ /* 0x000e6200000e0000 */
[C---:B------:R-:W-:Y:S02]  /*dcb0*/  IADD3 R14, R12.reuse, 0x40, RZ ;  /* 0x000000400c0e7810 */ /* 0x040fe40007ffe0ff */
[----:B------:R-:W-:Y:S01]  /*dcc0*/  IMAD R15, R13, c[0x0][0x42c], R7 ;  /* 0x00010b000d0f7a24 */ /* 0x000fe200078e0207 */
[----:B------:R-:W-:Y:S01]  /*dcd0*/  SHFL.IDX PT, R10, R6, 0x1, 0x1c1f ;  /* 0x003c1f00060a7f89 */ /* 0x000fe200000e0000 */
[C---:B------:R-:W-:Y:S02]  /*dce0*/  IADD3 R13, R12.reuse, 0x48, RZ ;  /* 0x000000480c0d7810 */ /* 0x040fe40007ffe0ff */
[-C--:B------:R-:W-:Y:S01]  /*dcf0*/  ISETP.GE.OR P4, PT, R12, R24.reuse, P1 ;  /* 0x000000180c00720c */ /* 0x080fe20000f86670 */
[----:B------:R-:W2:Y:S01]  /*dd00*/  SHFL.IDX PT, R11, R0, 0x1, 0x1c1f ;  /* 0x003c1f00000b7f89 */ /* 0x000ea200000e0000 */
[-C--:B------:R-:W-:Y:S01]  /*dd10*/  ISETP.GE.OR P2, PT, R14, R24.reuse, P1 ;  /* 0x000000180e00720c */ /* 0x080fe20000f46670 */
[----:B------:R-:W-:Y:S01]  /*dd20*/  IMAD.IADD R3, R3, 0x1, R15 ;  /* 0x0000000103037824 */ /* 0x000fe200078e020f */
[----:B------:R-:W-:Y:S01]  /*dd30*/  LEA R19, P0, R2, c[0x0][0x400], 0x2 ;  /* 0x0001000002137a11 */ /* 0x000fe200078010ff */
[----:B------:R-:W-:Y:S01]  /*dd40*/  SHFL.IDX PT, R8, R6, 0x2, 0x1c1f ;  /* 0x005c1f0006087f89 */ /* 0x000fe200000e0000 */
[----:B------:R-:W-:-:S02]  /*dd50*/  ISETP.GE.AND P5, PT, R14, R24, PT ;  /* 0x000000180e00720c */ /* 0x000fc40003fa6270 */
[----:B------:R-:W-:Y:S01]  /*dd60*/  LEA.HI.X R17, R2, c[0x0][0x404], R3, 0x2, P0 ;  /* 0x0001010002117a11 */ /* 0x000fe200000f1403 */
[----:B------:R-:W3:Y:S01]  /*dd70*/  SHFL.IDX PT, R9, R0, 0x2, 0x1c1f ;  /* 0x005c1f0000097f89 */ /* 0x000ee200000e0000 */
[----:B------:R-:W-:-:S03]  /*dd80*/  ISETP.GE.AND P6, PT, R13, R24, PT ;  /* 0x000000180d00720c */ /* 0x000fc60003fc6270 */
[----:B------:R-:W-:Y:S04]  /*dd90*/  SHFL.IDX PT, R6, R6, 0x3, 0x1c1f ;  /* 0x007c1f0006067f89 */ /* 0x000fe800000e0000 */
[----:B------:R4:W5:Y:S04]  /*dda0*/  SHFL.IDX PT, R7, R0, 0x3, 0x1c1f ;  /* 0x007c1f0000077f89 */ /* 0x00096800000e0000 */
[----:B-1----:R1:W-:Y:S04]  /*ddb0*/  @!P4 ST.E [R4.64], R20 ;  /* 0x000000140400c985 */ /* 0x0023e8000c101910 */
[----:B------:R1:W1:Y:S04]  /*ddc0*/  SHFL.IDX PT, R2, R19, RZ, 0x1c1f ;  /* 0x001c1fff13027589 */ /* 0x00026800000e0000 */
[----:B------:R1:W1:Y:S01]  /*ddd0*/  SHFL.IDX PT, R3, R17, RZ, 0x1c1f ;  /* 0x001c1fff11037589 */ /* 0x00026200000e0000 */
[----:B----4-:R-:W-:-:S04]  /*dde0*/  IADD3 R0, R12, 0x8, RZ ;  /* 0x000000080c007810 */ /* 0x010fc80007ffe0ff */
[CC--:B------:R-:W-:Y:S02]  /*ddf0*/  ISETP.GE.OR P3, PT, R0.reuse, R24.reuse, P1 ;  /* 0x000000180000720c */ /* 0x0c0fe40000f66670 */
[-C--:B------:R-:W-:Y:S02]  /*de00*/  ISETP.GE.OR P1, PT, R13, R24.reuse, P1 ;  /* 0x000000180d00720c */ /* 0x080fe40000f26670 */
[----:B------:R-:W-:Y:S02]  /*de10*/  ISETP.GE.AND P0, PT, R0, R24, PT ;  /* 0x000000180000720c */ /* 0x000fe40003f06270 */
[----:B------:R-:W-:-:S04]  /*de20*/  LOP3.LUT R0, R18, 0x7ffffffc, RZ, 0xc0, !PT ;  /* 0x7ffffffc12007812 */ /* 0x000fc800078ec0ff */
[----:B------:R-:W-:-:S03]  /*de30*/  IADD3 R0, R16, -R0, RZ ;  /* 0x8000000010007210 */ /* 0x000fc60007ffe0ff */
[----:B--2---:R2:W-:Y:S02]  /*de40*/  @!P3 ST.E [R10.64], R21 ;  /* 0x000000150a00b985 */ /* 0x0045e4000c101910 */
[----:B------:R-:W-:Y:S02]  /*de50*/  IMAD.SHL.U32 R0, R0, 0x2, RZ ;  /* 0x0000000200007824 */ /* 0x000fe400078e00ff */
[----:B---3--:R2:W-:Y:S04]  /*de60*/  @!P2 ST.E [R8.64], R22 ;  /* 0x000000160800a985 */ /* 0x0085e8000c101910 */
[----:B-----5:R2:W-:Y:S01]  /*de70*/  @!P1 ST.E [R6.64], R23 ;  /* 0x0000001706009985 */ /* 0x0205e2000c101910 */
[----:B------:R-:W-:-:S13]  /*de80*/  ISETP.GE.AND P1, PT, R12, R24, PT ;  /* 0x000000180c00720c */ /* 0x000fda0003f26270 */
[----:B------:R-:W-:Y:S05]  /*de90*/  @P1 BRA `(.L_x_25) ;  /* 0x000002d000001947 */ /* 0x000fea0003800000 */
[C---:B-12---:R-:W-:Y:S02]  /*dea0*/  IADD3 R6, R0.reuse, 0x8, RZ ;  /* 0x0000000800067810 */ /* 0x046fe40007ffe0ff */
[C---:B------:R-:W-:Y:S02]  /*deb0*/  IADD3 R5, R0.reuse, 0x10, RZ ;  /* 0x0000001000057810 */ /* 0x040fe40007ffe0ff */
[----:B------:R-:W-:Y:S02]  /*dec0*/  IADD3 R4, R0, 0x18, RZ ;  /* 0x0000001800047810 */ /* 0x000fe40007ffe0ff */
[----:B------:R-:W-:Y:S02]  /*ded0*/  ISETP.GE.AND P3, PT, R6, c[0x0][0x3c8], PT ;  /* 0x0000f20006007a0c */ /* 0x000fe40003f66270 */
[----:B------:R-:W-:Y:S02]  /*dee0*/  ISETP.GE.AND P2, PT, R5, c[0x0][0x3c8], PT ;  /* 0x0000f20005007a0c */ /* 0x000fe40003f46270 */
[----:B------:R-:W-:-:S02]  /*def0*/  ISETP.GE.AND P1, PT, R4, c[0x0][0x3c8], PT ;  /* 0x0000f20004007a0c */ /* 0x000fc40003f26270 */
[----:B------:R-:W-:-:S07]  /*df00*/  ISETP.GE.AND P4, PT, R0, c[0x0][0x3c8], PT ;  /* 0x0000f20000007a0c */ /* 0x000fce0003f86270 */
[----:B------:R-:W-:Y:S02]  /*df10*/  @!P3 LEA.HI R8, R6, R6, RZ, 0x1 ;  /* 0x000000060608b211 */ /* 0x000fe400078f08ff */
[----:B------:R-:W-:Y:S02]  /*df20*/  @!P2 LEA.HI R5, R5, R5, RZ, 0x1 ;  /* 0x000000050505a211 */ /* 0x000fe400078f08ff */
[----:B------:R-:W-:Y:S02]  /*df30*/  @!P1 LEA.HI R6, R4, R4, RZ, 0x1 ;  /* 0x0000000404069211 */ /* 0x000fe400078f08ff */
[----:B------:R-:W-:Y:S02]  /*df40*/  @!P3 LOP3.LUT R8, R8, 0xfffffffe, RZ, 0xc0, !PT ;  /* 0xfffffffe0808b812 */ /* 0x000fe400078ec0ff */
[----:B------:R-:W-:Y:S01]  /*df50*/  @!P2 LOP3.LUT R7, R5, 0xfffffffe, RZ, 0xc0, !PT ;  /* 0xfffffffe0507a812 */ /* 0x000fe200078ec0ff */
[----:B------:R-:W-:Y:S01]  /*df60*/  @!P4 IMAD.WIDE R4, R0, 0x4, R2 ;  /* 0x000000040004c825 */ /* 0x000fe200078e0202 */
[----:B------:R-:W-:-:S03]  /*df70*/  @!P1 LOP3.LUT R10, R6, 0xfffffffe, RZ, 0xc0, !PT ;  /* 0xfffffffe060a9812 */ /* 0x000fc600078ec0ff */
[--C-:B------:R-:W-:Y:S01]  /*df80*/  @!P3 IMAD.WIDE R8, R8, 0x4, R2.reuse ;  /* 0x000000040808b825 */ /* 0x100fe200078e0202 */
[----:B------:R1:W-:Y:S03]  /*df90*/  @!P4 ST.E.64 [R4.64], R124 ;  /* 0x0000007c0400c985 */ /* 0x0003e6000c101b10 */
[--C-:B------:R-:W-:Y:S01]  /*dfa0*/  @!P2 IMAD.WIDE R6, R7, 0x4, R2.reuse ;  /* 0x000000040706a825 */ /* 0x100fe200078e0202 */
[----:B------:R2:W-:Y:S04]  /*dfb0*/  @!P3 ST.E.64 [R8.64], R132 ;  /* 0x000000840800b985 */ /* 0x0005e8000c101b10 */
[----:B------:R3:W-:Y:S01]  /*dfc0*/  @!P2 ST.E.64 [R6.64], R136 ;  /* 0x000000880600a985 */ /* 0x0007e2000c101b10 */
[----:B-1----:R-:W-:Y:S01]  /*dfd0*/  @!P1 IMAD.WIDE R4, R10, 0x4, R2 ;  /* 0x000000040a049825 */ /* 0x002fe200078e0202 */
[----:B--2---:R-:W-:-:S04]  /*dfe0*/  IADD3 R8, R0, 0x20, RZ ;  /* 0x0000002000087810 */ /* 0x004fc80007ffe0ff */
[----:B------:R1:W-:Y:S01]  /*dff0*/  @!P1 ST.E.64 [R4.64], R148 ;  /* 0x0000009404009985 */ /* 0x0003e2000c101b10 */
[----:B---3--:R-:W-:Y:S02]  /*e000*/  IADD3 R6, R0, 0x28, RZ ;  /* 0x0000002800067810 */ /* 0x008fe40007ffe0ff */
[----:B------:R-:W-:Y:S02]  /*e010*/  ISETP.GE.AND P4, PT, R8, c[0x0][0x3c8], PT ;  /* 0x0000f20008007a0c */ /* 0x000fe40003f86270 */
[----:B------:R-:W-:-:S11]  /*e020*/  ISETP.GE.AND P3, PT, R6, c[0x0][0x3c8], PT ;  /* 0x0000f20006007a0c */ /* 0x000fd60003f66270 */
[----:B------:R-:W-:Y:S02]  /*e030*/  @!P4 LEA.HI R8, R8, R8, RZ, 0x1 ;  /* 0x000000080808c211 */ /* 0x000fe400078f08ff */
[----:B------:R-:W-:-:S04]  /*e040*/  @!P3 LEA.HI R7, R6, R6, RZ, 0x1 ;  /* 0x000000060607b211 */ /* 0x000fc800078f08ff */
[----:B------:R-:W-:Y:S02]  /*e050*/  @!P3 LOP3.LUT R7, R7, 0xfffffffe, RZ, 0xc0, !PT ;  /* 0xfffffffe0707b812 */ /* 0x000fe400078ec0ff */
[C---:B-1----:R-:W-:Y:S02]  /*e060*/  IADD3 R5, R0.reuse, 0x30, RZ ;  /* 0x0000003000057810 */ /* 0x042fe40007ffe0ff */
[----:B------:R-:W-:Y:S02]  /*e070*/  IADD3 R4, R0, 0x38, RZ ;  /* 0x0000003800047810 */ /* 0x000fe40007ffe0ff */
[----:B------:R-:W-:Y:S02]  /*e080*/  ISETP.GE.AND P2, PT, R5, c[0x0][0x3c8], PT ;  /* 0x0000f20005007a0c */ /* 0x000fe40003f46270 */
[----:B------:R-:W-:-:S11]  /*e090*/  ISETP.GE.AND P1, PT, R4, c[0x0][0x3c8], PT ;  /* 0x0000f20004007a0c */ /* 0x000fd60003f26270 */
[----:B------:R-:W-:Y:S02]  /*e0a0*/  @!P2 LEA.HI R6, R5, R5, RZ, 0x1 ;  /* 0x000000050506a211 */ /* 0x000fe400078f08ff */
[----:B------:R-:W-:Y:S02]  /*e0b0*/  @!P1 LEA.HI R4, R4, R4, RZ, 0x1 ;  /* 0x0000000404049211 */ /* 0x000fe400078f08ff */
[----:B------:R-:W-:Y:S02]  /*e0c0*/  @!P4 LOP3.LUT R5, R8, 0xfffffffe, RZ, 0xc0, !PT ;  /* 0xfffffffe0805c812 */ /* 0x000fe400078ec0ff */
[----:B------:R-:W-:Y:S01]  /*e0d0*/  @!P2 LOP3.LUT R10, R6, 0xfffffffe, RZ, 0xc0, !PT ;  /* 0xfffffffe060aa812 */ /* 0x000fe200078ec0ff */
[----:B------:R-:W-:Y:S01]  /*e0e0*/  @!P3 IMAD.WIDE R6, R7, 0x4, R2 ;  /* 0x000000040706b825 */ /* 0x000fe200078e0202 */
[----:B------:R-:W-:-:S03]  /*e0f0*/  @!P1 LOP3.LUT R11, R4, 0xfffffffe, RZ, 0xc0, !PT ;  /* 0xfffffffe040b9812 */ /* 0x000fc600078ec0ff */
[----:B------:R-:W-:-:S04]  /*e100*/  @!P4 IMAD.WIDE R8, R5, 0x4, R2 ;  /* 0x000000040508c825 */ /* 0x000fc800078e0202 */
[--C-:B------:R-:W-:Y:S01]  /*e110*/  @!P2 IMAD.WIDE R4, R10, 0x4, R2.reuse ;  /* 0x000000040a04a825 */ /* 0x100fe200078e0202 */
[----:B------:R1:W-:Y:S03]  /*e120*/  @!P4 ST.E.64 [R8.64], R152 ;  /* 0x000000980800c985 */ /* 0x0003e6000c101b10 */
[----:B------:R-:W-:Y:S01]  /*e130*/  @!P1 IMAD.WIDE R2, R11, 0x4, R2 ;  /* 0x000000040b029825 */ /* 0x000fe200078e0202 */
[----:B------:R1:W-:Y:S04]  /*e140*/  @!P3 ST.E.64 [R6.64], R164 ;  /* 0x000000a40600b985 */ /* 0x0003e8000c101b10 */
[----:B------:R1:W-:Y:S04]  /*e150*/  @!P2 ST.E.64 [R4.64], R168 ;  /* 0x000000a80400a985 */ /* 0x0003e8000c101b10 */
[----:B------:R1:W-:Y:S02]  /*e160*/  @!P1 ST.E.64 [R2.64], R180 ;  /* 0x000000b402009985 */ /* 0x0003e4000c101b10 */
.L_x_25:
[----:B-1----:R-:W-:Y:S05]  /*e170*/  BSYNC B0 ;  /* 0x0000000000007941 */ /* 0x002fea0003800000 */
.L_x_24:
[----:B------:R1:W3:Y:S01]  /*e180*/  SHFL.IDX PT, R3, R17, 0x1, 0x1c1f ;  /* 0x003c1f0011037f89 */ /* 0x0002e200000e0000 */
[----:B------:R-:W-:Y:S03]  /*e190*/  BSSY B0, `(.L_x_26) ;  /* 0x0000030000007945 */ /* 0x000fe60003800000 */
[----:B------:R1:W4:Y:S01]  /*e1a0*/  SHFL.IDX PT, R2, R19, 0x1, 0x1c1f ;  /* 0x003c1f0013027f89 */ /* 0x00032200000e0000 */
[----:B------:R-:W-:Y:S05]  /*e1b0*/  @P0 BRA `(.L_x_27) ;  /* 0x000002d000000947 */ /* 0x000fea0003800000 */
[C---:B------:R-:W-:Y:S02]  /*e1c0*/  IADD3 R5, R0.reuse, 0x8, RZ ;  /* 0x0000000800057810 */ /* 0x040fe40007ffe0ff */
[----:B------:R-:W-:-:S02]  /*e1d0*/  IADD3 R4, R0, 0x10, RZ ;  /* 0x0000001000047810 */ /* 0x000fc40007ffe0ff */
[----:B------:R-:W-:Y:S02]  /*e1e0*/  ISETP.GE.AND P1, PT, R5, c[0x0][0x3c8], PT ;  /* 0x0000f20005007a0c */ /* 0x000fe40003f26270 */
[----:B------:R-:W-:Y:S02]  /*e1f0*/  ISETP.GE.AND P0, PT, R4, c[0x0][0x3c8], PT ;  /* 0x0000f20004007a0c */ /* 0x000fe40003f06270 */
[C---:B------:R-:W-:Y:S02]  /*e200*/  ISETP.GE.AND P2, PT, R0.reuse, c[0x0][0x3c8], PT ;  /* 0x0000f20000007a0c */ /* 0x040fe40003f46270 */
[----:B--2---:R-:W-:-:S04]  /*e210*/  IADD3 R10, R0, 0x18, RZ ;  /* 0x00000018000a7810 */ /* 0x004fc80007ffe0ff */
[----:B------:R-:W-:-:S03]  /*e220*/  ISETP.GE.AND P4, PT, R10, c[0x0][0x3c8], PT ;  /* 0x0000f2000a007a0c */ /* 0x000fc60003f86270 */
[----:B------:R-:W-:Y:S02]  /*e230*/  @!P1 LEA.HI R5, R5, R5, RZ, 0x1 ;  /* 0x0000000505059211 */ /* 0x000fe400078f08ff */
[----:B------:R-:W-:Y:S02]  /*e240*/  @!P0 LEA.HI R4, R4, R4, RZ, 0x1 ;  /* 0x0000000404048211 */ /* 0x000fe400078f08ff */
[----:B------:R-:W-:Y:S01]  /*e250*/  @!P1 LOP3.LUT R5, R5, 0xfffffffe, RZ, 0xc0, !PT ;  /* 0xfffffffe05059812 */ /* 0x000fe200078ec0ff */
[----:B---34-:R-:W-:Y:S01]  /*e260*/  @!P2 IMAD.WIDE R6, R0, 0x4, R2 ;  /* 0x000000040006a825 */ /* 0x018fe200078e0202 */
[----:B------:R-:W-:-:S03]  /*e270*/  @!P0 LOP3.LUT R8, R4, 0xfffffffe, RZ, 0xc0, !PT ;  /* 0xfffffffe04088812 */ /* 0x000fc600078ec0ff */
[--C-:B------:R-:W-:Y:S01]  /*e280*/  @!P1 IMAD.WIDE R4, R5, 0x4, R2.reuse ;  /* 0x0000000405049825 */ /* 0x100fe200078e0202 */
[----:B------:R2:W-:Y:S01]  /*e290*/  @!P2 ST.E.64 [R6.64], R126 ;  /* 0x0000007e0600a985 */ /* 0x0005e2000c101b10 */
[----:B------:R-:W-:Y:S02]  /*e2a0*/  @!P4 LEA.HI R10, R10, R10, RZ, 0x1 ;  /* 0x0000000a0a0ac211 */ /* 0x000fe400078f08ff */
[----:B------:R-:W-:Y:S01]  /*e2b0*/  @!P0 IMAD.WIDE R8, R8, 0x4, R2 ;  /* 0x0000000408088825 */ /* 0x000fe200078e0202 */
[----:B------:R3:W-:Y:S04]  /*e2c0*/  @!P1 ST.E.64 [R4.64], R134 ;  /* 0x0000008604009985 */ /* 0x0007e8000c101b10 */
[----:B------:R4:W-:Y:S01]  /*e2d0*/  @!P0 ST.E.64 [R8.64], R138 ;  /* 0x0000008a08008985 */ /* 0x0009e2000c101b10 */
[----:B--2---:R-:W-:-:S02]  /*e2e0*/  IADD3 R7, R0, 0x20, RZ ;  /* 0x0000002000077810 */ /* 0x004fc40007ffe0ff */
[C---:B------:R-:W-:Y:S02]  /*e2f0*/  IADD3 R6, R0.reuse, 0x28, RZ ;  /* 0x0000002800067810 */ /* 0x040fe40007ffe0ff */
[C---:B---3--:R-:W-:Y:S02]  /*e300*/  IADD3 R5, R0.reuse, 0x30, RZ ;  /* 0x0000003000057810 */ /* 0x048fe40007ffe0ff */
[----:B------:R-:W-:Y:S02]  /*e310*/  IADD3 R4, R0, 0x38, RZ ;  /* 0x0000003800047810 */ /* 0x000fe40007ffe0ff */
[----:B------:R-:W-:Y:S02]  /*e320*/  ISETP.GE.AND P3, PT, R7, c[0x0][0x3c8], PT ;  /* 0x0000f20007007a0c */ /* 0x000fe40003f66270 */
[----:B------:R-:W-:Y:S02]  /*e330*/  ISETP.GE.AND P2, PT, R6, c[0x0][0x3c8], PT ;  /* 0x0000f20006007a0c */ /* 0x000fe40003f46270 */
[----:B------:R-:W-:-:S02]  /*e340*/  ISETP.GE.AND P1, PT, R5, c[0x0][0x3c8], PT ;  /* 0x0000f20005007a0c */ /* 0x000fc40003f26270 */
[----:B------:R-:W-:-:S07]  /*e350*/  ISETP.GE.AND P0, PT, R4, c[0x0][0x3c8], PT ;  /* 0x0000f20004007a0c */ /* 0x000fce0003f06270 */
[----:B----4-:R-:W-:Y:S02]  /*e360*/  @!P3 LEA.HI R8, R7, R7, RZ, 0x1 ;  /* 0x000000070708b211 */ /* 0x010fe400078f08ff */
[----:B------:R-:W-:Y:S02]  /*e370*/  @!P2 LEA.HI R7, R6, R6, RZ, 0x1 ;  /* 0x000000060607a211 */ /* 0x000fe400078f08ff */
[----:B------:R-:W-:Y:S02]  /*e380*/  @!P1 LEA.HI R6, R5, R5, RZ, 0x1 ;  /* 0x0000000505069211 */ /* 0x000fe400078f08ff */
[----:B------:R-:W-:Y:S02]  /*e390*/  @!P0 LEA.HI R4, R4, R4, RZ, 0x1 ;  /* 0x0000000404048211 */ /* 0x000fe400078f08ff */
[----:B------:R-:W-:Y:S02]  /*e3a0*/  @!P4 LOP3.LUT R5, R10, 0xfffffffe, RZ, 0xc0, !PT ;  /* 0xfffffffe0a05c812 */ /* 0x000fe400078ec0ff */
[----:B------:R-:W-:-:S02]  /*e3b0*/  @!P3 LOP3.LUT R8, R8, 0xfffffffe, RZ, 0xc0, !PT ;  /* 0xfffffffe0808b812 */ /* 0x000fc400078ec0ff */
[----:B------:R-:W-:Y:S01]  /*e3c0*/  @!P2 LOP3.LUT R7, R7, 0xfffffffe, RZ, 0xc0, !PT ;  /* 0xfffffffe0707a812 */ /* 0x000fe200078ec0ff */
[--C-:B------:R-:W-:Y:S01]  /*e3d0*/  @!P4 IMAD.WIDE R10, R5, 0x4, R2.reuse ;  /* 0x00000004050ac825 */ /* 0x100fe200078e0202 */
[----:B------:R-:W-:Y:S02]  /*e3e0*/  @!P1 LOP3.LUT R12, R6, 0xfffffffe, RZ, 0xc0, !PT ;  /* 0xfffffffe060c9812 */ /* 0x000fe400078ec0ff */
[----:B------:R-:W-:Y:S01]  /*e3f0*/  @!P0 LOP3.LUT R13, R4, 0xfffffffe, RZ, 0xc0, !PT ;  /* 0xfffffffe040d8812 */ /* 0x000fe200078ec0ff */
[--C-:B------:R-:W-:Y:S01]  /*e400*/  @!P3 IMAD.WIDE R8, R8, 0x4, R2.reuse ;  /* 0x000000040808b825 */ /* 0x100fe200078e0202 */
[----:B------:R2:W-:Y:S03]  /*e410*/  @!P4 ST.E.64 [R10.64], R150 ;  /* 0x000000960a00c985 */ /* 0x0005e6000c101b10 */
[--C-:B------:R-:W-:Y:S01]  /*e420*/  @!P2 IMAD.WIDE R6, R7, 0x4, R2.reuse ;  /* 0x000000040706a825 */ /* 0x100fe200078e0202 */
[----:B------:R2:W-:Y:S03]  /*e430*/  @!P3 ST.E.64 [R8.64], R154 ;  /* 0x0000009a0800b985 */ /* 0x0005e6000c101b10 */
[--C-:B------:R-:W-:Y:S01]  /*e440*/  @!P1 IMAD.WIDE R4, R12, 0x4, R2.reuse ;  /* 0x000000040c049825 */ /* 0x100fe200078e0202 */
[----:B------:R2:W-:Y:S03]  /*e450*/  @!P2 ST.E.64 [R6.64], R166 ;  /* 0x000000a60600a985 */ /* 0x0005e6000c101b10 */
[----:B------:R-:W-:Y:S01]  /*e460*/  @!P0 IMAD.WIDE R2, R13, 0x4, R2 ;  /* 0x000000040d028825 */ /* 0x000fe200078e0202 */
[----:B------:R2:W-:Y:S04]  /*e470*/  @!P1 ST.E.64 [R4.64], R170 ;  /* 0x000000aa04009985 */ /* 0x0005e8000c101b10 */
[----:B------:R2:W-:Y:S02]  /*e480*/  @!P0 ST.E.64 [R2.64], R182 ;  /* 0x000000b602008985 */ /* 0x0005e4000c101b10 */
.L_x_27:
[----:B------:R-:W-:Y:S05]  /*e490*/  BSYNC B0 ;  /* 0x0000000000007941 */ /* 0x000fea0003800000 */
.L_x_26:
[----:B--23--:R2:W3:Y:S01]  /*e4a0*/  SHFL.IDX PT, R3, R17, 0x2, 0x1c1f ;  /* 0x005c1f0011037f89 */ /* 0x00c4e200000e0000 */
[----:B------:R-:W-:Y:S03]  /*e4b0*/  BSSY B0, `(.L_x_28) ;  /* 0x0000030000007945 */ /* 0x000fe60003800000 */
[----:B----4-:R2:W4:Y:S01]  /*e4c0*/  SHFL.IDX PT, R2, R19, 0x2, 0x1c1f ;  /* 0x005c1f0013027f89 */ /* 0x01052200000e0000 */
[----:B------:R-:W-:Y:S05]  /*e4d0*/  @P5 BRA `(.L_x_29) ;  /* 0x000002d000005947 */ /* 0x000fea0003800000 */
[C---:B------:R-:W-:Y:S02]  /*e4e0*/  IADD3 R4, R0.reuse, 0x8, RZ ;  /* 0x0000000800047810 */ /* 0x040fe40007ffe0ff */
[----:B------:R-:W-:-:S02]  /*e4f0*/  ISETP.GE.AND P1, PT, R0, c[0x0][0x3c8], PT ;  /* 0x0000f20000007a0c */ /* 0x000fc40003f26270 */
[----:B------:R-:W-:Y:S02]  /*e500*/  ISETP.GE.AND P0, PT, R4, c[0x0][0x3c8], PT ;  /* 0x0000f20004007a0c */ /* 0x000fe40003f06270 */
[C---:B------:R-:W-:Y:S02]  /*e510*/  IADD3 R9, R0.reuse, 0x10, RZ ;  /* 0x0000001000097810 */ /* 0x040fe40007ffe0ff */
[----:B------:R-:W-:Y:S02]  /*e520*/  IADD3 R8, R0, 0x18, RZ ;  /* 0x0000001800087810 */ /* 0x000fe40007ffe0ff */
[----:B------:R-:W-:Y:S02]  /*e530*/  ISETP.GE.AND P5, PT, R9, c[0x0][0x3c8], PT ;  /* 0x0000f20009007a0c */ /* 0x000fe40003fa6270 */
[----:B------:R-:W-:-:S03]  /*e540*/  ISETP.GE.AND P4, PT, R8, c[0x0][0x3c8], PT ;  /* 0x0000f20008007a0c */ /* 0x000fc60003f86270 */
[----:B---34-:R-:W-:Y:S02]  /*e550*/  @!P1 IMAD.WIDE R6, R0, 0x4, R2 ;  /* 0x0000000400069825 */ /* 0x018fe400078e0202 */
[----:B------:R-:W-:-:S03]  /*e560*/  @!P0 LEA.HI R4, R4, R4, RZ, 0x1 ;  /* 0x0000000404048211 */ /* 0x000fc600078f08ff */
[----:B------:R3:W-:Y:S01]  /*e570*/  @!P1 ST.E.64 [R6.64], R120 ;  /* 0x0000007806009985 */ /* 0x0007e2000c101b10 */
[----:B------:R-:W-:Y:S02]  /*e580*/  @!P0 LOP3.LUT R4, R4, 0xfffffffe, RZ, 0xc0, !PT ;  /* 0xfffffffe04048812 */ /* 0x000fe400078ec0ff */
[----:B------:R-:W-:Y:S02]  /*e590*/  @!P5 LEA.HI R9, R9, R9, RZ, 0x1 ;  /* 0x000000090909d211 */ /* 0x000fe400078f08ff */
[----:B------:R-:W-:Y:S01]  /*e5a0*/  @!P4 LEA.HI R10, R8, R8, RZ, 0x1 ;  /* 0x00000008080ac211 */ /* 0x000fe200078f08ff */
[----:B------:R-:W-:-:S03]  /*e5b0*/  @!P0 IMAD.WIDE R4, R4, 0x4, R2 ;  /* 0x0000000404048825 */ /* 0x000fc600078e0202 */
[----:B------:R-:W-:Y:S02]  /*e5c0*/  @!P4 LOP3.LUT R10, R10, 0xfffffffe, RZ, 0xc0, !PT ;  /* 0xfffffffe0a0ac812 */ /* 0x000fe400078ec0ff */
[----:B------:R4:W-:Y:S03]  /*e5d0*/  @!P0 ST.E.64 [R4.64], R128 ;  /* 0x0000008004008985 */ /* 0x0009e6000c101b10 */
[----:B------:R-:W-:Y:S01]  /*e5e0*/  @!P4 IMAD.WIDE R10, R10, 0x4, R2 ;  /* 0x000000040a0ac825 */ /* 0x000fe200078e0202 */
[C---:B---3--:R-:W-:Y:S02]  /*e5f0*/  IADD3 R7, R0.reuse, 0x20, RZ ;  /* 0x0000002000077810 */ /* 0x048fe40007ffe0ff */
[----:B------:R-:W-:Y:S02]  /*e600*/  IADD3 R6, R0, 0x28, RZ ;  /* 0x0000002800067810 */ /* 0x000fe40007ffe0ff */
[----:B------:R-:W-:-:S02]  /*e610*/  ISETP.GE.AND P3, PT, R7, c[0x0][0x3c8], PT ;  /* 0x0000f20007007a0c */ /* 0x000fc40003f66270 */
[----:B------:R-:W-:Y:S02]  /*e620*/  ISETP.GE.AND P2, PT, R6, c[0x0][0x3c8], PT ;  /* 0x0000f20006007a0c */ /* 0x000fe40003f46270 */
[C---:B----4-:R-:W-:Y:S02]  /*e630*/  IADD3 R5, R0.reuse, 0x30, RZ ;  /* 0x0000003000057810 */ /* 0x050fe40007ffe0ff */
[----:B------:R-:W-:Y:S02]  /*e640*/  IADD3 R4, R0, 0x38, RZ ;  /* 0x0000003800047810 */ /* 0x000fe40007ffe0ff */
[----:B------:R-:W-:Y:S02]  /*e650*/  ISETP.GE.AND P1, PT, R5, c[0x0][0x3c8], PT ;  /* 0x0000f20005007a0c */ /* 0x000fe40003f26270 */
[----:B------:R-:W-:-:S03]  /*e660*/  ISETP.GE.AND P0, PT, R4, c[0x0][0x3c8], PT ;  /* 0x0000f20004007a0c */ /* 0x000fc60003f06270 */
[----:B------:R-:W-:Y:S02]  /*e670*/  @!P3 LEA.HI R8, R7, R7, RZ, 0x1 ;  /* 0x000000070708b211 */ /* 0x000fe400078f08ff */
[----:B------:R-:W-:Y:S02]  /*e680*/  @!P2 LEA.HI R7, R6, R6, RZ, 0x1 ;  /* 0x000000060607a211 */ /* 0x000fe400078f08ff */
[----:B------:R-:W-:Y:S02]  /*e690*/  @!P3 LOP3.LUT R8, R8, 0xfffffffe, RZ, 0xc0, !PT ;  /* 0xfffffffe0808b812 */ /* 0x000fe400078ec0ff */
[----:B------:R-:W-:Y:S02]  /*e6a0*/  @!P2 LOP3.LUT R7, R7, 0xfffffffe, RZ, 0xc0, !PT ;  /* 0xfffffffe0707a812 */ /* 0x000fe400078ec0ff */
[----:B------:R-:W-:Y:S02]  /*e6b0*/  @!P1 LEA.HI R6, R5, R5, RZ, 0x1 ;  /* 0x0000000505069211 */ /* 0x000fe400078f08ff */
[----:B------:R-:W-:Y:S01]  /*e6c0*/  @!P5 LOP3.LUT R5, R9, 0xfffffffe, RZ, 0xc0, !PT ;  /* 0xfffffffe0905d812 */ /* 0x000fe200078ec0ff */
[----:B------:R-:W-:Y:S01]  /*e6d0*/  @!P3 IMAD.WIDE R8, R8, 0x4, R2 ;  /* 0x000000040808b825 */ /* 0x000fe200078e0202 */
[----:B------:R-:W-:-:S02]  /*e6e0*/  @!P0 LEA.HI R4, R4, R4, RZ, 0x1 ;  /* 0x0000000404048211 */ /* 0x000fc400078f08ff */
[----:B------:R-:W-:Y:S01]  /*e6f0*/  @!P1 LOP3.LUT R14, R6, 0xfffffffe, RZ, 0xc0, !PT ;  /* 0xfffffffe060e9812 */ /* 0x000fe200078ec0ff */
[----:B------:R-:W-:Y:S01]  /*e700*/  @!P5 IMAD.WIDE R12, R5, 0x4, R2 ;  /* 0x00000004050cd825 */ /* 0x000fe200078e0202 */
[----:B------:R-:W-:-:S03]  /*e710*/  @!P0 LOP3.LUT R15, R4, 0xfffffffe, RZ, 0xc0, !PT ;  /* 0xfffffffe040f8812 */ /* 0x000fc600078ec0ff */
[--C-:B------:R-:W-:Y:S01]  /*e720*/  @!P2 IMAD.WIDE R6, R7, 0x4, R2.reuse ;  /* 0x000000040706a825 */ /* 0x100fe200078e0202 */
[----:B------:R3:W-:Y:S03]  /*e730*/  @!P5 ST.E.64 [R12.64], R140 ;  /* 0x0000008c0c00d985 */ /* 0x0007e6000c101b10 */
[--C-:B------:R-:W-:Y:S01]  /*e740*/  @!P1 IMAD.WIDE R4, R14, 0x4, R2.reuse ;  /* 0x000000040e049825 */ /* 0x100fe200078e0202 */
[----:B------:R3:W-:Y:S03]  /*e750*/  @!P4 ST.E.64 [R10.64], R144 ;  /* 0x000000900a00c985 */ /* 0x0007e6000c101b10 */
[----:B------:R-:W-:Y:S01]  /*e760*/  @!P0 IMAD.WIDE R2, R15, 0x4, R2 ;  /* 0x000000040f028825 */ /* 0x000fe200078e0202 */
[----:B------:R3:W-:Y:S04]  /*e770*/  @!P3 ST.E.64 [R8.64], R156 ;  /* 0x0000009c0800b985 */ /* 0x0007e8000c101b10 */
[----:B------:R3:W-:Y:S04]  /*e780*/  @!P2 ST.E.64 [R6.64], R160 ;  /* 0x000000a00600a985 */ /* 0x0007e8000c101b10 */
[----:B------:R3:W-:Y:S04]  /*e790*/  @!P1 ST.E.64 [R4.64], R172 ;  /* 0x000000ac04009985 */ /* 0x0007e8000c101b10 */
[----:B------:R3:W-:Y:S02]  /*e7a0*/  @!P0 ST.E.64 [R2.64], R176 ;  /* 0x000000b002008985 */ /* 0x0007e4000c101b10 */
.L_x_29:
[----:B------:R-:W-:Y:S05]  /*e7b0*/  BSYNC B0 ;  /* 0x0000000000007941 */ /* 0x000fea0003800000 */
.L_x_28:
[----:B---3--:R3:W1:Y:S04]  /*e7c0*/  SHFL.IDX PT, R3, R17, 0x3, 0x1c1f ;  /* 0x007c1f0011037f89 */ /* 0x00866800000e0000 */
[----:B----4-:R3:W4:Y:S01]  /*e7d0*/  SHFL.IDX PT, R2, R19, 0x3, 0x1c1f ;  /* 0x007c1f0013027f89 */ /* 0x01072200000e0000 */
[----:B------:R-:W-:Y:S05]  /*e7e0*/  @P6 EXIT ;  /* 0x000000000000694d */ /* 0x000fea0003800000 */
[C---:B------:R-:W-:Y:S02]  /*e7f0*/  IADD3 R4, R0.reuse, 0x8, RZ ;  /* 0x0000000800047810 */ /* 0x040fe40007ffe0ff */
[----:B------:R-:W-:-:S02]  /*e800*/  ISETP.GE.AND P6, PT, R0, c[0x0][0x3c8], PT ;  /* 0x0000f20000007a0c */ /* 0x000fc40003fc6270 */
[----:B------:R-:W-:Y:S02]  /*e810*/  ISETP.GE.AND P5, PT, R4, c[0x0][0x3c8], PT ;  /* 0x0000f20004007a0c */ /* 0x000fe40003fa6270 */
[C---:B------:R-:W-:Y:S02]  /*e820*/  IADD3 R9, R0.reuse, 0x10, RZ ;  /* 0x0000001000097810 */ /* 0x040fe40007ffe0ff */
[C---:B------:R-:W-:Y:S02]  /*e830*/  IADD3 R8, R0.reuse, 0x18, RZ ;  /* 0x0000001800087810 */ /* 0x040fe40007ffe0ff */
[C---:B------:R-:W-:Y:S02]  /*e840*/  IADD3 R10, R0.reuse, 0x20, RZ ;  /* 0x00000020000a7810 */ /* 0x040fe40007ffe0ff */
[C---:B------:R-:W-:Y:S02]  /*e850*/  IADD3 R11, R0.reuse, 0x28, RZ ;  /* 0x00000028000b7810 */ /* 0x040fe40007ffe0ff */
[C---:B------:R-:W-:Y:S01]  /*e860*/  IADD3 R13, R0.reuse, 0x30, RZ ;  /* 0x00000030000d7810 */ /* 0x040fe20007ffe0ff */
[----:B-1--4-:R-:W-:Y:S01]  /*e870*/  @!P6 IMAD.WIDE R6, R0, 0x4, R2 ;  /* 0x000000040006e825 */ /* 0x012fe200078e0202 */
[----:B------:R-:W-:-:S02]  /*e880*/  ISETP.GE.AND P4, PT, R9, c[0x0][0x3c8], PT ;  /* 0x0000f20009007a0c */ /* 0x000fc40003f86270 */
[----:B------:R-:W-:Y:S02]  /*e890*/  @!P5 LEA.HI R4, R4, R4, RZ, 0x1 ;  /* 0x000000040404d211 */ /* 0x000fe400078f08ff */
[----:B------:R-:W-:Y:S01]  /*e8a0*/  ISETP.GE.AND P3, PT, R8, c[0x0][0x3c8], PT ;  /* 0x0000f20008007a0c */ /* 0x000fe20003f66270 */
[----:B------:R1:W-:Y:S01]  /*e8b0*/  @!P6 ST.E.64 [R6.64], R122 ;  /* 0x0000007a0600e985 */ /* 0x0003e2000c101b10 */
[----:B------:R-:W-:Y:S02]  /*e8c0*/  ISETP.GE.AND P2, PT, R10, c[0x0][0x3c8], PT ;  /* 0x0000f2000a007a0c */ /* 0x000fe40003f46270 */
[----:B------:R-:W-:Y:S02]  /*e8d0*/  ISETP.GE.AND P1, PT, R11, c[0x0][0x3c8], PT ;  /* 0x0000f2000b007a0c */ /* 0x000fe40003f26270 */
[----:B------:R-:W-:Y:S02]  /*e8e0*/  ISETP.GE.AND P0, PT, R13, c[0x0][0x3c8], PT ;  /* 0x0000f2000d007a0c */ /* 0x000fe40003f06270 */
[----:B------:R-:W-:-:S02]  /*e8f0*/  @!P5 LOP3.LUT R4, R4, 0xfffffffe, RZ, 0xc0, !PT ;  /* 0xfffffffe0404d812 */ /* 0x000fc400078ec0ff */
[----:B------:R-:W-:Y:S02]  /*e900*/  @!P4 LEA.HI R12, R9, R9, RZ, 0x1 ;  /* 0x00000009090cc211 */ /* 0x000fe400078f08ff */
[----:B------:R-:W-:Y:S01]  /*e910*/  IADD3 R0, R0, 0x38, RZ ;  /* 0x0000003800007810 */ /* 0x000fe20007ffe0ff */
[----:B------:R-:W-:Y:S01]  /*e920*/  @!P5 IMAD.WIDE R4, R4, 0x4, R2 ;  /* 0x000000040404d825 */ /* 0x000fe200078e0202 */
[----:B------:R-:W-:Y:S02]  /*e930*/  @!P3 LEA.HI R8, R8, R8, RZ, 0x1 ;  /* 0x000000080808b211 */ /* 0x000fe400078f08ff */
[----:B------:R-:W-:Y:S02]  /*e940*/  @!P4 LOP3.LUT R12, R12, 0xfffffffe, RZ, 0xc0, !PT ;  /* 0xfffffffe0c0cc812 */ /* 0x000fe400078ec0ff */
[----:B------:R4:W-:Y:S01]  /*e950*/  @!P5 ST.E.64 [R4.64], R130 ;  /* 0x000000820400d985 */ /* 0x0009e2000c101b10 */
[----:B------:R-:W-:Y:S02]  /*e960*/  @!P3 LOP3.LUT R8, R8, 0xfffffffe, RZ, 0xc0, !PT ;  /* 0xfffffffe0808b812 */ /* 0x000fe400078ec0ff */
[----:B-1----:R-:W-:-:S04]  /*e970*/  @!P2 LEA.HI R6, R10, R10, RZ, 0x1 ;  /* 0x0000000a0a06a211 */ /* 0x002fc800078f08ff */
[----:B------:R-:W-:Y:S02]  /*e980*/  @!P2 LOP3.LUT R6, R6, 0xfffffffe, RZ, 0xc0, !PT ;  /* 0xfffffffe0606a812 */ /* 0x000fe400078ec0ff */
[----:B----4-:R-:W-:Y:S01]  /*e990*/  @!P1 LEA.HI R5, R11, R11, RZ, 0x1 ;  /* 0x0000000b0b059211 */ /* 0x010fe200078f08ff */
[--C-:B------:R-:W-:Y:S01]  /*e9a0*/  @!P3 IMAD.WIDE R10, R8, 0x4, R2.reuse ;  /* 0x00000004080ab825 */ /* 0x100fe200078e0202 */
[----:B------:R-:W-:Y:S02]  /*e9b0*/  @!P0 LEA.HI R4, R13, R13, RZ, 0x1 ;  /* 0x0000000d0d048211 */ /* 0x000fe400078f08ff */
        /* <DEDUP_REMOVED lines=10> */
[----:B------:R1:W-:Y:S01]  /*ea60*/  @!P0 ST.E.64 [R4.64], R174 ;  /* 0x000000ae04008985 */ /* 0x0003e2000c101b10 */
[----:B------:R-:W-:-:S13]  /*ea70*/  ISETP.GE.AND P0, PT, R0, c[0x0][0x3c8], PT ;  /* 0x0000f20000007a0c */ /* 0x000fda0003f06270 */
[----:B------:R-:W-:Y:S05]  /*ea80*/  @P0 EXIT ;  /* 0x000000000000094d */ /* 0x000fea0003800000 */
[----:B------:R-:W-:-:S04]  /*ea90*/  LEA.HI R0, R0, R0, RZ, 0x1 ;  /* 0x0000000000007211 */ /* 0x000fc800078f08ff */
[----:B------:R-:W-:-:S05]  /*eaa0*/  LOP3.LUT R0, R0, 0xfffffffe, RZ, 0xc0, !PT ;  /* 0xfffffffe00007812 */ /* 0x000fca00078ec0ff */
[----:B------:R-:W-:-:S05]  /*eab0*/  IMAD.WIDE R2, R0, 0x4, R2 ;  /* 0x0000000400027825 */ /* 0x000fca00078e0202 */
[----:B------:R-:W-:Y:S01]  /*eac0*/  ST.E.64 [R2.64], R178 ;  /* 0x000000b202007985 */ /* 0x000fe2000c101b10 */
[----:B------:R-:W-:Y:S05]  /*ead0*/  EXIT ;  /* 0x000000000000794d */ /* 0x000fea0003800000 */
.L_x_23:
[----:B------:R-:W3:Y:S02]  /*eae0*/  S2R R0, SR_TID.X ;  /* 0x0000000000007919 */ /* 0x000ee40000002100 */
[----:B---3--:R-:W-:-:S13]  /*eaf0*/  ISETP.GT.AND P0, PT, R0, 0x7f, PT ;  /* 0x0000007f0000780c */ /* 0x008fda0003f04270 */
[----:B------:R-:W-:Y:S05]  /*eb00*/  @P0 EXIT ;  /* 0x000000000000094d */ /* 0x000fea0003800000 */
[----:B------:R-:W3:Y:S01]  /*eb10*/  S2R R8, SR_CTAID.X ;  /* 0x0000000000087919 */ /* 0x000ee20000002500 */
[----:B------:R-:W-:-:S05]  /*eb20*/  MOV R3, c[0x0][0x4e8] ;  /* 0x00013a0000037a02 */ /* 0x000fca0000000f00 */
[----:B-1----:R-:W-:Y:S01]  /*eb30*/  IMAD R2, R3, c[0x0][0x388], RZ ;  /* 0x0000e20003027a24 */ /* 0x002fe200078e02ff */
[----:B---3--:R-:W-:-:S04]  /*eb40*/  LEA R8, R8, R0, 0x7 ;  /* 0x0000000008087211 */ /* 0x008fc800078e38ff */
[----:B------:R-:W-:-:S13]  /*eb50*/  ISETP.GE.AND P0, PT, R8, R2, PT ;  /* 0x000000020800720c */ /* 0x000fda0003f06270 */
[----:B------:R-:W-:Y:S05]  /*eb60*/  @P0 EXIT ;  /* 0x000000000000094d */ /* 0x000fea0003800000 */
[----:B------:R-:W1:Y:S01]  /*eb70*/  S2R R7, SR_CTAID.Z ;  /* 0x0000000000077919 */ /* 0x000e620000002700 */
[----:B------:R-:W-:Y:S01]  /*eb80*/  USHF.R.S32.HI UR6, URZ, 0x1f, UR10 ;  /* 0x0000001f3f067899 */ /* 0x000fe2000801140a */
[----:B------:R-:W-:Y:S01]  /*eb90*/  ISETP.NE.AND P0, PT, R3, 0x1, PT ;  /* 0x000000010300780c */ /* 0x000fe20003f05270 */
[----:B------:R-:W-:Y:S01]  /*eba0*/  ULDC.64 UR4, c[0x0][0x4d0] ;  /* 0x0001340000047ab9 */ /* 0x000fe20000000a00 */
[----:B------:R-:W3:Y:S01]  /*ebb0*/  S2R R9, SR_CTAID.Y ;  /* 0x0000000000097919 */ /* 0x000ee20000002600 */
[----:B------:R-:W-:Y:S01]  /*ebc0*/  UIMAD UR6, UR6, UR4, URZ ;  /* 0x00000004060672a4 */ /* 0x000fe2000f8e023f */
[----:B------:R-:W-:Y:S01]  /*ebd0*/  IADD3 R4, RZ, -UR10, RZ ;  /* 0x8000000aff047c10 */ /* 0x000fe2000fffe0ff */
[----:B--2---:R-:W-:Y:S01]  /*ebe0*/  UIMAD.WIDE.U32 UR8, UR10, UR4, URZ ;  /* 0x000000040a0872a5 */ /* 0x004fe2000f8e003f */
[----:B------:R-:W-:Y:S01]  /*ebf0*/  MOV R0, R8 ;  /* 0x0000000800007202 */ /* 0x000fe20000000f00 */
[----:B------:R-:W-:-:S04]  /*ec00*/  UIMAD UR4, UR10, UR5, UR6 ;  /* 0x000000050a0472a4 */ /* 0x000fc8000f8e0206 */
[----:B------:R-:W-:Y:S01]  /*ec10*/  UIADD3 UR4, UR9, UR4, URZ ;  /* 0x0000000409047290 */ /* 0x000fe2000fffe03f */
[----:B------:R-:W-:Y:S01]  /*ec20*/  MOV R3, UR9 ;  /* 0x0000000900037c02 */ /* 0x000fe20008000f00 */
[----:B------:R-:W-:-:S04]  /*ec30*/  @P0 IMAD.HI.U32 R5, R8, c[0x0][0x4ec], RZ ;  /* 0x00013b0008050a27 */ /* 0x000fc800078e00ff */
[----:B------:R-:W-:Y:S01]  /*ec40*/  IMAD.U32 R2, RZ, RZ, UR8 ;  /* 0x00000008ff027e24 */ /* 0x000fe2000f8e00ff */
[----:B------:R-:W-:Y:S01]  /*ec50*/  @P0 SHF.R.U32.HI R0, RZ, c[0x0][0x4f0], R5 ;  /* 0x00013c00ff000a19 */ /* 0x000fe20000011605 */
[----:B------:R-:W-:Y:S01]  /*ec60*/  IMAD.U32 R3, RZ, RZ, UR4 ;  /* 0x00000004ff037e24 */ /* 0x000fe2000f8e00ff */
[----:B-1----:R-:W-:-:S03]  /*ec70*/  SHF.R.S32.HI R6, RZ, 0x1f, R7 ;  /* 0x0000001fff067819 */ /* 0x002fc60000011407 */
[----:B------:R-:W-:-:S04]  /*ec80*/  IMAD.WIDE.U32 R2, R7, c[0x0][0x4d8], R2 ;  /* 0x0001360007027a25 */ /* 0x000fc800078e0002 */
[----:B------:R-:W-:Y:S02]  /*ec90*/  IMAD R6, R6, c[0x0][0x4d8], RZ ;  /* 0x0001360006067a24 */ /* 0x000fe400078e02ff */
[----:B---3--:R-:W-:Y:S02]  /*eca0*/  IMAD R4, R4, c[0x0][0x550], R9 ;  /* 0x0001540004047a24 */ /* 0x008fe400078e0209 */
[----:B------:R-:W-:Y:S01]  /*ecb0*/  IMAD R5, R7, c[0x0][0x4dc], R6 ;  /* 0x0001370007057a24 */ /* 0x000fe200078e0206 */
[----:B------:R-:W-:Y:S02]  /*ecc0*/  IADD3 R7, -R0, RZ, RZ ;  /* 0x000000ff00077210 */ /* 0x000fe40007ffe1ff */
[----:B------:R-:W-:Y:S01]  /*ecd0*/  SHF.R.S32.HI R6, RZ, 0x1f, R4 ;  /* 0x0000001fff067819 */ /* 0x000fe20000011404 */
[----:B------:R-:W-:Y:S02]  /*ece0*/  IMAD.IADD R3, R5, 0x1, R3 ;  /* 0x0000000105037824 */ /* 0x000fe400078e0203 */
[----:B------:R-:W-:Y:S01]  /*ecf0*/  IMAD R5, R7, c[0x0][0x4e8], R8 ;  /* 0x00013a0007057a24 */ /* 0x000fe200078e0208 */
[----:B------:R-:W-:Y:S01]  /*ed00*/  SHF.R.S32.HI R7, RZ, 0x1f, R0 ;  /* 0x0000001fff077819 */ /* 0x000fe20000011400 */
[----:B------:R-:W-:-:S02]  /*ed10*/  IMAD R6, R6, c[0x0][0x4e0], RZ ;  /* 0x0001380006067a24 */ /* 0x000fc400078e02ff */
[----:B------:R-:W-:-:S04]  /*ed20*/  IMAD.WIDE.U32 R2, R4, c[0x0][0x4e0], R2 ;  /* 0x0001380004027a25 */ /* 0x000fc800078e0002 */
[----:B------:R-:W-:Y:S01]  /*ed30*/  IMAD R6, R4, c[0x0][0x4e4], R6 ;  /* 0x0001390004067a24 */ /* 0x000fe200078e0206 */
[----:B------:R-:W-:Y:S02]  /*ed40*/  SHF.R.S32.HI R4, RZ, 0x1f, R5 ;  /* 0x0000001fff047819 */ /* 0x000fe40000011405 */
[----:B------:R-:W-:-:S03]  /*ed50*/  IADD3 R2, P0, R0, R2, RZ ;  /* 0x0000000200027210 */ /* 0x000fc60007f1e0ff */
[----:B------:R-:W-:Y:S01]  /*ed60*/  IMAD R0, R4, c[0x0][0x4c8], RZ ;  /* 0x0001320004007a24 */ /* 0x000fe200078e02ff */
[----:B------:R-:W-:-:S03]  /*ed70*/  IADD3.X R3, R7, R3, R6, P0, !PT ;  /* 0x0000000307037210 */ /* 0x000fc600007fe406 */
[C---:B------:R-:W-:Y:S02]  /*ed80*/  IMAD R0, R5.reuse, c[0x0][0x4cc], R0 ;  /* 0x0001330005007a24 */ /* 0x040fe400078e0200 */
[----:B------:R-:W-:-:S05]  /*ed90*/  IMAD.WIDE.U32 R2, R5, c[0x0][0x4c8], R2 ;  /* 0x0001320005027a25 */ /* 0x000fca00078e0002 */
[----:B------:R-:W-:Y:S02]  /*eda0*/  IADD3 R0, R3, R0, RZ ;  /* 0x0000000003007210 */ /* 0x000fe40007ffe0ff */
[----:B------:R-:W-:-:S04]  /*edb0*/  LEA R4, P0, R2, c[0x0][0x4a8], 0x2 ;  /* 0x00012a0002047a11 */ /* 0x000fc800078010ff */
[----:B------:R-:W-:Y:S02]  /*edc0*/  LEA.HI.X R5, R2, c[0x0][0x4ac], R0, 0x2, P0 ;  /* 0x00012b0002057a11 */ /* 0x000fe400000f1400 */
[----:B------:R-:W-:-:S05]  /*edd0*/  MOV R0, 0xff800000 ;  /* 0xff80000000007802 */ /* 0x000fca0000000f00 */
[----:B------:R-:W-:Y:S01]  /*ede0*/  STG.E [R4.64], R0 ;  /* 0x0000000004007986 */ /* 0x000fe2000c101910 */
[----:B------:R-:W-:Y:S05]  /*edf0*/  EXIT ;  /* 0x000000000000794d */ /* 0x000fea0003800000 */
.L_x_30:
[----:B------:R-:W-:-:S00]  /*ee00*/  BRA `(.L_x_30) ;  /* 0xfffffff000007947 */ /* 0x000fc0000383ffff */
[----:B------:R-:W-:-:S00]  /*ee10*/  NOP ;  /* 0x0000000000007918 */ /* 0x000fc00000000000 */
        /* <DEDUP_REMOVED lines=14> */
.L_x_3818:


//--------------------- .text._ZN7cutlass13device_kernelIN5flash19enable_sm80_to_sm89INS1_16FlashAttnFwdSm80INS1_25CollectiveMainloopFwdSm80ILi4ELi1ELb0EN4cute5tupleIJNS5_1CILi128EEENS7_ILi80EEENS7_ILi64EEEEEELi64ENS_10bfloat16_tEfNS_4arch4Sm80ELb0ELb0ELb1ELb1ELb1ELb0ELb1ELb1EEENS1_21CollectiveEpilogueFwdINS6_IJS8_SA_S9_EEENS6_IJNS7_ILi1EEESI_SI_EEESC_SE_Li128ELb1ELb1ELb1ELb0EEENS1_36VarlenDynamicPersistentTileSchedulerILi128ELi80ELi128ELi128ELb1ELb1ELb0ELb0ELb1ELb1EEEEEEEEEvNT_6ParamsE --------------------------
	.section	.text._ZN7cutlass13device_kernelIN5flash19enable_sm80_to_sm89INS1_16FlashAttnFwdSm80INS1_25CollectiveMainloopFwdSm80ILi4ELi1ELb0EN4cute5tupleIJNS5_1CILi128EEENS7_ILi80EEENS7_ILi64EEEEEELi64ENS_10bfloat16_tEfNS_4arch4Sm80ELb0ELb0ELb1ELb1ELb1ELb0ELb1ELb1EEENS1_21CollectiveEpilogueFwdINS6_IJS8_SA_S9_EEENS6_IJNS7_ILi1EEESI_SI_EEESC_SE_Li128ELb1ELb1ELb1ELb0EEENS1_36VarlenDynamicPersistentTileSchedulerILi128ELi80ELi128ELi128ELb1ELb1ELb0ELb0ELb1ELb1EEEEEEEEEvNT_6ParamsE,"ax",@progbits
	.sectioninfo	@"SHI_REGISTERS=255"
	.align	128
.text._ZN7cutlass13device_kernelIN5flash19enable_sm80_to_sm89INS1_16FlashAttnFwdSm80INS1_25CollectiveMainloopFwdSm80ILi4ELi1ELb0EN4cute5tupleIJNS5_1CILi128EEENS7_ILi80EEENS7_ILi64EEEEEELi64ENS_10bfloat16_tEfNS_4arch4Sm80ELb0ELb0ELb1ELb1ELb1ELb0ELb1ELb1EEENS1_21CollectiveEpilogueFwdINS6_IJS8_SA_S9_EEENS6_IJNS7_ILi1EEESI_SI_EEESC_SE_Li128ELb1ELb1ELb1ELb0EEENS1_36VarlenDynamicPersistentTileSchedulerILi128ELi80ELi128ELi128ELb1ELb1ELb0ELb0ELb1ELb1EEEEEEEEEvNT_6ParamsE:
        .type           _ZN7cutlass13device_kernelIN5flash19enable_sm80_to_sm89INS1_16FlashAttnFwdSm80INS1_25CollectiveMainloopFwdSm80ILi4ELi1ELb0EN4cute5tupleIJNS5_1CILi128EEENS7_ILi80EEENS7_ILi64EEEEEELi64ENS_10bfloat16_tEfNS_4arch4Sm80ELb0ELb0ELb1ELb1ELb1ELb0ELb1ELb1EEENS1_21CollectiveEpilogueFwdINS6_IJS8_SA_S9_EEENS6_IJNS7_ILi1EEESI_SI_EEESC_SE_Li128ELb1ELb1ELb1ELb0EEENS1_36VarlenDynamicPersistentTileSchedulerILi128ELi80ELi128ELi128ELb1ELb1ELb0ELb0ELb1ELb1EEEEEEEEEvNT_6ParamsE,@function
        .size           _ZN7cutlass13device_kernelIN5flash19enable_sm80_to_sm89INS1_16FlashAttnFwdSm80INS1_25CollectiveMainloopFwdSm80ILi4ELi1ELb0EN4cute5tupleIJNS5_1CILi128EEENS7_ILi80EEENS7_ILi64EEEEEELi64ENS_10bfloat16_tEfNS_4arch4Sm80ELb0ELb0ELb1ELb1ELb1ELb0ELb1ELb1EEENS1_21CollectiveEpilogueFwdINS6_IJS8_SA_S9_EEENS6_IJNS7_ILi1EEESI_SI_EEESC_SE_Li128ELb1ELb1ELb1ELb0EEENS1_36VarlenDynamicPersistentTileSchedulerILi128ELi80ELi128ELi128ELb1ELb1ELb0ELb0ELb1ELb1EEEEEEEEEvNT_6ParamsE,(.L_x_3819 - _ZN7cutlass13device_kernelIN5flash19enable_sm80_to_sm89INS1_16FlashAttnFwdSm80INS1_25CollectiveMainloopFwdSm80ILi4ELi1ELb0EN4cute5tupleIJNS5_1CILi128EEENS7_ILi80EEENS7_ILi64EEEEEELi64ENS_10bfloat16_tEfNS_4arch4Sm80ELb0ELb0ELb1ELb1ELb1ELb0ELb1ELb1EEENS1_21CollectiveEpilogueFwdINS6_IJS8_SA_S9_EEENS6_IJNS7_ILi1EEESI_SI_EEESC_SE_Li128ELb1ELb1ELb1ELb0EEENS1_36VarlenDynamicPersistentTileSchedulerILi128ELi80ELi128ELi128ELb1ELb1ELb0ELb0ELb1ELb1EEEEEEEEEvNT_6ParamsE)
        .other          _ZN7cutlass13device_kernelIN5flash19enable_sm80_to_sm89INS1_16FlashAttnFwdSm80INS1_25CollectiveMainloopFwdSm80ILi4ELi1ELb0EN4cute5tupleIJNS5_1CILi128EEENS7_ILi80EEENS7_ILi64EEEEEELi64ENS_10bfloat16_tEfNS_4arch4Sm80ELb0ELb0ELb1ELb1ELb1ELb0ELb1ELb1EEENS1_21CollectiveEpilogueFwdINS6_IJS8_SA_S9_EEENS6_IJNS7_ILi1EEESI_SI_EEESC_SE_Li128ELb1ELb1ELb1ELb0EEENS1_36VarlenDynamicPersistentTileSchedulerILi128ELi80ELi128ELi128ELb1ELb1ELb0ELb0ELb1ELb1EEEEEEEEEvNT_6ParamsE,@"STO_CUDA_ENTRY STV_DEFAULT"
_ZN7cutlass13device_kernelIN5flash19enable_sm80_to_sm89INS1_16FlashAttnFwdSm80INS1_25CollectiveMainloopFwdSm80ILi4ELi1ELb0EN4cute5tupleIJNS5_1CILi128EEENS7_ILi80EEENS7_ILi64EEEEEELi64ENS_10bfloat16_tEfNS_4arch4Sm80ELb0ELb0ELb1ELb1ELb1ELb0ELb1ELb1EEENS1_21CollectiveEpilogueFwdINS6_IJS8_SA_S9_EEENS6_IJNS7_ILi1EEESI_SI_EEESC_SE_Li128ELb1ELb1ELb1ELb0EEENS1_36VarlenDynamicPersistentTileSchedulerILi128ELi80ELi128ELi128ELb1ELb1ELb0ELb0ELb1ELb1EEEEEEEEEvNT_6ParamsE:
[----:B------:R-:W-:-:S03]  /*0000*/  MOV R1, c[0x0][0x28] ;  /* 0x00000a0000017a02 */ /* 0x000fc60000000f00 */
[----:B------:R-:W1:Y:S01]  /*0010*/  S2R R2, SR_TID.X ;  /* 0x0000000000027919 */ /* 0x000e620000002100 */
[----:B------:R-:W-:Y:S01]  /*0020*/  IADD3 R1, R1, -0xd0, RZ ;  /* 0xffffff3001017810 */ /* 0x000fe20007ffe0ff */
[----:B------:R-:W-:Y:S01]  /*0030*/  ULDC.64 UR6, c[0x0][0x118] ;  /* 0x0000460000067ab9 */ /* 0x000fe20000000a00 */
[----:B-1----:R-:W-:-:S05]  /*0040*/  SHF.R.U32.HI R0, RZ, 0x5, R2 ;  /* 0x00000005ff007819 */ /* 0x002fca0000011602 */
[----:B------:R-:W1:Y:S02]  /*0050*/  SHFL.IDX PT, R3, R0, RZ, 0x1f ;  /* 0x00001fff00037589 */ /* 0x000e6400000e0000 */
[----:B-1----:R-:W-:Y:S02]  /*0060*/  ISETP.NE.AND P0, PT, R3, RZ, PT ;  /* 0x000000ff0300720c */ /* 0x002fe40003f05270 */
[----:B------:R-:W-:Y:S11]  /*0070*/  STL [R1+0xc4], R3 ;  /* 0x0000c40301007387 */ /* 0x000ff60000100800 */
[----:B------:R-:W-:Y:S06]  /*0080*/  @P0 BAR.SYNC.DEFER_BLOCKING 0x5, 0x80 ;  /* 0x0142000000000b1d */ /* 0x000fec0000010000 */
[----:B------:R-:W1:Y:S04]  /*0090*/  @P0 LDS.128 R4, [0x9100] ;  /* 0x00910000ff040984 */ /* 0x000e680000000c00 */
[----:B-1----:R1:W-:Y:S04]  /*00a0*/  @P0 STL.64 [R1+0x40], R4 ;  /* 0x0000400401000387 */ /* 0x0023e80000100a00 */
[----:B------:R1:W-:Y:S04]  /*00b0*/  @P0 STL.64 [R1+0x48], R6 ;  /* 0x0000480601000387 */ /* 0x0003e80000100a00 */
[----:B------:R-:W-:Y:S06]  /*00c0*/  @P0 BAR.ARV 0x4, 0x80 ;  /* 0x0102000000000b1d */ /* 0x000fec0000002000 */
[----:B------:R-:W-:Y:S05]  /*00d0*/  @P0 BRA `(.L_x_31) ;  /* 0x00000b1000000947 */ /* 0x000fea0003800000 */
[----:B------:R-:W-:Y:S01]  /*00e0*/  LOP3.LUT R15, R2, 0x1f, RZ, 0xc0, !PT ;  /* 0x0000001f020f7812 */ /* 0x000fe200078ec0ff */
[----:B------:R-:W-:Y:S01]  /*00f0*/  CS2R R8, SRZ ;  /* 0x0000000000087805 */ /* 0x000fe2000001ff00 */
[----:B-1----:R-:W-:-:S02]  /*0100*/  IMAD.MOV.U32 R7, RZ, RZ, RZ ;  /* 0x000000ffff077224 */ /* 0x002fc400078e00ff */
[----:B------:R-:W-:-:S04]  /*0110*/  ISETP.NE.AND P6, PT, R15, 0x1f, PT ;  /* 0x0000001f0f00780c */ /* 0x000fc80003fc5270 */
[----:B------:R-:W-:-:S13]  /*0120*/  ISETP.GE.OR P0, PT, R15, c[0x0][0x53c], !P6 ;  /* 0x00014f000f007a0c */ /* 0x000fda0007706670 */
[----:B------:R-:W-:Y:S02]  /*0130*/  @!P0 IMAD.MOV.U32 R4, RZ, RZ, 0x4 ;  /* 0x00000004ff048424 */ /* 0x000fe400078e00ff */
[----:B------:R-:W-:Y:S02]  /*0140*/  @!P0 IMAD.MOV.U32 R2, RZ, RZ, 0x4 ;  /* 0x00000004ff028424 */ /* 0x000fe400078e00ff */
[----:B------:R-:W-:-:S04]  /*0150*/  @!P0 IMAD.WIDE.U32 R4, R15, R4, c[0x0][0x580] ;  /* 0x000160000f048625 */ /* 0x000fc800078e0004 */
[C---:B------:R-:W-:Y:S01]  /*0160*/  @!P0 IMAD.WIDE.U32 R2, R15.reuse, R2, c[0x0][0x578] ;  /* 0x00015e000f028625 */ /* 0x040fe200078e0002 */
[----:B------:R-:W2:Y:S04]  /*0170*/  @!P0 LDG.E R8, [R4.64] ;  /* 0x0000000604088981 */ /* 0x000ea8000c1e1900 */
[----:B------:R-:W2:Y:S01]  /*0180*/  @!P0 LDG.E R7, [R2.64] ;  /* 0x0000000602078981 */ /* 0x000ea2000c1e1900 */
[C---:B------:R-:W-:Y:S01]  /*0190*/  ISETP.NE.AND P5, PT, R15.reuse, RZ, PT ;  /* 0x000000ff0f00720c */ /* 0x040fe20003fa5270 */
[----:B------:R-:W1:Y:S01]  /*01a0*/  S2UR UR4, SR_CTAID.X ;  /* 0x00000000000479c3 */ /* 0x000e620000002500 */
[C---:B------:R-:W-:Y:S02]  /*01b0*/  ISETP.GE.U32.AND P4, PT, R15.reuse, 0x2, PT ;  /* 0x000000020f00780c */ /* 0x040fe40003f86070 */
[----:B------:R-:W-:-:S02]  /*01c0*/  ISETP.GE.U32.AND P3, PT, R15, 0x4, PT ;  /* 0x000000040f00780c */ /* 0x000fc40003f66070 */
[C---:B------:R-:W-:Y:S02]  /*01d0*/  ISETP.GE.U32.AND P2, PT, R15.reuse, 0x8, PT ;  /* 0x000000080f00780c */ /* 0x040fe40003f46070 */
[----:B------:R-:W-:Y:S01]  /*01e0*/  ISETP.GE.U32.AND P1, PT, R15, 0x10, PT ;  /* 0x000000100f00780c */ /* 0x000fe20003f26070 */
[----:B--2---:R-:W-:-:S05]  /*01f0*/  IMAD R4, R8, R7, RZ ;  /* 0x0000000708047224 */ /* 0x004fca00078e02ff */
[----:B------:R-:W2:Y:S02]  /*0200*/  SHFL.UP PT, R0, R4, 0x1, RZ ;  /* 0x0420000004007989 */ /* 0x000ea400000e00ff */
[----:B--2---:R-:W-:-:S05]  /*0210*/  SEL R0, R0, RZ, P5 ;  /* 0x000000ff00007207 */ /* 0x004fca0002800000 */
[----:B------:R-:W-:-:S05]  /*0220*/  IMAD.IADD R4, R4, 0x1, R0 ;  /* 0x0000000104047824 */ /* 0x000fca00078e0200 */
        /* <DEDUP_REMOVED lines=12> */
[----:B------:R-:W2:Y:S02]  /*02f0*/  SHFL.IDX PT, R6, R4, 0x1f, 0x1f ;  /* 0x03e01f0004067f89 */ /* 0x000ea400000e0000 */
[----:B--2---:R-:W-:-:S04]  /*0300*/  IMAD R6, R6, c[0x0][0x538], RZ ;  /* 0x00014e0006067a24 */ /* 0x004fc800078e02ff */
[----:B------:R-:W-:Y:S01]  /*0310*/  IMAD.MOV.U32 R0, RZ, RZ, R6 ;  /* 0x000000ffff007224 */ /* 0x000fe200078e0006 */
[----:B-1----:R-:W-:-:S13]  /*0320*/  ISETP.GT.AND P0, PT, R6, UR4, PT ;  /* 0x0000000406007c0c */ /* 0x002fda000bf04270 */
[----:B------:R-:W-:Y:S05]  /*0330*/  @P0 BRA `(.L_x_32) ;  /* 0x0000027000000947 */ /* 0x000fea0003800000 */
[----:B------:R-:W-:Y:S02]  /*0340*/  MOV R6, R0 ;  /* 0x0000000000067202 */ /* 0x000fe40000000f00 */
[----:B------:R-:W-:-:S04]  /*0350*/  MOV R9, RZ ;  /* 0x000000ff00097202 */ /* 0x000fc80000000f00 */
.L_x_36:
[----:B------:R-:W-:-:S04]  /*0360*/  IADD3 R0, R9, 0x1f, RZ ;  /* 0x0000001f09007810 */ /* 0x000fc80007ffe0ff */
[----:B------:R-:W-:-:S13]  /*0370*/  ISETP.GE.AND P0, PT, R0, c[0x0][0x53c], PT ;  /* 0x00014f0000007a0c */ /* 0x000fda0003f06270 */
[----:B------:R-:W-:Y:S05]  /*0380*/  @P0 BRA `(.L_x_33) ;  /* 0x0000078000000947 */ /* 0x000fea0003800000 */
[----:B------:R-:W-:Y:S01]  /*0390*/  MOV R9, R0 ;  /* 0x0000000000097202 */ /* 0x000fe20000000f00 */
[----:B------:R-:W-:Y:S01]  /*03a0*/  IMAD.MOV.U32 R7, RZ, RZ, RZ ;  /* 0x000000ffff077224 */ /* 0x000fe200078e00ff */
[----:B------:R-:W-:Y:S02]  /*03b0*/  MOV R8, RZ ;  /* 0x000000ff00087202 */ /* 0x000fe40000000f00 */
[----:B------:R-:W-:-:S04]  /*03c0*/  IADD3 R0, R15, R9, RZ ;  /* 0x000000090f007210 */ /* 0x000fc80007ffe0ff */
[----:B------:R-:W-:-:S13]  /*03d0*/  ISETP.GE.OR P0, PT, R0, c[0x0][0x53c], !P6 ;  /* 0x00014f0000007a0c */ /* 0x000fda0007706670 */
[----:B------:R-:W-:Y:S01]  /*03e0*/  @!P0 MOV R2, 0x4 ;  /* 0x0000000400028802 */ /* 0x000fe20000000f00 */
[----:B------:R-:W-:-:S04]  /*03f0*/  @!P0 IMAD.MOV.U32 R3, RZ, RZ, 0x4 ;  /* 0x00000004ff038424 */ /* 0x000fc800078e00ff */
[----:B------:R-:W-:-:S04]  /*0400*/  @!P0 IMAD.WIDE R4, R0, R2, c[0x0][0x580] ;  /* 0x0001600000048625 */ /* 0x000fc800078e0202 */
[----:B------:R-:W-:Y:S01]  /*0410*/  @!P0 IMAD.WIDE R2, R0, R3, c[0x0][0x578] ;  /* 0x00015e0000028625 */ /* 0x000fe200078e0203 */
[----:B------:R-:W2:Y:S04]  /*0420*/  @!P0 LDG.E R8, [R4.64] ;  /* 0x0000000604088981 */ /* 0x000ea8000c1e1900 */
[----:B------:R-:W2:Y:S02]  /*0430*/  @!P0 LDG.E R7, [R2.64] ;  /* 0x0000000602078981 */ /* 0x000ea4000c1e1900 */
[----:B--2---:R-:W-:Y:S01]  /*0440*/  IMAD R5, R8, R7, RZ ;  /* 0x0000000708057224 */ /* 0x004fe200078e02ff */
[----:B------:R-:W-:Y:S05]  /*0450*/  BRA.DIV ~URZ, `(.L_x_34) ;  /* 0x0000ed827f007947 */ /* 0x000fea000b800000 */
[----:B------:R1:W2:Y:S02]  /*0460*/  SHFL.UP PT, R0, R5, 0x1, RZ ;  /* 0x0420000005007989 */ /* 0x0002a400000e00ff */
.L_x_155:
[----:B--2---:R-:W-:-:S04]  /*0470*/  SEL R0, R0, RZ, P5 ;  /* 0x000000ff00007207 */ /* 0x004fc80002800000 */
[----:B-1----:R-:W-:Y:S01]  /*0480*/  IADD3 R5, R5, R0, RZ ;  /* 0x0000000005057210 */ /* 0x002fe20007ffe0ff */
[----:B------:R-:W-:Y:S05]  /*0490*/  BRA.DIV ~URZ, `(.L_x_35) ;  /* 0x0000eda27f007947 */ /* 0x000fea000b800000 */
[----:B------:R-:W1:Y:S02]  /*04a0*/  SHFL.UP PT, R0, R5, 0x2, RZ ;  /* 0x0440000005007989 */ /* 0x000e6400000e00ff */
[----:B-1----:R-:W-:-:S05]  /*04b0*/  SEL R0, R0, RZ, P4 ;  /* 0x000000ff00007207 */ /* 0x002fca0002000000 */
[----:B------:R-:W-:-:S05]  /*04c0*/  IMAD.IADD R0, R5, 0x1, R0 ;  /* 0x0000000105007824 */ /* 0x000fca00078e0200 */
        /* <DEDUP_REMOVED lines=9> */
[----:B------:R1:W2:Y:S02]  /*0560*/  SHFL.IDX PT, R0, R4, 0x1f, 0x1f ;  /* 0x03e01f0004007f89 */ /* 0x0002a400000e0000 */
.L_x_156:
[----:B--2---:R-:W-:-:S05]  /*0570*/  IMAD R0, R0, c[0x0][0x538], RZ ;  /* 0x00014e0000007a24 */ /* 0x004fca00078e02ff */
[----:B------:R-:W-:-:S04]  /*0580*/  IADD3 R6, R0, R6, RZ ;  /* 0x0000000600067210 */ /* 0x000fc80007ffe0ff */
[----:B------:R-:W-:-:S13]  /*0590*/  ISETP.GT.AND P0, PT, R6, UR4, PT ;  /* 0x0000000406007c0c */ /* 0x000fda000bf04270 */
[----:B-1----:R-:W-:Y:S05]  /*05a0*/  @!P0 BRA `(.L_x_36) ;  /* 0xfffffdb000008947 */ /* 0x002fea000383ffff */
.L_x_32:
[----:B------:R-:W-:-:S05]  /*05b0*/  IADD3 R13, -R0, R6, RZ ;  /* 0x00000006000d7210 */ /* 0x000fca0007ffe1ff */
[----:B------:R-:W-:-:S05]  /*05c0*/  IMAD R0, R4, c[0x0][0x538], R13 ;  /* 0x00014e0004007a24 */ /* 0x000fca00078e020d */
[----:B------:R-:W-:Y:S01]  /*05d0*/  ISETP.GT.AND P0, PT, R0, UR4, PT ;  /* 0x0000000400007c0c */ /* 0x000fe2000bf04270 */
[----:B------:R-:W-:-:S12]  /*05e0*/  BRA.DIV ~URZ, `(.L_x_37) ;  /* 0x0000ee127f007947 */ /* 0x000fd8000b800000 */
[----:B------:R-:W-:-:S04]  /*05f0*/  VOTE.ANY R0, PT, !P0 ;  /* 0x0000000000007806 */ /* 0x000fc800040e0100 */
.L_x_157:
[----:B------:R1:W2:Y:S01]  /*0600*/  POPC R14, R0 ;  /* 0x00000000000e7309 */ /* 0x0002a20000000000 */
[----:B------:R-:W-:Y:S05]  /*0610*/  BRA.DIV ~URZ, `(.L_x_38) ;  /* 0x0000ee227f007947 */ /* 0x000fea000b800000 */
[----:B--2---:R2:W3:Y:S01]  /*0620*/  SHFL.IDX PT, R12, R8, R14, 0x1f ;  /* 0x00001f0e080c7589 */ /* 0x0044e200000e0000 */
[----:B------:R-:W-:-:S03]  /*0630*/  MOV R6, RZ ;  /* 0x000000ff00067202 */ /* 0x000fc60000000f00 */
[----:B------:R2:W4:Y:S04]  /*0640*/  SHFL.IDX PT, R11, R7, R14, 0x1f ;  /* 0x00001f0e070b7589 */ /* 0x00052800000e0000 */
.L_x_158:
[----:B------:R-:W-:Y:S01]  /*0650*/  ISETP.NE.AND P0, PT, R0, RZ, PT ;  /* 0x000000ff0000720c */ /* 0x000fe20003f05270 */
[----:B------:R-:W-:-:S12]  /*0660*/  BSSY B0, `(.L_x_39) ;  /* 0x0000005000007945 */ /* 0x000fd80003800000 */
[----:B------:R-:W-:Y:S05]  /*0670*/  @!P0 BRA `(.L_x_40) ;  /* 0x0000003000008947 */ /* 0x000fea0003800000 */
[----:B------:R-:W-:Y:S01]  /*0680*/  IADD3 R10, R14, -0x1, RZ ;  /* 0xffffffff0e0a7810 */ /* 0x000fe20007ffe0ff */
[----:B------:R-:W-:Y:S05]  /*0690*/  BRA.DIV ~URZ, `(.L_x_41) ;  /* 0x0000ee827f007947 */ /* 0x000fea000b800000 */
[----:B------:R1:W2:Y:S02]  /*06a0*/  SHFL.IDX PT, R6, R4, R10, 0x1f ;  /* 0x00001f0a04067589 */ /* 0x0002a400000e0000 */
.L_x_40:
[----:B------:R-:W-:Y:S05]  /*06b0*/  BSYNC B0 ;  /* 0x0000000000007941 */ /* 0x000fea0003800000 */
.L_x_39:
[----:B-1-3--:R-:W-:Y:S01]  /*06c0*/  IABS R0, R12 ;  /* 0x0000000c00007213 */ /* 0x00afe20000000000 */
[----:B--2---:R-:W-:-:S04]  /*06d0*/  IMAD R4, R6, c[0x0][0x538], R13 ;  /* 0x00014e0006047a24 */ /* 0x004fc800078e020d */
[----:B------:R-:W-:Y:S01]  /*06e0*/  IMAD.MOV.U32 R5, RZ, RZ, R0 ;  /* 0x000000ffff057224 */ /* 0x000fe200078e0000 */
[----:B----4-:R-:W-:Y:S01]  /*06f0*/  IABS R0, R11 ;  /* 0x0000000b00007213 */ /* 0x010fe20000000000 */
[----:B------:R1:W-:Y:S01]  /*0700*/  STL [R1+0x40], R4 ;  /* 0x0000400401007387 */ /* 0x0003e20000100800 */
[----:B------:R-:W-:Y:S01]  /*0710*/  IADD3 R10, -R4, UR4, RZ ;  /* 0x00000004040a7c10 */ /* 0x000fe2000fffe1ff */
[----:B------:R-:W2:Y:S02]  /*0720*/  I2F.RP R2, R5 ;  /* 0x0000000500027306 */ /* 0x000ea40000209400 */
[----:B------:R-:W-:Y:S01]  /*0730*/  IMAD.MOV.U32 R7, RZ, RZ, R0 ;  /* 0x000000ffff077224 */ /* 0x000fe200078e0000 */
[----:B------:R-:W-:Y:S02]  /*0740*/  IABS R6, R10 ;  /* 0x0000000a00067213 */ /* 0x000fe40000000000 */
[----:B------:R-:W-:-:S03]  /*0750*/  IABS R0, R12 ;  /* 0x0000000c00007213 */ /* 0x000fc60000000000 */
[----:B------:R-:W-:Y:S01]  /*0760*/  I2F.RP R8, R7 ;  /* 0x0000000700087306 */ /* 0x000fe20000209400 */
[----:B------:R-:W-:-:S07]  /*0770*/  IADD3 R0, RZ, -R0, RZ ;  /* 0x80000000ff007210 */ /* 0x000fce0007ffe0ff */
[----:B--2---:R-:W2:Y:S02]  /*0780*/  MUFU.RCP R2, R2 ;  /* 0x0000000200027308 */ /* 0x004ea40000001000 */
[----:B--2---:R-:W-:-:S06]  /*0790*/  IADD3 R2, R2, 0xffffffe, RZ ;  /* 0x0ffffffe02027810 */ /* 0x004fcc0007ffe0ff */
[----:B------:R-:W2:Y:S02]  /*07a0*/  F2I.FTZ.U32.TRUNC.NTZ R3, R2 ;  /* 0x0000000200037305 */ /* 0x000ea4000021f000 */
[----:B--2---:R-:W-:-:S04]  /*07b0*/  IMAD.MOV R2, RZ, RZ, -R3 ;  /* 0x000000ffff027224 */ /* 0x004fc800078e0a03 */
[----:B-1----:R-:W-:Y:S02]  /*07c0*/  IMAD R4, R2, R5, RZ ;  /* 0x0000000502047224 */ /* 0x002fe400078e02ff */
[----:B------:R-:W-:-:S04]  /*07d0*/  IMAD.MOV.U32 R2, RZ, RZ, RZ ;  /* 0x000000ffff027224 */ /* 0x000fc800078e00ff */
[----:B------:R-:W-:-:S04]  /*07e0*/  IMAD.HI.U32 R2, R3, R4, R2 ;  /* 0x0000000403027227 */ /* 0x000fc800078e0002 */
[----:B------:R-:W-:-:S04]  /*07f0*/  IMAD.MOV.U32 R3, RZ, RZ, R6 ;  /* 0x000000ffff037224 */ /* 0x000fc800078e0006 */
[----:B------:R-:W-:-:S04]  /*0800*/  IMAD.HI.U32 R2, R2, R3, RZ ;  /* 0x0000000302027227 */ /* 0x000fc800078e00ff */
[----:B------:R-:W-:Y:S02]  /*0810*/  IMAD R0, R2, R0, R3 ;  /* 0x0000000002007224 */ /* 0x000fe400078e0203 */
[----:B------:R-:W1:Y:S03]  /*0820*/  MUFU.RCP R3, R8 ;  /* 0x0000000800037308 */ /* 0x000e660000001000 */
[----:B------:R-:W-:Y:S02]  /*0830*/  ISETP.GT.U32.AND P1, PT, R5, R0, PT ;  /* 0x000000000500720c */ /* 0x000fe40003f24070 */
[----:B-1----:R-:W-:-:S11]  /*0840*/  IADD3 R3, R3, 0xffffffe, RZ ;  /* 0x0ffffffe03037810 */ /* 0x002fd60007ffe0ff */
[----:B------:R-:W-:Y:S01]  /*0850*/  @!P1 IMAD.IADD R0, R0, 0x1, -R5 ;  /* 0x0000000100009824 */ /* 0x000fe200078e0a05 */
[----:B------:R-:W-:Y:S02]  /*0860*/  @!P1 IADD3 R2, R2, 0x1, RZ ;  /* 0x0000000102029810 */ /* 0x000fe40007ffe0ff */
[----:B------:R-:W-:Y:S01]  /*0870*/  ISETP.NE.AND P1, PT, R12, RZ, PT ;  /* 0x000000ff0c00720c */ /* 0x000fe20003f25270 */
[----:B------:R-:W1:Y:S01]  /*0880*/  F2I.FTZ.U32.TRUNC.NTZ R3, R3 ;  /* 0x0000000300037305 */ /* 0x000e62000021f000 */
[----:B------:R-:W-:Y:S02]  /*0890*/  ISETP.GE.U32.AND P2, PT, R0, R5, PT ;  /* 0x000000050000720c */ /* 0x000fe40003f46070 */
[----:B------:R-:W-:-:S04]  /*08a0*/  LOP3.LUT R0, R10, R12, RZ, 0x3c, !PT ;  /* 0x0000000c0a007212 */ /* 0x000fc800078e3cff */
[----:B------:R-:W-:-:S07]  /*08b0*/  ISETP.GE.AND P0, PT, R0, RZ, PT ;  /* 0x000000ff0000720c */ /* 0x000fce0003f06270 */
[----:B------:R-:W-:Y:S02]  /*08c0*/  @P2 IADD3 R2, R2, 0x1, RZ ;  /* 0x0000000102022810 */ /* 0x000fe40007ffe0ff */
[----:B-1----:R-:W-:-:S03]  /*08d0*/  IADD3 R0, RZ, -R3, RZ ;  /* 0x80000003ff007210 */ /* 0x002fc60007ffe0ff */
[----:B------:R-:W-:Y:S02]  /*08e0*/  IMAD.MOV.U32 R4, RZ, RZ, R2 ;  /* 0x000000ffff047224 */ /* 0x000fe400078e0002 */
[----:B------:R-:W-:Y:S01]  /*08f0*/  IMAD.MOV.U32 R2, RZ, RZ, R0 ;  /* 0x000000ffff027224 */ /* 0x000fe200078e0000 */
[----:B------:R-:W-:Y:S01]  /*0900*/  IABS R0, R11 ;  /* 0x0000000b00007213 */ /* 0x000fe20000000000 */
[----:B------:R-:W-:Y:S01]  /*0910*/  @!P0 IMAD.MOV R4, RZ, RZ, -R4 ;  /* 0x000000ffff048224 */ /* 0x000fe200078e0a04 */
[----:B------:R-:W-:Y:S01]  /*0920*/  @!P1 LOP3.LUT R4, RZ, R12, RZ, 0x33, !PT ;  /* 0x0000000cff049212 */ /* 0x000fe200078e33ff */
[----:B------:R-:W-:Y:S01]  /*0930*/  IMAD R5, R2, R7, RZ ;  /* 0x0000000702057224 */ /* 0x000fe200078e02ff */
[----:B------:R-:W-:Y:S01]  /*0940*/  MOV R2, RZ ;  /* 0x000000ff00027202 */ /* 0x000fe20000000f00 */
[----:B------:R-:W-:Y:S01]  /*0950*/  IMAD.MOV R6, RZ, RZ, -R0 ;  /* 0x000000ffff067224 */ /* 0x000fe200078e0a00 */
[----:B------:R-:W-:-:S03]  /*0960*/  IABS R8, R4 ;  /* 0x0000000400087213 */ /* 0x000fc60000000000 */
[----:B------:R-:W-:-:S04]  /*0970*/  IMAD.HI.U32 R0, R3, R5, R2 ;  /* 0x0000000503007227 */ /* 0x000fc800078e0002 */
[----:B------:R-:W-:Y:S02]  /*0980*/  IMAD.MOV.U32 R2, RZ, RZ, R8 ;  /* 0x000000ffff027224 */ /* 0x000fe400078e0008 */
[----:B------:R-:W-:Y:S02]  /*0990*/  IMAD.MOV.U32 R3, RZ, RZ, R6 ;  /* 0x000000ffff037224 */ /* 0x000fe400078e0006 */
[----:B------:R-:W-:-:S04]  /*09a0*/  IMAD.HI.U32 R0, R0, R2, RZ ;  /* 0x0000000200007227 */ /* 0x000fc800078e00ff */
[----:B------:R-:W-:Y:S02]  /*09b0*/  IMAD R2, R0, R3, R2 ;  /* 0x0000000300027224 */ /* 0x000fe400078e0202 */
[----:B------:R-:W-:-:S03]  /*09c0*/  IMAD R3, R4, R12, RZ ;  /* 0x0000000c04037224 */ /* 0x000fc600078e02ff */
[----:B------:R-:W-:Y:S02]  /*09d0*/  ISETP.GT.U32.AND P1, PT, R7, R2, PT ;  /* 0x000000020700720c */ /* 0x000fe40003f24070 */
[----:B------:R-:W-:-:S11]  /*09e0*/  IADD3 R3, R10, -R3, RZ ;  /* 0x800000030a037210 */ /* 0x000fd60007ffe0ff */
[----:B------:R-:W-:Y:S01]  /*09f0*/  @!P1 IMAD.IADD R2, R2, 0x1, -R7 ;  /* 0x0000000102029824 */ /* 0x000fe200078e0a07 */
[----:B------:R-:W-:Y:S02]  /*0a00*/  @!P1 IADD3 R0, R0, 0x1, RZ ;  /* 0x0000000100009810 */ /* 0x000fe40007ffe0ff */
[----:B------:R-:W-:Y:S02]  /*0a10*/  ISETP.NE.AND P1, PT, R11, RZ, PT ;  /* 0x000000ff0b00720c */ /* 0x000fe40003f25270 */
[----:B------:R-:W-:Y:S02]  /*0a20*/  ISETP.GE.U32.AND P2, PT, R2, R7, PT ;  /* 0x000000070200720c */ /* 0x000fe40003f46070 */
[----:B------:R-:W-:-:S04]  /*0a30*/  LOP3.LUT R2, R4, R11, RZ, 0x3c, !PT ;  /* 0x0000000b04027212 */ /* 0x000fc800078e3cff */
[----:B------:R-:W-:-:S07]  /*0a40*/  ISETP.GE.AND P0, PT, R2, RZ, PT ;  /* 0x000000ff0200720c */ /* 0x000fce0003f06270 */
[----:B------:R-:W-:-:S06]  /*0a50*/  @P2 IADD3 R0, R0, 0x1, RZ ;  /* 0x0000000100002810 */ /* 0x000fcc0007ffe0ff */
[----:B------:R-:W-:Y:S02]  /*0a60*/  @!P0 IADD3 R0, -R0, RZ, RZ ;  /* 0x000000ff00008210 */ /* 0x000fe40007ffe1ff */
[----:B------:R-:W-:-:S05]  /*0a70*/  @!P1 LOP3.LUT R0, RZ, R11, RZ, 0x33, !PT ;  /* 0x0000000bff009212 */ /* 0x000fca00078e33ff */
[--C-:B------:R-:W-:Y:S02]  /*0a80*/  IMAD.MOV R2, RZ, RZ, -R0.reuse ;  /* 0x000000ffff027224 */ /* 0x100fe400078e0a00 */
[C---:B------:R-:W-:Y:S02]  /*0a90*/  IMAD R0, R11.reuse, 0x1000000, R0 ;  /* 0x010000000b007824 */ /* 0x040fe400078e0200 */
[----:B------:R-:W-:Y:S02]  /*0aa0*/  IMAD R2, R11, R2, R4 ;  /* 0x000000020b027224 */ /* 0x000fe400078e0204 */
[----:B------:R-:W-:Y:S02]  /*0ab0*/  IMAD.IADD R4, R14, 0x1, R9 ;  /* 0x000000010e047824 */ /* 0x000fe400078e0209 */
[----:B------:R-:W-:-:S03]  /*0ac0*/  IMAD R0, R2, 0x10000, R0 ;  /* 0x0001000002007824 */ /* 0x000fc600078e0200 */
[----:B------:R1:W-:Y:S04]  /*0ad0*/  STL [R1+0x4c], R4 ;  /* 0x00004c0401007387 */ /* 0x0003e80000100800 */
[----:B------:R1:W-:Y:S04]  /*0ae0*/  STL [R1+0x48], R0 ;  /* 0x0000480001007387 */ /* 0x0003e80000100800 */
[----:B------:R1:W-:Y:S01]  /*0af0*/  STL [R1+0x44], R3 ;  /* 0x0000440301007387 */ /* 0x0003e20000100800 */
[----:B------:R-:W-:Y:S05]  /*0b00*/  BRA `(.L_x_42) ;  /* 0x0000006000007947 */ /* 0x000fea0003800000 */
.L_x_33:
[----:B------:R-:W-:Y:S01]  /*0b10*/  MOV R0, UR4 ;  /* 0x0000000400007c02 */ /* 0x000fe20008000f00 */
[----:B------:R-:W-:Y:S04]  /*0b20*/  STL [R1+0x44], RZ ;  /* 0x000044ff01007387 */ /* 0x000fe80000100800 */
[----:B------:R-:W-:Y:S04]  /*0b30*/  STL [R1+0x48], RZ ;  /* 0x000048ff01007387 */ /* 0x000fe80000100800 */
[----:B------:R1:W-:Y:S02]  /*0b40*/  STL [R1+0x40], R0 ;  /* 0x0000400001007387 */ /* 0x0003e40000100800 */
[----:B-1----:R-:W-:-:S05]  /*0b50*/  MOV R0, c[0x0][0x53c] ;  /* 0x00014f0000007a02 */ /* 0x002fca0000000f00 */
[----:B------:R1:W-:Y:S02]  /*0b60*/  STL [R1+0x4c], R0 ;  /* 0x00004c0001007387 */ /* 0x0003e40000100800 */
.L_x_42:
[----:B-1----:R-:W2:Y:S04]  /*0b70*/  LDL R4, [R1+0x40] ;  /* 0x0000400001047983 */ /* 0x002ea80000100800 */
[----:B------:R-:W2:Y:S04]  /*0b80*/  LDL R5, [R1+0x44] ;  /* 0x0000440001057983 */ /* 0x000ea80000100800 */
[----:B------:R-:W2:Y:S04]  /*0b90*/  LDL R6, [R1+0x48] ;  /* 0x0000480001067983 */ /* 0x000ea80000100800 */
[----:B------:R-:W2:Y:S01]  /*0ba0*/  LDL R7, [R1+0x4c] ;  /* 0x00004c0001077983 */ /* 0x000ea20000100800 */
[----:B------:R-:W-:Y:S01]  /*0bb0*/  ISETP.NE.AND P0, PT, R15, RZ, PT ;  /* 0x000000ff0f00720c */ /* 0x000fe20003f05270 */
[----:B------:R-:W-:-:S12]  /*0bc0*/  WARPSYNC 0xffffffff ;  /* 0xffffffff00007948 */ /* 0x000fd80003800000 */
[----:B--2---:R1:W-:Y:S04]  /*0bd0*/  @!P0 STS.128 [0x9100], R4 ;  /* 0x00910004ff008388 */ /* 0x0043e80000000c00 */
[----:B------:R-:W-:Y:S06]  /*0be0*/  BAR.ARV 0x5, 0x80 ;  /* 0x0142000000007b1d */ /* 0x000fec0000002000 */
.L_x_31:
[----:B------:R-:W2:Y:S02]  /*0bf0*/  LDL R0, [R1+0x4c] ;  /* 0x00004c0001007983 */ /* 0x000ea40000100800 */
[----:B--2---:R-:W-:-:S13]  /*0c00*/  ISETP.GE.AND P0, PT, R0, c[0x0][0x53c], PT ;  /* 0x00014f0000007a0c */ /* 0x004fda0003f06270 */
[----:B------:R-:W-:Y:S05]  /*0c10*/  @P0 EXIT ;  /* 0x000000000000094d */ /* 0x000fea0003800000 */
[----:B------:R-:W2:Y:S01]  /*0c20*/  S2R R11, SR_TID.X ;  /* 0x00000000000b7919 */ /* 0x000ea20000002100 */
[----:B------:R-:W-:Y:S02]  /*0c30*/  ULDC UR5, c[0x0][0x2ac] ;  /* 0x0000ab0000057ab9 */ /* 0x000fe40000000800 */
[----:B------:R-:W-:Y:S02]  /*0c40*/  ULDC UR4, c[0x0][0x1d0] ;  /* 0x0000740000047ab9 */ /* 0x000fe40000000800 */
[----:B------:R-:W-:Y:S01]  /*0c50*/  UIMAD UR5, UR5, UR4, URZ ;  /* 0x00000004050572a4 */ /* 0x000fe2000f8e023f */
[----:B--2---:R-:W-:-:S04]  /*0c60*/  SHF.R.S32.HI R10, RZ, 0x1f, R11 ;  /* 0x0000001fff0a7819 */ /* 0x004fc8000001140b */
[CC--:B------:R-:W-:Y:S02]  /*0c70*/  LEA.HI R8, R10.reuse, R11.reuse, RZ, 0x2 ;  /* 0x0000000b0a087211 */ /* 0x0c0fe400078f10ff */
[CC--:B-1----:R-:W-:Y:S02]  /*0c80*/  LEA.HI R5, R10.reuse, R11.reuse, RZ, 0x4 ;  /* 0x0000000b0a057211 */ /* 0x0c2fe400078f20ff */
[--C-:B------:R-:W-:Y:S02]  /*0c90*/  SHF.R.S32.HI R3, RZ, 0x2, R8.reuse ;  /* 0x00000002ff037819 */ /* 0x100fe40000011408 */
[----:B------:R-:W-:Y:S02]  /*0ca0*/  SHF.R.S32.HI R0, RZ, 0x1f, R8 ;  /* 0x0000001fff007819 */ /* 0x000fe40000011408 */
[----:B------:R-:W-:Y:S02]  /*0cb0*/  LEA.HI R16, R10, R11, RZ, 0x3 ;  /* 0x0000000b0a107211 */ /* 0x000fe400078f18ff */
[----:B------:R-:W-:-:S02]  /*0cc0*/  LEA.HI R0, R0, R3, RZ, 0x3 ;  /* 0x0000000300007211 */ /* 0x000fc400078f18ff */
[----:B------:R-:W-:Y:S02]  /*0cd0*/  LOP3.LUT R2, R5, 0xfffffff0, RZ, 0xc0, !PT ;  /* 0xfffffff005027812 */ /* 0x000fe400078ec0ff */
[----:B------:R-:W-:Y:S02]  /*0ce0*/  LOP3.LUT R0, R0, 0xfffffff8, RZ, 0xc0, !PT ;  /* 0xfffffff800007812 */ /* 0x000fe400078ec0ff */
[----:B------:R-:W-:Y:S02]  /*0cf0*/  SHF.R.S32.HI R4, RZ, 0x3, R16 ;  /* 0x00000003ff047819 */ /* 0x000fe40000011410 */
[----:B------:R-:W-:Y:S01]  /*0d00*/  LOP3.LUT R244, R16, 0xfffffff8, RZ, 0xc0, !PT ;  /* 0xfffffff810f47812 */ /* 0x000fe200078ec0ff */
[----:B------:R-:W-:Y:S01]  /*0d10*/  IMAD.IADD R9, R3, 0x1, -R0 ;  /* 0x0000000103097824 */ /* 0x000fe200078e0a00 */
[----:B------:R-:W-:Y:S01]  /*0d20*/  SHF.R.S32.HI R3, RZ, 0x4, R5 ;  /* 0x00000004ff037819 */ /* 0x000fe20000011405 */
[----:B------:R-:W-:Y:S02]  /*0d30*/  IMAD.IADD R0, R11, 0x1, -R2 ;  /* 0x000000010b007824 */ /* 0x000fe400078e0a02 */
[----:B------:R-:W-:Y:S01]  /*0d40*/  IMAD.SHL.U32 R2, R4, 0x40, RZ ;  /* 0x0000004004027824 */ /* 0x000fe200078e00ff */
[----:B------:R-:W-:Y:S01]  /*0d50*/  LEA.HI R5, R5, R3, RZ, 0x1 ;  /* 0x0000000305057211 */ /* 0x000fe200078f08ff */
[----:B------:R-:W-:Y:S01]  /*0d60*/  IMAD.IADD R244, R11, 0x1, -R244 ;  /* 0x000000010bf47824 */ /* 0x000fe200078e0af4 */
[----:B------:R-:W-:-:S02]  /*0d70*/  SHF.R.S32.HI R4, RZ, 0x1f, R0 ;  /* 0x0000001fff047819 */ /* 0x000fc40000011400 */
[----:B------:R-:W-:Y:S01]  /*0d80*/  LOP3.LUT R2, R2, 0x1c0, RZ, 0xc0, !PT ;  /* 0x000001c002027812 */ /* 0x000fe200078ec0ff */
[----:B------:R-:W-:Y:S01]  /*0d90*/  IMAD.SHL.U32 R231, R244, 0x8, RZ ;  /* 0x00000008f4e77824 */ /* 0x000fe200078e00ff */
[----:B------:R-:W-:Y:S02]  /*0da0*/  LEA.HI R13, R4, R0, RZ, 0x3 ;  /* 0x00000000040d7211 */ /* 0x000fe400078f18ff */
[----:B------:R-:W-:Y:S02]  /*0db0*/  SHF.R.U32.HI R7, RZ, 0x3, R2 ;  /* 0x00000003ff077819 */ /* 0x000fe40000011602 */
[----:B------:R-:W-:Y:S02]  /*0dc0*/  LOP3.LUT R4, R2, 0x38, R231, 0xf8, !PT ;  /* 0x0000003802047812 */ /* 0x000fe400078ef8e7 */
[----:B------:R-:W-:Y:S02]  /*0dd0*/  LOP3.LUT R6, R13, 0xfffffff8, RZ, 0xc0, !PT ;  /* 0xfffffff80d067812 */ /* 0x000fe400078ec0ff */
[----:B------:R-:W-:-:S02]  /*0de0*/  LOP3.LUT R5, R5, 0xfffffffe, RZ, 0xc0, !PT ;  /* 0xfffffffe05057812 */ /* 0x000fc400078ec0ff */
[----:B------:R-:W-:Y:S01]  /*0df0*/  LOP3.LUT R15, R4, R7, RZ, 0x3c, !PT ;  /* 0x00000007040f7212 */ /* 0x000fe200078e3cff */
[----:B------:R-:W-:Y:S01]  /*0e00*/  IMAD.IADD R7, R0, 0x1, -R6 ;  /* 0x0000000100077824 */ /* 0x000fe200078e0a06 */
[----:B------:R-:W-:Y:S01]  /*0e10*/  LOP3.LUT R2, R9, 0x1, RZ, 0xc0, !PT ;  /* 0x0000000109027812 */ /* 0x000fe200078ec0ff */
[----:B------:R-:W-:Y:S01]  /*0e20*/  IMAD.IADD R14, R3, 0x1, -R5 ;  /* 0x00000001030e7824 */ /* 0x000fe200078e0a05 */
[----:B------:R-:W-:Y:S02]  /*0e30*/  LEA.HI R0, R10, R11, RZ, 0x5 ;  /* 0x0000000b0a007211 */ /* 0x000fe400078f28ff */
[----:B------:R-:W-:Y:S02]  /*0e40*/  LOP3.LUT R3, R8, 0xfffffffc, RZ, 0xc0, !PT ;  /* 0xfffffffc08037812 */ /* 0x000fe400078ec0ff */
[----:B------:R-:W-:Y:S02]  /*0e50*/  ISETP.NE.U32.AND P0, PT, R2, 0x1, PT ;  /* 0x000000010200780c */ /* 0x000fe40003f05070 */
[--C-:B------:R-:W-:Y:S01]  /*0e60*/  SHF.R.S32.HI R6, RZ, 0x5, R0.reuse ;  /* 0x00000005ff067819 */ /* 0x100fe20000011400 */
[----:B------:R-:W-:Y:S01]  /*0e70*/  IMAD.IADD R8, R11, 0x1, -R3 ;  /* 0x000000010b087824 */ /* 0x000fe200078e0a03 */
[----:B------:R-:W-:-:S02]  /*0e80*/  SHF.R.S32.HI R2, RZ, 0x1f, R0 ;  /* 0x0000001fff027819 */ /* 0x000fc40000011400 */
[----:B------:R-:W-:Y:S02]  /*0e90*/  LOP3.LUT R0, R0, 0xffffffe0, RZ, 0xc0, !PT ;  /* 0xffffffe000007812 */ /* 0x000fe400078ec0ff */
[----:B------:R-:W-:Y:S02]  /*0ea0*/  LEA.HI R4, R10, R11, RZ, 0x6 ;  /* 0x0000000b0a047211 */ /* 0x000fe400078f30ff */
[----:B------:R-:W-:Y:S01]  /*0eb0*/  LEA.HI R3, R2, R6, RZ, 0x2 ;  /* 0x0000000602037211 */ /* 0x000fe200078f10ff */
[----:B------:R-:W-:Y:S01]  /*0ec0*/  IMAD.IADD R18, R11, 0x1, -R0 ;  /* 0x000000010b127824 */ /* 0x000fe200078e0a00 */
[----:B------:R-:W-:Y:S01]  /*0ed0*/  LEA.HI R0, R8, R8, RZ, 0x1 ;  /* 0x0000000808007211 */ /* 0x000fe200078f08ff */
[----:B------:R-:W-:Y:S01]  /*0ee0*/  IMAD.SHL.U32 R12, R4, 0x8, RZ ;  /* 0x00000008040c7824 */ /* 0x000fe200078e00ff */
[----:B------:R-:W-:Y:S01]  /*0ef0*/  LOP3.LUT R4, R3, 0xffffffc, RZ, 0xc0, !PT ;  /* 0x0ffffffc03047812 */ /* 0x000fe200078ec0ff */
[----:B------:R-:W-:Y:S01]  /*0f00*/  IMAD.SHL.U32 R2, R244, 0x40, RZ ;  /* 0x00000040f4027824 */ /* 0x000fe200078e00ff */
[C---:B------:R-:W-:Y:S01]  /*0f10*/  LOP3.LUT R3, R0.reuse, 0x1ffffffe, RZ, 0xc0, !PT ;  /* 0x1ffffffe00037812 */ /* 0x040fe200078ec0ff */
[----:B------:R-:W-:Y:S01]  /*0f20*/  IMAD.SHL.U32 R0, R0, 0x20, RZ ;  /* 0x0000002000007824 */ /* 0x000fe200078e00ff */
[----:B------:R-:W-:Y:S01]  /*0f30*/  SHF.R.S32.HI R11, RZ, 0x1f, R18 ;  /* 0x0000001fff0b7819 */ /* 0x000fe20000011412 */
[----:B------:R-:W-:Y:S01]  /*0f40*/  IMAD.IADD R5, R6, 0x1, -R4 ;  /* 0x0000000106057824 */ /* 0x000fe200078e0a04 */
[----:B------:R-:W-:Y:S01]  /*0f50*/  LOP3.LUT R2, R2, 0x1c0, RZ, 0xc0, !PT ;  /* 0x000001c002027812 */ /* 0x000fe200078ec0ff */
[----:B------:R-:W-:Y:S01]  /*0f60*/  IMAD.IADD R3, R8, 0x1, -R3 ;  /* 0x0000000108037824 */ /* 0x000fe200078e0a03 */
[----:B------:R-:W-:-:S02]  /*0f70*/  LEA.HI R11, R11, R18, RZ, 0x2 ;  /* 0x000000120b0b7211 */ /* 0x000fc400078f10ff */
[----:B------:R-:W-:Y:S02]  /*0f80*/  LOP3.LUT R0, R0, 0xffffffc0, RZ, 0xc0, !PT ;  /* 0xffffffc000007812 */ /* 0x000fe400078ec0ff */
[----:B------:R-:W-:Y:S02]  /*0f90*/  LOP3.LUT R10, R2, 0x8, R16, 0xf8, !PT ;  /* 0x00000008020a7812 */ /* 0x000fe400078ef810 */
[----:B------:R-:W-:Y:S02]  /*0fa0*/  SHF.R.U32.HI R4, RZ, 0x3, R2 ;  /* 0x00000003ff047819 */ /* 0x000fe40000011602 */
[----:B------:R-:W-:Y:S02]  /*0fb0*/  SHF.R.S32.HI R2, RZ, 0x2, R11 ;  /* 0x00000002ff027819 */ /* 0x000fe4000001140b */
[----:B------:R-:W-:Y:S01]  /*0fc0*/  LOP3.LUT R15, R15, 0x7ffffe00, R12, 0xf8, !PT ;  /* 0x7ffffe000f0f7812 */ /* 0x000fe200078ef80c */
[----:B------:R-:W-:Y:S01]  /*0fd0*/  IMAD R12, R3, 0x8, R0 ;  /* 0x00000008030c7824 */ /* 0x000fe200078e0200 */
[----:B------:R-:W-:Y:S01]  /*0fe0*/  LOP3.LUT R10, R10, R4, RZ, 0x3c, !PT ;  /* 0x000000040a0a7212 */ /* 0x000fe200078e3cff */
[----:B------:R-:W-:Y:S01]  /*0ff0*/  IMAD.SHL.U32 R0, R7, 0x40, RZ ;  /* 0x0000004007007824 */ /* 0x000fe200078e00ff */
[----:B------:R-:W-:Y:S01]  /*1000*/  R2P PR, R9, 0x6 ;  /* 0x0000000609007804 */ /* 0x000fe20000000000 */
[----:B------:R-:W-:Y:S01]  /*1010*/  IMAD R17, R5, 0x10, R2 ;  /* 0x0000001005117824 */ /* 0x000fe200078e0202 */
[----:B------:R-:W-:Y:S01]  /*1020*/  LOP3.LUT P4, RZ, R7, 0x2, RZ, 0xc0, !PT ;  /* 0x0000000207ff7812 */ /* 0x000fe2000788c0ff */
[----:B------:R-:W-:Y:S01]  /*1030*/  IMAD.SHL.U32 R2, R9, 0x40, RZ ;  /* 0x0000004009027824 */ /* 0x000fe200078e00ff */
[----:B------:R-:W-:Y:S01]  /*1040*/  LOP3.LUT R0, R0, 0x1c0, RZ, 0xc0, !PT ;  /* 0x000001c000007812 */ /* 0x000fe200078ec0ff */
[----:B------:R-:W-:Y:S01]  /*1050*/  IMAD.SHL.U32 R3, R14, 0x8, RZ ;  /* 0x000000080e037824 */ /* 0x000fe200078e00ff */
[----:B------:R-:W-:Y:S01]  /*1060*/  LOP3.LUT P3, RZ, R7, 0x4, RZ, 0xc0, !PT ;  /* 0x0000000407ff7812 */ /* 0x000fe2000786c0ff */
[----:B------:R-:W-:Y:S01]  /*1070*/  IMAD.SHL.U32 R5, R6, 0x400, RZ ;  /* 0x0000040006057824 */ /* 0x000fe200078e00ff */
[----:B------:R-:W-:Y:S01]  /*1080*/  LOP3.LUT R4, R2, 0x1c0, RZ, 0xc0, !PT ;  /* 0x000001c002047812 */ /* 0x000fe200078ec0ff */
[----:B------:R1:W-:Y:S01]  /*1090*/  STL [R1+0xc8], R17 ;  /* 0x0000c81101007387 */ /* 0x0003e20000100800 */
[----:B------:R-:W-:Y:S01]  /*10a0*/  LOP3.LUT R2, R0, 0x8, R3, 0xf8, !PT ;  /* 0x0000000800027812 */ /* 0x000fe200078ef803 */
[----:B------:R-:W-:Y:S01]  /*10b0*/  IMAD.SHL.U32 R3, R13, 0x40, RZ ;  /* 0x000000400d037824 */ /* 0x000fe200078e00ff */
[----:B------:R-:W-:Y:S01]  /*10c0*/  SHF.R.U32.HI R0, RZ, 0x3, R0 ;  /* 0x00000003ff007819 */ /* 0x000fe20000011600 */
[----:B------:R-:W-:Y:S01]  /*10d0*/  IMAD R7, R8, 0x2, R5 ;  /* 0x0000000208077824 */ /* 0x000fe200078e0205 */
[----:B------:R-:W-:Y:S01]  /*10e0*/  LEA.HI R6, R4, R4, RZ, 0x1d ;  /* 0x0000000404067211 */ /* 0x000fe200078fe8ff */
[----:B------:R-:W-:Y:S01]  /*10f0*/  IMAD.MOV.U32 R9, RZ, RZ, 0x40 ;  /* 0x00000040ff097424 */ /* 0x000fe200078e00ff */
[----:B------:R-:W-:Y:S01]  /*1100*/  LOP3.LUT R2, R2, R0, RZ, 0x3c, !PT ;  /* 0x0000000002027212 */ /* 0x000fe200078e3cff */
[----:B------:R-:W-:Y:S01]  /*1110*/  IMAD R0, R14, 0x200, R10 ;  /* 0x000002000e007824 */ /* 0x000fe200078e020a */
[----:B------:R-:W-:Y:S01]  /*1120*/  LOP3.LUT R4, R3, 0xfffffe00, RZ, 0xc0, !PT ;  /* 0xfffffe0003047812 */ /* 0x000fe200078ec0ff */
[----:B------:R-:W-:Y:S01]  /*1130*/  IMAD.IADD R7, R7, 0x1, R6 ;  /* 0x0000000107077824 */ /* 0x000fe200078e0206 */
[----:B------:R-:W-:Y:S01]  /*1140*/  SHF.R.S32.HI R10, RZ, 0x1f, R231 ;  /* 0x0000001fff0a7819 */ /* 0x000fe200000114e7 */
[----:B------:R-:W-:Y:S01]  /*1150*/  IMAD.SHL.U32 R204, R15, 0x2, RZ ;  /* 0x000000020fcc7824 */ /* 0x000fe200078e00ff */
[CC--:B------:R-:W-:Y:S01]  /*1160*/  IADD3 R3, R2.reuse, R4.reuse, R5 ;  /* 0x0000000402037210 */ /* 0x0c0fe20007ffe005 */
[----:B------:R-:W-:Y:S01]  /*1170*/  IMAD.MOV.U32 R8, RZ, RZ, 0x20 ;  /* 0x00000020ff087424 */ /* 0x000fe200078e00ff */
[----:B------:R-:W-:Y:S01]  /*1180*/  LOP3.LUT R4, R2, R4, RZ, 0xfc, !PT ;  /* 0x0000000402047212 */ /* 0x000fe200078efcff */
[----:B------:R-:W-:Y:S01]  /*1190*/  IMAD.MOV.U32 R5, RZ, RZ, -0x10 ;  /* 0xfffffff0ff057424 */ /* 0x000fe200078e00ff */
[----:B------:R-:W-:Y:S01]  /*11a0*/  LOP3.LUT R2, R11, 0x7ffffffc, RZ, 0xc0, !PT ;  /* 0x7ffffffc0b027812 */ /* 0x000fe200078ec0ff */
[----:B------:R-:W-:Y:S01]  /*11b0*/  IMAD.IADD R11, R17, 0x1, R12 ;  /* 0x00000001110b7824 */ /* 0x000fe200078e020c */
[----:B------:R-:W-:-:S02]  /*11c0*/  LEA R184, R0, 0x2900, 0x1 ;  /* 0x0000290000b87811 */ /* 0x000fc400078e08ff */
[----:B------:R-:W-:Y:S01]  /*11d0*/  SEL R0, R9, 0xffffffc0, !P3 ;  /* 0xffffffc009007807 */ /* 0x000fe20005800000 */
[----:B------:R-:W-:Y:S01]  /*11e0*/  IMAD.IADD R2, R18, 0x1, -R2 ;  /* 0x0000000112027824 */ /* 0x000fe200078e0a02 */
[----:B------:R2:W-:Y:S01]  /*11f0*/  STL [R1+0xcc], R11 ;  /* 0x0000cc0b01007387 */ /* 0x0005e20000100800 */
[----:B------:R-:W-:Y:S02]  /*1200*/  LEA R9, R7, 0x80, 0x1 ;  /* 0x0000008007097811 */ /* 0x000fe400078e08ff */
[----:B------:R-:W-:Y:S01]  /*1210*/  IMAD.SHL.U32 R10, R2, 0x2, RZ ;  /* 0x00000002020a7824 */ /* 0x000fe200078e00ff */
[C---:B------:R-:W-:Y:S02]  /*1220*/  SEL R6, R8.reuse, 0xffffffe0, !P1 ;  /* 0xffffffe008067807 */ /* 0x040fe40004800000 */
[----:B------:R-:W-:Y:S02]  /*1230*/  SEL R2, R8, 0xffffffe0, !P4 ;  /* 0xffffffe008027807 */ /* 0x000fe40006000000 */
[C---:B-1----:R-:W-:Y:S01]  /*1240*/  IADD3 R17, R10.reuse, 0x8, RZ ;  /* 0x000000080a117810 */ /* 0x042fe20007ffe0ff */
[----:B------:R1:W-:Y:S01]  /*1250*/  STL [R1+0x74], R10 ;  /* 0x0000740a01007387 */ /* 0x0003e20000100800 */
[----:B------:R-:W-:-:S02]  /*1260*/  IADD3 R16, R10, 0x10, RZ ;  /* 0x000000100a107810 */ /* 0x000fc40007ffe0ff */
[C---:B------:R-:W-:Y:S01]  /*1270*/  IADD3 R15, R10.reuse, 0x18, RZ ;  /* 0x000000180a0f7810 */ /* 0x040fe20007ffe0ff */
[----:B------:R-:W-:Y:S01]  /*1280*/  STL [R1+0x68], R17 ;  /* 0x0000681101007387 */ /* 0x000fe20000100800 */
[C---:B------:R-:W-:Y:S02]  /*1290*/  IADD3 R14, R10.reuse, 0x20, RZ ;  /* 0x000000200a0e7810 */ /* 0x040fe40007ffe0ff */
[----:B------:R-:W-:Y:S01]  /*12a0*/  IADD3 R13, R10, 0x28, RZ ;  /* 0x000000280a0d7810 */ /* 0x000fe20007ffe0ff */
[----:B------:R-:W-:Y:S01]  /*12b0*/  STL [R1+0x64], R16 ;  /* 0x0000641001007387 */ /* 0x000fe20000100800 */
[----:B------:R-:W-:Y:S02]  /*12c0*/  SHF.R.S32.HI R7, RZ, 0x1f, R17 ;  /* 0x0000001fff077819 */ /* 0x000fe40000011411 */
[----:B------:R-:W-:Y:S01]  /*12d0*/  SHF.R.S32.HI R8, RZ, 0x1f, R16 ;  /* 0x0000001fff087819 */ /* 0x000fe20000011410 */
[----:B------:R-:W-:Y:S01]  /*12e0*/  STL [R1+0x60], R15 ;  /* 0x0000600f01007387 */ /* 0x000fe20000100800 */
[----:B------:R-:W-:-:S02]  /*12f0*/  SEL R5, R5, 0x10, !P0 ;  /* 0x0000001005057807 */ /* 0x000fc40004000000 */
[----:B------:R-:W-:Y:S01]  /*1300*/  LEA R194, R3, 0x5100, 0x1 ;  /* 0x0000510003c27811 */ /* 0x000fe200078e08ff */
[----:B------:R-:W-:Y:S01]  /*1310*/  STL [R1+0x5c], R14 ;  /* 0x00005c0e01007387 */ /* 0x000fe20000100800 */
[----:B--2---:R-:W-:Y:S02]  /*1320*/  IADD3 R11, R10, 0x30, RZ ;  /* 0x000000300a0b7810 */ /* 0x004fe40007ffe0ff */
[----:B------:R-:W-:Y:S01]  /*1330*/  LEA R190, R4, 0x100, 0x1 ;  /* 0x0000010004be7811 */ /* 0x000fe200078e08ff */
[----:B------:R-:W-:Y:S01]  /*1340*/  STL [R1+0x58], R13 ;  /* 0x0000580d01007387 */ /* 0x000fe20000100800 */
[C---:B------:R-:W-:Y:S02]  /*1350*/  IMAD.IADD R195, R194.reuse, 0x1, R0 ;  /* 0x00000001c2c37824 */ /* 0x040fe400078e0200 */
[----:B------:R-:W-:Y:S01]  /*1360*/  IMAD.IADD R197, R194, 0x1, R2 ;  /* 0x00000001c2c57824 */ /* 0x000fe200078e0202 */
[----:B------:R2:W-:Y:S01]  /*1370*/  STL [R1+0x54], R11 ;  /* 0x0000540b01007387 */ /* 0x0005e20000100800 */
[----:B-1----:R-:W-:Y:S01]  /*1380*/  IADD3 R10, R10, 0x38, RZ ;  /* 0x000000380a0a7810 */ /* 0x002fe20007ffe0ff */
[----:B------:R-:W-:-:S02]  /*1390*/  IMAD.IADD R191, R0, 0x1, R190 ;  /* 0x0000000100bf7824 */ /* 0x000fc400078e02be */
[----:B------:R1:W-:Y:S01]  /*13a0*/  STL [R1+0xb0], R7 ;  /* 0x0000b00701007387 */ /* 0x0003e20000100800 */
[C---:B------:R-:W-:Y:S02]  /*13b0*/  IMAD.IADD R193, R2.reuse, 0x1, R190 ;  /* 0x0000000102c17824 */ /* 0x040fe400078e02be */
[C---:B------:R-:W-:Y:S01]  /*13c0*/  IMAD.IADD R196, R2.reuse, 0x1, R195 ;  /* 0x0000000102c47824 */ /* 0x040fe200078e02c3 */
[----:B------:R-:W-:Y:S01]  /*13d0*/  STL [R1+0x50], R10 ;  /* 0x0000500a01007387 */ /* 0x000fe20000100800 */
[----:B------:R-:W-:-:S03]  /*13e0*/  IMAD.IADD R192, R2, 0x1, R191 ;  /* 0x0000000102c07824 */ /* 0x000fc600078e02bf */
[----:B------:R3:W-:Y:S04]  /*13f0*/  STL [R1+0xac], R8 ;  /* 0x0000ac0801007387 */ /* 0x0007e80000100800 */
[----:B------:R-:W-:Y:S01]  /*1400*/  STL [R1+0x84], R9 ;  /* 0x0000840901007387 */ /* 0x000fe20000100800 */
[----:B--2---:R-:W-:Y:S02]  /*1410*/  SHF.R.S32.HI R11, RZ, 0x1f, R11 ;  /* 0x0000001fff0b7819 */ /* 0x004fe4000001140b */
[----:B-1----:R-:W-:-:S05]  /*1420*/  SHF.R.S32.HI R7, RZ, 0x1f, R15 ;  /* 0x0000001fff077819 */ /* 0x002fca000001140f */
[----:B------:R1:W-:Y:S01]  /*1430*/  STL [R1+0xa8], R7 ;  /* 0x0000a80701007387 */ /* 0x0003e20000100800 */
[----:B---3--:R-:W-:-:S05]  /*1440*/  SHF.R.S32.HI R8, RZ, 0x1f, R14 ;  /* 0x0000001fff087819 */ /* 0x008fca000001140e */
[----:B------:R2:W-:Y:S01]  /*1450*/  STL [R1+0xa4], R8 ;  /* 0x0000a40801007387 */ /* 0x0005e20000100800 */
[----:B-1----:R-:W-:-:S05]  /*1460*/  SHF.R.S32.HI R7, RZ, 0x1f, R13 ;  /* 0x0000001fff077819 */ /* 0x002fca000001140d */
[----:B------:R1:W-:Y:S01]  /*1470*/  STL [R1+0xa0], R7 ;  /* 0x0000a00701007387 */ /* 0x0003e20000100800 */
[----:B--2---:R-:W-:-:S03]  /*1480*/  IADD3 R8, R9, 0x40, RZ ;  /* 0x0000004009087810 */ /* 0x004fc60007ffe0ff */
[----:B------:R2:W-:Y:S01]  /*1490*/  STL [R1+0x9c], R11 ;  /* 0x00009c0b01007387 */ /* 0x0005e20000100800 */
[----:B------:R-:W-:-:S05]  /*14a0*/  @P2 IADD3 R8, R9, -0x40, RZ ;  /* 0xffffffc009082810 */ /* 0x000fca0007ffe0ff */
[----:B------:R-:W-:-:S04]  /*14b0*/  IMAD.IADD R3, R5, 0x1, R8 ;  /* 0x0000000105037824 */ /* 0x000fc800078e0208 */
[----:B------:R-:W-:Y:S02]  /*14c0*/  IMAD.IADD R0, R6, 0x1, R3 ;  /* 0x0000000106007824 */ /* 0x000fe400078e0203 */
[C---:B-1----:R-:W-:Y:S01]  /*14d0*/  IMAD.IADD R7, R9.reuse, 0x1, R5 ;  /* 0x0000000109077824 */ /* 0x042fe200078e0205 */
[----:B--2---:R-:W-:Y:S01]  /*14e0*/  SHF.R.S32.HI R11, RZ, 0x1f, R10 ;  /* 0x0000001fff0b7819 */ /* 0x004fe2000001140a */
[----:B------:R-:W-:-:S04]  /*14f0*/  IMAD.IADD R10, R9, 0x1, R6 ;  /* 0x00000001090a7824 */ /* 0x000fc800078e0206 */
[----:B------:R-:W-:Y:S04]  /*1500*/  STL [R1+0x98], R11 ;  /* 0x0000980b01007387 */ /* 0x000fe80000100800 */
[----:B------:R1:W-:Y:S04]  /*1510*/  STL [R1+0x94], R7 ;  /* 0x0000940701007387 */ /* 0x0003e80000100800 */
[----:B------:R-:W-:Y:S01]  /*1520*/  STL [R1+0xb8], R10 ;  /* 0x0000b80a01007387 */ /* 0x000fe20000100800 */
[----:B-1----:R-:W-:-:S05]  /*1530*/  IMAD.IADD R7, R7, 0x1, R6 ;  /* 0x0000000107077824 */ /* 0x002fca00078e0206 */
[----:B------:R1:W-:Y:S04]  /*1540*/  STL [R1+0xb4], R7 ;  /* 0x0000b40701007387 */ /* 0x0003e80000100800 */
[----:B------:R2:W-:Y:S01]  /*1550*/  STL [R1+0x88], R8 ;  /* 0x0000880801007387 */ /* 0x0005e20000100800 */
[----:B-1----:R-:W-:-:S04]  /*1560*/  IMAD.IADD R7, R6, 0x1, R8 ;  /* 0x0000000106077824 */ /* 0x002fc800078e0208 */
[----:B------:R-:W-:Y:S01]  /*1570*/  IMAD.IADD R4, R5, 0x1, R7 ;  /* 0x0000000105047824 */ /* 0x000fe200078e0207 */
[----:B------:R2:W-:Y:S04]  /*1580*/  STL [R1+0x8c], R7 ;  /* 0x00008c0701007387 */ /* 0x0005e80000100800 */
[----:B------:R2:W-:Y:S04]  /*1590*/  STL [R1+0x90], R3 ;  /* 0x0000900301007387 */ /* 0x0005e80000100800 */
[----:B------:R2:W-:Y:S04]  /*15a0*/  STL [R1+0xc0], R4 ;  /* 0x0000c00401007387 */ /* 0x0005e80000100800 */
[----:B------:R2:W-:Y:S02]  /*15b0*/  STL [R1+0xbc], R0 ;  /* 0x0000bc0001007387 */ /* 0x0005e40000100800 */
.L_x_154:
[----:B--2---:R-:W2:Y:S01]  /*15c0*/  LDL R0, [R1+0x4c] ;  /* 0x00004c0001007983 */ /* 0x004ea20000100800 */
[----:B------:R-:W-:Y:S01]  /*15d0*/  IMAD.MOV.U32 R8, RZ, RZ, 0x4 ;  /* 0x00000004ff087424 */ /* 0x000fe200078e00ff */
[----:B------:R-:W-:-:S04]  /*15e0*/  ISETP.NE.U32.AND P4, PT, RZ, c[0x0][0x370], PT ;  /* 0x0000dc00ff007a0c */ /* 0x000fc80003f85070 */
[----:B------:R-:W-:Y:S01]  /*15f0*/  ISETP.NE.AND.EX P4, PT, RZ, c[0x0][0x374], PT, P4 ;  /* 0x0000dd00ff007a0c */ /* 0x000fe20003f85340 */
[----:B--2---:R-:W-:-:S05]  /*1600*/  IMAD.WIDE R2, R0, R8, c[0x0][0x588] ;  /* 0x0001620000027625 */ /* 0x004fca00078e0208 */
[----:B------:R-:W2:Y:S01]  /*1610*/  LDG.E R13, [R2.64] ;  /* 0x00000006020d7981 */ /* 0x000ea2000c1e1900 */
[----:B------:R-:W-:Y:S01]  /*1620*/  IMAD.MOV.U32 R9, RZ, RZ, RZ ;  /* 0x000000ffff097224 */ /* 0x000fe200078e00ff */
[----:B------:R-:W-:Y:S01]  /*1630*/  ISETP.NE.U32.AND P2, PT, RZ, c[0x0][0x360], PT ;  /* 0x0000d800ff007a0c */ /* 0x000fe20003f45070 */
[----:B------:R-:W-:Y:S01]  /*1640*/  IMAD.MOV.U32 R11, RZ, RZ, RZ ;  /* 0x000000ffff0b7224 */ /* 0x000fe200078e00ff */
[----:B------:R-:W-:Y:S02]  /*1650*/  ISETP.NE.U32.AND P3, PT, RZ, c[0x0][0x348], PT ;  /* 0x0000d200ff007a0c */ /* 0x000fe40003f65070 */
[----:B------:R-:W-:Y:S02]  /*1660*/  ISETP.NE.AND.EX P2, PT, RZ, c[0x0][0x364], PT, P2 ;  /* 0x0000d900ff007a0c */ /* 0x000fe40003f45320 */
[----:B------:R-:W-:Y:S02]  /*1670*/  ISETP.NE.AND.EX P3, PT, RZ, c[0x0][0x34c], PT, P3 ;  /* 0x0000d300ff007a0c */ /* 0x000fe40003f65330 */
[----:B--2---:R-:W-:Y:S01]  /*1680*/  SHF.R.S32.HI R15, RZ, 0x1f, R13 ;  /* 0x0000001fff0f7819 */ /* 0x004fe2000001140d */
[C---:B------:R-:W-:Y:S01]  /*1690*/  IMAD.SHL.U32 R18, R13.reuse, 0x4, RZ ;  /* 0x000000040d127824 */ /* 0x040fe200078e00ff */
[C---:B------:R-:W-:Y:S01]  /*16a0*/  @P4 LEA R6, P1, R13.reuse, c[0x0][0x370], 0x2 ;  /* 0x0000dc000d064a11 */ /* 0x040fe200078210ff */
[----:B------:R1:W-:Y:S01]  /*16b0*/  STL [R1+0x3c], R13 ;  /* 0x00003c0d01007387 */ /* 0x0003e20000100800 */
[----:B------:R-:W-:-:S02]  /*16c0*/  SHF.L.U64.HI R17, R13, 0x2, R15 ;  /* 0x000000020d117819 */ /* 0x000fc4000001020f */
[----:B------:R-:W-:Y:S01]  /*16d0*/  @P4 LEA.HI.X R7, R13, c[0x0][0x374], R15, 0x2, P1 ;  /* 0x0000dd000d074a11 */ /* 0x000fe200008f140f */
[----:B------:R1:W-:Y:S02]  /*16e0*/  STL [R1+0x7c], R15 ;  /* 0x00007c0f01007387 */ /* 0x0003e40000100800 */
[C---:B------:R-:W-:Y:S02]  /*16f0*/  @P2 IADD3 R4, P0, R18.reuse, c[0x0][0x360], RZ ;  /* 0x0000d80012042a10 */ /* 0x040fe40007f1e0ff */
[----:B------:R-:W-:Y:S01]  /*1700*/  IADD3 R2, P1, R18, c[0x0][0x348], RZ ;  /* 0x0000d20012027a10 */ /* 0x000fe20007f3e0ff */
[----:B------:R-:W2:Y:S01]  /*1710*/  @P4 LDG.E R9, [R6.64] ;  /* 0x0000000606094981 */ /* 0x000ea2000c1e1900 */
[C---:B------:R-:W-:Y:S02]  /*1720*/  @P2 IADD3.X R5, R17.reuse, c[0x0][0x364], RZ, P0, !PT ;  /* 0x0000d90011052a10 */ /* 0x040fe400007fe4ff */
[----:B------:R-:W-:Y:S01]  /*1730*/  IADD3.X R3, R17, c[0x0][0x34c], RZ, P1, !PT ;  /* 0x0000d30011037a10 */ /* 0x000fe20000ffe4ff */
[----:B------:R1:W-:Y:S04]  /*1740*/  STL [R1+0x6c], R18 ;  /* 0x00006c1201007387 */ /* 0x0003e80000100800 */
[----:B------:R1:W5:Y:S04]  /*1750*/  @P2 LDG.E R12, [R4.64] ;  /* 0x00000006040c2981 */ /* 0x000368000c1e1900 */
[----:B------:R1:W5:Y:S04]  /*1760*/  @P3 LDG.E R11, [R2.64] ;  /* 0x00000006020b3981 */ /* 0x000368000c1e1900 */
[----:B------:R1:W-:Y:S01]  /*1770*/  STL [R1+0x70], R17 ;  /* 0x0000701101007387 */ /* 0x0003e20000100800 */
[----:B------:R-:W-:Y:S03]  /*1780*/  YIELD ;  /* 0x0000000000007946 */ /* 0x000fe60003800000 */
[----:B--2---:R1:W-:Y:S01]  /*1790*/  STL [R1+0x14], R9 ;  /* 0x0000140901007387 */ /* 0x0043e20000100800 */
[----:B------:R-:W-:Y:S05]  /*17a0*/  @P2 BRA `(.L_x_43) ;  /* 0x0000005000002947 */ /* 0x000fea0003800000 */
[----:B-----5:R-:W-:Y:S01]  /*17b0*/  MOV R12, c[0x0][0x168] ;  /* 0x00005a00000c7a02 */ /* 0x020fe20000000f00 */
[----:B------:R-:W-:Y:S05]  /*17c0*/  @!P3 BRA `(.L_x_43) ;  /* 0x000000300000b947 */ /* 0x000fea0003800000 */
[----:B------:R2:W3:Y:S04]  /*17d0*/  LDG.E R0, [R2.64] ;  /* 0x0000000602007981 */ /* 0x0004e8000c1e1900 */
[----:B-12---:R-:W3:Y:S02]  /*17e0*/  LDG.E R2, [R2.64+0x4] ;  /* 0x0000040602027981 */ /* 0x006ee4000c1e1900 */
[----:B---3--:R-:W-:-:S02]  /*17f0*/  IADD3 R12, -R0, R2, RZ ;  /* 0x00000002000c7210 */ /* 0x008fc40007ffe1ff */
.L_x_43:
[----:B------:R-:W-:-:S04]  /*1800*/  ISETP.NE.U32.AND P0, PT, RZ, c[0x0][0x368], PT ;  /* 0x0000da00ff007a0c */ /* 0x000fc80003f05070 */
[----:B------:R-:W-:-:S13]  /*1810*/  ISETP.NE.AND.EX P0, PT, RZ, c[0x0][0x36c], PT, P0 ;  /* 0x0000db00ff007a0c */ /* 0x000fda0003f05300 */
[----:B------:R-:W-:Y:S05]  /*1820*/  @!P0 BRA `(.L_x_44) ;  /* 0x0000004000008947 */ /* 0x000fea0003800000 */
[----:B-1----:R-:W-:-:S04]  /*1830*/  IADD3 R2, P0, R18, c[0x0][0x368], RZ ;  /* 0x0000da0012027a10 */ /* 0x002fc80007f1e0ff */
[----:B------:R-:W-:-:S05]  /*1840*/  IADD3.X R3, R17, c[0x0][0x36c], RZ, P0, !PT ;  /* 0x0000db0011037a10 */ /* 0x000fca00007fe4ff */
[----:B------:R1:W5:Y:S01]  /*1850*/  LDG.E R0, [R2.64] ;  /* 0x0000000602007981 */ /* 0x000362000c1e1900 */
[----:B------:R-:W-:Y:S05]  /*1860*/  BRA `(.L_x_45) ;  /* 0x0000008000007947 */ /* 0x000fea0003800000 */
.L_x_44:
[----:B------:R-:W-:Y:S01]  /*1870*/  ISETP.NE.U32.AND P0, PT, RZ, c[0x0][0x350], PT ;  /* 0x0000d400ff007a0c */ /* 0x000fe20003f05070 */
[----:B------:R-:W-:-:S03]  /*1880*/  IMAD.U32 R0, RZ, RZ, UR5 ;  /* 0x00000005ff007e24 */ /* 0x000fc6000f8e00ff */
[----:B------:R-:W-:-:S13]  /*1890*/  ISETP.NE.AND.EX P0, PT, RZ, c[0x0][0x354], PT, P0 ;  /* 0x0000d500ff007a0c */ /* 0x000fda0003f05300 */
[----:B------:R-:W-:Y:S05]  /*18a0*/  @!P0 BRA `(.L_x_45) ;  /* 0x0000004000008947 */ /* 0x000fea0003800000 */
[----:B-1----:R-:W-:-:S05]  /*18b0*/  IMAD.WIDE R2, R13, R8, c[0x0][0x350] ;  /* 0x0000d4000d027625 */ /* 0x002fca00078e0208 */
[----:B------:R-:W2:Y:S04]  /*18c0*/  LDG.E R4, [R2.64] ;  /* 0x0000000602047981 */ /* 0x000ea8000c1e1900 */
[----:B------:R-:W2:Y:S02]  /*18d0*/  LDG.E R0, [R2.64+0x4] ;  /* 0x0000040602007981 */ /* 0x000ea4000c1e1900 */
[----:B--2---:R-:W-:-:S04]  /*18e0*/  IADD3 R0, -R4, R0, RZ ;  /* 0x0000000004007210 */ /* 0x004fc80007ffe1ff */
.L_x_45:
[----:B------:R-:W2:Y:S01]  /*18f0*/  LDL R16, [R1+0x48] ;  /* 0x0000480001107983 */ /* 0x000ea20000100800 */
[----:B-----5:R-:W-:Y:S01]  /*1900*/  IMAD.IADD R14, R0, 0x1, -R9 ;  /* 0x00000001000e7824 */ /* 0x020fe200078e0a09 */
[----:B------:R-:W-:Y:S04]  /*1910*/  BSSY B0, `(.L_x_46) ;  /* 0x000002e000007945 */ /* 0x000fe80003800000 */
[----:B------:R-:W-:-:S02]  /*1920*/  IADD3 R0, R14, 0x4f, RZ ;  /* 0x0000004f0e007810 */ /* 0x000fc40007ffe0ff */
[----:B------:R-:W-:-:S03]  /*1930*/  ISETP.GE.AND P0, PT, R14, 0x1, PT ;  /* 0x000000010e00780c */ /* 0x000fc60003f06270 */
[----:B------:R-:W-:-:S05]  /*1940*/  IMAD.HI R0, R0, 0x66666667, RZ ;  /* 0x6666666700007827 */ /* 0x000fca00078e02ff */
[----:B-1----:R-:W-:-:S04]  /*1950*/  SHF.R.U32.HI R2, RZ, 0x1f, R0 ;  /* 0x0000001fff027819 */ /* 0x002fc80000011600 */
[----:B------:R-:W-:Y:S01]  /*1960*/  LEA.HI.SX32 R10, R0, R2, 0x1b ;  /* 0x00000002000a7211 */ /* 0x000fe200078fdaff */
[----:B------:R-:W-:Y:S01]  /*1970*/  IMAD.MOV.U32 R2, RZ, RZ, RZ ;  /* 0x000000ffff027224 */ /* 0x000fe200078e00ff */
[C---:B--2---:R-:W-:Y:S02]  /*1980*/  LOP3.LUT R3, R16.reuse, 0xff000000, RZ, 0xc0, !PT ;  /* 0xff00000010037812 */ /* 0x044fe400078ec0ff */
[----:B------:R-:W-:Y:S02]  /*1990*/  LOP3.LUT R4, R16, 0xff0000, RZ, 0xc0, !PT ;  /* 0x00ff000010047812 */ /* 0x000fe400078ec0ff */
[----:B------:R-:W-:-:S04]  /*19a0*/  SHF.R.U32.HI R3, RZ, 0x8, R3 ;  /* 0x00000008ff037819 */ /* 0x000fc80000011603 */
[----:B------:R-:W-:-:S04]  /*19b0*/  LEA.HI R3, R4, R3, RZ, 0x10 ;  /* 0x0000000304037211 */ /* 0x000fc800078f80ff */
[----:B------:R-:W-:Y:S02]  /*19c0*/  LOP3.LUT R19, R3, 0xff, RZ, 0xc0, !PT ;  /* 0x000000ff03137812 */ /* 0x000fe400078ec0ff */
[----:B------:R-:W-:-:S03]  /*19d0*/  SHF.R.U32.HI R5, RZ, 0x10, R3 ;  /* 0x00000010ff057819 */ /* 0x000fc60000011603 */
[----:B------:R1:W-:Y:S04]  /*19e0*/  STL [R1+0x80], R19 ;  /* 0x0000801301007387 */ /* 0x0003e80000100800 */
[----:B------:R1:W-:Y:S01]  /*19f0*/  STL [R1+0x78], R5 ;  /* 0x0000780501007387 */ /* 0x0003e20000100800 */
[----:B------:R-:W-:Y:S05]  /*1a00*/  @!P0 BRA `(.L_x_47) ;  /* 0x000001e000008947 */ /* 0x000fea0003800000 */
[----:B------:R-:W-:Y:S01]  /*1a10*/  ISETP.NE.AND P0, PT, R5, RZ, PT ;  /* 0x000000ff0500720c */ /* 0x000fe20003f05270 */
[----:B------:R-:W-:-:S03]  /*1a20*/  IMAD.MOV.U32 R4, RZ, RZ, RZ ;  /* 0x000000ffff047224 */ /* 0x000fc600078e00ff */
[----:B------:R-:W-:-:S04]  /*1a30*/  SEL R0, R5, c[0x0][0x338], P0 ;  /* 0x0000ce0005007a07 */ /* 0x000fc80000000000 */
[----:B------:R-:W-:Y:S02]  /*1a40*/  IABS R3, R0 ;  /* 0x0000000000037213 */ /* 0x000fe40000000000 */
[----:B------:R-:W-:Y:S02]  /*1a50*/  IADD3 R6, R10, -0x1, R0 ;  /* 0xffffffff0a067810 */ /* 0x000fe40007ffe000 */
[----:B------:R-:W2:Y:S02]  /*1a60*/  I2F.RP R2, R3 ;  /* 0x0000000300027306 */ /* 0x000ea40000209400 */
[----:B------:R-:W-:-:S06]  /*1a70*/  IABS R9, R6 ;  /* 0x0000000600097213 */ /* 0x000fcc0000000000 */
[----:B--2---:R-:W2:Y:S02]  /*1a80*/  MUFU.RCP R2, R2 ;  /* 0x0000000200027308 */ /* 0x004ea40000001000 */
[----:B--2---:R-:W-:-:S06]  /*1a90*/  IADD3 R2, R2, 0xffffffe, RZ ;  /* 0x0ffffffe02027810 */ /* 0x004fcc0007ffe0ff */
[----:B-1----:R-:W1:Y:S02]  /*1aa0*/  F2I.FTZ.U32.TRUNC.NTZ R5, R2 ;  /* 0x0000000200057305 */ /* 0x002e64000021f000 */
[----:B-1----:R-:W-:-:S04]  /*1ab0*/  IMAD.MOV R2, RZ, RZ, -R5 ;  /* 0x000000ffff027224 */ /* 0x002fc800078e0a05 */
[----:B------:R-:W-:Y:S01]  /*1ac0*/  IMAD.MOV.U32 R7, RZ, RZ, R2 ;  /* 0x000000ffff077224 */ /* 0x000fe200078e0002 */
[----:B------:R-:W-:-:S03]  /*1ad0*/  IABS R2, R0 ;  /* 0x0000000000027213 */ /* 0x000fc60000000000 */
[----:B------:R-:W-:Y:S02]  /*1ae0*/  IMAD R7, R7, R3, RZ ;  /* 0x0000000307077224 */ /* 0x000fe400078e02ff */
[----:B------:R-:W-:Y:S02]  /*1af0*/  IMAD.MOV R8, RZ, RZ, -R2 ;  /* 0x000000ffff087224 */ /* 0x000fe400078e0a02 */
[----:B------:R-:W-:-:S04]  /*1b00*/  IMAD.HI.U32 R2, R5, R7, R4 ;  /* 0x0000000705027227 */ /* 0x000fc800078e0004 */
[----:B------:R-:W-:Y:S02]  /*1b10*/  IMAD.MOV.U32 R4, RZ, RZ, R9 ;  /* 0x000000ffff047224 */ /* 0x000fe400078e0009 */
[----:B------:R-:W-:Y:S02]  /*1b20*/  IMAD.MOV.U32 R5, RZ, RZ, R8 ;  /* 0x000000ffff057224 */ /* 0x000fe400078e0008 */
[----:B------:R-:W-:-:S04]  /*1b30*/  IMAD.HI.U32 R2, R2, R4, RZ ;  /* 0x0000000402027227 */ /* 0x000fc800078e00ff */
[----:B------:R-:W-:-:S05]  /*1b40*/  IMAD R4, R2, R5, R4 ;  /* 0x0000000502047224 */ /* 0x000fca00078e0204 */
[----:B------:R-:W-:-:S13]  /*1b50*/  ISETP.GT.U32.AND P1, PT, R3, R4, PT ;  /* 0x000000040300720c */ /* 0x000fda0003f24070 */
[----:B------:R-:W-:Y:S01]  /*1b60*/  @!P1 IMAD.IADD R4, R4, 0x1, -R3 ;  /* 0x0000000104049824 */ /* 0x000fe200078e0a03 */
[----:B------:R-:W-:Y:S02]  /*1b70*/  @!P1 IADD3 R2, R2, 0x1, RZ ;  /* 0x0000000102029810 */ /* 0x000fe40007ffe0ff */
[----:B------:R-:W-:Y:S02]  /*1b80*/  ISETP.NE.AND P1, PT, R0, RZ, PT ;  /* 0x000000ff0000720c */ /* 0x000fe40003f25270 */
[----:B------:R-:W-:Y:S02]  /*1b90*/  ISETP.GE.U32.AND P2, PT, R4, R3, PT ;  /* 0x000000030400720c */ /* 0x000fe40003f46070 */
[----:B------:R-:W-:-:S04]  /*1ba0*/  LOP3.LUT R3, R6, R0, RZ, 0x3c, !PT ;  /* 0x0000000006037212 */ /* 0x000fc800078e3cff */
[----:B------:R-:W-:-:S07]  /*1bb0*/  ISETP.GE.AND P0, PT, R3, RZ, PT ;  /* 0x000000ff0300720c */ /* 0x000fce0003f06270 */
[----:B------:R-:W-:-:S06]  /*1bc0*/  @P2 IADD3 R2, R2, 0x1, RZ ;  /* 0x0000000102022810 */ /* 0x000fcc0007ffe0ff */
[----:B------:R-:W-:Y:S01]  /*1bd0*/  @!P0 IMAD.MOV R2, RZ, RZ, -R2 ;  /* 0x000000ffff028224 */ /* 0x000fe200078e0a02 */
[----:B------:R-:W-:Y:S02]  /*1be0*/  @!P1 LOP3.LUT R2, RZ, R0, RZ, 0x33, !PT ;  /* 0x00000000ff029212 */ /* 0x000fe400078e33ff */
.L_x_47:
[----:B------:R-:W-:Y:S05]  /*1bf0*/  BSYNC B0 ;  /* 0x0000000000007941 */ /* 0x000fea0003800000 */
.L_x_46:
[----:B------:R-:W-:Y:S01]  /*1c00*/  IMAD R3, R19, R2, RZ ;  /* 0x0000000213037224 */ /* 0x000fe200078e02ff */
[----:B------:R-:W-:Y:S01]  /*1c10*/  PRMT R0, RZ, 0x7610, R0 ;  /* 0x00007610ff007816 */ /* 0x000fe20000000000 */
[----:B------:R-:W-:Y:S01]  /*1c20*/  IMAD.MOV.U32 R24, RZ, RZ, RZ ;  /* 0x000000ffff187224 */ /* 0x000fe200078e00ff */
[----:B-1----:R-:W-:Y:S01]  /*1c30*/  MOV R19, RZ ;  /* 0x000000ff00137202 */ /* 0x002fe20000000f00 */
[----:B------:R-:W-:Y:S01]  /*1c40*/  IMAD.IADD R2, R3, 0x1, R2 ;  /* 0x0000000103027824 */ /* 0x000fe200078e0202 */
[----:B------:R1:W-:Y:S01]  /*1c50*/  STL [R1+0x10], R3 ;  /* 0x0000100301007387 */ /* 0x0003e20000100800 */
[----:B------:R-:W-:Y:S01]  /*1c60*/  CS2R R22, SRZ ;  /* 0x0000000000167805 */ /* 0x000fe2000001ff00 */
[----:B------:R-:W-:Y:S01]  /*1c70*/  CS2R R28, SRZ ;  /* 0x00000000001c7805 */ /* 0x000fe2000001ff00 */
[----:B------:R-:W-:Y:S01]  /*1c80*/  CS2R R26, SRZ ;  /* 0x00000000001a7805 */ /* 0x000fe2000001ff00 */
[----:B------:R-:W-:Y:S01]  /*1c90*/  IMNMX R171, R10, R2, PT ;  /* 0x000000020aab7217 */ /* 0x000fe20003800200 */
[----:B------:R-:W-:Y:S01]  /*1ca0*/  CS2R R66, SRZ ;  /* 0x0000000000427805 */ /* 0x000fe2000001ff00 */
[----:B------:R-:W-:Y:S01]  /*1cb0*/  CS2R R62, SRZ ;  /* 0x00000000003e7805 */ /* 0x000fe2000001ff00 */
[----:B------:R-:W-:Y:S01]  /*1cc0*/  CS2R R40, SRZ ;  /* 0x0000000000287805 */ /* 0x000fe2000001ff00 */
[----:B------:R-:W-:Y:S01]  /*1cd0*/  ISETP.GT.AND P0, PT, R171, R3, PT ;  /* 0x00000003ab00720c */ /* 0x000fe20003f04270 */
        /* <DEDUP_REMOVED lines=28> */
[----:B-1----:R-:W2:Y:S01]  /*1ea0*/  LDL R6, [R1+0x44] ;  /* 0x0000440001067983 */ /* 0x002ea20000100800 */
[----:B------:R-:W-:-:S04]  /*1eb0*/  ISETP.NE.U32.AND P1, PT, RZ, c[0x0][0x340], PT ;  /* 0x0000d000ff007a0c */ /* 0x000fc80003f25070 */
[----:B------:R-:W-:-:S13]  /*1ec0*/  ISETP.NE.AND.EX P1, PT, RZ, c[0x0][0x344], PT, P1 ;  /* 0x0000d100ff007a0c */ /* 0x000fda0003f25310 */
[----:B------:R-:W-:-:S04]  /*1ed0*/  @P1 IADD3 R2, P0, R18, c[0x0][0x340], RZ ;  /* 0x0000d00012021a10 */ /* 0x000fc80007f1e0ff */
[----:B------:R-:W-:-:S05]  /*1ee0*/  @P1 IADD3.X R3, R17, c[0x0][0x344], RZ, P0, !PT ;  /* 0x0000d10011031a10 */ /* 0x000fca00007fe4ff */
[----:B------:R1:W5:Y:S01]  /*1ef0*/  @P1 LDG.E R8, [R2.64] ;  /* 0x0000000602081981 */ /* 0x000362000c1e1900 */
[----:B------:R-:W-:Y:S01]  /*1f00*/  SHF.R.S32.HI R0, RZ, 0x1f, R11 ;  /* 0x0000001fff007819 */ /* 0x000fe2000001140b */
[----:B------:R-:W-:Y:S01]  /*1f10*/  IMAD.MOV.U32 R4, RZ, RZ, c[0x0][0x2c4] ;  /* 0x0000b100ff047624 */ /* 0x000fe200078e00ff */
[----:B------:R-:W-:Y:S01]  /*1f20*/  LOP3.LUT R16, R16, 0xffff, RZ, 0xc0, !PT ;  /* 0x0000ffff10107812 */ /* 0x000fe200078ec0ff */
[----:B------:R-:W3:Y:S01]  /*1f30*/  S2R R7, SR_TID.X ;  /* 0x0000000000077919 */ /* 0x000ee20000002100 */
[----:B------:R-:W-:Y:S01]  /*1f40*/  ISETP.GE.AND P2, PT, R231, c[0x0][0x198], PT ;  /* 0x00006600e7007a0c */ /* 0x000fe20003f46270 */
[----:B------:R-:W-:Y:S01]  /*1f50*/  IMAD R0, R0, c[0x0][0x178], RZ ;  /* 0x00005e0000007a24 */ /* 0x000fe200078e02ff */
[----:B------:R-:W-:Y:S02]  /*1f60*/  ISETP.NE.AND P0, PT, R4, 0x1, PT ;  /* 0x000000010400780c */ /* 0x000fe40003f05270 */
[----:B------:R-:W-:Y:S01]  /*1f70*/  SEL R4, R13, RZ, !P3 ;  /* 0x000000ff0d047207 */ /* 0x000fe20005800000 */
[----:B------:R-:W-:Y:S01]  /*1f80*/  IMAD R0, R11, c[0x0][0x17c], R0 ;  /* 0x00005f000b007a24 */ /* 0x000fe200078e0200 */
[----:B------:R-:W-:Y:S01]  /*1f90*/  IADD3 R132, R171, -0x1, RZ ;  /* 0xffffffffab847810 */ /* 0x000fe20007ffe0ff */
[----:B-1----:R-:W-:Y:S01]  /*1fa0*/  IMAD.WIDE.U32 R2, R11, c[0x0][0x178], RZ ;  /* 0x00005e000b027a25 */ /* 0x002fe200078e00ff */
[----:B---3--:R-:W-:-:S04]  /*1fb0*/  SHF.R.S32.HI R5, RZ, 0x1f, R7 ;  /* 0x0000001fff057819 */ /* 0x008fc80000011407 */
[----:B------:R-:W-:Y:S02]  /*1fc0*/  IADD3 R3, R3, R0, RZ ;  /* 0x0000000003037210 */ /* 0x000fe40007ffe0ff */
[----:B------:R-:W-:-:S03]  /*1fd0*/  LEA.HI R5, R5, R7, RZ, 0x3 ;  /* 0x0000000705057211 */ /* 0x000fc600078f18ff */
[----:B------:R-:W-:Y:S01]  /*1fe0*/  IMAD.WIDE.U32 R2, R16, c[0x0][0x1b8], R2 ;  /* 0x00006e0010027a25 */ /* 0x000fe200078e0002 */
[----:B------:R-:W-:-:S03]  /*1ff0*/  SHF.R.S32.HI R5, RZ, 0x3, R5 ;  /* 0x00000003ff057819 */ /* 0x000fc60000011405 */
[----:B------:R-:W-:Y:S02]  /*2000*/  IMAD R3, R16, c[0x0][0x1bc], R3 ;  /* 0x00006f0010037a24 */ /* 0x000fe400078e0203 */
[----:B------:R-:W-:Y:S02]  /*2010*/  IMAD R5, R244, 0x10, R5 ;  /* 0x00000010f4057824 */ /* 0x000fe400078e0205 */
[----:B------:R-:W-:-:S04]  /*2020*/  IMAD.WIDE.U32 R2, R4, c[0x0][0x1c0], R2 ;  /* 0x0000700004027a25 */ /* 0x000fc800078e0002 */
[----:B--2---:R-:W-:Y:S01]  /*2030*/  IMAD R5, R6, 0x80, R5 ;  /* 0x0000008006057824 */ /* 0x004fe200078e0205 */
[----:B------:R-:W-:-:S03]  /*2040*/  SEL R6, R15, RZ, !P3 ;  /* 0x000000ff0f067207 */ /* 0x000fc60005800000 */
[----:B------:R-:W-:Y:S01]  /*2050*/  @P0 IMAD.HI.U32 R7, R5, c[0x0][0x2c8], RZ ;  /* 0x0000b20005070a27 */ /* 0x000fe200078e00ff */
[----:B------:R-:W-:-:S03]  /*2060*/  MOV R0, R5 ;  /* 0x0000000500007202 */ /* 0x000fc60000000f00 */
[----:B------:R-:W-:Y:S01]  /*2070*/  IMAD R6, R6, c[0x0][0x1c0], RZ ;  /* 0x0000700006067a24 */ /* 0x000fe200078e02ff */
[----:B------:R-:W-:-:S03]  /*2080*/  @P0 SHF.R.U32.HI R0, RZ, c[0x0][0x2cc], R7 ;  /* 0x0000b300ff000a19 */ /* 0x000fc60000011607 */
[----:B------:R-:W-:Y:S01]  /*2090*/  IMAD R6, R4, c[0x0][0x1c4], R6 ;  /* 0x0000710004067a24 */ /* 0x000fe200078e0206 */
[--C-:B------:R-:W-:Y:S01]  /*20a0*/  SHF.R.S32.HI R7, RZ, 0x1f, R0.reuse ;  /* 0x0000001fff077819 */ /* 0x100fe20000011400 */
[----:B------:R-:W-:-:S03]  /*20b0*/  IMAD.MOV R4, RZ, RZ, -R0 ;  /* 0x000000ffff047224 */ /* 0x000fc600078e0a00 */
[----:B------:R-:W-:Y:S01]  /*20c0*/  IADD3 R3, R3, R6, RZ ;  /* 0x0000000603037210 */ /* 0x000fe20007ffe0ff */
[----:B------:R-:W-:Y:S02]  /*20d0*/  IMAD R4, R4, c[0x0][0x2c4], R5 ;  /* 0x0000b10004047a24 */ /* 0x000fe400078e0205 */
[----:B------:R-:W-:Y:S02]  /*20e0*/  IMAD R5, R7, c[0x0][0x1b0], RZ ;  /* 0x00006c0007057a24 */ /* 0x000fe400078e02ff */
[----:B------:R-:W-:-:S04]  /*20f0*/  IMAD.WIDE.U32 R2, R0, c[0x0][0x1b0], R2 ;  /* 0x00006c0000027a25 */ /* 0x000fc800078e0002 */
[----:B------:R-:W-:Y:S01]  /*2100*/  IMAD R6, R0, c[0x0][0x1b4], R5 ;  /* 0x00006d0000067a24 */ /* 0x000fe200078e0205 */
[----:B------:R-:W-:Y:S01]  /*2110*/  SHF.R.S32.HI R5, RZ, 0x1f, R4 ;  /* 0x0000001fff057819 */ /* 0x000fe20000011404 */
[----:B------:R-:W-:Y:S02]  /*2120*/  @!P1 IMAD.MOV.U32 R8, RZ, RZ, R13 ;  /* 0x000000ffff089224 */ /* 0x000fe400078e000d */
[----:B------:R-:W-:Y:S02]  /*2130*/  IMAD.IADD R3, R3, 0x1, R6 ;  /* 0x0000000103037824 */ /* 0x000fe400078e0206 */
[----:B------:R-:W-:Y:S02]  /*2140*/  IMAD R0, R5, c[0x0][0x1a8], RZ ;  /* 0x00006a0005007a24 */ /* 0x000fe400078e02ff */
[----:B------:R-:W-:-:S04]  /*2150*/  IMAD.WIDE.U32 R2, R4, c[0x0][0x1a8], R2 ;  /* 0x00006a0004027a25 */ /* 0x000fc800078e0002 */
[----:B------:R-:W-:Y:S01]  /*2160*/  IMAD R0, R4, c[0x0][0x1ac], R0 ;  /* 0x00006b0004007a24 */ /* 0x000fe200078e0200 */
[----:B------:R-:W-:-:S04]  /*2170*/  LEA R6, P0, R2, c[0x0][0x160], 0x1 ;  /* 0x0000580002067a11 */ /* 0x000fc800078008ff */
[----:B------:R-:W-:-:S04]  /*2180*/  IADD3 R0, R3, R0, RZ ;  /* 0x0000000003007210 */ /* 0x000fc80007ffe0ff */
[----:B------:R-:W-:Y:S01]  /*2190*/  LEA.HI.X R5, R2, c[0x0][0x164], R0, 0x1, P0 ;  /* 0x0000590002057a11 */ /* 0x000fe200000f0c00 */
[----:B------:R-:W-:Y:S05]  /*21a0*/  BRA.DIV ~URZ, `(.L_x_49) ;  /* 0x0000d3d27f007947 */ /* 0x000fea000b800000 */
[----:B------:R1:W2:Y:S02]  /*21b0*/  SHFL.IDX PT, R7, R5, RZ, 0x181f ;  /* 0x00181fff05077589 */ /* 0x0002a400000e0000 */
.L_x_159:
[----:B------:R-:W-:Y:S05]  /*21c0*/  BRA.DIV ~URZ, `(.L_x_50) ;  /* 0x0000d4227f007947 */ /* 0x000fea000b800000 */
[----:B------:R3:W4:Y:S02]  /*21d0*/  SHFL.IDX PT, R2, R6, RZ, 0x181f ;  /* 0x00181fff06027589 */ /* 0x00072400000e0000 */
.L_x_160:
[----:B------:R-:W1:Y:S02]  /*21e0*/  S2R R0, SR_TID.X ;  /* 0x0000000000007919 */ /* 0x000e640000002100 */
[----:B-1----:R-:W-:-:S04]  /*21f0*/  SHF.R.S32.HI R3, RZ, 0x1f, R0 ;  /* 0x0000001fff037819 */ /* 0x002fc80000011400 */
[----:B------:R-:W-:Y:S02]  /*2200*/  LEA.HI R3, R3, R0, RZ, 0x3 ;  /* 0x0000000003037211 */ /* 0x000fe400078f18ff */
[----:B---3--:R-:W3:Y:S02]  /*2210*/  LDL R0, [R1+0x44] ;  /* 0x0000440001007983 */ /* 0x008ee40000100800 */
[----:B------:R-:W-:Y:S01]  /*2220*/  SHF.R.S32.HI R3, RZ, 0x3, R3 ;  /* 0x00000003ff037819 */ /* 0x000fe20000011403 */
[----:B------:R-:W-:Y:S01]  /*2230*/  IMAD R4, R12, c[0x0][0x2c4], RZ ;  /* 0x0000b1000c047a24 */ /* 0x000fe200078e02ff */
[----:B------:R-:W-:Y:S03]  /*2240*/  BSSY B0, `(.L_x_51) ;  /* 0x000000b000007945 */ /* 0x000fe60003800000 */
[----:B---3--:R-:W-:-:S05]  /*2250*/  IMAD R0, R0, 0x80, R3 ;  /* 0x0000008000007824 */ /* 0x008fca00078e0203 */
[----:B------:R-:W-:-:S13]  /*2260*/  ISETP.GE.AND P0, PT, R0, R4, PT ;  /* 0x000000040000720c */ /* 0x000fda0003f06270 */
[----:B------:R-:W-:Y:S05]  /*2270*/  @P0 BRA `(.L_x_52) ;  /* 0x0000007000000947 */ /* 0x000fea0003800000 */
[----:B------:R-:W-:Y:S02]  /*2280*/  SHF.R.S32.HI R9, RZ, 0x1f, R231 ;  /* 0x0000001fff097819 */ /* 0x000fe400000114e7 */
[----:B----4-:R-:W-:-:S04]  /*2290*/  LEA R2, P0, R231, R2, 0x1 ;  /* 0x00000002e7027211 */ /* 0x010fc800078008ff */
[----:B--2---:R-:W-:-:S05]  /*22a0*/  LEA.HI.X R3, R231, R7, R9, 0x1, P0 ;  /* 0x00000007e7037211 */ /* 0x004fca00000f0c09 */
[----:B------:R-:W-:Y:S01]  /*22b0*/  @!PT LDS RZ, [RZ] ;  /* 0x00000000fffff984 */ /* 0x000fe20000000800 */
[----:B------:R-:W-:Y:S01]  /*22c0*/  @!PT LDS RZ, [RZ] ;  /* 0x00000000fffff984 */ /* 0x000fe20000000800 */
[----:B------:R-:W-:Y:S01]  /*22d0*/  @!PT LDS RZ, [RZ] ;  /* 0x00000000fffff984 */ /* 0x000fe20000000800 */
[----:B------:R1:W-:Y:S04]  /*22e0*/  LDGSTS.E.BYPASS.LTC128B.128 [R204+0x5100], [R2.64], !P2 ;  /* 0x0510000002cc7fae */ /* 0x0003e8000d101d46 */
.L_x_52:
[----:B------:R-:W-:Y:S05]  /*22f0*/  BSYNC B0 ;  /* 0x0000000000007941 */ /* 0x000fea0003800000 */
.L_x_51:
[----:B------:R-:W-:Y:S05]  /*2300*/  BRA.DIV ~URZ, `(.L_x_53) ;  /* 0x0000d3527f007947 */ /* 0x000fea000b800000 */
[----:B--2---:R2:W3:Y:S04]  /*2310*/  SHFL.IDX PT, R7, R5, 0x1, 0x181f ;  /* 0x00381f0005077f89 */ /* 0x0044e800000e0000 */
[----:B-1--4-:R2:W1:Y:S02]  /*2320*/  SHFL.IDX PT, R2, R6, 0x1, 0x181f ;  /* 0x00381f0006027f89 */ /* 0x01246400000e0000 */
.L_x_161:
[----:B------:R-:W-:Y:S01]  /*2330*/  IADD3 R3, R0, 0x10, RZ ;  /* 0x0000001000037810 */ /* 0x000fe20007ffe0ff */
[----:B------:R-:W-:Y:S03]  /*2340*/  BSSY B0, `(.L_x_54) ;  /* 0x000000a000007945 */ /* 0x000fe60003800000 */
[----:B------:R-:W-:-:S13]  /*2350*/  ISETP.GE.AND P0, PT, R3, R4, PT ;  /* 0x000000040300720c */ /* 0x000fda0003f06270 */
[----:B------:R-:W-:Y:S05]  /*2360*/  @P0 BRA `(.L_x_55) ;  /* 0x0000007000000947 */ /* 0x000fea0003800000 */
[----:B------:R-:W-:Y:S02]  /*2370*/  SHF.R.S32.HI R9, RZ, 0x1f, R231 ;  /* 0x0000001fff097819 */ /* 0x000fe400000114e7 */
[----:B-1----:R-:W-:-:S04]  /*2380*/  LEA R2, P0, R231, R2, 0x1 ;  /* 0x00000002e7027211 */ /* 0x002fc800078008ff */
[----:B---3--:R-:W-:-:S05]  /*2390*/  LEA.HI.X R3, R231, R7, R9, 0x1, P0 ;  /* 0x00000007e7037211 */ /* 0x008fca00000f0c09 */
[----:B------:R-:W-:Y:S01]  /*23a0*/  @!PT LDS RZ, [RZ] ;  /* 0x00000000fffff984 */ /* 0x000fe20000000800 */
[----:B------:R-:W-:Y:S01]  /*23b0*/  @!PT LDS RZ, [RZ] ;  /* 0x00000000fffff984 */ /* 0x000fe20000000800 */
[----:B------:R-:W-:Y:S01]  /*23c0*/  @!PT LDS RZ, [RZ] ;  /* 0x00000000fffff984 */ /* 0x000fe20000000800 */
[----:B------:R1:W-:Y:S04]  /*23d0*/  LDGSTS.E.BYPASS.LTC128B.128 [R204+0x5900], [R2.64], !P2 ;  /* 0x0590000002cc7fae */ /* 0x0003e8000d101d46 */
.L_x_55:
[----:B------:R-:W-:Y:S05]  /*23e0*/  BSYNC B0 ;  /* 0x0000000000007941 */ /* 0x000fea0003800000 */
.L_x_54:
[----:B------:R-:W-:Y:S05]  /*23f0*/  BRA.DIV ~URZ, `(.L_x_56) ;  /* 0x0000d3327f007947 */ /* 0x000fea000b800000 */
[----:B---3--:R3:W4:Y:S02]  /*2400*/  SHFL.IDX PT, R7, R5, 0x2, 0x181f ;  /* 0x00581f0005077f89 */ /* 0x00872400000e0000 */
.L_x_162:
[----:B------:R-:W-:Y:S05]  /*2410*/  BRA.DIV ~URZ, `(.L_x_57) ;  /* 0x0000d3827f007947 */ /* 0x000fea000b800000 */
[----:B-1----:R1:W2:Y:S02]  /*2420*/  SHFL.IDX PT, R2, R6, 0x2, 0x181f ;  /* 0x00581f0006027f89 */ /* 0x0022a400000e0000 */
.L_x_163:
[----:B------:R-:W-:Y:S01]  /*2430*/  IADD3 R3, R0, 0x20, RZ ;  /* 0x0000002000037810 */ /* 0x000fe20007ffe0ff */
[----:B------:R-:W-:Y:S03]  /*2440*/  BSSY B0, `(.L_x_58) ;  /* 0x000000a000007945 */ /* 0x000fe60003800000 */
[----:B------:R-:W-:-:S13]  /*2450*/  ISETP.GE.AND P0, PT, R3, R4, PT ;  /* 0x000000040300720c */ /* 0x000fda0003f06270 */
[----:B------:R-:W-:Y:S05]  /*2460*/  @P0 BRA `(.L_x_59) ;  /* 0x0000007000000947 */ /* 0x000fea0003800000 */
[----:B------:R-:W-:Y:S02]  /*2470*/  SHF.R.S32.HI R9, RZ, 0x1f, R231 ;  /* 0x0000001fff097819 */ /* 0x000fe400000114e7 */
[----:B--2---:R-:W-:-:S04]  /*2480*/  LEA R2, P0, R231, R2, 0x1 ;  /* 0x00000002e7027211 */ /* 0x004fc800078008ff */
[----:B----4-:R-:W-:-:S05]  /*2490*/  LEA.HI.X R3, R231, R7, R9, 0x1, P0 ;  /* 0x00000007e7037211 */ /* 0x010fca00000f0c09 */
[----:B------:R-:W-:Y:S01]  /*24a0*/  @!PT LDS RZ, [RZ] ;  /* 0x00000000fffff984 */ /* 0x000fe20000000800 */
[----:B------:R-:W-:Y:S01]  /*24b0*/  @!PT LDS RZ, [RZ] ;  /* 0x00000000fffff984 */ /* 0x000fe20000000800 */
[----:B------:R-:W-:Y:S01]  /*24c0*/  @!PT LDS RZ, [RZ] ;  /* 0x00000000fffff984 */ /* 0x000fe20000000800 */
[----:B------:R2:W-:Y:S04]  /*24d0*/  LDGSTS.E.BYPASS.LTC128B.128 [R204+0x6100], [R2.64], !P2 ;  /* 0x0610000002cc7fae */ /* 0x0005e8000d101d46 */
.L_x_59:
[----:B------:R-:W-:Y:S05]  /*24e0*/  BSYNC B0 ;  /* 0x0000000000007941 */ /* 0x000fea0003800000 */
.L_x_58:
[----:B------:R-:W-:Y:S05]  /*24f0*/  BRA.DIV ~URZ, `(.L_x_60) ;  /* 0x0000d3127f007947 */ /* 0x000fea000b800000 */
[----:B----4-:R4:W1:Y:S04]  /*2500*/  SHFL.IDX PT, R7, R5, 0x3, 0x181f ;  /* 0x00781f0005077f89 */ /* 0x01086800000e0000 */
[----:B--2---:R4:W2:Y:S02]  /*2510*/  SHFL.IDX PT, R2, R6, 0x3, 0x181f ;  /* 0x00781f0006027f89 */ /* 0x0048a400000e0000 */
.L_x_164:
[----:B------:R-:W-:Y:S01]  /*2520*/  IADD3 R3, R0, 0x30, RZ ;  /* 0x0000003000037810 */ /* 0x000fe20007ffe0ff */
[----:B------:R-:W-:Y:S03]  /*2530*/  BSSY B0, `(.L_x_61) ;  /* 0x000000a000007945 */ /* 0x000fe60003800000 */
[----:B------:R-:W-:-:S13]  /*2540*/  ISETP.GE.AND P0, PT, R3, R4, PT ;  /* 0x000000040300720c */ /* 0x000fda0003f06270 */
[----:B------:R-:W-:Y:S05]  /*2550*/  @P0 BRA `(.L_x_62) ;  /* 0x0000007000000947 */ /* 0x000fea0003800000 */
[----:B------:R-:W-:Y:S02]  /*2560*/  SHF.R.S32.HI R9, RZ, 0x1f, R231 ;  /* 0x0000001fff097819 */ /* 0x000fe400000114e7 */
[----:B--2---:R-:W-:-:S04]  /*2570*/  LEA R2, P0, R231, R2, 0x1 ;  /* 0x00000002e7027211 */ /* 0x004fc800078008ff */
[----:B-1----:R-:W-:-:S05]  /*2580*/  LEA.HI.X R3, R231, R7, R9, 0x1, P0 ;  /* 0x00000007e7037211 */ /* 0x002fca00000f0c09 */
[----:B------:R-:W-:Y:S01]  /*2590*/  @!PT LDS RZ, [RZ] ;  /* 0x00000000fffff984 */ /* 0x000fe20000000800 */
[----:B------:R-:W-:Y:S01]  /*25a0*/  @!PT LDS RZ, [RZ] ;  /* 0x00000000fffff984 */ /* 0x000fe20000000800 */
[----:B------:R-:W-:Y:S01]  /*25b0*/  @!PT LDS RZ, [RZ] ;  /* 0x00000000fffff984 */ /* 0x000fe20000000800 */
[----:B------:R1:W-:Y:S04]  /*25c0*/  LDGSTS.E.BYPASS.LTC128B.128 [R204+0x6900], [R2.64], !P2 ;  /* 0x0690000002cc7fae */ /* 0x0003e8000d101d46 */
.L_x_62:
[----:B------:R-:W-:Y:S05]  /*25d0*/  BSYNC B0 ;  /* 0x0000000000007941 */ /* 0x000fea0003800000 */
.L_x_61:
[----:B------:R-:W-:Y:S05]  /*25e0*/  BRA.DIV ~URZ, `(.L_x_63) ;  /* 0x0000d2f27f007947 */ /* 0x000fea000b800000 */
[----:B-1----:R1:W3:Y:S02]  /*25f0*/  SHFL.IDX PT, R7, R5, 0x4, 0x181f ;  /* 0x00981f0005077f89 */ /* 0x0022e400000e0000 */
.L_x_165:
[----:B------:R-:W-:Y:S05]  /*2600*/  BRA.DIV ~URZ, `(.L_x_64) ;  /* 0x0000d3427f007947 */ /* 0x000fea000b800000 */
[----:B--2---:R2:W1:Y:S02]  /*2610*/  SHFL.IDX PT, R2, R6, 0x4, 0x181f ;  /* 0x00981f0006027f89 */ /* 0x00446400000e0000 */
.L_x_166:
        /* <DEDUP_REMOVED lines=11> */
.L_x_66:
[----:B------:R-:W-:Y:S05]  /*26d0*/  BSYNC B0 ;  /* 0x0000000000007941 */ /* 0x000fea0003800000 */
.L_x_65:
[----:B------:R-:W-:Y:S05]  /*26e0*/  BRA.DIV ~URZ, `(.L_x_67) ;  /* 0x0000d2d27f007947 */ /* 0x000fea000b800000 */
[----:B---3--:R3:W2:Y:S04]  /*26f0*/  SHFL.IDX PT, R7, R5, 0x5, 0x181f ;  /* 0x00b81f0005077f89 */ /* 0x0086a800000e0000 */
[----:B-1----:R3:W1:Y:S02]  /*2700*/  SHFL.IDX PT, R2, R6, 0x5, 0x181f ;  /* 0x00b81f0006027f89 */ /* 0x00266400000e0000 */
.L_x_167:
[----:B------:R-:W-:Y:S01]  /*2710*/  IADD3 R3, R0, 0x50, RZ ;  /* 0x0000005000037810 */ /* 0x000fe20007ffe0ff */
[----:B------:R-:W-:Y:S03]  /*2720*/  BSSY B0, `(.L_x_68) ;  /* 0x000000a000007945 */ /* 0x000fe60003800000 */
[----:B------:R-:W-:-:S13]  /*2730*/  ISETP.GE.AND P0, PT, R3, R4, PT ;  /* 0x000000040300720c */ /* 0x000fda0003f06270 */
[----:B------:R-:W-:Y:S05]  /*2740*/  @P0 BRA `(.L_x_69) ;  /* 0x0000007000000947 */ /* 0x000fea0003800000 */
[----:B------:R-:W-:Y:S02]  /*2750*/  SHF.R.S32.HI R9, RZ, 0x1f, R231 ;  /* 0x0000001fff097819 */ /* 0x000fe400000114e7 */
[----:B-1----:R-:W-:-:S04]  /*2760*/  LEA R2, P0, R231, R2, 0x1 ;  /* 0x00000002e7027211 */ /* 0x002fc800078008ff */
[----:B--2---:R-:W-:-:S05]  /*2770*/  LEA.HI.X R3, R231, R7, R9, 0x1, P0 ;  /* 0x00000007e7037211 */ /* 0x004fca00000f0c09 */
[----:B------:R-:W-:Y:S01]  /*2780*/  @!PT LDS RZ, [RZ] ;  /* 0x00000000fffff984 */ /* 0x000fe20000000800 */
[----:B------:R-:W-:Y:S01]  /*2790*/  @!PT LDS RZ, [RZ] ;  /* 0x00000000fffff984 */ /* 0x000fe20000000800 */
[----:B------:R-:W-:Y:S01]  /*27a0*/  @!PT LDS RZ, [RZ] ;  /* 0x00000000fffff984 */ /* 0x000fe20000000800 */
[----:B------:R1:W-:Y:S04]  /*27b0*/  LDGSTS.E.BYPASS.LTC128B.128 [R204+0x7900], [R2.64], !P2 ;  /* 0x0790000002cc7fae */ /* 0x0003e8000d101d46 */
.L_x_69:
[----:B------:R-:W-:Y:S05]  /*27c0*/  BSYNC B0 ;  /* 0x0000000000007941 */ /* 0x000fea0003800000 */
.L_x_68:
[----:B------:R-:W-:Y:S05]  /*27d0*/  BRA.DIV ~URZ, `(.L_x_70) ;  /* 0x0000d2b27f007947 */ /* 0x000fea000b800000 */
[----:B--2---:R2:W3:Y:S02]  /*27e0*/  SHFL.IDX PT, R7, R5, 0x6, 0x181f ;  /* 0x00d81f0005077f89 */ /* 0x0044e400000e0000 */
.L_x_168:
[----:B------:R-:W-:Y:S05]  /*27f0*/  BRA.DIV ~URZ, `(.L_x_71) ;  /* 0x0000d3027f007947 */ /* 0x000fea000b800000 */
[----:B-1----:R1:W2:Y:S02]  /*2800*/  SHFL.IDX PT, R2, R6, 0x6, 0x181f ;  /* 0x00d81f0006027f89 */ /* 0x0022a400000e0000 */
.L_x_169:
[----:B------:R-:W-:Y:S01]  /*2810*/  IADD3 R3, R0, 0x60, RZ ;  /* 0x0000006000037810 */ /* 0x000fe20007ffe0ff */
[----:B------:R-:W-:Y:S03]  /*2820*/  BSSY B0, `(.L_x_72) ;  /* 0x000000a000007945 */ /* 0x000fe60003800000 */
[----:B------:R-:W-:-:S13]  /*2830*/  ISETP.GE.AND P0, PT, R3, R4, PT ;  /* 0x000000040300720c */ /* 0x000fda0003f06270 */
[----:B------:R-:W-:Y:S05]  /*2840*/  @P0 BRA `(.L_x_73) ;  /* 0x0000007000000947 */ /* 0x000fea0003800000 */
[----:B------:R-:W-:Y:S02]  /*2850*/  SHF.R.S32.HI R9, RZ, 0x1f, R231 ;  /* 0x0000001fff097819 */ /* 0x000fe400000114e7 */
[----:B--2---:R-:W-:-:S04]  /*2860*/  LEA R2, P0, R231, R2, 0x1 ;  /* 0x00000002e7027211 */ /* 0x004fc800078008ff */
[----:B---3--:R-:W-:-:S05]  /*2870*/  LEA.HI.X R3, R231, R7, R9, 0x1, P0 ;  /* 0x00000007e7037211 */ /* 0x008fca00000f0c09 */
[----:B------:R-:W-:Y:S01]  /*2880*/  @!PT LDS RZ, [RZ] ;  /* 0x00000000fffff984 */ /* 0x000fe20000000800 */
[----:B------:R-:W-:Y:S01]  /*2890*/  @!PT LDS RZ, [RZ] ;  /* 0x00000000fffff984 */ /* 0x000fe20000000800 */
[----:B------:R-:W-:Y:S01]  /*28a0*/  @!PT LDS RZ, [RZ] ;  /* 0x00000000fffff984 */ /* 0x000fe20000000800 */
[----:B------:R2:W-:Y:S04]  /*28b0*/  LDGSTS.E.BYPASS.LTC128B.128 [R204+0x8100], [R2.64], !P2 ;  /* 0x0810000002cc7fae */ /* 0x0005e8000d101d46 */
.L_x_73:
[----:B------:R-:W-:Y:S05]  /*28c0*/  BSYNC B0 ;  /* 0x0000000000007941 */ /* 0x000fea0003800000 */
.L_x_72:
[----:B------:R-:W-:Y:S05]  /*28d0*/  BRA.DIV ~URZ, `(.L_x_74) ;  /* 0x0000d2927f007947 */ /* 0x000fea000b800000 */
[----:B--234-:R-:W2:Y:S04]  /*28e0*/  SHFL.IDX PT, R5, R5, 0x7, 0x181f ;  /* 0x00f81f0005057f89 */ /* 0x01cea800000e0000 */
[----:B------:R3:W4:Y:S02]  /*28f0*/  SHFL.IDX PT, R2, R6, 0x7, 0x181f ;  /* 0x00f81f0006027f89 */ /* 0x00072400000e0000 */
.L_x_170:
[----:B------:R-:W-:Y:S01]  /*2900*/  IADD3 R0, R0, 0x70, RZ ;  /* 0x0000007000007810 */ /* 0x000fe20007ffe0ff */
[----:B------:R-:W1:Y:S01]  /*2910*/  S2R R7, SR_TID.X ;  /* 0x0000000000077919 */ /* 0x000e620000002100 */
[----:B-----5:R-:W-:Y:S01]  /*2920*/  IMAD.WIDE.U32 R160, R8, c[0x0][0x2b0], RZ ;  /* 0x0000ac0008a07a25 */ /* 0x020fe200078e00ff */
[----:B------:R-:W-:Y:S02]  /*2930*/  SHF.R.S32.HI R17, RZ, 0x1f, R231 ;  /* 0x0000001fff117819 */ /* 0x000fe400000114e7 */
[----:B------:R-:W-:Y:S02]  /*2940*/  ISETP.GE.AND P1, PT, R0, R4, PT ;  /* 0x000000040000720c */ /* 0x000fe40003f26270 */
[----:B------:R-:W-:Y:S01]  /*2950*/  SHF.R.S32.HI R0, RZ, 0x1f, R8 ;  /* 0x0000001fff007819 */ /* 0x000fe20000011408 */
[----:B------:R3:W-:Y:S04]  /*2960*/  STL.64 [R1+0x20], R160 ;  /* 0x000020a001007387 */ /* 0x0007e80000100a00 */
[----:B------:R-:W-:-:S04]  /*2970*/  IMAD R0, R0, c[0x0][0x2b0], RZ ;  /* 0x0000ac0000007a24 */ /* 0x000fc800078e02ff */
[----:B------:R-:W-:Y:S02]  /*2980*/  IMAD R0, R8, c[0x0][0x2b4], R0 ;  /* 0x0000ad0008007a24 */ /* 0x000fe400078e0200 */
[----:B----4-:R-:W-:Y:S02]  /*2990*/  @!P1 LEA R2, P0, R231, R2, 0x1 ;  /* 0x00000002e7029211 */ /* 0x010fe400078008ff */
[----:B------:R-:W-:Y:S02]  /*29a0*/  IMAD.IADD R157, R161, 0x1, R0 ;  /* 0x00000001a19d7824 */ /* 0x000fe400078e0200 */
[----:B--2---:R-:W-:-:S03]  /*29b0*/  @!P1 LEA.HI.X R3, R231, R5, R17, 0x1, P0 ;  /* 0x00000005e7039211 */ /* 0x004fc600000f0c11 */
[----:B------:R3:W-:Y:S02]  /*29c0*/  STL [R1+0x34], R157 ;  /* 0x0000349d01007387 */ /* 0x0007e40000100800 */
[----:B-1-3--:R-:W-:Y:S02]  /*29d0*/  SHF.R.S32.HI R6, RZ, 0x1f, R7 ;  /* 0x0000001fff067819 */ /* 0x00afe40000011407 */
[----:B------:R-:W-:Y:S01]  /*29e0*/  @!PT LDS RZ, [RZ] ;  /* 0x00000000fffff984 */ /* 0x000fe20000000800 */
[----:B------:R-:W-:Y:S01]  /*29f0*/  @!PT LDS RZ, [RZ] ;  /* 0x00000000fffff984 */ /* 0x000fe20000000800 */
[----:B------:R-:W-:Y:S01]  /*2a00*/  @!PT LDS RZ, [RZ] ;  /* 0x00000000fffff984 */ /* 0x000fe20000000800 */
[----:B------:R1:W-:Y:S02]  /*2a10*/  @!P1 LDGSTS.E.BYPASS.LTC128B.128 [R204+0x8900], [R2.64], !P2 ;  /* 0x0890000002cc9fae */ /* 0x0003e4000d101d46 */
[----:B------:R-:W-:Y:S02]  /*2a20*/  LEA.HI R6, R6, R7, RZ, 0x3 ;  /* 0x0000000706067211 */ /* 0x000fe400078f18ff */
[----:B------:R-:W0:Y:S02]  /*2a30*/  LDGDEPBAR ;  /* 0x00000000000079af */ /* 0x000e240000000000 */
[----:B------:R-:W-:Y:S01]  /*2a40*/  SHF.R.S32.HI R6, RZ, 0x3, R6 ;  /* 0x00000003ff067819 */ /* 0x000fe20000011406 */
[----:B------:R-:W-:Y:S04]  /*2a50*/  WARPSYNC 0xffffffff ;  /* 0xffffffff00007948 */ /* 0x000fe80003800000 */
[----:B------:R-:W-:-:S02]  /*2a60*/  IMAD R37, R244, 0x10, R6 ;  /* 0x00000010f4257824 */ /* 0x000fc400078e0206 */
[----:B------:R-:W2:Y:S01]  /*2a70*/  LDL R162, [R1+0x14] ;  /* 0x0000140001a27983 */ /* 0x000ea20000100800 */
[----:B------:R-:W-:-:S02]  /*2a80*/  MOV R118, 0x50 ;  /* 0x0000005000767802 */ /* 0x000fc40000000f00 */
[----:B------:R-:W-:Y:S02]  /*2a90*/  MOV R0, c[0x0][0x2b8] ;  /* 0x0000ae0000007a02 */ /* 0x000fe40000000f00 */
[----:B------:R-:W-:Y:S01]  /*2aa0*/  MOV R201, RZ ;  /* 0x000000ff00c97202 */ /* 0x000fe20000000f00 */
[----:B------:R-:W-:Y:S01]  /*2ab0*/  IMAD R118, R171, R118, -0x50 ;  /* 0xffffffb0ab767424 */ /* 0x000fe200078e0276 */
[----:B------:R-:W-:-:S04]  /*2ac0*/  ISETP.NE.AND P3, PT, R0, 0x1, PT ;  /* 0x000000010000780c */ /* 0x000fc80003f65270 */
[----:B-1----:R-:W-:Y:S01]  /*2ad0*/  IADD3 R2, R37, R118, RZ ;  /* 0x0000007625027210 */ /* 0x002fe20007ffe0ff */
[----:B------:R-:W-:Y:S03]  /*2ae0*/  BAR.SYNC.DEFER_BLOCKING 0x0 ;  /* 0x0000000000007b1d */ /* 0x000fe60000010000 */
[----:B------:R-:W-:-:S04]  /*2af0*/  ISETP.GE.AND P1, PT, R2, R14, PT ;  /* 0x0000000e0200720c */ /* 0x000fc80003f26270 */
[----:B------:R-:W-:Y:S02]  /*2b00*/  ISETP.GT.OR P1, PT, R37, 0x4f, P1 ;  /* 0x0000004f2500780c */ /* 0x000fe40000f24670 */
[----:B--2---:R-:W-:-:S04]  /*2b10*/  IADD3 R2, R2, R162, RZ ;  /* 0x000000a202027210 */ /* 0x004fc80007ffe0ff */
[----:B------:R-:W-:Y:S01]  /*2b20*/  MOV R0, R2 ;  /* 0x0000000200007202 */ /* 0x000fe20000000f00 */
[----:B------:R-:W-:-:S05]  /*2b30*/  @P3 IMAD.HI.U32 R3, R2, c[0x0][0x2bc], RZ ;  /* 0x0000af0002033a27 */ /* 0x000fca00078e00ff */
[----:B------:R-:W-:-:S04]  /*2b40*/  @P3 SHF.R.U32.HI R0, RZ, c[0x0][0x2c0], R3 ;  /* 0x0000b000ff003a19 */ /* 0x000fc80000011603 */
[----:B------:R-:W-:-:S04]  /*2b50*/  @!P1 IADD3 R3, P0, R0, R160, RZ ;  /* 0x000000a000039210 */ /* 0x000fc80007f1e0ff */
[----:B------:R-:W-:Y:S02]  /*2b60*/  @!P1 LEA.HI.X.SX32 R5, R0, R157, 0x1, P0 ;  /* 0x0000009d00059211 */ /* 0x000fe400000f0eff */
[----:B------:R-:W-:-:S04]  /*2b70*/  @!P1 LEA R4, P0, R3, c[0x0][0x2a0], 0x2 ;  /* 0x0000a80003049a11 */ /* 0x000fc800078010ff */
[----:B------:R-:W-:-:S05]  /*2b80*/  @!P1 LEA.HI.X R5, R3, c[0x0][0x2a4], R5, 0x2, P0 ;  /* 0x0000a90003059a11 */ /* 0x000fca00000f1405 */
[----:B------:R-:W2:Y:S01]  /*2b90*/  @!P1 LDG.E R201, [R4.64] ;  /* 0x0000000604c99981 */ /* 0x000ea2000c1e1900 */
[----:B------:R-:W-:Y:S01]  /*2ba0*/  IADD3 R0, -R0, RZ, RZ ;  /* 0x000000ff00007210 */ /* 0x000fe20007ffe1ff */
[----:B------:R-:W-:Y:S01]  /*2bb0*/  IMAD.WIDE.U32 R158, R16, c[0x0][0x1e8], RZ ;  /* 0x00007a00109e7a25 */ /* 0x000fe200078e00ff */
[----:B------:R-:W-:-:S03]  /*2bc0*/  SHF.L.U64.HI R36, R231, 0x1, R17 ;  /* 0x00000001e7247819 */ /* 0x000fc60000010211 */
[----:B------:R-:W-:Y:S02]  /*2bd0*/  IMAD R220, R0, c[0x0][0x2b8], R2 ;  /* 0x0000ae0000dc7a24 */ /* 0x000fe400078e0202 */
[----:B------:R-:W-:Y:S02]  /*2be0*/  IMAD R38, R132, -0x50, R14 ;  /* 0xffffffb084267824 */ /* 0x000fe400078e020e */
[----:B------:R-:W-:Y:S01]  /*2bf0*/  IMAD.WIDE.U32 R20, R16, c[0x0][0x210], RZ ;  /* 0x0000840010147a25 */ /* 0x000fe200078e00ff */
[----:B------:R-:W-:Y:S01]  /*2c00*/  SHF.R.S32.HI R9, RZ, 0x1f, R220 ;  /* 0x0000001fff097819 */ /* 0x000fe200000114dc */
[----:B------:R-:W-:Y:S01]  /*2c10*/  STL.64 [R1+0x18], R158 ;  /* 0x0000189e01007387 */ /* 0x000fe20000100a00 */
[----:B------:R-:W-:Y:S01]  /*2c20*/  IADD3 R8, -R6, R38, RZ ;  /* 0x0000002606087210 */ /* 0x000fe20007ffe1ff */
[----:B------:R-:W-:-:S03]  /*2c30*/  IMAD.WIDE.U32 R2, R220, c[0x0][0x1e0], RZ ;  /* 0x00007800dc027a25 */ /* 0x000fc600078e00ff */
[C---:B------:R-:W-:Y:S01]  /*2c40*/  ISETP.GE.AND P5, PT, R8.reuse, 0x1, PT ;  /* 0x000000010800780c */ /* 0x040fe20003fa6270 */
[----:B------:R-:W-:Y:S01]  /*2c50*/  IMAD R0, R9, c[0x0][0x1e0], RZ ;  /* 0x0000780009007a24 */ /* 0x000fe200078e02ff */
[----:B------:R-:W-:Y:S01]  /*2c60*/  ISETP.GE.AND P4, PT, R8, 0x11, PT ;  /* 0x000000110800780c */ /* 0x000fe20003f86270 */
[----:B------:R-:W-:Y:S01]  /*2c70*/  IMAD R156, R16, c[0x0][0x1ec], R159 ;  /* 0x00007b00109c7a24 */ /* 0x000fe200078e029f */
[----:B------:R-:W-:Y:S01]  /*2c80*/  ISETP.GE.AND P2, PT, R8, 0x21, PT ;  /* 0x000000210800780c */ /* 0x000fe20003f46270 */
[----:B------:R-:W-:Y:S01]  /*2c90*/  IMAD R0, R220, c[0x0][0x1e4], R0 ;  /* 0x00007900dc007a24 */ /* 0x000fe200078e0200 */
[----:B------:R-:W-:Y:S01]  /*2ca0*/  ISETP.GE.AND P6, PT, R8, 0x31, PT ;  /* 0x000000310800780c */ /* 0x000fe20003fc6270 */
[----:B------:R-:W-:Y:S01]  /*2cb0*/  IMAD R18, R16, c[0x0][0x214], R21 ;  /* 0x0000850010127a24 */ /* 0x000fe200078e0215 */
[----:B------:R-:W-:Y:S01]  /*2cc0*/  SHF.L.U32 R155, R231, 0x1, RZ ;  /* 0x00000001e79b7819 */ /* 0x000fe200000006ff */
[----:B------:R-:W-:Y:S01]  /*2cd0*/  STL [R1+0x30], R156 ;  /* 0x0000309c01007387 */ /* 0x000fe20000100800 */
[----:B------:R-:W-:-:S03]  /*2ce0*/  IADD3 R3, R3, R0, RZ ;  /* 0x0000000003037210 */ /* 0x000fc60007ffe0ff */
[----:B------:R-:W-:Y:S01]  /*2cf0*/  @P5 ISETP.GE.AND P1, PT, R231, c[0x0][0x1d4], PT ;  /* 0x00007500e7005a0c */ /* 0x000fe20003f26270 */
[----:B------:R-:W-:Y:S04]  /*2d00*/  STL.64 [R1+0x28], R20 ;  /* 0x0000281401007387 */ /* 0x000fe80000100a00 */
[----:B------:R-:W-:Y:S04]  /*2d10*/  STL [R1+0x38], R18 ;  /* 0x0000381201007387 */ /* 0x000fe80000100800 */
[----:B------:R-:W3:Y:S01]  /*2d20*/  LDL R163, [R1+0x10] ;  /* 0x0000100001a37983 */ /* 0x000ee20000100800 */
[----:B--2---:R-:W-:Y:S01]  /*2d30*/  SHF.R.S32.HI R13, RZ, 0x1f, R201 ;  /* 0x0000001fff0d7819 */ /* 0x004fe200000114c9 */
[----:B------:R-:W-:-:S04]  /*2d40*/  IMAD.WIDE.U32 R2, R201, c[0x0][0x1f0], R2 ;  /* 0x00007c00c9027a25 */ /* 0x000fc800078e0002 */
[----:B------:R-:W-:Y:S01]  /*2d50*/  IMAD R0, R13, c[0x0][0x1f0], RZ ;  /* 0x00007c000d007a24 */ /* 0x000fe200078e02ff */
[----:B------:R-:W-:-:S03]  /*2d60*/  IADD3 R2, P0, R2, R158, RZ ;  /* 0x0000009e02027210 */ /* 0x000fc60007f1e0ff */
[----:B------:R-:W-:-:S05]  /*2d70*/  IMAD R0, R201, c[0x0][0x1f4], R0 ;  /* 0x00007d00c9007a24 */ /* 0x000fca00078e0200 */
[----:B------:R-:W-:Y:S02]  /*2d80*/  IADD3.X R3, R156, R3, R0, P0, !PT ;  /* 0x000000039c037210 */ /* 0x000fe400007fe400 */
[----:B------:R-:W-:-:S04]  /*2d90*/  LEA R0, P0, R2, c[0x0][0x1c8], 0x1 ;  /* 0x0000720002007a11 */ /* 0x000fc800078008ff */
[----:B------:R-:W-:Y:S01]  /*2da0*/  LEA.HI.X R5, R2, c[0x0][0x1cc], R3, 0x1, P0 ;  /* 0x0000730002057a11 */ /* 0x000fe200000f0c03 */
[----:B------:R-:W-:Y:S04]  /*2db0*/  SHFL.IDX PT, R4, R0, 0x1, 0x181f ;  /* 0x00381f0000047f89 */ /* 0x000fe800000e0000 */
[----:B------:R-:W1:Y:S04]  /*2dc0*/  SHFL.IDX PT, R2, R0, RZ, 0x181f ;  /* 0x00181fff00027589 */ /* 0x000e6800000e0000 */
[----:B------:R-:W2:Y:S04]  /*2dd0*/  SHFL.IDX PT, R3, R5, RZ, 0x181f ;  /* 0x00181fff05037589 */ /* 0x000ea800000e0000 */
[----:B------:R-:W4:Y:S04]  /*2de0*/  SHFL.IDX PT, R6, R0, 0x2, 0x181f ;  /* 0x00581f0000067f89 */ /* 0x000f2800000e0000 */
[----:B------:R-:W5:Y:S04]  /*2df0*/  SHFL.IDX PT, R10, R5, 0x1, 0x181f ;  /* 0x00381f00050a7f89 */ /* 0x000f6800000e0000 */
[----:B------:R-:W3:Y:S04]  /*2e00*/  SHFL.IDX PT, R7, R5, 0x2, 0x181f ;  /* 0x00581f0005077f89 */ /* 0x000ee800000e0000 */
[----:B------:R-:W-:Y:S01]  /*2e10*/  SHFL.IDX PT, R12, R0, 0x3, 0x181f ;  /* 0x00781f00000c7f89 */ /* 0x000fe200000e0000 */
[----:B-1----:R-:W-:-:S03]  /*2e20*/  @P5 LEA R2, P0, R231, R2, 0x1 ;  /* 0x00000002e7025211 */ /* 0x002fc600078008ff */
[----:B------:R1:W3:Y:S01]  /*2e30*/  SHFL.IDX PT, R14, R0, 0x4, 0x181f ;  /* 0x00981f00000e7f89 */ /* 0x0002e200000e0000 */
[----:B--2---:R-:W-:-:S03]  /*2e40*/  @P5 LEA.HI.X R3, R231, R3, R17, 0x1, P0 ;  /* 0x00000003e7035211 */ /* 0x004fc600000f0c11 */
[----:B------:R-:W-:Y:S04]  /*2e50*/  SHFL.IDX PT, R15, R5, 0x3, 0x181f ;  /* 0x00781f00050f7f89 */ /* 0x000fe800000e0000 */
[----:B------:R2:W-:Y:S01]  /*2e60*/  @P5 LDGSTS.E.BYPASS.LTC128B.128 [R204+0x2900], [R2.64], !P1 ;  /* 0x0290000002cc5fae */ /* 0x0005e2000c901d46 */
[----:B------:R-:W-:-:S03]  /*2e70*/  @P4 ISETP.GE.AND P1, PT, R231, c[0x0][0x1d4], PT ;  /* 0x00007500e7004a0c */ /* 0x000fc60003f26270 */
[----:B------:R3:W3:Y:S01]  /*2e80*/  SHFL.IDX PT, R11, R5, 0x4, 0x181f ;  /* 0x00981f00050b7f89 */ /* 0x0006e200000e0000 */
[----:B-1----:R-:W-:-:S04]  /*2e90*/  IMAD R0, R9, c[0x0][0x208], RZ ;  /* 0x0000820009007a24 */ /* 0x002fc800078e02ff */
[----:B------:R-:W-:Y:S01]  /*2ea0*/  IMAD R0, R220, c[0x0][0x20c], R0 ;  /* 0x00008300dc007a24 */ /* 0x000fe200078e0200 */
[C---:B--2---:R-:W-:Y:S02]  /*2eb0*/  @P4 LEA R2, P0, R231.reuse, R4, 0x1 ;  /* 0x00000004e7024211 */ /* 0x044fe400078008ff */
[C---:B----4-:R-:W-:Y:S02]  /*2ec0*/  @P2 LEA R4, P5, R231.reuse, R6, 0x1 ;  /* 0x00000006e7042211 */ /* 0x050fe400078a08ff */
[C-C-:B-----5:R-:W-:Y:S02]  /*2ed0*/  @P4 LEA.HI.X R3, R231.reuse, R10, R17.reuse, 0x1, P0 ;  /* 0x0000000ae7034211 */ /* 0x160fe400000f0c11 */
[C---:B------:R-:W-:Y:S02]  /*2ee0*/  @P2 ISETP.GE.AND P0, PT, R231.reuse, c[0x0][0x1d4], PT ;  /* 0x00007500e7002a0c */ /* 0x040fe40003f06270 */
[----:B---3--:R-:W-:Y:S01]  /*2ef0*/  @P2 LEA.HI.X R5, R231, R7, R17, 0x1, P5 ;  /* 0x00000007e7052211 */ /* 0x008fe200028f0c11 */
[----:B------:R1:W-:Y:S01]  /*2f00*/  @P4 LDGSTS.E.BYPASS.LTC128B.128 [R204+0x3100], [R2.64], !P1 ;  /* 0x0310000002cc4fae */ /* 0x0003e2000c901d46 */
[----:B------:R-:W-:-:S02]  /*2f10*/  ISETP.GE.AND P5, PT, R8, 0x41, PT ;  /* 0x000000410800780c */ /* 0x000fc40003fa6270 */
[----:B------:R-:W-:-:S07]  /*2f20*/  @P6 ISETP.GE.AND P1, PT, R231, c[0x0][0x1d4], PT ;  /* 0x00007500e7006a0c */ /* 0x000fce0003f26270 */
[----:B------:R2:W-:Y:S04]  /*2f30*/  @P2 LDGSTS.E.BYPASS.LTC128B.128 [R204+0x3900], [R4.64], !P0 ;  /* 0x0390000004cc2fae */ /* 0x0005e8000c101d46 */
[C---:B------:R-:W-:Y:S02]  /*2f40*/  @P5 ISETP.GE.AND P0, PT, R231.reuse, c[0x0][0x1d4], PT ;  /* 0x00007500e7005a0c */ /* 0x040fe40003f06270 */
[----:B------:R-:W-:-:S04]  /*2f50*/  @P5 LEA R6, P2, R231, R14, 0x1 ;  /* 0x0000000ee7065211 */ /* 0x000fc800078408ff */
[----:B------:R-:W-:Y:S01]  /*2f60*/  @P5 LEA.HI.X R7, R231, R11, R17, 0x1, P2 ;  /* 0x0000000be7075211 */ /* 0x000fe200010f0c11 */
[----:B-1----:R-:W-:-:S05]  /*2f70*/  IMAD.WIDE.U32 R2, R220, c[0x0][0x208], RZ ;  /* 0x00008200dc027a25 */ /* 0x002fca00078e00ff */
[----:B------:R-:W-:Y:S01]  /*2f80*/  IADD3 R3, R3, R0, RZ ;  /* 0x0000000003037210 */ /* 0x000fe20007ffe0ff */
[----:B------:R-:W-:Y:S01]  /*2f90*/  IMAD R0, R13, c[0x0][0x218], RZ ;  /* 0x000086000d007a24 */ /* 0x000fe200078e02ff */
[----:B--2---:R-:W-:-:S03]  /*2fa0*/  @P6 LEA R4, P4, R231, R12, 0x1 ;  /* 0x0000000ce7046211 */ /* 0x004fc600078808ff */
[----:B------:R-:W-:Y:S01]  /*2fb0*/  IMAD.WIDE.U32 R2, R201, c[0x0][0x218], R2 ;  /* 0x00008600c9027a25 */ /* 0x000fe200078e0002 */
[----:B------:R-:W-:-:S05]  /*2fc0*/  @P6 LEA.HI.X R5, R231, R15, R17, 0x1, P4 ;  /* 0x0000000fe7056211 */ /* 0x000fca00020f0c11 */
[----:B------:R1:W-:Y:S04]  /*2fd0*/  @P6 LDGSTS.E.BYPASS.LTC128B.128 [R204+0x4100], [R4.64], !P1 ;  /* 0x0410000004cc6fae */ /* 0x0003e8000c901d46 */
[----:B------:R2:W-:Y:S04]  /*2fe0*/  @P5 LDGSTS.E.BYPASS.LTC128B.128 [R204+0x4900], [R6.64], !P0 ;  /* 0x0490000006cc5fae */ /* 0x0005e8000c101d46 */
[----:B------:R-:W0:Y:S01]  /*2ff0*/  LDGDEPBAR ;  /* 0x00000000000079af */ /* 0x000e220000000000 */
[----:B-1----:R-:W-:Y:S01]  /*3000*/  IMAD R4, R201, c[0x0][0x21c], R0 ;  /* 0x00008700c9047a24 */ /* 0x002fe200078e0200 */
[----:B------:R-:W-:Y:S01]  /*3010*/  IADD3 R0, P0, R2, R20, RZ ;  /* 0x0000001402007210 */ /* 0x000fe20007f1e0ff */
[----:B------:R-:W-:-:S04]  /*3020*/  DEPBAR.LE SB0, 0x1 ;  /* 0x000080400000791a */ /* 0x000fc80000000000 */
[----:B------:R-:W-:-:S04]  /*3030*/  DEPBAR.LE SB0, 0x0 ;  /* 0x000080000000791a */ /* 0x000fc80000000000 */
[----:B------:R-:W-:Y:S01]  /*3040*/  BAR.SYNC.DEFER_BLOCKING 0x0 ;  /* 0x0000000000007b1d */ /* 0x000fe20000010000 */
[----:B------:R-:W-:Y:S02]  /*3050*/  IADD3.X R2, R18, R3, R4, P0, !PT ;  /* 0x0000000312027210 */ /* 0x000fe400007fe404 */
[----:B------:R-:W-:-:S04]  /*3060*/  LEA R3, P0, R0, c[0x0][0x1f8], 0x1 ;  /* 0x00007e0000037a11 */ /* 0x000fc800078008ff */
[----:B------:R-:W-:Y:S01]  /*3070*/  LEA.HI.X R4, R0, c[0x0][0x1fc], R2, 0x1, P0 ;  /* 0x00007f0000047a11 */ /* 0x000fe200000f0c02 */
[----:B--2---:R-:W1:Y:S01]  /*3080*/  SHFL.IDX PT, R6, R3, RZ, 0x181f ;  /* 0x00181fff03067589 */ /* 0x004e6200000e0000 */
[----:B------:R-:W-:Y:S02]  /*3090*/  R2P PR, R244, 0x6 ;  /* 0x00000006f4007804 */ /* 0x000fe40000000000 */
[C---:B------:R-:W-:Y:S01]  /*30a0*/  IADD3 R0, R184.reuse, 0x20, RZ ;  /* 0x00000020b8007810 */ /* 0x040fe20007ffe0ff */
[----:B------:R-:W2:Y:S01]  /*30b0*/  SHFL.IDX PT, R7, R4, RZ, 0x181f ;  /* 0x00181fff04077589 */ /* 0x000ea200000e0000 */
[----:B------:R-:W-:Y:S02]  /*30c0*/  ISETP.GE.AND P0, PT, R231, c[0x0][0x1d4], PT ;  /* 0x00007500e7007a0c */ /* 0x000fe40003f06270 */
[----:B------:R-:W-:Y:S01]  /*30d0*/  MOV R2, 0x40 ;  /* 0x0000004000027802 */ /* 0x000fe20000000f00 */
[----:B------:R-:W3:Y:S04]  /*30e0*/  SHFL.IDX PT, R5, R3, 0x1, 0x181f ;  /* 0x00381f0003057f89 */ /* 0x000ee800000e0000 */
[----:B------:R-:W-:Y:S04]  /*30f0*/  LDSM.16.M88.4 R32, [R194] ;  /* 0x00000000c220783b */ /* 0x000fe80000000200 */
[----:B------:R-:W-:Y:S01]  /*3100*/  LDSM.16.M88.4 R52, [R184] ;  /* 0x00000000b834783b */ /* 0x000fe20000000200 */
[----:B------:R-:W-:-:S03]  /*3110*/  @P1 IADD3 R0, R184, -0x20, RZ ;  /* 0xffffffe0b8001810 */ /* 0x000fc60007ffe0ff */
[----:B------:R-:W4:Y:S01]  /*3120*/  SHFL.IDX PT, R11, R4, 0x1, 0x181f ;  /* 0x00381f00040b7f89 */ /* 0x000f2200000e0000 */
[----:B-1----:R-:W-:-:S03]  /*3130*/  IADD3 R6, P1, R6, R155, RZ ;  /* 0x0000009b06067210 */ /* 0x002fc60007f3e0ff */
[----:B------:R-:W1:Y:S01]  /*3140*/  SHFL.IDX PT, R9, R3, 0x2, 0x181f ;  /* 0x00581f0003097f89 */ /* 0x000e6200000e0000 */
[----:B--2---:R-:W-:-:S03]  /*3150*/  IADD3.X R7, R7, R36, RZ, P1, !PT ;  /* 0x0000002407077210 */ /* 0x004fc60000ffe4ff */
[----:B------:R-:W2:Y:S01]  /*3160*/  SHFL.IDX PT, R13, R4, 0x2, 0x181f ;  /* 0x00581f00040d7f89 */ /* 0x000ea200000e0000 */
[----:B---3--:R-:W-:-:S03]  /*3170*/  IADD3 R10, P1, R5, R155, RZ ;  /* 0x0000009b050a7210 */ /* 0x008fc60007f3e0ff */
[----:B------:R-:W-:Y:S04]  /*3180*/  SHFL.IDX PT, R12, R3, 0x3, 0x181f ;  /* 0x00781f00030c7f89 */ /* 0x000fe800000e0000 */
[----:B------:R-:W3:Y:S04]  /*3190*/  SHFL.IDX PT, R14, R3, 0x4, 0x181f ;  /* 0x00981f00030e7f89 */ /* 0x000ee800000e0000 */
[----:B------:R-:W5:Y:S04]  /*31a0*/  LDSM.16.M88.4 R28, [R194+0x2000] ;  /* 0x00200000c21c783b */ /* 0x000f680000000200 */
[----:B------:R-:W1:Y:S04]  /*31b0*/  SHFL.IDX PT, R5, R4, 0x3, 0x181f ;  /* 0x00781f0004057f89 */ /* 0x000e6800000e0000 */
[----:B------:R3:W2:Y:S01]  /*31c0*/  SHFL.IDX PT, R3, R4, 0x4, 0x181f ;  /* 0x00981f0004037f89 */ /* 0x0006a200000e0000 */
[----:B------:R-:W-:-:S03]  /*31d0*/  ISETP.LT.OR P6, PT, R8, 0x1, P0 ;  /* 0x000000010800780c */ /* 0x000fc600007c1670 */
[----:B------:R-:W-:Y:S04]  /*31e0*/  LDSM.16.M88.4 R24, [R197] ;  /* 0x00000000c518783b */ /* 0x000fe80000000200 */
[----:B------:R-:W5:Y:S01]  /*31f0*/  LDSM.16.M88.4 R48, [R0] ;  /* 0x000000000030783b */ /* 0x000f620000000200 */
[----:B------:R-:W-:Y:S02]  /*3200*/  SEL R2, R2, 0xffffffc0, !P2 ;  /* 0xffffffc002027807 */ /* 0x000fe40005000000 */
[C---:B------:R-:W-:Y:S01]  /*3210*/  ISETP.LT.OR P5, PT, R8.reuse, 0x11, P0 ;  /* 0x000000110800780c */ /* 0x040fe200007a1670 */
[----:B------:R-:W-:Y:S01]  /*3220*/  LDSM.16.M88.4 R76, [R184+0x800] ;  /* 0x00080000b84c783b */ /* 0x000fe20000000200 */
[C---:B------:R-:W-:Y:S02]  /*3230*/  ISETP.LT.OR P4, PT, R8.reuse, 0x21, P0 ;  /* 0x000000210800780c */ /* 0x040fe40000781670 */
[C---:B------:R-:W-:Y:S01]  /*3240*/  ISETP.LT.OR P2, PT, R8.reuse, 0x31, P0 ;  /* 0x000000310800780c */ /* 0x040fe20000741670 */
[----:B------:R-:W-:Y:S01]  /*3250*/  LDSM.16.M88.4 R88, [R184+0x1000] ;  /* 0x00100000b858783b */ /* 0x000fe20000000200 */
[----:B------:R-:W-:-:S02]  /*3260*/  ISETP.LT.OR P0, PT, R8, 0x41, P0 ;  /* 0x000000410800780c */ /* 0x000fc40000701670 */
[----:B----4-:R-:W-:Y:S01]  /*3270*/  IADD3.X R11, R11, R36, RZ, P1, !PT ;  /* 0x000000240b0b7210 */ /* 0x010fe20000ffe4ff */
[----:B------:R-:W-:Y:S01]  /*3280*/  LDSM.16.M88.4 R96, [R184+0x1800] ;  /* 0x00180000b860783b */ /* 0x000fe20000000200 */
[----:B-1----:R-:W-:-:S03]  /*3290*/  IADD3 R8, P1, R9, R155, RZ ;  /* 0x0000009b09087210 */ /* 0x002fc60007f3e0ff */
[----:B------:R-:W-:Y:S01]  /*32a0*/  LDSM.16.M88.4 R104, [R184+0x2000] ;  /* 0x00200000b868783b */ /* 0x000fe20000000200 */
[----:B--2---:R-:W-:-:S03]  /*32b0*/  IADD3.X R9, R13, R36, RZ, P1, !PT ;  /* 0x000000240d097210 */ /* 0x004fc60000ffe4ff */
[----:B------:R-:W1:Y:S01]  /*32c0*/  LDSM.16.M88.4 R20, [R197+0x2000] ;  /* 0x00200000c514783b */ /* 0x000e620000000200 */
[----:B---3--:R-:W-:-:S03]  /*32d0*/  IADD3 R4, P1, R14, R155, RZ ;  /* 0x0000009b0e047210 */ /* 0x008fc60007f3e0ff */
[----:B------:R-:W-:Y:S04]  /*32e0*/  LDSM.16.M88.4 R84, [R0+0x800] ;  /* 0x000800000054783b */ /* 0x000fe80000000200 */
[----:B------:R-:W-:Y:S04]  /*32f0*/  LDSM.16.M88.4 R92, [R0+0x1000] ;  /* 0x00100000005c783b */ /* 0x000fe80000000200 */
[----:B------:R-:W-:Y:S04]  /*3300*/  LDSM.16.M88.4 R100, [R0+0x1800] ;  /* 0x001800000064783b */ /* 0x000fe80000000200 */
[----:B------:R-:W-:Y:S04]  /*3310*/  LDSM.16.M88.4 R108, [R0+0x2000] ;  /* 0x00200000006c783b */ /* 0x000fe80000000200 */
[----:B------:R-:W-:Y:S01]  /*3320*/  @!PT LDS RZ, [RZ] ;  /* 0x00000000fffff984 */ /* 0x000fe20000000800 */
[----:B------:R-:W-:Y:S01]  /*3330*/  @!PT LDS RZ, [RZ] ;  /* 0x00000000fffff984 */ /* 0x000fe20000000800 */
[----:B------:R-:W-:Y:S01]  /*3340*/  @!PT LDS RZ, [RZ] ;  /* 0x00000000fffff984 */ /* 0x000fe20000000800 */
[----:B------:R2:W-:Y:S04]  /*3350*/  LDGSTS.E.BYPASS.LTC128B.128 [R204+0x100], [R6.64], !P6 ;  /* 0x0010000006cc7fae */ /* 0x0005e8000f101d46 */
[----:B------:R3:W-:Y:S04]  /*3360*/  LDGSTS.E.BYPASS.LTC128B.128 [R204+0x900], [R10.64], !P5 ;  /* 0x009000000acc7fae */ /* 0x0007e8000e901d46 */
[----:B------:R3:W-:Y:S01]  /*3370*/  LDGSTS.E.BYPASS.LTC128B.128 [R204+0x1100], [R8.64], !P4 ;  /* 0x0110000008cc7fae */ /* 0x0007e2000e101d46 */
[----:B-----5:R-:W-:Y:S01]  /*3380*/  HMMA.16816.F32.BF16 R56, R28, R52, RZ ;  /* 0x000000341c38723c */ /* 0x020fe200000418ff */
[----:B--2---:R-:W-:-:S07]  /*3390*/  IADD3 R6, P6, R12, R155, RZ ;  /* 0x0000009b0c067210 */ /* 0x004fce0007fde0ff */
[----:B------:R-:W-:Y:S01]  /*33a0*/  HMMA.16816.F32.BF16 R12, R32, R52, RZ ;  /* 0x00000034200c723c */ /* 0x000fe200000418ff */
[-C--:B------:R-:W-:Y:S02]  /*33b0*/  IADD3.X R7, R5, R36.reuse, RZ, P6, !PT ;  /* 0x0000002405077210 */ /* 0x080fe400037fe4ff */
[----:B------:R-:W-:Y:S02]  /*33c0*/  IADD3.X R5, R3, R36, RZ, P1, !PT ;  /* 0x0000002403057210 */ /* 0x000fe40000ffe4ff */
[----:B------:R-:W-:Y:S01]  /*33d0*/  IADD3 R3, R184, R2, RZ ;  /* 0x00000002b8037210 */ /* 0x000fe20007ffe0ff */
[----:B------:R2:W-:Y:S04]  /*33e0*/  LDGSTS.E.BYPASS.LTC128B.128 [R204+0x1900], [R6.64], !P2 ;  /* 0x0190000006cc7fae */ /* 0x0005e8000d101d46 */
[----:B------:R2:W-:Y:S04]  /*33f0*/  LDGSTS.E.BYPASS.LTC128B.128 [R204+0x2100], [R4.64], !P0 ;  /* 0x0210000004cc7fae */ /* 0x0005e8000c101d46 */
[----:B------:R-:W-:Y:S04]  /*3400*/  LDSM.16.M88.4 R44, [R3] ;  /* 0x00000000032c783b */ /* 0x000fe80000000200 */
[----:B------:R-:W4:Y:S01]  /*3410*/  LDSM.16.M88.4 R16, [R195] ;  /* 0x00000000c310783b */ /* 0x000f220000000200 */
[----:B------:R-:W-:-:S03]  /*3420*/  IADD3 R189, R2, R0, RZ ;  /* 0x0000000002bd7210 */ /* 0x000fc60007ffe0ff */
[----:B---3--:R-:W-:Y:S02]  /*3430*/  LDSM.16.M88.4 R8, [R196] ;  /* 0x00000000c408783b */ /* 0x008fe40000000200 */
[-C--:B------:R-:W-:Y:S02]  /*3440*/  HMMA.16816.F32.BF16 R60, R24, R48.reuse, R12 ;  /* 0x00000030183c723c */ /* 0x080fe4000004180c */
[----:B------:R-:W3:Y:S04]  /*3450*/  LDSM.16.M88.4 R12, [R195+0x2000] ;  /* 0x00200000c30c783b */ /* 0x000ee80000000200 */
[----:B------:R-:W5:Y:S02]  /*3460*/  LDSM.16.M88.4 R40, [R189] ;  /* 0x00000000bd28783b */ /* 0x000f640000000200 */
[----:B-1----:R-:W-:Y:S02]  /*3470*/  HMMA.16816.F32.BF16 R56, R20, R48, R56 ;  /* 0x000000301438723c */ /* 0x002fe40000041838 */
[----:B------:R-:W0:Y:S04]  /*3480*/  LDGDEPBAR ;  /* 0x00000000000079af */ /* 0x000e280000000000 */
[----:B--2---:R-:W1:Y:S02]  /*3490*/  LDSM.16.M88.4 R4, [R196+0x2000] ;  /* 0x00200000c404783b */ /* 0x004e640000000200 */
[----:B------:R-:W-:Y:S08]  /*34a0*/  HMMA.16816.F32.BF16 R68, R32, R54, RZ ;  /* 0x000000362044723c */ /* 0x000ff000000418ff */
[----:B----4-:R-:W-:Y:S08]  /*34b0*/  HMMA.16816.F32.BF16 R64, R16, R44, R60 ;  /* 0x0000002c1040723c */ /* 0x010ff0000004183c */
[----:B------:R-:W-:Y:S08]  /*34c0*/  HMMA.16816.F32.BF16 R60, R28, R54, RZ ;  /* 0x000000361c3c723c */ /* 0x000ff000000418ff */
[----:B---3--:R-:W-:Y:S08]  /*34d0*/  HMMA.16816.F32.BF16 R52, R12, R44, R56 ;  /* 0x0000002c0c34723c */ /* 0x008ff00000041838 */
[----:B------:R-:W-:Y:S08]  /*34e0*/  HMMA.16816.F32.BF16 R56, R24, R50, R68 ;  /* 0x000000321838723c */ /* 0x000ff00000041844 */
[----:B-----5:R-:W-:Y:S08]  /*34f0*/  HMMA.16816.F32.BF16 R68, R8, R40, R64 ;  /* 0x000000280844723c */ /* 0x020ff00000041840 */
[----:B------:R-:W-:Y:S01]  /*3500*/  HMMA.16816.F32.BF16 R64, R20, R50, R60 ;  /* 0x000000321440723c */ /* 0x000fe2000004183c */
[----:B------:R-:W2:Y:S07]  /*3510*/  LDSM.16.M88.4 R48, [R3+0x800] ;  /* 0x000800000330783b */ /* 0x000eae0000000200 */
[----:B------:R-:W-:Y:S08]  /*3520*/  HMMA.16816.F32.BF16 R60, R32, R76, RZ ;  /* 0x0000004c203c723c */ /* 0x000ff000000418ff */
[----:B-1----:R-:W-:Y:S08]  /*3530*/  HMMA.16816.F32.BF16 R80, R4, R40, R52 ;  /* 0x000000280450723c */ /* 0x002ff00000041834 */
[----:B------:R-:W-:Y:S01]  /*3540*/  HMMA.16816.F32.BF16 R52, R16, R46, R56 ;  /* 0x0000002e1034723c */ /* 0x000fe20000041838 */
[----:B------:R-:W-:-:S07]  /*3550*/  FMUL.FTZ R0, R68, c[0x0][0x320] ;  /* 0x0000c80044007a20 */ /* 0x000fce0000410000 */
[----:B------:R-:W-:Y:S01]  /*3560*/  HMMA.16816.F32.BF16 R56, R28, R76, RZ ;  /* 0x0000004c1c38723c */ /* 0x000fe200000418ff */
[----:B------:R1:W3:Y:S07]  /*3570*/  MUFU.TANH R154, R0 ;  /* 0x00000000009a7308 */ /* 0x0002ee0000002400 */
[----:B------:R-:W-:Y:S01]  /*3580*/  HMMA.16816.F32.BF16 R60, R24, R84, R60 ;  /* 0x00000054183c723c */ /* 0x000fe2000004183c */
[----:B-1----:R-:W-:-:S07]  /*3590*/  FMUL.FTZ R0, R69, c[0x0][0x320] ;  /* 0x0000c80045007a20 */ /* 0x002fce0000410000 */
[----:B------:R-:W-:Y:S01]  /*35a0*/  HMMA.16816.F32.BF16 R64, R12, R46, R64 ;  /* 0x0000002e0c40723c */ /* 0x000fe20000041840 */
[----:B------:R-:W1:Y:S01]  /*35b0*/  LDSM.16.M88.4 R44, [R189+0x800] ;  /* 0x00080000bd2c783b */ /* 0x000e620000000200 */
[----:B------:R4:W1:Y:S02]  /*35c0*/  MUFU.TANH R153, R0 ;  /* 0x0000000000997308 */ /* 0x0008640000002400 */
[----:B----4-:R-:W-:-:S06]  /*35d0*/  FMUL.FTZ R0, R70, c[0x0][0x320] ;  /* 0x0000c80046007a20 */ /* 0x010fcc0000410000 */
[----:B------:R4:W1:Y:S02]  /*35e0*/  MUFU.TANH R152, R0 ;  /* 0x0000000000987308 */ /* 0x0008640000002400 */
[----:B----4-:R-:W-:Y:S02]  /*35f0*/  FMUL.FTZ R0, R71, c[0x0][0x320] ;  /* 0x0000c80047007a20 */ /* 0x010fe40000410000 */
[----:B------:R-:W-:Y:S04]  /*3600*/  HMMA.16816.F32.BF16 R68, R8, R42, R52 ;  /* 0x0000002a0844723c */ /* 0x000fe80000041834 */
[----:B------:R4:W1:Y:S04]  /*3610*/  MUFU.TANH R151, R0 ;  /* 0x0000000000977308 */ /* 0x0008680000002400 */
[----:B------:R-:W-:Y:S01]  /*3620*/  HMMA.16816.F32.BF16 R52, R20, R84, R56 ;  /* 0x000000541434723c */ /* 0x000fe20000041838 */
[----:B----4-:R-:W-:-:S07]  /*3630*/  FMUL.FTZ R0, R80, c[0x0][0x320] ;  /* 0x0000c80050007a20 */ /* 0x010fce0000410000 */
[----:B------:R-:W-:Y:S01]  /*3640*/  HMMA.16816.F32.BF16 R56, R32, R78, RZ ;  /* 0x0000004e2038723c */ /* 0x000fe200000418ff */
[----:B------:R4:W1:Y:S07]  /*3650*/  MUFU.TANH R150, R0 ;  /* 0x0000000000967308 */ /* 0x00086e0000002400 */
[----:B--2---:R-:W-:Y:S01]  /*3660*/  HMMA.16816.F32.BF16 R60, R16, R48, R60 ;  /* 0x00000030103c723c */ /* 0x004fe2000004183c */
[----:B----4-:R-:W-:-:S04]  /*3670*/  FMUL.FTZ R0, R81, c[0x0][0x320] ;  /* 0x0000c80051007a20 */ /* 0x010fc80000410000 */
[----:B------:R2:W4:Y:S03]  /*3680*/  MUFU.TANH R149, R0 ;  /* 0x0000000000957308 */ /* 0x0005260000002400 */
[----:B------:R-:W-:Y:S01]  /*3690*/  HMMA.16816.F32.BF16 R72, R4, R42, R64 ;  /* 0x0000002a0448723c */ /* 0x000fe20000041840 */
[----:B--2---:R-:W-:-:S04]  /*36a0*/  FMUL.FTZ R0, R82, c[0x0][0x320] ;  /* 0x0000c80052007a20 */ /* 0x004fc80000410000 */
[----:B------:R2:W1:Y:S03]  /*36b0*/  MUFU.TANH R145, R0 ;  /* 0x0000000000917308 */ /* 0x0004660000002400 */
[----:B------:R-:W-:Y:S01]  /*36c0*/  HMMA.16816.F32.BF16 R64, R28, R78, RZ ;  /* 0x0000004e1c40723c */ /* 0x000fe200000418ff */
[----:B--2---:R-:W-:-:S04]  /*36d0*/  FMUL.FTZ R0, R83, c[0x0][0x320] ;  /* 0x0000c80053007a20 */ /* 0x004fc80000410000 */
[----:B------:R2:W1:Y:S03]  /*36e0*/  MUFU.TANH R146, R0 ;  /* 0x0000000000927308 */ /* 0x0004660000002400 */
[----:B------:R-:W-:Y:S01]  /*36f0*/  HMMA.16816.F32.BF16 R40, R12, R48, R52 ;  /* 0x000000300c28723c */ /* 0x000fe20000041834 */
[----:B--2---:R-:W-:-:S04]  /*3700*/  FMUL.FTZ R0, R68, c[0x0][0x320] ;  /* 0x0000c80044007a20 */ /* 0x004fc80000410000 */
[----:B------:R2:W1:Y:S03]  /*3710*/  MUFU.TANH R148, R0 ;  /* 0x0000000000947308 */ /* 0x0004660000002400 */
[----:B------:R-:W-:Y:S01]  /*3720*/  HMMA.16816.F32.BF16 R52, R24, R86, R56 ;  /* 0x000000561834723c */ /* 0x000fe20000041838 */
[----:B--2---:R-:W-:-:S04]  /*3730*/  FMUL.FTZ R0, R69, c[0x0][0x320] ;  /* 0x0000c80045007a20 */ /* 0x004fc80000410000 */
[----:B------:R2:W1:Y:S03]  /*3740*/  MUFU.TANH R147, R0 ;  /* 0x0000000000937308 */ /* 0x0004660000002400 */
[----:B------:R-:W-:Y:S01]  /*3750*/  HMMA.16816.F32.BF16 R64, R20, R86, R64 ;  /* 0x000000561440723c */ /* 0x000fe20000041840 */
[----:B--2---:R-:W-:-:S04]  /*3760*/  FMUL.FTZ R0, R70, c[0x0][0x320] ;  /* 0x0000c80046007a20 */ /* 0x004fc80000410000 */
[----:B------:R2:W1:Y:S02]  /*3770*/  MUFU.TANH R144, R0 ;  /* 0x0000000000907308 */ /* 0x0004640000002400 */
[----:B--2---:R-:W-:Y:S02]  /*3780*/  FMUL.FTZ R0, R71, c[0x0][0x320] ;  /* 0x0000c80047007a20 */ /* 0x004fe40000410000 */
[----:B-1----:R-:W-:Y:S04]  /*3790*/  HMMA.16816.F32.BF16 R68, R8, R44, R60 ;  /* 0x0000002c0844723c */ /* 0x002fe8000004183c */
[----:B------:R1:W2:Y:S04]  /*37a0*/  MUFU.TANH R143, R0 ;  /* 0x00000000008f7308 */ /* 0x0002a80000002400 */
[----:B------:R-:W-:Y:S01]  /*37b0*/  HMMA.16816.F32.BF16 R60, R32, R88, RZ ;  /* 0x00000058203c723c */ /* 0x000fe200000418ff */
[----:B-1----:R-:W-:-:S04]  /*37c0*/  FMUL.FTZ R0, R72, c[0x0][0x320] ;  /* 0x0000c80048007a20 */ /* 0x002fc80000410000 */
[----:B------:R1:W1:Y:S03]  /*37d0*/  MUFU.TANH R142, R0 ;  /* 0x00000000008e7308 */ /* 0x0002660000002400 */
[----:B------:R-:W-:Y:S01]  /*37e0*/  HMMA.16816.F32.BF16 R76, R4, R44, R40 ;  /* 0x0000002c044c723c */ /* 0x000fe20000041828 */
[----:B------:R-:W5:Y:S07]  /*37f0*/  LDSM.16.M88.4 R40, [R3+0x1000] ;  /* 0x001000000328783b */ /* 0x000f6e0000000200 */
[----:B------:R-:W-:Y:S01]  /*3800*/  HMMA.16816.F32.BF16 R52, R16, R50, R52 ;  /* 0x000000321034723c */ /* 0x000fe20000041834 */
[----:B-1----:R-:W-:-:S04]  /*3810*/  FMUL.FTZ R0, R73, c[0x0][0x320] ;  /* 0x0000c80049007a20 */ /* 0x002fc80000410000 */
[----:B------:R1:W1:Y:S03]  /*3820*/  MUFU.TANH R141, R0 ;  /* 0x00000000008d7308 */ /* 0x0002660000002400 */
[----:B------:R-:W-:Y:S01]  /*3830*/  HMMA.16816.F32.BF16 R56, R28, R88, RZ ;  /* 0x000000581c38723c */ /* 0x000fe200000418ff */
[----:B-1----:R-:W-:-:S04]  /*3840*/  FMUL.FTZ R0, R74, c[0x0][0x320] ;  /* 0x0000c8004a007a20 */ /* 0x002fc80000410000 */
[----:B------:R1:W1:Y:S03]  /*3850*/  MUFU.TANH R137, R0 ;  /* 0x0000000000897308 */ /* 0x0002660000002400 */
[----:B------:R-:W-:Y:S01]  /*3860*/  HMMA.16816.F32.BF16 R64, R12, R50, R64 ;  /* 0x000000320c40723c */ /* 0x000fe20000041840 */
[----:B------:R-:W2:Y:S01]  /*3870*/  LDSM.16.M88.4 R48, [R189+0x1000] ;  /* 0x00100000bd30783b */ /* 0x000ea20000000200 */
[----:B-1----:R-:W-:-:S04]  /*3880*/  FMUL.FTZ R0, R75, c[0x0][0x320] ;  /* 0x0000c8004b007a20 */ /* 0x002fc80000410000 */
[----:B------:R1:W1:Y:S02]  /*3890*/  MUFU.TANH R138, R0 ;  /* 0x00000000008a7308 */ /* 0x0002640000002400 */
[----:B------:R-:W-:Y:S01]  /*38a0*/  HMMA.16816.F32.BF16 R60, R24, R92, R60 ;  /* 0x0000005c183c723c */ /* 0x000fe2000004183c */
[----:B-1----:R-:W-:-:S05]  /*38b0*/  FMUL.FTZ R0, R68, c[0x0][0x320] ;  /* 0x0000c80044007a20 */ /* 0x002fca0000410000 */
[----:B------:R1:W1:Y:S02]  /*38c0*/  MUFU.TANH R140, R0 ;  /* 0x00000000008c7308 */ /* 0x0002640000002400 */
[----:B-1----:R-:W-:-:S06]  /*38d0*/  FMUL.FTZ R0, R69, c[0x0][0x320] ;  /* 0x0000c80045007a20 */ /* 0x002fcc0000410000 */
[----:B------:R1:W1:Y:S02]  /*38e0*/  MUFU.TANH R139, R0 ;  /* 0x00000000008b7308 */ /* 0x0002640000002400 */
[----:B-1----:R-:W-:-:S06]  /*38f0*/  FMUL.FTZ R0, R70, c[0x0][0x320] ;  /* 0x0000c80046007a20 */ /* 0x002fcc0000410000 */
[----:B------:R1:W1:Y:S01]  /*3900*/  MUFU.TANH R136, R0 ;  /* 0x0000000000887308 */ /* 0x0002620000002400 */
[----:B------:R-:W-:Y:S01]  /*3910*/  HMMA.16816.F32.BF16 R72, R4, R46, R64 ;  /* 0x0000002e0448723c */ /* 0x000fe20000041840 */
[----:B-1----:R-:W-:-:S07]  /*3920*/  FMUL.FTZ R0, R71, c[0x0][0x320] ;  /* 0x0000c80047007a20 */ /* 0x002fce0000410000 */
[----:B------:R-:W-:Y:S01]  /*3930*/  HMMA.16816.F32.BF16 R68, R8, R46, R52 ;  /* 0x0000002e0844723c */ /* 0x000fe20000041834 */
[----:B------:R1:W1:Y:S07]  /*3940*/  MUFU.TANH R135, R0 ;  /* 0x0000000000877308 */ /* 0x00026e0000002400 */
[----:B------:R-:W-:Y:S01]  /*3950*/  HMMA.16816.F32.BF16 R52, R20, R92, R56 ;  /* 0x0000005c1434723c */ /* 0x000fe20000041838 */
[----:B-1----:R-:W-:-:S07]  /*3960*/  FMUL.FTZ R0, R76, c[0x0][0x320] ;  /* 0x0000c8004c007a20 */ /* 0x002fce0000410000 */
[-C--:B------:R-:W-:Y:S01]  /*3970*/  HMMA.16816.F32.BF16 R56, R32, R90.reuse, RZ ;  /* 0x0000005a2038723c */ /* 0x080fe200000418ff */
[----:B------:R1:W1:Y:S07]  /*3980*/  MUFU.TANH R134, R0 ;  /* 0x0000000000867308 */ /* 0x00026e0000002400 */
[----:B------:R-:W-:Y:S01]  /*3990*/  HMMA.16816.F32.BF16 R64, R28, R90, RZ ;  /* 0x0000005a1c40723c */ /* 0x000fe200000418ff */
[----:B-1----:R-:W-:-:S07]  /*39a0*/  FMUL.FTZ R0, R77, c[0x0][0x320] ;  /* 0x0000c8004d007a20 */ /* 0x002fce0000410000 */
[----:B-----5:R-:W-:Y:S01]  /*39b0*/  HMMA.16816.F32.BF16 R60, R16, R40, R60 ;  /* 0x00000028103c723c */ /* 0x020fe2000004183c */
[----:B------:R1:W1:Y:S02]  /*39c0*/  MUFU.TANH R133, R0 ;  /* 0x0000000000857308 */ /* 0x0002640000002400 */
[----:B-1----:R-:W-:-:S06]  /*39d0*/  FMUL.FTZ R0, R78, c[0x0][0x320] ;  /* 0x0000c8004e007a20 */ /* 0x002fcc0000410000 */
[----:B------:R1:W1:Y:S01]  /*39e0*/  MUFU.TANH R89, R0 ;  /* 0x0000000000597308 */ /* 0x0002620000002400 */
[----:B------:R-:W-:Y:S01]  /*39f0*/  HMMA.16816.F32.BF16 R44, R12, R40, R52 ;  /* 0x000000280c2c723c */ /* 0x000fe20000041834 */
[----:B-1----:R-:W-:-:S06]  /*3a00*/  FMUL.FTZ R0, R79, c[0x0][0x320] ;  /* 0x0000c8004f007a20 */ /* 0x002fcc0000410000 */
[----:B------:R1:W1:Y:S01]  /*3a10*/  MUFU.TANH R122, R0 ;  /* 0x00000000007a7308 */ /* 0x0002620000002400 */
[----:B------:R-:W-:Y:S01]  /*3a20*/  HMMA.16816.F32.BF16 R52, R24, R94, R56 ;  /* 0x0000005e1834723c */ /* 0x000fe20000041838 */
[----:B-1----:R-:W-:-:S06]  /*3a30*/  FMUL.FTZ R0, R68, c[0x0][0x320] ;  /* 0x0000c80044007a20 */ /* 0x002fcc0000410000 */
[----:B------:R1:W1:Y:S01]  /*3a40*/  MUFU.TANH R131, R0 ;  /* 0x0000000000837308 */ /* 0x0002620000002400 */
[----:B------:R-:W-:Y:S01]  /*3a50*/  HMMA.16816.F32.BF16 R64, R20, R94, R64 ;  /* 0x0000005e1440723c */ /* 0x000fe20000041840 */
[----:B-1----:R-:W-:-:S06]  /*3a60*/  FMUL.FTZ R0, R69, c[0x0][0x320] ;  /* 0x0000c80045007a20 */ /* 0x002fcc0000410000 */
[----:B------:R1:W1:Y:S02]  /*3a70*/  MUFU.TANH R123, R0 ;  /* 0x00000000007b7308 */ /* 0x0002640000002400 */
[----:B-1----:R-:W-:-:S06]  /*3a80*/  FMUL.FTZ R0, R70, c[0x0][0x320] ;  /* 0x0000c80046007a20 */ /* 0x002fcc0000410000 */
[----:B------:R1:W1:Y:S01]  /*3a90*/  MUFU.TANH R121, R0 ;  /* 0x0000000000797308 */ /* 0x0002620000002400 */
[----:B--2---:R-:W-:Y:S01]  /*3aa0*/  HMMA.16816.F32.BF16 R76, R4, R48, R44 ;  /* 0x00000030044c723c */ /* 0x004fe2000004182c */
[----:B-1----:R-:W-:-:S07]  /*3ab0*/  FMUL.FTZ R0, R71, c[0x0][0x320] ;  /* 0x0000c80047007a20 */ /* 0x002fce0000410000 */
[----:B------:R-:W-:Y:S01]  /*3ac0*/  HMMA.16816.F32.BF16 R68, R8, R48, R60 ;  /* 0x000000300844723c */ /* 0x000fe2000004183c */
[----:B------:R1:W2:Y:S07]  /*3ad0*/  MUFU.TANH R120, R0 ;  /* 0x0000000000787308 */ /* 0x0002ae0000002400 */
[----:B------:R-:W-:Y:S01]  /*3ae0*/  HMMA.16816.F32.BF16 R60, R32, R96, RZ ;  /* 0x00000060203c723c */ /* 0x000fe200000418ff */
[----:B-1----:R-:W-:-:S04]  /*3af0*/  FMUL.FTZ R0, R72, c[0x0][0x320] ;  /* 0x0000c80048007a20 */ /* 0x002fc80000410000 */
[----:B------:R1:W1:Y:S03]  /*3b00*/  MUFU.TANH R93, R0 ;  /* 0x00000000005d7308 */ /* 0x0002660000002400 */
[----:B------:R-:W-:Y:S01]  /*3b10*/  HMMA.16816.F32.BF16 R44, R16, R42, R52 ;  /* 0x0000002a102c723c */ /* 0x000fe20000041834 */
[----:B------:R-:W5:Y:S01]  /*3b20*/  LDSM.16.M88.4 R52, [R3+0x1800] ;  /* 0x001800000334783b */ /* 0x000f620000000200 */
[----:B-1----:R-:W-:-:S04]  /*3b30*/  FMUL.FTZ R0, R73, c[0x0][0x320] ;  /* 0x0000c80049007a20 */ /* 0x002fc80000410000 */
[----:B------:R1:W1:Y:S02]  /*3b40*/  MUFU.TANH R119, R0 ;  /* 0x0000000000777308 */ /* 0x0002640000002400 */
[----:B------:R-:W-:Y:S01]  /*3b50*/  HMMA.16816.F32.BF16 R64, R12, R42, R64 ;  /* 0x0000002a0c40723c */ /* 0x000fe20000041840 */
[----:B------:R-:W2:Y:S01]  /*3b60*/  LDSM.16.M88.4 R40, [R189+0x1800] ;  /* 0x00180000bd28783b */ /* 0x000ea20000000200 */
[----:B-1----:R-:W-:-:S04]  /*3b70*/  FMUL.FTZ R0, R74, c[0x0][0x320] ;  /* 0x0000c8004a007a20 */ /* 0x002fc80000410000 */
[----:B------:R1:W1:Y:S02]  /*3b80*/  MUFU.TANH R39, R0 ;  /* 0x0000000000277308 */ /* 0x0002640000002400 */
[----:B------:R-:W-:Y:S01]  /*3b90*/  HMMA.16816.F32.BF16 R56, R28, R96, RZ ;  /* 0x000000601c38723c */ /* 0x000fe200000418ff */
[----:B-1----:R-:W-:-:S05]  /*3ba0*/  FMUL.FTZ R0, R75, c[0x0][0x320] ;  /* 0x0000c8004b007a20 */ /* 0x002fca0000410000 */
[----:B------:R1:W1:Y:S02]  /*3bb0*/  MUFU.TANH R94, R0 ;  /* 0x00000000005e7308 */ /* 0x0002640000002400 */
[----:B------:R-:W-:Y:S01]  /*3bc0*/  HMMA.16816.F32.BF16 R60, R24, R100, R60 ;  /* 0x00000064183c723c */ /* 0x000fe2000004183c */
[----:B-1----:R-:W-:-:S05]  /*3bd0*/  FMUL.FTZ R0, R68, c[0x0][0x320] ;  /* 0x0000c80044007a20 */ /* 0x002fca0000410000 */
[----:B------:R1:W1:Y:S02]  /*3be0*/  MUFU.TANH R117, R0 ;  /* 0x0000000000757308 */ /* 0x0002640000002400 */
[----:B-1----:R-:W-:-:S06]  /*3bf0*/  FMUL.FTZ R0, R69, c[0x0][0x320] ;  /* 0x0000c80045007a20 */ /* 0x002fcc0000410000 */
[----:B------:R1:W1:Y:S01]  /*3c00*/  MUFU.TANH R116, R0 ;  /* 0x0000000000747308 */ /* 0x0002620000002400 */
[----:B------:R-:W-:Y:S01]  /*3c10*/  HMMA.16816.F32.BF16 R72, R4, R50, R64 ;  /* 0x000000320448723c */ /* 0x000fe20000041840 */
[----:B-1----:R-:W-:-:S06]  /*3c20*/  FMUL.FTZ R0, R70, c[0x0][0x320] ;  /* 0x0000c80046007a20 */ /* 0x002fcc0000410000 */
[----:B------:R1:W1:Y:S02]  /*3c30*/  MUFU.TANH R87, R0 ;  /* 0x0000000000577308 */ /* 0x0002640000002400 */
[----:B-1----:R-:W-:Y:S02]  /*3c40*/  FMUL.FTZ R0, R71, c[0x0][0x320] ;  /* 0x0000c80047007a20 */ /* 0x002fe40000410000 */
[----:B------:R-:W-:Y:S04]  /*3c50*/  HMMA.16816.F32.BF16 R68, R8, R50, R44 ;  /* 0x000000320844723c */ /* 0x000fe8000004182c */
[----:B------:R1:W1:Y:S04]  /*3c60*/  MUFU.TANH R112, R0 ;  /* 0x0000000000707308 */ /* 0x0002680000002400 */
[----:B------:R-:W-:Y:S01]  /*3c70*/  HMMA.16816.F32.BF16 R44, R20, R100, R56 ;  /* 0x00000064142c723c */ /* 0x000fe20000041838 */
[----:B-1----:R-:W-:-:S07]  /*3c80*/  FMUL.FTZ R0, R76, c[0x0][0x320] ;  /* 0x0000c8004c007a20 */ /* 0x002fce0000410000 */
[----:B------:R-:W-:Y:S01]  /*3c90*/  HMMA.16816.F32.BF16 R48, R32, R98, RZ ;  /* 0x000000622030723c */ /* 0x000fe200000418ff */
[----:B------:R1:W1:Y:S07]  /*3ca0*/  MUFU.TANH R115, R0 ;  /* 0x0000000000737308 */ /* 0x00026e0000002400 */
[----:B-----5:R-:W-:Y:S01]  /*3cb0*/  HMMA.16816.F32.BF16 R56, R16, R52, R60 ;  /* 0x000000341038723c */ /* 0x020fe2000004183c */
[----:B-1----:R-:W-:-:S04]  /*3cc0*/  FMUL.FTZ R0, R77, c[0x0][0x320] ;  /* 0x0000c8004d007a20 */ /* 0x002fc80000410000 */
[----:B------:R1:W1:Y:S03]  /*3cd0*/  MUFU.TANH R124, R0 ;  /* 0x00000000007c7308 */ /* 0x0002660000002400 */
[----:B------:R-:W-:Y:S01]  /*3ce0*/  HMMA.16816.F32.BF16 R60, R28, R98, RZ ;  /* 0x000000621c3c723c */ /* 0x000fe200000418ff */
[----:B-1----:R-:W-:-:S04]  /*3cf0*/  FMUL.FTZ R0, R78, c[0x0][0x320] ;  /* 0x0000c8004e007a20 */ /* 0x002fc80000410000 */
[----:B------:R1:W1:Y:S03]  /*3d00*/  MUFU.TANH R127, R0 ;  /* 0x00000000007f7308 */ /* 0x0002660000002400 */
[----:B------:R-:W-:Y:S01]  /*3d10*/  HMMA.16816.F32.BF16 R44, R12, R52, R44 ;  /* 0x000000340c2c723c */ /* 0x000fe2000004182c */
[----:B-1----:R-:W-:-:S04]  /*3d20*/  FMUL.FTZ R0, R79, c[0x0][0x320] ;  /* 0x0000c8004f007a20 */ /* 0x002fc80000410000 */
[----:B------:R1:W1:Y:S03]  /*3d30*/  MUFU.TANH R128, R0 ;  /* 0x0000000000807308 */ /* 0x0002660000002400 */
[----:B------:R-:W-:Y:S01]  /*3d40*/  HMMA.16816.F32.BF16 R48, R24, R102, R48 ;  /* 0x000000661830723c */ /* 0x000fe20000041830 */
[----:B-1----:R-:W-:-:S04]  /*3d50*/  FMUL.FTZ R0, R68, c[0x0][0x320] ;  /* 0x0000c80044007a20 */ /* 0x002fc80000410000 */
[----:B------:R1:W1:Y:S02]  /*3d60*/  MUFU.TANH R86, R0 ;  /* 0x0000000000567308 */ /* 0x0002640000002400 */
[----:B-1----:R-:W-:-:S06]  /*3d70*/  FMUL.FTZ R0, R69, c[0x0][0x320] ;  /* 0x0000c80045007a20 */ /* 0x002fcc0000410000 */
[----:B------:R1:W1:Y:S01]  /*3d80*/  MUFU.TANH R85, R0 ;  /* 0x0000000000557308 */ /* 0x0002620000002400 */
[----:B------:R-:W-:Y:S01]  /*3d90*/  HMMA.16816.F32.BF16 R64, R20, R102, R60 ;  /* 0x000000661440723c */ /* 0x000fe2000004183c */
[----:B-1----:R-:W-:-:S06]  /*3da0*/  FMUL.FTZ R0, R70, c[0x0][0x320] ;  /* 0x0000c80046007a20 */ /* 0x002fcc0000410000 */
[----:B------:R1:W1:Y:S01]  /*3db0*/  MUFU.TANH R113, R0 ;  /* 0x0000000000717308 */ /* 0x0002620000002400 */
[----:B------:R-:W-:Y:S01]  /*3dc0*/  HMMA.16816.F32.BF16 R60, R32, R104, RZ ;  /* 0x00000068203c723c */ /* 0x000fe200000418ff */
[----:B-1----:R-:W-:-:S07]  /*3dd0*/  FMUL.FTZ R0, R71, c[0x0][0x320] ;  /* 0x0000c80047007a20 */ /* 0x002fce0000410000 */
[----:B--2---:R-:W-:Y:S01]  /*3de0*/  HMMA.16816.F32.BF16 R68, R8, R40, R56 ;  /* 0x000000280844723c */ /* 0x004fe20000041838 */
[----:B------:R1:W2:Y:S02]  /*3df0*/  MUFU.TANH R114, R0 ;  /* 0x0000000000727308 */ /* 0x0002a40000002400 */
[----:B-1----:R-:W-:-:S06]  /*3e00*/  FMUL.FTZ R0, R72, c[0x0][0x320] ;  /* 0x0000c80048007a20 */ /* 0x002fcc0000410000 */
[----:B------:R1:W1:Y:S01]  /*3e10*/  MUFU.TANH R125, R0 ;  /* 0x00000000007d7308 */ /* 0x0002620000002400 */
        /* <DEDUP_REMOVED lines=16> */
[----:B------:R-:W-:Y:S01]  /*3f20*/  HMMA.16816.F32.BF16 R32, R32, R106, RZ ;  /* 0x0000006a2020723c */ /* 0x000fe200000418ff */
[----:B-1----:R-:W-:-:S06]  /*3f30*/  FMUL.FTZ R0, R70, c[0x0][0x320] ;  /* 0x0000c80046007a20 */ /* 0x002fcc0000410000 */
[----:B------:R1:W1:Y:S01]  /*3f40*/  MUFU.TANH R82, R0 ;  /* 0x0000000000527308 */ /* 0x0002620000002400 */
[----:B------:R-:W-:Y:S01]  /*3f50*/  HMMA.16816.F32.BF16 R56, R20, R108, R56 ;  /* 0x0000006c1438723c */ /* 0x000fe20000041838 */
[----:B-1----:R-:W-:-:S07]  /*3f60*/  FMUL.FTZ R0, R71, c[0x0][0x320] ;  /* 0x0000c80047007a20 */ /* 0x002fce0000410000 */
[----:B------:R-:W-:Y:S01]  /*3f70*/  HMMA.16816.F32.BF16 R68, R8, R42, R48 ;  /* 0x0000002a0844723c */ /* 0x000fe20000041830 */
[----:B------:R-:W1:Y:S01]  /*3f80*/  LDSM.16.M88.4 R48, [R189+0x2000] ;  /* 0x00200000bd30783b */ /* 0x000e620000000200 */
[----:B------:R2:W1:Y:S01]  /*3f90*/  MUFU.TANH R81, R0 ;  /* 0x0000000000517308 */ /* 0x0004620000002400 */
[----:B------:R-:W-:Y:S01]  /*3fa0*/  ISETP.GT.AND P1, PT, R132, R163, PT ;  /* 0x000000a38400720c */ /* 0x000fe20003f24270 */
[----:B------:R-:W-:-:S04]  /*3fb0*/  DEPBAR.LE SB0, 0x0 ;  /* 0x000080000000791a */ /* 0x000fc80000000000 */
[----:B--2---:R-:W-:-:S04]  /*3fc0*/  FMUL.FTZ R0, R76, c[0x0][0x320] ;  /* 0x0000c8004c007a20 */ /* 0x004fc80000410000 */
[----:B------:R2:W1:Y:S01]  /*3fd0*/  MUFU.TANH R80, R0 ;  /* 0x0000000000507308 */ /* 0x0004620000002400 */
[----:B------:R-:W-:Y:S08]  /*3fe0*/  HMMA.16816.F32.BF16 R64, R4, R42, R52 ;  /* 0x0000002a0440723c */ /* 0x000ff00000041834 */
[----:B-----5:R-:W-:Y:S01]  /*3ff0*/  HMMA.16816.F32.BF16 R40, R16, R44, R60 ;  /* 0x0000002c1028723c */ /* 0x020fe2000004183c */
        /* <DEDUP_REMOVED lines=10> */
[----:B------:R2:W2:Y:S03]  /*40a0*/  MUFU.TANH R63, R0 ;  /* 0x00000000003f7308 */ /* 0x0004a60000002400 */
[----:B-1----:R-:W-:Y:S01]  /*40b0*/  HMMA.16816.F32.BF16 R40, R8, R48, R40 ;  /* 0x000000300828723c */ /* 0x002fe20000041828 */
[----:B--2---:R-:W-:-:S04]  /*40c0*/  FMUL.FTZ R0, R69, c[0x0][0x320] ;  /* 0x0000c80045007a20 */ /* 0x004fc80000410000 */
[----:B------:R1:W2:Y:S02]  /*40d0*/  MUFU.TANH R62, R0 ;  /* 0x00000000003e7308 */ /* 0x0002a40000002400 */
        /* <DEDUP_REMOVED lines=48> */
[----:B------:R-:W-:Y:S01]  /*43e0*/  BSSY B0, `(.L_x_75) ;  /* 0x0000043000007945 */ /* 0x000fe20003800000 */
[----:B-1----:R-:W-:-:S06]  /*43f0*/  FMUL.FTZ R0, R7, c[0x0][0x320] ;  /* 0x0000c80007007a20 */ /* 0x002fcc0000410000 */
[----:B------:R1:W1:Y:S01]  /*4400*/  MUFU.TANH R14, R0 ;  /* 0x00000000000e7308 */ /* 0x0002620000002400 */
[----:B------:R-:W-:Y:S01]  /*4410*/  BAR.SYNC.DEFER_BLOCKING 0x0 ;  /* 0x0000000000007b1d */ /* 0x000fe20000010000 */
[----:B------:R-:W-:-:S05]  /*4420*/  ISETP.GT.AND P0, PT, R37, 0x4f, PT ;  /* 0x0000004f2500780c */ /* 0x000fca0003f04270 */
[----:B------:R-:W-:Y:S05]  /*4430*/  @!P1 BRA `(.L_x_76) ;  /* 0x000003d000009947 */ /* 0x000fea0003800000 */
[----:B--234-:R-:W-:Y:S01]  /*4440*/  IADD3 R2, R37, R118, R162 ;  /* 0x0000007625027210 */ /* 0x01cfe20007ffe0a2 */
[----:B------:R-:W-:-:S03]  /*4450*/  IMAD.MOV.U32 R201, RZ, RZ, RZ ;  /* 0x000000ffffc97224 */ /* 0x000fc600078e00ff */
[----:B------:R-:W-:-:S05]  /*4460*/  IADD3 R2, R2, -0x50, RZ ;  /* 0xffffffb002027810 */ /* 0x000fca0007ffe0ff */
[----:B------:R-:W-:-:S04]  /*4470*/  @P3 IMAD.HI.U32 R3, R2, c[0x0][0x2bc], RZ ;  /* 0x0000af0002033a27 */ /* 0x000fc800078e00ff */
[----:B-1----:R-:W-:Y:S01]  /*4480*/  IMAD.MOV.U32 R0, RZ, RZ, R2 ;  /* 0x000000ffff007224 */ /* 0x002fe200078e0002 */
[----:B------:R-:W-:-:S04]  /*4490*/  @P3 SHF.R.U32.HI R0, RZ, c[0x0][0x2c0], R3 ;  /* 0x0000b000ff003a19 */ /* 0x000fc80000011603 */
[----:B------:R-:W-:-:S04]  /*44a0*/  @!P0 IADD3 R3, P1, R0, R160, RZ ;  /* 0x000000a000038210 */ /* 0x000fc80007f3e0ff */
[----:B------:R-:W-:Y:S02]  /*44b0*/  @!P0 LEA.HI.X.SX32 R5, R0, R157, 0x1, P1 ;  /* 0x0000009d00058211 */ /* 0x000fe400008f0eff */
[----:B------:R-:W-:-:S04]  /*44c0*/  @!P0 LEA R4, P1, R3, c[0x0][0x2a0], 0x2 ;  /* 0x0000a80003048a11 */ /* 0x000fc800078210ff */
[----:B------:R-:W-:-:S05]  /*44d0*/  @!P0 LEA.HI.X R5, R3, c[0x0][0x2a4], R5, 0x2, P1 ;  /* 0x0000a90003058a11 */ /* 0x000fca00008f1405 */
[----:B------:R-:W2:Y:S01]  /*44e0*/  @!P0 LDG.E R201, [R4.64] ;  /* 0x0000000604c98981 */ /* 0x000ea2000c1e1900 */
[----:B------:R-:W-:-:S04]  /*44f0*/  IMAD.MOV R0, RZ, RZ, -R0 ;  /* 0x000000ffff007224 */ /* 0x000fc800078e0a00 */
[----:B------:R-:W-:-:S04]  /*4500*/  IMAD R220, R0, c[0x0][0x2b8], R2 ;  /* 0x0000ae0000dc7a24 */ /* 0x000fc800078e0202 */
[----:B------:R-:W-:Y:S01]  /*4510*/  IMAD.WIDE.U32 R2, R220, c[0x0][0x1e0], RZ ;  /* 0x00007800dc027a25 */ /* 0x000fe200078e00ff */
[----:B------:R-:W-:-:S05]  /*4520*/  SHF.R.S32.HI R0, RZ, 0x1f, R220 ;  /* 0x0000001fff007819 */ /* 0x000fca00000114dc */
[----:B------:R-:W-:-:S04]  /*4530*/  IMAD R0, R0, c[0x0][0x1e0], RZ ;  /* 0x0000780000007a24 */ /* 0x000fc800078e02ff */
[----:B------:R-:W-:-:S04]  /*4540*/  IMAD R0, R220, c[0x0][0x1e4], R0 ;  /* 0x00007900dc007a24 */ /* 0x000fc800078e0200 */
[----:B------:R-:W-:Y:S01]  /*4550*/  IMAD.IADD R3, R3, 0x1, R0 ;  /* 0x0000000103037824 */ /* 0x000fe200078e0200 */
[----:B--2---:R-:W-:-:S03]  /*4560*/  SHF.R.S32.HI R0, RZ, 0x1f, R201 ;  /* 0x0000001fff007819 */ /* 0x004fc600000114c9 */
[----:B------:R-:W-:-:S04]  /*4570*/  IMAD.WIDE.U32 R2, R201, c[0x0][0x1f0], R2 ;  /* 0x00007c00c9027a25 */ /* 0x000fc800078e0002 */
[----:B------:R-:W-:Y:S01]  /*4580*/  IMAD R0, R0, c[0x0][0x1f0], RZ ;  /* 0x00007c0000007a24 */ /* 0x000fe200078e02ff */
[----:B------:R-:W-:-:S03]  /*4590*/  IADD3 R2, P2, R158, R2, RZ ;  /* 0x000000029e027210 */ /* 0x000fc60007f5e0ff */
[----:B------:R-:W-:Y:S01]  /*45a0*/  IMAD R4, R201, c[0x0][0x1f4], R0 ;  /* 0x00007d00c9047a24 */ /* 0x000fe200078e0200 */
[----:B------:R-:W-:-:S04]  /*45b0*/  LEA R0, P1, R2, c[0x0][0x1c8], 0x1 ;  /* 0x0000720002007a11 */ /* 0x000fc800078208ff */
[----:B------:R-:W-:-:S04]  /*45c0*/  IADD3.X R3, R156, R3, R4, P2, !PT ;  /* 0x000000039c037210 */ /* 0x000fc800017fe404 */
[----:B------:R-:W-:Y:S01]  /*45d0*/  LEA.HI.X R4, R2, c[0x0][0x1cc], R3, 0x1, P1 ;  /* 0x0000730002047a11 */ /* 0x000fe200008f0c03 */
[----:B------:R-:W-:Y:S05]  /*45e0*/  BRA.DIV ~URZ, `(.L_x_77) ;  /* 0x0000b6527f007947 */ /* 0x000fea000b800000 */
[----:B------:R1:W2:Y:S02]  /*45f0*/  SHFL.IDX PT, R7, R4, RZ, 0x181f ;  /* 0x00181fff04077589 */ /* 0x0002a400000e0000 */
.L_x_171:
[----:B------:R-:W-:Y:S05]  /*4600*/  BRA.DIV ~URZ, `(.L_x_78) ;  /* 0x0000b6a27f007947 */ /* 0x000fea000b800000 */
[----:B------:R-:W3:Y:S01]  /*4610*/  SHFL.IDX PT, R2, R0, RZ, 0x181f ;  /* 0x00181fff00027589 */ /* 0x000ee200000e0000 */
[----:B------:R-:W-:-:S03]  /*4620*/  ISETP.GE.AND P1, PT, R231, c[0x0][0x1d4], PT ;  /* 0x00007500e7007a0c */ /* 0x000fc60003f26270 */
[----:B------:R-:W4:Y:S04]  /*4630*/  SHFL.IDX PT, R3, R0, 0x1, 0x181f ;  /* 0x00381f0000037f89 */ /* 0x000f2800000e0000 */
[----:B------:R-:W5:Y:S04]  /*4640*/  SHFL.IDX PT, R6, R0, 0x2, 0x181f ;  /* 0x00581f0000067f89 */ /* 0x000f6800000e0000 */
[----:B------:R-:W1:Y:S04]  /*4650*/  SHFL.IDX PT, R5, R0, 0x3, 0x181f ;  /* 0x00781f0000057f89 */ /* 0x000e6800000e0000 */
[----:B------:R-:W2:Y:S04]  /*4660*/  SHFL.IDX PT, R9, R4, 0x1, 0x181f ;  /* 0x00381f0004097f89 */ /* 0x000ea800000e0000 */
[----:B------:R-:W2:Y:S04]  /*4670*/  SHFL.IDX PT, R13, R4, 0x2, 0x181f ;  /* 0x00581f00040d7f89 */ /* 0x000ea800000e0000 */
[----:B------:R-:W2:Y:S01]  /*4680*/  SHFL.IDX PT, R12, R4, 0x3, 0x181f ;  /* 0x00781f00040c7f89 */ /* 0x000ea200000e0000 */
[----:B---3--:R-:W-:-:S02]  /*4690*/  IADD3 R10, P2, R2, R155, RZ ;  /* 0x0000009b020a7210 */ /* 0x008fc40007f5e0ff */
[-C--:B----4-:R-:W-:Y:S01]  /*46a0*/  IADD3 R8, P4, R3, R155.reuse, RZ ;  /* 0x0000009b03087210 */ /* 0x090fe20007f9e0ff */
[----:B------:R-:W3:Y:S02]  /*46b0*/  SHFL.IDX PT, R0, R0, 0x4, 0x181f ;  /* 0x00981f0000007f89 */ /* 0x000ee400000e0000 */
[----:B--2---:R-:W-:Y:S01]  /*46c0*/  IMAD.X R11, R7, 0x1, R36, P2 ;  /* 0x00000001070b7824 */ /* 0x004fe200010e0624 */
[-C--:B-----5:R-:W-:Y:S01]  /*46d0*/  IADD3 R6, P3, R6, R155.reuse, RZ ;  /* 0x0000009b06067210 */ /* 0x0a0fe20007f7e0ff */
[----:B-1----:R-:W1:Y:S01]  /*46e0*/  SHFL.IDX PT, R4, R4, 0x4, 0x181f ;  /* 0x00981f0004047f89 */ /* 0x002e6200000e0000 */
[----:B------:R-:W-:-:S03]  /*46f0*/  IADD3 R2, P2, R5, R155, RZ ;  /* 0x0000009b05027210 */ /* 0x000fc60007f5e0ff */
[----:B------:R2:W-:Y:S01]  /*4700*/  LDGSTS.E.BYPASS.LTC128B.128 [R204+0x2900], [R10.64], !P1 ;  /* 0x029000000acc7fae */ /* 0x0005e2000c901d46 */
[----:B------:R-:W-:Y:S01]  /*4710*/  SEL R5, RZ, 0x10, P1 ;  /* 0x00000010ff057807 */ /* 0x000fe20000800000 */
[--C-:B------:R-:W-:Y:S02]  /*4720*/  IMAD.X R9, R9, 0x1, R36.reuse, P4 ;  /* 0x0000000109097824 */ /* 0x100fe400020e0624 */
[----:B------:R-:W-:-:S03]  /*4730*/  IMAD.X R7, R13, 0x1, R36, P3 ;  /* 0x000000010d077824 */ /* 0x000fc600018e0624 */
[----:B------:R2:W-:Y:S01]  /*4740*/  LDGSTS.E.BYPASS.LTC128B.128 [R204+0x3100], [R8.64], !P1 ;  /* 0x0310000008cc7fae */ /* 0x0005e2000c901d46 */
[----:B------:R-:W-:-:S03]  /*4750*/  IMAD.X R3, R12, 0x1, R36, P2 ;  /* 0x000000010c037824 */ /* 0x000fc600010e0624 */
[----:B------:R2:W-:Y:S04]  /*4760*/  LDGSTS.E.BYPASS.LTC128B.128 [R204+0x3900], [R6.64], !P1 ;  /* 0x0390000006cc7fae */ /* 0x0005e8000c901d46 */
[----:B------:R2:W-:Y:S02]  /*4770*/  LDGSTS.E.BYPASS.LTC128B.128 [R204+0x4100], [R2.64], !P1 ;  /* 0x0410000002cc7fae */ /* 0x0005e4000c901d46 */
.L_x_172:
[C---:B--23--:R-:W-:Y:S02]  /*4780*/  IADD3 R2, -R5.reuse, 0x10, RZ ;  /* 0x0000001005027810 */ /* 0x04cfe40007ffe1ff */
[----:B------:R-:W-:Y:S02]  /*4790*/  ISETP.NE.U32.AND P3, PT, R5, RZ, PT ;  /* 0x000000ff0500720c */ /* 0x000fe40003f65070 */
[----:B------:R-:W-:-:S04]  /*47a0*/  LOP3.LUT R2, R2, 0xf, RZ, 0xc0, !PT ;  /* 0x0000000f02027812 */ /* 0x000fc800078ec0ff */
[----:B------:R-:W-:-:S04]  /*47b0*/  IADD3 R2, P2, P1, R2, R0, R155 ;  /* 0x0000000002027210 */ /* 0x000fc8000795e09b */
[----:B-1----:R-:W-:-:S05]  /*47c0*/  IADD3.X R3, RZ, R4, R36, P2, P1 ;  /* 0x00000004ff037210 */ /* 0x002fca00017e2424 */
[----:B------:R-:W-:Y:S01]  /*47d0*/  @!PT LDS RZ, [RZ] ;  /* 0x00000000fffff984 */ /* 0x000fe20000000800 */
[----:B------:R-:W-:Y:S01]  /*47e0*/  @!PT LDS RZ, [RZ] ;  /* 0x00000000fffff984 */ /* 0x000fe20000000800 */
[----:B------:R-:W-:Y:S01]  /*47f0*/  @!PT LDS RZ, [RZ] ;  /* 0x00000000fffff984 */ /* 0x000fe20000000800 */
[----:B------:R1:W-:Y:S04]  /*4800*/  LDGSTS.E.BYPASS.LTC128B.128.ZFILL [R204+0x4900], [R2.64], P3 ;  /* 0x0490000002cc7fae */ /* 0x0003e80009941d46 */
.L_x_76:
[----:B--234-:R-:W-:Y:S05]  /*4810*/  BSYNC B0 ;  /* 0x0000000000007941 */ /* 0x01cfea0003800000 */
.L_x_75:
[----:B-1----:R-:W2:Y:S04]  /*4820*/  LDL R0, [R1+0x74] ;  /* 0x0000740001007983 */ /* 0x002ea80000100800 */
[----:B------:R-:W0:Y:S01]  /*4830*/  LDGDEPBAR ;  /* 0x00000000000079af */ /* 0x000e220000000000 */
[----:B--2---:R-:W-:-:S05]  /*4840*/  IMAD.IADD R0, R38, 0x1, -R0 ;  /* 0x0000000126007824 */ /* 0x004fca00078e0a00 */
[C---:B------:R-:W-:Y:S02]  /*4850*/  ISETP.GT.AND P2, PT, R0.reuse, RZ, PT ;  /* 0x000000ff0000720c */ /* 0x040fe40003f44270 */
[----:B------:R-:W-:Y:S02]  /*4860*/  ISETP.GT.AND P1, PT, R0, 0x1, PT ;  /* 0x000000010000780c */ /* 0x000fe40003f24270 */
        /* <DEDUP_REMOVED lines=11> */
[C---:B------:R-:W-:Y:S02]  /*4920*/  ISETP.GT.AND P6, PT, R0.reuse, 0x8, PT ;  /* 0x000000080000780c */ /* 0x040fe40003fc4270 */
[C---:B------:R-:W-:Y:S02]  /*4930*/  ISETP.GT.AND P5, PT, R0.reuse, 0x9, PT ;  /* 0x000000090000780c */ /* 0x040fe40003fa4270 */
[----:B------:R-:W-:Y:S02]  /*4940*/  ISETP.GT.AND P3, PT, R0, 0x11, PT ;  /* 0x000000110000780c */ /* 0x000fe40003f64270 */
        /* <DEDUP_REMOVED lines=108> */
[----:B------:R-:W-:Y:S02]  /*5010*/  FSEL R140, R63, -INF , P6 ;  /* 0xff8000003f8c7808 */ /* 0x000fe40003000000 */
[----:B------:R-:W-:-:S02]  /*5020*/  FMNMX.FTZ R0, R142, R0, !PT ;  /* 0x000000008e007209 */ /* 0x000fc40007810000 */
[----:B------:R-:W-:Y:S02]  /*5030*/  FSEL R143, R61, -INF , P6 ;  /* 0xff8000003d8f7808 */ /* 0x000fe40003000000 */
[----:B------:R-:W-:Y:S02]  /*5040*/  FMNMX.FTZ R3, R145, R3, !PT ;  /* 0x0000000391037209 */ /* 0x000fe40007810000 */
[----:B------:R-:W-:Y:S02]  /*5050*/  FSEL R150, R59, -INF , P6 ;  /* 0xff8000003b967808 */ /* 0x000fe40003000000 */
        /* <DEDUP_REMOVED lines=35> */
[----:B------:R-:W-:Y:S02]  /*5290*/  FMNMX.FTZ R4, R156, R3, !PT ;  /* 0x000000039c047209 */ /* 0x000fe40007810000 */
[----:B------:R-:W-:Y:S02]  /*52a0*/  FMNMX.FTZ R3, R159, R2, !PT ;  /* 0x000000029f037209 */ /* 0x000fe40007810000 */
[----:B------:R-:W-:Y:S02]  /*52b0*/  FMNMX.FTZ R2, R164, R0, !PT ;  /* 0x00000000a4027209 */ /* 0x000fe40007810000 */
[----:B------:R-:W-:-:S02]  /*52c0*/  FSEL R166, R14, -INF , P1 ;  /* 0xff8000000ea67808 */ /* 0x000fc40000800000 */
[----:B------:R-:W-:Y:S02]  /*52d0*/  FSEL R163, R17, -INF , P1 ;  /* 0xff80000011a37808 */ /* 0x000fe40000800000 */
[----:B------:R-:W-:Y:S02]  /*52e0*/  FSEL R162, R21, -INF , P1 ;  /* 0xff80000015a27808 */ /* 0x000fe40000800000 */
[----:B------:R-:W-:Y:S02]  /*52f0*/  FSEL R155, R23, -INF , P1 ;  /* 0xff800000179b7808 */ /* 0x000fe40000800000 */
[----:B------:R-:W-:Y:S02]  /*5300*/  FMNMX.FTZ R0, R168, R5, !PT ;  /* 0x00000005a8007209 */ /* 0x000fe40007810000 */
[----:B------:R-:W-:Y:S02]  /*5310*/  FMNMX.FTZ R4, R155, R4, !PT ;  /* 0x000000049b047209 */ /* 0x000fe40007810000 */
[----:B------:R-:W-:-:S02]  /*5320*/  FMNMX.FTZ R5, R162, R3, !PT ;  /* 0x00000003a2057209 */ /* 0x000fc40007810000 */
[----:B------:R-:W-:Y:S02]  /*5330*/  FMNMX.FTZ R6, R163, R2, !PT ;  /* 0x00000002a3067209 */ /* 0x000fe40007810000 */
[----:B------:R-:W-:Y:S01]  /*5340*/  FMNMX.FTZ R9, R166, R0, !PT ;  /* 0x00000000a6097209 */ /* 0x000fe20007810000 */
[----:B------:R-:W-:Y:S05]  /*5350*/  BRA.DIV ~URZ, `(.L_x_79) ;  /* 0x0000aeb27f007947 */ /* 0x000fea000b800000 */
[----:B------:R1:W2:Y:S02]  /*5360*/  SHFL.BFLY PT, R0, R4, 0x2, 0x1f ;  /* 0x0c401f0004007f89 */ /* 0x0002a400000e0000 */
.L_x_173:
[----:B-12---:R-:W-:Y:S01]  /*5370*/  FMNMX.FTZ R4, R4, R0, !PT ;  /* 0x0000000004047209 */ /* 0x006fe20007810000 */
[----:B------:R-:W-:Y:S05]  /*5380*/  BRA.DIV ~URZ, `(.L_x_80) ;  /* 0x0000aed27f007947 */ /* 0x000fea000b800000 */
[----:B------:R-:W1:Y:S04]  /*5390*/  SHFL.BFLY PT, R0, R5, 0x2, 0x1f ;  /* 0x0c401f0005007f89 */ /* 0x000e6800000e0000 */
[----:B------:R-:W2:Y:S04]  /*53a0*/  SHFL.BFLY PT, R2, R6, 0x2, 0x1f ;  /* 0x0c401f0006027f89 */ /* 0x000ea800000e0000 */
[----:B------:R-:W3:Y:S04]  /*53b0*/  SHFL.BFLY PT, R7, R9, 0x2, 0x1f ;  /* 0x0c401f0009077f89 */ /* 0x000ee800000e0000 */
[----:B------:R-:W4:Y:S01]  /*53c0*/  SHFL.BFLY PT, R3, R4, 0x1, 0x1f ;  /* 0x0c201f0004037f89 */ /* 0x000f2200000e0000 */
[----:B-1----:R-:W-:-:S02]  /*53d0*/  FMNMX.FTZ R0, R5, R0, !PT ;  /* 0x0000000005007209 */ /* 0x002fc40007810000 */
[----:B--2---:R-:W-:-:S03]  /*53e0*/  FMNMX.FTZ R2, R6, R2, !PT ;  /* 0x0000000206027209 */ /* 0x004fc60007810000 */
[----:B------:R-:W1:Y:S01]  /*53f0*/  SHFL.BFLY PT, R5, R0, 0x1, 0x1f ;  /* 0x0c201f0000057f89 */ /* 0x000e6200000e0000 */
[----:B---3--:R-:W-:-:S03]  /*5400*/  FMNMX.FTZ R9, R9, R7, !PT ;  /* 0x0000000709097209 */ /* 0x008fc60007810000 */
[----:B------:R-:W2:Y:S01]  /*5410*/  SHFL.BFLY PT, R6, R2, 0x1, 0x1f ;  /* 0x0c201f0002067f89 */ /* 0x000ea200000e0000 */
[----:B----4-:R-:W-:-:S03]  /*5420*/  FMNMX.FTZ R72, R4, R3, !PT ;  /* 0x0000000304487209 */ /* 0x010fc60007810000 */
[----:B------:R3:W4:Y:S01]  /*5430*/  SHFL.BFLY PT, R14, R9, 0x1, 0x1f ;  /* 0x0c201f00090e7f89 */ /* 0x00072200000e0000 */
[----:B-1----:R-:W-:Y:S02]  /*5440*/  FMNMX.FTZ R71, R0, R5, !PT ;  /* 0x0000000500477209 */ /* 0x002fe40007810000 */
[----:B--2---:R-:W-:Y:S02]  /*5450*/  FMNMX.FTZ R70, R2, R6, !PT ;  /* 0x0000000602467209 */ /* 0x004fe40007810000 */
.L_x_174:
[C---:B------:R-:W-:Y:S01]  /*5460*/  FMUL.FTZ R0, R72.reuse, c[0x0][0x2d0] ;  /* 0x0000b40048007a20 */ /* 0x040fe20000410000 */
[----:B------:R-:W-:Y:S01]  /*5470*/  FSETP.NEU.FTZ.AND P1, PT, R72, -INF , PT ;  /* 0xff8000004800780b */ /* 0x000fe20003f3d000 */
[----:B------:R-:W2:Y:S01]  /*5480*/  LDL R229, [R1+0x10] ;  /* 0x0000100001e57983 */ /* 0x000ea20000100800 */
[C---:B------:R-:W-:Y:S01]  /*5490*/  FMUL.FTZ R3, R71.reuse, c[0x0][0x2d0] ;  /* 0x0000b40047037a20 */ /* 0x040fe20000410000 */
[----:B------:R-:W-:Y:S01]  /*54a0*/  WARPSYNC 0xffffffff ;  /* 0xffffffff00007948 */ /* 0x000fe20003800000 */
[----:B------:R-:W-:Y:S01]  /*54b0*/  FSEL R8, R0, RZ, P1 ;  /* 0x000000ff00087208 */ /* 0x000fe20000800000 */
[----:B------:R-:W1:Y:S01]  /*54c0*/  LDSM.16.MT88.4 R20, [R190] ;  /* 0x00000000be14783b */ /* 0x000e620000004200 */
[----:B------:R-:W-:Y:S01]  /*54d0*/  FSETP.NEU.FTZ.AND P1, PT, R71, -INF , PT ;  /* 0xff8000004700780b */ /* 0x000fe20003f3d000 */
[----:B------:R-:W-:Y:S01]  /*54e0*/  FMUL.FTZ R2, R70, c[0x0][0x2d0] ;  /* 0x0000b40046027a20 */ /* 0x000fe20000410000 */
[----:B---34-:R-:W-:Y:S01]  /*54f0*/  FMNMX.FTZ R9, R14, R9, !PT ;  /* 0x000000090e097209 */ /* 0x018fe20007810000 */
[----:B------:R-:W-:Y:S01]  /*5500*/  FFMA.FTZ R0, R10, c[0x0][0x2d0], -R8 ;  /* 0x0000b4000a007a23 */ /* 0x000fe20000010808 */
[----:B------:R-:W-:Y:S01]  /*5510*/  FSEL R3, R3, RZ, P1 ;  /* 0x000000ff03037208 */ /* 0x000fe20000800000 */
[----:B------:R-:W3:Y:S01]  /*5520*/  LDSM.16.MT88.4 R24, [R193] ;  /* 0x00000000c118783b */ /* 0x000ee20000004200 */
[----:B------:R-:W-:Y:S01]  /*5530*/  FSETP.NEU.FTZ.AND P1, PT, R70, -INF , PT ;  /* 0xff8000004600780b */ /* 0x000fe20003f3d000 */
[----:B------:R4:W-:Y:S02]  /*5540*/  MUFU.EX2 R202, R0 ;  /* 0x0000000000ca7308 */ /* 0x0009e40000000800 */
[----:B------:R-:W-:Y:S01]  /*5550*/  LDSM.16.MT88.4 R44, [R192] ;  /* 0x00000000c02c783b */ /* 0x000fe20000004200 */
[----:B------:R-:W-:-:S02]  /*5560*/  FSEL R2, R2, RZ, P1 ;  /* 0x000000ff02027208 */ /* 0x000fc40000800000 */
[----:B------:R-:W-:Y:S01]  /*5570*/  FSETP.NEU.FTZ.AND P1, PT, R9, -INF , PT ;  /* 0xff8000000900780b */ /* 0x000fe20003f3d000 */
[----:B------:R-:W-:Y:S02]  /*5580*/  LDSM.16.MT88.4 R64, [R190+0x800] ;  /* 0x00080000be40783b */ /* 0x000fe40000004200 */
[----:B------:R-:W-:Y:S02]  /*5590*/  FFMA.FTZ R10, R74, c[0x0][0x2d0], -R2 ;  /* 0x0000b4004a0a7a23 */ /* 0x000fe40000010802 */
[----:B------:R-:W-:Y:S02]  /*55a0*/  LDSM.16.MT88.4 R60, [R193+0x800] ;  /* 0x00080000c13c783b */ /* 0x000fe40000004200 */
[----:B------:R-:W-:Y:S02]  /*55b0*/  MUFU.EX2 R217, R10 ;  /* 0x0000000a00d97308 */ /* 0x000fe40000000800 */
[----:B------:R-:W-:Y:S01]  /*55c0*/  LDSM.16.MT88.4 R80, [R191+0x800] ;  /* 0x00080000bf50783b */ /* 0x000fe20000004200 */
[----:B----4-:R-:W-:-:S03]  /*55d0*/  FFMA.FTZ R0, R11, c[0x0][0x2d0], -R8 ;  /* 0x0000b4000b007a23 */ /* 0x010fc60000010808 */
[----:B------:R-:W-:Y:S02]  /*55e0*/  LDSM.16.MT88.4 R84, [R192+0x800] ;  /* 0x00080000c054783b */ /* 0x000fe40000004200 */
[----:B------:R4:W5:Y:S02]  /*55f0*/  MUFU.EX2 R11, R0 ;  /* 0x00000000000b7308 */ /* 0x0009640000000800 */
[----:B----4-:R-:W-:Y:S01]  /*5600*/  FFMA.FTZ R0, R12, c[0x0][0x2d0], -R8 ;  /* 0x0000b4000c007a23 */ /* 0x010fe20000010808 */
[----:B-----5:R-:W-:-:S05]  /*5610*/  F2FP.BF16.PACK_AB R4, R11, R202 ;  /* 0x000000ca0b04723e */ /* 0x020fca00000010ff */
[----:B------:R4:W-:Y:S02]  /*5620*/  MUFU.EX2 R218, R0 ;  /* 0x0000000000da7308 */ /* 0x0009e40000000800 */
[----:B----4-:R-:W-:-:S06]  /*5630*/  FFMA.FTZ R0, R13, c[0x0][0x2d0], -R8 ;  /* 0x0000b4000d007a23 */ /* 0x010fcc0000010808 */
[----:B------:R4:W5:Y:S02]  /*5640*/  MUFU.EX2 R219, R0 ;  /* 0x0000000000db7308 */ /* 0x0009640000000800 */
[----:B----4-:R-:W-:Y:S01]  /*5650*/  FFMA.FTZ R0, R18, c[0x0][0x2d0], -R8 ;  /* 0x0000b40012007a23 */ /* 0x010fe20000010808 */
[----:B-----5:R-:W-:-:S05]  /*5660*/  F2FP.BF16.PACK_AB R6, R219, R218 ;  /* 0x000000dadb06723e */ /* 0x020fca00000010ff */
[----:B------:R4:W-:Y:S02]  /*5670*/  MUFU.EX2 R227, R0 ;  /* 0x0000000000e37308 */ /* 0x0009e40000000800 */
[----:B----4-:R-:W-:-:S06]  /*5680*/  FFMA.FTZ R0, R16, c[0x0][0x2d0], -R3 ;  /* 0x0000b40010007a23 */ /* 0x010fcc0000010803 */
[----:B------:R4:W-:Y:S02]  /*5690*/  MUFU.EX2 R212, R0 ;  /* 0x0000000000d47308 */ /* 0x0009e40000000800 */
[----:B----4-:R-:W-:-:S06]  /*56a0*/  FFMA.FTZ R0, R19, c[0x0][0x2d0], -R3 ;  /* 0x0000b40013007a23 */ /* 0x010fcc0000010803 */
[----:B------:R4:W5:Y:S02]  /*56b0*/  MUFU.EX2 R211, R0 ;  /* 0x0000000000d37308 */ /* 0x0009640000000800 */
[--C-:B----4-:R-:W-:Y:S01]  /*56c0*/  FFMA.FTZ R0, R28, c[0x0][0x2d0], -R3.reuse ;  /* 0x0000b4001c007a23 */ /* 0x110fe20000010803 */
[----:B-----5:R-:W-:Y:S01]  /*56d0*/  F2FP.BF16.PACK_AB R5, R211, R212 ;  /* 0x000000d4d305723e */ /* 0x020fe200000010ff */
[----:B------:R-:W4:Y:S04]  /*56e0*/  LDSM.16.MT88.4 R28, [R191] ;  /* 0x00000000bf1c783b */ /* 0x000f280000004200 */
[----:B------:R5:W-:Y:S02]  /*56f0*/  MUFU.EX2 R213, R0 ;  /* 0x0000000000d57308 */ /* 0x000be40000000800 */
[----:B-----5:R-:W-:-:S06]  /*5700*/  FFMA.FTZ R0, R32, c[0x0][0x2d0], -R3 ;  /* 0x0000b40020007a23 */ /* 0x020fcc0000010803 */
[----:B------:R5:W1:Y:S02]  /*5710*/  MUFU.EX2 R214, R0 ;  /* 0x0000000000d67308 */ /* 0x000a640000000800 */
[----:B-----5:R-:W-:Y:S01]  /*5720*/  FFMA.FTZ R0, R33, c[0x0][0x2d0], -R8 ;  /* 0x0000b40021007a23 */ /* 0x020fe20000010808 */
[----:B-1----:R-:W-:-:S05]  /*5730*/  F2FP.BF16.PACK_AB R7, R214, R213 ;  /* 0x000000d5d607723e */ /* 0x002fca00000010ff */
[----:B------:R1:W5:Y:S02]  /*5740*/  MUFU.EX2 R224, R0 ;  /* 0x0000000000e07308 */ /* 0x0003640000000800 */
[C---:B------:R-:W-:Y:S08]  /*5750*/  HMMA.16816.F32.BF16 R48, R4.reuse, R20, RZ ;  /* 0x000000140430723c */ /* 0x040ff000000418ff */
[----:B---3--:R-:W-:Y:S01]  /*5760*/  HMMA.16816.F32.BF16 R76, R4, R24, RZ ;  /* 0x00000018044c723c */ /* 0x008fe200000418ff */
[----:B-1----:R-:W-:Y:S01]  /*5770*/  FFMA.FTZ R0, R34, c[0x0][0x2d0], -R8 ;  /* 0x0000b40022007a23 */ /* 0x002fe20000010808 */
[----:B-----5:R-:W-:-:S03]  /*5780*/  F2FP.BF16.PACK_AB R12, R224, R227 ;  /* 0x000000e3e00c723e */ /* 0x020fc600000010ff */
[----:B------:R1:W-:Y:S03]  /*5790*/  MUFU.EX2 R226, R0 ;  /* 0x0000000000e27308 */ /* 0x0003e60000000800 */
[C---:B----4-:R-:W-:Y:S08]  /*57a0*/  HMMA.16816.F32.BF16 R56, R4.reuse, R28, RZ ;  /* 0x0000001c0438723c */ /* 0x050ff000000418ff */
[----:B------:R-:W-:Y:S01]  /*57b0*/  HMMA.16816.F32.BF16 R52, R4, R44, RZ ;  /* 0x0000002c0434723c */ /* 0x000fe200000418ff */
[----:B-1----:R-:W-:-:S07]  /*57c0*/  FFMA.FTZ R0, R35, c[0x0][0x2d0], -R8 ;  /* 0x0000b40023007a23 */ /* 0x002fce0000010808 */
[C---:B------:R-:W-:Y:S01]  /*57d0*/  HMMA.16816.F32.BF16 R40, R4.reuse, R22, RZ ;  /* 0x000000160428723c */ /* 0x040fe200000418ff */
[----:B------:R1:W3:Y:S07]  /*57e0*/  MUFU.EX2 R228, R0 ;  /* 0x0000000000e47308 */ /* 0x0002ee0000000800 */
[C---:B------:R-:W-:Y:S08]  /*57f0*/  HMMA.16816.F32.BF16 R32, R4.reuse, R30, RZ ;  /* 0x0000001e0420723c */ /* 0x040ff000000418ff */
[----:B------:R-:W-:Y:S01]  /*5800*/  HMMA.16816.F32.BF16 R16, R4, R46, RZ ;  /* 0x0000002e0410723c */ /* 0x000fe200000418ff */
[----:B-1----:R-:W-:Y:S01]  /*5810*/  FFMA.FTZ R0, R36, c[0x0][0x2d0], -R3 ;  /* 0x0000b40024007a23 */ /* 0x002fe20000010803 */
[----:B---3--:R-:W-:-:S03]  /*5820*/  F2FP.BF16.PACK_AB R14, R228, R226 ;  /* 0x000000e2e40e723e */ /* 0x008fc600000010ff */
[----:B------:R1:W-:Y:S02]  /*5830*/  MUFU.EX2 R221, R0 ;  /* 0x0000000000dd7308 */ /* 0x0003e40000000800 */
[----:B-1----:R-:W-:-:S06]  /*5840*/  FFMA.FTZ R0, R37, c[0x0][0x2d0], -R3 ;  /* 0x0000b40025007a23 */ /* 0x002fcc0000010803 */
[----:B------:R1:W3:Y:S02]  /*5850*/  MUFU.EX2 R222, R0 ;  /* 0x0000000000de7308 */ /* 0x0002e40000000800 */
[----:B-1----:R-:W-:Y:S01]  /*5860*/  FFMA.FTZ R0, R38, c[0x0][0x2d0], -R3 ;  /* 0x0000b40026007a23 */ /* 0x002fe20000010803 */
[----:B---3--:R-:W-:-:S05]  /*5870*/  F2FP.BF16.PACK_AB R13, R222, R221 ;  /* 0x000000ddde0d723e */ /* 0x008fca00000010ff */
[----:B------:R1:W-:Y:S02]  /*5880*/  MUFU.EX2 R223, R0 ;  /* 0x0000000000df7308 */ /* 0x0003e40000000800 */
[----:B-1----:R-:W-:Y:S02]  /*5890*/  FFMA.FTZ R0, R39, c[0x0][0x2d0], -R3 ;  /* 0x0000b40027007a23 */ /* 0x002fe40000010803 */
[----:B------:R-:W-:Y:S04]  /*58a0*/  HMMA.16816.F32.BF16 R36, R4, R26, RZ ;  /* 0x0000001a0424723c */ /* 0x000fe800000418ff */
[----:B------:R1:W3:Y:S03]  /*58b0*/  MUFU.EX2 R225, R0 ;  /* 0x0000000000e17308 */ /* 0x0002e60000000800 */
[----:B------:R-:W-:-:S05]  /*58c0*/  FFMA.FTZ R4, R89, c[0x0][0x2d0], -R2 ;  /* 0x0000b40059047a23 */ /* 0x000fca0000010802 */
[----:B------:R4:W-:Y:S01]  /*58d0*/  MUFU.EX2 R215, R4 ;  /* 0x0000000400d77308 */ /* 0x0009e20000000800 */
[----:B-1----:R-:W-:Y:S01]  /*58e0*/  FFMA.FTZ R0, R68, c[0x0][0x2d0], -R2 ;  /* 0x0000b40044007a23 */ /* 0x002fe20000010802 */
[----:B---3--:R-:W-:-:S06]  /*58f0*/  F2FP.BF16.PACK_AB R15, R225, R223 ;  /* 0x000000dfe10f723e */ /* 0x008fcc00000010ff */
[----:B------:R1:W-:Y:S01]  /*5900*/  MUFU.EX2 R207, R0 ;  /* 0x0000000000cf7308 */ /* 0x0003e20000000800 */
[----:B------:R-:W-:Y:S01]  /*5910*/  HMMA.16816.F32.BF16 R100, R12, R66, R40 ;  /* 0x000000420c64723c */ /* 0x000fe20000041828 */
[----:B----4-:R-:W-:-:S06]  /*5920*/  FFMA.FTZ R4, R90, c[0x0][0x2d0], -R2 ;  /* 0x0000b4005a047a23 */ /* 0x010fcc0000010802 */
[----:B------:R-:W-:Y:S01]  /*5930*/  MUFU.EX2 R216, R4 ;  /* 0x0000000400d87308 */ /* 0x000fe20000000800 */
[----:B------:R-:W-:Y:S01]  /*5940*/  HMMA.16816.F32.BF16 R116, R12, R62, R36 ;  /* 0x0000003e0c74723c */ /* 0x000fe20000041824 */
[----:B-1----:R-:W-:-:S06]  /*5950*/  FFMA.FTZ R0, R69, c[0x0][0x2d0], -R2 ;  /* 0x0000b40045007a23 */ /* 0x002fcc0000010802 */
[----:B------:R1:W-:Y:S01]  /*5960*/  MUFU.EX2 R203, R0 ;  /* 0x0000000000cb7308 */ /* 0x0003e20000000800 */
[C---:B------:R-:W-:Y:S08]  /*5970*/  HMMA.16816.F32.BF16 R120, R12.reuse, R80, R56 ;  /* 0x000000500c78723c */ /* 0x040ff00000041838 */
[----:B------:R-:W-:Y:S01]  /*5980*/  HMMA.16816.F32.BF16 R132, R12, R82, R32 ;  /* 0x000000520c84723c */ /* 0x000fe20000041820 */
[----:B-1----:R-:W-:-:S07]  /*5990*/  FFMA.FTZ R0, R73, c[0x0][0x2d0], -R2 ;  /* 0x0000b40049007a23 */ /* 0x002fce0000010802 */
[C---:B------:R-:W-:Y:S01]  /*59a0*/  HMMA.16816.F32.BF16 R104, R12.reuse, R64, R48 ;  /* 0x000000400c68723c */ /* 0x040fe20000041830 */
[----:B------:R1:W3:Y:S07]  /*59b0*/  MUFU.EX2 R206, R0 ;  /* 0x0000000000ce7308 */ /* 0x0002ee0000000800 */
[C---:B------:R-:W-:Y:S08]  /*59c0*/  HMMA.16816.F32.BF16 R76, R12.reuse, R60, R76 ;  /* 0x0000003c0c4c723c */ /* 0x040ff0000004184c */
[----:B------:R-:W-:Y:S01]  /*59d0*/  HMMA.16816.F32.BF16 R136, R12, R84, R52 ;  /* 0x000000540c88723c */ /* 0x000fe20000041834 */
[----:B-1----:R-:W-:Y:S01]  /*59e0*/  FMUL.FTZ R0, R9, c[0x0][0x2d0] ;  /* 0x0000b40009007a20 */ /* 0x002fe20000410000 */
[----:B---3--:R-:W-:-:S04]  /*59f0*/  F2FP.BF16.PACK_AB R6, R217, R206 ;  /* 0x000000ced906723e */ /* 0x008fc800000010ff */
[----:B------:R-:W-:Y:S02]  /*5a00*/  FSEL R0, R0, RZ, P1 ;  /* 0x000000ff00007208 */ /* 0x000fe40000800000 */
[----:B------:R-:W-:Y:S03]  /*5a10*/  HMMA.16816.F32.BF16 R56, R12, R86, R16 ;  /* 0x000000560c38723c */ /* 0x000fe60000041810 */
[--C-:B------:R-:W-:Y:S02]  /*5a20*/  FFMA.FTZ R4, R75, c[0x0][0x2d0], -R0.reuse ;  /* 0x0000b4004b047a23 */ /* 0x100fe40000010800 */
[--C-:B------:R-:W-:Y:S02]  /*5a30*/  FFMA.FTZ R10, R95, c[0x0][0x2d0], -R0.reuse ;  /* 0x0000b4005f0a7a23 */ /* 0x100fe40000010800 */
[----:B------:R1:W-:Y:S08]  /*5a40*/  MUFU.EX2 R89, R4 ;  /* 0x0000000400597308 */ /* 0x0003f00000000800 */
[----:B------:R3:W-:Y:S01]  /*5a50*/  MUFU.EX2 R198, R10 ;  /* 0x0000000a00c67308 */ /* 0x0007e20000000800 */
[----:B-1----:R-:W-:-:S07]  /*5a60*/  FFMA.FTZ R4, R88, c[0x0][0x2d0], -R0 ;  /* 0x0000b40058047a23 */ /* 0x002fce0000010800 */
[----:B------:R1:W4:Y:S01]  /*5a70*/  MUFU.EX2 R88, R4 ;  /* 0x0000000400587308 */ /* 0x0003220000000800 */
[----:B---3--:R-:W-:-:S07]  /*5a80*/  FFMA.FTZ R10, R96, c[0x0][0x2d0], -R0 ;  /* 0x0000b400600a7a23 */ /* 0x008fce0000010800 */
[----:B------:R3:W-:Y:S01]  /*5a90*/  MUFU.EX2 R188, R10 ;  /* 0x0000000a00bc7308 */ /* 0x0007e20000000800 */
[----:B-1----:R-:W-:Y:S01]  /*5aa0*/  FFMA.FTZ R4, R91, c[0x0][0x2d0], -R0 ;  /* 0x0000b4005b047a23 */ /* 0x002fe20000010800 */
[----:B----4-:R-:W-:-:S06]  /*5ab0*/  F2FP.BF16.PACK_AB R5, R88, R89 ;  /* 0x000000595805723e */ /* 0x010fcc00000010ff */
[----:B------:R1:W-:Y:S01]  /*5ac0*/  MUFU.EX2 R208, R4 ;  /* 0x0000000400d07308 */ /* 0x0003e20000000800 */
[----:B---3--:R-:W-:-:S07]  /*5ad0*/  FFMA.FTZ R10, R97, c[0x0][0x2d0], -R0 ;  /* 0x0000b400610a7a23 */ /* 0x008fce0000010800 */
        /* <DEDUP_REMOVED lines=8> */
[----:B---3--:R-:W-:Y:S02]  /*5b60*/  FFMA.FTZ R10, R99, c[0x0][0x2d0], -R8 ;  /* 0x0000b400630a7a23 */ /* 0x008fe40000010808 */
[----:B------:R-:W-:Y:S05]  /*5b70*/  LDSM.16.MT88.4 R96, [R190+0x2000] ;  /* 0x00200000be60783b */ /* 0x000fea0000004200 */
[----:B------:R3:W-:Y:S01]  /*5b80*/  MUFU.EX2 R183, R10 ;  /* 0x0000000a00b77308 */ /* 0x0007e20000000800 */
[----:B-1----:R-:W-:-:S07]  /*5b90*/  FFMA.FTZ R4, R94, c[0x0][0x2d0], -R2 ;  /* 0x0000b4005e047a23 */ /* 0x002fce0000010802 */
[----:B------:R1:W4:Y:S01]  /*5ba0*/  MUFU.EX2 R209, R4 ;  /* 0x0000000400d17308 */ /* 0x0003220000000800 */
[----:B---3--:R-:W-:-:S07]  /*5bb0*/  FFMA.FTZ R10, R108, c[0x0][0x2d0], -R8 ;  /* 0x0000b4006c0a7a23 */ /* 0x008fce0000010808 */
[----:B------:R3:W-:Y:S01]  /*5bc0*/  MUFU.EX2 R185, R10 ;  /* 0x0000000a00b97308 */ /* 0x0007e20000000800 */
[----:B-1----:R-:W-:-:S07]  /*5bd0*/  F2FP.BF16.PACK_AB R4, R203, R207 ;  /* 0x000000cfcb04723e */ /* 0x002fce00000010ff */
[----:B------:R-:W-:Y:S01]  /*5be0*/  HMMA.16816.F32.BF16 R40, R4, R20, RZ ;  /* 0x000000140428723c */ /* 0x000fe200000418ff */
[----:B---3--:R-:W-:-:S04]  /*5bf0*/  FFMA.FTZ R10, R109, c[0x0][0x2d0], -R8 ;  /* 0x0000b4006d0a7a23 */ /* 0x008fc80000010808 */
[----:B------:R1:W-:Y:S03]  /*5c00*/  MUFU.EX2 R186, R10 ;  /* 0x0000000a00ba7308 */ /* 0x0003e60000000800 */
[C---:B------:R-:W-:Y:S08]  /*5c10*/  HMMA.16816.F32.BF16 R36, R4.reuse, R22, RZ ;  /* 0x000000160424723c */ /* 0x040ff000000418ff */
[----:B------:R-:W-:Y:S01]  /*5c20*/  HMMA.16816.F32.BF16 R32, R4, R24, RZ ;  /* 0x000000180420723c */ /* 0x000fe200000418ff */
[----:B-1----:R-:W-:-:S07]  /*5c30*/  FFMA.FTZ R10, R110, c[0x0][0x2d0], -R8 ;  /* 0x0000b4006e0a7a23 */ /* 0x002fce0000010808 */
[C---:B------:R-:W-:Y:S01]  /*5c40*/  HMMA.16816.F32.BF16 R20, R4.reuse, R28, RZ ;  /* 0x0000001c0414723c */ /* 0x040fe200000418ff */
[----:B------:R1:W-:Y:S07]  /*5c50*/  MUFU.EX2 R187, R10 ;  /* 0x0000000a00bb7308 */ /* 0x0003ee0000000800 */
[C---:B------:R-:W-:Y:S08]  /*5c60*/  HMMA.16816.F32.BF16 R12, R4.reuse, R26, RZ ;  /* 0x0000001a040c723c */ /* 0x040ff000000418ff */
[----:B------:R-:W-:Y:S01]  /*5c70*/  HMMA.16816.F32.BF16 R28, R4, R30, RZ ;  /* 0x0000001e041c723c */ /* 0x000fe200000418ff */
[----:B-1----:R-:W-:-:S04]  /*5c80*/  FFMA.FTZ R10, R111, c[0x0][0x2d0], -R3 ;  /* 0x0000b4006f0a7a23 */ /* 0x002fc80000010803 */
[----:B------:R1:W-:Y:S03]  /*5c90*/  MUFU.EX2 R179, R10 ;  /* 0x0000000a00b37308 */ /* 0x0003e60000000800 */
[C---:B------:R-:W-:Y:S08]  /*5ca0*/  HMMA.16816.F32.BF16 R16, R4.reuse, R44, RZ ;  /* 0x0000002c0410723c */ /* 0x040ff000000418ff */
[----:B------:R-:W-:Y:S01]  /*5cb0*/  HMMA.16816.F32.BF16 R24, R4, R46, RZ ;  /* 0x0000002e0418723c */ /* 0x000fe200000418ff */
[----:B-1----:R-:W-:-:S06]  /*5cc0*/  FFMA.FTZ R10, R112, c[0x0][0x2d0], -R3 ;  /* 0x0000b400700a7a23 */ /* 0x002fcc0000010803 */
[----:B------:R-:W-:Y:S01]  /*5cd0*/  F2FP.BF16.PACK_AB R4, R216, R215 ;  /* 0x000000d7d804723e */ /* 0x000fe200000010ff */
[----:B------:R1:W3:Y:S01]  /*5ce0*/  MUFU.EX2 R180, R10 ;  /* 0x0000000a00b47308 */ /* 0x0002e20000000800 */
[----:B----4-:R-:W-:Y:S02]  /*5cf0*/  F2FP.BF16.PACK_AB R6, R209, R210 ;  /* 0x000000d2d106723e */ /* 0x010fe400000010ff */
[----:B------:R-:W-:Y:S02]  /*5d00*/  F2FP.BF16.PACK_AB R5, R188, R198 ;  /* 0x000000c6bc05723e */ /* 0x000fe400000010ff */
[----:B------:R-:W-:-:S07]  /*5d10*/  F2FP.BF16.PACK_AB R7, R199, R200 ;  /* 0x000000c8c707723e */ /* 0x000fce00000010ff */
[----:B------:R-:W-:Y:S01]  /*5d20*/  HMMA.16816.F32.BF16 R48, R4, R64, R40 ;  /* 0x000000400430723c */ /* 0x000fe20000041828 */
[----:B-1----:R-:W-:-:S04]  /*5d30*/  FFMA.FTZ R10, R113, c[0x0][0x2d0], -R3 ;  /* 0x0000b400710a7a23 */ /* 0x002fc80000010803 */
[----:B------:R1:W-:Y:S03]  /*5d40*/  MUFU.EX2 R181, R10 ;  /* 0x0000000a00b57308 */ /* 0x0003e60000000800 */
[C---:B------:R-:W-:Y:S08]  /*5d50*/  HMMA.16816.F32.BF16 R44, R4.reuse, R60, R32 ;  /* 0x0000003c042c723c */ /* 0x040ff00000041820 */
[----:B------:R-:W-:Y:S01]  /*5d60*/  HMMA.16816.F32.BF16 R40, R4, R80, R20 ;  /* 0x000000500428723c */ /* 0x000fe20000041814 */
[----:B------:R-:W4:Y:S01]  /*5d70*/  LDSM.16.MT88.4 R20, [R190+0x1000] ;  /* 0x00100000be14783b */ /* 0x000f220000004200 */
[----:B-1----:R-:W-:-:S06]  /*5d80*/  FFMA.FTZ R10, R114, c[0x0][0x2d0], -R3 ;  /* 0x0000b400720a7a23 */ /* 0x002fcc0000010803 */
[C---:B------:R-:W-:Y:S01]  /*5d90*/  HMMA.16816.F32.BF16 R64, R4.reuse, R66, R36 ;  /* 0x000000420440723c */ /* 0x040fe20000041824 */
[----:B------:R1:W5:Y:S07]  /*5da0*/  MUFU.EX2 R182, R10 ;  /* 0x0000000a00b67308 */ /* 0x00036e0000000800 */
[C---:B------:R-:W-:Y:S08]  /*5db0*/  HMMA.16816.F32.BF16 R32, R4.reuse, R82, R28 ;  /* 0x000000520420723c */ /* 0x040ff0000004181c */
[----:B------:R-:W-:Y:S01]  /*5dc0*/  HMMA.16816.F32.BF16 R52, R4, R84, R16 ;  /* 0x000000540434723c */ /* 0x000fe20000041810 */
[----:B------:R-:W2:Y:S01]  /*5dd0*/  LDSM.16.MT88.4 R16, [R193+0x1000] ;  /* 0x00100000c110783b */ /* 0x000ea20000004200 */
[----:B-1----:R-:W-:-:S03]  /*5de0*/  FFMA.FTZ R10, R115, c[0x0][0x2d0], -R2 ;  /* 0x0000b400730a7a23 */ /* 0x002fc60000010802 */
[----:B------:R-:W-:Y:S01]  /*5df0*/  LDSM.16.MT88.4 R112, [R193+0x2000] ;  /* 0x00200000c170783b */ /* 0x000fe20000004200 */
[----:B------:R1:W-:Y:S02]  /*5e00*/  MUFU.EX2 R178, R10 ;  /* 0x0000000a00b27308 */ /* 0x0003e40000000800 */
[C---:B------:R-:W-:Y:S01]  /*5e10*/  HMMA.16816.F32.BF16 R36, R4.reuse, R62, R12 ;  /* 0x0000003e0424723c */ /* 0x040fe2000004180c */
[----:B------:R-:W2:Y:S07]  /*5e20*/  LDSM.16.MT88.4 R12, [R191+0x1000] ;  /* 0x00100000bf0c783b */ /* 0x000eae0000004200 */
[----:B------:R-:W-:Y:S01]  /*5e30*/  HMMA.16816.F32.BF16 R28, R4, R86, R24 ;  /* 0x00000056041c723c */ /* 0x000fe20000041818 */
[----:B------:R-:W2:Y:S01]  /*5e40*/  LDSM.16.MT88.4 R24, [R192+0x1000] ;  /* 0x00100000c018783b */ /* 0x000ea20000004200 */
[----:B-1----:R-:W-:-:S05]  /*5e50*/  FFMA.FTZ R10, R124, c[0x0][0x2d0], -R2 ;  /* 0x0000b4007c0a7a23 */ /* 0x002fca0000010802 */
[----:B---3--:R-:W-:Y:S01]  /*5e60*/  F2FP.BF16.PACK_AB R5, R180, R179 ;  /* 0x000000b3b405723e */ /* 0x008fe200000010ff */
[----:B------:R-:W-:Y:S01]  /*5e70*/  FFMA.FTZ R4, R126, c[0x0][0x2d0], -R2 ;  /* 0x0000b4007e047a23 */ /* 0x000fe20000010802 */
[----:B------:R-:W-:Y:S01]  /*5e80*/  F2FP.BF16.PACK_AB R6, R187, R186 ;  /* 0x000000babb06723e */ /* 0x000fe200000010ff */
[----:B------:R1:W3:Y:S01]  /*5e90*/  MUFU.EX2 R176, R10 ;  /* 0x0000000a00b07308 */ /* 0x0002e20000000800 */
[----:B-----5:R-:W-:-:S07]  /*5ea0*/  F2FP.BF16.PACK_AB R7, R182, R181 ;  /* 0x000000b5b607723e */ /* 0x020fce00000010ff */
[----:B------:R5:W-:Y:S01]  /*5eb0*/  MUFU.EX2 R175, R4 ;  /* 0x0000000400af7308 */ /* 0x000be20000000800 */
[----:B-1----:R-:W-:-:S07]  /*5ec0*/  FFMA.FTZ R10, R125, c[0x0][0x2d0], -R2 ;  /* 0x0000b4007d0a7a23 */ /* 0x002fce0000010802 */
[----:B------:R1:W1:Y:S01]  /*5ed0*/  MUFU.EX2 R177, R10 ;  /* 0x0000000a00b17308 */ /* 0x0002620000000800 */
[----:B-----5:R-:W-:-:S07]  /*5ee0*/  FFMA.FTZ R4, R127, c[0x0][0x2d0], -R0 ;  /* 0x0000b4007f047a23 */ /* 0x020fce0000010800 */
[----:B------:R5:W-:Y:S01]  /*5ef0*/  MUFU.EX2 R173, R4 ;  /* 0x0000000400ad7308 */ /* 0x000be20000000800 */
[----:B-1----:R-:W-:-:S07]  /*5f00*/  FFMA.FTZ R10, R129, c[0x0][0x2d0], -R0 ;  /* 0x0000b400810a7a23 */ /* 0x002fce0000010800 */
[----:B------:R1:W-:Y:S01]  /*5f10*/  MUFU.EX2 R172, R10 ;  /* 0x0000000a00ac7308 */ /* 0x0003e20000000800 */
[----:B-----5:R-:W-:-:S07]  /*5f20*/  FFMA.FTZ R4, R128, c[0x0][0x2d0], -R0 ;  /* 0x0000b40080047a23 */ /* 0x020fce0000010800 */
[----:B------:R5:W2:Y:S01]  /*5f30*/  MUFU.EX2 R174, R4 ;  /* 0x0000000400ae7308 */ /* 0x000aa20000000800 */
[----:B-1----:R-:W-:-:S07]  /*5f40*/  FFMA.FTZ R10, R130, c[0x0][0x2d0], -R0 ;  /* 0x0000b400820a7a23 */ /* 0x002fce0000010800 */
[----:B------:R1:W1:Y:S01]  /*5f50*/  MUFU.EX2 R87, R10 ;  /* 0x0000000a00577308 */ /* 0x0002620000000800 */
[----:B-----5:R-:W-:-:S07]  /*5f60*/  F2FP.BF16.PACK_AB R4, R185, R183 ;  /* 0x000000b7b904723e */ /* 0x020fce00000010ff */
[----:B----4-:R-:W-:Y:S01]  /*5f70*/  HMMA.16816.F32.BF16 R92, R4, R20, R104 ;  /* 0x00000014045c723c */ /* 0x010fe20000041868 */
[----:B-1----:R-:W-:-:S07]  /*5f80*/  FFMA.FTZ R10, R144, c[0x0][0x2d0], -R8 ;  /* 0x0000b400900a7a23 */ /* 0x002fce0000010808 */
[C---:B--2---:R-:W-:Y:S01]  /*5f90*/  HMMA.16816.F32.BF16 R104, R4.reuse, R16, R76 ;  /* 0x000000100468723c */ /* 0x044fe2000004184c */
[----:B------:R1:W-:Y:S07]  /*5fa0*/  MUFU.EX2 R83, R10 ;  /* 0x0000000a00537308 */ /* 0x0003ee0000000800 */
[C---:B------:R-:W-:Y:S08]  /*5fb0*/  HMMA.16816.F32.BF16 R120, R4.reuse, R12, R120 ;  /* 0x0000000c0478723c */ /* 0x040ff00000041878 */
[----:B------:R-:W-:Y:S01]  /*5fc0*/  HMMA.16816.F32.BF16 R136, R4, R24, R136 ;  /* 0x000000180488723c */ /* 0x000fe20000041888 */
[----:B-1----:R-:W-:-:S04]  /*5fd0*/  FFMA.FTZ R10, R142, c[0x0][0x2d0], -R8 ;  /* 0x0000b4008e0a7a23 */ /* 0x002fc80000010808 */
[----:B------:R1:W-:Y:S03]  /*5fe0*/  MUFU.EX2 R84, R10 ;  /* 0x0000000a00547308 */ /* 0x0003e60000000800 */
[C---:B------:R-:W-:Y:S08]  /*5ff0*/  HMMA.16816.F32.BF16 R100, R4.reuse, R22, R100 ;  /* 0x000000160464723c */ /* 0x040ff00000041864 */
[----:B------:R-:W-:Y:S01]  /*6000*/  HMMA.16816.F32.BF16 R116, R4, R18, R116 ;  /* 0x000000120474723c */ /* 0x000fe20000041874 */
[----:B-1----:R-:W-:-:S07]  /*6010*/  FFMA.FTZ R10, R140, c[0x0][0x2d0], -R8 ;  /* 0x0000b4008c0a7a23 */ /* 0x002fce0000010808 */
[C---:B------:R-:W-:Y:S01]  /*6020*/  HMMA.16816.F32.BF16 R132, R4.reuse, R14, R132 ;  /* 0x0000000e0484723c */ /* 0x040fe20000041884 */
[----:B------:R1:W-:Y:S07]  /*6030*/  MUFU.EX2 R85, R10 ;  /* 0x0000000a00557308 */ /* 0x0003ee0000000800 */
[----:B------:R-:W-:Y:S07]  /*6040*/  HMMA.16816.F32.BF16 R60, R4, R26, R56 ;  /* 0x0000001a043c723c */ /* 0x000fee0000041838 */
[----:B---3--:R-:W-:Y:S01]  /*6050*/  F2FP.BF16.PACK_AB R4, R176, R178 ;  /* 0x000000b2b004723e */ /* 0x008fe200000010ff */
[----:B-1----:R-:W-:Y:S01]  /*6060*/  FFMA.FTZ R10, R131, c[0x0][0x2d0], -R8 ;  /* 0x0000b400830a7a23 */ /* 0x002fe20000010808 */
[----:B------:R-:W-:Y:S01]  /*6070*/  F2FP.BF16.PACK_AB R6, R175, R177 ;  /* 0x000000b1af06723e */ /* 0x000fe200000010ff */
[----:B------:R-:W-:Y:S01]  /*6080*/  LDSM.16.MT88.4 R128, [R191+0x2000] ;  /* 0x00200000bf80783b */ /* 0x000fe20000004200 */
[----:B------:R-:W-:Y:S01]  /*6090*/  F2FP.BF16.PACK_AB R5, R174, R173 ;  /* 0x000000adae05723e */ /* 0x000fe200000010ff */
[----:B------:R1:W-:Y:S01]  /*60a0*/  MUFU.EX2 R86, R10 ;  /* 0x0000000a00567308 */ /* 0x0003e20000000800 */
[----:B------:R-:W-:-:S07]  /*60b0*/  F2FP.BF16.PACK_AB R7, R87, R172 ;  /* 0x000000ac5707723e */ /* 0x000fce00000010ff */
[----:B------:R-:W-:Y:S01]  /*60c0*/  HMMA.16816.F32.BF16 R56, R4, R20, R48 ;  /* 0x000000140438723c */ /* 0x000fe20000041830 */
[----:B-1----:R-:W-:-:S07]  /*60d0*/  FFMA.FTZ R10, R146, c[0x0][0x2d0], -R3 ;  /* 0x0000b400920a7a23 */ /* 0x002fce0000010803 */
[C---:B------:R-:W-:Y:S01]  /*60e0*/  HMMA.16816.F32.BF16 R48, R4.reuse, R16, R44 ;  /* 0x000000100430723c */ /* 0x040fe2000004182c */
[----:B------:R1:W-:Y:S07]  /*60f0*/  MUFU.EX2 R79, R10 ;  /* 0x0000000a004f7308 */ /* 0x0003ee0000000800 */
[C---:B------:R-:W-:Y:S01]  /*6100*/  HMMA.16816.F32.BF16 R44, R4.reuse, R18, R36 ;  /* 0x00000012042c723c */ /* 0x040fe20000041824 */
[----:B------:R-:W-:Y:S07]  /*6110*/  LDSM.16.MT88.4 R16, [R193+0x1800] ;  /* 0x00180000c110783b */ /* 0x000fee0000004200 */
[----:B------:R-:W-:Y:S01]  /*6120*/  HMMA.16816.F32.BF16 R36, R4, R14, R32 ;  /* 0x0000000e0424723c */ /* 0x000fe20000041820 */
[----:B-1----:R-:W-:-:S04]  /*6130*/  FFMA.FTZ R10, R145, c[0x0][0x2d0], -R3 ;  /* 0x0000b400910a7a23 */ /* 0x002fc80000010803 */
[----:B------:R1:W2:Y:S03]  /*6140*/  MUFU.EX2 R80, R10 ;  /* 0x0000000a00507308 */ /* 0x0002a60000000800 */
[C---:B------:R-:W-:Y:S01]  /*6150*/  HMMA.16816.F32.BF16 R64, R4.reuse, R22, R64 ;  /* 0x000000160440723c */ /* 0x040fe20000041840 */
[----:B------:R-:W3:Y:S07]  /*6160*/  LDSM.16.MT88.4 R20, [R190+0x1800] ;  /* 0x00180000be14783b */ /* 0x000eee0000004200 */
[----:B------:R-:W-:Y:S01]  /*6170*/  HMMA.16816.F32.BF16 R40, R4, R12, R40 ;  /* 0x0000000c0428723c */ /* 0x000fe20000041828 */
[----:B------:R-:W4:Y:S01]  /*6180*/  LDSM.16.MT88.4 R12, [R191+0x1800] ;  /* 0x00180000bf0c783b */ /* 0x000f220000004200 */
[----:B-1----:R-:W-:-:S06]  /*6190*/  FFMA.FTZ R10, R143, c[0x0][0x2d0], -R3 ;  /* 0x0000b4008f0a7a23 */ /* 0x002fcc0000010803 */
[C---:B------:R-:W-:Y:S01]  /*61a0*/  HMMA.16816.F32.BF16 R32, R4.reuse, R24, R52 ;  /* 0x000000180420723c */ /* 0x040fe20000041834 */
[----:B------:R1:W-:Y:S07]  /*61b0*/  MUFU.EX2 R81, R10 ;  /* 0x0000000a00517308 */ /* 0x0003ee0000000800 */
[----:B------:R-:W-:Y:S01]  /*61c0*/  HMMA.16816.F32.BF16 R28, R4, R26, R28 ;  /* 0x0000001a041c723c */ /* 0x000fe2000004181c */
[----:B------:R-:W5:Y:S06]  /*61d0*/  LDSM.16.MT88.4 R24, [R192+0x1800] ;  /* 0x00180000c018783b */ /* 0x000f6c0000004200 */
[----:B------:R-:W-:Y:S01]  /*61e0*/  FFMA.FTZ R4, R150, c[0x0][0x2d0], -R2 ;  /* 0x0000b40096047a23 */ /* 0x000fe20000010802 */
[----:B--2---:R-:W-:-:S02]  /*61f0*/  F2FP.BF16.PACK_AB R5, R80, R79 ;  /* 0x0000004f5005723e */ /* 0x004fc400000010ff */
[----:B------:R-:W-:Y:S01]  /*6200*/  F2FP.BF16.PACK_AB R6, R86, R85 ;  /* 0x000000555606723e */ /* 0x000fe200000010ff */
[----:B-1----:R-:W-:Y:S01]  /*6210*/  FFMA.FTZ R10, R141, c[0x0][0x2d0], -R3 ;  /* 0x0000b4008d0a7a23 */ /* 0x002fe20000010803 */
[----:B------:R1:W-:Y:S08]  /*6220*/  MUFU.EX2 R75, R4 ;  /* 0x00000004004b7308 */ /* 0x0003f00000000800 */
[----:B------:R2:W2:Y:S01]  /*6230*/  MUFU.EX2 R82, R10 ;  /* 0x0000000a00527308 */ /* 0x0004a20000000800 */
[----:B-1----:R-:W-:-:S07]  /*6240*/  FFMA.FTZ R4, R149, c[0x0][0x2d0], -R2 ;  /* 0x0000b40095047a23 */ /* 0x002fce0000010802 */
[----:B------:R1:W-:Y:S01]  /*6250*/  MUFU.EX2 R76, R4 ;  /* 0x00000004004c7308 */ /* 0x0003e20000000800 */
[----:B--2---:R-:W-:Y:S01]  /*6260*/  FFMA.FTZ R10, R147, c[0x0][0x2d0], -R2 ;  /* 0x0000b400930a7a23 */ /* 0x004fe20000010802 */
[----:B------:R-:W-:-:S06]  /*6270*/  F2FP.BF16.PACK_AB R7, R82, R81 ;  /* 0x000000515207723e */ /* 0x000fcc00000010ff */
[----:B------:R2:W-:Y:S01]  /*6280*/  MUFU.EX2 R77, R10 ;  /* 0x0000000a004d7308 */ /* 0x0005e20000000800 */
[----:B-1----:R-:W-:-:S07]  /*6290*/  FFMA.FTZ R4, R151, c[0x0][0x2d0], -R0 ;  /* 0x0000b40097047a23 */ /* 0x002fce0000010800 */
[----:B------:R1:W-:Y:S01]  /*62a0*/  MUFU.EX2 R73, R4 ;  /* 0x0000000400497308 */ /* 0x0003e20000000800 */
[----:B--2---:R-:W-:-:S07]  /*62b0*/  FFMA.FTZ R10, R148, c[0x0][0x2d0], -R2 ;  /* 0x0000b400940a7a23 */ /* 0x004fce0000010802 */
[----:B------:R2:W-:Y:S01]  /*62c0*/  MUFU.EX2 R78, R10 ;  /* 0x0000000a004e7308 */ /* 0x0005e20000000800 */
[----:B-1----:R-:W-:-:S07]  /*62d0*/  FFMA.FTZ R4, R153, c[0x0][0x2d0], -R0 ;  /* 0x0000b40099047a23 */ /* 0x002fce0000010800 */
[----:B------:R1:W-:Y:S01]  /*62e0*/  MUFU.EX2 R74, R4 ;  /* 0x00000004004a7308 */ /* 0x0003e20000000800 */
[----:B--2---:R-:W-:-:S07]  /*62f0*/  FFMA.FTZ R10, R152, c[0x0][0x2d0], -R0 ;  /* 0x0000b400980a7a23 */ /* 0x004fce0000010800 */
[----:B------:R2:W-:Y:S01]  /*6300*/  MUFU.EX2 R69, R10 ;  /* 0x0000000a00457308 */ /* 0x0005e20000000800 */
[----:B-1----:R-:W-:-:S07]  /*6310*/  F2FP.BF16.PACK_AB R4, R84, R83 ;  /* 0x000000535404723e */ /* 0x002fce00000010ff */
[----:B---3--:R-:W-:Y:S01]  /*6320*/  HMMA.16816.F32.BF16 R92, R4, R20, R92 ;  /* 0x00000014045c723c */ /* 0x008fe2000004185c */
[----:B--2---:R-:W-:-:S04]  /*6330*/  FFMA.FTZ R10, R154, c[0x0][0x2d0], -R0 ;  /* 0x0000b4009a0a7a23 */ /* 0x004fc80000010800 */
[----:B------:R1:W-:Y:S03]  /*6340*/  MUFU.EX2 R68, R10 ;  /* 0x0000000a00447308 */ /* 0x0003e60000000800 */
[C---:B------:R-:W-:Y:S08]  /*6350*/  HMMA.16816.F32.BF16 R100, R4.reuse, R22, R100 ;  /* 0x000000160464723c */ /* 0x040ff00000041864 */
[----:B------:R-:W-:Y:S01]  /*6360*/  HMMA.16816.F32.BF16 R104, R4, R16, R104 ;  /* 0x000000100468723c */ /* 0x000fe20000041868 */
[----:B-1----:R-:W-:-:S07]  /*6370*/  FFMA.FTZ R10, R158, c[0x0][0x2d0], -R8 ;  /* 0x0000b4009e0a7a23 */ /* 0x002fce0000010808 */
[C---:B------:R-:W-:Y:S01]  /*6380*/  HMMA.16816.F32.BF16 R116, R4.reuse, R18, R116 ;  /* 0x000000120474723c */ /* 0x040fe20000041874 */
[----:B------:R1:W-:Y:S07]  /*6390*/  MUFU.EX2 R52, R10 ;  /* 0x0000000a00347308 */ /* 0x0003ee0000000800 */
[C---:B----4-:R-:W-:Y:S08]  /*63a0*/  HMMA.16816.F32.BF16 R120, R4.reuse, R12, R120 ;  /* 0x0000000c0478723c */ /* 0x050ff00000041878 */
[----:B------:R-:W-:Y:S01]  /*63b0*/  HMMA.16816.F32.BF16 R132, R4, R14, R132 ;  /* 0x0000000e0484723c */ /* 0x000fe20000041884 */
[----:B-1----:R-:W-:-:S04]  /*63c0*/  FFMA.FTZ R10, R157, c[0x0][0x2d0], -R8 ;  /* 0x0000b4009d0a7a23 */ /* 0x002fc80000010808 */
[----:B------:R1:W2:Y:S03]  /*63d0*/  MUFU.EX2 R54, R10 ;  /* 0x0000000a00367308 */ /* 0x0002a60000000800 */
[C---:B-----5:R-:W-:Y:S08]  /*63e0*/  HMMA.16816.F32.BF16 R136, R4.reuse, R24, R136 ;  /* 0x000000180488723c */ /* 0x060ff00000041888 */
[----:B------:R-:W-:Y:S01]  /*63f0*/  HMMA.16816.F32.BF16 R60, R4, R26, R60 ;  /* 0x0000001a043c723c */ /* 0x000fe2000004183c */
[--C-:B-1----:R-:W-:Y:S01]  /*6400*/  FFMA.FTZ R10, R156, c[0x0][0x2d0], -R8.reuse ;  /* 0x0000b4009c0a7a23 */ /* 0x102fe20000010808 */
[----:B--2---:R-:W-:Y:S01]  /*6410*/  F2FP.BF16.PACK_AB R148, R54, R52 ;  /* 0x000000343694723e */ /* 0x004fe200000010ff */
[----:B------:R-:W-:-:S04]  /*6420*/  FFMA.FTZ R8, R155, c[0x0][0x2d0], -R8 ;  /* 0x0000b4009b087a23 */ /* 0x000fc80000010808 */
[----:B------:R-:W-:Y:S01]  /*6430*/  F2FP.BF16.PACK_AB R4, R78, R77 ;  /* 0x0000004d4e04723e */ /* 0x000fe200000010ff */
[----:B------:R-:W-:Y:S01]  /*6440*/  MUFU.EX2 R55, R10 ;  /* 0x0000000a00377308 */ /* 0x000fe20000000800 */
[----:B------:R-:W-:Y:S02]  /*6450*/  F2FP.BF16.PACK_AB R6, R76, R75 ;  /* 0x0000004b4c06723e */ /* 0x000fe400000010ff */
[----:B------:R-:W-:Y:S02]  /*6460*/  F2FP.BF16.PACK_AB R5, R74, R73 ;  /* 0x000000494a05723e */ /* 0x000fe400000010ff */
[----:B------:R-:W-:-:S03]  /*6470*/  F2FP.BF16.PACK_AB R7, R68, R69 ;  /* 0x000000454407723e */ /* 0x000fc600000010ff */
[----:B------:R1:W2:Y:S04]  /*6480*/  MUFU.EX2 R53, R8 ;  /* 0x0000000800357308 */ /* 0x0002a80000000800 */
[C---:B------:R-:W-:Y:S08]  /*6490*/  HMMA.16816.F32.BF16 R64, R4.reuse, R22, R64 ;  /* 0x000000160440723c */ /* 0x040ff00000041840 */
[----:B------:R-:W-:Y:S01]  /*64a0*/  HMMA.16816.F32.BF16 R56, R4, R20, R56 ;  /* 0x000000140438723c */ /* 0x000fe20000041838 */
[----:B-1----:R-:W-:Y:S01]  /*64b0*/  FFMA.FTZ R8, R160, c[0x0][0x2d0], -R3 ;  /* 0x0000b400a0087a23 */ /* 0x002fe20000010803 */
[----:B--2---:R-:W-:-:S03]  /*64c0*/  F2FP.BF16.PACK_AB R150, R53, R55 ;  /* 0x000000373596723e */ /* 0x004fc600000010ff */
[----:B------:R1:W-:Y:S03]  /*64d0*/  MUFU.EX2 R23, R8 ;  /* 0x0000000800177308 */ /* 0x0003e60000000800 */
[C---:B------:R-:W-:Y:S08]  /*64e0*/  HMMA.16816.F32.BF16 R48, R4.reuse, R16, R48 ;  /* 0x000000100430723c */ /* 0x040ff00000041830 */
[----:B------:R-:W-:Y:S01]  /*64f0*/  HMMA.16816.F32.BF16 R44, R4, R18, R44 ;  /* 0x00000012042c723c */ /* 0x000fe2000004182c */
[----:B-1----:R-:W-:-:S07]  /*6500*/  FFMA.FTZ R8, R161, c[0x0][0x2d0], -R3 ;  /* 0x0000b400a1087a23 */ /* 0x002fce0000010803 */
[C---:B------:R-:W-:Y:S01]  /*6510*/  HMMA.16816.F32.BF16 R40, R4.reuse, R12, R40 ;  /* 0x0000000c0428723c */ /* 0x040fe20000041828 */
[----:B------:R1:W2:Y:S07]  /*6520*/  MUFU.EX2 R22, R8 ;  /* 0x0000000800167308 */ /* 0x0002ae0000000800 */
[C---:B------:R-:W-:Y:S01]  /*6530*/  HMMA.16816.F32.BF16 R36, R4.reuse, R14, R36 ;  /* 0x0000000e0424723c */ /* 0x040fe20000041824 */
[----:B------:R-:W3:Y:S07]  /*6540*/  LDSM.16.MT88.4 R12, [R192+0x2000] ;  /* 0x00200000c00c783b */ /* 0x000eee0000004200 */
[----:B------:R-:W-:Y:S01]  /*6550*/  HMMA.16816.F32.BF16 R32, R4, R24, R32 ;  /* 0x000000180420723c */ /* 0x000fe20000041820 */
[----:B-1----:R-:W-:Y:S01]  /*6560*/  FFMA.FTZ R8, R159, c[0x0][0x2d0], -R3 ;  /* 0x0000b4009f087a23 */ /* 0x002fe20000010803 */
[----:B--2---:R-:W-:-:S03]  /*6570*/  F2FP.BF16.PACK_AB R149, R22, R23 ;  /* 0x000000171695723e */ /* 0x004fc600000010ff */
[----:B------:R1:W-:Y:S03]  /*6580*/  MUFU.EX2 R21, R8 ;  /* 0x0000000800157308 */ /* 0x0003e60000000800 */
[----:B------:R-:W-:Y:S07]  /*6590*/  HMMA.16816.F32.BF16 R28, R4, R26, R28 ;  /* 0x0000001a041c723c */ /* 0x000fee000004181c */
[----:B------:R-:W-:-:S02]  /*65a0*/  FFMA.FTZ R5, R162, c[0x0][0x2d0], -R3 ;  /* 0x0000b400a2057a23 */ /* 0x000fc40000010803 */
[----:B------:R-:W-:Y:S02]  /*65b0*/  FFMA.FTZ R7, R169, c[0x0][0x2d0], -R0 ;  /* 0x0000b400a9077a23 */ /* 0x000fe40000010800 */
[----:B------:R2:W4:Y:S01]  /*65c0*/  MUFU.EX2 R20, R5 ;  /* 0x0000000500147308 */ /* 0x0005220000000800 */
[--C-:B------:R-:W-:Y:S02]  /*65d0*/  FFMA.FTZ R4, R167, c[0x0][0x2d0], -R2.reuse ;  /* 0x0000b400a7047a23 */ /* 0x100fe40000010802 */
[----:B------:R-:W-:Y:S02]  /*65e0*/  FFMA.FTZ R3, R165, c[0x0][0x2d0], -R2 ;  /* 0x0000b400a5037a23 */ /* 0x000fe40000010802 */
[----:B-1----:R-:W-:Y:S02]  /*65f0*/  FFMA.FTZ R8, R168, c[0x0][0x2d0], -R0 ;  /* 0x0000b400a8087a23 */ /* 0x002fe40000010800 */
[--C-:B------:R-:W-:Y:S01]  /*6600*/  FFMA.FTZ R6, R164, c[0x0][0x2d0], -R2.reuse ;  /* 0x0000b400a4067a23 */ /* 0x100fe20000010802 */
[----:B------:R1:W-:Y:S01]  /*6610*/  MUFU.EX2 R16, R4 ;  /* 0x0000000400107308 */ /* 0x0003e20000000800 */
[----:B------:R-:W-:-:S02]  /*6620*/  FFMA.FTZ R2, R163, c[0x0][0x2d0], -R2 ;  /* 0x0000b400a3027a23 */ /* 0x000fc40000010802 */
[----:B--2---:R-:W-:-:S05]  /*6630*/  FFMA.FTZ R5, R170, c[0x0][0x2d0], -R0 ;  /* 0x0000b400aa057a23 */ /* 0x004fca0000010800 */
[----:B------:R-:W-:Y:S01]  /*6640*/  MUFU.EX2 R10, R7 ;  /* 0x00000007000a7308 */ /* 0x000fe20000000800 */
[----:B------:R-:W-:Y:S01]  /*6650*/  FFMA.FTZ R0, R166, c[0x0][0x2d0], -R0 ;  /* 0x0000b400a6007a23 */ /* 0x000fe20000010800 */
[----:B----4-:R-:W-:Y:S01]  /*6660*/  F2FP.BF16.PACK_AB R151, R20, R21 ;  /* 0x000000151497723e */ /* 0x010fe200000010ff */
[----:B-1----:R-:W-:-:S05]  /*6670*/  FADD.FTZ R4, R202, R11 ;  /* 0x0000000bca047221 */ /* 0x002fca0000010000 */
[----:B------:R1:W2:Y:S01]  /*6680*/  MUFU.EX2 R19, R3 ;  /* 0x0000000300137308 */ /* 0x0002a20000000800 */
[C---:B------:R-:W-:Y:S07]  /*6690*/  HMMA.16816.F32.BF16 R92, R148.reuse, R96, R92 ;  /* 0x00000060945c723c */ /* 0x040fee000004185c */
[----:B------:R4:W-:Y:S01]  /*66a0*/  MUFU.EX2 R7, R0 ;  /* 0x0000000000077308 */ /* 0x0009e20000000800 */
[----:B------:R-:W-:Y:S01]  /*66b0*/  HMMA.16816.F32.BF16 R100, R148, R98, R100 ;  /* 0x000000629464723c */ /* 0x000fe20000041864 */
[----:B-1----:R-:W-:-:S06]  /*66c0*/  FADD.FTZ R3, R207, R203 ;  /* 0x000000cbcf037221 */ /* 0x002fcc0000010000 */
[----:B------:R1:W-:Y:S01]  /*66d0*/  MUFU.EX2 R17, R2 ;  /* 0x0000000200117308 */ /* 0x0003e20000000800 */
[----:B--2---:R-:W-:Y:S01]  /*66e0*/  F2FP.BF16.PACK_AB R144, R19, R16 ;  /* 0x000000101390723e */ /* 0x004fe200000010ff */
[----:B------:R-:W-:Y:S01]  /*66f0*/  HMMA.16816.F32.BF16 R104, R148, R112, R104 ;  /* 0x000000709468723c */ /* 0x000fe20000041868 */
[----:B------:R-:W-:Y:S02]  /*6700*/  FADD.FTZ R3, R206, R3 ;  /* 0x00000003ce037221 */ /* 0x000fe40000010000 */
[----:B----4-:R-:W-:-:S03]  /*6710*/  FADD.FTZ R0, R212, R211 ;  /* 0x000000d3d4007221 */ /* 0x010fc60000010000 */
[----:B------:R2:W4:Y:S01]  /*6720*/  MUFU.EX2 R11, R5 ;  /* 0x00000005000b7308 */ /* 0x0005220000000800 */
[----:B------:R-:W-:Y:S01]  /*6730*/  FADD.FTZ R3, R217, R3 ;  /* 0x00000003d9037221 */ /* 0x000fe20000010000 */
[----:B------:R-:W-:Y:S01]  /*6740*/  HMMA.16816.F32.BF16 R116, R148, R114, R116 ;  /* 0x000000729474723c */ /* 0x000fe20000041874 */
[----:B------:R-:W-:Y:S02]  /*6750*/  FADD.FTZ R0, R213, R0 ;  /* 0x00000000d5007221 */ /* 0x000fe40000010000 */
[----:B-1----:R-:W-:-:S03]  /*6760*/  FADD.FTZ R2, R218, R4 ;  /* 0x00000004da027221 */ /* 0x002fc60000010000 */
[----:B------:R-:W1:Y:S02]  /*6770*/  MUFU.EX2 R18, R6 ;  /* 0x0000000600127308 */ /* 0x000e640000000800 */
[C---:B------:R-:W-:Y:S01]  /*6780*/  HMMA.16816.F32.BF16 R120, R148.reuse, R128, R120 ;  /* 0x000000809478723c */ /* 0x040fe20000041878 */
[----:B------:R-:W-:Y:S02]  /*6790*/  FADD.FTZ R4, R219, R2 ;  /* 0x00000002db047221 */ /* 0x000fe40000010000 */
[----:B------:R-:W-:Y:S02]  /*67a0*/  FADD.FTZ R2, R214, R0 ;  /* 0x00000000d6027221 */ /* 0x000fe40000010000 */
[----:B--2---:R-:W-:Y:S01]  /*67b0*/  FADD.FTZ R5, R89, R88 ;  /* 0x0000005859057221 */ /* 0x004fe20000010000 */
[----:B------:R-:W2:Y:S01]  /*67c0*/  MUFU.EX2 R8, R8 ;  /* 0x0000000800087308 */ /* 0x000ea20000000800 */
[----:B------:R-:W-:Y:S01]  /*67d0*/  FADD.FTZ R0, R227, R4 ;  /* 0x00000004e3007221 */ /* 0x000fe20000010000 */
[----:B----4-:R-:W-:Y:S01]  /*67e0*/  F2FP.BF16.PACK_AB R145, R10, R11 ;  /* 0x0000000b0a91723e */ /* 0x010fe200000010ff */
[----:B------:R-:W-:Y:S01]  /*67f0*/  FADD.FTZ R5, R208, R5 ;  /* 0x00000005d0057221 */ /* 0x000fe20000010000 */
[----:B------:R-:W-:Y:S01]  /*6800*/  HMMA.16816.F32.BF16 R132, R148, R130, R132 ;  /* 0x000000829484723c */ /* 0x000fe20000041884 */
[----:B------:R-:W-:-:S02]  /*6810*/  FADD.FTZ R2, R221, R2 ;  /* 0x00000002dd027221 */ /* 0x000fc40000010000 */
[----:B------:R-:W-:Y:S01]  /*6820*/  FADD.FTZ R4, R215, R3 ;  /* 0x00000003d7047221 */ /* 0x000fe20000010000 */
[----:B-1----:R-:W-:Y:S01]  /*6830*/  F2FP.BF16.PACK_AB R146, R17, R18 ;  /* 0x000000121192723e */ /* 0x002fe200000010ff */
[----:B------:R-:W-:Y:S02]  /*6840*/  FADD.FTZ R5, R205, R5 ;  /* 0x00000005cd057221 */ /* 0x000fe40000010000 */
[----:B------:R-:W-:Y:S01]  /*6850*/  FADD.FTZ R3, R224, R0 ;  /* 0x00000000e0037221 */ /* 0x000fe20000010000 */
[----:B---3--:R-:W-:Y:S01]  /*6860*/  HMMA.16816.F32.BF16 R136, R148, R12, R136 ;  /* 0x0000000c9488723c */ /* 0x008fe20000041888 */
[----:B------:R-:W-:Y:S02]  /*6870*/  FADD.FTZ R2, R222, R2 ;  /* 0x00000002de027221 */ /* 0x000fe40000010000 */
[----:B------:R-:W-:Y:S01]  /*6880*/  FADD.FTZ R0, R216, R4 ;  /* 0x00000004d8007221 */ /* 0x000fe20000010000 */
[----:B--2---:R-:W-:Y:S01]  /*6890*/  F2FP.BF16.PACK_AB R147, R7, R8 ;  /* 0x000000080793723e */ /* 0x004fe200000010ff */
        /* <DEDUP_REMOVED lines=56> */
[----:B------:R-:W-:Y:S01]  /*6c20*/  FADD.FTZ R6, R22, R0 ;  /* 0x0000000016067221 */ /* 0x000fe20000010000 */
[----:B------:R-:W-:Y:S01]  /*6c30*/  IADD3 R0, R171, -0x2, RZ ;  /* 0xfffffffeab007810 */ /* 0x000fe20007ffe0ff */
[----:B------:R-:W-:-:S02]  /*6c40*/  FADD.FTZ R2, R10, R2 ;  /* 0x000000020a027221 */ /* 0x000fc40000010000 */
[----:B------:R-:W-:Y:S01]  /*6c50*/  FADD.FTZ R3, R19, R3 ;  /* 0x0000000313037221 */ /* 0x000fe20000010000 */
[----:B------:R-:W-:Y:S01]  /*6c60*/  ISETP.GE.AND P1, PT, R0, R229, PT ;  /* 0x000000e50000720c */ /* 0x000fe20003f26270 */
[----:B------:R-:W-:Y:S02]  /*6c70*/  FADD.FTZ R5, R55, R4 ;  /* 0x0000000437057221 */ /* 0x000fe40000010000 */
[----:B------:R-:W-:Y:S02]  /*6c80*/  FADD.FTZ R4, R21, R6 ;  /* 0x0000000615047221 */ /* 0x000fe40000010000 */
[----:B------:R-:W-:Y:S02]  /*6c90*/  FADD.FTZ R2, R8, R2 ;  /* 0x0000000208027221 */ /* 0x000fe40000010000 */
[----:B------:R-:W-:Y:S02]  /*6ca0*/  FADD.FTZ R3, R18, R3 ;  /* 0x0000000312037221 */ /* 0x000fe40000010000 */
[----:B------:R-:W-:-:S02]  /*6cb0*/  FADD.FTZ R5, R53, R5 ;  /* 0x0000000535057221 */ /* 0x000fc40000010000 */
[----:B------:R-:W-:Y:S02]  /*6cc0*/  FADD.FTZ R4, R20, R4 ;  /* 0x0000000414047221 */ /* 0x000fe40000010000 */
[----:B------:R-:W-:Y:S01]  /*6cd0*/  FADD.FTZ R2, R7, R2 ;  /* 0x0000000207027221 */ /* 0x000fe20000010000 */
[----:B------:R1:W-:Y:S01]  /*6ce0*/  STL [R1], R5 ;  /* 0x0000000501007387 */ /* 0x0003e20000100800 */
[----:B------:R-:W-:-:S03]  /*6cf0*/  FADD.FTZ R3, R17, R3 ;  /* 0x0000000311037221 */ /* 0x000fc60000010000 */
[----:B------:R1:W-:Y:S04]  /*6d00*/  STL [R1+0x4], R4 ;  /* 0x0000040401007387 */ /* 0x0003e80000100800 */
[----:B------:R1:W-:Y:S04]  /*6d10*/  STL [R1+0xc], R2 ;  /* 0x00000c0201007387 */ /* 0x0003e80000100800 */
[----:B------:R1:W-:Y:S01]  /*6d20*/  STL [R1+0x8], R3 ;  /* 0x0000080301007387 */ /* 0x0003e20000100800 */
[----:B------:R-:W-:Y:S05]  /*6d30*/  @!P1 BRA `(.L_x_81) ;  /* 0x00003f0000009947 */ /* 0x000fea0003800000 */
[----:B------:R-:W-:Y:S01]  /*6d40*/  MOV R230, R0 ;  /* 0x0000000000e67202 */ /* 0x000fe20000000f00 */
[----:B------:R-:W-:Y:S01]  /*6d50*/  IMAD.MOV.U32 R0, RZ, RZ, R72 ;  /* 0x000000ffff007224 */ /* 0x000fe200078e0048 */
[----:B------:R-:W-:Y:S01]  /*6d60*/  MOV R84, R71 ;  /* 0x0000004700547202 */ /* 0x000fe20000000f00 */
[----:B------:R-:W-:Y:S01]  /*6d70*/  IMAD.MOV.U32 R85, RZ, RZ, R70 ;  /* 0x000000ffff557224 */ /* 0x000fe200078e0046 */
[----:B------:R-:W-:-:S02]  /*6d80*/  MOV R86, R9 ;  /* 0x0000000900567202 */ /* 0x000fc40000000f00 */
.L_x_88:
[----:B------:R-:W2:Y:S01]  /*6d90*/  LDL.64 R8, [R1+0x28] ;  /* 0x0000280001087983 */ /* 0x000ea20000100a00 */
[----:B------:R-:W-:Y:S04]  /*6da0*/  DEPBAR.LE SB0, 0x0 ;  /* 0x000080000000791a */ /* 0x000fe80000000000 */
[----:B------:R-:W3:Y:S04]  /*6db0*/  LDL R6, [R1+0x38] ;  /* 0x0000380001067983 */ /* 0x000ee80000100800 */
[----:B------:R-:W-:Y:S01]  /*6dc0*/  BAR.SYNC.DEFER_BLOCKING 0x0 ;  /* 0x0000000000007b1d */ /* 0x000fe20000010000 */
[----:B------:R-:W-:Y:S01]  /*6dd0*/  R2P PR, R244, 0x6 ;  /* 0x00000006f4007804 */ /* 0x000fe20000000000 */
[----:B-1----:R-:W-:Y:S01]  /*6de0*/  IMAD.WIDE.U32 R4, R220, c[0x0][0x208], RZ ;  /* 0x00008200dc047a25 */ /* 0x002fe200078e00ff */
[C---:B------:R-:W-:Y:S02]  /*6df0*/  IADD3 R2, R184.reuse, 0x20, RZ ;  /* 0x00000020b8027810 */ /* 0x040fe40007ffe0ff */
[----:B------:R-:W-:Y:S01]  /*6e00*/  SHF.R.S32.HI R3, RZ, 0x1f, R220 ;  /* 0x0000001fff037819 */ /* 0x000fe200000114dc */
[----:B------:R-:W-:Y:S01]  /*6e10*/  IMAD.SHL.U32 R59, R231, 0x2, RZ ;  /* 0x00000002e73b7824 */ /* 0x000fe200078e00ff */
[C---:B------:R-:W-:Y:S03]  /*6e20*/  IADD3 R87, R184.reuse, 0x40, RZ ;  /* 0x00000040b8577810 */ /* 0x040fe60007ffe0ff */
[----:B------:R-:W-:Y:S04]  /*6e30*/  IMAD R3, R3, c[0x0][0x208], RZ ;  /* 0x0000820003037a24 */ /* 0x000fe800078e02ff */
[----:B------:R-:W-:Y:S01]  /*6e40*/  @P1 IADD3 R2, R184, -0x20, RZ ;  /* 0xffffffe0b8021810 */ /* 0x000fe20007ffe0ff */
[----:B------:R-:W-:Y:S01]  /*6e50*/  IMAD R3, R220, c[0x0][0x20c], R3 ;  /* 0x00008300dc037a24 */ /* 0x000fe200078e0203 */
[----:B------:R-:W-:Y:S03]  /*6e60*/  @P2 IADD3 R87, R184, -0x40, RZ ;  /* 0xffffffc0b8572810 */ /* 0x000fe60007ffe0ff */
[----:B------:R-:W-:Y:S01]  /*6e70*/  IMAD.IADD R3, R5, 0x1, R3 ;  /* 0x0000000105037824 */ /* 0x000fe200078e0203 */
[----:B------:R-:W-:Y:S02]  /*6e80*/  SHF.R.S32.HI R5, RZ, 0x1f, R201 ;  /* 0x0000001fff057819 */ /* 0x000fe400000114c9 */
[C---:B------:R-:W-:Y:S01]  /*6e90*/  IADD3 R188, R87.reuse, 0x2000, RZ ;  /* 0x0000200057bc7810 */ /* 0x040fe20007ffe0ff */
[----:B------:R-:W1:Y:S01]  /*6ea0*/  LDSM.16.M88.4 R160, [R2] ;  /* 0x0000000002a0783b */ /* 0x000e620000000200 */
[C---:B------:R-:W-:Y:S02]  /*6eb0*/  IADD3 R187, R87.reuse, 0x1800, RZ ;  /* 0x0000180057bb7810 */ /* 0x040fe40007ffe0ff */
[C---:B------:R-:W-:Y:S01]  /*6ec0*/  IADD3 R186, R87.reuse, 0x1000, RZ ;  /* 0x0000100057ba7810 */ /* 0x040fe20007ffe0ff */
[----:B------:R-:W4:Y:S01]  /*6ed0*/  LDSM.16.M88.4 R168, [R2+0x800] ;  /* 0x0008000002a8783b */ /* 0x000f220000000200 */
[----:B------:R-:W-:Y:S03]  /*6ee0*/  IADD3 R185, R87, 0x800, RZ ;  /* 0x0000080057b97810 */ /* 0x000fe60007ffe0ff */
[----:B------:R-:W1:Y:S04]  /*6ef0*/  LDSM.16.M88.4 R172, [R2+0x1000] ;  /* 0x0010000002ac783b */ /* 0x000e680000000200 */
[----:B------:R-:W1:Y:S04]  /*6f00*/  LDSM.16.M88.4 R176, [R2+0x1800] ;  /* 0x0018000002b0783b */ /* 0x000e680000000200 */
[----:B------:R5:W1:Y:S04]  /*6f10*/  LDSM.16.M88.4 R180, [R2+0x2000] ;  /* 0x0020000002b4783b */ /* 0x000a680000000200 */
[----:B------:R1:W1:Y:S04]  /*6f20*/  LDSM.16.M88.4 R80, [R194] ;  /* 0x00000000c250783b */ /* 0x0002680000000200 */
[----:B------:R1:W1:Y:S04]  /*6f30*/  LDSM.16.M88.4 R76, [R194+0x2000] ;  /* 0x00200000c24c783b */ /* 0x0002680000000200 */
[----:B------:R1:W1:Y:S04]  /*6f40*/  LDSM.16.M88.4 R16, [R184] ;  /* 0x00000000b810783b */ /* 0x0002680000000200 */
[----:B------:R1:W1:Y:S04]  /*6f50*/  LDSM.16.M88.4 R32, [R184+0x800] ;  /* 0x00080000b820783b */ /* 0x0002680000000200 */
[----:B------:R1:W1:Y:S01]  /*6f60*/  LDSM.16.M88.4 R48, [R184+0x1000] ;  /* 0x00100000b830783b */ /* 0x0002620000000200 */
[----:B-----5:R-:W-:Y:S03]  /*6f70*/  IMAD.MOV.U32 R2, RZ, RZ, R4 ;  /* 0x000000ffff027224 */ /* 0x020fe600078e0004 */
[----:B------:R1:W1:Y:S01]  /*6f80*/  LDSM.16.M88.4 R64, [R184+0x1800] ;  /* 0x00180000b840783b */ /* 0x0002620000000200 */
[----:B------:R-:W-:Y:S02]  /*6f90*/  IMAD R4, R5, c[0x0][0x218], RZ ;  /* 0x0000860005047a24 */ /* 0x000fe400078e02ff */
[C---:B------:R-:W-:Y:S01]  /*6fa0*/  IMAD.WIDE.U32 R2, R201.reuse, c[0x0][0x218], R2 ;  /* 0x00008600c9027a25 */ /* 0x040fe200078e0002 */
[----:B------:R1:W1:Y:S03]  /*6fb0*/  LDSM.16.M88.4 R152, [R184+0x2000] ;  /* 0x00200000b898783b */ /* 0x0002660000000200 */
[----:B------:R-:W-:Y:S01]  /*6fc0*/  IMAD R4, R201, c[0x0][0x21c], R4 ;  /* 0x00008700c9047a24 */ /* 0x000fe200078e0204 */
[----:B------:R1:W1:Y:S04]  /*6fd0*/  LDSM.16.M88.4 R156, [R197] ;  /* 0x00000000c59c783b */ /* 0x0002680000000200 */
[----:B------:R1:W1:Y:S01]  /*6fe0*/  LDSM.16.M88.4 R164, [R197+0x2000] ;  /* 0x00200000c5a4783b */ /* 0x0002620000000200 */
[----:B--2---:R-:W-:Y:S04]  /*6ff0*/  IADD3 R2, P1, R8, R2, RZ ;  /* 0x0000000208027210 */ /* 0x004fe80007f3e0ff */
[----:B---3--:R-:W-:Y:S02]  /*7000*/  IADD3.X R3, R6, R3, R4, P1, !PT ;  /* 0x0000000306037210 */ /* 0x008fe40000ffe404 */
[----:B------:R-:W-:Y:S02]  /*7010*/  SHF.R.S32.HI R6, RZ, 0x1f, R231 ;  /* 0x0000001fff067819 */ /* 0x000fe400000114e7 */
[C---:B------:R-:W-:Y:S02]  /*7020*/  LEA R40, P1, R2.reuse, c[0x0][0x1f8], 0x1 ;  /* 0x00007e0002287a11 */ /* 0x040fe400078208ff */
[----:B------:R-:W-:Y:S02]  /*7030*/  SHF.L.U64.HI R68, R231, 0x1, R6 ;  /* 0x00000001e7447819 */ /* 0x000fe40000010206 */
[----:B------:R-:W-:Y:S01]  /*7040*/  LEA.HI.X R56, R2, c[0x0][0x1fc], R3, 0x1, P1 ;  /* 0x00007f0002387a11 */ /* 0x000fe200008f0c03 */
[----:B------:R-:W-:-:S06]  /*7050*/  BRA.DIV ~URZ, `(.L_x_82) ;  /* 0x000094327f007947 */ /* 0x000fcc000b800000 */
[----:B-1--4-:R1:W2:Y:S02]  /*7060*/  SHFL.IDX PT, R58, R56, RZ, 0x181f ;  /* 0x00181fff383a7589 */ /* 0x0122a400000e0000 */
.L_x_175:
[-C--:B------:R-:W-:Y:S01]  /*7070*/  HMMA.16816.F32.BF16 R4, R80, R16.reuse, RZ ;  /* 0x000000105004723c */ /* 0x080fe200000418ff */
[----:B------:R-:W3:Y:S01]  /*7080*/  SHFL.IDX PT, R2, R40, RZ, 0x181f ;  /* 0x00181fff28027589 */ /* 0x000ee200000e0000 */
[----:B------:R-:W-:Y:S01]  /*7090*/  BSSY B0, `(.L_x_83) ;  /* 0x000016d000007945 */ /* 0x000fe20003800000 */
[----:B------:R-:W-:Y:S04]  /*70a0*/  ISETP.GE.AND P1, PT, R231, c[0x0][0x1d4], PT ;  /* 0x00007500e7007a0c */ /* 0x000fe80003f26270 */
[----:B------:R-:W-:Y:S01]  /*70b0*/  SEL R198, RZ, 0x10, P1 ;  /* 0x00000010ffc67807 */ /* 0x000fe20000800000 */
[C---:B------:R-:W-:Y:S01]  /*70c0*/  HMMA.16816.F32.BF16 R8, R76.reuse, R16, RZ ;  /* 0x000000104c08723c */ /* 0x040fe200000418ff */
[----:B------:R-:W4:Y:S03]  /*70d0*/  SHFL.IDX PT, R3, R40, 0x1, 0x181f ;  /* 0x00381f0028037f89 */ /* 0x000f2600000e0000 */
[----:B------:R-:W-:Y:S04]  /*70e0*/  IADD3 R52, -R198, 0x10, RZ ;  /* 0x00000010c6347810 */ /* 0x000fe80007ffe1ff */
[-C--:B------:R-:W-:Y:S01]  /*70f0*/  HMMA.16816.F32.BF16 R12, R76, R18.reuse, RZ ;  /* 0x000000124c0c723c */ /* 0x080fe200000418ff */
[----:B------:R-:W5:Y:S03]  /*7100*/  SHFL.IDX PT, R57, R56, 0x1, 0x181f ;  /* 0x00381f0038397f89 */ /* 0x000f6600000e0000 */
[----:B------:R-:W-:Y:S04]  /*7110*/  LOP3.LUT R52, R52, 0xf, RZ, 0xc0, !PT ;  /* 0x0000000f34347812 */ /* 0x000fe800078ec0ff */
[C---:B------:R-:W-:Y:S01]  /*7120*/  HMMA.16816.F32.BF16 R16, R80.reuse, R18, RZ ;  /* 0x000000125010723c */ /* 0x040fe200000418ff */
[----:B------:R-:W1:Y:S07]  /*7130*/  SHFL.IDX PT, R53, R40, 0x2, 0x181f ;  /* 0x00581f0028357f89 */ /* 0x000e6e00000e0000 */
[-C--:B------:R-:W-:Y:S01]  /*7140*/  HMMA.16816.F32.BF16 R20, R80, R32.reuse, RZ ;  /* 0x000000205014723c */ /* 0x080fe200000418ff */
[----:B------:R-:W3:Y:S07]  /*7150*/  SHFL.IDX PT, R54, R40, 0x3, 0x181f ;  /* 0x00781f0028367f89 */ /* 0x000eee00000e0000 */
[C---:B------:R-:W-:Y:S01]  /*7160*/  HMMA.16816.F32.BF16 R24, R76.reuse, R32, RZ ;  /* 0x000000204c18723c */ /* 0x040fe200000418ff */
[----:B------:R1:W-:Y:S07]  /*7170*/  SHFL.IDX PT, R55, R40, 0x4, 0x181f ;  /* 0x00981f0028377f89 */ /* 0x0003ee00000e0000 */
[-C--:B------:R-:W-:Y:S01]  /*7180*/  HMMA.16816.F32.BF16 R28, R76, R34.reuse, RZ ;  /* 0x000000224c1c723c */ /* 0x080fe200000418ff */
[----:B------:R-:W3:Y:S07]  /*7190*/  SHFL.IDX PT, R61, R56, 0x2, 0x181f ;  /* 0x00581f00383d7f89 */ /* 0x000eee00000e0000 */
[C---:B------:R-:W-:Y:S01]  /*71a0*/  HMMA.16816.F32.BF16 R32, R80.reuse, R34, RZ ;  /* 0x000000225020723c */ /* 0x040fe200000418ff */
[----:B------:R-:W3:Y:S07]  /*71b0*/  SHFL.IDX PT, R71, R56, 0x3, 0x181f ;  /* 0x00781f0038477f89 */ /* 0x000eee00000e0000 */
[-C--:B------:R-:W-:Y:S01]  /*71c0*/  HMMA.16816.F32.BF16 R36, R80, R48.reuse, RZ ;  /* 0x000000305024723c */ /* 0x080fe200000418ff */
[----:B------:R-:W3:Y:S07]  /*71d0*/  SHFL.IDX PT, R69, R56, 0x4, 0x181f ;  /* 0x00981f0038457f89 */ /* 0x000eee00000e0000 */
[C---:B-1----:R-:W-:Y:S01]  /*71e0*/  HMMA.16816.F32.BF16 R40, R76.reuse, R48, RZ ;  /* 0x000000304c28723c */ /* 0x042fe200000418ff */
[----:B------:R-:W2:Y:S07]  /*71f0*/  LDL R232, [R1+0x10] ;  /* 0x0000100001e87983 */ /* 0x000eae0000100800 */
[-C--:B------:R-:W-:Y:S08]  /*7200*/  HMMA.16816.F32.BF16 R44, R76, R50.reuse, RZ ;  /* 0x000000324c2c723c */ /* 0x080ff000000418ff */
[C---:B------:R-:W-:Y:S04]  /*7210*/  HMMA.16816.F32.BF16 R48, R80.reuse, R50, RZ ;  /* 0x000000325030723c */ /* 0x040fe800000418ff */
[-C--:B---3--:R-:W-:Y:S02]  /*7220*/  IADD3 R2, P2, R2, R59.reuse, RZ ;  /* 0x0000003b02027210 */ /* 0x088fe40007f5e0ff */
[-C--:B----4-:R-:W-:Y:S02]  /*7230*/  IADD3 R62, P6, R3, R59.reuse, RZ ;  /* 0x0000003b033e7210 */ /* 0x090fe40007fde0ff */
[-C--:B--2---:R-:W-:Y:S04]  /*7240*/  IADD3.X R3, R58, R68.reuse, RZ, P2, !PT ;  /* 0x000000443a037210 */ /* 0x084fe800017fe4ff */
[-C--:B-----5:R-:W-:Y:S01]  /*7250*/  IADD3.X R63, R57, R68.reuse, RZ, P6, !PT ;  /* 0x00000044393f7210 */ /* 0x0a0fe200037fe4ff */
[----:B------:R1:W-:Y:S01]  /*7260*/  LDGSTS.E.BYPASS.LTC128B.128 [R204+0x100], [R2.64], !P1 ;  /* 0x0010000002cc7fae */ /* 0x0003e2000c901d46 */
[-C--:B------:R-:W-:Y:S02]  /*7270*/  IADD3 R60, P5, R53, R59.reuse, RZ ;  /* 0x0000003b353c7210 */ /* 0x080fe40007fbe0ff */
[----:B------:R-:W-:Y:S02]  /*7280*/  IADD3 R70, P4, R54, R59, RZ ;  /* 0x0000003b36467210 */ /* 0x000fe40007f9e0ff */
[-C--:B------:R-:W-:Y:S02]  /*7290*/  IADD3.X R61, R61, R68.reuse, RZ, P5, !PT ;  /* 0x000000443d3d7210 */ /* 0x080fe40002ffe4ff */
[----:B------:R-:W-:Y:S01]  /*72a0*/  IADD3 R72, P3, P2, R52, R55, R59 ;  /* 0x0000003734487210 */ /* 0x000fe20007a7e03b */
[----:B------:R2:W-:Y:S01]  /*72b0*/  LDGSTS.E.BYPASS.LTC128B.128 [R204+0x900], [R62.64], !P1 ;  /* 0x009000003ecc7fae */ /* 0x0005e2000c901d46 */
[----:B------:R-:W-:Y:S01]  /*72c0*/  IADD3.X R71, R71, R68, RZ, P4, !PT ;  /* 0x0000004447477210 */ /* 0x000fe200027fe4ff */
[-C--:B------:R-:W-:Y:S01]  /*72d0*/  HMMA.16816.F32.BF16 R52, R80, R64.reuse, RZ ;  /* 0x000000405034723c */ /* 0x080fe200000418ff */
[----:B------:R-:W-:Y:S02]  /*72e0*/  ISETP.NE.U32.AND P4, PT, R198, RZ, PT ;  /* 0x000000ffc600720c */ /* 0x000fe40003f85070 */
[----:B------:R-:W-:Y:S03]  /*72f0*/  IADD3.X R73, RZ, R69, R68, P3, P2 ;  /* 0x00000045ff497210 */ /* 0x000fe60001fe4444 */
[----:B------:R2:W-:Y:S02]  /*7300*/  LDGSTS.E.BYPASS.LTC128B.128 [R204+0x1100], [R60.64], !P1 ;  /* 0x011000003ccc7fae */ /* 0x0005e4000c901d46 */
[C---:B------:R-:W-:Y:S06]  /*7310*/  HMMA.16816.F32.BF16 R56, R76.reuse, R64, RZ ;  /* 0x000000404c38723c */ /* 0x040fec00000418ff */
[----:B------:R3:W-:Y:S08]  /*7320*/  LDGSTS.E.BYPASS.LTC128B.128 [R204+0x1900], [R70.64], !P1 ;  /* 0x0190000046cc7fae */ /* 0x0007f0000c901d46 */
[----:B------:R4:W-:Y:S08]  /*7330*/  LDGSTS.E.BYPASS.LTC128B.128.ZFILL [R204+0x2100], [R72.64], P4 ;  /* 0x0210000048cc7fae */ /* 0x0009f0000a141d46 */
[----:B------:R-:W0:Y:S01]  /*7340*/  LDGDEPBAR ;  /* 0x00000000000079af */ /* 0x000e220000000000 */
[-C--:B--2---:R-:W-:Y:S08]  /*7350*/  HMMA.16816.F32.BF16 R60, R76, R66.reuse, RZ ;  /* 0x000000424c3c723c */ /* 0x084ff000000418ff */
[C---:B------:R-:W-:Y:S08]  /*7360*/  HMMA.16816.F32.BF16 R64, R80.reuse, R66, RZ ;  /* 0x000000425040723c */ /* 0x040ff000000418ff */
[-C--:B---3--:R-:W-:Y:S08]  /*7370*/  HMMA.16816.F32.BF16 R68, R80, R152.reuse, RZ ;  /* 0x000000985044723c */ /* 0x088ff000000418ff */
[C---:B----4-:R-:W-:Y:S08]  /*7380*/  HMMA.16816.F32.BF16 R72, R76.reuse, R152, RZ ;  /* 0x000000984c48723c */ /* 0x050ff000000418ff */
[-C--:B------:R-:W-:Y:S08]  /*7390*/  HMMA.16816.F32.BF16 R76, R76, R154.reuse, RZ ;  /* 0x0000009a4c4c723c */ /* 0x080ff000000418ff */
[----:B------:R-:W-:Y:S01]  /*73a0*/  HMMA.16816.F32.BF16 R80, R80, R154, RZ ;  /* 0x0000009a5050723c */ /* 0x000fe200000418ff */
[----:B------:R-:W-:Y:S07]  /*73b0*/  LDSM.16.M88.4 R152, [R195] ;  /* 0x00000000c398783b */ /* 0x000fee0000000200 */
[-C--:B------:R-:W-:Y:S08]  /*73c0*/  HMMA.16816.F32.BF16 R4, R156, R160.reuse, R4 ;  /* 0x000000a09c04723c */ /* 0x080ff00000041804 */
[C---:B------:R-:W-:Y:S08]  /*73d0*/  HMMA.16816.F32.BF16 R8, R164.reuse, R160, R8 ;  /* 0x000000a0a408723c */ /* 0x040ff00000041808 */
[-C--:B------:R-:W-:Y:S08]  /*73e0*/  HMMA.16816.F32.BF16 R12, R164, R162.reuse, R12 ;  /* 0x000000a2a40c723c */ /* 0x080ff0000004180c */
[C---:B------:R-:W-:Y:S01]  /*73f0*/  HMMA.16816.F32.BF16 R16, R156.reuse, R162, R16 ;  /* 0x000000a29c10723c */ /* 0x040fe20000041810 */
[----:B------:R-:W2:Y:S07]  /*7400*/  LDSM.16.M88.4 R160, [R87] ;  /* 0x0000000057a0783b */ /* 0x000eae0000000200 */
        /* <DEDUP_REMOVED lines=9> */
[----:B------:R-:W4:Y:S07]  /*74a0*/  LDSM.16.M88.4 R172, [R185] ;  /* 0x00000000b9ac783b */ /* 0x000f2e0000000200 */
[-C--:B------:R-:W-:Y:S08]  /*74b0*/  HMMA.16816.F32.BF16 R52, R156, R176.reuse, R52 ;  /* 0x000000b09c34723c */ /* 0x080ff00000041834 */
[C---:B------:R-:W-:Y:S08]  /*74c0*/  HMMA.16816.F32.BF16 R56, R164.reuse, R176, R56 ;  /* 0x000000b0a438723c */ /* 0x040ff00000041838 */
[-C--:B------:R-:W-:Y:S08]  /*74d0*/  HMMA.16816.F32.BF16 R60, R164, R178.reuse, R60 ;  /* 0x000000b2a43c723c */ /* 0x080ff0000004183c */
[C---:B------:R-:W-:Y:S01]  /*74e0*/  HMMA.16816.F32.BF16 R64, R156.reuse, R178, R64 ;  /* 0x000000b29c40723c */ /* 0x040fe20000041840 */
[----:B------:R-:W-:Y:S07]  /*74f0*/  LDSM.16.M88.4 R176, [R188] ;  /* 0x00000000bcb0783b */ /* 0x000fee0000000200 */
[-C--:B------:R-:W-:Y:S08]  /*7500*/  HMMA.16816.F32.BF16 R68, R156, R180.reuse, R68 ;  /* 0x000000b49c44723c */ /* 0x080ff00000041844 */
[C---:B------:R-:W-:Y:S08]  /*7510*/  HMMA.16816.F32.BF16 R72, R164.reuse, R180, R72 ;  /* 0x000000b4a448723c */ /* 0x040ff00000041848 */
[-C--:B------:R-:W-:Y:S01]  /*7520*/  HMMA.16816.F32.BF16 R76, R164, R182.reuse, R76 ;  /* 0x000000b6a44c723c */ /* 0x080fe2000004184c */
[----:B------:R-:W-:Y:S07]  /*7530*/  LDSM.16.M88.4 R164, [R187] ;  /* 0x00000000bba4783b */ /* 0x000fee0000000200 */
[----:B------:R-:W-:Y:S01]  /*7540*/  HMMA.16816.F32.BF16 R80, R156, R182, R80 ;  /* 0x000000b69c50723c */ /* 0x000fe20000041850 */
[----:B------:R-:W5:Y:S07]  /*7550*/  LDSM.16.M88.4 R156, [R186] ;  /* 0x00000000ba9c783b */ /* 0x000f6e0000000200 */
[-C--:B--2---:R-:W-:Y:S01]  /*7560*/  HMMA.16816.F32.BF16 R4, R152, R160.reuse, R4 ;  /* 0x000000a09804723c */ /* 0x084fe20000041804 */
[----:B------:R-:W-:Y:S07]  /*7570*/  LDSM.16.M88.4 R180, [R189] ;  /* 0x00000000bdb4783b */ /* 0x000fee0000000200 */
[C---:B---3--:R-:W-:Y:S08]  /*7580*/  HMMA.16816.F32.BF16 R8, R168.reuse, R160, R8 ;  /* 0x000000a0a808723c */ /* 0x048ff00000041808 */
[-C--:B------:R-:W-:Y:S03]  /*7590*/  HMMA.16816.F32.BF16 R12, R168, R162.reuse, R12 ;  /* 0x000000a2a80c723c */ /* 0x080fe6000004180c */
[----:B------:R-:W-:Y:S05]  /*75a0*/  ISETP.GT.AND P1, PT, R230, R232, PT ;  /* 0x000000e8e600720c */ /* 0x000fea0003f24270 */
[C---:B------:R-:W-:Y:S01]  /*75b0*/  HMMA.16816.F32.BF16 R16, R152.reuse, R162, R16 ;  /* 0x000000a29810723c */ /* 0x040fe20000041810 */
[----:B------:R-:W2:Y:S07]  /*75c0*/  LDSM.16.M88.4 R160, [R196] ;  /* 0x00000000c4a0783b */ /* 0x000eae0000000200 */
[-C--:B----4-:R-:W-:Y:S08]  /*75d0*/  HMMA.16816.F32.BF16 R20, R152, R172.reuse, R20 ;  /* 0x000000ac9814723c */ /* 0x090ff00000041814 */
[C---:B------:R-:W-:Y:S08]  /*75e0*/  HMMA.16816.F32.BF16 R24, R168.reuse, R172, R24 ;  /* 0x000000aca818723c */ /* 0x040ff00000041818 */
[-C--:B------:R-:W-:Y:S08]  /*75f0*/  HMMA.16816.F32.BF16 R28, R168, R174.reuse, R28 ;  /* 0x000000aea81c723c */ /* 0x080ff0000004181c */
[C---:B------:R-:W-:Y:S01]  /*7600*/  HMMA.16816.F32.BF16 R32, R152.reuse, R174, R32 ;  /* 0x000000ae9820723c */ /* 0x040fe20000041820 */
[----:B------:R-:W3:Y:S07]  /*7610*/  LDSM.16.M88.4 R172, [R196+0x2000] ;  /* 0x00200000c4ac783b */ /* 0x000eee0000000200 */
        /* <DEDUP_REMOVED lines=12> */
[-C--:B--2---:R-:W-:Y:S08]  /*76e0*/  HMMA.16816.F32.BF16 R4, R160, R180.reuse, R4 ;  /* 0x000000b4a004723c */ /* 0x084ff00000041804 */
[C---:B---3--:R-:W-:Y:S08]  /*76f0*/  HMMA.16816.F32.BF16 R8, R172.reuse, R180, R8 ;  /* 0x000000b4ac08723c */ /* 0x048ff00000041808 */
[-C--:B------:R-:W-:Y:S08]  /*7700*/  HMMA.16816.F32.BF16 R12, R172, R182.reuse, R12 ;  /* 0x000000b6ac0c723c */ /* 0x080ff0000004180c */
[----:B-1----:R-:W-:Y:S01]  /*7710*/  FMUL.FTZ R2, R4, c[0x0][0x320] ;  /* 0x0000c80004027a20 */ /* 0x002fe20000410000 */
[C---:B------:R-:W-:Y:S03]  /*7720*/  HMMA.16816.F32.BF16 R16, R160.reuse, R182, R16 ;  /* 0x000000b6a010723c */ /* 0x040fe60000041810 */
[----:B------:R1:W2:Y:S04]  /*7730*/  MUFU.TANH R155, R2 ;  /* 0x00000002009b7308 */ /* 0x0002a80000002400 */
[----:B------:R-:W-:Y:S02]  /*7740*/  FMUL.FTZ R10, R10, c[0x0][0x320] ;  /* 0x0000c8000a0a7a20 */ /* 0x000fe40000410000 */
[----:B------:R-:W-:Y:S04]  /*7750*/  FMUL.FTZ R3, R11, c[0x0][0x320] ;  /* 0x0000c8000b037a20 */ /* 0x000fe80000410000 */
[----:B------:R-:W3:Y:S10]  /*7760*/  MUFU.TANH R176, R10 ;  /* 0x0000000a00b07308 */ /* 0x000ef40000002400 */
[----:B------:R-:W4:Y:S01]  /*7770*/  MUFU.TANH R181, R3 ;  /* 0x0000000300b57308 */ /* 0x000f220000002400 */
[----:B-1----:R-:W-:Y:S09]  /*7780*/  FMUL.FTZ R2, R5, c[0x0][0x320] ;  /* 0x0000c80005027a20 */ /* 0x002ff20000410000 */
[----:B------:R1:W1:Y:S02]  /*7790*/  MUFU.TANH R170, R2 ;  /* 0x0000000200aa7308 */ /* 0x0002640000002400 */
[----:B-1----:R-:W-:Y:S08]  /*77a0*/  FMUL.FTZ R2, R6, c[0x0][0x320] ;  /* 0x0000c80006027a20 */ /* 0x002ff00000410000 */
[----:B------:R1:W1:Y:S02]  /*77b0*/  MUFU.TANH R164, R2 ;  /* 0x0000000200a47308 */ /* 0x0002640000002400 */
[----:B-1----:R-:W-:Y:S02]  /*77c0*/  FMUL.FTZ R2, R7, c[0x0][0x320] ;  /* 0x0000c80007027a20 */ /* 0x002fe40000410000 */
[----:B------:R-:W1:Y:S06]  /*77d0*/  LDSM.16.M88.4 R4, [R189+0x800] ;  /* 0x00080000bd04783b */ /* 0x000e6c0000000200 */
[----:B------:R5:W1:Y:S02]  /*77e0*/  MUFU.TANH R169, R2 ;  /* 0x0000000200a97308 */ /* 0x000a640000002400 */
[----:B-----5:R-:W-:Y:S08]  /*77f0*/  FMUL.FTZ R2, R8, c[0x0][0x320] ;  /* 0x0000c80008027a20 */ /* 0x020ff00000410000 */
[----:B------:R5:W2:Y:S01]  /*7800*/  MUFU.TANH R168, R2 ;  /* 0x0000000200a87308 */ /* 0x000aa20000002400 */
[-C--:B-1----:R-:W-:Y:S08]  /*7810*/  HMMA.16816.F32.BF16 R20, R160, R4.reuse, R20 ;  /* 0x00000004a014723c */ /* 0x082ff00000041814 */
[C---:B------:R-:W-:Y:S04]  /*7820*/  HMMA.16816.F32.BF16 R24, R172.reuse, R4, R24 ;  /* 0x00000004ac18723c */ /* 0x040fe80000041818 */
[----:B-----5:R-:W-:Y:S02]  /*7830*/  FMUL.FTZ R2, R9, c[0x0][0x320] ;  /* 0x0000c80009027a20 */ /* 0x020fe40000410000 */
[----:B------:R-:W1:Y:S02]  /*7840*/  LDSM.16.M88.4 R8, [R189+0x1000] ;  /* 0x00100000bd08783b */ /* 0x000e640000000200 */
[-C--:B------:R-:W-:Y:S01]  /*7850*/  HMMA.16816.F32.BF16 R28, R172, R6.reuse, R28 ;  /* 0x00000006ac1c723c */ /* 0x080fe2000004181c */
[----:B------:R5:W1:Y:S07]  /*7860*/  MUFU.TANH R171, R2 ;  /* 0x0000000200ab7308 */ /* 0x000a6e0000002400 */
[C---:B------:R-:W-:Y:S08]  /*7870*/  HMMA.16816.F32.BF16 R32, R160.reuse, R6, R32 ;  /* 0x00000006a020723c */ /* 0x040ff00000041820 */
[----:B------:R-:W-:Y:S04]  /*7880*/  FMUL.FTZ R4, R26, c[0x0][0x320] ;  /* 0x0000c8001a047a20 */ /* 0x000fe80000410000 */
[----:B------:R-:W-:Y:S01]  /*7890*/  FMUL.FTZ R3, R27, c[0x0][0x320] ;  /* 0x0000c8001b037a20 */ /* 0x000fe20000410000 */
[----:B------:R2:W2:Y:S01]  /*78a0*/  MUFU.TANH R216, R4 ;  /* 0x0000000400d87308 */ /* 0x0004a20000002400 */
[----:B-----5:R-:W-:Y:S09]  /*78b0*/  FMUL.FTZ R2, R12, c[0x0][0x320] ;  /* 0x0000c8000c027a20 */ /* 0x020ff20000410000 */
[----:B------:R5:W3:Y:S10]  /*78c0*/  MUFU.TANH R167, R2 ;  /* 0x0000000200a77308 */ /* 0x000af40000002400 */
[----:B------:R3:W3:Y:S01]  /*78d0*/  MUFU.TANH R218, R3 ;  /* 0x0000000300da7308 */ /* 0x0006e20000002400 */
[-C--:B-1----:R-:W-:Y:S01]  /*78e0*/  HMMA.16816.F32.BF16 R36, R160, R8.reuse, R36 ;  /* 0x00000008a024723c */ /* 0x082fe20000041824 */
[----:B--2---:R-:W1:Y:S07]  /*78f0*/  LDSM.16.M88.4 R4, [R189+0x1800] ;  /* 0x00180000bd04783b */ /* 0x004e6e0000000200 */
[C---:B------:R-:W-:Y:S04]  /*7900*/  HMMA.16816.F32.BF16 R40, R172.reuse, R8, R40 ;  /* 0x00000008ac28723c */ /* 0x040fe80000041828 */
[----:B-----5:R-:W-:Y:S04]  /*7910*/  FMUL.FTZ R2, R13, c[0x0][0x320] ;  /* 0x0000c8000d027a20 */ /* 0x020fe80000410000 */
[-C--:B------:R-:W-:Y:S01]  /*7920*/  HMMA.16816.F32.BF16 R44, R172, R10.reuse, R44 ;  /* 0x0000000aac2c723c */ /* 0x080fe2000004182c */
[----:B------:R2:W1:Y:S07]  /*7930*/  MUFU.TANH R165, R2 ;  /* 0x0000000200a57308 */ /* 0x00046e0000002400 */
[C---:B------:R-:W-:Y:S08]  /*7940*/  HMMA.16816.F32.BF16 R48, R160.reuse, R10, R48 ;  /* 0x0000000aa030723c */ /* 0x040ff00000041830 */
[----:B------:R-:W-:Y:S04]  /*7950*/  FMUL.FTZ R8, R42, c[0x0][0x320] ;  /* 0x0000c8002a087a20 */ /* 0x000fe80000410000 */
[----:B------:R5:W4:Y:S01]  /*7960*/  MUFU.TANH R226, R8 ;  /* 0x0000000800e27308 */ /* 0x000b220000002400 */
[----:B---3--:R-:W-:Y:S02]  /*7970*/  FMUL.FTZ R3, R43, c[0x0][0x320] ;  /* 0x0000c8002b037a20 */ /* 0x008fe40000410000 */
[----:B--2---:R-:W-:Y:S01]  /*7980*/  FMUL.FTZ R2, R14, c[0x0][0x320] ;  /* 0x0000c8000e027a20 */ /* 0x004fe20000410000 */
[-C--:B-1----:R-:W-:Y:S06]  /*7990*/  HMMA.16816.F32.BF16 R52, R160, R4.reuse, R52 ;  /* 0x00000004a034723c */ /* 0x082fec0000041834 */
[----:B------:R1:W2:Y:S02]  /*79a0*/  MUFU.TANH R178, R2 ;  /* 0x0000000200b27308 */ /* 0x0002a40000002400 */
[C---:B------:R-:W-:Y:S08]  /*79b0*/  HMMA.16816.F32.BF16 R56, R172.reuse, R4, R56 ;  /* 0x00000004ac38723c */ /* 0x040ff00000041838 */
[----:B------:R3:W2:Y:S01]  /*79c0*/  MUFU.TANH R228, R3 ;  /* 0x0000000300e47308 */ /* 0x0006a20000002400 */
[-C--:B------:R-:W-:Y:S01]  /*79d0*/  HMMA.16816.F32.BF16 R60, R172, R6.reuse, R60 ;  /* 0x00000006ac3c723c */ /* 0x080fe2000004183c */
[----:B-----5:R-:W5:Y:S01]  /*79e0*/  LDSM.16.M88.4 R8, [R189+0x2000] ;  /* 0x00200000bd08783b */ /* 0x020f620000000200 */
[----:B------:R-:W-:Y:S06]  /*79f0*/  DEPBAR.LE SB0, 0x0 ;  /* 0x000080000000791a */ /* 0x000fec0000000000 */
[C---:B------:R-:W-:Y:S01]  /*7a00*/  HMMA.16816.F32.BF16 R64, R160.reuse, R6, R64 ;  /* 0x00000006a040723c */ /* 0x040fe20000041840 */
[----:B------:R-:W-:Y:S04]  /*7a10*/  BAR.SYNC.DEFER_BLOCKING 0x0 ;  /* 0x0000000000007b1d */ /* 0x000fe80000010000 */
[----:B-1----:R-:W-:Y:S02]  /*7a20*/  FMUL.FTZ R2, R15, c[0x0][0x320] ;  /* 0x0000c8000f027a20 */ /* 0x002fe40000410000 */
[----:B------:R-:W-:Y:S02]  /*7a30*/  FMUL.FTZ R4, R58, c[0x0][0x320] ;  /* 0x0000c8003a047a20 */ /* 0x000fe40000410000 */
[----:B------:R1:W1:Y:S03]  /*7a40*/  MUFU.TANH R177, R2 ;  /* 0x0000000200b17308 */ /* 0x0002660000002400 */
[----:B---3--:R-:W-:Y:S07]  /*7a50*/  FMUL.FTZ R3, R59, c[0x0][0x320] ;  /* 0x0000c8003b037a20 */ /* 0x008fee0000410000 */
[----:B------:R-:W3:Y:S10]  /*7a60*/  MUFU.TANH R225, R4 ;  /* 0x0000000400e17308 */ /* 0x000ef40000002400 */
[----:B------:R-:W2:Y:S01]  /*7a70*/  MUFU.TANH R224, R3 ;  /* 0x0000000300e07308 */ /* 0x000ea20000002400 */
[----:B-1----:R-:W-:Y:S01]  /*7a80*/  FMUL.FTZ R2, R16, c[0x0][0x320] ;  /* 0x0000c80010027a20 */ /* 0x002fe20000410000 */
[-C--:B-----5:R-:W-:Y:S08]  /*7a90*/  HMMA.16816.F32.BF16 R68, R160, R8.reuse, R68 ;  /* 0x00000008a044723c */ /* 0x0a0ff00000041844 */
[----:B------:R1:W1:Y:S01]  /*7aa0*/  MUFU.TANH R159, R2 ;  /* 0x00000002009f7308 */ /* 0x0002620000002400 */
[C---:B------:R-:W-:Y:S08]  /*7ab0*/  HMMA.16816.F32.BF16 R72, R172.reuse, R8, R72 ;  /* 0x00000008ac48723c */ /* 0x040ff00000041848 */
[-C--:B------:R-:W-:Y:S08]  /*7ac0*/  HMMA.16816.F32.BF16 R76, R172, R10.reuse, R76 ;  /* 0x0000000aac4c723c */ /* 0x080ff0000004184c */
[----:B------:R-:W-:Y:S04]  /*7ad0*/  HMMA.16816.F32.BF16 R80, R160, R10, R80 ;  /* 0x0000000aa050723c */ /* 0x000fe80000041850 */
[----:B-1----:R-:W-:Y:S04]  /*7ae0*/  FMUL.FTZ R2, R17, c[0x0][0x320] ;  /* 0x0000c80011027a20 */ /* 0x002fe80000410000 */
[----:B------:R1:W1:Y:S04]  /*7af0*/  MUFU.TANH R158, R2 ;  /* 0x00000002009e7308 */ /* 0x0002680000002400 */
[----:B-1----:R-:W-:Y:S06]  /*7b00*/  FMUL.FTZ R2, R18, c[0x0][0x320] ;  /* 0x0000c80012027a20 */ /* 0x002fec0000410000 */
[----:B------:R1:W1:Y:S02]  /*7b10*/  MUFU.TANH R157, R2 ;  /* 0x00000002009d7308 */ /* 0x0002640000002400 */
[----:B-1----:R-:W-:Y:S08]  /*7b20*/  FMUL.FTZ R2, R19, c[0x0][0x320] ;  /* 0x0000c80013027a20 */ /* 0x002ff00000410000 */
        /* <DEDUP_REMOVED lines=116> */
[----:B------:R1:W1:Y:S01]  /*8270*/  MUFU.TANH R162, R2 ;  /* 0x0000000200a27308 */ /* 0x0002620000002400 */
[----:B------:R-:W-:-:S05]  /*8280*/  @!P1 BRA `(.L_x_84) ;  /* 0x000004d000009947 */ /* 0x000fca0003800000 */
[----:B-1234-:R-:W-:Y:S01]  /*8290*/  IMAD.MOV.U32 R2, RZ, RZ, 0x1 ;  /* 0x00000001ff027424 */ /* 0x01efe200078e00ff */
[----:B------:R-:W-:Y:S01]  /*82a0*/  SHF.R.S32.HI R7, RZ, 0x1f, R231 ;  /* 0x0000001fff077819 */ /* 0x000fe200000114e7 */
[----:B------:R-:W-:Y:S01]  /*82b0*/  IMAD.MOV.U32 R201, RZ, RZ, RZ ;  /* 0x000000ffffc97224 */ /* 0x000fe200078e00ff */
[----:B------:R-:W2:Y:S01]  /*82c0*/  LDL R238, [R1+0x14] ;  /* 0x0000140001ee7983 */ /* 0x000ea20000100800 */
[----:B------:R-:W-:Y:S01]  /*82d0*/  IMAD.SHL.U32 R17, R231, 0x2, RZ ;  /* 0x00000002e7117824 */ /* 0x000fe200078e00ff */
[----:B------:R-:W-:Y:S02]  /*82e0*/  ISETP.NE.AND P1, PT, R2, c[0x0][0x2b8], PT ;  /* 0x0000ae0002007a0c */ /* 0x000fe40003f25270 */
[----:B------:R-:W3:Y:S04]  /*82f0*/  LDL.64 R236, [R1+0x20] ;  /* 0x0000200001ec7983 */ /* 0x000ee80000100a00 */
[----:B------:R-:W4:Y:S04]  /*8300*/  LDL R234, [R1+0x34] ;  /* 0x0000340001ea7983 */ /* 0x000f280000100800 */
[----:B------:R-:W1:Y:S04]  /*8310*/  S2R R239, SR_TID.X ;  /* 0x0000000000ef7919 */ /* 0x000e680000002100 */
[----:B------:R-:W5:Y:S04]  /*8320*/  LDL.64 R232, [R1+0x18] ;  /* 0x0000180001e87983 */ /* 0x000f680000100a00 */
[----:B------:R-:W4:Y:S01]  /*8330*/  LDL R8, [R1+0x30] ;  /* 0x0000300001087983 */ /* 0x000f220000100800 */
[----:B-1----:R-:W-:Y:S04]  /*8340*/  SHF.R.S32.HI R235, RZ, 0x1f, R239 ;  /* 0x0000001fffeb7819 */ /* 0x002fe800000114ef */
[----:B------:R-:W-:Y:S04]  /*8350*/  LEA.HI R235, R235, R239, RZ, 0x3 ;  /* 0x000000efebeb7211 */ /* 0x000fe800078f18ff */
[----:B------:R-:W-:Y:S05]  /*8360*/  SHF.R.S32.HI R235, RZ, 0x3, R235 ;  /* 0x00000003ffeb7819 */ /* 0x000fea00000114eb */
[----:B------:R-:W-:Y:S02]  /*8370*/  IMAD R2, R244, 0x10, R235 ;  /* 0x00000010f4027824 */ /* 0x000fe400078e02eb */
[----:B--2---:R-:W-:Y:S05]  /*8380*/  IMAD R3, R230, 0x50, R238 ;  /* 0x00000050e6037824 */ /* 0x004fea00078e02ee */
[----:B------:R-:W-:Y:S05]  /*8390*/  IADD3 R3, R3, -0x50, R2 ;  /* 0xffffffb003037810 */ /* 0x000fea0007ffe002 */
[----:B------:R-:W-:Y:S04]  /*83a0*/  @P1 IMAD.HI.U32 R4, R3, c[0x0][0x2bc], RZ ;  /* 0x0000af0003041a27 */ /* 0x000fe800078e00ff */
[--C-:B------:R-:W-:Y:S01]  /*83b0*/  IMAD.MOV.U32 R2, RZ, RZ, R3.reuse ;  /* 0x000000ffff027224 */ /* 0x100fe200078e0003 */
[----:B------:R-:W-:Y:S04]  /*83c0*/  @P1 SHF.R.U32.HI R2, RZ, c[0x0][0x2c0], R4 ;  /* 0x0000b000ff021a19 */ /* 0x000fe80000011604 */
[C---:B---3--:R-:W-:Y:S04]  /*83d0*/  @!P0 IADD3 R5, P1, R2.reuse, R236, RZ ;  /* 0x000000ec02058210 */ /* 0x048fe80007f3e0ff */
[----:B----4-:R-:W-:Y:S01]  /*83e0*/  @!P0 LEA.HI.X.SX32 R6, R2, R234, 0x1, P1 ;  /* 0x000000ea02068211 */ /* 0x010fe200008f0eff */
[----:B------:R-:W-:Y:S01]  /*83f0*/  IMAD.MOV R2, RZ, RZ, -R2 ;  /* 0x000000ffff027224 */ /* 0x000fe200078e0a02 */
[C---:B------:R-:W-:Y:S03]  /*8400*/  @!P0 LEA R4, P1, R5.reuse, c[0x0][0x2a0], 0x2 ;  /* 0x0000a80005048a11 */ /* 0x040fe600078210ff */
[----:B------:R-:W-:Y:S01]  /*8410*/  IMAD R220, R2, c[0x0][0x2b8], R3 ;  /* 0x0000ae0002dc7a24 */ /* 0x000fe200078e0203 */
[----:B------:R-:W-:Y:S02]  /*8420*/  @!P0 LEA.HI.X R5, R5, c[0x0][0x2a4], R6, 0x2, P1 ;  /* 0x0000a90005058a11 */ /* 0x000fe400008f1406 */
[----:B------:R-:W-:Y:S02]  /*8430*/  SHF.L.U64.HI R6, R231, 0x1, R7 ;  /* 0x00000001e7067819 */ /* 0x000fe40000010207 */
[----:B------:R-:W-:Y:S01]  /*8440*/  SHF.R.S32.HI R2, RZ, 0x1f, R220 ;  /* 0x0000001fff027819 */ /* 0x000fe200000114dc */
[----:B------:R1:W2:Y:S04]  /*8450*/  @!P0 LDG.E R201, [R4.64] ;  /* 0x0000000604c98981 */ /* 0x0002a8000c1e1900 */
[----:B-1----:R-:W-:Y:S02]  /*8460*/  IMAD R4, R2, c[0x0][0x1e0], RZ ;  /* 0x0000780002047a24 */ /* 0x002fe400078e02ff */
[C---:B------:R-:W-:Y:S04]  /*8470*/  IMAD.WIDE.U32 R2, R220.reuse, c[0x0][0x1e0], RZ ;  /* 0x00007800dc027a25 */ /* 0x040fe800078e00ff */
[----:B------:R-:W-:Y:S04]  /*8480*/  IMAD R4, R220, c[0x0][0x1e4], R4 ;  /* 0x00007900dc047a24 */ /* 0x000fe800078e0204 */
[----:B------:R-:W-:Y:S01]  /*8490*/  IMAD.IADD R3, R3, 0x1, R4 ;  /* 0x0000000103037824 */ /* 0x000fe200078e0204 */
[----:B--2---:R-:W-:Y:S03]  /*84a0*/  SHF.R.S32.HI R4, RZ, 0x1f, R201 ;  /* 0x0000001fff047819 */ /* 0x004fe600000114c9 */
[C---:B------:R-:W-:Y:S04]  /*84b0*/  IMAD.WIDE.U32 R2, R201.reuse, c[0x0][0x1f0], R2 ;  /* 0x00007c00c9027a25 */ /* 0x040fe800078e0002 */
[----:B------:R-:W-:Y:S01]  /*84c0*/  IMAD R4, R4, c[0x0][0x1f0], RZ ;  /* 0x00007c0004047a24 */ /* 0x000fe200078e02ff */
[----:B-----5:R-:W-:Y:S03]  /*84d0*/  IADD3 R2, P2, R232, R2, RZ ;  /* 0x00000002e8027210 */ /* 0x020fe60007f5e0ff */
[----:B------:R-:W-:Y:S01]  /*84e0*/  IMAD R5, R201, c[0x0][0x1f4], R4 ;  /* 0x00007d00c9057a24 */ /* 0x000fe200078e0204 */
[----:B------:R-:W-:Y:S04]  /*84f0*/  LEA R4, P1, R2, c[0x0][0x1c8], 0x1 ;  /* 0x0000720002047a11 */ /* 0x000fe800078208ff */
[----:B------:R-:W-:Y:S04]  /*8500*/  IADD3.X R3, R8, R3, R5, P2, !PT ;  /* 0x0000000308037210 */ /* 0x000fe800017fe405 */
[----:B------:R-:W-:Y:S01]  /*8510*/  LEA.HI.X R5, R2, c[0x0][0x1cc], R3, 0x1, P1 ;  /* 0x0000730002057a11 */ /* 0x000fe200008f0c03 */
[----:B------:R-:W-:-:S05]  /*8520*/  BRA.DIV ~URZ, `(.L_x_85) ;  /* 0x00007fb27f007947 */ /* 0x000fca000b800000 */
[----:B------:R1:W2:Y:S02]  /*8530*/  SHFL.IDX PT, R9, R5, RZ, 0x181f ;  /* 0x00181fff05097589 */ /* 0x0002a400000e0000 */
.L_x_176:
[----:B------:R-:W-:-:S05]  /*8540*/  BRA.DIV ~URZ, `(.L_x_86) ;  /* 0x000080027f007947 */ /* 0x000fca000b800000 */
[----:B------:R-:W3:Y:S01]  /*8550*/  SHFL.IDX PT, R3, R4, RZ, 0x181f ;  /* 0x00181fff04037589 */ /* 0x000ee200000e0000 */
[C---:B------:R-:W-:Y:S02]  /*8560*/  ISETP.NE.U32.AND P1, PT, R198.reuse, RZ, PT ;  /* 0x000000ffc600720c */ /* 0x040fe40003f25070 */
[----:B------:R-:W-:Y:S01]  /*8570*/  IADD3 R2, -R198, 0x10, RZ ;  /* 0x00000010c6027810 */ /* 0x000fe20007ffe1ff */
[----:B------:R-:W4:Y:S03]  /*8580*/  SHFL.IDX PT, R7, R4, 0x1, 0x181f ;  /* 0x00381f0004077f89 */ /* 0x000f2600000e0000 */
[----:B------:R-:W-:Y:S01]  /*8590*/  LOP3.LUT R2, R2, 0xf, RZ, 0xc0, !PT ;  /* 0x0000000f02027812 */ /* 0x000fe200078ec0ff */
[----:B------:R-:W5:Y:S04]  /*85a0*/  SHFL.IDX PT, R8, R4, 0x2, 0x181f ;  /* 0x00581f0004087f89 */ /* 0x000f6800000e0000 */
[----:B------:R-:W1:Y:S04]  /*85b0*/  SHFL.IDX PT, R11, R5, 0x1, 0x181f ;  /* 0x00381f00050b7f89 */ /* 0x000e6800000e0000 */
[----:B------:R-:W2:Y:S04]  /*85c0*/  SHFL.IDX PT, R14, R4, 0x3, 0x181f ;  /* 0x00781f00040e7f89 */ /* 0x000ea800000e0000 */
[----:B------:R-:W2:Y:S04]  /*85d0*/  SHFL.IDX PT, R16, R5, 0x2, 0x181f ;  /* 0x00581f0005107f89 */ /* 0x000ea800000e0000 */
[----:B------:R-:W2:Y:S04]  /*85e0*/  SHFL.IDX PT, R15, R5, 0x3, 0x181f ;  /* 0x00781f00050f7f89 */ /* 0x000ea800000e0000 */
[----:B-1----:R-:W1:Y:S04]  /*85f0*/  SHFL.IDX PT, R5, R5, 0x4, 0x181f ;  /* 0x00981f0005057f89 */ /* 0x002e6800000e0000 */
[----:B------:R-:W1:Y:S01]  /*8600*/  SHFL.IDX PT, R4, R4, 0x4, 0x181f ;  /* 0x00981f0004047f89 */ /* 0x000e6200000e0000 */
[C-C-:B---3--:R-:W-:Y:S02]  /*8610*/  IADD3 R12, P5, P4, R2.reuse, R3, R17.reuse ;  /* 0x00000003020c7210 */ /* 0x148fe40007cbe011 */
[C-C-:B----4-:R-:W-:Y:S02]  /*8620*/  IADD3 R10, P3, P2, R2.reuse, R7, R17.reuse ;  /* 0x00000007020a7210 */ /* 0x150fe40007a7e011 */
[--C-:B--2---:R-:W-:Y:S02]  /*8630*/  IADD3.X R13, RZ, R9, R6.reuse, P5, P4 ;  /* 0x00000009ff0d7210 */ /* 0x104fe40002fe8406 */
[C-C-:B-----5:R-:W-:Y:S02]  /*8640*/  IADD3 R8, P5, P4, R2.reuse, R8, R17.reuse ;  /* 0x0000000802087210 */ /* 0x160fe40007cbe011 */
[--C-:B------:R-:W-:Y:S01]  /*8650*/  IADD3.X R11, RZ, R11, R6.reuse, P3, P2 ;  /* 0x0000000bff0b7210 */ /* 0x100fe20001fe4406 */
[----:B------:R2:W-:Y:S01]  /*8660*/  LDGSTS.E.BYPASS.LTC128B.128.ZFILL [R204+0x2900], [R12.64], P1 ;  /* 0x029000000ccc7fae */ /* 0x0005e20008941d46 */
[----:B------:R-:W-:Y:S02]  /*8670*/  IADD3 R2, P3, P2, R2, R14, R17 ;  /* 0x0000000e02027210 */ /* 0x000fe40007a7e011 */
[--C-:B------:R-:W-:Y:S01]  /*8680*/  IADD3.X R9, RZ, R16, R6.reuse, P5, P4 ;  /* 0x00000010ff097210 */ /* 0x100fe20002fe8406 */
[----:B------:R2:W-:Y:S01]  /*8690*/  LDGSTS.E.BYPASS.LTC128B.128.ZFILL [R204+0x3100], [R10.64], P1 ;  /* 0x031000000acc7fae */ /* 0x0005e20008941d46 */
[----:B------:R-:W-:Y:S03]  /*86a0*/  IADD3.X R3, RZ, R15, R6, P3, P2 ;  /* 0x0000000fff037210 */ /* 0x000fe60001fe4406 */
[----:B------:R2:W-:Y:S04]  /*86b0*/  LDGSTS.E.BYPASS.LTC128B.128.ZFILL [R204+0x3900], [R8.64], P1 ;  /* 0x0390000008cc7fae */ /* 0x0005e80008941d46 */
[----:B------:R2:W-:Y:S02]  /*86c0*/  LDGSTS.E.BYPASS.LTC128B.128.ZFILL [R204+0x4100], [R2.64], P1 ;  /* 0x0410000002cc7fae */ /* 0x0005e40008941d46 */
.L_x_177:
[C---:B--2---:R-:W-:Y:S02]  /*86d0*/  IADD3 R2, -R198.reuse, 0x10, RZ ;  /* 0x00000010c6027810 */ /* 0x044fe40007ffe1ff */
[----:B------:R-:W-:Y:S02]  /*86e0*/  ISETP.NE.U32.AND P1, PT, R198, RZ, PT ;  /* 0x000000ffc600720c */ /* 0x000fe40003f25070 */
[----:B------:R-:W-:Y:S04]  /*86f0*/  LOP3.LUT R2, R2, 0xf, RZ, 0xc0, !PT ;  /* 0x0000000f02027812 */ /* 0x000fe800078ec0ff */
[----:B-1----:R-:W-:Y:S04]  /*8700*/  IADD3 R2, P3, P2, R2, R4, R17 ;  /* 0x0000000402027210 */ /* 0x002fe80007a7e011 */
[----:B------:R-:W-:Y:S05]  /*8710*/  IADD3.X R3, RZ, R5, R6, P3, P2 ;  /* 0x00000005ff037210 */ /* 0x000fea0001fe4406 */
[----:B------:R-:W-:Y:S01]  /*8720*/  @!PT LDS RZ, [RZ] ;  /* 0x00000000fffff984 */ /* 0x000fe20000000800 */
[----:B------:R-:W-:Y:S01]  /*8730*/  @!PT LDS RZ, [RZ] ;  /* 0x00000000fffff984 */ /* 0x000fe20000000800 */
[----:B------:R-:W-:Y:S01]  /*8740*/  @!PT LDS RZ, [RZ] ;  /* 0x00000000fffff984 */ /* 0x000fe20000000800 */
[----:B------:R1:W-:Y:S04]  /*8750*/  LDGSTS.E.BYPASS.LTC128B.128.ZFILL [R204+0x4900], [R2.64], P1 ;  /* 0x0490000002cc7fae */ /* 0x0003e80008941d46 */
.L_x_84:
[----:B--234-:R-:W-:Y:S05]  /*8760*/  BSYNC B0 ;  /* 0x0000000000007941 */ /* 0x01cfea0003800000 */
.L_x_83:
[----:B-1----:R-:W-:Y:S01]  /*8770*/  FMNMX.FTZ R3, R155, R0, !PT ;  /* 0x000000009b037209 */ /* 0x002fe20007810000 */
[----:B------:R-:W0:Y:S01]  /*8780*/  LDGDEPBAR ;  /* 0x00000000000079af */ /* 0x000e220000000000 */
        /* <DEDUP_REMOVED lines=79> */
[----:B------:R-:W-:-:S05]  /*8c80*/  BRA.DIV ~URZ, `(.L_x_87) ;  /* 0x00007e327f007947 */ /* 0x000fca000b800000 */
[----:B------:R-:W1:Y:S04]  /*8c90*/  SHFL.BFLY PT, R3, R4, 0x2, 0x1f ;  /* 0x0c401f0004037f89 */ /* 0x000e6800000e0000 */
[----:B------:R-:W2:Y:S04]  /*8ca0*/  SHFL.BFLY PT, R2, R5, 0x2, 0x1f ;  /* 0x0c401f0005027f89 */ /* 0x000ea800000e0000 */
[----:B------:R-:W3:Y:S04]  /*8cb0*/  SHFL.BFLY PT, R8, R6, 0x2, 0x1f ;  /* 0x0c401f0006087f89 */ /* 0x000ee800000e0000 */
[----:B------:R-:W4:Y:S01]  /*8cc0*/  SHFL.BFLY PT, R11, R7, 0x2, 0x1f ;  /* 0x0c401f00070b7f89 */ /* 0x000f2200000e0000 */
[----:B-1----:R-:W-:Y:S02]  /*8cd0*/  FMNMX.FTZ R3, R4, R3, !PT ;  /* 0x0000000304037209 */ /* 0x002fe40007810000 */
[----:B--2---:R-:W-:Y:S02]  /*8ce0*/  FMNMX.FTZ R5, R5, R2, !PT ;  /* 0x0000000205057209 */ /* 0x004fe40007810000 */
[----:B---3--:R-:W-:Y:S03]  /*8cf0*/  FMNMX.FTZ R6, R6, R8, !PT ;  /* 0x0000000806067209 */ /* 0x008fe60007810000 */
[----:B------:R-:W1:Y:S01]  /*8d00*/  SHFL.BFLY PT, R9, R5, 0x1, 0x1f ;  /* 0x0c201f0005097f89 */ /* 0x000e6200000e0000 */
[----:B----4-:R-:W-:Y:S03]  /*8d10*/  FMNMX.FTZ R4, R7, R11, !PT ;  /* 0x0000000b07047209 */ /* 0x010fe60007810000 */
[----:B------:R-:W2:Y:S04]  /*8d20*/  SHFL.BFLY PT, R8, R3, 0x1, 0x1f ;  /* 0x0c201f0003087f89 */ /* 0x000ea800000e0000 */
[----:B------:R-:W3:Y:S04]  /*8d30*/  SHFL.BFLY PT, R10, R6, 0x1, 0x1f ;  /* 0x0c201f00060a7f89 */ /* 0x000ee800000e0000 */
[----:B------:R4:W4:Y:S01]  /*8d40*/  SHFL.BFLY PT, R2, R4, 0x1, 0x1f ;  /* 0x0c201f0004027f89 */ /* 0x00092200000e0000 */
[----:B-1----:R-:W-:Y:S02]  /*8d50*/  FMNMX.FTZ R71, R5, R9, !PT ;  /* 0x0000000905477209 */ /* 0x002fe40007810000 */
[----:B--2---:R-:W-:Y:S02]  /*8d60*/  FMNMX.FTZ R72, R3, R8, !PT ;  /* 0x0000000803487209 */ /* 0x004fe40007810000 */
[----:B---3--:R-:W-:Y:S03]  /*8d70*/  FMNMX.FTZ R70, R6, R10, !PT ;  /* 0x0000000a06467209 */ /* 0x008fe60007810000 */
.L_x_178:
[----:B------:R-:W-:Y:S01]  /*8d80*/  FADD.FTZ R0, -R72, R0 ;  /* 0x0000000048007221 */ /* 0x000fe20000010100 */
[----:B----4-:R-:W-:Y:S01]  /*8d90*/  FMNMX.FTZ R2, R2, R4, !PT ;  /* 0x0000000402027209 */ /* 0x010fe20007810000 */
[----:B------:R-:W-:Y:S01]  /*8da0*/  FMUL.FTZ R152, R72, c[0x0][0x2d0] ;  /* 0x0000b40048987a20 */ /* 0x000fe20000410000 */
[----:B------:R-:W-:Y:S01]  /*8db0*/  WARPSYNC 0xffffffff ;  /* 0xffffffff00007948 */ /* 0x000fe20003800000 */
[----:B------:R-:W-:Y:S01]  /*8dc0*/  FMUL.FTZ R0, R0, c[0x0][0x2d0] ;  /* 0x0000b40000007a20 */ /* 0x000fe20000410000 */
[----:B------:R-:W-:Y:S01]  /*8dd0*/  LDSM.16.MT88.4 R36, [R193] ;  /* 0x00000000c124783b */ /* 0x000fe20000004200 */
[--C-:B------:R-:W-:Y:S02]  /*8de0*/  FFMA.FTZ R7, R155, c[0x0][0x2d0], -R152.reuse ;  /* 0x0000b4009b077a23 */ /* 0x100fe40000010898 */
[----:B------:R1:W-:Y:S01]  /*8df0*/  MUFU.EX2 R69, R0 ;  /* 0x0000000000457308 */ /* 0x0003e20000000800 */
[----:B------:R-:W-:Y:S02]  /*8e00*/  FMUL.FTZ R155, R71, c[0x0][0x2d0] ;  /* 0x0000b400479b7a20 */ /* 0x000fe40000410000 */
[--C-:B------:R-:W-:Y:S02]  /*8e10*/  FFMA.FTZ R5, R158, c[0x0][0x2d0], -R152.reuse ;  /* 0x0000b4009e057a23 */ /* 0x100fe40000010898 */
[--C-:B------:R-:W-:Y:S01]  /*8e20*/  FFMA.FTZ R3, R170, c[0x0][0x2d0], -R152.reuse ;  /* 0x0000b400aa037a23 */ /* 0x100fe20000010898 */
[----:B------:R-:W-:Y:S01]  /*8e30*/  LDSM.16.MT88.4 R52, [R191] ;  /* 0x00000000bf34783b */ /* 0x000fe20000004200 */
[--C-:B------:R-:W-:Y:S02]  /*8e40*/  FFMA.FTZ R8, R153, c[0x0][0x2d0], -R152.reuse ;  /* 0x0000b40099087a23 */ /* 0x100fe40000010898 */
[----:B------:R-:W-:Y:S01]  /*8e50*/  FMUL.FTZ R153, R2, c[0x0][0x2d0] ;  /* 0x0000b40002997a20 */ /* 0x000fe20000410000 */
[----:B------:R-:W-:Y:S01]  /*8e60*/  MUFU.EX2 R170, R3 ;  /* 0x0000000300aa7308 */ /* 0x000fe20000000800 */
[--C-:B------:R-:W-:Y:S02]  /*8e70*/  FFMA.FTZ R9, R156, c[0x0][0x2d0], -R152.reuse ;  /* 0x0000b4009c097a23 */ /* 0x100fe40000010898 */
[----:B------:R-:W-:Y:S01]  /*8e80*/  FFMA.FTZ R4, R176, c[0x0][0x2d0], -R153 ;  /* 0x0000b400b0047a23 */ /* 0x000fe20000010899 */
[----:B------:R-:W-:Y:S01]  /*8e90*/  LDSM.16.MT88.4 R80, [R192] ;  /* 0x00000000c050783b */ /* 0x000fe20000004200 */
[--C-:B------:R-:W-:Y:S02]  /*8ea0*/  FFMA.FTZ R6, R159, c[0x0][0x2d0], -R152.reuse ;  /* 0x0000b4009f067a23 */ /* 0x100fe40000010898 */
[--C-:B------:R-:W-:Y:S02]  /*8eb0*/  FFMA.FTZ R16, R24, c[0x0][0x2d0], -R152.reuse ;  /* 0x0000b40018107a23 */ /* 0x100fe40000010898 */
[----:B------:R-:W-:Y:S01]  /*8ec0*/  FFMA.FTZ R24, R27, c[0x0][0x2d0], -R155 ;  /* 0x0000b4001b187a23 */ /* 0x000fe2000001089b */
[----:B------:R2:W-:Y:S01]  /*8ed0*/  MUFU.EX2 R156, R4 ;  /* 0x00000004009c7308 */ /* 0x0005e20000000800 */
[--C-:B------:R-:W-:Y:S02]  /*8ee0*/  FFMA.FTZ R32, R29, c[0x0][0x2d0], -R152.reuse ;  /* 0x0000b4001d207a23 */ /* 0x100fe40000010898 */
[----:B------:R-:W-:Y:S02]  /*8ef0*/  FFMA.FTZ R74, R199, c[0x0][0x2d0], -R152 ;  /* 0x0000b400c74a7a23 */ /* 0x000fe40000010898 */
[----:B-1----:R-:W-:Y:S02]  /*8f00*/  FADD.FTZ R0, -R71, R84 ;  /* 0x0000005447007221 */ /* 0x002fe40000010100 */
[--C-:B------:R-:W-:Y:S02]  /*8f10*/  FFMA.FTZ R75, R183, c[0x0][0x2d0], -R152.reuse ;  /* 0x0000b400b74b7a23 */ /* 0x100fe40000010898 */
[----:B------:R-:W-:Y:S01]  /*8f20*/  FMUL.FTZ R0, R0, c[0x0][0x2d0] ;  /* 0x0000b40000007a20 */ /* 0x000fe20000410000 */
[----:B------:R1:W-:Y:S01]  /*8f30*/  MUFU.EX2 R198, R7 ;  /* 0x0000000700c67308 */ /* 0x0003e20000000800 */
[--C-:B------:R-:W-:Y:S09]  /*8f40*/  FFMA.FTZ R73, R219, c[0x0][0x2d0], -R153.reuse ;  /* 0x0000b400db497a23 */ /* 0x100ff20000010899 */
[----:B------:R3:W4:Y:S01]  /*8f50*/  MUFU.EX2 R68, R0 ;  /* 0x0000000000447308 */ /* 0x0007220000000800 */
[----:B--2---:R-:W-:Y:S09]  /*8f60*/  FFMA.FTZ R4, R181, c[0x0][0x2d0], -R153 ;  /* 0x0000b400b5047a23 */ /* 0x004ff20000010899 */
[----:B------:R2:W-:Y:S01]  /*8f70*/  MUFU.EX2 R159, R4 ;  /* 0x00000004009f7308 */ /* 0x0005e20000000800 */
[--C-:B-1----:R-:W-:Y:S09]  /*8f80*/  FFMA.FTZ R7, R21, c[0x0][0x2d0], -R152.reuse ;  /* 0x0000b40015077a23 */ /* 0x102ff20000010898 */
[----:B------:R1:W-:Y:S01]  /*8f90*/  MUFU.EX2 R237, R6 ;  /* 0x0000000600ed7308 */ /* 0x0003e20000000800 */
[----:B---3--:R-:W-:Y:S09]  /*8fa0*/  FFMA.FTZ R0, R164, c[0x0][0x2d0], -R155 ;  /* 0x0000b400a4007a23 */ /* 0x008ff2000001089b */
[----:B------:R3:W-:Y:S01]  /*8fb0*/  MUFU.EX2 R164, R0 ;  /* 0x0000000000a47308 */ /* 0x0007e20000000800 */
[----:B--2---:R-:W-:Y:S09]  /*8fc0*/  FFMA.FTZ R4, R178, c[0x0][0x2d0], -R153 ;  /* 0x0000b400b2047a23 */ /* 0x004ff20000010899 */
[----:B------:R2:W-:Y:S01]  /*8fd0*/  MUFU.EX2 R232, R4 ;  /* 0x0000000400e87308 */ /* 0x0005e20000000800 */
[----:B-1----:R-:W-:Y:S09]  /*8fe0*/  FFMA.FTZ R6, R20, c[0x0][0x2d0], -R152 ;  /* 0x0000b40014067a23 */ /* 0x002ff20000010898 */
[----:B------:R1:W-:Y:S01]  /*8ff0*/  MUFU.EX2 R238, R5 ;  /* 0x0000000500ee7308 */ /* 0x0003e20000000800 */
[----:B---3--:R-:W-:Y:S09]  /*9000*/  FFMA.FTZ R0, R169, c[0x0][0x2d0], -R155 ;  /* 0x0000b400a9007a23 */ /* 0x008ff2000001089b */
[----:B------:R3:W-:Y:S01]  /*9010*/  MUFU.EX2 R236, R0 ;  /* 0x0000000000ec7308 */ /* 0x0007e20000000800 */
[----:B--2---:R-:W-:Y:S09]  /*9020*/  FFMA.FTZ R4, R177, c[0x0][0x2d0], -R153 ;  /* 0x0000b400b1047a23 */ /* 0x004ff20000010899 */
[----:B------:R-:W-:Y:S01]  /*9030*/  MUFU.EX2 R245, R4 ;  /* 0x0000000400f57308 */ /* 0x000fe20000000800 */
[--C-:B-1----:R-:W-:Y:S09]  /*9040*/  FFMA.FTZ R5, R87, c[0x0][0x2d0], -R155.reuse ;  /* 0x0000b40057057a23 */ /* 0x102ff2000001089b */
[----:B------:R-:W-:Y:S01]  /*9050*/  MUFU.EX2 R51, R5 ;  /* 0x0000000500337308 */ /* 0x000fe20000000800 */
[--C-:B---3--:R-:W-:Y:S09]  /*9060*/  FFMA.FTZ R0, R157, c[0x0][0x2d0], -R155.reuse ;  /* 0x0000b4009d007a23 */ /* 0x108ff2000001089b */
[----:B------:R1:W-:Y:S10]  /*9070*/  MUFU.EX2 R235, R0 ;  /* 0x0000000000eb7308 */ /* 0x0003f40000000800 */
[----:B------:R-:W-:Y:S10]  /*9080*/  MUFU.EX2 R59, R7 ;  /* 0x00000007003b7308 */ /* 0x000ff40000000800 */
[----:B------:R-:W-:Y:S01]  /*9090*/  MUFU.EX2 R60, R6 ;  /* 0x00000006003c7308 */ /* 0x000fe20000000800 */
[--C-:B-1----:R-:W-:Y:S02]  /*90a0*/  FFMA.FTZ R0, R154, c[0x0][0x2d0], -R155.reuse ;  /* 0x0000b4009a007a23 */ /* 0x102fe4000001089b */
[----:B------:R-:W-:Y:S07]  /*90b0*/  FMUL.FTZ R154, R70, c[0x0][0x2d0] ;  /* 0x0000b400469a7a20 */ /* 0x000fee0000410000 */
[----:B------:R1:W2:Y:S01]  /*90c0*/  MUFU.EX2 R158, R0 ;  /* 0x00000000009e7308 */ /* 0x0002a20000000800 */
[--C-:B------:R-:W-:Y:S02]  /*90d0*/  FFMA.FTZ R4, R25, c[0x0][0x2d0], -R154.reuse ;  /* 0x0000b40019047a23 */ /* 0x100fe4000001089a */
[--C-:B------:R-:W-:Y:S02]  /*90e0*/  FFMA.FTZ R12, R28, c[0x0][0x2d0], -R154.reuse ;  /* 0x0000b4001c0c7a23 */ /* 0x100fe4000001089a */
[--C-:B------:R-:W-:Y:S02]  /*90f0*/  FFMA.FTZ R48, R185, c[0x0][0x2d0], -R154.reuse ;  /* 0x0000b400b9307a23 */ /* 0x100fe4000001089a */
[----:B------:R-:W-:Y:S02]  /*9100*/  FFMA.FTZ R28, R31, c[0x0][0x2d0], -R155 ;  /* 0x0000b4001f1c7a23 */ /* 0x000fe4000001089b */
[--C-:B------:R-:W-:Y:S01]  /*9110*/  FFMA.FTZ R44, R186, c[0x0][0x2d0], -R154.reuse ;  /* 0x0000b400ba2c7a23 */ /* 0x100fe2000001089a */
[----:B------:R-:W-:Y:S10]  /*9120*/  MUFU.EX2 R252, R4 ;  /* 0x0000000400fc7308 */ /* 0x000ff40000000800 */
[----:B------:R3:W-:Y:S01]  /*9130*/  MUFU.EX2 R251, R12 ;  /* 0x0000000c00fb7308 */ /* 0x0007e20000000800 */
[----:B-1----:R-:W-:Y:S04]  /*9140*/  FADD.FTZ R0, -R70, R85 ;  /* 0x0000005546007221 */ /* 0x002fe80000010100 */
[----:B------:R-:W-:Y:S05]  /*9150*/  FMUL.FTZ R0, R0, c[0x0][0x2d0] ;  /* 0x0000b40000007a20 */ /* 0x000fea0000410000 */
[----:B------:R-:W-:Y:S10]  /*9160*/  MUFU.EX2 R50, R9 ;  /* 0x0000000900327308 */ /* 0x000ff40000000800 */
[----:B------:R1:W5:Y:S01]  /*9170*/  MUFU.EX2 R3, R0 ;  /* 0x0000000000037308 */ /* 0x0003620000000800 */
[--C-:B---3--:R-:W-:Y:S09]  /*9180*/  FFMA.FTZ R12, R166, c[0x0][0x2d0], -R154.reuse ;  /* 0x0000b400a60c7a23 */ /* 0x108ff2000001089a */
[----:B------:R-:W-:Y:S10]  /*9190*/  MUFU.EX2 R57, R8 ;  /* 0x0000000800397308 */ /* 0x000ff40000000800 */
[----:B------:R-:W-:Y:S01]  /*91a0*/  MUFU.EX2 R249, R12 ;  /* 0x0000000c00f97308 */ /* 0x000fe20000000800 */
[--C-:B-1----:R-:W-:Y:S09]  /*91b0*/  FFMA.FTZ R0, R168, c[0x0][0x2d0], -R154.reuse ;  /* 0x0000b400a8007a23 */ /* 0x102ff2000001089a */
[----:B------:R1:W-:Y:S10]  /*91c0*/  MUFU.EX2 R157, R0 ;  /* 0x00000000009d7308 */ /* 0x0003f40000000800 */
[----:B------:R-:W-:Y:S10]  /*91d0*/  MUFU.EX2 R250, R16 ;  /* 0x0000001000fa7308 */ /* 0x000ff40000000800 */
[----:B------:R-:W-:Y:S01]  /*91e0*/  MUFU.EX2 R247, R24 ;  /* 0x0000001800f77308 */ /* 0x000fe20000000800 */
[--C-:B-1----:R-:W-:Y:S09]  /*91f0*/  FFMA.FTZ R0, R171, c[0x0][0x2d0], -R154.reuse ;  /* 0x0000b400ab007a23 */ /* 0x102ff2000001089a */
[----:B------:R1:W3:Y:S10]  /*9200*/  MUFU.EX2 R233, R0 ;  /* 0x0000000000e97308 */ /* 0x0002f40000000800 */
[----:B------:R2:W-:Y:S10]  /*9210*/  MUFU.EX2 R246, R28 ;  /* 0x0000001c00f67308 */ /* 0x0005f40000000800 */
[----:B------:R-:W-:Y:S01]  /*9220*/  MUFU.EX2 R243, R32 ;  /* 0x0000002000f37308 */ /* 0x000fe20000000800 */
[----:B-1----:R-:W-:Y:S09]  /*9230*/  FFMA.FTZ R0, R167, c[0x0][0x2d0], -R154 ;  /* 0x0000b400a7007a23 */ /* 0x002ff2000001089a */
[----:B------:R1:W-:Y:S01]  /*9240*/  MUFU.EX2 R234, R0 ;  /* 0x0000000000ea7308 */ /* 0x0003e20000000800 */
[----:B--2---:R-:W-:Y:S09]  /*9250*/  FFMA.FTZ R28, R30, c[0x0][0x2d0], -R152 ;  /* 0x0000b4001e1c7a23 */ /* 0x004ff20000010898 */
[----:B------:R-:W-:Y:S10]  /*9260*/  MUFU.EX2 R242, R28 ;  /* 0x0000001c00f27308 */ /* 0x000ff40000000800 */
[----:B------:R2:W-:Y:S01]  /*9270*/  MUFU.EX2 R186, R44 ;  /* 0x0000002c00ba7308 */ /* 0x0005e20000000800 */
[--C-:B-1----:R-:W-:Y:S09]  /*9280*/  FFMA.FTZ R0, R165, c[0x0][0x2d0], -R154.reuse ;  /* 0x0000b400a5007a23 */ /* 0x102ff2000001089a */
[----:B------:R1:W1:Y:S10]  /*9290*/  MUFU.EX2 R49, R0 ;  /* 0x0000000000317308 */ /* 0x0002740000000800 */
[----:B------:R-:W-:Y:S01]  /*92a0*/  MUFU.EX2 R239, R48 ;  /* 0x0000003000ef7308 */ /* 0x000fe20000000800 */
[----:B--2---:R-:W-:Y:S09]  /*92b0*/  FFMA.FTZ R44, R188, c[0x0][0x2d0], -R154 ;  /* 0x0000b400bc2c7a23 */ /* 0x004ff2000001089a */
[----:B------:R-:W-:Y:S01]  /*92c0*/  MUFU.EX2 R188, R44 ;  /* 0x0000002c00bc7308 */ /* 0x000fe20000000800 */
[--C-:B-1----:R-:W-:Y:S09]  /*92d0*/  FFMA.FTZ R0, R22, c[0x0][0x2d0], -R155.reuse ;  /* 0x0000b40016007a23 */ /* 0x102ff2000001089b */
[----:B------:R1:W-:Y:S10]  /*92e0*/  MUFU.EX2 R58, R0 ;  /* 0x00000000003a7308 */ /* 0x0003f40000000800 */
[----:B------:R2:W-:Y:S10]  /*92f0*/  MUFU.EX2 R181, R74 ;  /* 0x0000004a00b57308 */ /* 0x0005f40000000800 */
[----:B------:R3:W-:Y:S01]  /*9300*/  MUFU.EX2 R177, R75 ;  /* 0x0000004b00b17308 */ /* 0x0007e20000000800 */
[--C-:B-1----:R-:W-:Y:S09]  /*9310*/  FFMA.FTZ R0, R19, c[0x0][0x2d0], -R155.reuse ;  /* 0x0000b40013007a23 */ /* 0x102ff2000001089b */
[----:B------:R1:W-:Y:S01]  /*9320*/  MUFU.EX2 R47, R0 ;  /* 0x00000000002f7308 */ /* 0x0003e20000000800 */
[----:B--2---:R-:W-:Y:S09]  /*9330*/  FFMA.FTZ R74, R182, c[0x0][0x2d0], -R152 ;  /* 0x0000b400b64a7a23 */ /* 0x004ff20000010898 */
[----:B------:R2:W-:Y:S01]  /*9340*/  MUFU.EX2 R176, R74 ;  /* 0x0000004a00b07308 */ /* 0x0005e20000000800 */
[--C-:B---3--:R-:W-:Y:S02]  /*9350*/  FFMA.FTZ R75, R210, c[0x0][0x2d0], -R155.reuse ;  /* 0x0000b400d24b7a23 */ /* 0x108fe4000001089b */
[--C-:B-1----:R-:W-:Y:S07]  /*9360*/  FFMA.FTZ R0, R18, c[0x0][0x2d0], -R155.reuse ;  /* 0x0000b40012007a23 */ /* 0x102fee000001089b */
[----:B------:R1:W-:Y:S01]  /*9370*/  MUFU.EX2 R61, R0 ;  /* 0x00000000003d7308 */ /* 0x0003e20000000800 */
[--C-:B--2---:R-:W-:Y:S09]  /*9380*/  FFMA.FTZ R74, R203, c[0x0][0x2d0], -R155.reuse ;  /* 0x0000b400cb4a7a23 */ /* 0x104ff2000001089b */
[----:B------:R2:W-:Y:S01]  /*9390*/  MUFU.EX2 R169, R74 ;  /* 0x0000004a00a97308 */ /* 0x0005e20000000800 */
[----:B-1----:R-:W-:Y:S02]  /*93a0*/  FFMA.FTZ R0, R23, c[0x0][0x2d0], -R154 ;  /* 0x0000b40017007a23 */ /* 0x002fe4000001089a */
[----:B------:R-:W1:Y:S07]  /*93b0*/  LDSM.16.MT88.4 R20, [R190] ;  /* 0x00000000be14783b */ /* 0x000e6e0000004200 */
[----:B------:R3:W-:Y:S01]  /*93c0*/  MUFU.EX2 R56, R0 ;  /* 0x0000000000387308 */ /* 0x0007e20000000800 */
[----:B--2---:R-:W-:Y:S02]  /*93d0*/  FFMA.FTZ R74, R211, c[0x0][0x2d0], -R155 ;  /* 0x0000b400d34a7a23 */ /* 0x004fe4000001089b */
[----:B---3--:R-:W-:Y:S02]  /*93e0*/  FADD.FTZ R0, -R2, R86 ;  /* 0x0000005602007221 */ /* 0x008fe40000010100 */
[----:B------:R-:W2:Y:S02]  /*93f0*/  LDSM.16.MT88.4 R84, [R190+0x800] ;  /* 0x00080000be54783b */ /* 0x000ea40000004200 */
[----:B------:R-:W-:Y:S06]  /*9400*/  FMUL.FTZ R0, R0, c[0x0][0x2d0] ;  /* 0x0000b40000007a20 */ /* 0x000fec0000410000 */
[----:B------:R-:W3:Y:S01]  /*9410*/  MUFU.EX2 R0, R0 ;  /* 0x0000000000007308 */ /* 0x000ee20000000800 */
[----:B----4-:R-:W-:Y:S01]  /*9420*/  FMUL.FTZ R6, R68, R94 ;  /* 0x0000005e44067220 */ /* 0x010fe20000410000 */
[----:B------:R-:W-:Y:S01]  /*9430*/  F2FP.BF16.PACK_AB R79, R158, R235 ;  /* 0x000000eb9e4f723e */ /* 0x000fe200000010ff */
[----:B------:R-:W-:Y:S01]  /*9440*/  FMUL.FTZ R7, R68, R95 ;  /* 0x0000005f44077220 */ /* 0x000fe20000410000 */
[----:B------:R-:W-:Y:S01]  /*9450*/  F2FP.BF16.PACK_AB R76, R170, R198 ;  /* 0x000000c6aa4c723e */ /* 0x000fe200000010ff */
[C---:B------:R-:W-:Y:S01]  /*9460*/  FMUL.FTZ R4, R69.reuse, R92 ;  /* 0x0000005c45047220 */ /* 0x040fe20000410000 */
[----:B------:R-:W-:Y:S01]  /*9470*/  F2FP.BF16.PACK_AB R77, R236, R164 ;  /* 0x000000a4ec4d723e */ /* 0x000fe200000010ff */
[----:B------:R-:W-:Y:S01]  /*9480*/  FMUL.FTZ R5, R69, R93 ;  /* 0x0000005d45057220 */ /* 0x000fe20000410000 */
[----:B------:R-:W-:Y:S01]  /*9490*/  F2FP.BF16.PACK_AB R78, R238, R237 ;  /* 0x000000edee4e723e */ /* 0x000fe200000010ff */
[----:B-----5:R-:W-:Y:S01]  /*94a0*/  FMUL.FTZ R8, R3, R88 ;  /* 0x0000005803087220 */ /* 0x020fe20000410000 */
[----:B------:R-:W-:Y:S01]  /*94b0*/  F2FP.BF16.PACK_AB R64, R233, R157 ;  /* 0x0000009de940723e */ /* 0x000fe200000010ff */
[----:B------:R-:W-:Y:S01]  /*94c0*/  FMUL.FTZ R9, R3, R89 ;  /* 0x0000005903097220 */ /* 0x000fe20000410000 */
[----:B------:R-:W-:Y:S01]  /*94d0*/  F2FP.BF16.PACK_AB R66, R49, R234 ;  /* 0x000000ea3142723e */ /* 0x000fe200000010ff */
[----:B------:R-:W-:Y:S01]  /*94e0*/  FMUL.FTZ R12, R3, R96 ;  /* 0x00000060030c7220 */ /* 0x000fe20000410000 */
[----:B------:R-:W-:Y:S01]  /*94f0*/  F2FP.BF16.PACK_AB R65, R159, R156 ;  /* 0x0000009c9f41723e */ /* 0x000fe200000010ff */
[-C--:B-1----:R-:W-:Y:S05]  /*9500*/  HMMA.16816.F32.BF16 R4, R76, R20.reuse, R4 ;  /* 0x000000144c04723c */ /* 0x082fea0000041804 */
[----:B------:R-:W-:Y:S01]  /*9510*/  F2FP.BF16.PACK_AB R67, R245, R232 ;  /* 0x000000e8f543723e */ /* 0x000fe200000010ff */
[----:B------:R-:W-:Y:S02]  /*9520*/  FMUL.FTZ R13, R3, R97 ;  /* 0x00000061030d7220 */ /* 0x000fe40000410000 */
[C---:B------:R-:W-:Y:S04]  /*9530*/  FMUL.FTZ R16, R69.reuse, R100 ;  /* 0x0000006445107220 */ /* 0x040fe80000410000 */
[C---:B---3--:R-:W-:Y:S02]  /*9540*/  FMUL.FTZ R10, R0.reuse, R90 ;  /* 0x0000005a000a7220 */ /* 0x048fe40000410000 */
[C---:B------:R-:W-:Y:S02]  /*9550*/  FMUL.FTZ R11, R0.reuse, R91 ;  /* 0x0000005b000b7220 */ /* 0x040fe40000410000 */
[----:B------:R-:W1:Y:S01]  /*9560*/  LDSM.16.MT88.4 R88, [R193+0x800] ;  /* 0x00080000c158783b */ /* 0x000e620000004200 */
[C---:B------:R-:W-:Y:S02]  /*9570*/  FMUL.FTZ R14, R0.reuse, R98 ;  /* 0x00000062000e7220 */ /* 0x040fe40000410000 */
[----:B------:R-:W-:Y:S02]  /*9580*/  FMUL.FTZ R15, R0, R99 ;  /* 0x00000063000f7220 */ /* 0x000fe40000410000 */
[C---:B------:R-:W-:Y:S03]  /*9590*/  HMMA.16816.F32.BF16 R8, R64.reuse, R20, R8 ;  /* 0x000000144008723c */ /* 0x040fe60000041808 */
[----:B------:R-:W-:Y:S01]  /*95a0*/  LDSM.16.MT88.4 R96, [R191+0x1000] ;  /* 0x00100000bf60783b */ /* 0x000fe20000004200 */
[C---:B------:R-:W-:Y:S02]  /*95b0*/  FMUL.FTZ R33, R69.reuse, R117 ;  /* 0x0000007545217220 */ /* 0x040fe40000410000 */
[----:B------:R-:W-:Y:S02]  /*95c0*/  FMUL.FTZ R34, R68, R118 ;  /* 0x0000007644227220 */ /* 0x000fe40000410000 */
[-C--:B------:R-:W-:Y:S04]  /*95d0*/  HMMA.16816.F32.BF16 R12, R64, R22.reuse, R12 ;  /* 0x00000016400c723c */ /* 0x080fe8000004180c */
[--C-:B------:R-:W-:Y:S02]  /*95e0*/  FFMA.FTZ R20, R26, c[0x0][0x2d0], -R152.reuse ;  /* 0x0000b4001a147a23 */ /* 0x100fe40000010898 */
[----:B------:R-:W-:Y:S02]  /*95f0*/  FMUL.FTZ R17, R69, R101 ;  /* 0x0000006545117220 */ /* 0x000fe40000410000 */
[----:B------:R3:W-:Y:S01]  /*9600*/  MUFU.EX2 R248, R20 ;  /* 0x0000001400f87308 */ /* 0x0007e20000000800 */
[C---:B------:R-:W-:Y:S03]  /*9610*/  FMUL.FTZ R18, R68.reuse, R102 ;  /* 0x0000006644127220 */ /* 0x040fe60000410000 */
[C---:B------:R-:W-:Y:S02]  /*9620*/  FMUL.FTZ R19, R68.reuse, R103 ;  /* 0x0000006744137220 */ /* 0x040fe40000410000 */
[C---:B------:R-:W-:Y:S02]  /*9630*/  FMUL.FTZ R35, R68.reuse, R119 ;  /* 0x0000007744237220 */ /* 0x040fe40000410000 */
[--C-:B------:R-:W-:Y:S02]  /*9640*/  FFMA.FTZ R93, R179, c[0x0][0x2d0], -R152.reuse ;  /* 0x0000b400b35d7a23 */ /* 0x100fe40000010898 */
[C---:B------:R-:W-:Y:S01]  /*9650*/  FMUL.FTZ R48, R69.reuse, R132 ;  /* 0x0000008445307220 */ /* 0x040fe20000410000 */
[C---:B------:R-:W-:Y:S01]  /*9660*/  HMMA.16816.F32.BF16 R16, R76.reuse, R22, R16 ;  /* 0x000000164c10723c */ /* 0x040fe20000041810 */
[----:B------:R-:W-:Y:S03]  /*9670*/  MUFU.EX2 R165, R93 ;  /* 0x0000005d00a57308 */ /* 0x000fe60000000800 */
[----:B------:R-:W-:Y:S02]  /*9680*/  FMUL.FTZ R21, R69, R105 ;  /* 0x0000006945157220 */ /* 0x000fe40000410000 */
[----:B------:R-:W-:Y:S02]  /*9690*/  FMUL.FTZ R24, R3, R108 ;  /* 0x0000006c03187220 */ /* 0x000fe40000410000 */
[C---:B------:R-:W-:Y:S04]  /*96a0*/  FMUL.FTZ R22, R68.reuse, R106 ;  /* 0x0000006a44167220 */ /* 0x040fe80000410000 */
[----:B------:R-:W-:Y:S02]  /*96b0*/  FMUL.FTZ R23, R68, R107 ;  /* 0x0000006b44177220 */ /* 0x000fe40000410000 */
[----:B---3--:R-:W-:Y:S02]  /*96c0*/  FMUL.FTZ R20, R69, R104 ;  /* 0x0000006845147220 */ /* 0x008fe40000410000 */
[----:B------:R-:W-:Y:S02]  /*96d0*/  FFMA.FTZ R92, R180, c[0x0][0x2d0], -R152 ;  /* 0x0000b400b45c7a23 */ /* 0x000fe40000010898 */
[--C-:B------:R-:W-:Y:S02]  /*96e0*/  FFMA.FTZ R101, R225, c[0x0][0x2d0], -R153.reuse ;  /* 0x0000b400e1657a23 */ /* 0x100fe40000010899 */
[----:B------:R3:W-:Y:S01]  /*96f0*/  MUFU.EX2 R168, R92 ;  /* 0x0000005c00a87308 */ /* 0x0007e20000000800 */
[-C--:B------:R-:W-:Y:S03]  /*9700*/  HMMA.16816.F32.BF16 R20, R76, R36.reuse, R20 ;  /* 0x000000244c14723c */ /* 0x080fe60000041814 */
[----:B------:R-:W-:Y:S02]  /*9710*/  FMUL.FTZ R25, R3, R109 ;  /* 0x0000006d03197220 */ /* 0x000fe40000410000 */
[C---:B------:R-:W-:Y:S02]  /*9720*/  FMUL.FTZ R26, R0.reuse, R110 ;  /* 0x0000006e001a7220 */ /* 0x040fe40000410000 */
[----:B------:R-:W-:Y:S02]  /*9730*/  FMUL.FTZ R27, R0, R111 ;  /* 0x0000006f001b7220 */ /* 0x000fe40000410000 */
[--C-:B------:R-:W-:Y:S03]  /*9740*/  FFMA.FTZ R102, R223, c[0x0][0x2d0], -R153.reuse ;  /* 0x0000b400df667a23 */ /* 0x100fe60000010899 */
[----:B------:R-:W-:Y:S02]  /*9750*/  FFMA.FTZ R103, R222, c[0x0][0x2d0], -R153 ;  /* 0x0000b400de677a23 */ /* 0x000fe40000010899 */
[C---:B------:R-:W-:Y:S04]  /*9760*/  HMMA.16816.F32.BF16 R24, R64.reuse, R36, R24 ;  /* 0x000000244018723c */ /* 0x040fe80000041818 */
[C---:B------:R-:W-:Y:S01]  /*9770*/  FMUL.FTZ R28, R3.reuse, R112 ;  /* 0x00000070031c7220 */ /* 0x040fe20000410000 */
[----:B------:R-:W-:Y:S01]  /*9780*/  MOV R112, R57 ;  /* 0x0000003900707202 */ /* 0x000fe20000000f00 */
[----:B------:R-:W-:Y:S01]  /*9790*/  FMUL.FTZ R29, R3, R113 ;  /* 0x00000071031d7220 */ /* 0x000fe20000410000 */
[----:B------:R-:W-:Y:S01]  /*97a0*/  MOV R113, R56 ;  /* 0x0000003800717202 */ /* 0x000fe20000000f00 */
[--C-:B------:R-:W-:Y:S01]  /*97b0*/  FFMA.FTZ R36, R40, c[0x0][0x2d0], -R155.reuse ;  /* 0x0000b40028247a23 */ /* 0x100fe2000001089b */
[----:B---3--:R-:W-:Y:S03]  /*97c0*/  LDSM.16.MT88.4 R92, [R193+0x1000] ;  /* 0x00100000c15c783b */ /* 0x008fe60000004200 */
[--C-:B------:R-:W-:Y:S01]  /*97d0*/  FFMA.FTZ R40, R41, c[0x0][0x2d0], -R155.reuse ;  /* 0x0000b40029287a23 */ /* 0x100fe2000001089b */
[----:B------:R3:W-:Y:S01]  /*97e0*/  MUFU.EX2 R241, R36 ;  /* 0x0000002400f17308 */ /* 0x0007e20000000800 */
[C---:B------:R-:W-:Y:S01]  /*97f0*/  FMUL.FTZ R30, R0.reuse, R114 ;  /* 0x00000072001e7220 */ /* 0x040fe20000410000 */
[----:B------:R-:W-:Y:S01]  /*9800*/  MOV R114, R51 ;  /* 0x0000003300727202 */ /* 0x000fe20000000f00 */
[----:B------:R-:W-:Y:S01]  /*9810*/  FMUL.FTZ R31, R0, R115 ;  /* 0x00000073001f7220 */ /* 0x000fe20000410000 */
[----:B------:R-:W-:Y:S01]  /*9820*/  MOV R115, R50 ;  /* 0x0000003200737202 */ /* 0x000fe20000000f00 */
[----:B------:R-:W-:Y:S02]  /*9830*/  FMUL.FTZ R45, R3, R129 ;  /* 0x00000081032d7220 */ /* 0x000fe40000410000 */
[C---:B------:R-:W-:Y:S02]  /*9840*/  FMUL.FTZ R37, R69.reuse, R121 ;  /* 0x0000007945257220 */ /* 0x040fe40000410000 */
[----:B------:R-:W4:Y:S01]  /*9850*/  LDL.LU R121, [R1] ;  /* 0x0000000001797983 */ /* 0x000f220000300800 */
[-C--:B------:R-:W-:Y:S01]  /*9860*/  HMMA.16816.F32.BF16 R28, R64, R38.reuse, R28 ;  /* 0x00000026401c723c */ /* 0x080fe2000004181c */
[----:B------:R5:W-:Y:S02]  /*9870*/  MUFU.EX2 R240, R40 ;  /* 0x0000002800f07308 */ /* 0x000be40000000800 */
[C---:B------:R-:W-:Y:S01]  /*9880*/  FMUL.FTZ R32, R69.reuse, R116 ;  /* 0x0000007445207220 */ /* 0x040fe20000410000 */
[----:B------:R-:W4:Y:S01]  /*9890*/  LDL.LU R119, [R1+0x4] ;  /* 0x0000040001777983 */ /* 0x000f220000300800 */
[----:B------:R-:W-:Y:S01]  /*98a0*/  MOV R116, R49 ;  /* 0x0000003100747202 */ /* 0x000fe20000000f00 */
[C---:B------:R-:W-:Y:S02]  /*98b0*/  FMUL.FTZ R49, R69.reuse, R133 ;  /* 0x0000008545317220 */ /* 0x040fe40000410000 */
[----:B------:R-:W4:Y:S01]  /*98c0*/  LDL.LU R118, [R1+0x8] ;  /* 0x0000080001767983 */ /* 0x000f220000300800 */
[C---:B------:R-:W-:Y:S01]  /*98d0*/  FMUL.FTZ R50, R68.reuse, R134 ;  /* 0x0000008644327220 */ /* 0x040fe20000410000 */
[C---:B------:R-:W-:Y:S02]  /*98e0*/  HMMA.16816.F32.BF16 R32, R76.reuse, R38, R32 ;  /* 0x000000264c20723c */ /* 0x040fe40000041820 */
[----:B------:R-:W4:Y:S02]  /*98f0*/  LDL.LU R117, [R1+0xc] ;  /* 0x00000c0001757983 */ /* 0x000f240000300800 */
[----:B---3--:R-:W-:Y:S01]  /*9900*/  FMUL.FTZ R36, R69, R120 ;  /* 0x0000007845247220 */ /* 0x008fe20000410000 */
[----:B------:R-:W-:Y:S01]  /*9910*/  MOV R120, R58 ;  /* 0x0000003a00787202 */ /* 0x000fe20000000f00 */
[C---:B------:R-:W-:Y:S02]  /*9920*/  FMUL.FTZ R41, R3.reuse, R125 ;  /* 0x0000007d03297220 */ /* 0x040fe40000410000 */
[C---:B------:R-:W-:Y:S01]  /*9930*/  FMUL.FTZ R38, R68.reuse, R122 ;  /* 0x0000007a44267220 */ /* 0x040fe20000410000 */
[----:B------:R-:W-:Y:S02]  /*9940*/  MOV R122, R158 ;  /* 0x0000009e007a7202 */ /* 0x000fe40000000f00 */
[----:B------:R-:W-:Y:S01]  /*9950*/  MUFU.EX2 R158, R102 ;  /* 0x00000066009e7308 */ /* 0x000fe20000000800 */
[C---:B------:R-:W-:Y:S02]  /*9960*/  FMUL.FTZ R39, R68.reuse, R123 ;  /* 0x0000007b44277220 */ /* 0x040fe40000410000 */
[----:B------:R-:W-:Y:S02]  /*9970*/  FMUL.FTZ R51, R68, R135 ;  /* 0x0000008744337220 */ /* 0x000fe40000410000 */
[----:B-----5:R-:W-:Y:S01]  /*9980*/  FMUL.FTZ R40, R3, R124 ;  /* 0x0000007c03287220 */ /* 0x020fe20000410000 */
[----:B------:R-:W-:Y:S01]  /*9990*/  LDSM.16.MT88.4 R132, [R191+0x2000] ;  /* 0x00200000bf84783b */ /* 0x000fe20000004200 */
[----:B------:R-:W-:Y:S01]  /*99a0*/  FFMA.FTZ R100, R163, c[0x0][0x2d0], -R155 ;  /* 0x0000b400a3647a23 */ /* 0x000fe2000001089b */
[-C--:B------:R-:W-:Y:S02]  /*99b0*/  HMMA.16816.F32.BF16 R36, R76, R52.reuse, R36 ;  /* 0x000000344c24723c */ /* 0x080fe40000041824 */
[----:B------:R3:W-:Y:S01]  /*99c0*/  MUFU.EX2 R124, R73 ;  /* 0x00000049007c7308 */ /* 0x0007e20000000800 */
[C---:B------:R-:W-:Y:S01]  /*99d0*/  FMUL.FTZ R42, R0.reuse, R126 ;  /* 0x0000007e002a7220 */ /* 0x040fe20000410000 */
[----:B------:R-:W-:Y:S01]  /*99e0*/  MOV R126, R60 ;  /* 0x0000003c007e7202 */ /* 0x000fe20000000f00 */
[C---:B------:R-:W-:Y:S01]  /*99f0*/  FMUL.FTZ R43, R0.reuse, R127 ;  /* 0x0000007f002b7220 */ /* 0x040fe20000410000 */
[----:B------:R-:W-:Y:S01]  /*9a00*/  MOV R127, R47 ;  /* 0x0000002f007f7202 */ /* 0x000fe20000000f00 */
[C---:B------:R-:W-:Y:S02]  /*9a10*/  FMUL.FTZ R44, R3.reuse, R128 ;  /* 0x00000080032c7220 */ /* 0x040fe40000410000 */
[C---:B------:R-:W-:Y:S03]  /*9a20*/  FMUL.FTZ R46, R0.reuse, R130 ;  /* 0x00000082002e7220 */ /* 0x040fe60000410000 */
[C---:B------:R-:W-:Y:S01]  /*9a30*/  HMMA.16816.F32.BF16 R40, R64.reuse, R52, R40 ;  /* 0x000000344028723c */ /* 0x040fe20000041828 */
[----:B------:R-:W-:Y:S03]  /*9a40*/  MUFU.EX2 R163, R75 ;  /* 0x0000004b00a37308 */ /* 0x000fe60000000800 */
[C---:B------:R-:W-:Y:S01]  /*9a50*/  FMUL.FTZ R47, R0.reuse, R131 ;  /* 0x00000083002f7220 */ /* 0x040fe20000410000 */
[----:B------:R-:W-:Y:S01]  /*9a60*/  MOV R131, R59 ;  /* 0x0000003b00837202 */ /* 0x000fe20000000f00 */
[----:B------:R-:W-:Y:S01]  /*9a70*/  FMUL.FTZ R59, R0, R143 ;  /* 0x0000008f003b7220 */ /* 0x000fe20000410000 */
[----:B------:R-:W-:Y:S01]  /*9a80*/  MOV R130, R61 ;  /* 0x0000003d00827202 */ /* 0x000fe20000000f00 */
[----:B------:R-:W-:Y:S03]  /*9a90*/  FMUL.FTZ R56, R3, R140 ;  /* 0x0000008c03387220 */ /* 0x000fe60000410000 */
[-C--:B------:R-:W-:Y:S03]  /*9aa0*/  HMMA.16816.F32.BF16 R44, R64, R54.reuse, R44 ;  /* 0x00000036402c723c */ /* 0x080fe6000004182c */
[--C-:B---3--:R-:W-:Y:S02]  /*9ab0*/  FFMA.FTZ R73, R221, c[0x0][0x2d0], -R153.reuse ;  /* 0x0000b400dd497a23 */ /* 0x108fe40000010899 */
[----:B------:R-:W-:Y:S02]  /*9ac0*/  FMUL.FTZ R57, R3, R141 ;  /* 0x0000008d03397220 */ /* 0x000fe40000410000 */
[----:B------:R3:W-:Y:S01]  /*9ad0*/  MUFU.EX2 R129, R73 ;  /* 0x0000004900817308 */ /* 0x0007e20000000800 */
[C---:B------:R-:W-:Y:S04]  /*9ae0*/  HMMA.16816.F32.BF16 R48, R76.reuse, R54, R48 ;  /* 0x000000364c30723c */ /* 0x040fe80000041830 */
[--C-:B------:R-:W-:Y:S02]  /*9af0*/  FFMA.FTZ R58, R216, c[0x0][0x2d0], -R153.reuse ;  /* 0x0000b400d83a7a23 */ /* 0x100fe40000010899 */
[----:B------:R-:W-:Y:S02]  /*9b00*/  FFMA.FTZ R52, R187, c[0x0][0x2d0], -R154 ;  /* 0x0000b400bb347a23 */ /* 0x000fe4000001089a */
[----:B------:R-:W-:Y:S01]  /*9b10*/  FMUL.FTZ R55, R68, R139 ;  /* 0x0000008b44377220 */ /* 0x000fe20000410000 */
[----:B------:R5:W-:Y:S03]  /*9b20*/  MUFU.EX2 R111, R58 ;  /* 0x0000003a006f7308 */ /* 0x000be60000000800 */
[--C-:B------:R-:W-:Y:S02]  /*9b30*/  FFMA.FTZ R60, R218, c[0x0][0x2d0], -R153.reuse ;  /* 0x0000b400da3c7a23 */ /* 0x100fe40000010899 */
[----:B------:R-:W-:Y:S02]  /*9b40*/  FMUL.FTZ R54, R68, R138 ;  /* 0x0000008a44367220 */ /* 0x000fe40000410000 */
[----:B------:R-:W-:Y:S02]  /*9b50*/  FMUL.FTZ R53, R69, R137 ;  /* 0x0000008945357220 */ /* 0x000fe40000410000 */
[----:B------:R-:W-:Y:S01]  /*9b60*/  FMUL.FTZ R61, R3, R145 ;  /* 0x00000091033d7220 */ /* 0x000fe20000410000 */
[----:B------:R1:W-:Y:S01]  /*9b70*/  MUFU.EX2 R185, R52 ;  /* 0x0000003400b97308 */ /* 0x0003e20000000800 */
[C---:B------:R-:W-:Y:S02]  /*9b80*/  FMUL.FTZ R62, R0.reuse, R146 ;  /* 0x00000092003e7220 */ /* 0x040fe40000410000 */
[----:B------:R-:W-:Y:S02]  /*9b90*/  FMUL.FTZ R63, R0, R147 ;  /* 0x00000093003f7220 */ /* 0x000fe40000410000 */
[--C-:B---3--:R-:W-:Y:S02]  /*9ba0*/  FFMA.FTZ R73, R200, c[0x0][0x2d0], -R152.reuse ;  /* 0x0000b400c8497a23 */ /* 0x108fe40000010898 */
[--C-:B------:R-:W-:Y:S02]  /*9bb0*/  FFMA.FTZ R105, R161, c[0x0][0x2d0], -R152.reuse ;  /* 0x0000b400a1697a23 */ /* 0x100fe40000010898 */
[----:B------:R-:W-:Y:S01]  /*9bc0*/  FFMA.FTZ R152, R160, c[0x0][0x2d0], -R152 ;  /* 0x0000b400a0987a23 */ /* 0x000fe20000010898 */
[----:B------:R3:W-:Y:S01]  /*9bd0*/  MUFU.EX2 R179, R73 ;  /* 0x0000004900b37308 */ /* 0x0007e20000000800 */
[--C-:B------:R-:W-:Y:S02]  /*9be0*/  FFMA.FTZ R104, R207, c[0x0][0x2d0], -R154.reuse ;  /* 0x0000b400cf687a23 */ /* 0x100fe4000001089a */
[--C-:B------:R-:W-:Y:S02]  /*9bf0*/  FFMA.FTZ R106, R174, c[0x0][0x2d0], -R154.reuse ;  /* 0x0000b400ae6a7a23 */ /* 0x100fe4000001089a */
[----:B-----5:R-:W-:Y:S02]  /*9c00*/  FMUL.FTZ R58, R0, R142 ;  /* 0x0000008e003a7220 */ /* 0x020fe40000410000 */
[--C-:B------:R-:W-:Y:S02]  /*9c10*/  FFMA.FTZ R107, R173, c[0x0][0x2d0], -R154.reuse ;  /* 0x0000b400ad6b7a23 */ /* 0x100fe4000001089a */
[--C-:B------:R-:W-:Y:S01]  /*9c20*/  FFMA.FTZ R108, R215, c[0x0][0x2d0], -R153.reuse ;  /* 0x0000b400d76c7a23 */ /* 0x100fe20000010899 */
[----:B------:R5:W2:Y:S01]  /*9c30*/  MUFU.EX2 R125, R60 ;  /* 0x0000003c007d7308 */ /* 0x000aa20000000800 */
[--C-:B------:R-:W-:Y:S02]  /*9c40*/  FFMA.FTZ R109, R213, c[0x0][0x2d0], -R153.reuse ;  /* 0x0000b400d56d7a23 */ /* 0x100fe40000010899 */
[----:B------:R-:W-:Y:S02]  /*9c50*/  FFMA.FTZ R110, R208, c[0x0][0x2d0], -R153 ;  /* 0x0000b400d06e7a23 */ /* 0x000fe40000010899 */
[----:B-1----:R-:W-:Y:S05]  /*9c60*/  FMUL.FTZ R52, R69, R136 ;  /* 0x0000008845347220 */ /* 0x002fea0000410000 */
[----:B------:R-:W-:Y:S02]  /*9c70*/  MUFU.EX2 R141, R101 ;  /* 0x00000065008d7308 */ /* 0x000fe40000000800 */
[-C--:B------:R-:W-:Y:S03]  /*9c80*/  HMMA.16816.F32.BF16 R52, R76, R80.reuse, R52 ;  /* 0x000000504c34723c */ /* 0x080fe60000041834 */
[--C-:B---3--:R-:W-:Y:S05]  /*9c90*/  FFMA.FTZ R73, R205, c[0x0][0x2d0], -R155.reuse ;  /* 0x0000b400cd497a23 */ /* 0x108fea000001089b */
[C---:B------:R-:W-:Y:S01]  /*9ca0*/  HMMA.16816.F32.BF16 R56, R64.reuse, R80, R56 ;  /* 0x000000504038723c */ /* 0x040fe20000041838 */
[----:B------:R1:W-:Y:S03]  /*9cb0*/  MUFU.EX2 R139, R73 ;  /* 0x00000049008b7308 */ /* 0x0003e60000000800 */
[----:B-----5:R-:W-:Y:S03]  /*9cc0*/  FMUL.FTZ R60, R3, R144 ;  /* 0x00000090033c7220 */ /* 0x020fe60000410000 */
[----:B------:R-:W-:Y:S02]  /*9cd0*/  F2FP.BF16.PACK_AB R80, R252, R113 ;  /* 0x00000071fc50723e */ /* 0x000fe400000010ff */
[----:B--2---:R-:W-:Y:S02]  /*9ce0*/  F2FP.BF16.PACK_AB R81, R125, R111 ;  /* 0x0000006f7d51723e */ /* 0x004fe400000010ff */
[-C--:B------:R-:W-:Y:S01]  /*9cf0*/  HMMA.16816.F32.BF16 R60, R64, R82.reuse, R60 ;  /* 0x00000052403c723c */ /* 0x080fe2000004183c */
[----:B------:R-:W-:Y:S06]  /*9d00*/  MUFU.EX2 R160, R100 ;  /* 0x0000006400a07308 */ /* 0x000fec0000000800 */
[C---:B------:R-:W-:Y:S02]  /*9d10*/  FMUL.FTZ R66, R68.reuse, R150 ;  /* 0x0000009644427220 */ /* 0x040fe40000410000 */
[----:B------:R-:W-:Y:S02]  /*9d20*/  FMUL.FTZ R67, R68, R151 ;  /* 0x0000009744437220 */ /* 0x000fe40000410000 */
[----:B------:R-:W-:Y:S01]  /*9d30*/  MUFU.EX2 R161, R152 ;  /* 0x0000009800a17308 */ /* 0x000fe20000000800 */
[----:B------:R-:W-:Y:S01]  /*9d40*/  FMUL.FTZ R64, R69, R148 ;  /* 0x0000009445407220 */ /* 0x000fe20000410000 */
[----:B------:R-:W-:Y:S01]  /*9d50*/  F2FP.BF16.PACK_AB R148, R165, R168 ;  /* 0x000000a8a594723e */ /* 0x000fe200000010ff */
[--C-:B-1----:R-:W-:Y:S02]  /*9d60*/  FFMA.FTZ R73, R206, c[0x0][0x2d0], -R155.reuse ;  /* 0x0000b400ce497a23 */ /* 0x102fe4000001089b */
[----:B------:R-:W-:Y:S05]  /*9d70*/  FMUL.FTZ R65, R69, R149 ;  /* 0x0000009545417220 */ /* 0x000fea0000410000 */
[----:B------:R1:W-:Y:S02]  /*9d80*/  MUFU.EX2 R178, R73 ;  /* 0x0000004900b27308 */ /* 0x0003e40000000800 */
[----:B------:R-:W-:Y:S07]  /*9d90*/  HMMA.16816.F32.BF16 R64, R76, R82, R64 ;  /* 0x000000524c40723c */ /* 0x000fee0000041840 */
[----:B------:R-:W-:Y:S01]  /*9da0*/  F2FP.BF16.PACK_AB R76, R112, R115 ;  /* 0x00000073704c723e */ /* 0x000fe200000010ff */
[----:B------:R-:W-:Y:S01]  /*9db0*/  MUFU.EX2 R152, R107 ;  /* 0x0000006b00987308 */ /* 0x000fe20000000800 */
[----:B------:R-:W-:Y:S03]  /*9dc0*/  F2FP.BF16.PACK_AB R77, R120, R114 ;  /* 0x00000072784d723e */ /* 0x000fe600000010ff */
[----:B------:R-:W-:Y:S02]  /*9dd0*/  F2FP.BF16.PACK_AB R78, R126, R131 ;  /* 0x000000837e4e723e */ /* 0x000fe400000010ff */
[----:B------:R-:W-:Y:S02]  /*9de0*/  F2FP.BF16.PACK_AB R79, R130, R127 ;  /* 0x0000007f824f723e */ /* 0x000fe400000010ff */
[----:B------:R-:W-:Y:S02]  /*9df0*/  F2FP.BF16.PACK_AB R82, R249, R251 ;  /* 0x000000fbf952723e */ /* 0x000fe400000010ff */
[----:B------:R-:W-:Y:S03]  /*9e00*/  F2FP.BF16.PACK_AB R83, R129, R124 ;  /* 0x0000007c8153723e */ /* 0x000fe600000010ff */
[-C--:B------:R-:W-:Y:S03]  /*9e10*/  HMMA.16816.F32.BF16 R4, R76, R84.reuse, R4 ;  /* 0x000000544c04723c */ /* 0x080fe60000041804 */
[--C-:B-1----:R-:W-:Y:S02]  /*9e20*/  FFMA.FTZ R73, R202, c[0x0][0x2d0], -R155.reuse ;  /* 0x0000b400ca497a23 */ /* 0x102fe4000001089b */
[----:B------:R-:W-:Y:S02]  /*9e30*/  FFMA.FTZ R155, R162, c[0x0][0x2d0], -R155 ;  /* 0x0000b400a29b7a23 */ /* 0x000fe4000001089b */
[----:B------:R1:W-:Y:S01]  /*9e40*/  MUFU.EX2 R171, R73 ;  /* 0x0000004900ab7308 */ /* 0x0003e20000000800 */
[C---:B------:R-:W-:Y:S08]  /*9e50*/  HMMA.16816.F32.BF16 R8, R80.reuse, R84, R8 ;  /* 0x000000545008723c */ /* 0x040ff00000041808 */
[-C--:B------:R-:W-:Y:S01]  /*9e60*/  HMMA.16816.F32.BF16 R12, R80, R86.reuse, R12 ;  /* 0x00000056500c723c */ /* 0x080fe2000004180c */
[----:B------:R-:W2:Y:S07]  /*9e70*/  MUFU.EX2 R162, R105 ;  /* 0x0000006900a27308 */ /* 0x000eae0000000800 */
[C---:B------:R-:W-:Y:S01]  /*9e80*/  HMMA.16816.F32.BF16 R16, R76.reuse, R86, R16 ;  /* 0x000000564c10723c */ /* 0x040fe20000041810 */
[----:B------:R-:W3:Y:S03]  /*9e90*/  LDSM.16.MT88.4 R84, [R191+0x800] ;  /* 0x00080000bf54783b */ /* 0x000ee60000004200 */
[--C-:B-1----:R-:W-:Y:S04]  /*9ea0*/  FFMA.FTZ R73, R217, c[0x0][0x2d0], -R154.reuse ;  /* 0x0000b400d9497a23 */ /* 0x102fe8000001089a */
[-C--:B------:R-:W-:Y:S01]  /*9eb0*/  HMMA.16816.F32.BF16 R20, R76, R88.reuse, R20 ;  /* 0x000000584c14723c */ /* 0x080fe20000041814 */
[----:B------:R1:W-:Y:S07]  /*9ec0*/  MUFU.EX2 R142, R73 ;  /* 0x00000049008e7308 */ /* 0x0003ee0000000800 */
[C---:B------:R-:W-:Y:S04]  /*9ed0*/  HMMA.16816.F32.BF16 R24, R80.reuse, R88, R24 ;  /* 0x000000585018723c */ /* 0x040fe80000041818 */
[----:B--2---:R-:W-:Y:S04]  /*9ee0*/  F2FP.BF16.PACK_AB R150, R161, R162 ;  /* 0x000000a2a196723e */ /* 0x004fe800000010ff */
[-C--:B------:R-:W-:Y:S08]  /*9ef0*/  HMMA.16816.F32.BF16 R28, R80, R90.reuse, R28 ;  /* 0x0000005a501c723c */ /* 0x080ff0000004181c */
[C---:B------:R-:W-:Y:S01]  /*9f00*/  HMMA.16816.F32.BF16 R32, R76.reuse, R90, R32 ;  /* 0x0000005a4c20723c */ /* 0x040fe20000041820 */
[----:B------:R-:W2:Y:S03]  /*9f10*/  LDSM.16.MT88.4 R88, [R192+0x800] ;  /* 0x00080000c058783b */ /* 0x000ea60000004200 */
[--C-:B-1----:R-:W-:Y:S04]  /*9f20*/  FFMA.FTZ R73, R214, c[0x0][0x2d0], -R154.reuse ;  /* 0x0000b400d6497a23 */ /* 0x102fe8000001089a */
[----:B------:R1:W-:Y:S01]  /*9f30*/  MUFU.EX2 R143, R73 ;  /* 0x00000049008f7308 */ /* 0x0003e20000000800 */
[-C--:B---3--:R-:W-:Y:S08]  /*9f40*/  HMMA.16816.F32.BF16 R36, R76, R84.reuse, R36 ;  /* 0x000000544c24723c */ /* 0x088ff00000041824 */
[C---:B------:R-:W-:Y:S08]  /*9f50*/  HMMA.16816.F32.BF16 R40, R80.reuse, R84, R40 ;  /* 0x000000545028723c */ /* 0x040ff00000041828 */
[-C--:B------:R-:W-:Y:S04]  /*9f60*/  HMMA.16816.F32.BF16 R44, R80, R86.reuse, R44 ;  /* 0x00000056502c723c */ /* 0x080fe8000004182c */
[--C-:B-1----:R-:W-:Y:S04]  /*9f70*/  FFMA.FTZ R73, R212, c[0x0][0x2d0], -R154.reuse ;  /* 0x0000b400d4497a23 */ /* 0x102fe8000001089a */
[C---:B------:R-:W-:Y:S01]  /*9f80*/  HMMA.16816.F32.BF16 R48, R76.reuse, R86, R48 ;  /* 0x000000564c30723c */ /* 0x040fe20000041830 */
[----:B------:R-:W1:Y:S01]  /*9f90*/  LDSM.16.MT88.4 R84, [R190+0x1000] ;  /* 0x00100000be54783b */ /* 0x000e620000004200 */
[----:B------:R3:W-:Y:S06]  /*9fa0*/  MUFU.EX2 R166, R73 ;  /* 0x0000004900a67308 */ /* 0x0007ec0000000800 */
[-C--:B--2---:R-:W-:Y:S08]  /*9fb0*/  HMMA.16816.F32.BF16 R52, R76, R88.reuse, R52 ;  /* 0x000000584c34723c */ /* 0x084ff00000041834 */
[C---:B------:R-:W-:Y:S08]  /*9fc0*/  HMMA.16816.F32.BF16 R56, R80.reuse, R88, R56 ;  /* 0x000000585038723c */ /* 0x040ff00000041838 */
[-C--:B------:R-:W-:Y:S04]  /*9fd0*/  HMMA.16816.F32.BF16 R60, R80, R90.reuse, R60 ;  /* 0x0000005a503c723c */ /* 0x080fe8000004183c */
[--C-:B---3--:R-:W-:Y:S02]  /*9fe0*/  FFMA.FTZ R73, R209, c[0x0][0x2d0], -R154.reuse ;  /* 0x0000b400d1497a23 */ /* 0x108fe4000001089a */
[----:B------:R-:W-:Y:S01]  /*9ff0*/  FFMA.FTZ R154, R172, c[0x0][0x2d0], -R154 ;  /* 0x0000b400ac9a7a23 */ /* 0x000fe2000001089a */
[----:B------:R-:W-:Y:S01]  /*a000*/  F2FP.BF16.PACK_AB R80, R188, R186 ;  /* 0x000000babc50723e */ /* 0x000fe200000010ff */
[----:B------:R-:W-:Y:S01]  /*a010*/  HMMA.16816.F32.BF16 R64, R76, R90, R64 ;  /* 0x0000005a4c40723c */ /* 0x000fe20000041840 */
[----:B------:R2:W-:Y:S01]  /*a020*/  MUFU.EX2 R167, R73 ;  /* 0x0000004900a77308 */ /* 0x0005e20000000800 */
[----:B------:R-:W3:Y:S02]  /*a030*/  LDSM.16.MT88.4 R88, [R192+0x1000] ;  /* 0x00100000c058783b */ /* 0x000ee40000004200 */
[----:B------:R-:W-:Y:S01]  /*a040*/  F2FP.BF16.PACK_AB R82, R185, R239 ;  /* 0x000000efb952723e */ /* 0x000fe200000010ff */
[----:B----4-:R-:W-:Y:S01]  /*a050*/  FFMA.FTZ R69, R69, R121, R198 ;  /* 0x0000007945457223 */ /* 0x010fe200000100c6 */
[----:B------:R-:W-:Y:S02]  /*a060*/  MOV R121, R116 ;  /* 0x0000007400797202 */ /* 0x000fe40000000f00 */
[----:B------:R-:W-:Y:S01]  /*a070*/  F2FP.BF16.PACK_AB R76, R248, R250 ;  /* 0x000000faf84c723e */ /* 0x000fe200000010ff */
[----:B------:R-:W-:Y:S02]  /*a080*/  FFMA.FTZ R68, R68, R119, R164 ;  /* 0x0000007744447223 */ /* 0x000fe400000100a4 */
[----:B------:R-:W4:Y:S01]  /*a090*/  MUFU.EX2 R164, R74 ;  /* 0x0000004a00a47308 */ /* 0x000f220000000800 */
[----:B------:R-:W-:Y:S01]  /*a0a0*/  F2FP.BF16.PACK_AB R77, R246, R247 ;  /* 0x000000f7f64d723e */ /* 0x000fe200000010ff */
[----:B------:R-:W-:Y:S01]  /*a0b0*/  FFMA.FTZ R3, R3, R118, R157 ;  /* 0x0000007603037223 */ /* 0x000fe2000001009d */
[----:B------:R-:W-:Y:S01]  /*a0c0*/  F2FP.BF16.PACK_AB R78, R243, R242 ;  /* 0x000000f2f34e723e */ /* 0x000fe200000010ff */
[----:B------:R-:W-:Y:S01]  /*a0d0*/  FADD.FTZ R68, R236, R68 ;  /* 0x00000044ec447221 */ /* 0x000fe20000010000 */
[----:B------:R-:W-:Y:S01]  /*a0e0*/  F2FP.BF16.PACK_AB R79, R240, R241 ;  /* 0x000000f1f04f723e */ /* 0x000fe200000010ff */
[----:B------:R-:W-:Y:S02]  /*a0f0*/  FFMA.FTZ R0, R0, R117, R156 ;  /* 0x0000007500007223 */ /* 0x000fe4000001009c */
[----:B------:R-:W-:Y:S01]  /*a100*/  LDSM.16.MT88.4 R116, [R193+0x2000] ;  /* 0x00200000c174783b */ /* 0x000fe20000004200 */
[----:B------:R-:W-:Y:S01]  /*a110*/  FADD.FTZ R3, R233, R3 ;  /* 0x00000003e9037221 */ /* 0x000fe20000010000 */
[----:B------:R5:W-:Y:S02]  /*a120*/  MUFU.EX2 R157, R103 ;  /* 0x00000067009d7308 */ /* 0x000be40000000800 */
[-C--:B-1----:R-:W-:Y:S03]  /*a130*/  HMMA.16816.F32.BF16 R4, R76, R84.reuse, R4 ;  /* 0x000000544c04723c */ /* 0x082fe60000041804 */
[----:B--2---:R-:W-:Y:S05]  /*a140*/  FFMA.FTZ R73, R226, c[0x0][0x2d0], -R153 ;  /* 0x0000b400e2497a23 */ /* 0x004fea0000010899 */
[----:B------:R1:W-:Y:S01]  /*a150*/  MUFU.EX2 R128, R73 ;  /* 0x0000004900807308 */ /* 0x0003e20000000800 */
[----:B----4-:R-:W-:Y:S03]  /*a160*/  F2FP.BF16.PACK_AB R149, R163, R164 ;  /* 0x000000a4a395723e */ /* 0x010fe600000010ff */
[----:B------:R-:W-:Y:S02]  /*a170*/  FADD.FTZ R74, R170, R69 ;  /* 0x00000045aa4a7221 */ /* 0x000fe40000010000 */
[----:B------:R-:W-:Y:S02]  /*a180*/  FADD.FTZ R69, R159, R0 ;  /* 0x000000009f457221 */ /* 0x000fe40000010000 */
[----:B------:R-:W-:Y:S02]  /*a190*/  FADD.FTZ R0, R237, R74 ;  /* 0x0000004aed007221 */ /* 0x000fe40000010000 */
[----:B------:R-:W2:Y:S01]  /*a1a0*/  MUFU.EX2 R159, R155 ;  /* 0x0000009b009f7308 */ /* 0x000ea20000000800 */
[----:B------:R-:W-:Y:S02]  /*a1b0*/  FADD.FTZ R74, R235, R68 ;  /* 0x00000044eb4a7221 */ /* 0x000fe40000010000 */
[----:B------:R-:W-:Y:S01]  /*a1c0*/  FADD.FTZ R68, R232, R69 ;  /* 0x00000045e8447221 */ /* 0x000fe20000010000 */
[----:B-----5:R-:W-:Y:S03]  /*a1d0*/  LDSM.16.MT88.4 R100, [R190+0x2000] ;  /* 0x00200000be64783b */ /* 0x020fe60000004200 */
[----:B------:R-:W-:Y:S03]  /*a1e0*/  FADD.FTZ R68, R245, R68 ;  /* 0x00000044f5447221 */ /* 0x000fe60000010000 */
[----:B------:R-:W-:Y:S01]  /*a1f0*/  MUFU.EX2 R156, R104 ;  /* 0x00000068009c7308 */ /* 0x000fe20000000800 */
[----:B------:R-:W-:Y:S02]  /*a200*/  FADD.FTZ R68, R111, R68 ;  /* 0x000000446f447221 */ /* 0x000fe40000010000 */
[--C-:B-1----:R-:W-:Y:S07]  /*a210*/  FFMA.FTZ R73, R228, c[0x0][0x2d0], -R153.reuse ;  /* 0x0000b400e4497a23 */ /* 0x102fee0000010899 */
[----:B------:R1:W4:Y:S01]  /*a220*/  MUFU.EX2 R138, R73 ;  /* 0x00000049008a7308 */ /* 0x0003220000000800 */
[----:B--2---:R-:W-:Y:S09]  /*a230*/  F2FP.BF16.PACK_AB R151, R159, R160 ;  /* 0x000000a09f97723e */ /* 0x004ff200000010ff */
[----:B------:R-:W2:Y:S01]  /*a240*/  MUFU.EX2 R155, R106 ;  /* 0x0000006a009b7308 */ /* 0x000ea20000000800 */
[--C-:B-1----:R-:W-:Y:S01]  /*a250*/  FFMA.FTZ R73, R227, c[0x0][0x2d0], -R153.reuse ;  /* 0x0000b400e3497a23 */ /* 0x102fe20000010899 */
[----:B----4-:R-:W-:Y:S08]  /*a260*/  F2FP.BF16.PACK_AB R81, R138, R128 ;  /* 0x000000808a51723e */ /* 0x010ff000000010ff */
[----:B------:R1:W-:Y:S01]  /*a270*/  MUFU.EX2 R137, R73 ;  /* 0x0000004900897308 */ /* 0x0003e20000000800 */
[----:B--2---:R-:W-:Y:S01]  /*a280*/  F2FP.BF16.PACK_AB R144, R155, R156 ;  /* 0x0000009c9b90723e */ /* 0x004fe200000010ff */
[--C-:B-1----:R-:W-:Y:S08]  /*a290*/  FFMA.FTZ R73, R229, c[0x0][0x2d0], -R153.reuse ;  /* 0x0000b400e5497a23 */ /* 0x102ff00000010899 */
[----:B------:R-:W1:Y:S02]  /*a2a0*/  MUFU.EX2 R136, R73 ;  /* 0x0000004900887308 */ /* 0x000e640000000800 */
[----:B-1----:R-:W-:Y:S01]  /*a2b0*/  F2FP.BF16.PACK_AB R83, R136, R137 ;  /* 0x000000898853723e */ /* 0x002fe200000010ff */
[--C-:B------:R-:W-:Y:S02]  /*a2c0*/  FFMA.FTZ R73, R224, c[0x0][0x2d0], -R153.reuse ;  /* 0x0000b400e0497a23 */ /* 0x100fe40000010899 */
[----:B------:R-:W-:Y:S05]  /*a2d0*/  FFMA.FTZ R153, R175, c[0x0][0x2d0], -R153 ;  /* 0x0000b400af997a23 */ /* 0x000fea0000010899 */
[----:B------:R1:W2:Y:S01]  /*a2e0*/  MUFU.EX2 R140, R73 ;  /* 0x00000049008c7308 */ /* 0x0002a20000000800 */
[C---:B------:R-:W-:Y:S08]  /*a2f0*/  HMMA.16816.F32.BF16 R8, R80.reuse, R84, R8 ;  /* 0x000000545008723c */ /* 0x040ff00000041808 */
[-C--:B------:R-:W-:Y:S01]  /*a300*/  HMMA.16816.F32.BF16 R12, R80, R86.reuse, R12 ;  /* 0x00000056500c723c */ /* 0x080fe2000004180c */
[----:B------:R-:W-:Y:S07]  /*a310*/  MUFU.EX2 R75, R153 ;  /* 0x00000099004b7308 */ /* 0x000fee0000000800 */
[C---:B------:R-:W-:Y:S01]  /*a320*/  HMMA.16816.F32.BF16 R16, R76.reuse, R86, R16 ;  /* 0x000000564c10723c */ /* 0x040fe20000041810 */
[----:B------:R-:W4:Y:S03]  /*a330*/  LDSM.16.MT88.4 R84, [R190+0x1800] ;  /* 0x00180000be54783b */ /* 0x000f260000004200 */
[----:B-1----:R-:W-:Y:S04]  /*a340*/  FADD.FTZ R73, R234, R3 ;  /* 0x00000003ea497221 */ /* 0x002fe80000010000 */
[-C--:B------:R-:W-:Y:S04]  /*a350*/  HMMA.16816.F32.BF16 R20, R76, R92.reuse, R20 ;  /* 0x0000005c4c14723c */ /* 0x080fe80000041814 */
[----:B------:R-:W-:Y:S02]  /*a360*/  FADD.FTZ R69, R121, R73 ;  /* 0x0000004979457221 */ /* 0x000fe40000010000 */
[----:B------:R-:W-:Y:S02]  /*a370*/  FADD.FTZ R3, R238, R0 ;  /* 0x00000000ee037221 */ /* 0x000fe40000010000 */
[C---:B------:R-:W-:Y:S04]  /*a380*/  HMMA.16816.F32.BF16 R24, R80.reuse, R92, R24 ;  /* 0x0000005c5018723c */ /* 0x040fe80000041818 */
[----:B------:R-:W-:Y:S02]  /*a390*/  FADD.FTZ R0, R122, R74 ;  /* 0x0000004a7a007221 */ /* 0x000fe40000010000 */
[----:B------:R-:W-:Y:S02]  /*a3a0*/  FADD.FTZ R3, R115, R3 ;  /* 0x0000000373037221 */ /* 0x000fe40000010000 */
[-C--:B------:R-:W-:Y:S04]  /*a3b0*/  HMMA.16816.F32.BF16 R28, R80, R94.reuse, R28 ;  /* 0x0000005e501c723c */ /* 0x080fe8000004181c */
[----:B------:R-:W-:Y:S02]  /*a3c0*/  FADD.FTZ R73, R114, R0 ;  /* 0x0000000072497221 */ /* 0x000fe40000010000 */
[----:B------:R-:W-:Y:S02]  /*a3d0*/  FADD.FTZ R69, R113, R69 ;  /* 0x0000004571457221 */ /* 0x000fe40000010000 */
[C---:B------:R-:W-:Y:S01]  /*a3e0*/  HMMA.16816.F32.BF16 R32, R76.reuse, R94, R32 ;  /* 0x0000005e4c20723c */ /* 0x040fe20000041820 */
[----:B------:R-:W1:Y:S03]  /*a3f0*/  LDSM.16.MT88.4 R92, [R193+0x1800] ;  /* 0x00180000c15c783b */ /* 0x000e660000004200 */
[----:B------:R-:W-:Y:S02]  /*a400*/  FADD.FTZ R0, R112, R3 ;  /* 0x0000000370007221 */ /* 0x000fe40000010000 */
[----:B------:R-:W-:Y:S02]  /*a410*/  FADD.FTZ R3, R125, R68 ;  /* 0x000000447d037221 */ /* 0x000fe40000010000 */
[-C--:B------:R-:W-:Y:S04]  /*a420*/  HMMA.16816.F32.BF16 R36, R76, R96.reuse, R36 ;  /* 0x000000604c24723c */ /* 0x080fe80000041824 */
[----:B------:R-:W-:Y:S04]  /*a430*/  FADD.FTZ R0, R131, R0 ;  /* 0x0000000083007221 */ /* 0x000fe80000010000 */
[C---:B------:R-:W-:Y:S08]  /*a440*/  HMMA.16816.F32.BF16 R40, R80.reuse, R96, R40 ;  /* 0x000000605028723c */ /* 0x040ff00000041828 */
[-C--:B------:R-:W-:Y:S08]  /*a450*/  HMMA.16816.F32.BF16 R44, R80, R98.reuse, R44 ;  /* 0x00000062502c723c */ /* 0x080ff0000004182c */
[C---:B------:R-:W-:Y:S01]  /*a460*/  HMMA.16816.F32.BF16 R48, R76.reuse, R98, R48 ;  /* 0x000000624c30723c */ /* 0x040fe20000041830 */
[----:B------:R-:W5:Y:S07]  /*a470*/  LDSM.16.MT88.4 R96, [R191+0x1800] ;  /* 0x00180000bf60783b */ /* 0x000f6e0000004200 */
[-C--:B---3--:R-:W-:Y:S08]  /*a480*/  HMMA.16816.F32.BF16 R52, R76, R88.reuse, R52 ;  /* 0x000000584c34723c */ /* 0x088ff00000041834 */
[C---:B------:R-:W-:Y:S08]  /*a490*/  HMMA.16816.F32.BF16 R56, R80.reuse, R88, R56 ;  /* 0x000000585038723c */ /* 0x040ff00000041838 */
[-C--:B------:R-:W-:Y:S07]  /*a4a0*/  HMMA.16816.F32.BF16 R60, R80, R90.reuse, R60 ;  /* 0x0000005a503c723c */ /* 0x080fee000004183c */
[----:B------:R-:W-:Y:S01]  /*a4b0*/  F2FP.BF16.PACK_AB R80, R143, R142 ;  /* 0x0000008e8f50723e */ /* 0x000fe200000010ff */
[----:B------:R-:W-:Y:S01]  /*a4c0*/  HMMA.16816.F32.BF16 R64, R76, R90, R64 ;  /* 0x0000005a4c40723c */ /* 0x000fe20000041840 */
[----:B------:R-:W3:Y:S03]  /*a4d0*/  LDSM.16.MT88.4 R88, [R192+0x1800] ;  /* 0x00180000c058783b */ /* 0x000ee60000004200 */
[----:B------:R-:W-:Y:S02]  /*a4e0*/  F2FP.BF16.PACK_AB R82, R167, R166 ;  /* 0x000000a6a752723e */ /* 0x000fe400000010ff */
[----:B--2---:R-:W-:Y:S02]  /*a4f0*/  F2FP.BF16.PACK_AB R81, R140, R141 ;  /* 0x0000008d8c51723e */ /* 0x004fe400000010ff */
[----:B------:R-:W-:Y:S04]  /*a500*/  F2FP.BF16.PACK_AB R76, R179, R181 ;  /* 0x000000b5b34c723e */ /* 0x000fe800000010ff */
[----:B------:R-:W-:Y:S02]  /*a510*/  F2FP.BF16.PACK_AB R77, R178, R139 ;  /* 0x0000008bb24d723e */ /* 0x000fe400000010ff */
[----:B------:R-:W-:Y:S02]  /*a520*/  F2FP.BF16.PACK_AB R78, R176, R177 ;  /* 0x000000b1b04e723e */ /* 0x000fe400000010ff */
[----:B------:R-:W-:Y:S02]  /*a530*/  F2FP.BF16.PACK_AB R79, R169, R171 ;  /* 0x000000aba94f723e */ /* 0x000fe400000010ff */
[----:B------:R-:W-:Y:S05]  /*a540*/  F2FP.BF16.PACK_AB R83, R157, R158 ;  /* 0x0000009e9d53723e */ /* 0x000fea00000010ff */
[-C--:B----4-:R-:W-:Y:S08]  /*a550*/  HMMA.16816.F32.BF16 R4, R76, R84.reuse, R4 ;  /* 0x000000544c04723c */ /* 0x090ff00000041804 */
[C---:B------:R-:W-:Y:S01]  /*a560*/  HMMA.16816.F32.BF16 R8, R80.reuse, R84, R8 ;  /* 0x000000545008723c */ /* 0x040fe20000041808 */
[----:B------:R-:W-:Y:S07]  /*a570*/  MUFU.EX2 R85, R109 ;  /* 0x0000006d00557308 */ /* 0x000fee0000000800 */
[-C--:B------:R-:W-:Y:S03]  /*a580*/  HMMA.16816.F32.BF16 R12, R80, R86.reuse, R12 ;  /* 0x00000056500c723c */ /* 0x080fe6000004180c */
[----:B------:R-:W2:Y:S05]  /*a590*/  MUFU.EX2 R84, R110 ;  /* 0x0000006e00547308 */ /* 0x000eaa0000000800 */
[C---:B------:R-:W-:Y:S05]  /*a5a0*/  HMMA.16816.F32.BF16 R16, R76.reuse, R86, R16 ;  /* 0x000000564c10723c */ /* 0x040fea0000041810 */
[----:B------:R-:W4:Y:S03]  /*a5b0*/  MUFU.EX2 R87, R154 ;  /* 0x0000009a00577308 */ /* 0x000f260000000800 */
[-C--:B-1----:R-:W-:Y:S07]  /*a5c0*/  HMMA.16816.F32.BF16 R20, R76, R92.reuse, R20 ;  /* 0x0000005c4c14723c */ /* 0x082fee0000041814 */
[----:B------:R-:W1:Y:S01]  /*a5d0*/  MUFU.EX2 R86, R108 ;  /* 0x0000006c00567308 */ /* 0x000e620000000800 */
[C---:B------:R-:W-:Y:S04]  /*a5e0*/  HMMA.16816.F32.BF16 R24, R80.reuse, R92, R24 ;  /* 0x0000005c5018723c */ /* 0x040fe80000041818 */
[----:B--2---:R-:W-:Y:S04]  /*a5f0*/  F2FP.BF16.PACK_AB R147, R75, R84 ;  /* 0x000000544b93723e */ /* 0x004fe800000010ff */
[-C--:B------:R-:W-:Y:S04]  /*a600*/  HMMA.16816.F32.BF16 R28, R80, R94.reuse, R28 ;  /* 0x0000005e501c723c */ /* 0x080fe8000004181c */
[----:B----4-:R-:W-:Y:S04]  /*a610*/  F2FP.BF16.PACK_AB R146, R87, R152 ;  /* 0x000000985792723e */ /* 0x010fe800000010ff */
[C---:B------:R-:W-:Y:S04]  /*a620*/  HMMA.16816.F32.BF16 R32, R76.reuse, R94, R32 ;  /* 0x0000005e4c20723c */ /* 0x040fe80000041820 */
[----:B-1----:R-:W-:Y:S04]  /*a630*/  F2FP.BF16.PACK_AB R145, R85, R86 ;  /* 0x000000565591723e */ /* 0x002fe800000010ff */
[-C--:B-----5:R-:W-:Y:S08]  /*a640*/  HMMA.16816.F32.BF16 R36, R76, R96.reuse, R36 ;  /* 0x000000604c24723c */ /* 0x0a0ff00000041824 */
[C---:B------:R-:W-:Y:S08]  /*a650*/  HMMA.16816.F32.BF16 R40, R80.reuse, R96, R40 ;  /* 0x000000605028723c */ /* 0x040ff00000041828 */
[-C--:B------:R-:W-:Y:S08]  /*a660*/  HMMA.16816.F32.BF16 R44, R80, R98.reuse, R44 ;  /* 0x00000062502c723c */ /* 0x080ff0000004182c */
[C---:B------:R-:W-:Y:S08]  /*a670*/  HMMA.16816.F32.BF16 R48, R76.reuse, R98, R48 ;  /* 0x000000624c30723c */ /* 0x040ff00000041830 */
[-C--:B---3--:R-:W-:Y:S08]  /*a680*/  HMMA.16816.F32.BF16 R52, R76, R88.reuse, R52 ;  /* 0x000000584c34723c */ /* 0x088ff00000041834 */
[C---:B------:R-:W-:Y:S08]  /*a690*/  HMMA.16816.F32.BF16 R56, R80.reuse, R88, R56 ;  /* 0x000000585038723c */ /* 0x040ff00000041838 */
[-C--:B------:R-:W-:Y:S08]  /*a6a0*/  HMMA.16816.F32.BF16 R60, R80, R90.reuse, R60 ;  /* 0x0000005a503c723c */ /* 0x080ff0000004183c */
[----:B------:R-:W-:Y:S08]  /*a6b0*/  HMMA.16816.F32.BF16 R64, R76, R90, R64 ;  /* 0x0000005a4c40723c */ /* 0x000ff00000041840 */
[-C--:B------:R-:W-:Y:S01]  /*a6c0*/  HMMA.16816.F32.BF16 R92, R148, R100.reuse, R4 ;  /* 0x00000064945c723c */ /* 0x080fe20000041804 */
[----:B------:R-:W1:Y:S07]  /*a6d0*/  LDSM.16.MT88.4 R4, [R192+0x2000] ;  /* 0x00200000c004783b */ /* 0x000e6e0000004200 */
[C---:B------:R-:W-:Y:S07]  /*a6e0*/  HMMA.16816.F32.BF16 R88, R144.reuse, R100, R8 ;  /* 0x000000649058723c */ /* 0x040fee0000041808 */
[----:B------:R-:W-:Y:S01]  /*a6f0*/  FADD.FTZ R9, R120, R73 ;  /* 0x0000004978097221 */ /* 0x000fe20000010000 */
[-C--:B------:R-:W-:Y:S01]  /*a700*/  HMMA.16816.F32.BF16 R96, R144, R102.reuse, R12 ;  /* 0x000000669060723c */ /* 0x080fe2000004180c */
[----:B------:R-:W2:Y:S03]  /*a710*/  LDL R13, [R1+0x10] ;  /* 0x00001000010d7983 */ /* 0x000ea60000100800 */
        /* <DEDUP_REMOVED lines=39> */
[-C--:B-1----:R-:W-:Y:S03]  /*a990*/  HMMA.16816.F32.BF16 R136, R148, R4.reuse, R52 ;  /* 0x000000049488723c */ /* 0x082fe60000041834 */
        /* <DEDUP_REMOVED lines=11> */
[----:B------:R-:W-:Y:S04]  /*aa50*/  HMMA.16816.F32.BF16 R148, R148, R6, R64 ;  /* 0x000000069494723c */ /* 0x000fe80000041840 */
[----:B------:R-:W-:Y:S02]  /*aa60*/  FADD.FTZ R4, R165, R4 ;  /* 0x00000004a5047221 */ /* 0x000fe40000010000 */
[----:B------:R-:W-:Y:S02]  /*aa70*/  FADD.FTZ R8, R167, R3 ;  /* 0x00000003a7087221 */ /* 0x000fe40000010000 */
[----:B------:R-:W-:Y:S04]  /*aa80*/  FADD.FTZ R4, R162, R4 ;  /* 0x00000004a2047221 */ /* 0x000fe80000010000 */
[----:B------:R-:W-:Y:S02]  /*aa90*/  FADD.FTZ R4, R161, R4 ;  /* 0x00000004a1047221 */ /* 0x000fe40000010000 */
[----:B------:R-:W-:Y:S02]  /*aaa0*/  FADD.FTZ R5, R157, R0 ;  /* 0x000000009d057221 */ /* 0x000fe40000010000 */
[----:B------:R-:W-:Y:S01]  /*aab0*/  FADD.FTZ R3, R164, R9 ;  /* 0x00000009a4037221 */ /* 0x000fe20000010000 */
[----:B------:R1:W-:Y:S01]  /*aac0*/  STL [R1], R4 ;  /* 0x0000000401007387 */ /* 0x0003e20000100800 */
[----:B------:R-:W-:Y:S01]  /*aad0*/  FADD.FTZ R0, R156, R8 ;  /* 0x000000089c007221 */ /* 0x000fe20000010000 */
[-C--:B------:R-:W-:Y:S01]  /*aae0*/  MOV R9, R2.reuse ;  /* 0x0000000200097202 */ /* 0x080fe20000000f00 */
[----:B------:R-:W-:Y:S01]  /*aaf0*/  FADD.FTZ R8, R86, R5 ;  /* 0x0000000556087221 */ /* 0x000fe20000010000 */
[----:B------:R-:W-:Y:S01]  /*ab00*/  MOV R86, R2 ;  /* 0x0000000200567202 */ /* 0x000fe20000000f00 */
[----:B------:R-:W-:Y:S02]  /*ab10*/  FADD.FTZ R5, R163, R3 ;  /* 0x00000003a3057221 */ /* 0x000fe40000010000 */
[----:B------:R-:W-:Y:S02]  /*ab20*/  FADD.FTZ R3, R155, R0 ;  /* 0x000000009b037221 */ /* 0x000fe40000010000 */
[----:B------:R-:W-:Y:S02]  /*ab30*/  FADD.FTZ R6, R160, R5 ;  /* 0x00000005a0067221 */ /* 0x000fe40000010000 */
[----:B------:R-:W-:Y:S02]  /*ab40*/  FADD.FTZ R5, R152, R3 ;  /* 0x0000000398057221 */ /* 0x000fe40000010000 */
[----:B------:R-:W-:Y:S02]  /*ab50*/  FADD.FTZ R6, R159, R6 ;  /* 0x000000069f067221 */ /* 0x000fe40000010000 */
[----:B------:R-:W-:Y:S01]  /*ab60*/  FADD.FTZ R0, R85, R8 ;  /* 0x0000000855007221 */ /* 0x000fe20000010000 */
[----:B------:R-:W-:Y:S02]  /*ab70*/  MOV R85, R70 ;  /* 0x0000004600557202 */ /* 0x000fe40000000f00 */
[----:B------:R3:W-:Y:S01]  /*ab80*/  STL [R1+0x4], R6 ;  /* 0x0000040601007387 */ /* 0x0007e20000100800 */
[----:B------:R-:W-:Y:S01]  /*ab90*/  FADD.FTZ R3, R84, R0 ;  /* 0x0000000054037221 */ /* 0x000fe20000010000 */
[C---:B------:R-:W-:Y:S02]  /*aba0*/  IADD3 R0, R230.reuse, -0x1, RZ ;  /* 0xffffffffe6007810 */ /* 0x040fe40007ffe0ff */
[----:B------:R-:W-:Y:S01]  /*abb0*/  MOV R84, R71 ;  /* 0x0000004700547202 */ /* 0x000fe20000000f00 */
[----:B------:R-:W-:Y:S02]  /*abc0*/  FADD.FTZ R3, R75, R3 ;  /* 0x000000034b037221 */ /* 0x000fe40000010000 */
[----:B-1----:R-:W-:Y:S05]  /*abd0*/  FADD.FTZ R4, R87, R5 ;  /* 0x0000000557047221 */ /* 0x002fea0000010000 */
[----:B------:R3:W-:Y:S04]  /*abe0*/  STL [R1+0x8], R4 ;  /* 0x0000080401007387 */ /* 0x0007e80000100800 */
[----:B------:R3:W-:Y:S01]  /*abf0*/  STL [R1+0xc], R3 ;  /* 0x00000c0301007387 */ /* 0x0007e20000100800 */
[----:B--2---:R-:W-:Y:S02]  /*ac00*/  ISETP.GT.AND P1, PT, R230, R13, PT ;  /* 0x0000000de600720c */ /* 0x004fe40003f24270 */
[----:B------:R-:W-:Y:S02]  /*ac10*/  MOV R230, R0 ;  /* 0x0000000000e67202 */ /* 0x000fe40000000f00 */
[----:B------:R-:W-:Y:S09]  /*ac20*/  MOV R0, R72 ;  /* 0x0000004800007202 */ /* 0x000ff20000000f00 */
[----:B---3--:R-:W-:-:S05]  /*ac30*/  @P1 BRA `(.L_x_88) ;  /* 0xffffc15000001947 */ /* 0x008fca000383ffff */
.L_x_81:
[----:B------:R-:W-:Y:S05]  /*ac40*/  BRA.DIV ~URZ, `(.L_x_89) ;  /* 0x000060b27f007947 */ /* 0x000fea000b800000 */
[----:B------:R-:W2:Y:S04]  /*ac50*/  LDL.LU R13, [R1] ;  /* 0x00000000010d7983 */ /* 0x000ea80000300800 */
[----:B------:R-:W3:Y:S04]  /*ac60*/  LDL.LU R12, [R1+0x4] ;  /* 0x00000400010c7983 */ /* 0x000ee80000300800 */
[----:B------:R-:W4:Y:S04]  /*ac70*/  LDL.LU R11, [R1+0x8] ;  /* 0x00000800010b7983 */ /* 0x000f280000300800 */
[----:B------:R-:W5:Y:S04]  /*ac80*/  LDL.LU R10, [R1+0xc] ;  /* 0x00000c00010a7983 */ /* 0x000f680000300800 */
[----:B--2---:R-:W2:Y:S04]  /*ac90*/  SHFL.BFLY PT, R0, R13, 0x2, 0x1f ;  /* 0x0c401f000d007f89 */ /* 0x004ea800000e0000 */
[----:B-1-3--:R-:W1:Y:S04]  /*aca0*/  SHFL.BFLY PT, R2, R12, 0x2, 0x1f ;  /* 0x0c401f000c027f89 */ /* 0x00ae6800000e0000 */
[----:B----4-:R-:W3:Y:S04]  /*acb0*/  SHFL.BFLY PT, R3, R11, 0x2, 0x1f ;  /* 0x0c401f000b037f89 */ /* 0x010ee800000e0000 */
[----:B-----5:R-:W4:Y:S01]  /*acc0*/  SHFL.BFLY PT, R4, R10, 0x2, 0x1f ;  /* 0x0c401f000a047f89 */ /* 0x020f2200000e0000 */
[----:B--2---:R-:W-:-:S02]  /*acd0*/  FADD.FTZ R0, R0, R13 ;  /* 0x0000000d00007221 */ /* 0x004fc40000010000 */
[----:B-1----:R-:W-:-:S03]  /*ace0*/  FADD.FTZ R2, R2, R12 ;  /* 0x0000000c02027221 */ /* 0x002fc60000010000 */
[----:B------:R-:W1:Y:S01]  /*acf0*/  SHFL.BFLY PT, R5, R0, 0x1, 0x1f ;  /* 0x0c201f0000057f89 */ /* 0x000e6200000e0000 */
[----:B---3--:R-:W-:-:S03]  /*ad00*/  FADD.FTZ R3, R3, R11 ;  /* 0x0000000b03037221 */ /* 0x008fc60000010000 */
[----:B------:R-:W2:Y:S01]  /*ad10*/  SHFL.BFLY PT, R6, R2, 0x1, 0x1f ;  /* 0x0c201f0002067f89 */ /* 0x000ea200000e0000 */
[----:B----4-:R-:W-:-:S03]  /*ad20*/  FADD.FTZ R4, R4, R10 ;  /* 0x0000000a04047221 */ /* 0x010fc60000010000 */
[----:B------:R-:W3:Y:S04]  /*ad30*/  SHFL.BFLY PT, R7, R3, 0x1, 0x1f ;  /* 0x0c201f0003077f89 */ /* 0x000ee800000e0000 */
[----:B------:R4:W4:Y:S01]  /*ad40*/  SHFL.BFLY PT, R8, R4, 0x1, 0x1f ;  /* 0x0c201f0004087f89 */ /* 0x00092200000e0000 */
[----:B-1----:R-:W-:Y:S02]  /*ad50*/  FADD.FTZ R5, R0, R5 ;  /* 0x0000000500057221 */ /* 0x002fe40000010000 */
[----:B--2---:R-:W-:Y:S02]  /*ad60*/  FADD.FTZ R6, R2, R6 ;  /* 0x0000000602067221 */ /* 0x004fe40000010000 */
[----:B---3--:R-:W-:Y:S02]  /*ad70*/  FADD.FTZ R7, R3, R7 ;  /* 0x0000000703077221 */ /* 0x008fe40000010000 */
.L_x_179:
[----:B------:R-:W-:Y:S01]  /*ad80*/  FSETP.NE.FTZ.AND P3, PT, R5, RZ, PT ;  /* 0x000000ff0500720b */ /* 0x000fe20003f75000 */
[----:B------:R-:W-:Y:S01]  /*ad90*/  CS2R R2, SRZ ;  /* 0x0000000000027805 */ /* 0x000fe2000001ff00 */
[----:B------:R-:W-:Y:S01]  /*ada0*/  MOV R0, RZ ;  /* 0x000000ff00007202 */ /* 0x000fe20000000f00 */
[----:B----4-:R-:W-:Y:S01]  /*adb0*/  FADD.FTZ R4, R8, R4 ;  /* 0x0000000408047221 */ /* 0x010fe20000010000 */
[----:B------:R-:W-:-:S02]  /*adc0*/  FSETP.NE.FTZ.AND P1, PT, R7, RZ, PT ;  /* 0x000000ff0700720b */ /* 0x000fc40003f35000 */
[----:B------:R-:W-:Y:S02]  /*add0*/  FSETP.NE.FTZ.AND P2, PT, R6, RZ, PT ;  /* 0x000000ff0600720b */ /* 0x000fe40003f55000 */
[----:B------:R-:W-:Y:S02]  /*ade0*/  FSETP.NE.FTZ.AND P0, PT, R4, RZ, PT ;  /* 0x000000ff0400720b */ /* 0x000fe40003f15000 */
[----:B------:R-:W-:Y:S02]  /*adf0*/  MOV R24, 0xff800000 ;  /* 0xff80000000187802 */ /* 0x000fe40000000f00 */
[----:B------:R-:W-:Y:S01]  /*ae00*/  MOV R22, 0xff800000 ;  /* 0xff80000000167802 */ /* 0x000fe20000000f00 */
[----:B------:R-:W1:Y:S01]  /*ae10*/  @P3 MUFU.RCP R0, R5 ;  /* 0x0000000500003308 */ /* 0x000e620000001000 */
[----:B------:R-:W-:Y:S02]  /*ae20*/  MOV R23, 0xff800000 ;  /* 0xff80000000177802 */ /* 0x000fe40000000f00 */
[----:B------:R-:W-:-:S02]  /*ae30*/  MOV R19, 0xff800000 ;  /* 0xff80000000137802 */ /* 0x000fc40000000f00 */
[----:B------:R-:W-:-:S03]  /*ae40*/  @P1 MOV R11, 0x3f317218 ;  /* 0x3f317218000b1802 */ /* 0x000fc60000000f00 */
[----:B------:R-:W2:Y:S01]  /*ae50*/  @P2 MUFU.RCP R3, R6 ;  /* 0x0000000600032308 */ /* 0x000ea20000001000 */
[----:B-1----:R-:W-:-:S07]  /*ae60*/  FMUL.FTZ R68, R0, R92 ;  /* 0x0000005c00447220 */ /* 0x002fce0000410000 */
[----:B------:R-:W-:Y:S01]  /*ae70*/  @P1 MUFU.RCP R2, R7 ;  /* 0x0000000700021308 */ /* 0x000fe20000001000 */
[C---:B------:R-:W-:Y:S02]  /*ae80*/  FMUL.FTZ R69, R0.reuse, R93 ;  /* 0x0000005d00457220 */ /* 0x040fe40000410000 */
[C---:B------:R-:W-:Y:S02]  /*ae90*/  FMUL.FTZ R74, R0.reuse, R100 ;  /* 0x00000064004a7220 */ /* 0x040fe40000410000 */
[C---:B------:R-:W-:Y:S02]  /*aea0*/  FMUL.FTZ R75, R0.reuse, R101 ;  /* 0x00000065004b7220 */ /* 0x040fe40000410000 */
[C---:B------:R-:W-:Y:S01]  /*aeb0*/  FMUL.FTZ R76, R0.reuse, R104 ;  /* 0x00000068004c7220 */ /* 0x040fe20000410000 */
[----:B------:R1:W-:Y:S01]  /*aec0*/  @P3 MUFU.LG2 R10, R5 ;  /* 0x00000005000a3308 */ /* 0x0003e20000000c00 */
        /* <DEDUP_REMOVED lines=9> */
[----:B-1----:R-:W-:Y:S01]  /*af60*/  @P2 MOV R5, 0x3f317218 ;  /* 0x3f31721800052802 */ /* 0x002fe20000000f00 */
[----:B------:R-:W-:-:S02]  /*af70*/  FMUL.FTZ R81, R0, R137 ;  /* 0x0000008900517220 */ /* 0x000fc40000410000 */
[C---:B------:R-:W-:Y:S02]  /*af80*/  FMUL.FTZ R62, R0.reuse, R148 ;  /* 0x00000094003e7220 */ /* 0x040fe40000410000 */
[----:B------:R-:W-:Y:S02]  /*af90*/  FMUL.FTZ R63, R0, R149 ;  /* 0x00000095003f7220 */ /* 0x000fe40000410000 */
[----:B------:R-:W1:Y:S01]  /*afa0*/  @P1 MUFU.LG2 R0, R7 ;  /* 0x0000000700001308 */ /* 0x000e620000000c00 */
[C---:B--2---:R-:W-:Y:S02]  /*afb0*/  FMUL.FTZ R86, R3.reuse, R94 ;  /* 0x0000005e03567220 */ /* 0x044fe40000410000 */
[C---:B------:R-:W-:Y:S02]  /*afc0*/  FMUL.FTZ R87, R3.reuse, R95 ;  /* 0x0000005f03577220 */ /* 0x040fe40000410000 */
[C---:B------:R-:W-:Y:S02]  /*afd0*/  FMUL.FTZ R92, R3.reuse, R102 ;  /* 0x00000066035c7220 */ /* 0x040fe40000410000 */
[----:B------:R-:W-:-:S02]  /*afe0*/  FMUL.FTZ R93, R3, R103 ;  /* 0x00000067035d7220 */ /* 0x000fc40000410000 */
[C---:B------:R-:W-:Y:S02]  /*aff0*/  FMUL.FTZ R94, R3.reuse, R106 ;  /* 0x0000006a035e7220 */ /* 0x040fe40000410000 */
[C---:B------:R-:W-:Y:S02]  /*b000*/  FMUL.FTZ R95, R3.reuse, R107 ;  /* 0x0000006b035f7220 */ /* 0x040fe40000410000 */
[C---:B------:R-:W-:Y:S02]  /*b010*/  FMUL.FTZ R100, R3.reuse, R118 ;  /* 0x0000007603647220 */ /* 0x040fe40000410000 */
[C---:B------:R-:W-:Y:S02]  /*b020*/  FMUL.FTZ R101, R3.reuse, R119 ;  /* 0x0000007703657220 */ /* 0x040fe40000410000 */
[----:B-1----:R-:W-:Y:S01]  /*b030*/  @P1 FMUL.FTZ R7, R0, 0.69314718246459960938 ;  /* 0x3f31721800071820 */ /* 0x002fe20000410000 */
[----:B------:R-:W-:Y:S01]  /*b040*/  MOV R0, RZ ;  /* 0x000000ff00007202 */ /* 0x000fe20000000f00 */
[----:B------:R-:W-:-:S02]  /*b050*/  FMUL.FTZ R104, R3, R122 ;  /* 0x0000007a03687220 */ /* 0x000fc40000410000 */
[C---:B------:R-:W-:Y:S02]  /*b060*/  FMUL.FTZ R105, R3.reuse, R123 ;  /* 0x0000007b03697220 */ /* 0x040fe40000410000 */
[C---:B------:R-:W-:Y:S01]  /*b070*/  FMUL.FTZ R102, R3.reuse, R134 ;  /* 0x0000008603667220 */ /* 0x040fe20000410000 */
[----:B------:R-:W1:Y:S01]  /*b080*/  @P0 MUFU.RCP R0, R4 ;  /* 0x0000000400000308 */ /* 0x000e620000001000 */
[C---:B------:R-:W-:Y:S02]  /*b090*/  FMUL.FTZ R103, R3.reuse, R135 ;  /* 0x0000008703677220 */ /* 0x040fe40000410000 */
[C---:B------:R-:W-:Y:S02]  /*b0a0*/  FMUL.FTZ R84, R3.reuse, R138 ;  /* 0x0000008a03547220 */ /* 0x040fe40000410000 */
[C---:B------:R-:W-:Y:S02]  /*b0b0*/  FMUL.FTZ R85, R3.reuse, R139 ;  /* 0x0000008b03557220 */ /* 0x040fe40000410000 */
[----:B------:R-:W-:-:S02]  /*b0c0*/  FMUL.FTZ R66, R3, R150 ;  /* 0x0000009603427220 */ /* 0x000fc40000410000 */
[----:B------:R-:W-:Y:S01]  /*b0d0*/  FMUL.FTZ R67, R3, R151 ;  /* 0x0000009703437220 */ /* 0x000fe20000410000 */
[----:B------:R-:W-:Y:S01]  /*b0e0*/  @P3 MOV R3, 0x3f317218 ;  /* 0x3f31721800033802 */ /* 0x000fe20000000f00 */
        /* <DEDUP_REMOVED lines=15> */
[----:B------:R-:W-:Y:S02]  /*b1e0*/  FMUL.FTZ R27, R2, R145 ;  /* 0x00000091021b7220 */ /* 0x000fe40000410000 */
[----:B------:R2:W3:Y:S01]  /*b1f0*/  @P0 MUFU.LG2 R2, R4 ;  /* 0x0000000400020308 */ /* 0x0004e20000000c00 */
[----:B------:R-:W-:-:S02]  /*b200*/  @P3 FMUL.FTZ R6, R3, c[0x0][0x2d0] ;  /* 0x0000b40003063a20 */ /* 0x000fc40000410000 */
[----:B------:R-:W-:Y:S02]  /*b210*/  @P1 FMUL.FTZ R3, R11, c[0x0][0x2d0] ;  /* 0x0000b4000b031a20 */ /* 0x000fe40000410000 */
[----:B------:R-:W-:Y:S02]  /*b220*/  @P3 FMUL.FTZ R10, R10, 0.69314718246459960938 ;  /* 0x3f3172180a0a3820 */ /* 0x000fe40000410000 */
[----:B------:R-:W-:Y:S01]  /*b230*/  @P1 FFMA.FTZ R24, R3, R70, R7 ;  /* 0x0000004603181223 */ /* 0x000fe20000010007 */
[----:B------:R-:W-:Y:S01]  /*b240*/  @P0 MOV R3, 0x3f317218 ;  /* 0x3f31721800030802 */ /* 0x000fe20000000f00 */
[----:B------:R-:W-:Y:S02]  /*b250*/  @P2 FMUL.FTZ R8, R8, 0.69314718246459960938 ;  /* 0x3f31721808082820 */ /* 0x000fe40000410000 */
[----:B------:R-:W-:Y:S02]  /*b260*/  @P2 FMUL.FTZ R5, R5, c[0x0][0x2d0] ;  /* 0x0000b40005052a20 */ /* 0x000fe40000410000 */
[----:B------:R-:W-:-:S02]  /*b270*/  @P0 FMUL.FTZ R3, R3, c[0x0][0x2d0] ;  /* 0x0000b40003030a20 */ /* 0x000fc40000410000 */
[----:B-1----:R-:W-:Y:S01]  /*b280*/  FMUL.FTZ R30, R0, R90 ;  /* 0x0000005a001e7220 */ /* 0x002fe20000410000 */
[----:B--2---:R-:W-:Y:S01]  /*b290*/  MOV R4, 0x1 ;  /* 0x0000000100047802 */ /* 0x004fe20000000f00 */
[----:B---3--:R-:W-:Y:S02]  /*b2a0*/  @P0 FMUL.FTZ R2, R2, 0.69314718246459960938 ;  /* 0x3f31721802020820 */ /* 0x008fe40000410000 */
        /* <DEDUP_REMOVED lines=14> */
[----:B------:R-:W-:Y:S01]  /*b390*/  FMUL.FTZ R29, R0, R147 ;  /* 0x00000093001d7220 */ /* 0x000fe20000410000 */
[----:B------:R-:W-:Y:S01]  /*b3a0*/  PRMT R0, R4, 0x7610, R0 ;  /* 0x0000761004007816 */ /* 0x000fe20000000000 */
[----:B------:R-:W-:-:S02]  /*b3b0*/  @P3 FFMA.FTZ R22, R6, R72, R10 ;  /* 0x0000004806163223 */ /* 0x000fc4000001000a */
[----:B------:R-:W-:Y:S02]  /*b3c0*/  @P2 FFMA.FTZ R23, R5, R71, R8 ;  /* 0x0000004705172223 */ /* 0x000fe40000010008 */
[----:B------:R-:W-:Y:S02]  /*b3d0*/  @P0 FFMA.FTZ R19, R3, R9, R2 ;  /* 0x0000000903130223 */ /* 0x000fe40000010002 */
.L_x_48:
[----:B-1----:R1:W5:Y:S04]  /*b3e0*/  LDL R6, [R1+0x40] ;  /* 0x0000400001067983 */ /* 0x0023680000100800 */
[----:B------:R-:W2:Y:S01]  /*b3f0*/  S2R R2, SR_TID.X ;  /* 0x0000000000027919 */ /* 0x000ea20000002100 */
[----:B------:R-:W-:Y:S01]  /*b400*/  BSSY B0, `(.L_x_90) ;  /* 0x0000011000007945 */ /* 0x000fe20003800000 */
[----:B--2---:R-:W-:-:S13]  /*b410*/  LOP3.LUT P0, RZ, R2, 0x7f, RZ, 0xc0, !PT ;  /* 0x0000007f02ff7812 */ /* 0x004fda000780c0ff */
[----:B------:R-:W-:Y:S05]  /*b420*/  @P0 BRA `(.L_x_91) ;  /* 0x000000e000000947 */ /* 0x000fea0003800000 */
[----:B-1----:R-:W1:Y:S01]  /*b430*/  S2R R4, SR_LANEID ;  /* 0x0000000000047919 */ /* 0x002e620000000000 */
[----:B------:R-:W-:Y:S01]  /*b440*/  VOTEU.ANY UR4, UPT, PT ;  /* 0x0000000000047886 */ /* 0x000fe200038e0100 */
[----:B------:R-:W-:Y:S01]  /*b450*/  IMAD.MOV.U32 R5, RZ, RZ, c[0x0][0x564] ;  /* 0x00015900ff057624 */ /* 0x000fe200078e00ff */
[----:B------:R-:W1:Y:S08]  /*b460*/  FLO.U32 R3, UR4 ;  /* 0x0000000400037d00 */ /* 0x000e7000080e0000 */
[----:B------:R-:W2:Y:S01]  /*b470*/  POPC R2, UR4 ;  /* 0x0000000400027d09 */ /* 0x000ea20008000000 */
[----:B-1----:R-:W-:Y:S01]  /*b480*/  ISETP.EQ.U32.AND P0, PT, R3, R4, PT ;  /* 0x000000040300720c */ /* 0x002fe20003f02070 */
[----:B------:R-:W-:-:S12]  /*b490*/  IMAD.MOV.U32 R4, RZ, RZ, c[0x0][0x560] ;  /* 0x00015800ff047624 */ /* 0x000fd800078e00ff */
[----:B--2---:R1:W2:Y:S04]  /*b4a0*/  @P0 ATOMG.E.ADD.STRONG.GPU PT, R2, [R4.64], R2 ;  /* 0x00000002040209a8 */ /* 0x0042a800081ee1c6 */
[----:B-1----:R-:W1:Y:S04]  /*b4b0*/  S2R R4, SR_LTMASK ;  /* 0x0000000000047919 */ /* 0x002e680000003900 */
[----:B--2---:R1:W2:Y:S02]  /*b4c0*/  SHFL.IDX PT, R3, R2, R3, 0x1f ;  /* 0x00001f0302037589 */ /* 0x0042a400000e0000 */
[----:B-1----:R-:W-:-:S06]  /*b4d0*/  LOP3.LUT R2, R4, UR4, RZ, 0xc0, !PT ;  /* 0x0000000404027c12 */ /* 0x002fcc000f8ec0ff */
[----:B------:R-:W2:Y:S02]  /*b4e0*/  POPC R2, R2 ;  /* 0x0000000200027309 */ /* 0x000ea40000000000 */
[----:B--2--5:R-:W-:-:S05]  /*b4f0*/  IADD3 R6, R3, c[0x0][0xc], R2 ;  /* 0x0000030003067a10 */ /* 0x024fca0007ffe002 */
[----:B------:R1:W-:Y:S02]  /*b500*/  STL [R1+0x40], R6 ;  /* 0x0000400601007387 */ /* 0x0003e40000100800 */
.L_x_91:
[----:B-1----:R-:W-:Y:S05]  /*b510*/  BSYNC B0 ;  /* 0x0000000000007941 */ /* 0x002fea0003800000 */
.L_x_90:
[----:B------:R-:W-:Y:S01]  /*b520*/  PRMT R0, R0, 0x9910, RZ ;  /* 0x0000991000007816 */ /* 0x000fe200000000ff */
[----:B------:R-:W-:Y:S01]  /*b530*/  BSSY B1, `(.L_x_92) ;  /* 0x0000303000017945 */ /* 0x000fe20003800000 */
[----:B-----5:R-:W-:Y:S02]  /*b540*/  IMAD.MOV.U32 R57, RZ, RZ, R6 ;  /* 0x000000ffff397224 */ /* 0x020fe400078e0006 */
[----:B------:R-:W-:-:S13]  /*b550*/  ISETP.NE.AND P0, PT, R0, RZ, PT ;  /* 0x000000ff0000720c */ /* 0x000fda0003f05270 */
[----:B------:R-:W-:Y:S05]  /*b560*/  @!P0 BRA `(.L_x_93) ;  /* 0x0000232000008947 */ /* 0x000fea0003800000 */
[----:B------:R-:W2:Y:S04]  /*b570*/  LDL R6, [R1+0x84] ;  /* 0x0000840001067983 */ /* 0x000ea80000100800 */
[----:B------:R-:W3:Y:S04]  /*b580*/  LDL R5, [R1+0x94] ;  /* 0x0000940001057983 */ /* 0x000ee80000100800 */
[----:B------:R-:W4:Y:S04]  /*b590*/  LDL R9, [R1+0xb8] ;  /* 0x0000b80001097983 */ /* 0x000f280000100800 */
[----:B------:R-:W4:Y:S01]  /*b5a0*/  LDL R8, [R1+0xb4] ;  /* 0x0000b40001087983 */ /* 0x000f220000100800 */
[----:B------:R-:W-:Y:S01]  /*b5b0*/  WARPSYNC 0xffffffff ;  /* 0xffffffff00007948 */ /* 0x000fe20003800000 */
[----:B------:R-:W-:-:S02]  /*b5c0*/  F2FP.BF16.PACK_AB R0, R69, R68 ;  /* 0x000000444500723e */ /* 0x000fc400000010ff */
[----:B------:R-:W-:Y:S01]  /*b5d0*/  BAR.SYNC.DEFER_BLOCKING 0x1, 0x80 ;  /* 0x0042000000007b1d */ /* 0x000fe20000010000 */
[----:B------:R-:W-:Y:S02]  /*b5e0*/  F2FP.BF16.PACK_AB R3, R87, R86 ;  /* 0x000000565703723e */ /* 0x000fe400000010ff */
[----:B------:R-:W-:-:S03]  /*b5f0*/  F2FP.BF16.PACK_AB R2, R75, R74 ;  /* 0x0000004a4b02723e */ /* 0x000fc600000010ff */
[----:B------:R-:W4:Y:S01]  /*b600*/  LDL R7, [R1+0x88] ;  /* 0x0000880001077983 */ /* 0x000f220000100800 */
[----:B------:R-:W-:-:S03]  /*b610*/  F2FP.BF16.PACK_AB R4, R45, R44 ;  /* 0x0000002c2d04723e */ /* 0x000fc600000010ff */
[----:B------:R-:W4:Y:S04]  /*b620*/  LDL R13, [R1+0x8c] ;  /* 0x00008c00010d7983 */ /* 0x000f280000100800 */
[----:B------:R-:W4:Y:S04]  /*b630*/  LDL R12, [R1+0xbc] ;  /* 0x0000bc00010c7983 */ /* 0x000f280000100800 */
[----:B------:R-:W4:Y:S04]  /*b640*/  LDL R10, [R1+0xc0] ;  /* 0x0000c000010a7983 */ /* 0x000f280000100800 */
[----:B--2---:R1:W-:Y:S04]  /*b650*/  STS [R6], R0 ;  /* 0x0000000006007388 */ /* 0x0043e80000000800 */
[----:B------:R2:W-:Y:S04]  /*b660*/  STS [R6+0x400], R3 ;  /* 0x0004000306007388 */ /* 0x0005e80000000800 */
[----:B---3--:R3:W-:Y:S01]  /*b670*/  STS [R5], R2 ;  /* 0x0000000205007388 */ /* 0x0087e20000000800 */
[----:B-1----:R-:W-:-:S02]  /*b680*/  F2FP.BF16.PACK_AB R0, R93, R92 ;  /* 0x0000005c5d00723e */ /* 0x002fc400000010ff */
[----:B--2---:R-:W-:-:S03]  /*b690*/  F2FP.BF16.PACK_AB R3, R43, R42 ;  /* 0x0000002a2b03723e */ /* 0x004fc600000010ff */
[----:B------:R1:W-:Y:S01]  /*b6a0*/  STS [R5+0x400], R0 ;  /* 0x0004000005007388 */ /* 0x0003e20000000800 */
[----:B---3--:R-:W-:-:S03]  /*b6b0*/  F2FP.BF16.PACK_AB R2, R31, R30 ;  /* 0x0000001e1f02723e */ /* 0x008fc600000010ff */
[----:B------:R-:W-:Y:S04]  /*b6c0*/  STS [R6+0x2000], R3 ;  /* 0x0020000306007388 */ /* 0x000fe80000000800 */
[----:B------:R2:W-:Y:S01]  /*b6d0*/  STS [R6+0x2400], R2 ;  /* 0x0024000206007388 */ /* 0x0005e20000000800 */
[----:B-1----:R-:W-:-:S03]  /*b6e0*/  F2FP.BF16.PACK_AB R0, R33, R32 ;  /* 0x000000202100723e */ /* 0x002fc600000010ff */
[----:B--2---:R-:W2:Y:S01]  /*b6f0*/  LDL R6, [R1+0x90] ;  /* 0x0000900001067983 */ /* 0x004ea20000100800 */
[----:B------:R-:W-:Y:S02]  /*b700*/  F2FP.BF16.PACK_AB R3, R77, R76 ;  /* 0x0000004c4d03723e */ /* 0x000fe400000010ff */
[----:B------:R-:W-:Y:S01]  /*b710*/  F2FP.BF16.PACK_AB R2, R95, R94 ;  /* 0x0000005e5f02723e */ /* 0x000fe200000010ff */
[----:B------:R1:W-:Y:S04]  /*b720*/  STS [R5+0x2000], R0 ;  /* 0x0020000005007388 */ /* 0x0003e80000000800 */
[----:B------:R3:W-:Y:S04]  /*b730*/  STS [R5+0x2400], R4 ;  /* 0x0024000405007388 */ /* 0x0007e80000000800 */
[----:B----4-:R4:W-:Y:S04]  /*b740*/  STS [R9], R3 ;  /* 0x0000000309007388 */ /* 0x0109e80000000800 */
[----:B------:R4:W-:Y:S04]  /*b750*/  STS [R9+0x400], R2 ;  /* 0x0004000209007388 */ /* 0x0009e80000000800 */
[----:B------:R-:W2:Y:S01]  /*b760*/  LDL.LU R11, [R1+0x6c] ;  /* 0x00006c00010b7983 */ /* 0x000ea20000300800 */
[----:B-1----:R-:W-:-:S02]  /*b770*/  F2FP.BF16.PACK_AB R0, R79, R78 ;  /* 0x0000004e4f00723e */ /* 0x002fc400000010ff */
[----:B---3--:R-:W-:-:S03]  /*b780*/  F2FP.BF16.PACK_AB R4, R35, R34 ;  /* 0x000000222304723e */ /* 0x008fc600000010ff */
[----:B------:R1:W-:Y:S01]  /*b790*/  STS [R8], R0 ;  /* 0x0000000008007388 */ /* 0x0003e20000000800 */
[----:B------:R-:W-:Y:S02]  /*b7a0*/  F2FP.BF16.PACK_AB R5, R61, R60 ;  /* 0x0000003c3d05723e */ /* 0x000fe400000010ff */
[----:B----4-:R-:W-:Y:S02]  /*b7b0*/  F2FP.BF16.PACK_AB R3, R101, R100 ;  /* 0x000000646503723e */ /* 0x010fe400000010ff */
[----:B------:R-:W-:-:S03]  /*b7c0*/  F2FP.BF16.PACK_AB R2, R47, R46 ;  /* 0x0000002e2f02723e */ /* 0x000fc600000010ff */
[----:B------:R-:W-:Y:S04]  /*b7d0*/  STS [R8+0x400], R3 ;  /* 0x0004000308007388 */ /* 0x000fe80000000800 */
[----:B------:R-:W-:Y:S04]  /*b7e0*/  STS [R9+0x2000], R4 ;  /* 0x0020000409007388 */ /* 0x000fe80000000800 */
[----:B------:R3:W-:Y:S01]  /*b7f0*/  STS [R9+0x2400], R2 ;  /* 0x0024000209007388 */ /* 0x0007e20000000800 */
[----:B-1----:R-:W-:-:S03]  /*b800*/  F2FP.BF16.PACK_AB R0, R37, R36 ;  /* 0x000000242500723e */ /* 0x002fc600000010ff */
[----:B---3--:R-:W3:Y:S01]  /*b810*/  LDL.LU R9, [R1+0x70] ;  /* 0x0000700001097983 */ /* 0x008ee20000300800 */
[----:B------:R-:W-:Y:S02]  /*b820*/  F2FP.BF16.PACK_AB R4, R65, R64 ;  /* 0x000000404104723e */ /* 0x000fe400000010ff */
[----:B------:R-:W-:Y:S01]  /*b830*/  F2FP.BF16.PACK_AB R3, R105, R104 ;  /* 0x000000686903723e */ /* 0x000fe200000010ff */
[----:B------:R1:W-:Y:S01]  /*b840*/  STS [R8+0x2000], R0 ;  /* 0x0020000008007388 */ /* 0x0003e20000000800 */
[----:B------:R-:W-:-:S03]  /*b850*/  F2FP.BF16.PACK_AB R2, R83, R82 ;  /* 0x000000525302723e */ /* 0x000fc600000010ff */
[----:B------:R4:W-:Y:S04]  /*b860*/  STS [R8+0x2400], R5 ;  /* 0x0024000508007388 */ /* 0x0009e80000000800 */
[----:B------:R4:W-:Y:S04]  /*b870*/  STS [R7], R4 ;  /* 0x0000000407007388 */ /* 0x0009e80000000800 */
[----:B------:R4:W-:Y:S01]  /*b880*/  STS [R7+0x400], R3 ;  /* 0x0004000307007388 */ /* 0x0009e20000000800 */
[----:B-1----:R-:W-:Y:S02]  /*b890*/  F2FP.BF16.PACK_AB R0, R103, R102 ;  /* 0x000000666700723e */ /* 0x002fe400000010ff */
[----:B------:R-:W-:-:S02]  /*b8a0*/  ISETP.NE.U32.AND P3, PT, RZ, c[0x0][0x508], PT ;  /* 0x00014200ff007a0c */ /* 0x000fc40003f65070 */
[----:B------:R-:W-:Y:S01]  /*b8b0*/  ISETP.NE.U32.AND P2, PT, RZ, c[0x0][0x500], PT ;  /* 0x00014000ff007a0c */ /* 0x000fe20003f45070 */
[----:B----4-:R-:W4:Y:S01]  /*b8c0*/  LDL.LU R8, [R1+0x78] ;  /* 0x0000780001087983 */ /* 0x010f220000300800 */
[----:B------:R-:W-:Y:S02]  /*b8d0*/  F2FP.BF16.PACK_AB R4, R53, R52 ;  /* 0x000000343504723e */ /* 0x000fe400000010ff */
[----:B------:R-:W-:Y:S02]  /*b8e0*/  F2FP.BF16.PACK_AB R3, R55, R54 ;  /* 0x000000363703723e */ /* 0x000fe400000010ff */
[----:B------:R-:W-:Y:S02]  /*b8f0*/  ISETP.NE.AND.EX P3, PT, RZ, c[0x0][0x50c], PT, P3 ;  /* 0x00014300ff007a0c */ /* 0x000fe40003f65330 */
[----:B------:R-:W-:Y:S01]  /*b900*/  ISETP.NE.AND.EX P2, PT, RZ, c[0x0][0x504], PT, P2 ;  /* 0x00014100ff007a0c */ /* 0x000fe20003f45320 */
[----:B--2---:R1:W-:Y:S04]  /*b910*/  STS [R6], R2 ;  /* 0x0000000206007388 */ /* 0x0043e80000000800 */
[----:B------:R2:W-:Y:S04]  /*b920*/  STS [R6+0x400], R0 ;  /* 0x0004000006007388 */ /* 0x0005e80000000800 */
[----:B------:R2:W-:Y:S04]  /*b930*/  STS [R7+0x2000], R4 ;  /* 0x0020000407007388 */ /* 0x0005e80000000800 */
[----:B------:R2:W-:Y:S01]  /*b940*/  STS [R7+0x2400], R3 ;  /* 0x0024000307007388 */ /* 0x0005e20000000800 */
[----:B-1----:R-:W-:-:S02]  /*b950*/  F2FP.BF16.PACK_AB R2, R49, R48 ;  /* 0x000000303102723e */ /* 0x002fc400000010ff */
[----:B--2---:R-:W-:-:S03]  /*b960*/  F2FP.BF16.PACK_AB R0, R51, R50 ;  /* 0x000000323300723e */ /* 0x004fc600000010ff */
[----:B------:R-:W-:Y:S04]  /*b970*/  STS [R6+0x2000], R2 ;  /* 0x0020000206007388 */ /* 0x000fe80000000800 */
[----:B------:R1:W-:Y:S01]  /*b980*/  STS [R6+0x2400], R0 ;  /* 0x0024000006007388 */ /* 0x0003e20000000800 */
[----:B------:R-:W-:Y:S02]  /*b990*/  F2FP.BF16.PACK_AB R4, R85, R84 ;  /* 0x000000545504723e */ /* 0x000fe400000010ff */
[----:B------:R-:W-:Y:S02]  /*b9a0*/  F2FP.BF16.PACK_AB R3, R63, R62 ;  /* 0x0000003e3f03723e */ /* 0x000fe400000010ff */
[----:B-1----:R-:W-:Y:S02]  /*b9b0*/  F2FP.BF16.PACK_AB R0, R81, R80 ;  /* 0x000000505100723e */ /* 0x002fe400000010ff */
[----:B------:R-:W-:-:S03]  /*b9c0*/  F2FP.BF16.PACK_AB R2, R67, R66 ;  /* 0x000000424302723e */ /* 0x000fc600000010ff */
[----:B------:R1:W-:Y:S04]  /*b9d0*/  STS [R13], R0 ;  /* 0x000000000d007388 */ /* 0x0003e80000000800 */
[----:B------:R-:W-:Y:S04]  /*b9e0*/  STS [R13+0x400], R4 ;  /* 0x000400040d007388 */ /* 0x000fe80000000800 */
[----:B------:R2:W-:Y:S04]  /*b9f0*/  STS [R12], R3 ;  /* 0x000000030c007388 */ /* 0x0005e80000000800 */
[----:B------:R3:W-:Y:S01]  /*ba00*/  STS [R10+0x400], R2 ;  /* 0x000400020a007388 */ /* 0x0007e20000000800 */
[----:B-1----:R-:W-:-:S05]  /*ba10*/  F2FP.BF16.PACK_AB R0, R39, R38 ;  /* 0x000000262700723e */ /* 0x002fca00000010ff */
[----:B------:R1:W-:Y:S01]  /*ba20*/  STS [R13+0x2000], R0 ;  /* 0x002000000d007388 */ /* 0x0003e20000000800 */
[----:B--2---:R-:W-:Y:S02]  /*ba30*/  F2FP.BF16.PACK_AB R3, R29, R28 ;  /* 0x0000001c1d03723e */ /* 0x004fe400000010ff */
[----:B---3--:R-:W-:-:S05]  /*ba40*/  F2FP.BF16.PACK_AB R2, R41, R40 ;  /* 0x000000282902723e */ /* 0x008fca00000010ff */
[----:B------:R2:W-:Y:S01]  /*ba50*/  STS [R13+0x2400], R2 ;  /* 0x002400020d007388 */ /* 0x0005e20000000800 */
[----:B-1----:R-:W-:-:S05]  /*ba60*/  F2FP.BF16.PACK_AB R0, R27, R26 ;  /* 0x0000001a1b00723e */ /* 0x002fca00000010ff */
[----:B------:R-:W-:Y:S04]  /*ba70*/  STS [R12+0x2000], R0 ;  /* 0x002000000c007388 */ /* 0x000fe80000000800 */
[----:B------:R1:W-:Y:S04]  /*ba80*/  STS [R10+0x2400], R3 ;  /* 0x002400030a007388 */ /* 0x0003e80000000800 */
[----:B------:R-:W-:Y:S01]  /*ba90*/  BAR.SYNC.DEFER_BLOCKING 0x1, 0x80 ;  /* 0x0042000000007b1d */ /* 0x000fe20000010000 */
[C---:B------:R-:W-:Y:S02]  /*baa0*/  @P3 IADD3 R6, P0, R11.reuse, c[0x0][0x508], RZ ;  /* 0x000142000b063a10 */ /* 0x040fe40007f1e0ff */
[----:B------:R-:W-:Y:S01]  /*bab0*/  IADD3 R4, P1, R11, c[0x0][0x500], RZ ;  /* 0x000140000b047a10 */ /* 0x000fe20007f3e0ff */
[----:B------:R-:W-:Y:S01]  /*bac0*/  IMAD.MOV.U32 R11, RZ, RZ, c[0x0][0x388] ;  /* 0x0000e200ff0b7624 */ /* 0x000fe200078e00ff */
[C---:B------:R-:W-:Y:S01]  /*bad0*/  @P3 IADD3.X R7, R9.reuse, c[0x0][0x50c], RZ, P0, !PT ;  /* 0x0001430009073a10 */ /* 0x040fe200007fe4ff */
[----:B--2---:R-:W-:Y:S01]  /*bae0*/  IMAD.MOV.U32 R2, RZ, RZ, RZ ;  /* 0x000000ffff027224 */ /* 0x004fe200078e00ff */
[----:B------:R-:W-:-:S03]  /*baf0*/  IADD3.X R5, R9, c[0x0][0x504], RZ, P1, !PT ;  /* 0x0001410009057a10 */ /* 0x000fc60000ffe4ff */
[----:B------:R2:W5:Y:S04]  /*bb00*/  @P3 LDG.E R11, [R6.64] ;  /* 0x00000006060b3981 */ /* 0x000568000c1e1900 */
[----:B------:R2:W5:Y:S01]  /*bb10*/  @P2 LDG.E R2, [R4.64] ;  /* 0x0000000604022981 */ /* 0x000562000c1e1900 */
[----:B----4-:R-:W-:-:S04]  /*bb20*/  ISETP.NE.AND P0, PT, R8, RZ, PT ;  /* 0x000000ff0800720c */ /* 0x010fc80003f05270 */
[----:B-1----:R-:W-:Y:S01]  /*bb30*/  SEL R3, R8, c[0x0][0x3d4], P0 ;  /* 0x0000f50008037a07 */ /* 0x002fe20000000000 */
[----:B------:R-:W-:Y:S05]  /*bb40*/  @P3 BRA `(.L_x_94) ;  /* 0x0000004000003947 */ /* 0x000fea0003800000 */
[----:B------:R-:W-:Y:S05]  /*bb50*/  @!P2 BRA `(.L_x_94) ;  /* 0x000000300000a947 */ /* 0x000fea0003800000 */
[----:B------:R1:W3:Y:S04]  /*bb60*/  LDG.E R0, [R4.64] ;  /* 0x0000000604007981 */ /* 0x0002e8000c1e1900 */
[----:B-12---:R-:W3:Y:S02]  /*bb70*/  LDG.E R4, [R4.64+0x4] ;  /* 0x0000040604047981 */ /* 0x006ee4000c1e1900 */
[----:B---3-5:R-:W-:Y:S02]  /*bb80*/  IADD3 R11, -R0, R4, RZ ;  /* 0x00000004000b7210 */ /* 0x028fe40007ffe1ff */
.L_x_94:
[----:B------:R-:W3:Y:S04]  /*bb90*/  LDL.LU R8, [R1+0x3c] ;  /* 0x00003c0001087983 */ /* 0x000ee80000300800 */
[----:B------:R-:W4:Y:S04]  /*bba0*/  LDL R10, [R1+0xcc] ;  /* 0x0000cc00010a7983 */ /* 0x000f280000100800 */
[----:B--2---:R-:W2:Y:S04]  /*bbb0*/  LDL.LU R7, [R1+0x7c] ;  /* 0x00007c0001077983 */ /* 0x004ea80000300800 */
[----:B------:R-:W4:Y:S04]  /*bbc0*/  LDL.LU R6, [R1+0x48] ;  /* 0x0000480001067983 */ /* 0x000f280000300800 */
[----:B------:R-:W4:Y:S04]  /*bbd0*/  LDL R25, [R1+0x44] ;  /* 0x0000440001197983 */ /* 0x000f280000100800 */
[----:B------:R-:W4:Y:S04]  /*bbe0*/  LDL R18, [R1+0x80] ;  /* 0x0000800001127983 */ /* 0x000f280000100800 */
[----:B------:R-:W4:Y:S01]  /*bbf0*/  LDL R59, [R1+0xc8] ;  /* 0x0000c800013b7983 */ /* 0x000f220000100800 */
[----:B------:R-:W-:Y:S01]  /*bc00*/  IMAD.MOV.U32 R9, RZ, RZ, 0x368 ;  /* 0x00000368ff097424 */ /* 0x000fe200078e00ff */
[----:B------:R-:W-:-:S04]  /*bc10*/  ISETP.GT.AND P3, PT, R3, 0x1, PT ;  /* 0x000000010300780c */ /* 0x000fc80003f64270 */
[----:B------:R-:W-:-:S04]  /*bc20*/  SEL R9, R9, 0x328, P3 ;  /* 0x0000032809097807 */ /* 0x000fc80001800000 */
[----:B------:R-:W1:Y:S08]  /*bc30*/  LDC.64 R4, c[0x0][R9+0x170] ;  /* 0x00005c0009047b82 */ /* 0x000e700000000a00 */
[----:B------:R-:W1:Y:S08]  /*bc40*/  LDC.64 R12, c[0x0][R9+0x168] ;  /* 0x00005a00090c7b82 */ /* 0x000e700000000a00 */
[----:B------:R1:W1:Y:S08]  /*bc50*/  LDC.64 R14, c[0x0][R9+0x178] ;  /* 0x00005e00090e7b82 */ /* 0x0002700000000a00 */
[----:B------:R1:W1:Y:S01]  /*bc60*/  LDC.64 R20, c[0x0][R9+0x160] ;  /* 0x0000580009147b82 */ /* 0x0002620000000a00 */
[----:B------:R-:W-:Y:S01]  /*bc70*/  ISETP.NE.U32.AND P0, PT, RZ, c[0x0][0x500], PT ;  /* 0x00014000ff007a0c */ /* 0x000fe20003f05070 */
[----:B------:R-:W-:-:S03]  /*bc80*/  IMAD.MOV.U32 R0, RZ, RZ, c[0x0][0x4e8] ;  /* 0x00013a00ff007624 */ /* 0x000fc600078e00ff */
[----:B------:R-:W-:Y:S02]  /*bc90*/  ISETP.NE.AND.EX P0, PT, RZ, c[0x0][0x504], PT, P0 ;  /* 0x00014100ff007a0c */ /* 0x000fe40003f05300 */
[----:B------:R-:W-:Y:S01]  /*bca0*/  ISETP.NE.AND P2, PT, R0, 0x1, PT ;  /* 0x000000010000780c */ /* 0x000fe20003f45270 */
[----:B------:R-:W1:Y:S02]  /*bcb0*/  S2R R70, SR_TID.X ;  /* 0x0000000000467919 */ /* 0x000e640000002100 */
[----:B-1----:R-:W-:-:S04]  /*bcc0*/  SHF.R.S32.HI R56, RZ, 0x1f, R70 ;  /* 0x0000001fff387819 */ /* 0x002fc80000011446 */
[----:B------:R-:W-:-:S04]  /*bcd0*/  LEA.HI R56, R56, R70, RZ, 0x5 ;  /* 0x0000004638387211 */ /* 0x000fc800078f28ff */
[----:B------:R-:W-:-:S05]  /*bce0*/  LOP3.LUT R56, R56, 0xffffffe0, RZ, 0xc0, !PT ;  /* 0xffffffe038387812 */ /* 0x000fca00078ec0ff */
[----:B------:R-:W-:Y:S01]  /*bcf0*/  IMAD.IADD R56, R70, 0x1, -R56 ;  /* 0x0000000146387824 */ /* 0x000fe200078e0a38 */
[----:B---3--:R-:W-:-:S05]  /*bd00*/  SEL R8, R8, RZ, !P0 ;  /* 0x000000ff08087207 */ /* 0x008fca0004000000 */
[----:B------:R-:W-:Y:S01]  /*bd10*/  IMAD R0, R5, R8, RZ ;  /* 0x0000000805007224 */ /* 0x000fe200078e02ff */
[----:B--2---:R-:W-:Y:S02]  /*bd20*/  SEL R3, R7, RZ, !P0 ;  /* 0x000000ff07037207 */ /* 0x004fe40004000000 */
[----:B----4-:R-:W-:Y:S01]  /*bd30*/  LOP3.LUT R16, R6, 0xffff, RZ, 0xc0, !PT ;  /* 0x0000ffff06107812 */ /* 0x010fe200078ec0ff */
[----:B------:R-:W-:Y:S02]  /*bd40*/  IMAD R17, R25, 0x80, R10 ;  /* 0x0000008019117824 */ /* 0x000fe400078e020a */
[----:B------:R-:W-:Y:S02]  /*bd50*/  IMAD R10, R4, R3, R0 ;  /* 0x00000003040a7224 */ /* 0x000fe400078e0200 */
[----:B------:R-:W-:-:S04]  /*bd60*/  @P2 IMAD.HI.U32 R3, R17, c[0x0][0x4ec], RZ ;  /* 0x00013b0011032a27 */ /* 0x000fc800078e00ff */
[----:B------:R-:W-:-:S04]  /*bd70*/  IMAD.WIDE.U32 R4, R4, R8, RZ ;  /* 0x0000000804047225 */ /* 0x000fc800078e00ff */
[----:B------:R-:W-:-:S04]  /*bd80*/  IMAD.WIDE.U32 R6, R12, R16, RZ ;  /* 0x000000100c067225 */ /* 0x000fc800078e00ff */
[----:B------:R-:W-:Y:S01]  /*bd90*/  IMAD.MOV.U32 R0, RZ, RZ, R17 ;  /* 0x000000ffff007224 */ /* 0x000fe200078e0011 */
[----:B------:R-:W-:Y:S01]  /*bda0*/  @P2 SHF.R.U32.HI R0, RZ, c[0x0][0x4f0], R3 ;  /* 0x00013c00ff002a19 */ /* 0x000fe20000011603 */
[----:B------:R-:W-:Y:S01]  /*bdb0*/  IMAD R9, R13, R16, RZ ;  /* 0x000000100d097224 */ /* 0x000fe200078e02ff */
[----:B------:R-:W-:Y:S01]  /*bdc0*/  SEL R3, R18, RZ, P3 ;  /* 0x000000ff12037207 */ /* 0x000fe20001800000 */
[----:B------:R-:W-:Y:S01]  /*bdd0*/  IMAD.IADD R10, R5, 0x1, R10 ;  /* 0x00000001050a7824 */ /* 0x000fe200078e020a */
[--C-:B-----5:R-:W-:Y:S01]  /*bde0*/  IADD3 R12, P1, P0, R4, R6, R2.reuse ;  /* 0x00000006040c7210 */ /* 0x120fe2000783e002 */
[----:B------:R-:W-:Y:S01]  /*bdf0*/  IMAD.IADD R6, R7, 0x1, R9 ;  /* 0x0000000107067824 */ /* 0x000fe200078e0209 */
[----:B------:R-:W-:Y:S01]  /*be00*/  SHF.R.S32.HI R18, RZ, 0x1f, R2 ;  /* 0x0000001fff127819 */ /* 0x000fe20000011402 */
[----:B------:R-:W-:Y:S02]  /*be10*/  IMAD.MOV R7, RZ, RZ, -R0 ;  /* 0x000000ffff077224 */ /* 0x000fe400078e0a00 */
[----:B------:R-:W-:-:S02]  /*be20*/  IMAD R9, R15, R3, RZ ;  /* 0x000000030f097224 */ /* 0x000fc400078e02ff */
[----:B------:R-:W-:Y:S01]  /*be30*/  IMAD.WIDE.U32 R4, R14, R3, RZ ;  /* 0x000000030e047225 */ /* 0x000fe200078e00ff */
[----:B------:R-:W-:-:S03]  /*be40*/  IADD3.X R10, R10, R6, R18, P1, P0 ;  /* 0x000000060a0a7210 */ /* 0x000fc60000fe0412 */
[----:B------:R-:W-:Y:S01]  /*be50*/  IMAD R6, R7, c[0x0][0x4e8], R17 ;  /* 0x00013a0007067a24 */ /* 0x000fe200078e0211 */
[----:B------:R-:W-:Y:S01]  /*be60*/  IADD3 R4, P1, P0, R0, R12, R4 ;  /* 0x0000000c00047210 */ /* 0x000fe2000783e004 */
[----:B------:R-:W-:Y:S01]  /*be70*/  IMAD.IADD R9, R5, 0x1, R9 ;  /* 0x0000000105097824 */ /* 0x000fe200078e0209 */
[----:B------:R-:W-:Y:S01]  /*be80*/  SHF.R.S32.HI R3, RZ, 0x1f, R0 ;  /* 0x0000001fff037819 */ /* 0x000fe20000011400 */
[----:B------:R-:W-:Y:S01]  /*be90*/  IMAD R0, R21, R6, RZ ;  /* 0x0000000615007224 */ /* 0x000fe200078e02ff */
[----:B------:R-:W-:Y:S02]  /*bea0*/  SHF.R.S32.HI R7, RZ, 0x1f, R6 ;  /* 0x0000001fff077819 */ /* 0x000fe40000011406 */
[----:B------:R-:W-:Y:S01]  /*beb0*/  IADD3.X R5, R3, R10, R9, P1, P0 ;  /* 0x0000000a03057210 */ /* 0x000fe20000fe0409 */
[----:B------:R-:W-:Y:S02]  /*bec0*/  IMAD.MOV.U32 R3, RZ, RZ, c[0x0][0x4a8] ;  /* 0x00012a00ff037624 */ /* 0x000fe400078e00ff */
[----:B------:R-:W-:-:S02]  /*bed0*/  IMAD R0, R20, R7, R0 ;  /* 0x0000000714007224 */ /* 0x000fc400078e0200 */
[----:B------:R-:W-:Y:S01]  /*bee0*/  IMAD.WIDE.U32 R6, R20, R6, R4 ;  /* 0x0000000614067225 */ /* 0x000fe200078e0004 */
[----:B------:R-:W-:-:S03]  /*bef0*/  SEL R4, R3, c[0x0][0x450], P3 ;  /* 0x0001140003047a07 */ /* 0x000fc60001800000 */
[----:B------:R-:W-:Y:S01]  /*bf00*/  IMAD.MOV.U32 R5, RZ, RZ, c[0x0][0x4ac] ;  /* 0x00012b00ff057624 */ /* 0x000fe200078e00ff */
[----:B------:R-:W-:Y:S01]  /*bf10*/  LEA R4, P0, R6, R4, 0x2 ;  /* 0x0000000406047211 */ /* 0x000fe200078010ff */
[----:B------:R-:W-:-:S03]  /*bf20*/  IMAD.IADD R3, R7, 0x1, R0 ;  /* 0x0000000107037824 */ /* 0x000fc600078e0200 */
[----:B------:R-:W-:-:S04]  /*bf30*/  SEL R5, R5, c[0x0][0x454], P3 ;  /* 0x0001150005057a07 */ /* 0x000fc80001800000 */
[----:B------:R-:W-:Y:S01]  /*bf40*/  LEA.HI.X R3, R6, R5, R3, 0x2, P0 ;  /* 0x0000000506037211 */ /* 0x000fe200000f1403 */
[----:B------:R-:W-:Y:S01]  /*bf50*/  IMAD R0, R11, c[0x0][0x4e8], RZ ;  /* 0x00013a000b007a24 */ /* 0x000fe200078e02ff */
[----:B------:R-:W-:Y:S04]  /*bf60*/  SHFL.IDX PT, R12, R4, RZ, 0x1c1f ;  /* 0x001c1fff040c7589 */ /* 0x000fe800000e0000 */
[----:B------:R-:W1:Y:S04]  /*bf70*/  SHFL.IDX PT, R13, R3, RZ, 0x1c1f ;  /* 0x001c1fff030d7589 */ /* 0x000e6800000e0000 */
[----:B------:R-:W-:Y:S04]  /*bf80*/  SHFL.IDX PT, R10, R4, 0x1, 0x1c1f ;  /* 0x003c1f00040a7f89 */ /* 0x000fe800000e0000 */
[----:B------:R-:W2:Y:S04]  /*bf90*/  SHFL.IDX PT, R11, R3, 0x1, 0x1c1f ;  /* 0x003c1f00030b7f89 */ /* 0x000ea800000e0000 */
[----:B------:R-:W-:Y:S04]  /*bfa0*/  SHFL.IDX PT, R6, R4, 0x2, 0x1c1f ;  /* 0x005c1f0004067f89 */ /* 0x000fe800000e0000 */
[----:B------:R-:W3:Y:S04]  /*bfb0*/  SHFL.IDX PT, R7, R3, 0x2, 0x1c1f ;  /* 0x005c1f0003077f89 */ /* 0x000ee800000e0000 */
[----:B------:R4:W-:Y:S04]  /*bfc0*/  SHFL.IDX PT, R5, R3, 0x3, 0x1c1f ;  /* 0x007c1f0003057f89 */ /* 0x0009e800000e0000 */
[----:B------:R-:W1:Y:S01]  /*bfd0*/  SHFL.IDX PT, R4, R4, 0x3, 0x1c1f ;  /* 0x007c1f0004047f89 */ /* 0x000e6200000e0000 */
[----:B------:R-:W-:Y:S01]  /*bfe0*/  LOP3.LUT P0, RZ, R56, 0x3, RZ, 0xc0, !PT ;  /* 0x0000000338ff7812 */ /* 0x000fe2000780c0ff */
[----:B----4-:R-:W-:-:S05]  /*bff0*/  IMAD R3, R25, 0x80, R59 ;  /* 0x0000008019037824 */ /* 0x010fca00078e023b */
[C---:B------:R-:W-:Y:S02]  /*c000*/  IADD3 R15, R3.reuse, 0x8, RZ ;  /* 0x00000008030f7810 */ /* 0x040fe40007ffe0ff */
[C---:B------:R-:W-:Y:S02]  /*c010*/  IADD3 R14, R3.reuse, 0x40, RZ ;  /* 0x00000040030e7810 */ /* 0x040fe40007ffe0ff */
[C---:B------:R-:W-:Y:S02]  /*c020*/  IADD3 R9, R3.reuse, 0x48, RZ ;  /* 0x0000004803097810 */ /* 0x040fe40007ffe0ff */
[-C--:B------:R-:W-:Y:S02]  /*c030*/  ISETP.GE.OR P5, PT, R3, R0.reuse, P0 ;  /* 0x000000000300720c */ /* 0x080fe400007a6670 */
[-C--:B------:R-:W-:Y:S02]  /*c040*/  ISETP.GE.OR P4, PT, R15, R0.reuse, P0 ;  /* 0x000000000f00720c */ /* 0x080fe40000786670 */
[----:B------:R-:W-:-:S02]  /*c050*/  ISETP.GE.OR P1, PT, R14, R0, P0 ;  /* 0x000000000e00720c */ /* 0x000fc40000726670 */
[----:B------:R-:W-:-:S07]  /*c060*/  ISETP.GE.OR P0, PT, R9, R0, P0 ;  /* 0x000000000900720c */ /* 0x000fce0000706670 */
[----:B-1----:R1:W-:Y:S01]  /*c070*/  @!P5 ST.E [R12.64], R22 ;  /* 0x000000160c00d985 */ /* 0x0023e2000c101906 */
[----:B------:R-:W-:-:S03]  /*c080*/  ISETP.GE.AND P5, PT, R9, R0, PT ;  /* 0x000000000900720c */ /* 0x000fc60003fa6270 */
[----:B--2---:R1:W-:Y:S01]  /*c090*/  @!P4 ST.E [R10.64], R23 ;  /* 0x000000170a00c985 */ /* 0x0043e2000c101906 */
[----:B------:R-:W-:-:S03]  /*c0a0*/  ISETP.GE.AND P4, PT, R14, R0, PT ;  /* 0x000000000e00720c */ /* 0x000fc60003f86270 */
[----:B---3--:R1:W-:Y:S01]  /*c0b0*/  @!P1 ST.E [R6.64], R24 ;  /* 0x0000001806009985 */ /* 0x0083e2000c101906 */
[----:B------:R-:W-:-:S03]  /*c0c0*/  ISETP.GE.AND P1, PT, R3, R0, PT ;  /* 0x000000000300720c */ /* 0x000fc60003f26270 */
[----:B------:R1:W-:Y:S01]  /*c0d0*/  @!P0 ST.E [R4.64], R19 ;  /* 0x0000001304008985 */ /* 0x0003e2000c101906 */
[----:B------:R-:W-:Y:S01]  /*c0e0*/  ISETP.GE.AND P0, PT, R15, R0, PT ;  /* 0x000000000f00720c */ /* 0x000fe20003f06270 */
[----:B------:R-:W-:Y:S05]  /*c0f0*/  @P3 BRA `(.L_x_95) ;  /* 0x000007f000003947 */ /* 0x000fea0003800000 */
[----:B------:R-:W2:Y:S01]  /*c100*/  S2R R59, SR_TID.X ;  /* 0x00000000003b7919 */ /* 0x000ea20000002100 */
[----:B------:R-:W-:Y:S01]  /*c110*/  IMAD R3, R18, c[0x0][0x3a0], RZ ;  /* 0x0000e80012037a24 */ /* 0x000fe200078e02ff */
[----:B-1----:R-:W-:Y:S01]  /*c120*/  SHF.R.S32.HI R7, RZ, 0x1f, R8 ;  /* 0x0000001fff077819 */ /* 0x002fe20000011408 */
[C---:B------:R-:W-:Y:S01]  /*c130*/  IMAD.WIDE.U32 R4, R2.reuse, c[0x0][0x3a0], RZ ;  /* 0x0000e80002047a25 */ /* 0x040fe200078e00ff */
[----:B------:R1:W3:Y:S03]  /*c140*/  LDS.128 R12, [R204+0x80] ;  /* 0x00008000cc0c7984 */ /* 0x0002e60000000c00 */
[----:B------:R-:W-:Y:S01]  /*c150*/  IMAD R2, R2, c[0x0][0x3a4], R3 ;  /* 0x0000e90002027a24 */ /* 0x000fe200078e0203 */
[----:B------:R1:W4:Y:S04]  /*c160*/  LDS.128 R20, [R204+0x1080] ;  /* 0x00108000cc147984 */ /* 0x0003280000000c00 */
[----:B------:R-:W-:Y:S01]  /*c170*/  IADD3 R3, R5, R2, RZ ;  /* 0x0000000205037210 */ /* 0x000fe20007ffe0ff */
[----:B------:R1:W1:Y:S01]  /*c180*/  LDS.128 R28, [R204+0x2080] ;  /* 0x00208000cc1c7984 */ /* 0x0002620000000c00 */
[----:B------:R-:W-:-:S03]  /*c190*/  MOV R2, R4 ;  /* 0x0000000400027202 */ /* 0x000fc60000000f00 */
[----:B------:R1:W1:Y:S02]  /*c1a0*/  LDS.128 R32, [R204+0x2880] ;  /* 0x00288000cc207984 */ /* 0x0002640000000c00 */
[C---:B------:R-:W-:Y:S02]  /*c1b0*/  IMAD.WIDE.U32 R4, R16.reuse, c[0x0][0x3e8], R2 ;  /* 0x0000fa0010047a25 */ /* 0x040fe400078e0002 */
[----:B------:R1:W1:Y:S02]  /*c1c0*/  LDS.128 R36, [R204+0x3080] ;  /* 0x00308000cc247984 */ /* 0x0002640000000c00 */
[----:B------:R-:W-:Y:S01]  /*c1d0*/  IMAD R3, R7, c[0x0][0x3f0], RZ ;  /* 0x0000fc0007037a24 */ /* 0x000fe200078e02ff */
[----:B--2---:R-:W-:Y:S01]  /*c1e0*/  SHF.R.S32.HI R56, RZ, 0x1f, R59 ;  /* 0x0000001fff387819 */ /* 0x004fe2000001143b */
[----:B------:R-:W-:Y:S01]  /*c1f0*/  IMAD R5, R16, c[0x0][0x3ec], R5 ;  /* 0x0000fb0010057a24 */ /* 0x000fe200078e0205 */
[----:B------:R2:W1:Y:S01]  /*c200*/  LDS.128 R40, [R204+0x3880] ;  /* 0x00388000cc287984 */ /* 0x0004620000000c00 */
[----:B------:R-:W-:Y:S01]  /*c210*/  IMAD R9, R8, c[0x0][0x3f4], R3 ;  /* 0x0000fd0008097a24 */ /* 0x000fe200078e0203 */
[----:B------:R-:W-:Y:S01]  /*c220*/  LEA.HI R56, R56, R59, RZ, 0x3 ;  /* 0x0000003b38387211 */ /* 0x000fe200078f18ff */
[----:B------:R-:W-:Y:S01]  /*c230*/  IMAD.WIDE.U32 R4, R8, c[0x0][0x3f0], R4 ;  /* 0x0000fc0008047a25 */ /* 0x000fe200078e0004 */
[----:B------:R2:W1:Y:S02]  /*c240*/  LDS.128 R16, [R204+0x880] ;  /* 0x00088000cc107984 */ /* 0x0004640000000c00 */
[----:B------:R-:W-:-:S02]  /*c250*/  SHF.R.S32.HI R56, RZ, 0x3, R56 ;  /* 0x00000003ff387819 */ /* 0x000fc40000011438 */
[----:B------:R-:W-:Y:S02]  /*c260*/  IADD3 R5, R5, R9, RZ ;  /* 0x0000000905057210 */ /* 0x000fe40007ffe0ff */
[----:B------:R-:W-:-:S04]  /*c270*/  LEA R6, R244, R56, 0x4 ;  /* 0x00000038f4067211 */ /* 0x000fc800078e20ff */
[----:B------:R-:W-:Y:S02]  /*c280*/  LEA R6, R25, R6, 0x7 ;  /* 0x0000000619067211 */ /* 0x000fe400078e38ff */
[----:B------:R2:W1:Y:S02]  /*c290*/  LDS.128 R24, [R204+0x1880] ;  /* 0x00188000cc187984 */ /* 0x0004640000000c00 */
[----:B------:R-:W-:Y:S01]  /*c2a0*/  MOV R2, R6 ;  /* 0x0000000600027202 */ /* 0x000fe20000000f00 */
[----:B------:R-:W-:-:S05]  /*c2b0*/  @P2 IMAD.HI.U32 R7, R6, c[0x0][0x4ec], RZ ;  /* 0x00013b0006072a27 */ /* 0x000fca00078e00ff */
[----:B------:R-:W-:Y:S02]  /*c2c0*/  @P2 SHF.R.U32.HI R2, RZ, c[0x0][0x4f0], R7 ;  /* 0x00013c00ff022a19 */ /* 0x000fe40000011607 */
[----:B------:R-:W-:Y:S02]  /*c2d0*/  ISETP.GE.AND P2, PT, R231, c[0x0][0x3c8], PT ;  /* 0x0000f200e7007a0c */ /* 0x000fe40003f46270 */
[----:B------:R-:W-:Y:S02]  /*c2e0*/  SHF.R.S32.HI R7, RZ, 0x1f, R2 ;  /* 0x0000001fff077819 */ /* 0x000fe40000011402 */
[----:B------:R-:W-:-:S03]  /*c2f0*/  IADD3 R3, -R2, RZ, RZ ;  /* 0x000000ff02037210 */ /* 0x000fc60007ffe1ff */
[----:B------:R-:W-:Y:S02]  /*c300*/  IMAD R7, R7, c[0x0][0x3e0], RZ ;  /* 0x0000f80007077a24 */ /* 0x000fe400078e02ff */
[----:B------:R-:W-:Y:S02]  /*c310*/  IMAD R6, R3, c[0x0][0x4e8], R6 ;  /* 0x00013a0003067a24 */ /* 0x000fe400078e0206 */
[C---:B------:R-:W-:Y:S02]  /*c320*/  IMAD R7, R2.reuse, c[0x0][0x3e4], R7 ;  /* 0x0000f90002077a24 */ /* 0x040fe400078e0207 */
[----:B------:R-:W-:Y:S01]  /*c330*/  IMAD.WIDE.U32 R2, R2, c[0x0][0x3e0], R4 ;  /* 0x0000f80002027a25 */ /* 0x000fe200078e0004 */
[----:B------:R-:W-:-:S04]  /*c340*/  SHF.R.S32.HI R4, RZ, 0x1f, R6 ;  /* 0x0000001fff047819 */ /* 0x000fc80000011406 */
[----:B------:R-:W-:Y:S01]  /*c350*/  IADD3 R3, R3, R7, RZ ;  /* 0x0000000703037210 */ /* 0x000fe20007ffe0ff */
[----:B------:R-:W-:-:S04]  /*c360*/  IMAD R4, R4, c[0x0][0x3d8], RZ ;  /* 0x0000f60004047a24 */ /* 0x000fc800078e02ff */
[----:B------:R-:W-:-:S04]  /*c370*/  IMAD.WIDE.U32 R2, R6, c[0x0][0x3d8], R2 ;  /* 0x0000f60006027a25 */ /* 0x000fc800078e0002 */
[----:B------:R-:W-:Y:S01]  /*c380*/  IMAD R4, R6, c[0x0][0x3dc], R4 ;  /* 0x0000f70006047a24 */ /* 0x000fe200078e0204 */
[----:B------:R-:W-:-:S04]  /*c390*/  LEA R6, P0, R2, c[0x0][0x380], 0x1 ;  /* 0x0000e00002067a11 */ /* 0x000fc800078008ff */
[----:B------:R-:W-:-:S04]  /*c3a0*/  IADD3 R3, R3, R4, RZ ;  /* 0x0000000403037210 */ /* 0x000fc80007ffe0ff */
[----:B------:R-:W-:Y:S01]  /*c3b0*/  LEA.HI.X R5, R2, c[0x0][0x384], R3, 0x1, P0 ;  /* 0x0000e10002057a11 */ /* 0x000fe200000f0c03 */
[----:B------:R-:W-:Y:S05]  /*c3c0*/  BRA.DIV ~URZ, `(.L_x_96) ;  /* 0x00004be27f007947 */ /* 0x000fea000b800000 */
[----:B-1234-:R1:W2:Y:S02]  /*c3d0*/  SHFL.IDX PT, R7, R5, RZ, 0x181f ;  /* 0x00181fff05077589 */ /* 0x01e2a400000e0000 */
.L_x_180:
[----:B------:R-:W-:Y:S05]  /*c3e0*/  BRA.DIV ~URZ, `(.L_x_97) ;  /* 0x00004c327f007947 */ /* 0x000fea000b800000 */
[----:B------:R3:W4:Y:S02]  /*c3f0*/  SHFL.IDX PT, R2, R6, RZ, 0x181f ;  /* 0x00181fff06027589 */ /* 0x00072400000e0000 */
.L_x_181:
[----:B------:R-:W5:Y:S02]  /*c400*/  S2R R3, SR_TID.X ;  /* 0x0000000000037919 */ /* 0x000f640000002100 */
[----:B-----5:R-:W-:-:S04]  /*c410*/  SHF.R.S32.HI R4, RZ, 0x1f, R3 ;  /* 0x0000001fff047819 */ /* 0x020fc80000011403 */
[----:B------:R-:W-:Y:S02]  /*c420*/  LEA.HI R4, R4, R3, RZ, 0x3 ;  /* 0x0000000304047211 */ /* 0x000fe400078f18ff */
[----:B------:R-:W5:Y:S02]  /*c430*/  LDL.LU R3, [R1+0x44] ;  /* 0x0000440001037983 */ /* 0x000f640000300800 */
[----:B------:R-:W-:Y:S02]  /*c440*/  SHF.R.S32.HI R4, RZ, 0x3, R4 ;  /* 0x00000003ff047819 */ /* 0x000fe40000011404 */
[----:B------:R-:W-:-:S03]  /*c450*/  SHF.R.S32.HI R8, RZ, 0x1f, R231 ;  /* 0x0000001fff087819 */ /* 0x000fc600000114e7 */
[----:B-----5:R-:W-:-:S05]  /*c460*/  IMAD R4, R3, 0x80, R4 ;  /* 0x0000008003047824 */ /* 0x020fca00078e0204 */
[----:B------:R-:W-:-:S13]  /*c470*/  ISETP.GE.OR P1, PT, R4, R0, P2 ;  /* 0x000000000400720c */ /* 0x000fda0001726670 */
[----:B----4-:R-:W-:-:S04]  /*c480*/  @!P1 LEA R2, P0, R231, R2, 0x1 ;  /* 0x00000002e7029211 */ /* 0x010fc800078008ff */
[----:B--2---:R-:W-:-:S05]  /*c490*/  @!P1 LEA.HI.X R3, R231, R7, R8, 0x1, P0 ;  /* 0x00000007e7039211 */ /* 0x004fca00000f0c08 */
[----:B------:R2:W-:Y:S01]  /*c4a0*/  @!P1 ST.E.128 [R2.64], R12 ;  /* 0x0000000c02009985 */ /* 0x0005e2000c101d06 */
[----:B------:R-:W-:Y:S05]  /*c4b0*/  BRA.DIV ~URZ, `(.L_x_98) ;  /* 0x00004bd27f007947 */ /* 0x000fea000b800000 */
[----:B------:R4:W1:Y:S04]  /*c4c0*/  SHFL.IDX PT, R7, R5, 0x1, 0x181f ;  /* 0x00381f0005077f89 */ /* 0x00086800000e0000 */
[----:B--2---:R4:W2:Y:S02]  /*c4d0*/  SHFL.IDX PT, R2, R6, 0x1, 0x181f ;  /* 0x00381f0006027f89 */ /* 0x0048a400000e0000 */
.L_x_182:
[----:B------:R-:W-:Y:S02]  /*c4e0*/  IADD3 R3, R4, 0x10, RZ ;  /* 0x0000001004037810 */ /* 0x000fe40007ffe0ff */
[----:B------:R-:W-:Y:S02]  /*c4f0*/  SHF.R.S32.HI R8, RZ, 0x1f, R231 ;  /* 0x0000001fff087819 */ /* 0x000fe400000114e7 */
[----:B------:R-:W-:-:S13]  /*c500*/  ISETP.GE.OR P1, PT, R3, R0, P2 ;  /* 0x000000000300720c */ /* 0x000fda0001726670 */
[----:B--2---:R-:W-:-:S04]  /*c510*/  @!P1 LEA R2, P0, R231, R2, 0x1 ;  /* 0x00000002e7029211 */ /* 0x004fc800078008ff */
[----:B-1----:R-:W-:-:S05]  /*c520*/  @!P1 LEA.HI.X R3, R231, R7, R8, 0x1, P0 ;  /* 0x00000007e7039211 */ /* 0x002fca00000f0c08 */
[----:B------:R1:W-:Y:S01]  /*c530*/  @!P1 ST.E.128 [R2.64], R16 ;  /* 0x0000001002009985 */ /* 0x0003e2000c101d06 */
[----:B------:R-:W-:Y:S05]  /*c540*/  BRA.DIV ~URZ, `(.L_x_99) ;  /* 0x00004c127f007947 */ /* 0x000fea000b800000 */
[----:B------:R2:W1:Y:S02]  /*c550*/  SHFL.IDX PT, R7, R5, 0x2, 0x181f ;  /* 0x00581f0005077f89 */ /* 0x00046400000e0000 */
.L_x_183:
[----:B------:R-:W-:Y:S05]  /*c560*/  BRA.DIV ~URZ, `(.L_x_100) ;  /* 0x00004c627f007947 */ /* 0x000fea000b800000 */
[----:B-1----:R1:W2:Y:S02]  /*c570*/  SHFL.IDX PT, R2, R6, 0x2, 0x181f ;  /* 0x00581f0006027f89 */ /* 0x0022a400000e0000 */
.L_x_184:
[----:B------:R-:W-:Y:S02]  /*c580*/  IADD3 R3, R4, 0x20, RZ ;  /* 0x0000002004037810 */ /* 0x000fe40007ffe0ff */
[----:B------:R-:W-:Y:S02]  /*c590*/  SHF.R.S32.HI R8, RZ, 0x1f, R231 ;  /* 0x0000001fff087819 */ /* 0x000fe400000114e7 */
[----:B------:R-:W-:-:S13]  /*c5a0*/  ISETP.GE.OR P1, PT, R3, R0, P2 ;  /* 0x000000000300720c */ /* 0x000fda0001726670 */
[----:B--2---:R-:W-:-:S04]  /*c5b0*/  @!P1 LEA R2, P0, R231, R2, 0x1 ;  /* 0x00000002e7029211 */ /* 0x004fc800078008ff */
[----:B------:R-:W-:-:S05]  /*c5c0*/  @!P1 LEA.HI.X R3, R231, R7, R8, 0x1, P0 ;  /* 0x00000007e7039211 */ /* 0x000fca00000f0c08 */
[----:B------:R2:W-:Y:S01]  /*c5d0*/  @!P1 ST.E.128 [R2.64], R20 ;  /* 0x0000001402009985 */ /* 0x0005e2000c101d06 */
[----:B------:R-:W-:Y:S05]  /*c5e0*/  BRA.DIV ~URZ, `(.L_x_101) ;  /* 0x00004c527f007947 */ /* 0x000fea000b800000 */
[----:B------:R1:W2:Y:S04]  /*c5f0*/  SHFL.IDX PT, R7, R5, 0x3, 0x181f ;  /* 0x00781f0005077f89 */ /* 0x0002a800000e0000 */
[----:B--2---:R1:W2:Y:S02]  /*c600*/  SHFL.IDX PT, R2, R6, 0x3, 0x181f ;  /* 0x00781f0006027f89 */ /* 0x0042a400000e0000 */
.L_x_185:
[----:B------:R-:W-:Y:S02]  /*c610*/  IADD3 R3, R4, 0x30, RZ ;  /* 0x0000003004037810 */ /* 0x000fe40007ffe0ff */
[----:B------:R-:W-:Y:S02]  /*c620*/  SHF.R.S32.HI R8, RZ, 0x1f, R231 ;  /* 0x0000001fff087819 */ /* 0x000fe400000114e7 */
[----:B------:R-:W-:-:S13]  /*c630*/  ISETP.GE.OR P1, PT, R3, R0, P2 ;  /* 0x000000000300720c */ /* 0x000fda0001726670 */
[----:B--2---:R-:W-:-:S04]  /*c640*/  @!P1 LEA R2, P0, R231, R2, 0x1 ;  /* 0x00000002e7029211 */ /* 0x004fc800078008ff */
[----:B------:R-:W-:-:S05]  /*c650*/  @!P1 LEA.HI.X R3, R231, R7, R8, 0x1, P0 ;  /* 0x00000007e7039211 */ /* 0x000fca00000f0c08 */
[----:B------:R2:W-:Y:S01]  /*c660*/  @!P1 ST.E.128 [R2.64], R24 ;  /* 0x0000001802009985 */ /* 0x0005e2000c101d06 */
[----:B------:R-:W-:Y:S05]  /*c670*/  BRA.DIV ~URZ, `(.L_x_102) ;  /* 0x00004c927f007947 */ /* 0x000fea000b800000 */
[----:B------:R1:W2:Y:S02]  /*c680*/  SHFL.IDX PT, R7, R5, 0x4, 0x181f ;  /* 0x00981f0005077f89 */ /* 0x0002a400000e0000 */
.L_x_186:
[----:B------:R-:W-:Y:S05]  /*c690*/  BRA.DIV ~URZ, `(.L_x_103) ;  /* 0x00004ce27f007947 */ /* 0x000fea000b800000 */
[----:B--2---:R2:W1:Y:S02]  /*c6a0*/  SHFL.IDX PT, R2, R6, 0x4, 0x181f ;  /* 0x00981f0006027f89 */ /* 0x00446400000e0000 */
.L_x_187:
[----:B------:R-:W-:Y:S02]  /*c6b0*/  IADD3 R3, R4, 0x40, RZ ;  /* 0x0000004004037810 */ /* 0x000fe40007ffe0ff */
[----:B------:R-:W-:Y:S02]  /*c6c0*/  SHF.R.S32.HI R8, RZ, 0x1f, R231 ;  /* 0x0000001fff087819 */ /* 0x000fe400000114e7 */
[----:B------:R-:W-:-:S13]  /*c6d0*/  ISETP.GE.OR P1, PT, R3, R0, P2 ;  /* 0x000000000300720c */ /* 0x000fda0001726670 */
[----:B-1----:R-:W-:-:S04]  /*c6e0*/  @!P1 LEA R2, P0, R231, R2, 0x1 ;  /* 0x00000002e7029211 */ /* 0x002fc800078008ff */
[----:B------:R-:W-:-:S05]  /*c6f0*/  @!P1 LEA.HI.X R3, R231, R7, R8, 0x1, P0 ;  /* 0x00000007e7039211 */ /* 0x000fca00000f0c08 */
[----:B------:R1:W-:Y:S01]  /*c700*/  @!P1 ST.E.128 [R2.64], R28 ;  /* 0x0000001c02009985 */ /* 0x0003e2000c101d06 */
[----:B------:R-:W-:Y:S05]  /*c710*/  BRA.DIV ~URZ, `(.L_x_104) ;  /* 0x00004cd27f007947 */ /* 0x000fea000b800000 */
[----:B------:R1:W2:Y:S04]  /*c720*/  SHFL.IDX PT, R7, R5, 0x5, 0x181f ;  /* 0x00b81f0005077f89 */ /* 0x0002a800000e0000 */
[----:B-1----:R1:W3:Y:S02]  /*c730*/  SHFL.IDX PT, R2, R6, 0x5, 0x181f ;  /* 0x00b81f0006027f89 */ /* 0x0022e400000e0000 */
.L_x_188:
[----:B------:R-:W-:Y:S02]  /*c740*/  IADD3 R3, R4, 0x50, RZ ;  /* 0x0000005004037810 */ /* 0x000fe40007ffe0ff */
[----:B------:R-:W-:Y:S02]  /*c750*/  SHF.R.S32.HI R8, RZ, 0x1f, R231 ;  /* 0x0000001fff087819 */ /* 0x000fe400000114e7 */
[----:B------:R-:W-:-:S13]  /*c760*/  ISETP.GE.OR P1, PT, R3, R0, P2 ;  /* 0x000000000300720c */ /* 0x000fda0001726670 */
[----:B---3--:R-:W-:-:S04]  /*c770*/  @!P1 LEA R2, P0, R231, R2, 0x1 ;  /* 0x00000002e7029211 */ /* 0x008fc800078008ff */
[----:B--2---:R-:W-:-:S05]  /*c780*/  @!P1 LEA.HI.X R3, R231, R7, R8, 0x1, P0 ;  /* 0x00000007e7039211 */ /* 0x004fca00000f0c08 */
[----:B------:R2:W-:Y:S01]  /*c790*/  @!P1 ST.E.128 [R2.64], R32 ;  /* 0x0000002002009985 */ /* 0x0005e2000c101d06 */
[----:B------:R-:W-:Y:S05]  /*c7a0*/  BRA.DIV ~URZ, `(.L_x_105) ;  /* 0x00004d127f007947 */ /* 0x000fea000b800000 */
[----:B------:R3:W1:Y:S02]  /*c7b0*/  SHFL.IDX PT, R7, R5, 0x6, 0x181f ;  /* 0x00d81f0005077f89 */ /* 0x00066400000e0000 */
.L_x_189:
[----:B------:R-:W-:Y:S05]  /*c7c0*/  BRA.DIV ~URZ, `(.L_x_106) ;  /* 0x00004d627f007947 */ /* 0x000fea000b800000 */
[----:B--2---:R2:W3:Y:S02]  /*c7d0*/  SHFL.IDX PT, R2, R6, 0x6, 0x181f ;  /* 0x00d81f0006027f89 */ /* 0x0044e400000e0000 */
.L_x_190:
[----:B------:R-:W-:Y:S02]  /*c7e0*/  IADD3 R3, R4, 0x60, RZ ;  /* 0x0000006004037810 */ /* 0x000fe40007ffe0ff */
[----:B------:R-:W-:Y:S02]  /*c7f0*/  SHF.R.S32.HI R8, RZ, 0x1f, R231 ;  /* 0x0000001fff087819 */ /* 0x000fe400000114e7 */
[----:B------:R-:W-:-:S13]  /*c800*/  ISETP.GE.OR P1, PT, R3, R0, P2 ;  /* 0x000000000300720c */ /* 0x000fda0001726670 */
[----:B---3--:R-:W-:-:S04]  /*c810*/  @!P1 LEA R2, P0, R231, R2, 0x1 ;  /* 0x00000002e7029211 */ /* 0x008fc800078008ff */
[----:B-1----:R-:W-:-:S05]  /*c820*/  @!P1 LEA.HI.X R3, R231, R7, R8, 0x1, P0 ;  /* 0x00000007e7039211 */ /* 0x002fca00000f0c08 */
[----:B------:R1:W-:Y:S01]  /*c830*/  @!P1 ST.E.128 [R2.64], R36 ;  /* 0x0000002402009985 */ /* 0x0003e2000c101d06 */
[----:B------:R-:W-:Y:S05]  /*c840*/  BRA.DIV ~URZ, `(.L_x_107) ;  /* 0x00004d527f007947 */ /* 0x000fea000b800000 */
[----:B----4-:R-:W3:Y:S04]  /*c850*/  SHFL.IDX PT, R5, R5, 0x7, 0x181f ;  /* 0x00f81f0005057f89 */ /* 0x010ee800000e0000 */
[----:B-1----:R1:W4:Y:S02]  /*c860*/  SHFL.IDX PT, R3, R6, 0x7, 0x181f ;  /* 0x00f81f0006037f89 */ /* 0x00232400000e0000 */
.L_x_191:
[----:B------:R-:W-:-:S04]  /*c870*/  IADD3 R2, R4, 0x70, RZ ;  /* 0x0000007004027810 */ /* 0x000fc80007ffe0ff */
[----:B------:R-:W-:-:S13]  /*c880*/  ISETP.GE.OR P2, PT, R2, R0, P2 ;  /* 0x000000000200720c */ /* 0x000fda0001746670 */
[----:B------:R-:W-:Y:S05]  /*c890*/  @P2 BRA `(.L_x_108) ;  /* 0x00001cc000002947 */ /* 0x000fea0003800000 */
[----:B-12---:R-:W-:Y:S02]  /*c8a0*/  SHF.R.S32.HI R6, RZ, 0x1f, R231 ;  /* 0x0000001fff067819 */ /* 0x006fe400000114e7 */
[----:B----4-:R-:W-:-:S04]  /*c8b0*/  LEA R2, P0, R231, R3, 0x1 ;  /* 0x00000003e7027211 */ /* 0x010fc800078008ff */
[----:B---3--:R-:W-:-:S05]  /*c8c0*/  LEA.HI.X R3, R231, R5, R6, 0x1, P0 ;  /* 0x00000005e7037211 */ /* 0x008fca00000f0c06 */
[----:B------:R1:W-:Y:S01]  /*c8d0*/  ST.E.128 [R2.64], R40 ;  /* 0x0000002802007985 */ /* 0x0003e2000c101d06 */
[----:B------:R-:W-:Y:S05]  /*c8e0*/  BRA `(.L_x_108) ;  /* 0x00001c7000007947 */ /* 0x000fea0003800000 */
.L_x_95:
[----:B-1----:R-:W2:Y:S01]  /*c8f0*/  LDL.LU R6, [R1+0x80] ;  /* 0x0000800001067983 */ /* 0x002ea20000300800 */
[----:B------:R-:W-:Y:S02]  /*c900*/  IMAD R0, R18, c[0x0][0x408], RZ ;  /* 0x0001020012007a24 */ /* 0x000fe400078e02ff */
[----:B------:R-:W-:-:S04]  /*c910*/  IMAD.WIDE.U32 R4, R2, c[0x0][0x408], RZ ;  /* 0x0001020002047a25 */ /* 0x000fc800078e00ff */
[----:B------:R-:W-:Y:S01]  /*c920*/  IMAD R2, R2, c[0x0][0x40c], R0 ;  /* 0x0001030002027a24 */ /* 0x000fe200078e0200 */
[----:B------:R-:W-:-:S04]  /*c930*/  SHF.R.S32.HI R0, RZ, 0x1f, R8 ;  /* 0x0000001fff007819 */ /* 0x000fc80000011408 */
[----:B------:R-:W-:Y:S01]  /*c940*/  IADD3 R3, R5, R2, RZ ;  /* 0x0000000205037210 */ /* 0x000fe20007ffe0ff */
[----:B------:R-:W-:Y:S01]  /*c950*/  IMAD R0, R0, c[0x0][0x440], RZ ;  /* 0x0001100000007a24 */ /* 0x000fe200078e02ff */
[----:B------:R-:W-:Y:S01]  /*c960*/  MOV R2, R4 ;  /* 0x0000000400027202 */ /* 0x000fe20000000f00 */
[----:B------:R-:W-:-:S04]  /*c970*/  @P2 IMAD.HI.U32 R5, R17, c[0x0][0x4ec], RZ ;  /* 0x00013b0011052a27 */ /* 0x000fc800078e00ff */
[----:B------:R-:W-:-:S04]  /*c980*/  IMAD.WIDE.U32 R2, R16, c[0x0][0x438], R2 ;  /* 0x00010e0010027a25 */ /* 0x000fc800078e0002 */
[----:B------:R-:W-:Y:S02]  /*c990*/  IMAD R3, R16, c[0x0][0x43c], R3 ;  /* 0x00010f0010037a24 */ /* 0x000fe400078e0203 */
[C---:B------:R-:W-:Y:S01]  /*c9a0*/  IMAD R4, R8.reuse, c[0x0][0x444], R0 ;  /* 0x0001110008047a24 */ /* 0x040fe200078e0200 */
[----:B------:R-:W-:Y:S01]  /*c9b0*/  MOV R0, R17 ;  /* 0x0000001100007202 */ /* 0x000fe20000000f00 */
[----:B------:R-:W-:Y:S01]  /*c9c0*/  IMAD.WIDE.U32 R2, R8, c[0x0][0x440], R2 ;  /* 0x0001100008027a25 */ /* 0x000fe200078e0002 */
[----:B------:R-:W-:-:S04]  /*c9d0*/  @P2 SHF.R.U32.HI R0, RZ, c[0x0][0x4f0], R5 ;  /* 0x00013c00ff002a19 */ /* 0x000fc80000011605 */
[----:B------:R-:W-:Y:S02]  /*c9e0*/  IADD3 R3, R3, R4, RZ ;  /* 0x0000000403037210 */ /* 0x000fe40007ffe0ff */
[----:B------:R-:W-:Y:S02]  /*c9f0*/  SHF.R.S32.HI R5, RZ, 0x1f, R0 ;  /* 0x0000001fff057819 */ /* 0x000fe40000011400 */
[----:B------:R-:W-:-:S03]  /*ca00*/  IADD3 R4, -R0, RZ, RZ ;  /* 0x000000ff00047210 */ /* 0x000fc60007ffe1ff */
[----:B------:R-:W-:Y:S02]  /*ca10*/  IMAD R5, R5, c[0x0][0x430], RZ ;  /* 0x00010c0005057a24 */ /* 0x000fe400078e02ff */
[----:B------:R-:W-:Y:S02]  /*ca20*/  IMAD R4, R4, c[0x0][0x4e8], R17 ;  /* 0x00013a0004047a24 */ /* 0x000fe400078e0211 */
[----:B------:R-:W-:Y:S02]  /*ca30*/  IMAD R5, R0, c[0x0][0x434], R5 ;  /* 0x00010d0000057a24 */ /* 0x000fe400078e0205 */
[----:B--2---:R-:W-:-:S04]  /*ca40*/  IMAD.WIDE.U32 R2, R6, c[0x0][0x448], R2 ;  /* 0x0001120006027a25 */ /* 0x004fc800078e0002 */
[----:B------:R-:W-:-:S04]  /*ca50*/  IMAD R3, R6, c[0x0][0x44c], R3 ;  /* 0x0001130006037a24 */ /* 0x000fc800078e0203 */
        /* <DEDUP_REMOVED lines=10> */
[----:B------:R1:W2:Y:S02]  /*cb00*/  SHFL.IDX PT, R4, R5, RZ, 0x1c1f ;  /* 0x001c1fff05047589 */ /* 0x0002a400000e0000 */
.L_x_192:
[----:B------:R-:W-:Y:S05]  /*cb10*/  BRA.DIV ~URZ, `(.L_x_110) ;  /* 0x00004bc27f007947 */ /* 0x000fea000b800000 */
[----:B------:R3:W4:Y:S02]  /*cb20*/  SHFL.IDX PT, R0, R12, RZ, 0x1c1f ;  /* 0x001c1fff0c007589 */ /* 0x00072400000e0000 */
.L_x_193:
[----:B------:R-:W-:Y:S01]  /*cb30*/  BSSY B0, `(.L_x_111) ;  /* 0x0000032000007945 */ /* 0x000fe20003800000 */
[----:B------:R-:W-:Y:S05]  /*cb40*/  @P1 BRA `(.L_x_112) ;  /* 0x0000030000001947 */ /* 0x000fea0003800000 */
[----:B------:R-:W5:Y:S04]  /*cb50*/  LDL R6, [R1+0x74] ;  /* 0x0000740001067983 */ /* 0x000f680000100800 */
[----:B---3--:R-:W3:Y:S04]  /*cb60*/  LDL R8, [R1+0x68] ;  /* 0x0000680001087983 */ /* 0x008ee80000100800 */
[----:B----4-:R-:W4:Y:S04]  /*cb70*/  LDL R21, [R1+0x64] ;  /* 0x0000640001157983 */ /* 0x010f280000100800 */
[----:B--2---:R-:W2:Y:S04]  /*cb80*/  LDL R19, [R1+0x60] ;  /* 0x0000600001137983 */ /* 0x004ea80000100800 */
[----:B------:R-:W2:Y:S04]  /*cb90*/  LDL R9, [R1+0xb0] ;  /* 0x0000b00001097983 */ /* 0x000ea80000100800 */
        /* <DEDUP_REMOVED lines=9> */
[----:B------:R-:W2:Y:S01]  /*cc30*/  LDL R11, [R1+0x98] ;  /* 0x00009800010b7983 */ /* 0x000ea20000100800 */
[----:B-----5:R-:W-:-:S02]  /*cc40*/  ISETP.GE.AND P3, PT, R6, c[0x0][0x3c8], PT ;  /* 0x0000f20006007a0c */ /* 0x020fc40003f66270 */
[----:B---3--:R-:W-:Y:S02]  /*cc50*/  ISETP.GE.AND P1, PT, R8, c[0x0][0x3c8], PT ;  /* 0x0000f20008007a0c */ /* 0x008fe40003f26270 */
[----:B----4-:R-:W-:-:S09]  /*cc60*/  ISETP.GE.AND P6, PT, R21, c[0x0][0x3c8], PT ;  /* 0x0000f20015007a0c */ /* 0x010fd20003fc6270 */
[----:B------:R-:W-:Y:S02]  /*cc70*/  @!P3 IMAD.MOV.U32 R2, RZ, RZ, R0 ;  /* 0x000000ffff02b224 */ /* 0x000fe400078e0000 */
[----:B------:R-:W-:-:S04]  /*cc80*/  @!P3 IMAD.MOV.U32 R3, RZ, RZ, R4 ;  /* 0x000000ffff03b224 */ /* 0x000fc800078e0004 */
[----:B------:R-:W-:Y:S01]  /*cc90*/  @!P3 IMAD.WIDE R6, R6, 0x4, R2 ;  /* 0x000000040606b825 */ /* 0x000fe200078e0202 */
[----:B------:R-:W-:-:S04]  /*cca0*/  @!P1 LEA R2, P2, R8, R0, 0x2 ;  /* 0x0000000008029211 */ /* 0x000fc800078410ff */
[----:B------:R3:W-:Y:S01]  /*ccb0*/  @!P3 ST.E.64 [R6.64], R68 ;  /* 0x000000440600b985 */ /* 0x0007e2000c101b06 */
[----:B--2---:R-:W-:Y:S02]  /*ccc0*/  ISETP.GE.AND P3, PT, R19, c[0x0][0x3c8], PT ;  /* 0x0000f20013007a0c */ /* 0x004fe40003f66270 */
[----:B------:R-:W-:Y:S02]  /*ccd0*/  @!P1 LEA.HI.X R3, R8, R4, R9, 0x2, P2 ;  /* 0x0000000408039211 */ /* 0x000fe400010f1409 */
[----:B------:R-:W-:-:S03]  /*cce0*/  @!P6 LEA R8, P2, R21, R0, 0x2 ;  /* 0x000000001508e211 */ /* 0x000fc600078410ff */
[----:B------:R2:W-:Y:S01]  /*ccf0*/  @!P1 ST.E.64 [R2.64], R74 ;  /* 0x0000004a02009985 */ /* 0x0005e2000c101b06 */
[----:B------:R-:W-:Y:S02]  /*cd00*/  ISETP.GE.AND P1, PT, R17, c[0x0][0x3c8], PT ;  /* 0x0000f20011007a0c */ /* 0x000fe40003f26270 */
[----:B------:R-:W-:-:S05]  /*cd10*/  @!P6 LEA.HI.X R9, R21, R4, R22, 0x2, P2 ;  /* 0x000000041509e211 */ /* 0x000fca00010f1416 */
[----:B------:R4:W-:Y:S01]  /*cd20*/  @!P6 ST.E.64 [R8.64], R76 ;  /* 0x0000004c0800e985 */ /* 0x0009e2000c101b06 */
[----:B------:R-:W-:Y:S02]  /*cd30*/  ISETP.GE.AND P6, PT, R15, c[0x0][0x3c8], PT ;  /* 0x0000f2000f007a0c */ /* 0x000fe40003fc6270 */
[----:B---3--:R-:W-:-:S04]  /*cd40*/  @!P3 LEA R6, P2, R19, R0, 0x2 ;  /* 0x000000001306b211 */ /* 0x008fc800078410ff */
[----:B------:R-:W-:Y:S02]  /*cd50*/  @!P3 LEA.HI.X R7, R19, R4, R20, 0x2, P2 ;  /* 0x000000041307b211 */ /* 0x000fe400010f1414 */
[----:B--2---:R-:W-:-:S03]  /*cd60*/  @!P1 LEA R2, P2, R17, R0, 0x2 ;  /* 0x0000000011029211 */ /* 0x004fc600078410ff */
[----:B------:R2:W-:Y:S01]  /*cd70*/  @!P3 ST.E.64 [R6.64], R78 ;  /* 0x0000004e0600b985 */ /* 0x0005e2000c101b06 */
[----:B------:R-:W-:Y:S02]  /*cd80*/  ISETP.GE.AND P3, PT, R13, c[0x0][0x3c8], PT ;  /* 0x0000f2000d007a0c */ /* 0x000fe40003f66270 */
[----:B------:R-:W-:Y:S02]  /*cd90*/  @!P1 LEA.HI.X R3, R17, R4, R18, 0x2, P2 ;  /* 0x0000000411039211 */ /* 0x000fe400010f1412 */
[----:B------:R-:W-:-:S03]  /*cda0*/  ISETP.GE.AND P2, PT, R10, c[0x0][0x3c8], PT ;  /* 0x0000f2000a007a0c */ /* 0x000fc60003f46270 */
[----:B------:R3:W-:Y:S01]  /*cdb0*/  @!P1 ST.E.64 [R2.64], R64 ;  /* 0x0000004002009985 */ /* 0x0007e2000c101b06 */
[----:B----4-:R-:W-:-:S04]  /*cdc0*/  @!P6 LEA R8, P1, R15, R0, 0x2 ;  /* 0x000000000f08e211 */ /* 0x010fc800078210ff */
[----:B------:R-:W-:Y:S02]  /*cdd0*/  @!P6 LEA.HI.X R9, R15, R4, R16, 0x2, P1 ;  /* 0x000000040f09e211 */ /* 0x000fe400008f1410 */
[----:B--2---:R-:W-:-:S04]  /*cde0*/  @!P3 LEA R6, P1, R13, R0, 0x2 ;  /* 0x000000000d06b211 */ /* 0x004fc800078210ff */
[----:B------:R-:W-:Y:S02]  /*cdf0*/  @!P3 LEA.HI.X R7, R13, R4, R14, 0x2, P1 ;  /* 0x000000040d07b211 */ /* 0x000fe400008f140e */
[C---:B---3--:R-:W-:Y:S01]  /*ce00*/  @!P2 LEA R2, P1, R10.reuse, R0, 0x2 ;  /* 0x000000000a02a211 */ /* 0x048fe200078210ff */
[----:B------:R2:W-:Y:S03]  /*ce10*/  @!P6 ST.E.64 [R8.64], R82 ;  /* 0x000000520800e985 */ /* 0x0005e6000c101b06 */
[----:B------:R-:W-:Y:S01]  /*ce20*/  @!P2 LEA.HI.X R3, R10, R4, R11, 0x2, P1 ;  /* 0x000000040a03a211 */ /* 0x000fe200008f140b */
[----:B------:R2:W-:Y:S04]  /*ce30*/  @!P3 ST.E.64 [R6.64], R80 ;  /* 0x000000500600b985 */ /* 0x0005e8000c101b06 */
[----:B------:R2:W-:Y:S04]  /*ce40*/  @!P2 ST.E.64 [R2.64], R62 ;  /* 0x0000003e0200a985 */ /* 0x0005e8000c101b06 */
.L_x_112:
[----:B------:R-:W-:Y:S05]  /*ce50*/  BSYNC B0 ;  /* 0x0000000000007941 */ /* 0x000fea0003800000 */
.L_x_111:
[----:B------:R-:W-:Y:S05]  /*ce60*/  BRA.DIV ~URZ, `(.L_x_113) ;  /* 0x000048e27f007947 */ /* 0x000fea000b800000 */
[----:B--2---:R2:W1:Y:S04]  /*ce70*/  SHFL.IDX PT, R4, R5, 0x1, 0x1c1f ;  /* 0x003c1f0005047f89 */ /* 0x00446800000e0000 */
[----:B----4-:R2:W4:Y:S02]  /*ce80*/  SHFL.IDX PT, R0, R12, 0x1, 0x1c1f ;  /* 0x003c1f000c007f89 */ /* 0x01052400000e0000 */
.L_x_194:
[----:B------:R-:W-:Y:S01]  /*ce90*/  BSSY B0, `(.L_x_114) ;  /* 0x0000032000007945 */ /* 0x000fe20003800000 */
[----:B------:R-:W-:Y:S05]  /*cea0*/  @P0 BRA `(.L_x_115) ;  /* 0x0000030000000947 */ /* 0x000fea0003800000 */
[----:B------:R-:W5:Y:S04]  /*ceb0*/  LDL R23, [R1+0x74] ;  /* 0x0000740001177983 */ /* 0x000f680000100800 */
[----:B--2---:R-:W2:Y:S04]  /*cec0*/  LDL R21, [R1+0x68] ;  /* 0x0000680001157983 */ /* 0x004ea80000100800 */
[----:B---3--:R-:W3:Y:S04]  /*ced0*/  LDL R19, [R1+0x64] ;  /* 0x0000640001137983 */ /* 0x008ee80000100800 */
[----:B----4-:R-:W4:Y:S04]  /*cee0*/  LDL R10, [R1+0x60] ;  /* 0x00006000010a7983 */ /* 0x010f280000100800 */
[----:B------:R-:W4:Y:S04]  /*cef0*/  LDL R22, [R1+0xb0] ;  /* 0x0000b00001167983 */ /* 0x000f280000100800 */
        /* <DEDUP_REMOVED lines=9> */
[----:B------:R-:W4:Y:S01]  /*cf90*/  LDL R14, [R1+0x98] ;  /* 0x00009800010e7983 */ /* 0x000f220000100800 */
[----:B-----5:R-:W-:-:S02]  /*cfa0*/  ISETP.GE.AND P2, PT, R23, c[0x0][0x3c8], PT ;  /* 0x0000f20017007a0c */ /* 0x020fc40003f46270 */
[----:B--2---:R-:W-:Y:S02]  /*cfb0*/  ISETP.GE.AND P6, PT, R21, c[0x0][0x3c8], PT ;  /* 0x0000f20015007a0c */ /* 0x004fe40003fc6270 */
[----:B---3--:R-:W-:-:S09]  /*cfc0*/  ISETP.GE.AND P1, PT, R19, c[0x0][0x3c8], PT ;  /* 0x0000f20013007a0c */ /* 0x008fd20003f26270 */
[----:B------:R-:W-:Y:S02]  /*cfd0*/  @!P2 IMAD.MOV.U32 R6, RZ, RZ, R0 ;  /* 0x000000ffff06a224 */ /* 0x000fe400078e0000 */
[----:B-1----:R-:W-:Y:S01]  /*cfe0*/  @!P2 IMAD.MOV.U32 R7, RZ, RZ, R4 ;  /* 0x000000ffff07a224 */ /* 0x002fe200078e0004 */
[----:B----4-:R-:W-:Y:S02]  /*cff0*/  ISETP.GE.AND P0, PT, R10, c[0x0][0x3c8], PT ;  /* 0x0000f2000a007a0c */ /* 0x010fe40003f06270 */
[----:B------:R-:W-:Y:S01]  /*d000*/  @!P6 LEA R2, P3, R21, R0, 0x2 ;  /* 0x000000001502e211 */ /* 0x000fe200078610ff */
[----:B------:R-:W-:-:S03]  /*d010*/  @!P2 IMAD.WIDE R6, R23, 0x4, R6 ;  /* 0x000000041706a825 */ /* 0x000fc600078e0206 */
[----:B------:R-:W-:Y:S02]  /*d020*/  @!P6 LEA.HI.X R3, R21, R4, R22, 0x2, P3 ;  /* 0x000000041503e211 */ /* 0x000fe400018f1416 */
[----:B------:R1:W-:Y:S01]  /*d030*/  @!P2 ST.E.64 [R6.64], R86 ;  /* 0x000000560600a985 */ /* 0x0003e2000c101b06 */
[----:B------:R-:W-:-:S03]  /*d040*/  ISETP.GE.AND P3, PT, R8, c[0x0][0x3c8], PT ;  /* 0x0000f20008007a0c */ /* 0x000fc60003f66270 */
[----:B------:R2:W-:Y:S01]  /*d050*/  @!P6 ST.E.64 [R2.64], R92 ;  /* 0x0000005c0200e985 */ /* 0x0005e2000c101b06 */
[----:B-1----:R-:W-:-:S04]  /*d060*/  @!P1 LEA R6, P2, R19, R0, 0x2 ;  /* 0x0000000013069211 */ /* 0x002fc800078410ff */
[----:B------:R-:W-:Y:S02]  /*d070*/  @!P1 LEA.HI.X R7, R19, R4, R20, 0x2, P2 ;  /* 0x0000000413079211 */ /* 0x000fe400010f1414 */
[C---:B--2---:R-:W-:Y:S02]  /*d080*/  @!P0 LEA R2, P6, R10.reuse, R0, 0x2 ;  /* 0x000000000a028211 */ /* 0x044fe400078c10ff */
[----:B------:R-:W-:Y:S01]  /*d090*/  ISETP.GE.AND P2, PT, R17, c[0x0][0x3c8], PT ;  /* 0x0000f20011007a0c */ /* 0x000fe20003f46270 */
[----:B------:R1:W-:Y:S01]  /*d0a0*/  @!P1 ST.E.64 [R6.64], R94 ;  /* 0x0000005e06009985 */ /* 0x0003e2000c101b06 */
[----:B------:R-:W-:Y:S02]  /*d0b0*/  @!P0 LEA.HI.X R3, R10, R4, R11, 0x2, P6 ;  /* 0x000000040a038211 */ /* 0x000fe400030f140b */
[----:B------:R-:W-:Y:S02]  /*d0c0*/  ISETP.GE.AND P1, PT, R15, c[0x0][0x3c8], PT ;  /* 0x0000f2000f007a0c */ /* 0x000fe40003f26270 */
[----:B------:R-:W-:Y:S01]  /*d0d0*/  @!P3 LEA R10, P6, R8, R0, 0x2 ;  /* 0x00000000080ab211 */ /* 0x000fe200078c10ff */
[----:B------:R2:W-:Y:S01]  /*d0e0*/  @!P0 ST.E.64 [R2.64], R100 ;  /* 0x0000006402008985 */ /* 0x0005e2000c101b06 */
[----:B------:R-:W-:-:S02]  /*d0f0*/  ISETP.GE.AND P0, PT, R13, c[0x0][0x3c8], PT ;  /* 0x0000f2000d007a0c */ /* 0x000fc40003f06270 */
[----:B------:R-:W-:-:S03]  /*d100*/  @!P3 LEA.HI.X R11, R8, R4, R9, 0x2, P6 ;  /* 0x00000004080bb211 */ /* 0x000fc600030f1409 */
[----:B------:R-:W-:-:S04]  /*d110*/  @!P2 LEA R8, P6, R17, R0, 0x2 ;  /* 0x000000001108a211 */ /* 0x000fc800078c10ff */
[----:B------:R-:W-:Y:S01]  /*d120*/  @!P2 LEA.HI.X R9, R17, R4, R18, 0x2, P6 ;  /* 0x000000041109a211 */ /* 0x000fe200030f1412 */
[----:B------:R3:W-:Y:S01]  /*d130*/  @!P3 ST.E.64 [R10.64], R104 ;  /* 0x000000680a00b985 */ /* 0x0007e2000c101b06 */
[----:B-1----:R-:W-:-:S04]  /*d140*/  @!P1 LEA R6, P6, R15, R0, 0x2 ;  /* 0x000000000f069211 */ /* 0x002fc800078c10ff */
[----:B------:R-:W-:Y:S02]  /*d150*/  @!P1 LEA.HI.X R7, R15, R4, R16, 0x2, P6 ;  /* 0x000000040f079211 */ /* 0x000fe400030f1410 */
[C---:B--2---:R-:W-:Y:S01]  /*d160*/  @!P0 LEA R2, P6, R13.reuse, R0, 0x2 ;  /* 0x000000000d028211 */ /* 0x044fe200078c10ff */
[----:B------:R3:W-:Y:S03]  /*d170*/  @!P2 ST.E.64 [R8.64], R102 ;  /* 0x000000660800a985 */ /* 0x0007e6000c101b06 */
[----:B------:R-:W-:Y:S01]  /*d180*/  @!P0 LEA.HI.X R3, R13, R4, R14, 0x2, P6 ;  /* 0x000000040d038211 */ /* 0x000fe200030f140e */
[----:B------:R3:W-:Y:S04]  /*d190*/  @!P1 ST.E.64 [R6.64], R84 ;  /* 0x0000005406009985 */ /* 0x0007e8000c101b06 */
[----:B------:R3:W-:Y:S04]  /*d1a0*/  @!P0 ST.E.64 [R2.64], R66 ;  /* 0x0000004202008985 */ /* 0x0007e8000c101b06 */
.L_x_115:
[----:B------:R-:W-:Y:S05]  /*d1b0*/  BSYNC B0 ;  /* 0x0000000000007941 */ /* 0x000fea0003800000 */
.L_x_114:
[----:B------:R-:W-:Y:S05]  /*d1c0*/  BRA.DIV ~URZ, `(.L_x_116) ;  /* 0x000046527f007947 */ /* 0x000fea000b800000 */
[----:B-1----:R1:W2:Y:S02]  /*d1d0*/  SHFL.IDX PT, R4, R5, 0x2, 0x1c1f ;  /* 0x005c1f0005047f89 */ /* 0x0022a400000e0000 */
.L_x_195:
[----:B------:R-:W-:Y:S05]  /*d1e0*/  BRA.DIV ~URZ, `(.L_x_117) ;  /* 0x000046a27f007947 */ /* 0x000fea000b800000 */
[----:B----4-:R4:W1:Y:S02]  /*d1f0*/  SHFL.IDX PT, R0, R12, 0x2, 0x1c1f ;  /* 0x005c1f000c007f89 */ /* 0x01086400000e0000 */
.L_x_196:
[----:B------:R-:W-:Y:S01]  /*d200*/  BSSY B0, `(.L_x_118) ;  /* 0x0000032000007945 */ /* 0x000fe20003800000 */
[----:B------:R-:W-:Y:S05]  /*d210*/  @P4 BRA `(.L_x_119) ;  /* 0x0000030000004947 */ /* 0x000fea0003800000 */
[----:B---3--:R-:W3:Y:S04]  /*d220*/  LDL R8, [R1+0x74] ;  /* 0x0000740001087983 */ /* 0x008ee80000100800 */
[----:B------:R-:W5:Y:S04]  /*d230*/  LDL R23, [R1+0x68] ;  /* 0x0000680001177983 */ /* 0x000f680000100800 */
        /* <DEDUP_REMOVED lines=13> */
[----:B---3--:R-:W-:-:S02]  /*d310*/  ISETP.GE.AND P3, PT, R8, c[0x0][0x3c8], PT ;  /* 0x0000f20008007a0c */ /* 0x008fc40003f66270 */
[----:B-----5:R-:W-:Y:S02]  /*d320*/  ISETP.GE.AND P1, PT, R23, c[0x0][0x3c8], PT ;  /* 0x0000f20017007a0c */ /* 0x020fe40003f26270 */
[----:B----4-:R-:W-:Y:S02]  /*d330*/  ISETP.GE.AND P0, PT, R21, c[0x0][0x3c8], PT ;  /* 0x0000f20015007a0c */ /* 0x010fe40003f06270 */
[----:B--2---:R-:W-:-:S07]  /*d340*/  ISETP.GE.AND P4, PT, R10, c[0x0][0x3c8], PT ;  /* 0x0000f2000a007a0c */ /* 0x004fce0003f86270 */
[----:B-1----:R-:W-:Y:S02]  /*d350*/  @!P3 IMAD.MOV.U32 R6, RZ, RZ, R0 ;  /* 0x000000ffff06b224 */ /* 0x002fe400078e0000 */
[----:B------:R-:W-:Y:S01]  /*d360*/  @!P3 IMAD.MOV.U32 R7, RZ, RZ, R4 ;  /* 0x000000ffff07b224 */ /* 0x000fe200078e0004 */
[----:B------:R-:W-:-:S03]  /*d370*/  @!P1 LEA R2, P6, R23, R0, 0x2 ;  /* 0x0000000017029211 */ /* 0x000fc600078c10ff */
[----:B------:R-:W-:Y:S01]  /*d380*/  @!P3 IMAD.WIDE R8, R8, 0x4, R6 ;  /* 0x000000040808b825 */ /* 0x000fe200078e0206 */
[----:B------:R-:W-:Y:S02]  /*d390*/  @!P0 LEA R6, P2, R21, R0, 0x2 ;  /* 0x0000000015068211 */ /* 0x000fe400078410ff */
[-C--:B------:R-:W-:Y:S02]  /*d3a0*/  @!P1 LEA.HI.X R3, R23, R4.reuse, R24, 0x2, P6 ;  /* 0x0000000417039211 */ /* 0x080fe400030f1418 */
[----:B------:R-:W-:Y:S01]  /*d3b0*/  @!P3 ST.E.64 [R8.64], R42 ;  /* 0x0000002a0800b985 */ /* 0x000fe2000c101b06 */
[----:B------:R-:W-:Y:S02]  /*d3c0*/  ISETP.GE.AND P3, PT, R19, c[0x0][0x3c8], PT ;  /* 0x0000f20013007a0c */ /* 0x000fe40003f66270 */
[----:B------:R-:W-:Y:S02]  /*d3d0*/  @!P0 LEA.HI.X R7, R21, R4, R22, 0x2, P2 ;  /* 0x0000000415078211 */ /* 0x000fe400010f1416 */
[----:B------:R-:W-:Y:S01]  /*d3e0*/  ISETP.GE.AND P2, PT, R17, c[0x0][0x3c8], PT ;  /* 0x0000f20011007a0c */ /* 0x000fe20003f46270 */
[----:B------:R1:W-:Y:S01]  /*d3f0*/  @!P1 ST.E.64 [R2.64], R32 ;  /* 0x0000002002009985 */ /* 0x0003e2000c101b06 */
[----:B------:R-:W-:-:S03]  /*d400*/  ISETP.GE.AND P1, PT, R15, c[0x0][0x3c8], PT ;  /* 0x0000f2000f007a0c */ /* 0x000fc60003f26270 */
[----:B------:R2:W-:Y:S01]  /*d410*/  @!P0 ST.E.64 [R6.64], R34 ;  /* 0x0000002206008985 */ /* 0x0005e2000c101b06 */
[----:B------:R-:W-:Y:S02]  /*d420*/  ISETP.GE.AND P0, PT, R13, c[0x0][0x3c8], PT ;  /* 0x0000f2000d007a0c */ /* 0x000fe40003f06270 */
[----:B-1----:R-:W-:-:S04]  /*d430*/  @!P4 LEA R2, P6, R10, R0, 0x2 ;  /* 0x000000000a02c211 */ /* 0x002fc800078c10ff */
[----:B------:R-:W-:Y:S02]  /*d440*/  @!P4 LEA.HI.X R3, R10, R4, R11, 0x2, P6 ;  /* 0x000000040a03c211 */ /* 0x000fe400030f140b */
[----:B------:R-:W-:-:S03]  /*d450*/  @!P3 LEA R10, P6, R19, R0, 0x2 ;  /* 0x00000000130ab211 */ /* 0x000fc600078c10ff */
[----:B------:R1:W-:Y:S01]  /*d460*/  @!P4 ST.E.64 [R2.64], R36 ;  /* 0x000000240200c985 */ /* 0x0003e2000c101b06 */
[----:B------:R-:W-:Y:S02]  /*d470*/  @!P2 LEA R8, P4, R17, R0, 0x2 ;  /* 0x000000001108a211 */ /* 0x000fe400078810ff */
[----:B------:R-:W-:Y:S02]  /*d480*/  @!P3 LEA.HI.X R11, R19, R4, R20, 0x2, P6 ;  /* 0x00000004130bb211 */ /* 0x000fe400030f1414 */
[----:B--2---:R-:W-:Y:S02]  /*d490*/  @!P1 LEA R6, P6, R15, R0, 0x2 ;  /* 0x000000000f069211 */ /* 0x004fe400078c10ff */
[-C--:B------:R-:W-:Y:S02]  /*d4a0*/  @!P2 LEA.HI.X R9, R17, R4.reuse, R18, 0x2, P4 ;  /* 0x000000041109a211 */ /* 0x080fe400020f1412 */
[----:B------:R-:W-:Y:S01]  /*d4b0*/  @!P1 LEA.HI.X R7, R15, R4, R16, 0x2, P6 ;  /* 0x000000040f079211 */ /* 0x000fe200030f1410 */
[----:B------:R2:W-:Y:S04]  /*d4c0*/  @!P3 ST.E.64 [R10.64], R52 ;  /* 0x000000340a00b985 */ /* 0x0005e8000c101b06 */
[----:B------:R2:W-:Y:S04]  /*d4d0*/  @!P2 ST.E.64 [R8.64], R48 ;  /* 0x000000300800a985 */ /* 0x0005e8000c101b06 */
[----:B------:R2:W-:Y:S01]  /*d4e0*/  @!P1 ST.E.64 [R6.64], R38 ;  /* 0x0000002606009985 */ /* 0x0005e2000c101b06 */
[----:B-1----:R-:W-:-:S04]  /*d4f0*/  @!P0 LEA R2, P4, R13, R0, 0x2 ;  /* 0x000000000d028211 */ /* 0x002fc800078810ff */
[----:B------:R-:W-:-:S05]  /*d500*/  @!P0 LEA.HI.X R3, R13, R4, R14, 0x2, P4 ;  /* 0x000000040d038211 */ /* 0x000fca00020f140e */
[----:B------:R2:W-:Y:S04]  /*d510*/  @!P0 ST.E.64 [R2.64], R26 ;  /* 0x0000001a02008985 */ /* 0x0005e8000c101b06 */
.L_x_119:
[----:B------:R-:W-:Y:S05]  /*d520*/  BSYNC B0 ;  /* 0x0000000000007941 */ /* 0x000fea0003800000 */
.L_x_118:
[----:B------:R-:W-:Y:S05]  /*d530*/  BRA.DIV ~URZ, `(.L_x_120) ;  /* 0x000043c27f007947 */ /* 0x000fea000b800000 */
[----:B--2---:R2:W3:Y:S04]  /*d540*/  SHFL.IDX PT, R4, R5, 0x3, 0x1c1f ;  /* 0x007c1f0005047f89 */ /* 0x0044e800000e0000 */
[----:B-1----:R2:W1:Y:S02]  /*d550*/  SHFL.IDX PT, R0, R12, 0x3, 0x1c1f ;  /* 0x007c1f000c007f89 */ /* 0x00246400000e0000 */
.L_x_197:
[----:B------:R-:W-:Y:S05]  /*d560*/  @P5 BRA `(.L_x_108) ;  /* 0x00000ff000005947 */ /* 0x000fea0003800000 */
[----:B---3--:R-:W3:Y:S04]  /*d570*/  LDL R6, [R1+0x74] ;  /* 0x0000740001067983 */ /* 0x008ee80000100800 */
[----:B------:R-:W5:Y:S04]  /*d580*/  LDL R10, [R1+0x68] ;  /* 0x00006800010a7983 */ /* 0x000f680000100800 */
[----:B--2---:R-:W2:Y:S04]  /*d590*/  LDL R8, [R1+0x64] ;  /* 0x0000640001087983 */ /* 0x004ea80000100800 */
        /* <DEDUP_REMOVED lines=11> */
[----:B---3--:R-:W-:-:S02]  /*d650*/  ISETP.GE.AND P0, PT, R6, c[0x0][0x3c8], PT ;  /* 0x0000f20006007a0c */ /* 0x008fc40003f06270 */
[----:B-----5:R-:W-:Y:S02]  /*d660*/  ISETP.GE.AND P4, PT, R10, c[0x0][0x3c8], PT ;  /* 0x0000f2000a007a0c */ /* 0x020fe40003f86270 */
[----:B--2---:R-:W-:-:S09]  /*d670*/  ISETP.GE.AND P5, PT, R8, c[0x0][0x3c8], PT ;  /* 0x0000f20008007a0c */ /* 0x004fd20003fa6270 */
[----:B-1----:R-:W-:Y:S02]  /*d680*/  @!P0 IMAD.MOV.U32 R2, RZ, RZ, R0 ;  /* 0x000000ffff028224 */ /* 0x002fe400078e0000 */
[----:B------:R-:W-:-:S04]  /*d690*/  @!P0 IMAD.MOV.U32 R3, RZ, RZ, R4 ;  /* 0x000000ffff038224 */ /* 0x000fc800078e0004 */
[----:B------:R-:W-:Y:S01]  /*d6a0*/  @!P0 IMAD.WIDE R2, R6, 0x4, R2 ;  /* 0x0000000406028825 */ /* 0x000fe200078e0202 */
[----:B----4-:R-:W-:-:S04]  /*d6b0*/  ISETP.GE.AND P3, PT, R18, c[0x0][0x3c8], PT ;  /* 0x0000f20012007a0c */ /* 0x010fc80003f66270 */
[----:B------:R1:W-:Y:S01]  /*d6c0*/  @!P0 ST.E.64 [R2.64], R30 ;  /* 0x0000001e02008985 */ /* 0x0003e2000c101b06 */
[----:B------:R-:W-:Y:S02]  /*d6d0*/  @!P4 LEA R6, P0, R10, R0, 0x2 ;  /* 0x000000000a06c211 */ /* 0x000fe400078010ff */
[----:B------:R-:W-:Y:S02]  /*d6e0*/  ISETP.GE.AND P2, PT, R16, c[0x0][0x3c8], PT ;  /* 0x0000f20010007a0c */ /* 0x000fe40003f46270 */
[----:B------:R-:W-:Y:S02]  /*d6f0*/  ISETP.GE.AND P1, PT, R14, c[0x0][0x3c8], PT ;  /* 0x0000f2000e007a0c */ /* 0x000fe40003f26270 */
[----:B------:R-:W-:Y:S02]  /*d700*/  @!P4 LEA.HI.X R7, R10, R4, R11, 0x2, P0 ;  /* 0x000000040a07c211 */ /* 0x000fe400000f140b */
[----:B------:R-:W-:-:S03]  /*d710*/  ISETP.GE.AND P0, PT, R12, c[0x0][0x3c8], PT ;  /* 0x0000f2000c007a0c */ /* 0x000fc60003f06270 */
[----:B------:R2:W-:Y:S01]  /*d720*/  @!P4 ST.E.64 [R6.64], R44 ;  /* 0x0000002c0600c985 */ /* 0x0005e2000c101b06 */
[----:B------:R-:W-:-:S04]  /*d730*/  @!P3 LEA R10, P4, R18, R0, 0x2 ;  /* 0x00000000120ab211 */ /* 0x000fc800078810ff */
[----:B------:R-:W-:Y:S02]  /*d740*/  @!P3 LEA.HI.X R11, R18, R4, R19, 0x2, P4 ;  /* 0x00000004120bb211 */ /* 0x000fe400020f1413 */
[----:B-1----:R-:W-:-:S04]  /*d750*/  @!P5 LEA R2, P6, R8, R0, 0x2 ;  /* 0x000000000802d211 */ /* 0x002fc800078c10ff */
[----:B------:R-:W-:Y:S02]  /*d760*/  @!P5 LEA.HI.X R3, R8, R4, R9, 0x2, P6 ;  /* 0x000000040803d211 */ /* 0x000fe400030f1409 */
[----:B------:R-:W-:-:S03]  /*d770*/  @!P2 LEA R8, P6, R16, R0, 0x2 ;  /* 0x000000001008a211 */ /* 0x000fc600078c10ff */
[----:B------:R1:W-:Y:S01]  /*d780*/  @!P5 ST.E.64 [R2.64], R46 ;  /* 0x0000002e0200d985 */ /* 0x0003e2000c101b06 */
        /* <DEDUP_REMOVED lines=8> */
[----:B------:R2:W-:Y:S01]  /*d810*/  @!P0 ST.E.64 [R2.64], R40 ;  /* 0x0000002802008985 */ /* 0x0005e2000c101b06 */
[----:B------:R-:W-:-:S13]  /*d820*/  ISETP.GE.AND P0, PT, R5, c[0x0][0x3c8], PT ;  /* 0x0000f20005007a0c */ /* 0x000fda0003f06270 */
[----:B------:R-:W-:Y:S05]  /*d830*/  @P0 BRA `(.L_x_108) ;  /* 0x00000d2000000947 */ /* 0x000fea0003800000 */
[----:B------:R-:W3:Y:S01]  /*d840*/  LDL R12, [R1+0x98] ;  /* 0x00009800010c7983 */ /* 0x000ee20000100800 */
[----:B--2---:R-:W-:-:S04]  /*d850*/  LEA R2, P0, R5, R0, 0x2 ;  /* 0x0000000005027211 */ /* 0x004fc800078010ff */
[----:B---3--:R-:W-:-:S05]  /*d860*/  LEA.HI.X R3, R5, R4, R12, 0x2, P0 ;  /* 0x0000000405037211 */ /* 0x008fca00000f140c */
[----:B------:R1:W-:Y:S01]  /*d870*/  ST.E.64 [R2.64], R28 ;  /* 0x0000001c02007985 */ /* 0x0003e2000c101b06 */
[----:B------:R-:W-:Y:S05]  /*d880*/  BRA `(.L_x_108) ;  /* 0x00000cd000007947 */ /* 0x000fea0003800000 */
.L_x_93:
[----:B------:R-:W2:Y:S04]  /*d890*/  LDL.LU R4, [R1+0x6c] ;  /* 0x00006c0001047983 */ /* 0x000ea80000300800 */
[----:B------:R-:W3:Y:S01]  /*d8a0*/  LDL.LU R6, [R1+0x70] ;  /* 0x0000700001067983 */ /* 0x000ee20000300800 */
[----:B------:R-:W-:Y:S02]  /*d8b0*/  ISETP.NE.U32.AND P1, PT, RZ, c[0x0][0x508], PT ;  /* 0x00014200ff007a0c */ /* 0x000fe40003f25070 */
[----:B------:R-:W-:Y:S01]  /*d8c0*/  ISETP.NE.U32.AND P3, PT, RZ, c[0x0][0x500], PT ;  /* 0x00014000ff007a0c */ /* 0x000fe20003f65070 */
[----:B------:R-:W4:Y:S01]  /*d8d0*/  LDL.LU R0, [R1+0x78] ;  /* 0x0000780001007983 */ /* 0x000f220000300800 */
[----:B------:R-:W-:Y:S01]  /*d8e0*/  ISETP.NE.AND.EX P1, PT, RZ, c[0x0][0x50c], PT, P1 ;  /* 0x00014300ff007a0c */ /* 0x000fe20003f25310 */
[----:B------:R-:W-:Y:S01]  /*d8f0*/  IMAD.MOV.U32 R8, RZ, RZ, RZ ;  /* 0x000000ffff087224 */ /* 0x000fe200078e00ff */
[----:B------:R-:W-:Y:S01]  /*d900*/  ISETP.NE.AND.EX P3, PT, RZ, c[0x0][0x504], PT, P3 ;  /* 0x00014100ff007a0c */ /* 0x000fe20003f65330 */
[----:B------:R-:W-:Y:S01]  /*d910*/  IMAD.MOV.U32 R20, RZ, RZ, c[0x0][0x388] ;  /* 0x0000e200ff147624 */ /* 0x000fe200078e00ff */
[----:B--2---:R-:W-:-:S09]  /*d920*/  IADD3 R2, P2, R4, c[0x0][0x500], RZ ;  /* 0x0001400004027a10 */ /* 0x004fd20007f5e0ff */
[----:B------:R-:W-:Y:S02]  /*d930*/  @P1 IADD3 R4, P0, R4, c[0x0][0x508], RZ ;  /* 0x0001420004041a10 */ /* 0x000fe40007f1e0ff */
[C---:B---3--:R-:W-:Y:S02]  /*d940*/  IADD3.X R3, R6.reuse, c[0x0][0x504], RZ, P2, !PT ;  /* 0x0001410006037a10 */ /* 0x048fe400017fe4ff */
[----:B------:R-:W-:-:S03]  /*d950*/  @P1 IADD3.X R5, R6, c[0x0][0x50c], RZ, P0, !PT ;  /* 0x0001430006051a10 */ /* 0x000fc600007fe4ff */
[----:B------:R1:W5:Y:S04]  /*d960*/  @P3 LDG.E R8, [R2.64] ;  /* 0x0000000602083981 */ /* 0x000368000c1e1900 */
[----:B------:R1:W5:Y:S01]  /*d970*/  @P1 LDG.E R20, [R4.64] ;  /* 0x0000000604141981 */ /* 0x000362000c1e1900 */
[----:B----4-:R-:W-:-:S04]  /*d980*/  ISETP.NE.AND P0, PT, R0, RZ, PT ;  /* 0x000000ff0000720c */ /* 0x010fc80003f05270 */
[----:B------:R-:W-:Y:S01]  /*d990*/  SEL R19, R0, c[0x0][0x3d4], P0 ;  /* 0x0000f50000137a07 */ /* 0x000fe20000000000 */
[----:B------:R-:W-:Y:S05]  /*d9a0*/  @P1 BRA `(.L_x_121) ;  /* 0x0000004000001947 */ /* 0x000fea0003800000 */
[----:B------:R-:W-:Y:S05]  /*d9b0*/  @!P3 BRA `(.L_x_121) ;  /* 0x000000300000b947 */ /* 0x000fea0003800000 */
[----:B------:R2:W3:Y:S04]  /*d9c0*/  LDG.E R0, [R2.64] ;  /* 0x0000000602007981 */ /* 0x0004e8000c1e1900 */
[----:B-12---:R-:W3:Y:S02]  /*d9d0*/  LDG.E R2, [R2.64+0x4] ;  /* 0x0000040602027981 */ /* 0x006ee4000c1e1900 */
[----:B---3-5:R-:W-:Y:S02]  /*d9e0*/  IADD3 R20, -R0, R2, RZ ;  /* 0x0000000200147210 */ /* 0x028fe40007ffe1ff */
.L_x_121:
[----:B-1----:R-:W2:Y:S04]  /*d9f0*/  LDL.LU R4, [R1+0x48] ;  /* 0x0000480001047983 */ /* 0x002ea80000300800 */
[----:B------:R-:W3:Y:S04]  /*da00*/  LDL.LU R2, [R1+0x3c] ;  /* 0x00003c0001027983 */ /* 0x000ee80000300800 */
[----:B------:R-:W4:Y:S01]  /*da10*/  LDL.LU R0, [R1+0x7c] ;  /* 0x00007c0001007983 */ /* 0x000f220000300800 */
[----:B------:R-:W-:Y:S01]  /*da20*/  BSSY B0, `(.L_x_122) ;  /* 0x0000039000007945 */ /* 0x000fe20003800000 */
[----:B-----5:R-:W-:-:S02]  /*da30*/  SHF.R.S32.HI R18, RZ, 0x1f, R8 ;  /* 0x0000001fff127819 */ /* 0x020fc40000011408 */
[----:B------:R-:W1:Y:S02]  /*da40*/  S2R R3, SR_TID.X ;  /* 0x0000000000037919 */ /* 0x000e640000002100 */
[----:B-1----:R-:W-:Y:S02]  /*da50*/  ISETP.GT.AND P0, PT, R3, 0x7f, PT ;  /* 0x0000007f0300780c */ /* 0x002fe40003f04270 */
[----:B--2---:R-:W-:Y:S02]  /*da60*/  LOP3.LUT R14, R4, 0xffff, RZ, 0xc0, !PT ;  /* 0x0000ffff040e7812 */ /* 0x004fe400078ec0ff */
[----:B---3--:R-:W-:Y:S02]  /*da70*/  SEL R15, R2, RZ, !P3 ;  /* 0x000000ff020f7207 */ /* 0x008fe40005800000 */
[----:B----4-:R-:W-:-:S07]  /*da80*/  SEL R21, R0, RZ, !P3 ;  /* 0x000000ff00157207 */ /* 0x010fce0005800000 */
[----:B------:R-:W-:Y:S05]  /*da90*/  @P0 BRA `(.L_x_123) ;  /* 0x0000031000000947 */ /* 0x000fea0003800000 */
[----:B------:R-:W2:Y:S01]  /*daa0*/  LDL R2, [R1+0x44] ;  /* 0x0000440001027983 */ /* 0x000ea20000100800 */
[----:B------:R-:W-:Y:S01]  /*dab0*/  IMAD R0, R20, c[0x0][0x4e8], RZ ;  /* 0x00013a0014007a24 */ /* 0x000fe200078e02ff */
[----:B--2---:R-:W-:-:S04]  /*dac0*/  LEA R9, R2, R3, 0x7 ;  /* 0x0000000302097211 */ /* 0x004fc800078e38ff */
[----:B------:R-:W-:-:S13]  /*dad0*/  ISETP.GE.AND P0, PT, R9, R0, PT ;  /* 0x000000000900720c */ /* 0x000fda0003f06270 */
[----:B------:R-:W-:Y:S05]  /*dae0*/  @P0 BRA `(.L_x_123) ;  /* 0x000002c000000947 */ /* 0x000fea0003800000 */
[----:B------:R-:W2:Y:S01]  /*daf0*/  LDL.LU R22, [R1+0x80] ;  /* 0x0000800001167983 */ /* 0x000ea20000300800 */
[----:B------:R-:W-:Y:S01]  /*db00*/  IMAD.MOV.U32 R0, RZ, RZ, 0x368 ;  /* 0x00000368ff007424 */ /* 0x000fe200078e00ff */
[----:B------:R-:W-:-:S04]  /*db10*/  ISETP.GT.AND P2, PT, R19, 0x1, PT ;  /* 0x000000011300780c */ /* 0x000fc80003f44270 */
[----:B------:R-:W-:-:S04]  /*db20*/  SEL R0, R0, 0x328, P2 ;  /* 0x0000032800007807 */ /* 0x000fc80001000000 */
[----:B------:R1:W3:Y:S08]  /*db30*/  LDC.64 R6, c[0x0][R0+0x170] ;  /* 0x00005c0000067b82 */ /* 0x0002f00000000a00 */
[----:B------:R1:W4:Y:S08]  /*db40*/  LDC.64 R4, c[0x0][R0+0x168] ;  /* 0x00005a0000047b82 */ /* 0x0003300000000a00 */
[----:B------:R1:W5:Y:S08]  /*db50*/  LDC.64 R12, c[0x0][R0+0x178] ;  /* 0x00005e00000c7b82 */ /* 0x0003700000000a00 */
[----:B------:R1:W2:Y:S02]  /*db60*/  LDC.64 R10, c[0x0][R0+0x160] ;  /* 0x00005800000a7b82 */ /* 0x0002a40000000a00 */
[----:B-1----:R-:W-:-:S02]  /*db70*/  IMAD.MOV.U32 R0, RZ, RZ, c[0x0][0x4e8] ;  /* 0x00013a00ff007624 */ /* 0x002fc400078e00ff */
[-C--:B---3--:R-:W-:Y:S02]  /*db80*/  IMAD R7, R7, R15.reuse, RZ ;  /* 0x0000000f07077224 */ /* 0x088fe400078e02ff */
[----:B------:R-:W-:Y:S01]  /*db90*/  IMAD.WIDE.U32 R2, R6, R15, RZ ;  /* 0x0000000f06027225 */ /* 0x000fe200078e00ff */
[----:B------:R-:W-:Y:S02]  /*dba0*/  ISETP.NE.AND P0, PT, R0, 0x1, PT ;  /* 0x000000010000780c */ /* 0x000fe40003f05270 */
[----:B------:R-:W-:Y:S01]  /*dbb0*/  MOV R0, R9 ;  /* 0x0000000900007202 */ /* 0x000fe20000000f00 */
[----:B------:R-:W-:Y:S02]  /*dbc0*/  IMAD R7, R6, R21, R7 ;  /* 0x0000001506077224 */ /* 0x000fe400078e0207 */
[-C--:B----4-:R-:W-:Y:S02]  /*dbd0*/  IMAD R16, R5, R14.reuse, RZ ;  /* 0x0000000e05107224 */ /* 0x090fe400078e02ff */
[----:B------:R-:W-:Y:S01]  /*dbe0*/  IMAD.WIDE.U32 R4, R4, R14, RZ ;  /* 0x0000000e04047225 */ /* 0x000fe200078e00ff */
[----:B------:R-:W-:-:S03]  /*dbf0*/  IADD3 R3, R3, R7, RZ ;  /* 0x0000000703037210 */ /* 0x000fc60007ffe0ff */
[----:B------:R-:W-:Y:S02]  /*dc00*/  IMAD.IADD R16, R5, 0x1, R16 ;  /* 0x0000000105107824 */ /* 0x000fe400078e0210 */
[----:B------:R-:W-:-:S05]  /*dc10*/  @P0 IMAD.HI.U32 R17, R9, c[0x0][0x4ec], RZ ;  /* 0x00013b0009110a27 */ /* 0x000fca00078e00ff */
[----:B------:R-:W-:Y:S02]  /*dc20*/  @P0 SHF.R.U32.HI R0, RZ, c[0x0][0x4f0], R17 ;  /* 0x00013c00ff000a19 */ /* 0x000fe40000011611 */
[----:B------:R-:W-:-:S03]  /*dc30*/  IADD3 R17, P1, P0, R2, R4, R8 ;  /* 0x0000000402117210 */ /* 0x000fc6000783e008 */
[----:B------:R-:W-:-:S04]  /*dc40*/  IMAD.MOV R2, RZ, RZ, -R0 ;  /* 0x000000ffff027224 */ /* 0x000fc800078e0a00 */
[----:B------:R-:W-:Y:S01]  /*dc50*/  IMAD R2, R2, c[0x0][0x4e8], R9 ;  /* 0x00013a0002027a24 */ /* 0x000fe200078e0209 */
[----:B------:R-:W-:Y:S02]  /*dc60*/  IADD3.X R9, R3, R16, R18, P1, P0 ;  /* 0x0000001003097210 */ /* 0x000fe40000fe0412 */
[----:B------:R-:W-:Y:S02]  /*dc70*/  SHF.R.S32.HI R3, RZ, 0x1f, R0 ;  /* 0x0000001fff037819 */ /* 0x000fe40000011400 */
[----:B--2---:R-:W-:-:S05]  /*dc80*/  SEL R6, R22, RZ, P2 ;  /* 0x000000ff16067207 */ /* 0x004fca0001000000 */
[-C--:B-----5:R-:W-:Y:S02]  /*dc90*/  IMAD R7, R13, R6.reuse, RZ ;  /* 0x000000060d077224 */ /* 0x0a0fe400078e02ff */
[----:B------:R-:W-:Y:S01]  /*dca0*/  IMAD.WIDE.U32 R4, R12, R6, RZ ;  /* 0x000000060c047225 */ /* 0x000fe200078e00ff */
[----:B------:R-:W-:-:S04]  /*dcb0*/  SHF.R.S32.HI R6, RZ, 0x1f, R2 ;  /* 0x0000001fff067819 */ /* 0x000fc80000011402 */
[----:B------:R-:W-:Y:S01]  /*dcc0*/  IADD3 R5, R5, R7, RZ ;  /* 0x0000000705057210 */ /* 0x000fe20007ffe0ff */
[----:B------:R-:W-:Y:S01]  /*dcd0*/  IMAD.MOV.U32 R7, RZ, RZ, c[0x0][0x4a8] ;  /* 0x00012a00ff077624 */ /* 0x000fe200078e00ff */
[----:B------:R-:W-:Y:S01]  /*dce0*/  IADD3 R4, P1, P0, R0, R17, R4 ;  /* 0x0000001100047210 */ /* 0x000fe2000783e004 */
[----:B------:R-:W-:-:S03]  /*dcf0*/  IMAD R0, R11, R2, RZ ;  /* 0x000000020b007224 */ /* 0x000fc600078e02ff */
[----:B------:R-:W-:Y:S01]  /*dd00*/  IADD3.X R5, R3, R9, R5, P1, P0 ;  /* 0x0000000903057210 */ /* 0x000fe20000fe0405 */
[----:B------:R-:W-:-:S04]  /*dd10*/  IMAD R0, R10, R6, R0 ;  /* 0x000000060a007224 */ /* 0x000fc800078e0200 */
[----:B------:R-:W-:Y:S01]  /*dd20*/  IMAD.WIDE.U32 R2, R10, R2, R4 ;  /* 0x000000020a027225 */ /* 0x000fe200078e0004 */
[----:B------:R-:W-:Y:S02]  /*dd30*/  MOV R5, c[0x0][0x4ac] ;  /* 0x00012b0000057a02 */ /* 0x000fe40000000f00 */
[----:B------:R-:W-:Y:S01]  /*dd40*/  SEL R4, R7, c[0x0][0x450], P2 ;  /* 0x0001140007047a07 */ /* 0x000fe20001000000 */
[----:B------:R-:W-:Y:S01]  /*dd50*/  IMAD.IADD R0, R3, 0x1, R0 ;  /* 0x0000000103007824 */ /* 0x000fe200078e0200 */
[----:B------:R-:W-:Y:S02]  /*dd60*/  SEL R5, R5, c[0x0][0x454], P2 ;  /* 0x0001150005057a07 */ /* 0x000fe40001000000 */
[----:B------:R-:W-:-:S04]  /*dd70*/  LEA R4, P0, R2, R4, 0x2 ;  /* 0x0000000402047211 */ /* 0x000fc800078010ff */
[----:B------:R-:W-:Y:S02]  /*dd80*/  LEA.HI.X R5, R2, R5, R0, 0x2, P0 ;  /* 0x0000000502057211 */ /* 0x000fe400000f1400 */
[----:B------:R-:W-:-:S05]  /*dd90*/  MOV R0, 0xff800000 ;  /* 0xff80000000007802 */ /* 0x000fca0000000f00 */
[----:B------:R1:W-:Y:S02]  /*dda0*/  STG.E [R4.64], R0 ;  /* 0x0000000004007986 */ /* 0x0003e4000c101906 */
.L_x_123:
[----:B------:R-:W-:Y:S05]  /*ddb0*/  BSYNC B0 ;  /* 0x0000000000007941 */ /* 0x000fea0003800000 */
.L_x_122:
[----:B------:R-:W-:-:S13]  /*ddc0*/  ISETP.GT.AND P0, PT, R19, 0x1, PT ;  /* 0x000000011300780c */ /* 0x000fda0003f04270 */
[----:B------:R-:W-:Y:S05]  /*ddd0*/  @P0 BRA `(.L_x_108) ;  /* 0x0000078000000947 */ /* 0x000fea0003800000 */
[----:B-1----:R-:W2:Y:S01]  /*dde0*/  LDL R0, [R1+0x44] ;  /* 0x0000440001007983 */ /* 0x002ea20000100800 */
[----:B------:R-:W-:-:S03]  /*ddf0*/  MOV R2, c[0x0][0x4e8] ;  /* 0x00013a0000027a02 */ /* 0x000fc60000000f00 */
[----:B------:R-:W1:Y:S01]  /*de00*/  S2R R3, SR_TID.X ;  /* 0x0000000000037919 */ /* 0x000e620000002100 */
[----:B------:R-:W-:Y:S02]  /*de10*/  ISETP.NE.AND P0, PT, R2, 0x1, PT ;  /* 0x000000010200780c */ /* 0x000fe40003f05270 */
[----:B-1----:R-:W-:-:S04]  /*de20*/  SHF.R.S32.HI R4, RZ, 0x1f, R3 ;  /* 0x0000001fff047819 */ /* 0x002fc80000011403 */
[----:B------:R-:W-:Y:S01]  /*de30*/  LEA.HI R4, R4, R3, RZ, 0x3 ;  /* 0x0000000304047211 */ /* 0x000fe200078f18ff */
[----:B------:R-:W-:-:S03]  /*de40*/  IMAD.WIDE.U32 R2, R8, c[0x0][0x3a0], RZ ;  /* 0x0000e80008027a25 */ /* 0x000fc600078e00ff */
[----:B------:R-:W-:-:S04]  /*de50*/  SHF.R.S32.HI R4, RZ, 0x3, R4 ;  /* 0x00000003ff047819 */ /* 0x000fc80000011404 */
[----:B------:R-:W-:Y:S02]  /*de60*/  LEA R4, R244, R4, 0x4 ;  /* 0x00000004f4047211 */ /* 0x000fe400078e20ff */
[----:B--2---:R-:W-:Y:S01]  /*de70*/  MOV R5, R0 ;  /* 0x0000000000057202 */ /* 0x004fe20000000f00 */
[----:B------:R-:W-:-:S03]  /*de80*/  IMAD R0, R18, c[0x0][0x3a0], RZ ;  /* 0x0000e80012007a24 */ /* 0x000fc600078e02ff */
[----:B------:R-:W-:Y:S01]  /*de90*/  LEA R4, R5, R4, 0x7 ;  /* 0x0000000405047211 */ /* 0x000fe200078e38ff */
[----:B------:R-:W-:Y:S02]  /*dea0*/  IMAD R0, R8, c[0x0][0x3a4], R0 ;  /* 0x0000e90008007a24 */ /* 0x000fe400078e0200 */
[----:B------:R-:W-:Y:S02]  /*deb0*/  IMAD R5, R21, c[0x0][0x3f0], RZ ;  /* 0x0000fc0015057a24 */ /* 0x000fe400078e02ff */
[----:B------:R-:W-:Y:S01]  /*dec0*/  IMAD.IADD R3, R3, 0x1, R0 ;  /* 0x0000000103037824 */ /* 0x000fe200078e0200 */
[----:B------:R-:W-:Y:S01]  /*ded0*/  MOV R0, R4 ;  /* 0x0000000400007202 */ /* 0x000fe20000000f00 */
[----:B------:R-:W-:-:S04]  /*dee0*/  @P0 IMAD.HI.U32 R6, R4, c[0x0][0x4ec], RZ ;  /* 0x00013b0004060a27 */ /* 0x000fc800078e00ff */
[C---:B------:R-:W-:Y:S01]  /*def0*/  IMAD.WIDE.U32 R2, R14.reuse, c[0x0][0x3e8], R2 ;  /* 0x0000fa000e027a25 */ /* 0x040fe200078e0002 */
[----:B------:R-:W-:Y:S02]  /*df00*/  @P0 SHF.R.U32.HI R0, RZ, c[0x0][0x4f0], R6 ;  /* 0x00013c00ff000a19 */ /* 0x000fe40000011606 */
[----:B------:R-:W-:Y:S01]  /*df10*/  ISETP.GE.AND P0, PT, R231, c[0x0][0x3c8], PT ;  /* 0x0000f200e7007a0c */ /* 0x000fe20003f06270 */
[----:B------:R-:W-:Y:S01]  /*df20*/  IMAD R3, R14, c[0x0][0x3ec], R3 ;  /* 0x0000fb000e037a24 */ /* 0x000fe200078e0203 */
[----:B------:R-:W-:Y:S01]  /*df30*/  SHF.R.S32.HI R6, RZ, 0x1f, R0 ;  /* 0x0000001fff067819 */ /* 0x000fe20000011400 */
[C---:B------:R-:W-:Y:S01]  /*df40*/  IMAD R7, R15.reuse, c[0x0][0x3f4], R5 ;  /* 0x0000fd000f077a24 */ /* 0x040fe200078e0205 */
[----:B------:R-:W-:Y:S01]  /*df50*/  IADD3 R5, -R0, RZ, RZ ;  /* 0x000000ff00057210 */ /* 0x000fe20007ffe1ff */
[----:B------:R-:W-:-:S04]  /*df60*/  IMAD.WIDE.U32 R2, R15, c[0x0][0x3f0], R2 ;  /* 0x0000fc000f027a25 */ /* 0x000fc800078e0002 */
[----:B------:R-:W-:Y:S02]  /*df70*/  IMAD R6, R6, c[0x0][0x3e0], RZ ;  /* 0x0000f80006067a24 */ /* 0x000fe400078e02ff */
[----:B------:R-:W-:Y:S02]  /*df80*/  IMAD.IADD R3, R3, 0x1, R7 ;  /* 0x0000000103037824 */ /* 0x000fe400078e0207 */
        /* <DEDUP_REMOVED lines=13> */
.L_x_198:
[----:B------:R-:W-:Y:S05]  /*e060*/  BRA.DIV ~URZ, `(.L_x_125) ;  /* 0x000039d27f007947 */ /* 0x000fea000b800000 */
[----:B------:R3:W4:Y:S02]  /*e070*/  SHFL.IDX PT, R2, R6, RZ, 0x181f ;  /* 0x00181fff06027589 */ /* 0x00072400000e0000 */
.L_x_199:
[----:B------:R-:W5:Y:S02]  /*e080*/  S2R R0, SR_TID.X ;  /* 0x0000000000007919 */ /* 0x000f640000002100 */
[----:B-----5:R-:W-:-:S04]  /*e090*/  SHF.R.S32.HI R3, RZ, 0x1f, R0 ;  /* 0x0000001fff037819 */ /* 0x020fc80000011400 */
[----:B------:R-:W-:Y:S02]  /*e0a0*/  LEA.HI R3, R3, R0, RZ, 0x3 ;  /* 0x0000000003037211 */ /* 0x000fe400078f18ff */
[----:B------:R-:W5:Y:S02]  /*e0b0*/  LDL.LU R0, [R1+0x44] ;  /* 0x0000440001007983 */ /* 0x000f640000300800 */
[----:B------:R-:W-:Y:S01]  /*e0c0*/  SHF.R.S32.HI R3, RZ, 0x3, R3 ;  /* 0x00000003ff037819 */ /* 0x000fe20000011403 */
[----:B------:R-:W-:Y:S01]  /*e0d0*/  IMAD R4, R20, c[0x0][0x4e8], RZ ;  /* 0x00013a0014047a24 */ /* 0x000fe200078e02ff */
[----:B------:R-:W-:-:S03]  /*e0e0*/  SHF.R.S32.HI R8, RZ, 0x1f, R231 ;  /* 0x0000001fff087819 */ /* 0x000fc600000114e7 */
[----:B-----5:R-:W-:-:S05]  /*e0f0*/  IMAD R0, R0, 0x80, R3 ;  /* 0x0000008000007824 */ /* 0x020fca00078e0203 */
[----:B------:R-:W-:-:S13]  /*e100*/  ISETP.GE.OR P2, PT, R0, R4, P0 ;  /* 0x000000040000720c */ /* 0x000fda0000746670 */
[----:B----4-:R-:W-:-:S04]  /*e110*/  @!P2 LEA R2, P1, R231, R2, 0x1 ;  /* 0x00000002e702a211 */ /* 0x010fc800078208ff */
[----:B--2---:R-:W-:-:S05]  /*e120*/  @!P2 LEA.HI.X R3, R231, R7, R8, 0x1, P1 ;  /* 0x00000007e703a211 */ /* 0x004fca00008f0c08 */
[----:B------:R2:W-:Y:S01]  /*e130*/  @!P2 ST.E.128 [R2.64], RZ ;  /* 0x000000ff0200a985 */ /* 0x0005e2000c101d06 */
[----:B------:R-:W-:Y:S05]  /*e140*/  BRA.DIV ~URZ, `(.L_x_126) ;  /* 0x000039627f007947 */ /* 0x000fea000b800000 */
[----:B------:R4:W1:Y:S04]  /*e150*/  SHFL.IDX PT, R7, R5, 0x1, 0x181f ;  /* 0x00381f0005077f89 */ /* 0x00086800000e0000 */
[----:B--2---:R4:W2:Y:S02]  /*e160*/  SHFL.IDX PT, R2, R6, 0x1, 0x181f ;  /* 0x00381f0006027f89 */ /* 0x0048a400000e0000 */
.L_x_200:
[----:B------:R-:W-:Y:S02]  /*e170*/  IADD3 R3, R0, 0x10, RZ ;  /* 0x0000001000037810 */ /* 0x000fe40007ffe0ff */
[----:B------:R-:W-:Y:S02]  /*e180*/  SHF.R.S32.HI R8, RZ, 0x1f, R231 ;  /* 0x0000001fff087819 */ /* 0x000fe400000114e7 */
[----:B------:R-:W-:-:S13]  /*e190*/  ISETP.GE.OR P2, PT, R3, R4, P0 ;  /* 0x000000040300720c */ /* 0x000fda0000746670 */
[----:B--2---:R-:W-:-:S04]  /*e1a0*/  @!P2 LEA R2, P1, R231, R2, 0x1 ;  /* 0x00000002e702a211 */ /* 0x004fc800078208ff */
[----:B-1----:R-:W-:-:S05]  /*e1b0*/  @!P2 LEA.HI.X R3, R231, R7, R8, 0x1, P1 ;  /* 0x00000007e703a211 */ /* 0x002fca00008f0c08 */
[----:B------:R1:W-:Y:S01]  /*e1c0*/  @!P2 ST.E.128 [R2.64], RZ ;  /* 0x000000ff0200a985 */ /* 0x0003e2000c101d06 */
[----:B------:R-:W-:Y:S05]  /*e1d0*/  BRA.DIV ~URZ, `(.L_x_127) ;  /* 0x000039a27f007947 */ /* 0x000fea000b800000 */
[----:B------:R2:W1:Y:S02]  /*e1e0*/  SHFL.IDX PT, R7, R5, 0x2, 0x181f ;  /* 0x00581f0005077f89 */ /* 0x00046400000e0000 */
.L_x_201:
[----:B------:R-:W-:Y:S05]  /*e1f0*/  BRA.DIV ~URZ, `(.L_x_128) ;  /* 0x000039f27f007947 */ /* 0x000fea000b800000 */
[----:B-1----:R1:W2:Y:S02]  /*e200*/  SHFL.IDX PT, R2, R6, 0x2, 0x181f ;  /* 0x00581f0006027f89 */ /* 0x0022a400000e0000 */
.L_x_202:
[----:B------:R-:W-:Y:S02]  /*e210*/  IADD3 R3, R0, 0x20, RZ ;  /* 0x0000002000037810 */ /* 0x000fe40007ffe0ff */
[----:B------:R-:W-:Y:S02]  /*e220*/  SHF.R.S32.HI R8, RZ, 0x1f, R231 ;  /* 0x0000001fff087819 */ /* 0x000fe400000114e7 */
[----:B------:R-:W-:-:S13]  /*e230*/  ISETP.GE.OR P2, PT, R3, R4, P0 ;  /* 0x000000040300720c */ /* 0x000fda0000746670 */
[----:B--2---:R-:W-:-:S04]  /*e240*/  @!P2 LEA R2, P1, R231, R2, 0x1 ;  /* 0x00000002e702a211 */ /* 0x004fc800078208ff */
[----:B------:R-:W-:-:S05]  /*e250*/  @!P2 LEA.HI.X R3, R231, R7, R8, 0x1, P1 ;  /* 0x00000007e703a211 */ /* 0x000fca00008f0c08 */
[----:B------:R2:W-:Y:S01]  /*e260*/  @!P2 ST.E.128 [R2.64], RZ ;  /* 0x000000ff0200a985 */ /* 0x0005e2000c101d06 */
[----:B------:R-:W-:Y:S05]  /*e270*/  BRA.DIV ~URZ, `(.L_x_129) ;  /* 0x000039e27f007947 */ /* 0x000fea000b800000 */
[----:B------:R1:W2:Y:S04]  /*e280*/  SHFL.IDX PT, R7, R5, 0x3, 0x181f ;  /* 0x00781f0005077f89 */ /* 0x0002a800000e0000 */
[----:B--2---:R1:W2:Y:S02]  /*e290*/  SHFL.IDX PT, R2, R6, 0x3, 0x181f ;  /* 0x00781f0006027f89 */ /* 0x0042a400000e0000 */
.L_x_203:
[----:B------:R-:W-:Y:S02]  /*e2a0*/  IADD3 R3, R0, 0x30, RZ ;  /* 0x0000003000037810 */ /* 0x000fe40007ffe0ff */
[----:B------:R-:W-:Y:S02]  /*e2b0*/  SHF.R.S32.HI R8, RZ, 0x1f, R231 ;  /* 0x0000001fff087819 */ /* 0x000fe400000114e7 */
[----:B------:R-:W-:-:S13]  /*e2c0*/  ISETP.GE.OR P2, PT, R3, R4, P0 ;  /* 0x000000040300720c */ /* 0x000fda0000746670 */
[----:B--2---:R-:W-:-:S04]  /*e2d0*/  @!P2 LEA R2, P1, R231, R2, 0x1 ;  /* 0x00000002e702a211 */ /* 0x004fc800078208ff */
[----:B------:R-:W-:-:S05]  /*e2e0*/  @!P2 LEA.HI.X R3, R231, R7, R8, 0x1, P1 ;  /* 0x00000007e703a211 */ /* 0x000fca00008f0c08 */
[----:B------:R2:W-:Y:S01]  /*e2f0*/  @!P2 ST.E.128 [R2.64], RZ ;  /* 0x000000ff0200a985 */ /* 0x0005e2000c101d06 */
[----:B------:R-:W-:Y:S05]  /*e300*/  BRA.DIV ~URZ, `(.L_x_130) ;  /* 0x00003a227f007947 */ /* 0x000fea000b800000 */
[----:B------:R1:W2:Y:S02]  /*e310*/  SHFL.IDX PT, R7, R5, 0x4, 0x181f ;  /* 0x00981f0005077f89 */ /* 0x0002a400000e0000 */
.L_x_204:
[----:B------:R-:W-:Y:S05]  /*e320*/  BRA.DIV ~URZ, `(.L_x_131) ;  /* 0x00003a727f007947 */ /* 0x000fea000b800000 */
[----:B--2---:R2:W1:Y:S02]  /*e330*/  SHFL.IDX PT, R2, R6, 0x4, 0x181f ;  /* 0x00981f0006027f89 */ /* 0x00446400000e0000 */
.L_x_205:
[----:B------:R-:W-:Y:S02]  /*e340*/  IADD3 R3, R0, 0x40, RZ ;  /* 0x0000004000037810 */ /* 0x000fe40007ffe0ff */
[----:B------:R-:W-:Y:S02]  /*e350*/  SHF.R.S32.HI R8, RZ, 0x1f, R231 ;  /* 0x0000001fff087819 */ /* 0x000fe400000114e7 */
[----:B------:R-:W-:-:S13]  /*e360*/  ISETP.GE.OR P2, PT, R3, R4, P0 ;  /* 0x000000040300720c */ /* 0x000fda0000746670 */
[----:B-1----:R-:W-:-:S04]  /*e370*/  @!P2 LEA R2, P1, R231, R2, 0x1 ;  /* 0x00000002e702a211 */ /* 0x002fc800078208ff */
[----:B------:R-:W-:-:S05]  /*e380*/  @!P2 LEA.HI.X R3, R231, R7, R8, 0x1, P1 ;  /* 0x00000007e703a211 */ /* 0x000fca00008f0c08 */
[----:B------:R1:W-:Y:S01]  /*e390*/  @!P2 ST.E.128 [R2.64], RZ ;  /* 0x000000ff0200a985 */ /* 0x0003e2000c101d06 */
[----:B------:R-:W-:Y:S05]  /*e3a0*/  BRA.DIV ~URZ, `(.L_x_132) ;  /* 0x00003a627f007947 */ /* 0x000fea000b800000 */
[----:B------:R1:W2:Y:S04]  /*e3b0*/  SHFL.IDX PT, R7, R5, 0x5, 0x181f ;  /* 0x00b81f0005077f89 */ /* 0x0002a800000e0000 */
[----:B-1----:R1:W3:Y:S02]  /*e3c0*/  SHFL.IDX PT, R2, R6, 0x5, 0x181f ;  /* 0x00b81f0006027f89 */ /* 0x0022e400000e0000 */
.L_x_206:
[----:B------:R-:W-:Y:S02]  /*e3d0*/  IADD3 R3, R0, 0x50, RZ ;  /* 0x0000005000037810 */ /* 0x000fe40007ffe0ff */
[----:B------:R-:W-:Y:S02]  /*e3e0*/  SHF.R.S32.HI R8, RZ, 0x1f, R231 ;  /* 0x0000001fff087819 */ /* 0x000fe400000114e7 */
[----:B------:R-:W-:-:S13]  /*e3f0*/  ISETP.GE.OR P2, PT, R3, R4, P0 ;  /* 0x000000040300720c */ /* 0x000fda0000746670 */
[----:B---3--:R-:W-:-:S04]  /*e400*/  @!P2 LEA R2, P1, R231, R2, 0x1 ;  /* 0x00000002e702a211 */ /* 0x008fc800078208ff */
[----:B--2---:R-:W-:-:S05]  /*e410*/  @!P2 LEA.HI.X R3, R231, R7, R8, 0x1, P1 ;  /* 0x00000007e703a211 */ /* 0x004fca00008f0c08 */
[----:B------:R2:W-:Y:S01]  /*e420*/  @!P2 ST.E.128 [R2.64], RZ ;  /* 0x000000ff0200a985 */ /* 0x0005e2000c101d06 */
[----:B------:R-:W-:Y:S05]  /*e430*/  BRA.DIV ~URZ, `(.L_x_133) ;  /* 0x00003aa27f007947 */ /* 0x000fea000b800000 */
[----:B------:R3:W1:Y:S02]  /*e440*/  SHFL.IDX PT, R7, R5, 0x6, 0x181f ;  /* 0x00d81f0005077f89 */ /* 0x00066400000e0000 */
.L_x_207:
[----:B------:R-:W-:Y:S05]  /*e450*/  BRA.DIV ~URZ, `(.L_x_134) ;  /* 0x00003af27f007947 */ /* 0x000fea000b800000 */
[----:B--2---:R2:W3:Y:S02]  /*e460*/  SHFL.IDX PT, R2, R6, 0x6, 0x181f ;  /* 0x00d81f0006027f89 */ /* 0x0044e400000e0000 */
.L_x_208:
[----:B------:R-:W-:Y:S02]  /*e470*/  IADD3 R3, R0, 0x60, RZ ;  /* 0x0000006000037810 */ /* 0x000fe40007ffe0ff */
[----:B------:R-:W-:Y:S02]  /*e480*/  SHF.R.S32.HI R8, RZ, 0x1f, R231 ;  /* 0x0000001fff087819 */ /* 0x000fe400000114e7 */
[----:B------:R-:W-:-:S13]  /*e490*/  ISETP.GE.OR P2, PT, R3, R4, P0 ;  /* 0x000000040300720c */ /* 0x000fda0000746670 */
[----:B---3--:R-:W-:-:S04]  /*e4a0*/  @!P2 LEA R2, P1, R231, R2, 0x1 ;  /* 0x00000002e702a211 */ /* 0x008fc800078208ff */
[----:B-1----:R-:W-:-:S05]  /*e4b0*/  @!P2 LEA.HI.X R3, R231, R7, R8, 0x1, P1 ;  /* 0x00000007e703a211 */ /* 0x002fca00008f0c08 */
[----:B------:R1:W-:Y:S01]  /*e4c0*/  @!P2 ST.E.128 [R2.64], RZ ;  /* 0x000000ff0200a985 */ /* 0x0003e2000c101d06 */
[----:B------:R-:W-:Y:S05]  /*e4d0*/  BRA.DIV ~URZ, `(.L_x_135) ;  /* 0x00003ae27f007947 */ /* 0x000fea000b800000 */
[----:B----4-:R-:W3:Y:S04]  /*e4e0*/  SHFL.IDX PT, R5, R5, 0x7, 0x181f ;  /* 0x00f81f0005057f89 */ /* 0x010ee800000e0000 */
[----:B-1----:R1:W4:Y:S02]  /*e4f0*/  SHFL.IDX PT, R2, R6, 0x7, 0x181f ;  /* 0x00f81f0006027f89 */ /* 0x00232400000e0000 */
.L_x_209:
[----:B------:R-:W-:Y:S02]  /*e500*/  IADD3 R0, R0, 0x70, RZ ;  /* 0x0000007000007810 */ /* 0x000fe40007ffe0ff */
[----:B-12---:R-:W-:Y:S02]  /*e510*/  SHF.R.S32.HI R6, RZ, 0x1f, R231 ;  /* 0x0000001fff067819 */ /* 0x006fe400000114e7 */
[----:B------:R-:W-:-:S13]  /*e520*/  ISETP.GE.OR P1, PT, R0, R4, P0 ;  /* 0x000000040000720c */ /* 0x000fda0000726670 */
[----:B----4-:R-:W-:-:S04]  /*e530*/  @!P1 LEA R2, P0, R231, R2, 0x1 ;  /* 0x00000002e7029211 */ /* 0x010fc800078008ff */
[----:B---3--:R-:W-:-:S05]  /*e540*/  @!P1 LEA.HI.X R3, R231, R5, R6, 0x1, P0 ;  /* 0x00000005e7039211 */ /* 0x008fca00000f0c06 */
[----:B------:R1:W-:Y:S04]  /*e550*/  @!P1 ST.E.128 [R2.64], RZ ;  /* 0x000000ff02009985 */ /* 0x0003e8000c101d06 */
.L_x_108:
[----:B------:R-:W-:Y:S05]  /*e560*/  BSYNC B1 ;  /* 0x0000000000017941 */ /* 0x000fea0003800000 */
.L_x_92:
[----:B-1----:R-:W5:Y:S02]  /*e570*/  LDL R0, [R1+0xc4] ;  /* 0x0000c40001007983 */ /* 0x002f640000100800 */
[----:B-----5:R-:W-:-:S13]  /*e580*/  ISETP.NE.AND P0, PT, R0, RZ, PT ;  /* 0x000000ff0000720c */ /* 0x020fda0003f05270 */
[----:B------:R-:W-:Y:S01]  /*e590*/  @P0 WARPSYNC 0xffffffff ;  /* 0xffffffff00000948 */ /* 0x000fe20003800000 */
[----:B------:R-:W-:Y:S06]  /*e5a0*/  @P0 BAR.SYNC.DEFER_BLOCKING 0x5, 0x80 ;  /* 0x0142000000000b1d */ /* 0x000fec0000010000 */
[----:B--23--:R-:W1:Y:S04]  /*e5b0*/  @P0 LDS.128 R4, [0x9100] ;  /* 0x00910000ff040984 */ /* 0x00ce680000000c00 */
[----:B-1----:R1:W-:Y:S04]  /*e5c0*/  @P0 STL.64 [R1+0x40], R4 ;  /* 0x0000400401000387 */ /* 0x0023e80000100a00 */
[----:B------:R1:W-:Y:S04]  /*e5d0*/  @P0 STL.64 [R1+0x48], R6 ;  /* 0x0000480601000387 */ /* 0x0003e80000100a00 */
[----:B------:R-:W-:Y:S06]  /*e5e0*/  @P0 BAR.ARV 0x4, 0x80 ;  /* 0x0102000000000b1d */ /* 0x000fec0000002000 */
[----:B------:R-:W-:Y:S05]  /*e5f0*/  @P0 BRA `(.L_x_136) ;  /* 0x00000b9000000947 */ /* 0x000fea0003800000 */
[----:B------:R-:W2:Y:S01]  /*e600*/  S2R R0, SR_TID.X ;  /* 0x0000000000007919 */ /* 0x000ea20000002100 */
[----:B-1----:R-:W-:Y:S01]  /*e610*/  IMAD.MOV.U32 R7, RZ, RZ, RZ ;  /* 0x000000ffff077224 */ /* 0x002fe200078e00ff */
[----:B--2---:R-:W-:-:S04]  /*e620*/  LOP3.LUT R13, R0, 0x1f, RZ, 0xc0, !PT ;  /* 0x0000001f000d7812 */ /* 0x004fc800078ec0ff */
[----:B------:R-:W-:Y:S01]  /*e630*/  ISETP.NE.AND P5, PT, R13, 0x1f, PT ;  /* 0x0000001f0d00780c */ /* 0x000fe20003fa5270 */
[----:B------:R-:W-:Y:S10]  /*e640*/  BRA.DIV ~URZ, `(.L_x_137) ;  /* 0x00003a427f007947 */ /* 0x000ff4000b800000 */
[----:B------:R1:W2:Y:S02]  /*e650*/  SHFL.IDX PT, R9, R57, RZ, 0x1f ;  /* 0x00001fff39097589 */ /* 0x0002a400000e0000 */
.L_x_210:
[----:B------:R-:W-:Y:S05]  /*e660*/  BRA.DIV ~URZ, `(.L_x_138) ;  /* 0x00003a927f007947 */ /* 0x000fea000b800000 */
[----:B------:R3:W1:Y:S02]  /*e670*/  SHFL.IDX PT, R8, R57, 0x1, 0x1f ;  /* 0x00201f0039087f89 */ /* 0x00066400000e0000 */
.L_x_211:
[----:B------:R-:W5:Y:S01]  /*e680*/  LDL R0, [R1+0x4c] ;  /* 0x00004c0001007983 */ /* 0x000f620000100800 */
[----:B------:R-:W-:Y:S02]  /*e690*/  IMAD.MOV.U32 R6, RZ, RZ, RZ ;  /* 0x000000ffff067224 */ /* 0x000fe400078e00ff */
[----:B-----5:R-:W-:-:S05]  /*e6a0*/  IMAD.IADD R0, R0, 0x1, R13 ;  /* 0x0000000100007824 */ /* 0x020fca00078e020d */
[----:B------:R-:W-:-:S13]  /*e6b0*/  ISETP.GE.OR P0, PT, R0, c[0x0][0x53c], !P5 ;  /* 0x00014f0000007a0c */ /* 0x000fda0006f06670 */
[----:B------:R-:W-:Y:S01]  /*e6c0*/  @!P0 IMAD.MOV.U32 R2, RZ, RZ, 0x4 ;  /* 0x00000004ff028424 */ /* 0x000fe200078e00ff */
[----:B----4-:R-:W-:-:S03]  /*e6d0*/  @!P0 MOV R3, 0x4 ;  /* 0x0000000400038802 */ /* 0x010fc60000000f00 */
[----:B------:R-:W-:-:S04]  /*e6e0*/  @!P0 IMAD.WIDE R4, R0, R2, c[0x0][0x580] ;  /* 0x0001600000048625 */ /* 0x000fc800078e0202 */
[----:B------:R-:W-:Y:S01]  /*e6f0*/  @!P0 IMAD.WIDE R2, R0, R3, c[0x0][0x578] ;  /* 0x00015e0000028625 */ /* 0x000fe200078e0203 */
[----:B------:R-:W4:Y:S04]  /*e700*/  @!P0 LDG.E R6, [R4.64] ;  /* 0x0000000604068981 */ /* 0x000f28000c1e1900 */
[----:B------:R-:W4:Y:S01]  /*e710*/  @!P0 LDG.E R7, [R2.64] ;  /* 0x0000000602078981 */ /* 0x000f22000c1e1900 */
[C---:B------:R-:W-:Y:S02]  /*e720*/  ISETP.GE.U32.AND P4, PT, R13.reuse, 0x10, PT ;  /* 0x000000100d00780c */ /* 0x040fe40003f86070 */
[C---:B------:R-:W-:Y:S02]  /*e730*/  ISETP.GE.U32.AND P3, PT, R13.reuse, 0x8, PT ;  /* 0x000000080d00780c */ /* 0x040fe40003f66070 */
[----:B------:R-:W-:-:S02]  /*e740*/  ISETP.GE.U32.AND P2, PT, R13, 0x4, PT ;  /* 0x000000040d00780c */ /* 0x000fc40003f46070 */
[C---:B------:R-:W-:Y:S02]  /*e750*/  ISETP.GE.U32.AND P1, PT, R13.reuse, 0x2, PT ;  /* 0x000000020d00780c */ /* 0x040fe40003f26070 */
[----:B------:R-:W-:Y:S02]  /*e760*/  ISETP.NE.AND P0, PT, R13, RZ, PT ;  /* 0x000000ff0d00720c */ /* 0x000fe40003f05270 */
[----:B------:R-:W-:Y:S01]  /*e770*/  MOV R12, RZ ;  /* 0x000000ff000c7202 */ /* 0x000fe20000000f00 */
[----:B----4-:R-:W-:Y:S01]  /*e780*/  IMAD R0, R7, R6, RZ ;  /* 0x0000000607007224 */ /* 0x010fe200078e02ff */
[----:B------:R-:W-:Y:S07]  /*e790*/  BRA.DIV ~URZ, `(.L_x_139) ;  /* 0x000039d27f007947 */ /* 0x000fee000b800000 */
[----:B------:R4:W3:Y:S02]  /*e7a0*/  SHFL.UP PT, R4, R0, 0x1, RZ ;  /* 0x0420000000047989 */ /* 0x0008e400000e00ff */
.L_x_212:
[----:B---3--:R-:W-:-:S04]  /*e7b0*/  SEL R4, R4, RZ, P0 ;  /* 0x000000ff04047207 */ /* 0x008fc80000000000 */
[----:B----4-:R-:W-:Y:S01]  /*e7c0*/  IADD3 R0, R0, R4, RZ ;  /* 0x0000000400007210 */ /* 0x010fe20007ffe0ff */
[----:B------:R-:W-:Y:S05]  /*e7d0*/  BRA.DIV ~URZ, `(.L_x_140) ;  /* 0x000039d27f007947 */ /* 0x000fea000b800000 */
[----:B------:R-:W3:Y:S02]  /*e7e0*/  SHFL.UP PT, R2, R0, 0x2, RZ ;  /* 0x0440000000027989 */ /* 0x000ee400000e00ff */
[----:B---3--:R-:W-:-:S05]  /*e7f0*/  SEL R2, R2, RZ, P1 ;  /* 0x000000ff02027207 */ /* 0x008fca0000800000 */
[----:B------:R-:W-:-:S05]  /*e800*/  IMAD.IADD R4, R0, 0x1, R2 ;  /* 0x0000000100047824 */ /* 0x000fca00078e0202 */
        /* <DEDUP_REMOVED lines=9> */
[----:B------:R3:W4:Y:S02]  /*e8a0*/  SHFL.IDX PT, R0, R4, 0x1f, 0x1f ;  /* 0x03e01f0004007f89 */ /* 0x00072400000e0000 */
.L_x_213:
[----:B----4-:R-:W-:Y:S01]  /*e8b0*/  IMAD R0, R0, c[0x0][0x538], RZ ;  /* 0x00014e0000007a24 */ /* 0x010fe200078e02ff */
[----:B------:R-:W-:Y:S04]  /*e8c0*/  BSSY B1, `(.L_x_141) ;  /* 0x0000083000017945 */ /* 0x000fe80003800000 */
[----:B-1----:R-:W-:-:S04]  /*e8d0*/  IADD3 R8, R0, R8, RZ ;  /* 0x0000000800087210 */ /* 0x002fc80007ffe0ff */
[----:B--2---:R-:W-:-:S13]  /*e8e0*/  ISETP.GT.AND P6, PT, R8, R9, PT ;  /* 0x000000090800720c */ /* 0x004fda0003fc4270 */
[----:B------:R-:W-:Y:S05]  /*e8f0*/  @P6 BRA `(.L_x_142) ;  /* 0x0000025000006947 */ /* 0x000fea0003800000 */
.L_x_146:
[----:B------:R-:W2:Y:S02]  /*e900*/  LDL.LU R0, [R1+0x4c] ;  /* 0x00004c0001007983 */ /* 0x000ea40000300800 */
[----:B--2---:R-:W-:-:S04]  /*e910*/  IADD3 R0, R0, 0x1f, RZ ;  /* 0x0000001f00007810 */ /* 0x004fc80007ffe0ff */
[----:B------:R-:W-:-:S13]  /*e920*/  ISETP.GE.AND P6, PT, R0, c[0x0][0x53c], PT ;  /* 0x00014f0000007a0c */ /* 0x000fda0003fc6270 */
[----:B------:R-:W-:Y:S05]  /*e930*/  @P6 BRA `(.L_x_143) ;  /* 0x0000076000006947 */ /* 0x000fea0003800000 */
[----:B------:R1:W-:Y:S01]  /*e940*/  STL [R1+0x4c], R0 ;  /* 0x00004c0001007387 */ /* 0x0003e20000100800 */
[----:B------:R-:W-:Y:S01]  /*e950*/  CS2R R6, SRZ ;  /* 0x0000000000067805 */ /* 0x000fe2000001ff00 */
[----:B-1----:R-:W-:-:S04]  /*e960*/  IADD3 R0, R0, R13, RZ ;  /* 0x0000000d00007210 */ /* 0x002fc80007ffe0ff */
[----:B------:R-:W-:-:S13]  /*e970*/  ISETP.GE.OR P6, PT, R0, c[0x0][0x53c], !P5 ;  /* 0x00014f0000007a0c */ /* 0x000fda0006fc6670 */
[----:B------:R-:W-:Y:S02]  /*e980*/  @!P6 MOV R2, 0x4 ;  /* 0x000000040002e802 */ /* 0x000fe40000000f00 */
[----:B------:R-:W-:-:S03]  /*e990*/  @!P6 MOV R3, 0x4 ;  /* 0x000000040003e802 */ /* 0x000fc60000000f00 */
[----:B---3--:R-:W-:-:S04]  /*e9a0*/  @!P6 IMAD.WIDE R4, R0, R2, c[0x0][0x580] ;  /* 0x000160000004e625 */ /* 0x008fc800078e0202 */
[----:B------:R-:W-:Y:S01]  /*e9b0*/  @!P6 IMAD.WIDE R2, R0, R3, c[0x0][0x578] ;  /* 0x00015e000002e625 */ /* 0x000fe200078e0203 */
[----:B------:R-:W2:Y:S04]  /*e9c0*/  @!P6 LDG.E R6, [R4.64] ;  /* 0x000000060406e981 */ /* 0x000ea8000c1e1900 */
[----:B------:R-:W2:Y:S02]  /*e9d0*/  @!P6 LDG.E R7, [R2.64] ;  /* 0x000000060207e981 */ /* 0x000ea4000c1e1900 */
[----:B--2---:R-:W-:Y:S01]  /*e9e0*/  IMAD R0, R7, R6, RZ ;  /* 0x0000000607007224 */ /* 0x004fe200078e02ff */
[----:B------:R-:W-:Y:S05]  /*e9f0*/  BRA.DIV ~URZ, `(.L_x_144) ;  /* 0x000039627f007947 */ /* 0x000fea000b800000 */
[----:B------:R1:W2:Y:S02]  /*ea00*/  SHFL.UP PT, R2, R0, 0x1, RZ ;  /* 0x0420000000027989 */ /* 0x0002a400000e00ff */
.L_x_214:
        /* <DEDUP_REMOVED lines=16> */
.L_x_215:
[----:B--2---:R-:W-:-:S05]  /*eb10*/  IMAD R0, R0, c[0x0][0x538], RZ ;  /* 0x00014e0000007a24 */ /* 0x004fca00078e02ff */
[----:B------:R-:W-:-:S04]  /*eb20*/  IADD3 R8, R0, R8, RZ ;  /* 0x0000000800087210 */ /* 0x000fc80007ffe0ff */
[----:B------:R-:W-:-:S13]  /*eb30*/  ISETP.GT.AND P6, PT, R8, R9, PT ;  /* 0x000000090800720c */ /* 0x000fda0003fc4270 */
[----:B-1----:R-:W-:Y:S05]  /*eb40*/  @!P6 BRA `(.L_x_146) ;  /* 0xfffffdb00000e947 */ /* 0x002fea000383ffff */
.L_x_142:
[----:B------:R-:W-:-:S05]  /*eb50*/  IADD3 R8, -R0, R8, RZ ;  /* 0x0000000800087210 */ /* 0x000fca0007ffe1ff */
[----:B------:R-:W-:-:S05]  /*eb60*/  IMAD R0, R4, c[0x0][0x538], R8 ;  /* 0x00014e0004007a24 */ /* 0x000fca00078e0208 */
[----:B------:R-:W-:Y:S01]  /*eb70*/  ISETP.GT.AND P0, PT, R0, R9, PT ;  /* 0x000000090000720c */ /* 0x000fe20003f04270 */
[----:B------:R-:W-:-:S12]  /*eb80*/  BRA.DIV ~URZ, `(.L_x_147) ;  /* 0x000039d27f007947 */ /* 0x000fd8000b800000 */
[----:B------:R-:W-:-:S04]  /*eb90*/  VOTE.ANY R0, PT, !P0 ;  /* 0x0000000000007806 */ /* 0x000fc800040e0100 */
.L_x_216:
[----:B------:R1:W2:Y:S01]  /*eba0*/  POPC R11, R0 ;  /* 0x00000000000b7309 */ /* 0x0002a20000000000 */
[----:B------:R-:W-:Y:S05]  /*ebb0*/  BRA.DIV ~URZ, `(.L_x_148) ;  /* 0x000039e27f007947 */ /* 0x000fea000b800000 */
[----:B--2---:R2:W4:Y:S04]  /*ebc0*/  SHFL.IDX PT, R6, R6, R11, 0x1f ;  /* 0x00001f0b06067589 */ /* 0x00452800000e0000 */
[----:B------:R2:W1:Y:S02]  /*ebd0*/  SHFL.IDX PT, R7, R7, R11, 0x1f ;  /* 0x00001f0b07077589 */ /* 0x00046400000e0000 */
.L_x_217:
[----:B------:R-:W-:Y:S01]  /*ebe0*/  ISETP.NE.AND P0, PT, R0, RZ, PT ;  /* 0x000000ff0000720c */ /* 0x000fe20003f05270 */
[----:B------:R-:W-:-:S12]  /*ebf0*/  BSSY B0, `(.L_x_149) ;  /* 0x0000005000007945 */ /* 0x000fd80003800000 */
[----:B------:R-:W-:Y:S05]  /*ec00*/  @!P0 BRA `(.L_x_150) ;  /* 0x0000003000008947 */ /* 0x000fea0003800000 */
[----:B-1----:R-:W-:Y:S01]  /*ec10*/  IADD3 R0, R11, -0x1, RZ ;  /* 0xffffffff0b007810 */ /* 0x002fe20007ffe0ff */
[----:B------:R-:W-:Y:S05]  /*ec20*/  BRA.DIV ~URZ, `(.L_x_151) ;  /* 0x00003a427f007947 */ /* 0x000fea000b800000 */
[----:B------:R1:W2:Y:S02]  /*ec30*/  SHFL.IDX PT, R12, R4, R0, 0x1f ;  /* 0x00001f00040c7589 */ /* 0x0002a400000e0000 */
.L_x_150:
[----:B------:R-:W-:Y:S05]  /*ec40*/  BSYNC B0 ;  /* 0x0000000000007941 */ /* 0x000fea0003800000 */
.L_x_149:
[----:B--2---:R-:W-:Y:S01]  /*ec50*/  IMAD R5, R12, c[0x0][0x538], R8 ;  /* 0x00014e000c057a24 */ /* 0x004fe200078e0208 */
[----:B-1-34-:R-:W-:Y:S02]  /*ec60*/  IABS R4, R6 ;  /* 0x0000000600047213 */ /* 0x01afe40000000000 */
[----:B------:R-:W-:Y:S01]  /*ec70*/  IABS R0, R7 ;  /* 0x0000000700007213 */ /* 0x000fe20000000000 */
[----:B------:R-:W-:Y:S01]  /*ec80*/  IMAD.IADD R10, R9, 0x1, -R5 ;  /* 0x00000001090a7824 */ /* 0x000fe200078e0a05 */
[----:B------:R1:W-:Y:S01]  /*ec90*/  STL [R1+0x40], R5 ;  /* 0x0000400501007387 */ /* 0x0003e20000100800 */
[----:B------:R-:W2:Y:S03]  /*eca0*/  I2F.RP R2, R4 ;  /* 0x0000000400027306 */ /* 0x000ea60000209400 */
[----:B------:R-:W3:Y:S05]  /*ecb0*/  LDL.LU R14, [R1+0x4c] ;  /* 0x00004c00010e7983 */ /* 0x000eea0000300800 */
[----:B--2---:R-:W2:Y:S02]  /*ecc0*/  MUFU.RCP R2, R2 ;  /* 0x0000000200027308 */ /* 0x004ea40000001000 */
[----:B--2---:R-:W-:-:S06]  /*ecd0*/  IADD3 R2, R2, 0xffffffe, RZ ;  /* 0x0ffffffe02027810 */ /* 0x004fcc0007ffe0ff */
[----:B------:R-:W2:Y:S01]  /*ece0*/  F2I.FTZ.U32.TRUNC.NTZ R3, R2 ;  /* 0x0000000200037305 */ /* 0x000ea2000021f000 */
[----:B-1----:R-:W-:Y:S01]  /*ecf0*/  IMAD.MOV.U32 R5, RZ, RZ, R0 ;  /* 0x000000ffff057224 */ /* 0x002fe200078e0000 */
[----:B------:R-:W-:Y:S02]  /*ed00*/  IABS R0, R6 ;  /* 0x0000000600007213 */ /* 0x000fe40000000000 */
[----:B------:R-:W-:-:S04]  /*ed10*/  IABS R9, R10 ;  /* 0x0000000a00097213 */ /* 0x000fc80000000000 */
[----:B------:R-:W1:Y:S01]  /*ed20*/  I2F.RP R12, R5 ;  /* 0x00000005000c7306 */ /* 0x000e620000209400 */
[----:B--2---:R-:W-:-:S04]  /*ed30*/  IMAD.MOV R2, RZ, RZ, -R3 ;  /* 0x000000ffff027224 */ /* 0x004fc800078e0a03 */
[----:B------:R-:W-:Y:S01]  /*ed40*/  IMAD R8, R2, R4, RZ ;  /* 0x0000000402087224 */ /* 0x000fe200078e02ff */
[----:B------:R-:W-:Y:S01]  /*ed50*/  MOV R2, RZ ;  /* 0x000000ff00027202 */ /* 0x000fe20000000f00 */
[----:B------:R-:W-:-:S04]  /*ed60*/  IMAD.MOV R0, RZ, RZ, -R0 ;  /* 0x000000ffff007224 */ /* 0x000fc800078e0a00 */
[----:B------:R-:W-:-:S04]  /*ed70*/  IMAD.HI.U32 R8, R3, R8, R2 ;  /* 0x0000000803087227 */ /* 0x000fc800078e0002 */
[----:B------:R-:W-:Y:S02]  /*ed80*/  IMAD.MOV.U32 R2, RZ, RZ, R9 ;  /* 0x000000ffff027224 */ /* 0x000fe400078e0009 */
[----:B------:R-:W-:Y:S02]  /*ed90*/  IMAD.MOV.U32 R3, RZ, RZ, R0 ;  /* 0x000000ffff037224 */ /* 0x000fe400078e0000 */
[----:B------:R-:W-:-:S04]  /*eda0*/  IMAD.HI.U32 R0, R8, R2, RZ ;  /* 0x0000000208007227 */ /* 0x000fc800078e00ff */
[----:B------:R-:W-:Y:S02]  /*edb0*/  IMAD R2, R0, R3, R2 ;  /* 0x0000000300027224 */ /* 0x000fe400078e0202 */
[----:B-1----:R-:W1:Y:S03]  /*edc0*/  MUFU.RCP R3, R12 ;  /* 0x0000000c00037308 */ /* 0x002e660000001000 */
[----:B------:R-:W-:Y:S02]  /*edd0*/  ISETP.GT.U32.AND P1, PT, R4, R2, PT ;  /* 0x000000020400720c */ /* 0x000fe40003f24070 */
[----:B-1----:R-:W-:-:S11]  /*ede0*/  IADD3 R3, R3, 0xffffffe, RZ ;  /* 0x0ffffffe03037810 */ /* 0x002fd60007ffe0ff */
[-C--:B------:R-:W-:Y:S01]  /*edf0*/  @!P1 IADD3 R2, R2, -R4.reuse, RZ ;  /* 0x8000000402029210 */ /* 0x080fe20007ffe0ff */
[----:B------:R-:W1:Y:S03]  /*ee00*/  F2I.FTZ.U32.TRUNC.NTZ R3, R3 ;  /* 0x0000000300037305 */ /* 0x000e66000021f000 */
[----:B------:R-:W-:Y:S02]  /*ee10*/  ISETP.GE.U32.AND P2, PT, R2, R4, PT ;  /* 0x000000040200720c */ /* 0x000fe40003f46070 */
[----:B------:R-:W-:Y:S02]  /*ee20*/  LOP3.LUT R2, R10, R6, RZ, 0x3c, !PT ;  /* 0x000000060a027212 */ /* 0x000fe400078e3cff */
[----:B------:R-:W-:Y:S02]  /*ee30*/  @!P1 IADD3 R0, R0, 0x1, RZ ;  /* 0x0000000100009810 */ /* 0x000fe40007ffe0ff */
[----:B------:R-:W-:-:S02]  /*ee40*/  ISETP.GE.AND P0, PT, R2, RZ, PT ;  /* 0x000000ff0200720c */ /* 0x000fc40003f06270 */
[----:B------:R-:W-:-:S05]  /*ee50*/  ISETP.NE.AND P1, PT, R6, RZ, PT ;  /* 0x000000ff0600720c */ /* 0x000fca0003f25270 */
[----:B------:R-:W-:Y:S01]  /*ee60*/  @P2 IADD3 R0, R0, 0x1, RZ ;  /* 0x0000000100002810 */ /* 0x000fe20007ffe0ff */
[----:B-1----:R-:W-:-:S04]  /*ee70*/  IMAD.MOV R2, RZ, RZ, -R3 ;  /* 0x000000ffff027224 */ /* 0x002fc800078e0a03 */
[----:B------:R-:W-:Y:S01]  /*ee80*/  IMAD.MOV.U32 R4, RZ, RZ, R2 ;  /* 0x000000ffff047224 */ /* 0x000fe200078e0002 */
[----:B------:R-:W-:Y:S01]  /*ee90*/  IABS R2, R7 ;  /* 0x0000000700027213 */ /* 0x000fe20000000000 */
[----:B------:R-:W-:Y:S01]  /*eea0*/  @!P0 IMAD.MOV R0, RZ, RZ, -R0 ;  /* 0x000000ffff008224 */ /* 0x000fe200078e0a00 */
[----:B------:R-:W-:Y:S01]  /*eeb0*/  @!P1 LOP3.LUT R0, RZ, R6, RZ, 0x33, !PT ;  /* 0x00000006ff009212 */ /* 0x000fe200078e33ff */
[----:B------:R-:W-:Y:S01]  /*eec0*/  IMAD R4, R4, R5, RZ ;  /* 0x0000000504047224 */ /* 0x000fe200078e02ff */
[----:B------:R-:W-:Y:S01]  /*eed0*/  IADD3 R8, RZ, -R2, RZ ;  /* 0x80000002ff087210 */ /* 0x000fe20007ffe0ff */
[----:B------:R-:W-:Y:S01]  /*eee0*/  IMAD.MOV.U32 R2, RZ, RZ, RZ ;  /* 0x000000ffff027224 */ /* 0x000fe200078e00ff */
[----:B------:R-:W-:-:S03]  /*eef0*/  IABS R9, R0 ;  /* 0x0000000000097213 */ /* 0x000fc60000000000 */
[----:B------:R-:W-:Y:S01]  /*ef00*/  IMAD.HI.U32 R2, R3, R4, R2 ;  /* 0x0000000403027227 */ /* 0x000fe200078e0002 */
[----:B------:R-:W-:-:S03]  /*ef10*/  MOV R4, R8 ;  /* 0x0000000800047202 */ /* 0x000fc60000000f00 */
[----:B------:R-:W-:-:S04]  /*ef20*/  IMAD.MOV.U32 R3, RZ, RZ, R9 ;  /* 0x000000ffff037224 */ /* 0x000fc800078e0009 */
[----:B------:R-:W-:-:S04]  /*ef30*/  IMAD.HI.U32 R2, R2, R3, RZ ;  /* 0x0000000302027227 */ /* 0x000fc800078e00ff */
[----:B------:R-:W-:-:S05]  /*ef40*/  IMAD R3, R2, R4, R3 ;  /* 0x0000000402037224 */ /* 0x000fca00078e0203 */
[----:B------:R-:W-:-:S13]  /*ef50*/  ISETP.GT.U32.AND P1, PT, R5, R3, PT ;  /* 0x000000030500720c */ /* 0x000fda0003f24070 */
[----:B------:R-:W-:-:S05]  /*ef60*/  @!P1 IMAD.IADD R3, R3, 0x1, -R5 ;  /* 0x0000000103039824 */ /* 0x000fca00078e0a05 */
[----:B------:R-:W-:Y:S02]  /*ef70*/  ISETP.GE.U32.AND P2, PT, R3, R5, PT ;  /* 0x000000050300720c */ /* 0x000fe40003f46070 */
[----:B------:R-:W-:Y:S02]  /*ef80*/  LOP3.LUT R3, R0, R7, RZ, 0x3c, !PT ;  /* 0x0000000700037212 */ /* 0x000fe400078e3cff */
[----:B------:R-:W-:Y:S02]  /*ef90*/  @!P1 IADD3 R2, R2, 0x1, RZ ;  /* 0x0000000102029810 */ /* 0x000fe40007ffe0ff */
[----:B------:R-:W-:Y:S02]  /*efa0*/  ISETP.GE.AND P0, PT, R3, RZ, PT ;  /* 0x000000ff0300720c */ /* 0x000fe40003f06270 */
[----:B------:R-:W-:-:S05]  /*efb0*/  ISETP.NE.AND P1, PT, R7, RZ, PT ;  /* 0x000000ff0700720c */ /* 0x000fca0003f25270 */
[----:B------:R-:W-:-:S06]  /*efc0*/  @P2 IADD3 R2, R2, 0x1, RZ ;  /* 0x0000000102022810 */ /* 0x000fcc0007ffe0ff */
[----:B------:R-:W-:Y:S02]  /*efd0*/  @!P0 IMAD.MOV R2, RZ, RZ, -R2 ;  /* 0x000000ffff028224 */ /* 0x000fe400078e0a02 */
[----:B------:R-:W-:-:S04]  /*efe0*/  @!P1 LOP3.LUT R2, RZ, R7, RZ, 0x33, !PT ;  /* 0x00000007ff029212 */ /* 0x000fc800078e33ff */
[----:B------:R-:W-:Y:S01]  /*eff0*/  IADD3 R3, -R2, RZ, RZ ;  /* 0x000000ff02037210 */ /* 0x000fe20007ffe1ff */
[----:B------:R-:W-:Y:S02]  /*f000*/  IMAD R6, R0, R6, RZ ;  /* 0x0000000600067224 */ /* 0x000fe400078e02ff */
[C---:B------:R-:W-:Y:S02]  /*f010*/  IMAD R2, R7.reuse, 0x1000000, R2 ;  /* 0x0100000007027824 */ /* 0x040fe400078e0202 */
[----:B------:R-:W-:Y:S01]  /*f020*/  IMAD R0, R7, R3, R0 ;  /* 0x0000000307007224 */ /* 0x000fe200078e0200 */
[----:B------:R-:W-:-:S03]  /*f030*/  IADD3 R3, R10, -R6, RZ ;  /* 0x800000060a037210 */ /* 0x000fc60007ffe0ff */
[----:B------:R-:W-:-:S05]  /*f040*/  IMAD R0, R0, 0x10000, R2 ;  /* 0x0001000000007824 */ /* 0x000fca00078e0202 */
[----:B------:R1:W-:Y:S01]  /*f050*/  STL [R1+0x48], R0 ;  /* 0x0000480001007387 */ /* 0x0003e20000100800 */
[----:B---3--:R-:W-:-:S05]  /*f060*/  IMAD.IADD R14, R11, 0x1, R14 ;  /* 0x000000010b0e7824 */ /* 0x008fca00078e020e */
[----:B------:R1:W-:Y:S04]  /*f070*/  STL [R1+0x4c], R14 ;  /* 0x00004c0e01007387 */ /* 0x0003e80000100800 */
[----:B------:R1:W-:Y:S01]  /*f080*/  STL [R1+0x44], R3 ;  /* 0x0000440301007387 */ /* 0x0003e20000100800 */
[----:B------:R-:W-:Y:S05]  /*f090*/  BRA `(.L_x_152) ;  /* 0x0000005000007947 */ /* 0x000fea0003800000 */
.L_x_143:
[----:B------:R-:W-:Y:S01]  /*f0a0*/  MOV R0, c[0x0][0x53c] ;  /* 0x00014f0000007a02 */ /* 0x000fe20000000f00 */
[----:B------:R1:W-:Y:S04]  /*f0b0*/  STL [R1+0x40], R9 ;  /* 0x0000400901007387 */ /* 0x0003e80000100800 */
[----:B------:R1:W-:Y:S04]  /*f0c0*/  STL [R1+0x44], RZ ;  /* 0x000044ff01007387 */ /* 0x0003e80000100800 */
[----:B------:R1:W-:Y:S04]  /*f0d0*/  STL [R1+0x48], RZ ;  /* 0x000048ff01007387 */ /* 0x0003e80000100800 */
[----:B------:R1:W-:Y:S02]  /*f0e0*/  STL [R1+0x4c], R0 ;  /* 0x00004c0001007387 */ /* 0x0003e40000100800 */
.L_x_152:
[----:B------:R-:W-:Y:S05]  /*f0f0*/  BSYNC B1 ;  /* 0x0000000000017941 */ /* 0x000fea0003800000 */
.L_x_141:
[----:B---3--:R-:W2:Y:S04]  /*f100*/  LDL R4, [R1+0x40] ;  /* 0x0000400001047983 */ /* 0x008ea80000100800 */
[----:B------:R-:W2:Y:S04]  /*f110*/  LDL R5, [R1+0x44] ;  /* 0x0000440001057983 */ /* 0x000ea80000100800 */
[----:B------:R-:W2:Y:S04]  /*f120*/  LDL R6, [R1+0x48] ;  /* 0x0000480001067983 */ /* 0x000ea80000100800 */
[----:B------:R-:W2:Y:S01]  /*f130*/  LDL R7, [R1+0x4c] ;  /* 0x00004c0001077983 */ /* 0x000ea20000100800 */
[----:B------:R-:W-:Y:S03]  /*f140*/  WARPSYNC 0xffffffff ;  /* 0xffffffff00007948 */ /* 0x000fe60003800000 */
[----:B------:R-:W-:Y:S01]  /*f150*/  BAR.SYNC.DEFER_BLOCKING 0x4, 0x80 ;  /* 0x0102000000007b1d */ /* 0x000fe20000010000 */
[----:B------:R-:W-:-:S13]  /*f160*/  ISETP.NE.AND P0, PT, R13, RZ, PT ;  /* 0x000000ff0d00720c */ /* 0x000fda0003f05270 */
[----:B--2---:R2:W-:Y:S04]  /*f170*/  @!P0 STS.128 [0x9100], R4 ;  /* 0x00910004ff008388 */ /* 0x0045e80000000c00 */
[----:B------:R-:W-:Y:S06]  /*f180*/  BAR.ARV 0x5, 0x80 ;  /* 0x0142000000007b1d */ /* 0x000fec0000002000 */
.L_x_136:
[----:B-1----:R-:W3:Y:S02]  /*f190*/  LDL R0, [R1+0x4c] ;  /* 0x00004c0001007983 */ /* 0x002ee40000100800 */
[----:B---3--:R-:W-:-:S13]  /*f1a0*/  ISETP.GE.AND P0, PT, R0, c[0x0][0x53c], PT ;  /* 0x00014f0000007a0c */ /* 0x008fda0003f06270 */
[----:B--2-4-:R-:W-:Y:S01]  /*f1b0*/  @P0 CALL.REL.NOINC `(.L_x_153) ;  /* 0x0000001000000944 */ /* 0x014fe20003c00000 */
[----:B------:R-:W-:Y:S05]  /*f1c0*/  BRA `(.L_x_154) ;  /* 0xffff23f000007947 */ /* 0x000fea000383ffff */
.L_x_153:
[----:B------:R-:W-:Y:S05]  /*f1d0*/  EXIT ;  /* 0x000000000000794d */ /* 0x000fea0003800000 */
.L_x_34:
[----:B------:R-:W-:Y:S01]  /*f1e0*/  IMAD.MOV.U32 R0, RZ, RZ, R5 ;  /* 0x000000ffff007224 */ /* 0x000fe200078e0005 */
[----:B------:R-:W-:Y:S02]  /*f1f0*/  MOV R2, 0x1 ;  /* 0x0000000100027802 */ /* 0x000fe40000000f00 */
[----:B------:R-:W-:Y:S02]  /*f200*/  MOV R3, 0xf220 ;  /* 0x0000f22000037802 */ /* 0x000fe40000000f00 */
[----:B------:R-:W-:Y:S05]  /*f210*/  CALL.REL.NOINC `($__internal_2_$__cuda_sm70_shflsync_up_p) ;  /* 0x0000357000007944 */ /* 0x000fea0003c00000 */
[----:B------:R-:W-:Y:S01]  /*f220*/  MOV R0, R4 ;  /* 0x0000000400007202 */ /* 0x000fe20000000f00 */
[----:B------:R-:W-:Y:S05]  /*f230*/  BRA `(.L_x_155) ;  /* 0xffff123000007947 */ /* 0x000fea000383ffff */
.L_x_35:
[----:B------:R-:W-:Y:S01]  /*f240*/  IMAD.MOV.U32 R0, RZ, RZ, R5 ;  /* 0x000000ffff007224 */ /* 0x000fe200078e0005 */
[----:B------:R-:W-:Y:S02]  /*f250*/  MOV R2, 0x2 ;  /* 0x0000000200027802 */ /* 0x000fe40000000f00 */
[----:B------:R-:W-:Y:S02]  /*f260*/  MOV R3, 0xf280 ;  /* 0x0000f28000037802 */ /* 0x000fe40000000f00 */
[----:B------:R-:W-:Y:S05]  /*f270*/  CALL.REL.NOINC `($__internal_2_$__cuda_sm70_shflsync_up_p) ;  /* 0x0000351000007944 */ /* 0x000fea0003c00000 */
[----:B------:R-:W-:Y:S01]  /*f280*/  SEL R0, R4, RZ, P4 ;  /* 0x000000ff04007207 */ /* 0x000fe20002000000 */
[----:B------:R-:W-:Y:S01]  /*f290*/  IMAD.MOV.U32 R2, RZ, RZ, 0x4 ;  /* 0x00000004ff027424 */ /* 0x000fe200078e00ff */
[----:B------:R-:W-:-:S03]  /*f2a0*/  MOV R3, 0xf2d0 ;  /* 0x0000f2d000037802 */ /* 0x000fc60000000f00 */
[----:B------:R-:W-:Y:S02]  /*f2b0*/  IMAD.IADD R0, R5, 0x1, R0 ;  /* 0x0000000105007824 */ /* 0x000fe400078e0200 */
        /* <DEDUP_REMOVED lines=13> */
[----:B------:R-:W-:Y:S02]  /*f390*/  MOV R3, 0x1f ;  /* 0x0000001f00037802 */ /* 0x000fe40000000f00 */
[----:B------:R-:W-:Y:S01]  /*f3a0*/  MOV R2, 0xf3e0 ;  /* 0x0000f3e000027802 */ /* 0x000fe20000000f00 */
[----:B------:R-:W-:-:S04]  /*f3b0*/  IMAD.IADD R4, R0, 0x1, R4 ;  /* 0x0000000100047824 */ /* 0x000fc800078e0204 */
[----:B------:R-:W-:Y:S02]  /*f3c0*/  IMAD.MOV.U32 R56, RZ, RZ, R4 ;  /* 0x000000ffff387224 */ /* 0x000fe400078e0004 */
[----:B------:R-:W-:Y:S05]  /*f3d0*/  CALL.REL.NOINC `($__internal_1_$__cuda_sm70_shflsync_idx_p) ;  /* 0x0000336000007944 */ /* 0x000fea0003c00000 */
[----:B------:R-:W-:Y:S01]  /*f3e0*/  MOV R0, R58 ;  /* 0x0000003a00007202 */ /* 0x000fe20000000f00 */
[----:B------:R-:W-:Y:S05]  /*f3f0*/  BRA `(.L_x_156) ;  /* 0xffff117000007947 */ /* 0x000fea000383ffff */
.L_x_37:
[----:B------:R-:W-:Y:S02]  /*f400*/  SEL R0, RZ, 0x1, P0 ;  /* 0x00000001ff007807 */ /* 0x000fe40000000000 */
[----:B------:R-:W-:Y:S02]  /*f410*/  MOV R2, 0xf430 ;  /* 0x0000f43000027802 */ /* 0x000fe40000000f00 */
[----:B------:R-:W-:Y:S05]  /*f420*/  CALL.REL.NOINC `($__internal_3_$__cuda_sm70_votesync_ballot) ;  /* 0x000033d000007944 */ /* 0x000fea0003c00000 */
[----:B------:R-:W-:Y:S05]  /*f430*/  BRA `(.L_x_157) ;  /* 0xffff11c000007947 */ /* 0x000fea000383ffff */
.L_x_38:
[----:B------:R-:W-:Y:S01]  /*f440*/  IMAD.MOV.U32 R56, RZ, RZ, R8 ;  /* 0x000000ffff387224 */ /* 0x000fe200078e0008 */
[----:B--2---:R-:W-:Y:S01]  /*f450*/  MOV R10, R14 ;  /* 0x0000000e000a7202 */ /* 0x004fe20000000f00 */
[----:B------:R-:W-:Y:S01]  /*f460*/  IMAD.MOV.U32 R3, RZ, RZ, 0x1f ;  /* 0x0000001fff037424 */ /* 0x000fe200078e00ff */
[----:B------:R-:W-:Y:S02]  /*f470*/  MOV R2, 0xf490 ;  /* 0x0000f49000027802 */ /* 0x000fe40000000f00 */
[----:B-1----:R-:W-:Y:S05]  /*f480*/  CALL.REL.NOINC `($__internal_1_$__cuda_sm70_shflsync_idx_p) ;  /* 0x000032b000007944 */ /* 0x002fea0003c00000 */
[----:B------:R-:W-:Y:S01]  /*f490*/  IMAD.MOV.U32 R12, RZ, RZ, R58 ;  /* 0x000000ffff0c7224 */ /* 0x000fe200078e003a */
[----:B------:R-:W-:Y:S01]  /*f4a0*/  MOV R56, R7 ;  /* 0x0000000700387202 */ /* 0x000fe20000000f00 */
[----:B------:R-:W-:Y:S01]  /*f4b0*/  IMAD.MOV.U32 R6, RZ, RZ, RZ ;  /* 0x000000ffff067224 */ /* 0x000fe200078e00ff */
[----:B------:R-:W-:Y:S01]  /*f4c0*/  MOV R10, R14 ;  /* 0x0000000e000a7202 */ /* 0x000fe20000000f00 */
[----:B------:R-:W-:Y:S01]  /*f4d0*/  IMAD.MOV.U32 R3, RZ, RZ, 0x1f ;  /* 0x0000001fff037424 */ /* 0x000fe200078e00ff */
[----:B------:R-:W-:-:S02]  /*f4e0*/  MOV R2, 0xf500 ;  /* 0x0000f50000027802 */ /* 0x000fc40000000f00 */
[----:B------:R-:W-:Y:S05]  /*f4f0*/  CALL.REL.NOINC `($__internal_1_$__cuda_sm70_shflsync_idx_p) ;  /* 0x0000324000007944 */ /* 0x000fea0003c00000 */
[----:B------:R-:W-:Y:S01]  /*f500*/  MOV R11, R58 ;  /* 0x0000003a000b7202 */ /* 0x000fe20000000f00 */
[----:B------:R-:W-:Y:S05]  /*f510*/  BRA `(.L_x_158) ;  /* 0xffff113000007947 */ /* 0x000fea000383ffff */
.L_x_41:
[----:B------:R-:W-:Y:S01]  /*f520*/  IMAD.MOV.U32 R56, RZ, RZ, R4 ;  /* 0x000000ffff387224 */ /* 0x000fe200078e0004 */
[----:B------:R-:W-:-:S02]  /*f530*/  MOV R3, 0x1f ;  /* 0x0000001f00037802 */ /* 0x000fc40000000f00 */
[----:B------:R-:W-:Y:S02]  /*f540*/  MOV R2, 0xf560 ;  /* 0x0000f56000027802 */ /* 0x000fe40000000f00 */
[----:B-1234-:R-:W-:Y:S05]  /*f550*/  CALL.REL.NOINC `($__internal_1_$__cuda_sm70_shflsync_idx_p) ;  /* 0x000031e000007944 */ /* 0x01efea0003c00000 */
[----:B------:R-:W-:Y:S01]  /*f560*/  MOV R6, R58 ;  /* 0x0000003a00067202 */ /* 0x000fe20000000f00 */
[----:B------:R-:W-:Y:S05]  /*f570*/  BRA `(.L_x_40) ;  /* 0xffff113000007947 */ /* 0x000fea000383ffff */
.L_x_49:
[----:B------:R-:W-:Y:S01]  /*f580*/  IMAD.MOV.U32 R56, RZ, RZ, R5 ;  /* 0x000000ffff387224 */ /* 0x000fe200078e0005 */
[----:B------:R-:W-:Y:S01]  /*f590*/  MOV R10, RZ ;  /* 0x000000ff000a7202 */ /* 0x000fe20000000f00 */
[----:B------:R-:W-:Y:S01]  /*f5a0*/  IMAD.MOV.U32 R3, RZ, RZ, 0x181f ;  /* 0x0000181fff037424 */ /* 0x000fe200078e00ff */
[----:B------:R-:W-:Y:S02]  /*f5b0*/  MOV R2, 0xf5d0 ;  /* 0x0000f5d000027802 */ /* 0x000fe40000000f00 */
[----:B-----5:R-:W-:Y:S05]  /*f5c0*/  CALL.REL.NOINC `($__internal_1_$__cuda_sm70_shflsync_idx_p) ;  /* 0x0000317000007944 */ /* 0x020fea0003c00000 */
[----:B------:R-:W-:Y:S01]  /*f5d0*/  MOV R7, R58 ;  /* 0x0000003a00077202 */ /* 0x000fe20000000f00 */
[----:B------:R-:W-:Y:S05]  /*f5e0*/  BRA `(.L_x_159) ;  /* 0xffff2bd000007947 */ /* 0x000fea000383ffff */
.L_x_50:
[----:B------:R-:W-:Y:S01]  /*f5f0*/  IMAD.MOV.U32 R56, RZ, RZ, R6 ;  /* 0x000000ffff387224 */ /* 0x000fe200078e0006 */
[----:B------:R-:W-:Y:S01]  /*f600*/  MOV R10, RZ ;  /* 0x000000ff000a7202 */ /* 0x000fe20000000f00 */
[----:B------:R-:W-:Y:S01]  /*f610*/  IMAD.MOV.U32 R3, RZ, RZ, 0x181f ;  /* 0x0000181fff037424 */ /* 0x000fe200078e00ff */
[----:B------:R-:W-:Y:S02]  /*f620*/  MOV R2, 0xf640 ;  /* 0x0000f64000027802 */ /* 0x000fe40000000f00 */
[----:B-12--5:R-:W-:Y:S05]  /*f630*/  CALL.REL.NOINC `($__internal_1_$__cuda_sm70_shflsync_idx_p) ;  /* 0x0000310000007944 */ /* 0x026fea0003c00000 */
[----:B------:R-:W-:Y:S01]  /*f640*/  MOV R2, R58 ;  /* 0x0000003a00027202 */ /* 0x000fe20000000f00 */
[----:B------:R-:W-:Y:S05]  /*f650*/  BRA `(.L_x_160) ;  /* 0xffff2b8000007947 */ /* 0x000fea000383ffff */
.L_x_53:
[----:B------:R-:W-:Y:S01]  /*f660*/  IMAD.MOV.U32 R56, RZ, RZ, R5 ;  /* 0x000000ffff387224 */ /* 0x000fe200078e0005 */
[----:B------:R-:W-:Y:S01]  /*f670*/  MOV R10, 0x1 ;  /* 0x00000001000a7802 */ /* 0x000fe20000000f00 */
[----:B-1----:R-:W-:Y:S01]  /*f680*/  IMAD.MOV.U32 R3, RZ, RZ, 0x181f ;  /* 0x0000181fff037424 */ /* 0x002fe200078e00ff */
[----:B----4-:R-:W-:-:S02]  /*f690*/  MOV R2, 0xf6b0 ;  /* 0x0000f6b000027802 */ /* 0x010fc40000000f00 */
[----:B--2--5:R-:W-:Y:S05]  /*f6a0*/  CALL.REL.NOINC `($__internal_1_$__cuda_sm70_shflsync_idx_p) ;  /* 0x0000309000007944 */ /* 0x024fea0003c00000 */
[----:B------:R-:W-:Y:S01]  /*f6b0*/  IMAD.MOV.U32 R7, RZ, RZ, R58 ;  /* 0x000000ffff077224 */ /* 0x000fe200078e003a */
[----:B------:R-:W-:Y:S01]  /*f6c0*/  MOV R10, 0x1 ;  /* 0x00000001000a7802 */ /* 0x000fe20000000f00 */
[----:B------:R-:W-:Y:S01]  /*f6d0*/  IMAD.MOV.U32 R56, RZ, RZ, R6 ;  /* 0x000000ffff387224 */ /* 0x000fe200078e0006 */
[----:B------:R-:W-:-:S02]  /*f6e0*/  MOV R3, 0x181f ;  /* 0x0000181f00037802 */ /* 0x000fc40000000f00 */
[----:B------:R-:W-:Y:S02]  /*f6f0*/  MOV R2, 0xf710 ;  /* 0x0000f71000027802 */ /* 0x000fe40000000f00 */
[----:B------:R-:W-:Y:S05]  /*f700*/  CALL.REL.NOINC `($__internal_1_$__cuda_sm70_shflsync_idx_p) ;  /* 0x0000303000007944 */ /* 0x000fea0003c00000 */
[----:B------:R-:W-:Y:S01]  /*f710*/  MOV R2, R58 ;  /* 0x0000003a00027202 */ /* 0x000fe20000000f00 */
[----:B------:R-:W-:Y:S05]  /*f720*/  BRA `(.L_x_161) ;  /* 0xffff2c0000007947 */ /* 0x000fea000383ffff */
.L_x_56:
[----:B------:R-:W-:Y:S01]  /*f730*/  IMAD.MOV.U32 R56, RZ, RZ, R5 ;  /* 0x000000ffff387224 */ /* 0x000fe200078e0005 */
[----:B------:R-:W-:Y:S01]  /*f740*/  MOV R10, 0x2 ;  /* 0x00000002000a7802 */ /* 0x000fe20000000f00 */
[----:B-1----:R-:W-:Y:S01]  /*f750*/  IMAD.MOV.U32 R3, RZ, RZ, 0x181f ;  /* 0x0000181fff037424 */ /* 0x002fe200078e00ff */
[----:B------:R-:W-:Y:S02]  /*f760*/  MOV R2, 0xf780 ;  /* 0x0000f78000027802 */ /* 0x000fe40000000f00 */
[----:B--23-5:R-:W-:Y:S05]  /*f770*/  CALL.REL.NOINC `($__internal_1_$__cuda_sm70_shflsync_idx_p) ;  /* 0x00002fc000007944 */ /* 0x02cfea0003c00000 */
[----:B------:R-:W-:Y:S01]  /*f780*/  MOV R7, R58 ;  /* 0x0000003a00077202 */ /* 0x000fe20000000f00 */
[----:B------:R-:W-:Y:S05]  /*f790*/  BRA `(.L_x_162) ;  /* 0xffff2c7000007947 */ /* 0x000fea000383ffff */
.L_x_57:
[----:B------:R-:W-:Y:S01]  /*f7a0*/  IMAD.MOV.U32 R56, RZ, RZ, R6 ;  /* 0x000000ffff387224 */ /* 0x000fe200078e0006 */
[----:B------:R-:W-:Y:S01]  /*f7b0*/  MOV R10, 0x2 ;  /* 0x00000002000a7802 */ /* 0x000fe20000000f00 */
[----:B-1----:R-:W-:Y:S01]  /*f7c0*/  IMAD.MOV.U32 R3, RZ, RZ, 0x181f ;  /* 0x0000181fff037424 */ /* 0x002fe200078e00ff */
[----:B------:R-:W-:Y:S02]  /*f7d0*/  MOV R2, 0xf7f0 ;  /* 0x0000f7f000027802 */ /* 0x000fe40000000f00 */
[----:B--2345:R-:W-:Y:S05]  /*f7e0*/  CALL.REL.NOINC `($__internal_1_$__cuda_sm70_shflsync_idx_p) ;  /* 0x00002f5000007944 */ /* 0x03cfea0003c00000 */
[----:B------:R-:W-:Y:S01]  /*f7f0*/  MOV R2, R58 ;  /* 0x0000003a00027202 */ /* 0x000fe20000000f00 */
[----:B------:R-:W-:Y:S05]  /*f800*/  BRA `(.L_x_163) ;  /* 0xffff2c2000007947 */ /* 0x000fea000383ffff */
.L_x_60:
[----:B------:R-:W-:Y:S01]  /*f810*/  IMAD.MOV.U32 R56, RZ, RZ, R5 ;  /* 0x000000ffff387224 */ /* 0x000fe200078e0005 */
[----:B------:R-:W-:Y:S01]  /*f820*/  MOV R10, 0x3 ;  /* 0x00000003000a7802 */ /* 0x000fe20000000f00 */
[----:B--2---:R-:W-:Y:S01]  /*f830*/  IMAD.MOV.U32 R3, RZ, RZ, 0x181f ;  /* 0x0000181fff037424 */ /* 0x004fe200078e00ff */
[----:B------:R-:W-:-:S02]  /*f840*/  MOV R2, 0xf860 ;  /* 0x0000f86000027802 */ /* 0x000fc40000000f00 */
[----:B-1-345:R-:W-:Y:S05]  /*f850*/  CALL.REL.NOINC `($__internal_1_$__cuda_sm70_shflsync_idx_p) ;  /* 0x00002ee000007944 */ /* 0x03afea0003c00000 */
        /* <DEDUP_REMOVED lines=8> */
.L_x_63:
[----:B------:R-:W-:Y:S01]  /*f8e0*/  IMAD.MOV.U32 R56, RZ, RZ, R5 ;  /* 0x000000ffff387224 */ /* 0x000fe200078e0005 */
[----:B------:R-:W-:Y:S01]  /*f8f0*/  MOV R10, 0x4 ;  /* 0x00000004000a7802 */ /* 0x000fe20000000f00 */
[----:B-1----:R-:W-:Y:S01]  /*f900*/  IMAD.MOV.U32 R3, RZ, RZ, 0x181f ;  /* 0x0000181fff037424 */ /* 0x002fe200078e00ff */
[----:B--2---:R-:W-:Y:S02]  /*f910*/  MOV R2, 0xf930 ;  /* 0x0000f93000027802 */ /* 0x004fe40000000f00 */
[----:B---345:R-:W-:Y:S05]  /*f920*/  CALL.REL.NOINC `($__internal_1_$__cuda_sm70_shflsync_idx_p) ;  /* 0x00002e1000007944 */ /* 0x038fea0003c00000 */
[----:B------:R-:W-:Y:S01]  /*f930*/  MOV R7, R58 ;  /* 0x0000003a00077202 */ /* 0x000fe20000000f00 */
[----:B------:R-:W-:Y:S05]  /*f940*/  BRA `(.L_x_165) ;  /* 0xffff2cb000007947 */ /* 0x000fea000383ffff */
.L_x_64:
[----:B------:R-:W-:Y:S01]  /*f950*/  IMAD.MOV.U32 R56, RZ, RZ, R6 ;  /* 0x000000ffff387224 */ /* 0x000fe200078e0006 */
[----:B------:R-:W-:Y:S01]  /*f960*/  MOV R10, 0x4 ;  /* 0x00000004000a7802 */ /* 0x000fe20000000f00 */
[----:B------:R-:W-:Y:S01]  /*f970*/  IMAD.MOV.U32 R3, RZ, RZ, 0x181f ;  /* 0x0000181fff037424 */ /* 0x000fe200078e00ff */
[----:B--2---:R-:W-:Y:S02]  /*f980*/  MOV R2, 0xf9a0 ;  /* 0x0000f9a000027802 */ /* 0x004fe40000000f00 */
[----:B-1-345:R-:W-:Y:S05]  /*f990*/  CALL.REL.NOINC `($__internal_1_$__cuda_sm70_shflsync_idx_p) ;  /* 0x00002da000007944 */ /* 0x03afea0003c00000 */
[----:B------:R-:W-:Y:S01]  /*f9a0*/  MOV R2, R58 ;  /* 0x0000003a00027202 */ /* 0x000fe20000000f00 */
[----:B------:R-:W-:Y:S05]  /*f9b0*/  BRA `(.L_x_166) ;  /* 0xffff2c6000007947 */ /* 0x000fea000383ffff */
.L_x_67:
[----:B------:R-:W-:Y:S01]  /*f9c0*/  IMAD.MOV.U32 R56, RZ, RZ, R5 ;  /* 0x000000ffff387224 */ /* 0x000fe200078e0005 */
[----:B------:R-:W-:Y:S01]  /*f9d0*/  MOV R10, 0x5 ;  /* 0x00000005000a7802 */ /* 0x000fe20000000f00 */
[----:B-1----:R-:W-:Y:S01]  /*f9e0*/  IMAD.MOV.U32 R3, RZ, RZ, 0x181f ;  /* 0x0000181fff037424 */ /* 0x002fe200078e00ff */
[----:B------:R-:W-:-:S02]  /*f9f0*/  MOV R2, 0xfa10 ;  /* 0x0000fa1000027802 */ /* 0x000fc40000000f00 */
[----:B--2345:R-:W-:Y:S05]  /*fa00*/  CALL.REL.NOINC `($__internal_1_$__cuda_sm70_shflsync_idx_p) ;  /* 0x00002d3000007944 */ /* 0x03cfea0003c00000 */
        /* <DEDUP_REMOVED lines=8> */
.L_x_70:
[----:B------:R-:W-:Y:S01]  /*fa90*/  IMAD.MOV.U32 R56, RZ, RZ, R5 ;  /* 0x000000ffff387224 */ /* 0x000fe200078e0005 */
[----:B------:R-:W-:Y:S01]  /*faa0*/  MOV R10, 0x6 ;  /* 0x00000006000a7802 */ /* 0x000fe20000000f00 */
[----:B-1----:R-:W-:Y:S01]  /*fab0*/  IMAD.MOV.U32 R3, RZ, RZ, 0x181f ;  /* 0x0000181fff037424 */ /* 0x002fe200078e00ff */
[----:B------:R-:W-:Y:S02]  /*fac0*/  MOV R2, 0xfae0 ;  /* 0x0000fae000027802 */ /* 0x000fe40000000f00 */
[----:B--2345:R-:W-:Y:S05]  /*fad0*/  CALL.REL.NOINC `($__internal_1_$__cuda_sm70_shflsync_idx_p) ;  /* 0x00002c6000007944 */ /* 0x03cfea0003c00000 */
[----:B------:R-:W-:Y:S01]  /*fae0*/  MOV R7, R58 ;  /* 0x0000003a00077202 */ /* 0x000fe20000000f00 */
[----:B------:R-:W-:Y:S05]  /*faf0*/  BRA `(.L_x_168) ;  /* 0xffff2cf000007947 */ /* 0x000fea000383ffff */
.L_x_71:
[----:B------:R-:W-:Y:S01]  /*fb00*/  IMAD.MOV.U32 R56, RZ, RZ, R6 ;  /* 0x000000ffff387224 */ /* 0x000fe200078e0006 */
[----:B------:R-:W-:Y:S01]  /*fb10*/  MOV R10, 0x6 ;  /* 0x00000006000a7802 */ /* 0x000fe20000000f00 */
[----:B-1----:R-:W-:Y:S01]  /*fb20*/  IMAD.MOV.U32 R3, RZ, RZ, 0x181f ;  /* 0x0000181fff037424 */ /* 0x002fe200078e00ff */
[----:B------:R-:W-:Y:S02]  /*fb30*/  MOV R2, 0xfb50 ;  /* 0x0000fb5000027802 */ /* 0x000fe40000000f00 */
[----:B--2345:R-:W-:Y:S05]  /*fb40*/  CALL.REL.NOINC `($__internal_1_$__cuda_sm70_shflsync_idx_p) ;  /* 0x00002bf000007944 */ /* 0x03cfea0003c00000 */
[----:B------:R-:W-:Y:S01]  /*fb50*/  MOV R2, R58 ;  /* 0x0000003a00027202 */ /* 0x000fe20000000f00 */
[----:B------:R-:W-:Y:S05]  /*fb60*/  BRA `(.L_x_169) ;  /* 0xffff2ca000007947 */ /* 0x000fea000383ffff */
.L_x_74:
        /* <DEDUP_REMOVED lines=13> */
.L_x_77:
[----:B------:R-:W-:Y:S01]  /*fc40*/  IMAD.MOV.U32 R56, RZ, RZ, R4 ;  /* 0x000000ffff387224 */ /* 0x000fe200078e0004 */
[----:B------:R-:W-:Y:S01]  /*fc50*/  MOV R10, RZ ;  /* 0x000000ff000a7202 */ /* 0x000fe20000000f00 */
[----:B------:R-:W-:Y:S01]  /*fc60*/  IMAD.MOV.U32 R3, RZ, RZ, 0x181f ;  /* 0x0000181fff037424 */ /* 0x000fe200078e00ff */
[----:B------:R-:W-:Y:S02]  /*fc70*/  MOV R2, 0xfc90 ;  /* 0x0000fc9000027802 */ /* 0x000fe40000000f00 */
[----:B------:R-:W-:Y:S05]  /*fc80*/  CALL.REL.NOINC `($__internal_1_$__cuda_sm70_shflsync_idx_p) ;  /* 0x00002ab000007944 */ /* 0x000fea0003c00000 */
[----:B------:R-:W-:Y:S01]  /*fc90*/  MOV R7, R58 ;  /* 0x0000003a00077202 */ /* 0x000fe20000000f00 */
[----:B------:R-:W-:Y:S05]  /*fca0*/  BRA `(.L_x_171) ;  /* 0xffff495000007947 */ /* 0x000fea000383ffff */
.L_x_78:
[----:B------:R-:W-:Y:S01]  /*fcb0*/  IMAD.MOV.U32 R56, RZ, RZ, R0 ;  /* 0x000000ffff387224 */ /* 0x000fe200078e0000 */
[----:B------:R-:W-:Y:S01]  /*fcc0*/  MOV R10, RZ ;  /* 0x000000ff000a7202 */ /* 0x000fe20000000f00 */
[----:B------:R-:W-:Y:S01]  /*fcd0*/  IMAD.MOV.U32 R3, RZ, RZ, 0x181f ;  /* 0x0000181fff037424 */ /* 0x000fe200078e00ff */
[----:B------:R-:W-:Y:S02]  /*fce0*/  MOV R2, 0xfd00 ;  /* 0x0000fd0000027802 */ /* 0x000fe40000000f00 */
[----:B-12---:R-:W-:Y:S05]  /*fcf0*/  CALL.REL.NOINC `($__internal_1_$__cuda_sm70_shflsync_idx_p) ;  /* 0x00002a4000007944 */ /* 0x006fea0003c00000 */
[----:B------:R-:W-:Y:S01]  /*fd00*/  ISETP.GE.AND P1, PT, R231, c[0x0][0x1d4], PT ;  /* 0x00007500e7007a0c */ /* 0x000fe20003f26270 */
[----:B------:R-:W-:Y:S01]  /*fd10*/  IMAD.MOV.U32 R56, RZ, RZ, R4 ;  /* 0x000000ffff387224 */ /* 0x000fe200078e0004 */
[----:B------:R-:W-:Y:S01]  /*fd20*/  IADD3 R2, P2, R58, R155, RZ ;  /* 0x0000009b3a027210 */ /* 0x000fe20007f5e0ff */
[----:B------:R-:W-:Y:S01]  /*fd30*/  IMAD.MOV.U32 R10, RZ, RZ, 0x1 ;  /* 0x00000001ff0a7424 */ /* 0x000fe200078e00ff */
[----:B------:R-:W-:-:S03]  /*fd40*/  SEL R5, RZ, 0x10, P1 ;  /* 0x00000010ff057807 */ /* 0x000fc60000800000 */
[----:B------:R-:W-:-:S06]  /*fd50*/  IMAD.X R3, R7, 0x1, R36, P2 ;  /* 0x0000000107037824 */ /* 0x000fcc00010e0624 */
[----:B------:R-:W-:Y:S01]  /*fd60*/  @!PT LDS RZ, [RZ] ;  /* 0x00000000fffff984 */ /* 0x000fe20000000800 */
[----:B------:R-:W-:Y:S01]  /*fd70*/  @!PT LDS RZ, [RZ] ;  /* 0x00000000fffff984 */ /* 0x000fe20000000800 */
[----:B------:R-:W-:Y:S01]  /*fd80*/  @!PT LDS RZ, [RZ] ;  /* 0x00000000fffff984 */ /* 0x000fe20000000800 */
[----:B------:R1:W-:Y:S02]  /*fd90*/  LDGSTS.E.BYPASS.LTC128B.128 [R204+0x2900], [R2.64], !P1 ;  /* 0x0290000002cc7fae */ /* 0x0003e4000c901d46 */
[----:B-1----:R-:W-:Y:S01]  /*fda0*/  IMAD.MOV.U32 R3, RZ, RZ, 0x181f ;  /* 0x0000181fff037424 */ /* 0x002fe200078e00ff */
[----:B------:R-:W-:Y:S02]  /*fdb0*/  MOV R2, 0xfdd0 ;  /* 0x0000fdd000027802 */ /* 0x000fe40000000f00 */
[----:B------:R-:W-:Y:S05]  /*fdc0*/  CALL.REL.NOINC `($__internal_1_$__cuda_sm70_shflsync_idx_p) ;  /* 0x0000297000007944 */ /* 0x000fea0003c00000 */
[----:B------:R-:W-:Y:S01]  /*fdd0*/  IMAD.MOV.U32 R7, RZ, RZ, R58 ;  /* 0x000000ffff077224 */ /* 0x000fe200078e003a */
[----:B------:R-:W-:Y:S01]  /*fde0*/  MOV R10, 0x1 ;  /* 0x00000001000a7802 */ /* 0x000fe20000000f00 */
[----:B------:R-:W-:Y:S01]  /*fdf0*/  IMAD.MOV.U32 R56, RZ, RZ, R0 ;  /* 0x000000ffff387224 */ /* 0x000fe200078e0000 */
[----:B------:R-:W-:Y:S02]  /*fe00*/  MOV R3, 0x181f ;  /* 0x0000181f00037802 */ /* 0x000fe40000000f00 */
[----:B------:R-:W-:Y:S02]  /*fe10*/  MOV R2, 0xfe30 ;  /* 0x0000fe3000027802 */ /* 0x000fe40000000f00 */
[----:B------:R-:W-:Y:S05]  /*fe20*/  CALL.REL.NOINC `($__internal_1_$__cuda_sm70_shflsync_idx_p) ;  /* 0x0000291000007944 */ /* 0x000fea0003c00000 */
[C---:B------:R-:W-:Y:S01]  /*fe30*/  IADD3 R2, -R5.reuse, 0x10, RZ ;  /* 0x0000001005027810 */ /* 0x040fe20007ffe1ff */
[----:B------:R-:W-:Y:S01]  /*fe40*/  IMAD.MOV.U32 R56, RZ, RZ, R4 ;  /* 0x000000ffff387224 */ /* 0x000fe200078e0004 */
[----:B------:R-:W-:Y:S01]  /*fe50*/  ISETP.NE.U32.AND P3, PT, R5, RZ, PT ;  /* 0x000000ff0500720c */ /* 0x000fe20003f65070 */
[----:B------:R-:W-:Y:S01]  /*fe60*/  IMAD.MOV.U32 R10, RZ, RZ, 0x2 ;  /* 0x00000002ff0a7424 */ /* 0x000fe200078e00ff */
[----:B------:R-:W-:-:S04]  /*fe70*/  LOP3.LUT R2, R2, 0xf, RZ, 0xc0, !PT ;  /* 0x0000000f02027812 */ /* 0x000fc800078ec0ff */
[----:B------:R-:W-:-:S04]  /*fe80*/  IADD3 R2, P2, P1, R2, R58, R155 ;  /* 0x0000003a02027210 */ /* 0x000fc8000795e09b */
[----:B------:R-:W-:-:S05]  /*fe90*/  IADD3.X R3, RZ, R7, R36, P2, P1 ;  /* 0x00000007ff037210 */ /* 0x000fca00017e2424 */
[----:B------:R-:W-:Y:S01]  /*fea0*/  @!PT LDS RZ, [RZ] ;  /* 0x00000000fffff984 */ /* 0x000fe20000000800 */
[----:B------:R-:W-:Y:S01]  /*feb0*/  @!PT LDS RZ, [RZ] ;  /* 0x00000000fffff984 */ /* 0x000fe20000000800 */
[----:B------:R-:W-:Y:S01]  /*fec0*/  @!PT LDS RZ, [RZ] ;  /* 0x00000000fffff984 */ /* 0x000fe20000000800 */
[----:B------:R1:W-:Y:S02]  /*fed0*/  LDGSTS.E.BYPASS.LTC128B.128.ZFILL [R204+0x3100], [R2.64], P3 ;  /* 0x0310000002cc7fae */ /* 0x0003e40009941d46 */
        /* <DEDUP_REMOVED lines=49> */
[----:B------:R-:W-:Y:S01]  /*101f0*/  MOV R0, R58 ;  /* 0x0000003a00007202 */ /* 0x000fe20000000f00 */
[----:B------:R-:W-:Y:S05]  /*10200*/  BRA `(.L_x_172) ;  /* 0xffff457000007947 */ /* 0x000fea000383ffff */
.L_x_79:
[----:B------:R-:W-:Y:S02]  /*10210*/  MOV R3, 0x2 ;  /* 0x0000000200037802 */ /* 0x000fe40000000f00 */
[----:B------:R-:W-:-:S02]  /*10220*/  MOV R2, 0x10240 ;  /* 0x0001024000027802 */ /* 0x000fc40000000f00 */
[----:B------:R-:W-:Y:S05]  /*10230*/  CALL.REL.NOINC `($__internal_0_$__cuda_sm70_shflsync_bfly_p) ;  /* 0x000024a000007944 */ /* 0x000fea0003c00000 */
[----:B------:R-:W-:Y:S01]  /*10240*/  MOV R0, R8 ;  /* 0x0000000800007202 */ /* 0x000fe20000000f00 */
[----:B------:R-:W-:Y:S05]  /*10250*/  BRA `(.L_x_173) ;  /* 0xffff511000007947 */ /* 0x000fea000383ffff */
.L_x_80:
[----:B------:R-:W-:Y:S02]  /*10260*/  MOV R3, 0x1 ;  /* 0x0000000100037802 */ /* 0x000fe40000000f00 */
[----:B------:R-:W-:-:S02]  /*10270*/  MOV R2, 0x10290 ;  /* 0x0001029000027802 */ /* 0x000fc40000000f00 */
[----:B------:R-:W-:Y:S05]  /*10280*/  CALL.REL.NOINC `($__internal_0_$__cuda_sm70_shflsync_bfly_p) ;  /* 0x0000245000007944 */ /* 0x000fea0003c00000 */
[----:B------:R-:W-:Y:S01]  /*10290*/  FMNMX.FTZ R72, R4, R8, !PT ;  /* 0x0000000804487209 */ /* 0x000fe20007810000 */
[----:B------:R-:W-:Y:S01]  /*102a0*/  IMAD.MOV.U32 R4, RZ, RZ, R5 ;  /* 0x000000ffff047224 */ /* 0x000fe200078e0005 */
[----:B------:R-:W-:Y:S01]  /*102b0*/  MOV R2, 0x102e0 ;  /* 0x000102e000027802 */ /* 0x000fe20000000f00 */
[----:B------:R-:W-:-:S02]  /*102c0*/  IMAD.MOV.U32 R3, RZ, RZ, 0x2 ;  /* 0x00000002ff037424 */ /* 0x000fc400078e00ff */
[----:B------:R-:W-:Y:S05]  /*102d0*/  CALL.REL.NOINC `($__internal_0_$__cuda_sm70_shflsync_bfly_p) ;  /* 0x0000240000007944 */ /* 0x000fea0003c00000 */
[----:B------:R-:W-:Y:S01]  /*102e0*/  FMNMX.FTZ R5, R5, R8, !PT ;  /* 0x0000000805057209 */ /* 0x000fe20007810000 */
[----:B------:R-:W-:Y:S01]  /*102f0*/  IMAD.MOV.U32 R3, RZ, RZ, 0x1 ;  /* 0x00000001ff037424 */ /* 0x000fe200078e00ff */
[----:B------:R-:W-:-:S03]  /*10300*/  MOV R2, 0x10330 ;  /* 0x0001033000027802 */ /* 0x000fc60000000f00 */
[----:B------:R-:W-:Y:S02]  /*10310*/  IMAD.MOV.U32 R4, RZ, RZ, R5 ;  /* 0x000000ffff047224 */ /* 0x000fe400078e0005 */
[----:B------:R-:W-:Y:S05]  /*10320*/  CALL.REL.NOINC `($__internal_0_$__cuda_sm70_shflsync_bfly_p) ;  /* 0x000023b000007944 */ /* 0x000fea0003c00000 */
[----:B------:R-:W-:Y:S01]  /*10330*/  FMNMX.FTZ R71, R5, R8, !PT ;  /* 0x0000000805477209 */ /* 0x000fe20007810000 */
[----:B------:R-:W-:Y:S01]  /*10340*/  IMAD.MOV.U32 R4, RZ, RZ, R6 ;  /* 0x000000ffff047224 */ /* 0x000fe200078e0006 */
[----:B------:R-:W-:Y:S01]  /*10350*/  MOV R2, 0x10380 ;  /* 0x0001038000027802 */ /* 0x000fe20000000f00 */
[----:B------:R-:W-:Y:S02]  /*10360*/  IMAD.MOV.U32 R3, RZ, RZ, 0x2 ;  /* 0x00000002ff037424 */ /* 0x000fe400078e00ff */
        /* <DEDUP_REMOVED lines=16> */
[----:B------:R-:W-:Y:S01]  /*10470*/  MOV R14, R8 ;  /* 0x00000008000e7202 */ /* 0x000fe20000000f00 */
[----:B------:R-:W-:Y:S05]  /*10480*/  BRA `(.L_x_174) ;  /* 0xffff4fd000007947 */ /* 0x000fea000383ffff */
.L_x_82:
[----:B-1--4-:R-:W-:Y:S01]  /*10490*/  MOV R3, 0x181f ;  /* 0x0000181f00037802 */ /* 0x012fe20000000f00 */
[----:B------:R-:W-:Y:S01]  /*104a0*/  IMAD.MOV.U32 R10, RZ, RZ, RZ ;  /* 0x000000ffff0a7224 */ /* 0x000fe200078e00ff */
[----:B------:R-:W-:Y:S02]  /*104b0*/  MOV R2, 0x104d0 ;  /* 0x000104d000027802 */ /* 0x000fe40000000f00 */
[----:B------:R-:W-:Y:S05]  /*104c0*/  CALL.REL.NOINC `($__internal_1_$__cuda_sm70_shflsync_idx_p) ;  /* 0x0000227000007944 */ /* 0x000fea0003c00000 */
[----:B------:R-:W-:-:S05]  /*104d0*/  BRA `(.L_x_175) ;  /* 0xffff6b9000007947 */ /* 0x000fca000383ffff */
.L_x_85:
[----:B------:R-:W-:Y:S01]  /*104e0*/  MOV R10, RZ ;  /* 0x000000ff000a7202 */ /* 0x000fe20000000f00 */
[----:B------:R-:W-:Y:S01]  /*104f0*/  IMAD.MOV.U32 R56, RZ, RZ, R5 ;  /* 0x000000ffff387224 */ /* 0x000fe200078e0005 */
[----:B------:R-:W-:Y:S01]  /*10500*/  MOV R2, 0x10530 ;  /* 0x0001053000027802 */ /* 0x000fe20000000f00 */
[----:B------:R-:W-:Y:S02]  /*10510*/  IMAD.MOV.U32 R3, RZ, RZ, 0x181f ;  /* 0x0000181fff037424 */ /* 0x000fe400078e00ff */
[----:B------:R-:W-:Y:S05]  /*10520*/  CALL.REL.NOINC `($__internal_1_$__cuda_sm70_shflsync_idx_p) ;  /* 0x0000221000007944 */ /* 0x000fea0003c00000 */
[----:B------:R-:W-:Y:S01]  /*10530*/  MOV R9, R58 ;  /* 0x0000003a00097202 */ /* 0x000fe20000000f00 */
[----:B------:R-:W-:-:S05]  /*10540*/  BRA `(.L_x_176) ;  /* 0xffff7ff000007947 */ /* 0x000fca000383ffff */
.L_x_86:
[----:B------:R-:W-:Y:S01]  /*10550*/  MOV R10, RZ ;  /* 0x000000ff000a7202 */ /* 0x000fe20000000f00 */
[----:B------:R-:W-:Y:S01]  /*10560*/  IMAD.MOV.U32 R56, RZ, RZ, R4 ;  /* 0x000000ffff387224 */ /* 0x000fe200078e0004 */
[----:B------:R-:W-:Y:S01]  /*10570*/  MOV R2, 0x105a0 ;  /* 0x000105a000027802 */ /* 0x000fe20000000f00 */
[----:B------:R-:W-:Y:S02]  /*10580*/  IMAD.MOV.U32 R3, RZ, RZ, 0x181f ;  /* 0x0000181fff037424 */ /* 0x000fe400078e00ff */
[----:B-12---:R-:W-:Y:S05]  /*10590*/  CALL.REL.NOINC `($__internal_1_$__cuda_sm70_shflsync_idx_p) ;  /* 0x000021a000007944 */ /* 0x006fea0003c00000 */
[C---:B------:R-:W-:Y:S01]  /*105a0*/  IADD3 R2, -R198.reuse, 0x10, RZ ;  /* 0x00000010c6027810 */ /* 0x040fe20007ffe1ff */
[----:B------:R-:W-:Y:S01]  /*105b0*/  IMAD.MOV.U32 R56, RZ, RZ, R5 ;  /* 0x000000ffff387224 */ /* 0x000fe200078e0005 */
[----:B------:R-:W-:Y:S01]  /*105c0*/  ISETP.NE.U32.AND P1, PT, R198, RZ, PT ;  /* 0x000000ffc600720c */ /* 0x000fe20003f25070 */
[----:B------:R-:W-:Y:S01]  /*105d0*/  IMAD.MOV.U32 R10, RZ, RZ, 0x1 ;  /* 0x00000001ff0a7424 */ /* 0x000fe200078e00ff */
[----:B------:R-:W-:Y:S04]  /*105e0*/  LOP3.LUT R2, R2, 0xf, RZ, 0xc0, !PT ;  /* 0x0000000f02027812 */ /* 0x000fe800078ec0ff */
[----:B------:R-:W-:Y:S04]  /*105f0*/  IADD3 R2, P3, P2, R2, R58, R17 ;  /* 0x0000003a02027210 */ /* 0x000fe80007a7e011 */
[----:B------:R-:W-:Y:S05]  /*10600*/  IADD3.X R3, RZ, R9, R6, P3, P2 ;  /* 0x00000009ff037210 */ /* 0x000fea0001fe4406 */
[----:B------:R-:W-:Y:S01]  /*10610*/  @!PT LDS RZ, [RZ] ;  /* 0x00000000fffff984 */ /* 0x000fe20000000800 */
[----:B------:R-:W-:Y:S01]  /*10620*/  @!PT LDS RZ, [RZ] ;  /* 0x00000000fffff984 */ /* 0x000fe20000000800 */
[----:B------:R-:W-:Y:S01]  /*10630*/  @!PT LDS RZ, [RZ] ;  /* 0x00000000fffff984 */ /* 0x000fe20000000800 */
[----:B------:R1:W-:Y:S02]  /*10640*/  LDGSTS.E.BYPASS.LTC128B.128.ZFILL [R204+0x2900], [R2.64], P1 ;  /* 0x0290000002cc7fae */ /* 0x0003e40008941d46 */
[----:B-1----:R-:W-:Y:S01]  /*10650*/  MOV R2, 0x10680 ;  /* 0x0001068000027802 */ /* 0x002fe20000000f00 */
[----:B------:R-:W-:Y:S04]  /*10660*/  IMAD.MOV.U32 R3, RZ, RZ, 0x181f ;  /* 0x0000181fff037424 */ /* 0x000fe800078e00ff */
[----:B------:R-:W-:Y:S05]  /*10670*/  CALL.REL.NOINC `($__internal_1_$__cuda_sm70_shflsync_idx_p) ;  /* 0x000020c000007944 */ /* 0x000fea0003c00000 */
[----:B------:R-:W-:Y:S01]  /*10680*/  MOV R10, 0x1 ;  /* 0x00000001000a7802 */ /* 0x000fe20000000f00 */
[----:B------:R-:W-:Y:S01]  /*10690*/  IMAD.MOV.U32 R7, RZ, RZ, R58 ;  /* 0x000000ffff077224 */ /* 0x000fe200078e003a */
[----:B------:R-:W-:Y:S01]  /*106a0*/  MOV R3, 0x181f ;  /* 0x0000181f00037802 */ /* 0x000fe20000000f00 */
[----:B------:R-:W-:Y:S01]  /*106b0*/  IMAD.MOV.U32 R56, RZ, RZ, R4 ;  /* 0x000000ffff387224 */ /* 0x000fe200078e0004 */
[----:B------:R-:W-:Y:S02]  /*106c0*/  MOV R2, 0x106e0 ;  /* 0x000106e000027802 */ /* 0x000fe40000000f00 */
[----:B------:R-:W-:Y:S05]  /*106d0*/  CALL.REL.NOINC `($__internal_1_$__cuda_sm70_shflsync_idx_p) ;  /* 0x0000206000007944 */ /* 0x000fea0003c00000 */
        /* <DEDUP_REMOVED lines=60> */
[----:B------:R-:W-:Y:S01]  /*10aa0*/  MOV R4, R58 ;  /* 0x0000003a00047202 */ /* 0x000fe20000000f00 */
[----:B------:R-:W-:-:S05]  /*10ab0*/  BRA `(.L_x_177) ;  /* 0xffff7c1000007947 */ /* 0x000fca000383ffff */
.L_x_87:
[----:B------:R-:W-:Y:S02]  /*10ac0*/  MOV R3, 0x2 ;  /* 0x0000000200037802 */ /* 0x000fe40000000f00 */
[----:B------:R-:W-:Y:S02]  /*10ad0*/  MOV R2, 0x10af0 ;  /* 0x00010af000027802 */ /* 0x000fe40000000f00 */
[----:B------:R-:W-:Y:S05]  /*10ae0*/  CALL.REL.NOINC `($__internal_0_$__cuda_sm70_shflsync_bfly_p) ;  /* 0x00001bf000007944 */ /* 0x000fea0003c00000 */
[----:B------:R-:W-:Y:S01]  /*10af0*/  FMNMX.FTZ R4, R4, R8, !PT ;  /* 0x0000000804047209 */ /* 0x000fe20007810000 */
[----:B------:R-:W-:Y:S01]  /*10b00*/  IMAD.MOV.U32 R3, RZ, RZ, 0x1 ;  /* 0x00000001ff037424 */ /* 0x000fe200078e00ff */
[----:B------:R-:W-:Y:S02]  /*10b10*/  MOV R2, 0x10b30 ;  /* 0x00010b3000027802 */ /* 0x000fe40000000f00 */
[----:B------:R-:W-:Y:S05]  /*10b20*/  CALL.REL.NOINC `($__internal_0_$__cuda_sm70_shflsync_bfly_p) ;  /* 0x00001bb000007944 */ /* 0x000fea0003c00000 */
[----:B------:R-:W-:Y:S01]  /*10b30*/  IMAD.MOV.U32 R3, RZ, RZ, 0x2 ;  /* 0x00000002ff037424 */ /* 0x000fe200078e00ff */
[----:B------:R-:W-:Y:S01]  /*10b40*/  FMNMX.FTZ R72, R4, R8, !PT ;  /* 0x0000000804487209 */ /* 0x000fe20007810000 */
[----:B------:R-:W-:Y:S01]  /*10b50*/  IMAD.MOV.U32 R4, RZ, RZ, R5 ;  /* 0x000000ffff047224 */ /* 0x000fe200078e0005 */
        /* <DEDUP_REMOVED lines=24> */
[----:B------:R-:W-:Y:S01]  /*10ce0*/  MOV R2, R8 ;  /* 0x0000000800027202 */ /* 0x000fe20000000f00 */
[----:B------:R-:W-:-:S05]  /*10cf0*/  BRA `(.L_x_178) ;  /* 0xffff808000007947 */ /* 0x000fca000383ffff */
.L_x_89:
[----:B-1----:R1:W5:Y:S01]  /*10d00*/  LDL R4, [R1] ;  /* 0x0000000001047983 */ /* 0x0023620000100800 */
[----:B------:R-:W-:-:S02]  /*10d10*/  MOV R3, 0x2 ;  /* 0x0000000200037802 */ /* 0x000fc40000000f00 */
[----:B------:R-:W-:Y:S02]  /*10d20*/  MOV R2, 0x10d40 ;  /* 0x00010d4000027802 */ /* 0x000fe40000000f00 */
[----:B-1---5:R-:W-:Y:S05]  /*10d30*/  CALL.REL.NOINC `($__internal_0_$__cuda_sm70_shflsync_bfly_p) ;  /* 0x000019a000007944 */ /* 0x022fea0003c00000 */
[----:B------:R-:W2:Y:S01]  /*10d40*/  LDL.LU R0, [R1] ;  /* 0x0000000001007983 */ /* 0x000ea20000300800 */
[----:B------:R-:W-:Y:S02]  /*10d50*/  MOV R3, 0x1 ;  /* 0x0000000100037802 */ /* 0x000fe40000000f00 */
[----:B------:R-:W-:Y:S01]  /*10d60*/  MOV R2, 0x10da0 ;  /* 0x00010da000027802 */ /* 0x000fe20000000f00 */
[----:B--2---:R-:W-:-:S05]  /*10d70*/  FADD.FTZ R5, R0, R8 ;  /* 0x0000000800057221 */ /* 0x004fca0000010000 */
[----:B------:R-:W-:Y:S02]  /*10d80*/  MOV R4, R5 ;  /* 0x0000000500047202 */ /* 0x000fe40000000f00 */
[----:B------:R-:W-:Y:S05]  /*10d90*/  CALL.REL.NOINC `($__internal_0_$__cuda_sm70_shflsync_bfly_p) ;  /* 0x0000194000007944 */ /* 0x000fea0003c00000 */
[----:B------:R1:W5:Y:S01]  /*10da0*/  LDL R4, [R1+0x4] ;  /* 0x0000040001047983 */ /* 0x0003620000100800 */
[----:B------:R-:W-:Y:S01]  /*10db0*/  FADD.FTZ R5, R5, R8 ;  /* 0x0000000805057221 */ /* 0x000fe20000010000 */
[----:B------:R-:W-:Y:S02]  /*10dc0*/  MOV R3, 0x2 ;  /* 0x0000000200037802 */ /* 0x000fe40000000f00 */
[----:B------:R-:W-:Y:S02]  /*10dd0*/  MOV R2, 0x10df0 ;  /* 0x00010df000027802 */ /* 0x000fe40000000f00 */
[----:B-1---5:R-:W-:Y:S05]  /*10de0*/  CALL.REL.NOINC `($__internal_0_$__cuda_sm70_shflsync_bfly_p) ;  /* 0x000018f000007944 */ /* 0x022fea0003c00000 */
[----:B------:R-:W2:Y:S01]  /*10df0*/  LDL.LU R0, [R1+0x4] ;  /* 0x0000040001007983 */ /* 0x000ea20000300800 */
        /* <DEDUP_REMOVED lines=24> */
[----:B--2---:R-:W-:Y:S02]  /*10f80*/  FADD.FTZ R4, R0, R8 ;  /* 0x0000000800047221 */ /* 0x004fe40000010000 */
[----:B------:R-:W-:Y:S05]  /*10f90*/  CALL.REL.NOINC `($__internal_0_$__cuda_sm70_shflsync_bfly_p) ;  /* 0x0000174000007944 */ /* 0x000fea0003c00000 */
[----:B------:R-:W-:Y:S05]  /*10fa0*/  BRA `(.L_x_179) ;  /* 0xffff9dd000007947 */ /* 0x000fea000383ffff */
.L_x_96:
[----:B-1234-:R-:W-:Y:S01]  /*10fb0*/  IMAD.MOV.U32 R56, RZ, RZ, R5 ;  /* 0x000000ffff387224 */ /* 0x01efe200078e0005 */
[----:B------:R-:W-:Y:S01]  /*10fc0*/  MOV R10, RZ ;  /* 0x000000ff000a7202 */ /* 0x000fe20000000f00 */
[----:B------:R-:W-:Y:S01]  /*10fd0*/  IMAD.MOV.U32 R3, RZ, RZ, 0x181f ;  /* 0x0000181fff037424 */ /* 0x000fe200078e00ff */
[----:B------:R-:W-:-:S02]  /*10fe0*/  MOV R2, 0x11000 ;  /* 0x0001100000027802 */ /* 0x000fc40000000f00 */
[----:B------:R-:W-:Y:S05]  /*10ff0*/  CALL.REL.NOINC `($__internal_1_$__cuda_sm70_shflsync_idx_p) ;  /* 0x0000174000007944 */ /* 0x000fea0003c00000 */
[----:B------:R-:W-:Y:S01]  /*11000*/  MOV R7, R58 ;  /* 0x0000003a00077202 */ /* 0x000fe20000000f00 */
[----:B------:R-:W-:Y:S05]  /*11010*/  BRA `(.L_x_180) ;  /* 0xffffb3c000007947 */ /* 0x000fea000383ffff */
.L_x_97:
[----:B------:R-:W-:Y:S01]  /*11020*/  IMAD.MOV.U32 R56, RZ, RZ, R6 ;  /* 0x000000ffff387224 */ /* 0x000fe200078e0006 */
[----:B------:R-:W-:Y:S01]  /*11030*/  MOV R10, RZ ;  /* 0x000000ff000a7202 */ /* 0x000fe20000000f00 */
[----:B------:R-:W-:Y:S01]  /*11040*/  IMAD.MOV.U32 R3, RZ, RZ, 0x181f ;  /* 0x0000181fff037424 */ /* 0x000fe200078e00ff */
[----:B------:R-:W-:-:S02]  /*11050*/  MOV R2, 0x11070 ;  /* 0x0001107000027802 */ /* 0x000fc40000000f00 */
[----:B-12---:R-:W-:Y:S05]  /*11060*/  CALL.REL.NOINC `($__internal_1_$__cuda_sm70_shflsync_idx_p) ;  /* 0x000016d000007944 */ /* 0x006fea0003c00000 */
[----:B------:R-:W-:Y:S01]  /*11070*/  MOV R2, R58 ;  /* 0x0000003a00027202 */ /* 0x000fe20000000f00 */
[----:B------:R-:W-:Y:S05]  /*11080*/  BRA `(.L_x_181) ;  /* 0xffffb37000007947 */ /* 0x000fea000383ffff */
.L_x_98:
[----:B------:R-:W-:Y:S01]  /*11090*/  IMAD.MOV.U32 R56, RZ, RZ, R5 ;  /* 0x000000ffff387224 */ /* 0x000fe200078e0005 */
[----:B------:R-:W-:Y:S01]  /*110a0*/  MOV R10, 0x1 ;  /* 0x00000001000a7802 */ /* 0x000fe20000000f00 */
[----:B--2---:R-:W-:Y:S01]  /*110b0*/  IMAD.MOV.U32 R3, RZ, RZ, 0x181f ;  /* 0x0000181fff037424 */ /* 0x004fe200078e00ff */
[----:B------:R-:W-:-:S02]  /*110c0*/  MOV R2, 0x110e0 ;  /* 0x000110e000027802 */ /* 0x000fc40000000f00 */
[----:B-1-3--:R-:W-:Y:S05]  /*110d0*/  CALL.REL.NOINC `($__internal_1_$__cuda_sm70_shflsync_idx_p) ;  /* 0x0000166000007944 */ /* 0x00afea0003c00000 */
        /* <DEDUP_REMOVED lines=8> */
.L_x_99:
[----:B------:R-:W-:Y:S01]  /*11160*/  IMAD.MOV.U32 R56, RZ, RZ, R5 ;  /* 0x000000ffff387224 */ /* 0x000fe200078e0005 */
[----:B------:R-:W-:Y:S01]  /*11170*/  MOV R10, 0x2 ;  /* 0x00000002000a7802 */ /* 0x000fe20000000f00 */
[----:B-1----:R-:W-:Y:S01]  /*11180*/  IMAD.MOV.U32 R3, RZ, RZ, 0x181f ;  /* 0x0000181fff037424 */ /* 0x002fe200078e00ff */
[----:B------:R-:W-:Y:S02]  /*11190*/  MOV R2, 0x111b0 ;  /* 0x000111b000027802 */ /* 0x000fe40000000f00 */
[----:B---34-:R-:W-:Y:S05]  /*111a0*/  CALL.REL.NOINC `($__internal_1_$__cuda_sm70_shflsync_idx_p) ;  /* 0x0000159000007944 */ /* 0x018fea0003c00000 */
[----:B------:R-:W-:Y:S01]  /*111b0*/  MOV R7, R58 ;  /* 0x0000003a00077202 */ /* 0x000fe20000000f00 */
[----:B------:R-:W-:Y:S05]  /*111c0*/  BRA `(.L_x_183) ;  /* 0xffffb39000007947 */ /* 0x000fea000383ffff */
.L_x_100:
[----:B------:R-:W-:Y:S01]  /*111d0*/  IMAD.MOV.U32 R56, RZ, RZ, R6 ;  /* 0x000000ffff387224 */ /* 0x000fe200078e0006 */
[----:B------:R-:W-:Y:S01]  /*111e0*/  MOV R10, 0x2 ;  /* 0x00000002000a7802 */ /* 0x000fe20000000f00 */
[----:B-1----:R-:W-:Y:S01]  /*111f0*/  IMAD.MOV.U32 R3, RZ, RZ, 0x181f ;  /* 0x0000181fff037424 */ /* 0x002fe200078e00ff */
[----:B------:R-:W-:Y:S02]  /*11200*/  MOV R2, 0x11220 ;  /* 0x0001122000027802 */ /* 0x000fe40000000f00 */
[----:B--234-:R-:W-:Y:S05]  /*11210*/  CALL.REL.NOINC `($__internal_1_$__cuda_sm70_shflsync_idx_p) ;  /* 0x0000152000007944 */ /* 0x01cfea0003c00000 */
[----:B------:R-:W-:Y:S01]  /*11220*/  MOV R2, R58 ;  /* 0x0000003a00027202 */ /* 0x000fe20000000f00 */
[----:B------:R-:W-:Y:S05]  /*11230*/  BRA `(.L_x_184) ;  /* 0xffffb34000007947 */ /* 0x000fea000383ffff */
.L_x_101:
[----:B------:R-:W-:Y:S01]  /*11240*/  IMAD.MOV.U32 R56, RZ, RZ, R5 ;  /* 0x000000ffff387224 */ /* 0x000fe200078e0005 */
[----:B------:R-:W-:Y:S01]  /*11250*/  MOV R10, 0x3 ;  /* 0x00000003000a7802 */ /* 0x000fe20000000f00 */
[----:B--2---:R-:W-:Y:S01]  /*11260*/  IMAD.MOV.U32 R3, RZ, RZ, 0x181f ;  /* 0x0000181fff037424 */ /* 0x004fe200078e00ff */
[----:B------:R-:W-:-:S02]  /*11270*/  MOV R2, 0x11290 ;  /* 0x0001129000027802 */ /* 0x000fc40000000f00 */
[----:B-1-34-:R-:W-:Y:S05]  /*11280*/  CALL.REL.NOINC `($__internal_1_$__cuda_sm70_shflsync_idx_p) ;  /* 0x000014b000007944 */ /* 0x01afea0003c00000 */
        /* <DEDUP_REMOVED lines=8> */
.L_x_102:
[----:B------:R-:W-:Y:S01]  /*11310*/  IMAD.MOV.U32 R56, RZ, RZ, R5 ;  /* 0x000000ffff387224 */ /* 0x000fe200078e0005 */
[----:B------:R-:W-:Y:S01]  /*11320*/  MOV R10, 0x4 ;  /* 0x00000004000a7802 */ /* 0x000fe20000000f00 */
[----:B--2---:R-:W-:Y:S01]  /*11330*/  IMAD.MOV.U32 R3, RZ, RZ, 0x181f ;  /* 0x0000181fff037424 */ /* 0x004fe200078e00ff */
[----:B------:R-:W-:Y:S02]  /*11340*/  MOV R2, 0x11360 ;  /* 0x0001136000027802 */ /* 0x000fe40000000f00 */
[----:B-1-34-:R-:W-:Y:S05]  /*11350*/  CALL.REL.NOINC `($__internal_1_$__cuda_sm70_shflsync_idx_p) ;  /* 0x000013e000007944 */ /* 0x01afea0003c00000 */
[----:B------:R-:W-:Y:S01]  /*11360*/  MOV R7, R58 ;  /* 0x0000003a00077202 */ /* 0x000fe20000000f00 */
[----:B------:R-:W-:Y:S05]  /*11370*/  BRA `(.L_x_186) ;  /* 0xffffb31000007947 */ /* 0x000fea000383ffff */
.L_x_103:
[----:B------:R-:W-:Y:S01]  /*11380*/  IMAD.MOV.U32 R56, RZ, RZ, R6 ;  /* 0x000000ffff387224 */ /* 0x000fe200078e0006 */
[----:B------:R-:W-:Y:S01]  /*11390*/  MOV R10, 0x4 ;  /* 0x00000004000a7802 */ /* 0x000fe20000000f00 */
[----:B--2---:R-:W-:Y:S01]  /*113a0*/  IMAD.MOV.U32 R3, RZ, RZ, 0x181f ;  /* 0x0000181fff037424 */ /* 0x004fe200078e00ff */
[----:B------:R-:W-:Y:S02]  /*113b0*/  MOV R2, 0x113d0 ;  /* 0x000113d000027802 */ /* 0x000fe40000000f00 */
[----:B-1-34-:R-:W-:Y:S05]  /*113c0*/  CALL.REL.NOINC `($__internal_1_$__cuda_sm70_shflsync_idx_p) ;  /* 0x0000137000007944 */ /* 0x01afea0003c00000 */
[----:B------:R-:W-:Y:S01]  /*113d0*/  MOV R2, R58 ;  /* 0x0000003a00027202 */ /* 0x000fe20000000f00 */
[----:B------:R-:W-:Y:S05]  /*113e0*/  BRA `(.L_x_187) ;  /* 0xffffb2c000007947 */ /* 0x000fea000383ffff */
.L_x_104:
[----:B------:R-:W-:Y:S01]  /*113f0*/  IMAD.MOV.U32 R56, RZ, RZ, R5 ;  /* 0x000000ffff387224 */ /* 0x000fe200078e0005 */
[----:B------:R-:W-:Y:S01]  /*11400*/  MOV R10, 0x5 ;  /* 0x00000005000a7802 */ /* 0x000fe20000000f00 */
[----:B-1----:R-:W-:Y:S01]  /*11410*/  IMAD.MOV.U32 R3, RZ, RZ, 0x181f ;  /* 0x0000181fff037424 */ /* 0x002fe200078e00ff */
[----:B------:R-:W-:-:S02]  /*11420*/  MOV R2, 0x11440 ;  /* 0x0001144000027802 */ /* 0x000fc40000000f00 */
[----:B--234-:R-:W-:Y:S05]  /*11430*/  CALL.REL.NOINC `($__internal_1_$__cuda_sm70_shflsync_idx_p) ;  /* 0x0000130000007944 */ /* 0x01cfea0003c00000 */
        /* <DEDUP_REMOVED lines=8> */
.L_x_105:
[----:B------:R-:W-:Y:S01]  /*114c0*/  IMAD.MOV.U32 R56, RZ, RZ, R5 ;  /* 0x000000ffff387224 */ /* 0x000fe200078e0005 */
[----:B------:R-:W-:Y:S01]  /*114d0*/  MOV R10, 0x6 ;  /* 0x00000006000a7802 */ /* 0x000fe20000000f00 */
[----:B--2---:R-:W-:Y:S01]  /*114e0*/  IMAD.MOV.U32 R3, RZ, RZ, 0x181f ;  /* 0x0000181fff037424 */ /* 0x004fe200078e00ff */
[----:B------:R-:W-:Y:S02]  /*114f0*/  MOV R2, 0x11510 ;  /* 0x0001151000027802 */ /* 0x000fe40000000f00 */
[----:B-1--4-:R-:W-:Y:S05]  /*11500*/  CALL.REL.NOINC `($__internal_1_$__cuda_sm70_shflsync_idx_p) ;  /* 0x0000123000007944 */ /* 0x012fea0003c00000 */
[----:B------:R-:W-:Y:S01]  /*11510*/  MOV R7, R58 ;  /* 0x0000003a00077202 */ /* 0x000fe20000000f00 */
[----:B------:R-:W-:Y:S05]  /*11520*/  BRA `(.L_x_189) ;  /* 0xffffb29000007947 */ /* 0x000fea000383ffff */
.L_x_106:
[----:B------:R-:W-:Y:S01]  /*11530*/  IMAD.MOV.U32 R56, RZ, RZ, R6 ;  /* 0x000000ffff387224 */ /* 0x000fe200078e0006 */
[----:B------:R-:W-:Y:S01]  /*11540*/  MOV R10, 0x6 ;  /* 0x00000006000a7802 */ /* 0x000fe20000000f00 */
[----:B--2---:R-:W-:Y:S01]  /*11550*/  IMAD.MOV.U32 R3, RZ, RZ, 0x181f ;  /* 0x0000181fff037424 */ /* 0x004fe200078e00ff */
[----:B------:R-:W-:Y:S02]  /*11560*/  MOV R2, 0x11580 ;  /* 0x0001158000027802 */ /* 0x000fe40000000f00 */
[----:B-1-34-:R-:W-:Y:S05]  /*11570*/  CALL.REL.NOINC `($__internal_1_$__cuda_sm70_shflsync_idx_p) ;  /* 0x000011c000007944 */ /* 0x01afea0003c00000 */
[----:B------:R-:W-:Y:S01]  /*11580*/  MOV R2, R58 ;  /* 0x0000003a00027202 */ /* 0x000fe20000000f00 */
[----:B------:R-:W-:Y:S05]  /*11590*/  BRA `(.L_x_190) ;  /* 0xffffb24000007947 */ /* 0x000fea000383ffff */
.L_x_107:
[----:B------:R-:W-:Y:S01]  /*115a0*/  IMAD.MOV.U32 R56, RZ, RZ, R5 ;  /* 0x000000ffff387224 */ /* 0x000fe200078e0005 */
[----:B------:R-:W-:Y:S01]  /*115b0*/  MOV R10, 0x7 ;  /* 0x00000007000a7802 */ /* 0x000fe20000000f00 */
[----:B-1----:R-:W-:Y:S01]  /*115c0*/  IMAD.MOV.U32 R3, RZ, RZ, 0x181f ;  /* 0x0000181fff037424 */ /* 0x002fe200078e00ff */
[----:B------:R-:W-:-:S02]  /*115d0*/  MOV R2, 0x115f0 ;  /* 0x000115f000027802 */ /* 0x000fc40000000f00 */
[----:B--2-4-:R-:W-:Y:S05]  /*115e0*/  CALL.REL.NOINC `($__internal_1_$__cuda_sm70_shflsync_idx_p) ;  /* 0x0000115000007944 */ /* 0x014fea0003c00000 */
        /* <DEDUP_REMOVED lines=8> */
.L_x_109:
[----:B------:R-:W-:Y:S01]  /*11670*/  IMAD.MOV.U32 R56, RZ, RZ, R5 ;  /* 0x000000ffff387224 */ /* 0x000fe200078e0005 */
[----:B------:R-:W-:Y:S01]  /*11680*/  MOV R10, RZ ;  /* 0x000000ff000a7202 */ /* 0x000fe20000000f00 */
[----:B------:R-:W-:Y:S01]  /*11690*/  IMAD.MOV.U32 R3, RZ, RZ, 0x1c1f ;  /* 0x00001c1fff037424 */ /* 0x000fe200078e00ff */
[----:B------:R-:W-:Y:S02]  /*116a0*/  MOV R2, 0x116c0 ;  /* 0x000116c000027802 */ /* 0x000fe40000000f00 */
[----:B------:R-:W-:Y:S05]  /*116b0*/  CALL.REL.NOINC `($__internal_1_$__cuda_sm70_shflsync_idx_p) ;  /* 0x0000108000007944 */ /* 0x000fea0003c00000 */
[----:B------:R-:W-:Y:S01]  /*116c0*/  MOV R4, R58 ;  /* 0x0000003a00047202 */ /* 0x000fe20000000f00 */
[----:B------:R-:W-:Y:S05]  /*116d0*/  BRA `(.L_x_192) ;  /* 0xffffb43000007947 */ /* 0x000fea000383ffff */
.L_x_110:
[----:B------:R-:W-:Y:S01]  /*116e0*/  IMAD.MOV.U32 R56, RZ, RZ, R12 ;  /* 0x000000ffff387224 */ /* 0x000fe200078e000c */
[----:B------:R-:W-:Y:S01]  /*116f0*/  MOV R10, RZ ;  /* 0x000000ff000a7202 */ /* 0x000fe20000000f00 */
[----:B------:R-:W-:Y:S01]  /*11700*/  IMAD.MOV.U32 R3, RZ, RZ, 0x1c1f ;  /* 0x00001c1fff037424 */ /* 0x000fe200078e00ff */
[----:B------:R-:W-:Y:S02]  /*11710*/  MOV R2, 0x11730 ;  /* 0x0001173000027802 */ /* 0x000fe40000000f00 */
[----:B-12---:R-:W-:Y:S05]  /*11720*/  CALL.REL.NOINC `($__internal_1_$__cuda_sm70_shflsync_idx_p) ;  /* 0x0000101000007944 */ /* 0x006fea0003c00000 */
[----:B------:R-:W-:Y:S01]  /*11730*/  MOV R0, R58 ;  /* 0x0000003a00007202 */ /* 0x000fe20000000f00 */
[----:B------:R-:W-:Y:S05]  /*11740*/  BRA `(.L_x_193) ;  /* 0xffffb3e000007947 */ /* 0x000fea000383ffff */
.L_x_113:
        /* <DEDUP_REMOVED lines=13> */
.L_x_116:
[----:B------:R-:W-:Y:S01]  /*11820*/  IMAD.MOV.U32 R56, RZ, RZ, R5 ;  /* 0x000000ffff387224 */ /* 0x000fe200078e0005 */
[----:B---3--:R-:W-:Y:S01]  /*11830*/  MOV R10, 0x2 ;  /* 0x00000002000a7802 */ /* 0x008fe20000000f00 */
[----:B------:R-:W-:Y:S01]  /*11840*/  IMAD.MOV.U32 R3, RZ, RZ, 0x1c1f ;  /* 0x00001c1fff037424 */ /* 0x000fe200078e00ff */
[----:B------:R-:W-:Y:S02]  /*11850*/  MOV R2, 0x11870 ;  /* 0x0001187000027802 */ /* 0x000fe40000000f00 */
[----:B-12-4-:R-:W-:Y:S05]  /*11860*/  CALL.REL.NOINC `($__internal_1_$__cuda_sm70_shflsync_idx_p) ;  /* 0x00000ed000007944 */ /* 0x016fea0003c00000 */
[----:B------:R-:W-:Y:S01]  /*11870*/  MOV R4, R58 ;  /* 0x0000003a00047202 */ /* 0x000fe20000000f00 */
[----:B------:R-:W-:Y:S05]  /*11880*/  BRA `(.L_x_195) ;  /* 0xffffb95000007947 */ /* 0x000fea000383ffff */
.L_x_117:
[----:B------:R-:W-:Y:S01]  /*11890*/  IMAD.MOV.U32 R56, RZ, RZ, R12 ;  /* 0x000000ffff387224 */ /* 0x000fe200078e000c */
[----:B---3--:R-:W-:Y:S01]  /*118a0*/  MOV R10, 0x2 ;  /* 0x00000002000a7802 */ /* 0x008fe20000000f00 */
[----:B------:R-:W-:Y:S01]  /*118b0*/  IMAD.MOV.U32 R3, RZ, RZ, 0x1c1f ;  /* 0x00001c1fff037424 */ /* 0x000fe200078e00ff */
[----:B------:R-:W-:Y:S02]  /*118c0*/  MOV R2, 0x118e0 ;  /* 0x000118e000027802 */ /* 0x000fe40000000f00 */
[----:B-12-4-:R-:W-:Y:S05]  /*118d0*/  CALL.REL.NOINC `($__internal_1_$__cuda_sm70_shflsync_idx_p) ;  /* 0x00000e6000007944 */ /* 0x016fea0003c00000 */
[----:B------:R-:W-:Y:S01]  /*118e0*/  MOV R0, R58 ;  /* 0x0000003a00007202 */ /* 0x000fe20000000f00 */
[----:B------:R-:W-:Y:S05]  /*118f0*/  BRA `(.L_x_196) ;  /* 0xffffb90000007947 */ /* 0x000fea000383ffff */
.L_x_120:
[----:B------:R-:W-:Y:S01]  /*11900*/  IMAD.MOV.U32 R56, RZ, RZ, R5 ;  /* 0x000000ffff387224 */ /* 0x000fe200078e0005 */
[----:B--23--:R-:W-:Y:S01]  /*11910*/  MOV R10, 0x3 ;  /* 0x00000003000a7802 */ /* 0x00cfe20000000f00 */
[----:B------:R-:W-:Y:S01]  /*11920*/  IMAD.MOV.U32 R3, RZ, RZ, 0x1c1f ;  /* 0x00001c1fff037424 */ /* 0x000fe200078e00ff */
[----:B------:R-:W-:-:S02]  /*11930*/  MOV R2, 0x11950 ;  /* 0x0001195000027802 */ /* 0x000fc40000000f00 */
[----:B-1--4-:R-:W-:Y:S05]  /*11940*/  CALL.REL.NOINC `($__internal_1_$__cuda_sm70_shflsync_idx_p) ;  /* 0x00000df000007944 */ /* 0x012fea0003c00000 */
        /* <DEDUP_REMOVED lines=8> */
.L_x_124:
[----:B------:R-:W-:Y:S01]  /*119d0*/  IMAD.MOV.U32 R56, RZ, RZ, R5 ;  /* 0x000000ffff387224 */ /* 0x000fe200078e0005 */
[----:B------:R-:W-:Y:S01]  /*119e0*/  MOV R10, RZ ;  /* 0x000000ff000a7202 */ /* 0x000fe20000000f00 */
[----:B------:R-:W-:Y:S01]  /*119f0*/  IMAD.MOV.U32 R3, RZ, RZ, 0x181f ;  /* 0x0000181fff037424 */ /* 0x000fe200078e00ff */
[----:B------:R-:W-:Y:S02]  /*11a00*/  MOV R2, 0x11a20 ;  /* 0x00011a2000027802 */ /* 0x000fe40000000f00 */
[----:B------:R-:W-:Y:S05]  /*11a10*/  CALL.REL.NOINC `($__internal_1_$__cuda_sm70_shflsync_idx_p) ;  /* 0x00000d2000007944 */ /* 0x000fea0003c00000 */
[----:B------:R-:W-:Y:S01]  /*11a20*/  MOV R7, R58 ;  /* 0x0000003a00077202 */ /* 0x000fe20000000f00 */
[----:B------:R-:W-:Y:S05]  /*11a30*/  BRA `(.L_x_198) ;  /* 0xffffc62000007947 */ /* 0x000fea000383ffff */
.L_x_125:
[----:B------:R-:W-:Y:S01]  /*11a40*/  IMAD.MOV.U32 R56, RZ, RZ, R6 ;  /* 0x000000ffff387224 */ /* 0x000fe200078e0006 */
[----:B------:R-:W-:Y:S01]  /*11a50*/  MOV R10, RZ ;  /* 0x000000ff000a7202 */ /* 0x000fe20000000f00 */
[----:B------:R-:W-:Y:S01]  /*11a60*/  IMAD.MOV.U32 R3, RZ, RZ, 0x181f ;  /* 0x0000181fff037424 */ /* 0x000fe200078e00ff */
[----:B------:R-:W-:Y:S02]  /*11a70*/  MOV R2, 0x11a90 ;  /* 0x00011a9000027802 */ /* 0x000fe40000000f00 */
[----:B-12---:R-:W-:Y:S05]  /*11a80*/  CALL.REL.NOINC `($__internal_1_$__cuda_sm70_shflsync_idx_p) ;  /* 0x00000cb000007944 */ /* 0x006fea0003c00000 */
[----:B------:R-:W-:Y:S01]  /*11a90*/  MOV R2, R58 ;  /* 0x0000003a00027202 */ /* 0x000fe20000000f00 */
[----:B------:R-:W-:Y:S05]  /*11aa0*/  BRA `(.L_x_199) ;  /* 0xffffc5d000007947 */ /* 0x000fea000383ffff */
.L_x_126:
        /* <DEDUP_REMOVED lines=13> */
.L_x_127:
[----:B------:R-:W-:Y:S01]  /*11b80*/  IMAD.MOV.U32 R56, RZ, RZ, R5 ;  /* 0x000000ffff387224 */ /* 0x000fe200078e0005 */
[----:B------:R-:W-:Y:S01]  /*11b90*/  MOV R10, 0x2 ;  /* 0x00000002000a7802 */ /* 0x000fe20000000f00 */
[----:B-1----:R-:W-:Y:S01]  /*11ba0*/  IMAD.MOV.U32 R3, RZ, RZ, 0x181f ;  /* 0x0000181fff037424 */ /* 0x002fe200078e00ff */
[----:B------:R-:W-:Y:S02]  /*11bb0*/  MOV R2, 0x11bd0 ;  /* 0x00011bd000027802 */ /* 0x000fe40000000f00 */
[----:B---34-:R-:W-:Y:S05]  /*11bc0*/  CALL.REL.NOINC `($__internal_1_$__cuda_sm70_shflsync_idx_p) ;  /* 0x00000b7000007944 */ /* 0x018fea0003c00000 */
[----:B------:R-:W-:Y:S01]  /*11bd0*/  MOV R7, R58 ;  /* 0x0000003a00077202 */ /* 0x000fe20000000f00 */
[----:B------:R-:W-:Y:S05]  /*11be0*/  BRA `(.L_x_201) ;  /* 0xffffc60000007947 */ /* 0x000fea000383ffff */
.L_x_128:
[----:B------:R-:W-:Y:S01]  /*11bf0*/  IMAD.MOV.U32 R56, RZ, RZ, R6 ;  /* 0x000000ffff387224 */ /* 0x000fe200078e0006 */
[----:B------:R-:W-:Y:S01]  /*11c00*/  MOV R10, 0x2 ;  /* 0x00000002000a7802 */ /* 0x000fe20000000f00 */
[----:B-1----:R-:W-:Y:S01]  /*11c10*/  IMAD.MOV.U32 R3, RZ, RZ, 0x181f ;  /* 0x0000181fff037424 */ /* 0x002fe200078e00ff */
[----:B------:R-:W-:Y:S02]  /*11c20*/  MOV R2, 0x11c40 ;  /* 0x00011c4000027802 */ /* 0x000fe40000000f00 */
[----:B--234-:R-:W-:Y:S05]  /*11c30*/  CALL.REL.NOINC `($__internal_1_$__cuda_sm70_shflsync_idx_p) ;  /* 0x00000b0000007944 */ /* 0x01cfea0003c00000 */
[----:B------:R-:W-:Y:S01]  /*11c40*/  MOV R2, R58 ;  /* 0x0000003a00027202 */ /* 0x000fe20000000f00 */
[----:B------:R-:W-:Y:S05]  /*11c50*/  BRA `(.L_x_202) ;  /* 0xffffc5b000007947 */ /* 0x000fea000383ffff */
.L_x_129:
        /* <DEDUP_REMOVED lines=13> */
.L_x_130:
[----:B------:R-:W-:Y:S01]  /*11d30*/  IMAD.MOV.U32 R56, RZ, RZ, R5 ;  /* 0x000000ffff387224 */ /* 0x000fe200078e0005 */
[----:B------:R-:W-:Y:S01]  /*11d40*/  MOV R10, 0x4 ;  /* 0x00000004000a7802 */ /* 0x000fe20000000f00 */
[----:B--2---:R-:W-:Y:S01]  /*11d50*/  IMAD.MOV.U32 R3, RZ, RZ, 0x181f ;  /* 0x0000181fff037424 */ /* 0x004fe200078e00ff */
[----:B------:R-:W-:Y:S02]  /*11d60*/  MOV R2, 0x11d80 ;  /* 0x00011d8000027802 */ /* 0x000fe40000000f00 */
[----:B-1-34-:R-:W-:Y:S05]  /*11d70*/  CALL.REL.NOINC `($__internal_1_$__cuda_sm70_shflsync_idx_p) ;  /* 0x000009c000007944 */ /* 0x01afea0003c00000 */
[----:B------:R-:W-:Y:S01]  /*11d80*/  MOV R7, R58 ;  /* 0x0000003a00077202 */ /* 0x000fe20000000f00 */
[----:B------:R-:W-:Y:S05]  /*11d90*/  BRA `(.L_x_204) ;  /* 0xffffc58000007947 */ /* 0x000fea000383ffff */
.L_x_131:
[----:B------:R-:W-:Y:S01]  /*11da0*/  IMAD.MOV.U32 R56, RZ, RZ, R6 ;  /* 0x000000ffff387224 */ /* 0x000fe200078e0006 */
[----:B------:R-:W-:Y:S01]  /*11db0*/  MOV R10, 0x4 ;  /* 0x00000004000a7802 */ /* 0x000fe20000000f00 */
[----:B--2---:R-:W-:Y:S01]  /*11dc0*/  IMAD.MOV.U32 R3, RZ, RZ, 0x181f ;  /* 0x0000181fff037424 */ /* 0x004fe200078e00ff */
[----:B------:R-:W-:Y:S02]  /*11dd0*/  MOV R2, 0x11df0 ;  /* 0x00011df000027802 */ /* 0x000fe40000000f00 */
[----:B-1-34-:R-:W-:Y:S05]  /*11de0*/  CALL.REL.NOINC `($__internal_1_$__cuda_sm70_shflsync_idx_p) ;  /* 0x0000095000007944 */ /* 0x01afea0003c00000 */
[----:B------:R-:W-:Y:S01]  /*11df0*/  MOV R2, R58 ;  /* 0x0000003a00027202 */ /* 0x000fe20000000f00 */
[----:B------:R-:W-:Y:S05]  /*11e00*/  BRA `(.L_x_205) ;  /* 0xffffc53000007947 */ /* 0x000fea000383ffff */
.L_x_132:
        /* <DEDUP_REMOVED lines=13> */
.L_x_133:
[----:B------:R-:W-:Y:S01]  /*11ee0*/  IMAD.MOV.U32 R56, RZ, RZ, R5 ;  /* 0x000000ffff387224 */ /* 0x000fe200078e0005 */
[----:B------:R-:W-:Y:S01]  /*11ef0*/  MOV R10, 0x6 ;  /* 0x00000006000a7802 */ /* 0x000fe20000000f00 */
[----:B--2---:R-:W-:Y:S01]  /*11f00*/  IMAD.MOV.U32 R3, RZ, RZ, 0x181f ;  /* 0x0000181fff037424 */ /* 0x004fe200078e00ff */
[----:B------:R-:W-:Y:S02]  /*11f10*/  MOV R2, 0x11f30 ;  /* 0x00011f3000027802 */ /* 0x000fe40000000f00 */
[----:B-1--4-:R-:W-:Y:S05]  /*11f20*/  CALL.REL.NOINC `($__internal_1_$__cuda_sm70_shflsync_idx_p) ;  /* 0x0000081000007944 */ /* 0x012fea0003c00000 */
[----:B------:R-:W-:Y:S01]  /*11f30*/  MOV R7, R58 ;  /* 0x0000003a00077202 */ /* 0x000fe20000000f00 */
[----:B------:R-:W-:Y:S05]  /*11f40*/  BRA `(.L_x_207) ;  /* 0xffffc50000007947 */ /* 0x000fea000383ffff */
.L_x_134:
[----:B------:R-:W-:Y:S01]  /*11f50*/  IMAD.MOV.U32 R56, RZ, RZ, R6 ;  /* 0x000000ffff387224 */ /* 0x000fe200078e0006 */
[----:B------:R-:W-:Y:S01]  /*11f60*/  MOV R10, 0x6 ;  /* 0x00000006000a7802 */ /* 0x000fe20000000f00 */
[----:B--2---:R-:W-:Y:S01]  /*11f70*/  IMAD.MOV.U32 R3, RZ, RZ, 0x181f ;  /* 0x0000181fff037424 */ /* 0x004fe200078e00ff */
[----:B------:R-:W-:Y:S02]  /*11f80*/  MOV R2, 0x11fa0 ;  /* 0x00011fa000027802 */ /* 0x000fe40000000f00 */
[----:B-1-34-:R-:W-:Y:S05]  /*11f90*/  CALL.REL.NOINC `($__internal_1_$__cuda_sm70_shflsync_idx_p) ;  /* 0x000007a000007944 */ /* 0x01afea0003c00000 */
[----:B------:R-:W-:Y:S01]  /*11fa0*/  MOV R2, R58 ;  /* 0x0000003a00027202 */ /* 0x000fe20000000f00 */
[----:B------:R-:W-:Y:S05]  /*11fb0*/  BRA `(.L_x_208) ;  /* 0xffffc4b000007947 */ /* 0x000fea000383ffff */
.L_x_135:
        /* <DEDUP_REMOVED lines=13> */
.L_x_137:
[----:B------:R-:W-:Y:S01]  /*12090*/  IMAD.MOV.U32 R56, RZ, RZ, R57 ;  /* 0x000000ffff387224 */ /* 0x000fe200078e0039 */
[----:B------:R-:W-:Y:S01]  /*120a0*/  MOV R10, RZ ;  /* 0x000000ff000a7202 */ /* 0x000fe20000000f00 */
[----:B----4-:R-:W-:Y:S01]  /*120b0*/  IMAD.MOV.U32 R3, RZ, RZ, 0x1f ;  /* 0x0000001fff037424 */ /* 0x010fe200078e00ff */
[----:B------:R-:W-:Y:S02]  /*120c0*/  MOV R2, 0x120e0 ;  /* 0x000120e000027802 */ /* 0x000fe40000000f00 */
[----:B------:R-:W-:Y:S05]  /*120d0*/  CALL.REL.NOINC `($__internal_1_$__cuda_sm70_shflsync_idx_p) ;  /* 0x0000066000007944 */ /* 0x000fea0003c00000 */
[----:B------:R-:W-:Y:S01]  /*120e0*/  MOV R9, R58 ;  /* 0x0000003a00097202 */ /* 0x000fe20000000f00 */
[----:B------:R-:W-:Y:S05]  /*120f0*/  BRA `(.L_x_210) ;  /* 0xffffc56000007947 */ /* 0x000fea000383ffff */
.L_x_138:
[----:B------:R-:W-:Y:S01]  /*12100*/  IMAD.MOV.U32 R56, RZ, RZ, R57 ;  /* 0x000000ffff387224 */ /* 0x000fe200078e0039 */
[----:B------:R-:W-:Y:S01]  /*12110*/  MOV R10, 0x1 ;  /* 0x00000001000a7802 */ /* 0x000fe20000000f00 */
[----:B----4-:R-:W-:Y:S01]  /*12120*/  IMAD.MOV.U32 R3, RZ, RZ, 0x1f ;  /* 0x0000001fff037424 */ /* 0x010fe200078e00ff */
[----:B------:R-:W-:Y:S02]  /*12130*/  MOV R2, 0x12150 ;  /* 0x0001215000027802 */ /* 0x000fe40000000f00 */
[----:B-12---:R-:W-:Y:S05]  /*12140*/  CALL.REL.NOINC `($__internal_1_$__cuda_sm70_shflsync_idx_p) ;  /* 0x000005f000007944 */ /* 0x006fea0003c00000 */
[----:B------:R-:W-:Y:S01]  /*12150*/  MOV R8, R58 ;  /* 0x0000003a00087202 */ /* 0x000fe20000000f00 */
[----:B------:R-:W-:Y:S05]  /*12160*/  BRA `(.L_x_211) ;  /* 0xffffc51000007947 */ /* 0x000fea000383ffff */
.L_x_139:
[----:B------:R-:W-:Y:S02]  /*12170*/  MOV R2, 0x1 ;  /* 0x0000000100027802 */ /* 0x000fe40000000f00 */
[----:B------:R-:W-:-:S02]  /*12180*/  MOV R3, 0x121a0 ;  /* 0x000121a000037802 */ /* 0x000fc40000000f00 */
[----:B-123--:R-:W-:Y:S05]  /*12190*/  CALL.REL.NOINC `($__internal_2_$__cuda_sm70_shflsync_up_p) ;  /* 0x000005f000007944 */ /* 0x00efea0003c00000 */
[----:B------:R-:W-:Y:S05]  /*121a0*/  BRA `(.L_x_212) ;  /* 0xffffc60000007947 */ /* 0x000fea000383ffff */
.L_x_140:
[----:B------:R-:W-:Y:S02]  /*121b0*/  MOV R2, 0x2 ;  /* 0x0000000200027802 */ /* 0x000fe40000000f00 */
[----:B------:R-:W-:-:S02]  /*121c0*/  MOV R3, 0x121e0 ;  /* 0x000121e000037802 */ /* 0x000fc40000000f00 */
[----:B-12---:R-:W-:Y:S05]  /*121d0*/  CALL.REL.NOINC `($__internal_2_$__cuda_sm70_shflsync_up_p) ;  /* 0x000005b000007944 */ /* 0x006fea0003c00000 */
        /* <DEDUP_REMOVED lines=24> */
.L_x_144:
[----:B------:R-:W-:Y:S02]  /*12360*/  MOV R2, 0x1 ;  /* 0x0000000100027802 */ /* 0x000fe40000000f00 */
[----:B------:R-:W-:Y:S02]  /*12370*/  MOV R3, 0x12390 ;  /* 0x0001239000037802 */ /* 0x000fe40000000f00 */
[----:B------:R-:W-:Y:S05]  /*12380*/  CALL.REL.NOINC `($__internal_2_$__cuda_sm70_shflsync_up_p) ;  /* 0x0000040000007944 */ /* 0x000fea0003c00000 */
[----:B------:R-:W-:Y:S01]  /*12390*/  MOV R2, R4 ;  /* 0x0000000400027202 */ /* 0x000fe20000000f00 */
[----:B------:R-:W-:Y:S05]  /*123a0*/  BRA `(.L_x_214) ;  /* 0xffffc66000007947 */ /* 0x000fea000383ffff */
.L_x_145:
        /* <DEDUP_REMOVED lines=27> */
.L_x_147:
[----:B------:R-:W-:Y:S02]  /*12560*/  SEL R0, RZ, 0x1, P0 ;  /* 0x00000001ff007807 */ /* 0x000fe40000000000 */
[----:B------:R-:W-:Y:S02]  /*12570*/  MOV R2, 0x12590 ;  /* 0x0001259000027802 */ /* 0x000fe40000000f00 */
[----:B---3--:R-:W-:Y:S05]  /*12580*/  CALL.REL.NOINC `($__internal_3_$__cuda_sm70_votesync_ballot) ;  /* 0x0000027000007944 */ /* 0x008fea0003c00000 */
[----:B------:R-:W-:Y:S05]  /*12590*/  BRA `(.L_x_216) ;  /* 0xffffc60000007947 */ /* 0x000fea000383ffff */
.L_x_148:
[----:B------:R-:W-:Y:S01]  /*125a0*/  IMAD.MOV.U32 R56, RZ, RZ, R6 ;  /* 0x000000ffff387224 */ /* 0x000fe200078e0006 */
[----:B--2---:R-:W-:Y:S01]  /*125b0*/  MOV R10, R11 ;  /* 0x0000000b000a7202 */ /* 0x004fe20000000f00 */
[----:B------:R-:W-:Y:S01]  /*125c0*/  IMAD.MOV.U32 R3, RZ, RZ, 0x1f ;  /* 0x0000001fff037424 */ /* 0x000fe200078e00ff */
[----:B------:R-:W-:Y:S02]  /*125d0*/  MOV R2, 0x125f0 ;  /* 0x000125f000027802 */ /* 0x000fe40000000f00 */
[----:B-1-3--:R-:W-:Y:S05]  /*125e0*/  CALL.REL.NOINC `($__internal_1_$__cuda_sm70_shflsync_idx_p) ;  /* 0x0000015000007944 */ /* 0x00afea0003c00000 */
[----:B------:R-:W-:Y:S01]  /*125f0*/  IMAD.MOV.U32 R6, RZ, RZ, R58 ;  /* 0x000000ffff067224 */ /* 0x000fe200078e003a */
[----:B------:R-:W-:Y:S01]  /*12600*/  MOV R10, R11 ;  /* 0x0000000b000a7202 */ /* 0x000fe20000000f00 */
[----:B------:R-:W-:Y:S01]  /*12610*/  IMAD.MOV.U32 R56, RZ, RZ, R7 ;  /* 0x000000ffff387224 */ /* 0x000fe200078e0007 */
[----:B------:R-:W-:Y:S02]  /*12620*/  MOV R3, 0x1f ;  /* 0x0000001f00037802 */ /* 0x000fe40000000f00 */
[----:B------:R-:W-:-:S02]  /*12630*/  MOV R2, 0x12650 ;  /* 0x0001265000027802 */ /* 0x000fc40000000f00 */
[----:B------:R-:W-:Y:S05]  /*12640*/  CALL.REL.NOINC `($__internal_1_$__cuda_sm70_shflsync_idx_p) ;  /* 0x000000f000007944 */ /* 0x000fea0003c00000 */
[----:B------:R-:W-:Y:S01]  /*12650*/  MOV R7, R58 ;  /* 0x0000003a00077202 */ /* 0x000fe20000000f00 */
[----:B------:R-:W-:Y:S05]  /*12660*/  BRA `(.L_x_217) ;  /* 0xffffc57000007947 */ /* 0x000fea000383ffff */
.L_x_151:
[----:B------:R-:W-:Y:S01]  /*12670*/  IMAD.MOV.U32 R56, RZ, RZ, R4 ;  /* 0x000000ffff387224 */ /* 0x000fe200078e0004 */
[----:B------:R-:W-:Y:S01]  /*12680*/  MOV R10, R0 ;  /* 0x00000000000a7202 */ /* 0x000fe20000000f00 */
[----:B------:R-:W-:Y:S01]  /*12690*/  IMAD.MOV.U32 R3, RZ, RZ, 0x1f ;  /* 0x0000001fff037424 */ /* 0x000fe200078e00ff */
[----:B------:R-:W-:-:S02]  /*126a0*/  MOV R2, 0x126c0 ;  /* 0x000126c000027802 */ /* 0x000fc40000000f00 */
[----:B--234-:R-:W-:Y:S05]  /*126b0*/  CALL.REL.NOINC `($__internal_1_$__cuda_sm70_shflsync_idx_p) ;  /* 0x0000008000007944 */ /* 0x01cfea0003c00000 */
[----:B------:R-:W-:Y:S01]  /*126c0*/  MOV R12, R58 ;  /* 0x0000003a000c7202 */ /* 0x000fe20000000f00 */
[----:B------:R-:W-:Y:S05]  /*126d0*/  BRA `(.L_x_150) ;  /* 0xffffc56000007947 */ /* 0x000fea000383ffff */
        .weak           $__internal_0_$__cuda_sm70_shflsync_bfly_p
        .type           $__internal_0_$__cuda_sm70_shflsync_bfly_p,@function
        .size           $__internal_0_$__cuda_sm70_shflsync_bfly_p,($__internal_1_$__cuda_sm70_shflsync_idx_p - $__internal_0_$__cuda_sm70_shflsync_bfly_p)
$__internal_0_$__cuda_sm70_shflsync_bfly_p:
[----:B------:R-:W-:Y:S02]  /*126e0*/  MOV R8, 0x1f ;  /* 0x0000001f00087802 */ /* 0x000fe40000000f00 */
[----:B------:R-:W-:-:S04]  /*126f0*/  MOV R14, 0xffffffff ;  /* 0xffffffff000e7802 */ /* 0x000fc80000000f00 */
[----:B------:R-:W-:Y:S04]  /*12700*/  WARPSYNC R14 ;  /* 0x0000000e00007348 */ /* 0x000fe80003800000 */
[----:B------:R1:W2:Y:S02]  /*12710*/  SHFL.BFLY PT, R8, R4, R3, R8 ;  /* 0x0c00000304087389 */ /* 0x0002a400000e0008 */
[----:B-1----:R-:W-:-:S04]  /*12720*/  MOV R3, 0x0 ;  /* 0x0000000000037802 */ /* 0x002fc80000000f00 */
[----:B--2---:R-:W-:Y:S05]  /*12730*/  RET.REL.NODEC R2 `(_ZN7cutlass13device_kernelIN5flash19enable_sm80_to_sm89INS1_16FlashAttnFwdSm80INS1_25CollectiveMainloopFwdSm80ILi4ELi1ELb0EN4cute5tupleIJNS5_1CILi128EEENS7_ILi80EEENS7_ILi64EEEEEELi64ENS_10bfloat16_tEfNS_4arch4Sm80ELb0ELb0ELb1ELb1ELb1ELb0ELb1ELb1EEENS1_21CollectiveEpilogueFwdINS6_IJS8_SA_S9_EEENS6_IJNS7_ILi1EEESI_SI_EEESC_SE_Li128ELb1ELb1ELb1ELb0EEENS1_36VarlenDynamicPersistentTileSchedulerILi128ELi80ELi128ELi128ELb1ELb1ELb0ELb0ELb1ELb1EEEEEEEEEvNT_6ParamsE) ;  /* 0xfffed8c002007950 */ /* 0x004fea0003c3ffff */
        .weak           $__internal_1_$__cuda_sm70_shflsync_idx_p
        .type           $__internal_1_$__cuda_sm70_shflsync_idx_p,@function
        .size           $__internal_1_$__cuda_sm70_shflsync_idx_p,($__internal_2_$__cuda_sm70_shflsync_up_p - $__internal_1_$__cuda_sm70_shflsync_idx_p)
$__internal_1_$__cuda_sm70_shflsync_idx_p:
[----:B------:R-:W-:-:S04]  /*12740*/  MOV R58, 0xffffffff ;  /* 0xffffffff003a7802 */ /* 0x000fc80000000f00 */
[----:B------:R-:W-:Y:S04]  /*12750*/  WARPSYNC R58 ;  /* 0x0000003a00007348 */ /* 0x000fe80003800000 */
[----:B------:R1:W2:Y:S02]  /*12760*/  SHFL.IDX PT, R58, R56, R10, R3 ;  /* 0x0000000a383a7389 */ /* 0x0002a400000e0003 */
[----:B-1----:R-:W-:-:S04]  /*12770*/  MOV R3, 0x0 ;  /* 0x0000000000037802 */ /* 0x002fc80000000f00 */
[----:B--2---:R-:W-:Y:S05]  /*12780*/  RET.REL.NODEC R2 `(_ZN7cutlass13device_kernelIN5flash19enable_sm80_to_sm89INS1_16FlashAttnFwdSm80INS1_25CollectiveMainloopFwdSm80ILi4ELi1ELb0EN4cute5tupleIJNS5_1CILi128EEENS7_ILi80EEENS7_ILi64EEEEEELi64ENS_10bfloat16_tEfNS_4arch4Sm80ELb0ELb0ELb1ELb1ELb1ELb0ELb1ELb1EEENS1_21CollectiveEpilogueFwdINS6_IJS8_SA_S9_EEENS6_IJNS7_ILi1EEESI_SI_EEESC_SE_Li128ELb1ELb1ELb1ELb0EEENS1_36VarlenDynamicPersistentTileSchedulerILi128ELi80ELi128ELi128ELb1ELb1ELb0ELb0ELb1ELb1EEEEEEEEEvNT_6ParamsE) ;  /* 0xfffed87002007950 */ /* 0x004fea0003c3ffff */
        .weak           $__internal_2_$__cuda_sm70_shflsync_up_p
        .type           $__internal_2_$__cuda_sm70_shflsync_up_p,@function
        .size           $__internal_2_$__cuda_sm70_shflsync_up_p,($__internal_3_$__cuda_sm70_votesync_ballot - $__internal_2_$__cuda_sm70_shflsync_up_p)
$__internal_2_$__cuda_sm70_shflsync_up_p:
[----:B------:R-:W-:Y:S02]  /*12790*/  IMAD.MOV.U32 R4, RZ, RZ, RZ ;  /* 0x000000ffff047224 */ /* 0x000fe400078e00ff */
[----:B------:R-:W-:-:S04]  /*127a0*/  IMAD.MOV.U32 R10, RZ, RZ, -0x1 ;  /* 0xffffffffff0a7424 */ /* 0x000fc800078e00ff */
[----:B------:R-:W-:Y:S04]  /*127b0*/  WARPSYNC R10 ;  /* 0x0000000a00007348 */ /* 0x000fe80003800000 */
[----:B------:R1:W2:Y:S02]  /*127c0*/  SHFL.UP PT, R4, R0, R2, R4 ;  /* 0x0400000200047389 */ /* 0x0002a400000e0004 */
[----:B-1----:R-:W-:Y:S02]  /*127d0*/  MOV R2, R3 ;  /* 0x0000000300027202 */ /* 0x002fe40000000f00 */
[----:B------:R-:W-:-:S04]  /*127e0*/  MOV R3, 0x0 ;  /* 0x0000000000037802 */ /* 0x000fc80000000f00 */
[----:B--2---:R-:W-:Y:S05]  /*127f0*/  RET.REL.NODEC R2 `(_ZN7cutlass13device_kernelIN5flash19enable_sm80_to_sm89INS1_16FlashAttnFwdSm80INS1_25CollectiveMainloopFwdSm80ILi4ELi1ELb0EN4cute5tupleIJNS5_1CILi128EEENS7_ILi80EEENS7_ILi64EEEEEELi64ENS_10bfloat16_tEfNS_4arch4Sm80ELb0ELb0ELb1ELb1ELb1ELb0ELb1ELb1EEENS1_21CollectiveEpilogueFwdINS6_IJS8_SA_S9_EEENS6_IJNS7_ILi1EEESI_SI_EEESC_SE_Li128ELb1ELb1ELb1ELb0EEENS1_36VarlenDynamicPersistentTileSchedulerILi128ELi80ELi128ELi128ELb1ELb1ELb0ELb0ELb1ELb1EEEEEEEEEvNT_6ParamsE) ;  /* 0xfffed80002007950 */ /* 0x004fea0003c3ffff */
        .weak           $__internal_3_$__cuda_sm70_votesync_ballot
        .type           $__internal_3_$__cuda_sm70_votesync_ballot,@function
        .size           $__internal_3_$__cuda_sm70_votesync_ballot,(.L_x_3819 - $__internal_3_$__cuda_sm70_votesync_ballot)
$__internal_3_$__cuda_sm70_votesync_ballot:
[----:B------:R-:W-:Y:S01]  /*12800*/  ISETP.NE.U32.AND P0, PT, R0, 0x1, PT ;  /* 0x000000010000780c */ /* 0x000fe20003f05070 */
[----:B------:R-:W-:-:S04]  /*12810*/  IMAD.MOV.U32 R3, RZ, RZ, -0x1 ;  /* 0xffffffffff037424 */ /* 0x000fc800078e00ff */
[----:B------:R-:W-:Y:S08]  /*12820*/  WARPSYNC R3 ;  /* 0x0000000300007348 */ /* 0x000ff00003800000 */
[----:B------:R-:W-:-:S04]  /*12830*/  VOTE.ANY R0, PT, !P0 ;  /* 0x0000000000007806 */ /* 0x000fc800040e0100 */
[----:B------:R-:W-:Y:S01]  /*12840*/  LOP3.LUT R0, R0, R3, RZ, 0xc0, !PT ;  /* 0x0000000300007212 */ /* 0x000fe200078ec0ff */
[----:B------:R-:W-:-:S04]  /*12850*/  IMAD.MOV.U32 R3, RZ, RZ, 0x0 ;  /* 0x00000000ff037424 */ /* 0x000fc800078e00ff */
[----:B------:R-:W-:Y:S05]  /*12860*/  RET.REL.NODEC R2 `(_ZN7cutlass13device_kernelIN5flash19enable_sm80_to_sm89INS1_16FlashAttnFwdSm80INS1_25CollectiveMainloopFwdSm80ILi4ELi1ELb0EN4cute5tupleIJNS5_1CILi128EEENS7_ILi80EEENS7_ILi64EEEEEELi64ENS_10bfloat16_tEfNS_4arch4Sm80ELb0ELb0ELb1ELb1ELb1ELb0ELb1ELb1EEENS1_21CollectiveEpilogueFwdINS6_IJS8_SA_S9_EEENS6_IJNS7_ILi1EEESI_SI_EEESC_SE_Li128ELb1ELb1ELb1ELb0EEENS1_36VarlenDynamicPersistentTileSchedulerILi128ELi80ELi128ELi128ELb1ELb1ELb0ELb0ELb1ELb1EEEEEEEEEvNT_6ParamsE) ;  /* 0xfffed79002007950 */ /* 0x000fea0003c3ffff */
.L_x_218:
        /* <DEDUP_REMOVED lines=9> */
.L_x_3819:


//--------------------- .text._ZN7cutlass13device_kernelIN5flash19enable_sm80_to_sm89INS1_16FlashAttnFwdSm80INS1_25CollectiveMainloopFwdSm80ILi4ELi1ELb0EN4cute5tupleIJNS5_1CILi128EEENS7_ILi80EEENS7_ILi64EEEEEELi64ENS_10bfloat16_tEfNS_4arch4Sm80ELb0ELb0ELb1ELb1ELb1ELb1ELb1ELb1EEENS1_21CollectiveEpilogueFwdINS6_IJS8_SA_S9_EEENS6_IJNS7_ILi1EEESI_SI_EEESC_SE_Li128ELb1ELb1ELb1ELb0EEENS1_36VarlenDynamicPersistentTileSchedulerILi128ELi80ELi128ELi128ELb1ELb1ELb0ELb0ELb1ELb1EEEEEEEEEvNT_6ParamsE --------------------------
	.section	.text._ZN7cutlass13device_kernelIN5flash19enable_sm80_to_sm89INS1_16FlashAttnFwdSm80INS1_25CollectiveMainloopFwdSm80ILi4ELi1ELb0EN4cute5tupleIJNS5_1CILi128EEENS7_ILi80EEENS7_ILi64EEEEEELi64ENS_10bfloat16_tEfNS_4arch4Sm80ELb0ELb0ELb1ELb1ELb1ELb1ELb1ELb1EEENS1_21CollectiveEpilogueFwdINS6_IJS8_SA_S9_EEENS6_IJNS7_ILi1EEESI_SI_EEESC_SE_Li128ELb1ELb1ELb1ELb0EEENS1_36VarlenDynamicPersistentTileSchedulerILi128ELi80ELi128ELi128ELb1ELb1ELb0ELb0ELb1ELb1EEEEEEEEEvNT_6ParamsE,"ax",@progbits
	.sectioninfo	@"SHI_REGISTERS=255"
	.align	128
.text._ZN7cutlass13device_kernelIN5flash19enable_sm80_to_sm89INS1_16FlashAttnFwdSm80INS1_25CollectiveMainloopFwdSm80ILi4ELi1ELb0EN4cute5tupleIJNS5_1CILi128EEENS7_ILi80EEENS7_ILi64EEEEEELi64ENS_10bfloat16_tEfNS_4arch4Sm80ELb0ELb0ELb1ELb1ELb1ELb1ELb1ELb1EEENS1_21CollectiveEpilogueFwdINS6_IJS8_SA_S9_EEENS6_IJNS7_ILi1EEESI_SI_EEESC_SE_Li128ELb1ELb1ELb1ELb0EEENS1_36VarlenDynamicPersistentTileSchedulerILi128ELi80ELi128ELi128ELb1ELb1ELb0ELb0ELb1ELb1EEEEEEEEEvNT_6ParamsE:
        .type           _ZN7cutlass13device_kernelIN5flash19enable_sm80_to_sm89INS1_16FlashAttnFwdSm80INS1_25CollectiveMainloopFwdSm80ILi4ELi1ELb0EN4cute5tupleIJNS5_1CILi128EEENS7_ILi80EEENS7_ILi64EEEEEELi64ENS_10bfloat16_tEfNS_4arch4Sm80ELb0ELb0ELb1ELb1ELb1ELb1ELb1ELb1EEENS1_21CollectiveEpilogueFwdINS6_IJS8_SA_S9_EEENS6_IJNS7_ILi1EEESI_SI_EEESC_SE_Li128ELb1ELb1ELb1ELb0EEENS1_36VarlenDynamicPersistentTileSchedulerILi128ELi80ELi128ELi128ELb1ELb1ELb0ELb0ELb1ELb1EEEEEEEEEvNT_6ParamsE,@function
        .size           _ZN7cutlass13device_kernelIN5flash19enable_sm80_to_sm89INS1_16FlashAttnFwdSm80INS1_25CollectiveMainloopFwdSm80ILi4ELi1ELb0EN4cute5tupleIJNS5_1CILi128EEENS7_ILi80EEENS7_ILi64EEEEEELi64ENS_10bfloat16_tEfNS_4arch4Sm80ELb0ELb0ELb1ELb1ELb1ELb1ELb1ELb1EEENS1_21CollectiveEpilogueFwdINS6_IJS8_SA_S9_EEENS6_IJNS7_ILi1EEESI_SI_EEESC_SE_Li128ELb1ELb1ELb1ELb0EEENS1_36VarlenDynamicPersistentTileSchedulerILi128ELi80ELi128ELi128ELb1ELb1ELb0ELb0ELb1ELb1EEEEEEEEEvNT_6ParamsE,(.L_x_3824 - _ZN7cutlass13device_kernelIN5flash19enable_sm80_to_sm89INS1_16FlashAttnFwdSm80INS1_25CollectiveMainloopFwdSm80ILi4ELi1ELb0EN4cute5tupleIJNS5_1CILi128EEENS7_ILi80EEENS7_ILi64EEEEEELi64ENS_10bfloat16_tEfNS_4arch4Sm80ELb0ELb0ELb1ELb1ELb1ELb1ELb1ELb1EEENS1_21CollectiveEpilogueFwdINS6_IJS8_SA_S9_EEENS6_IJNS7_ILi1EEESI_SI_EEESC_SE_Li128ELb1ELb1ELb1ELb0EEENS1_36VarlenDynamicPersistentTileSchedulerILi128ELi80ELi128ELi128ELb1ELb1ELb0ELb0ELb1ELb1EEEEEEEEEvNT_6ParamsE)
        .other          _ZN7cutlass13device_kernelIN5flash19enable_sm80_to_sm89INS1_16FlashAttnFwdSm80INS1_25CollectiveMainloopFwdSm80ILi4ELi1ELb0EN4cute5tupleIJNS5_1CILi128EEENS7_ILi80EEENS7_ILi64EEEEEELi64ENS_10bfloat16_tEfNS_4arch4Sm80ELb0ELb0ELb1ELb1ELb1ELb1ELb1ELb1EEENS1_21CollectiveEpilogueFwdINS6_IJS8_SA_S9_EEENS6_IJNS7_ILi1EEESI_SI_EEESC_SE_Li128ELb1ELb1ELb1ELb0EEENS1_36VarlenDynamicPersistentTileSchedulerILi128ELi80ELi128ELi128ELb1ELb1ELb0ELb0ELb1ELb1EEEEEEEEEvNT_6ParamsE,@"STO_CUDA_ENTRY STV_DEFAULT"
_ZN7cutlass13device_kernelIN5flash19enable_sm80_to_sm89INS1_16FlashAttnFwdSm80INS1_25CollectiveMainloopFwdSm80ILi4ELi1ELb0EN4cute5tupleIJNS5_1CILi128EEENS7_ILi80EEENS7_ILi64EEEEEELi64ENS_10bfloat16_tEfNS_4arch4Sm80ELb0ELb0ELb1ELb1ELb1ELb1ELb1ELb1EEENS1_21CollectiveEpilogueFwdINS6_IJS8_SA_S9_EEENS6_IJNS7_ILi1EEESI_SI_EEESC_SE_Li128ELb1ELb1ELb1ELb0EEENS1_36VarlenDynamicPersistentTileSchedulerILi128ELi80ELi128ELi128ELb1ELb1ELb0ELb0ELb1ELb1EEEEEEEEEvNT_6ParamsE:
        /* <DEDUP_REMOVED lines=54> */
.L_x_224:
        /* <DEDUP_REMOVED lines=17> */
.L_x_411:
        /* <DEDUP_REMOVED lines=16> */
.L_x_412:
[----:B--2---:R-:W-:-:S05]  /*0570*/  IMAD R0, R0, c[0x0][0x538], RZ ;  /* 0x00014e0000007a24 */ /* 0x004fca00078e02ff */
[----:B------:R-:W-:-:S04]  /*0580*/  IADD3 R6, R0, R6, RZ ;  /* 0x0000000600067210 */ /* 0x000fc80007ffe0ff */
[----:B------:R-:W-:-:S13]  /*0590*/  ISETP.GT.AND P0, PT, R6, UR4, PT ;  /* 0x0000000406007c0c */ /* 0x000fda000bf04270 */
[----:B-1----:R-:W-:Y:S05]  /*05a0*/  @!P0 BRA `(.L_x_224) ;  /* 0xfffffdb000008947 */ /* 0x002fea000383ffff */
.L_x_220:
[----:B------:R-:W-:-:S05]  /*05b0*/  IADD3 R12, -R0, R6, RZ ;  /* 0x00000006000c7210 */ /* 0x000fca0007ffe1ff */
[----:B------:R-:W-:-:S05]  /*05c0*/  IMAD R0, R4, c[0x0][0x538], R12 ;  /* 0x00014e0004007a24 */ /* 0x000fca00078e020c */
[----:B------:R-:W-:Y:S01]  /*05d0*/  ISETP.GT.AND P0, PT, R0, UR4, PT ;  /* 0x0000000400007c0c */ /* 0x000fe2000bf04270 */
[----:B------:R-:W-:-:S12]  /*05e0*/  BRA.DIV ~URZ, `(.L_x_225) ;  /* 0x000181d27f007947 */ /* 0x000fd8000b800000 */
[----:B------:R-:W-:-:S04]  /*05f0*/  VOTE.ANY R0, PT, !P0 ;  /* 0x0000000000007806 */ /* 0x000fc800040e0100 */
.L_x_413:
[----:B------:R1:W2:Y:S01]  /*0600*/  POPC R13, R0 ;  /* 0x00000000000d7309 */ /* 0x0002a20000000000 */
[----:B------:R-:W-:Y:S05]  /*0610*/  BRA.DIV ~URZ, `(.L_x_226) ;  /* 0x000181e27f007947 */ /* 0x000fea000b800000 */
[----:B--2---:R2:W3:Y:S01]  /*0620*/  SHFL.IDX PT, R11, R8, R13, 0x1f ;  /* 0x00001f0d080b7589 */ /* 0x0044e200000e0000 */
[----:B------:R-:W-:-:S03]  /*0630*/  MOV R6, RZ ;  /* 0x000000ff00067202 */ /* 0x000fc60000000f00 */
[----:B------:R2:W4:Y:S04]  /*0640*/  SHFL.IDX PT, R10, R7, R13, 0x1f ;  /* 0x00001f0d070a7589 */ /* 0x00052800000e0000 */
.L_x_414:
[----:B------:R-:W-:Y:S01]  /*0650*/  ISETP.NE.AND P0, PT, R0, RZ, PT ;  /* 0x000000ff0000720c */ /* 0x000fe20003f05270 */
[----:B------:R-:W-:-:S12]  /*0660*/  BSSY B0, `(.L_x_227) ;  /* 0x0000005000007945 */ /* 0x000fd80003800000 */
[----:B------:R-:W-:Y:S05]  /*0670*/  @!P0 BRA `(.L_x_228) ;  /* 0x0000003000008947 */ /* 0x000fea0003800000 */
[----:B------:R-:W-:Y:S01]  /*0680*/  IADD3 R47, R13, -0x1, RZ ;  /* 0xffffffff0d2f7810 */ /* 0x000fe20007ffe0ff */
[----:B------:R-:W-:Y:S05]  /*0690*/  BRA.DIV ~URZ, `(.L_x_229) ;  /* 0x000182427f007947 */ /* 0x000fea000b800000 */
[----:B------:R1:W2:Y:S02]  /*06a0*/  SHFL.IDX PT, R6, R4, R47, 0x1f ;  /* 0x00001f2f04067589 */ /* 0x0002a400000e0000 */
.L_x_228:
[----:B------:R-:W-:Y:S05]  /*06b0*/  BSYNC B0 ;  /* 0x0000000000007941 */ /* 0x000fea0003800000 */
.L_x_227:
        /* <DEDUP_REMOVED lines=69> */
.L_x_221:
[----:B------:R-:W-:Y:S01]  /*0b10*/  MOV R0, UR4 ;  /* 0x0000000400007c02 */ /* 0x000fe20008000f00 */
[----:B------:R-:W-:Y:S04]  /*0b20*/  STL [R1+0x2c], RZ ;  /* 0x00002cff01007387 */ /* 0x000fe80000100800 */
[----:B------:R-:W-:Y:S04]  /*0b30*/  STL [R1+0x30], RZ ;  /* 0x000030ff01007387 */ /* 0x000fe80000100800 */
[----:B------:R1:W-:Y:S02]  /*0b40*/  STL [R1+0x28], R0 ;  /* 0x0000280001007387 */ /* 0x0003e40000100800 */
[----:B-1----:R-:W-:-:S05]  /*0b50*/  MOV R0, c[0x0][0x53c] ;  /* 0x00014f0000007a02 */ /* 0x002fca0000000f00 */
[----:B------:R1:W-:Y:S02]  /*0b60*/  STL [R1+0x34], R0 ;  /* 0x0000340001007387 */ /* 0x0003e40000100800 */
.L_x_230:
        /* <DEDUP_REMOVED lines=8> */
.L_x_219:
[----:B------:R-:W2:Y:S02]  /*0bf0*/  LDL R0, [R1+0x34] ;  /* 0x0000340001007983 */ /* 0x000ea40000100800 */
[----:B--2---:R-:W-:-:S13]  /*0c00*/  ISETP.GE.AND P0, PT, R0, c[0x0][0x53c], PT ;  /* 0x00014f0000007a0c */ /* 0x004fda0003f06270 */
[----:B------:R-:W-:Y:S05]  /*0c10*/  @P0 EXIT ;  /* 0x000000000000094d */ /* 0x000fea0003800000 */
[----:B------:R-:W2:Y:S01]  /*0c20*/  S2R R15, SR_TID.X ;  /* 0x00000000000f7919 */ /* 0x000ea20000002100 */
[----:B------:R-:W-:Y:S01]  /*0c30*/  IMAD.MOV.U32 R18, RZ, RZ, -0x10 ;  /* 0xfffffff0ff127424 */ /* 0x000fe200078e00ff */
[----:B------:R-:W-:Y:S01]  /*0c40*/  ULDC UR4, c[0x0][0x2ac] ;  /* 0x0000ab0000047ab9 */ /* 0x000fe20000000800 */
[----:B------:R-:W-:Y:S01]  /*0c50*/  IMAD.MOV.U32 R17, RZ, RZ, 0x20 ;  /* 0x00000020ff117424 */ /* 0x000fe200078e00ff */
[----:B------:R-:W-:Y:S01]  /*0c60*/  ULDC UR6, c[0x0][0x1d0] ;  /* 0x0000740000067ab9 */ /* 0x000fe20000000800 */
[----:B------:R-:W-:Y:S01]  /*0c70*/  IMAD.MOV.U32 R16, RZ, RZ, 0x40 ;  /* 0x00000040ff107424 */ /* 0x000fe200078e00ff */
[----:B------:R-:W-:Y:S01]  /*0c80*/  UIMAD UR6, UR4, UR6, URZ ;  /* 0x00000006040672a4 */ /* 0x000fe2000f8e023f */
[----:B--2---:R-:W-:-:S04]  /*0c90*/  SHF.R.S32.HI R14, RZ, 0x1f, R15 ;  /* 0x0000001fff0e7819 */ /* 0x004fc8000001140f */
[CC--:B------:R-:W-:Y:S02]  /*0ca0*/  LEA.HI R10, R14.reuse, R15.reuse, RZ, 0x3 ;  /* 0x0000000f0e0a7211 */ /* 0x0c0fe400078f18ff */
[----:B------:R-:W-:Y:S02]  /*0cb0*/  LEA.HI R2, R14, R15, RZ, 0x4 ;  /* 0x0000000f0e027211 */ /* 0x000fe400078f20ff */
[----:B------:R-:W-:Y:S02]  /*0cc0*/  SHF.R.S32.HI R26, RZ, 0x3, R10 ;  /* 0x00000003ff1a7819 */ /* 0x000fe4000001140a */
[----:B-1----:R-:W-:Y:S02]  /*0cd0*/  LOP3.LUT R4, R10, 0xfffffff8, RZ, 0xc0, !PT ;  /* 0xfffffff80a047812 */ /* 0x002fe400078ec0ff */
[----:B------:R-:W-:Y:S01]  /*0ce0*/  SHF.R.S32.HI R3, RZ, 0x4, R2 ;  /* 0x00000004ff037819 */ /* 0x000fe20000011402 */
[----:B------:R-:W-:Y:S01]  /*0cf0*/  IMAD.SHL.U32 R6, R26, 0x40, RZ ;  /* 0x000000401a067824 */ /* 0x000fe200078e00ff */
[C---:B------:R-:W-:Y:S01]  /*0d00*/  LOP3.LUT R0, R2.reuse, 0xfffffff0, RZ, 0xc0, !PT ;  /* 0xfffffff002007812 */ /* 0x040fe200078ec0ff */
[----:B------:R-:W-:Y:S01]  /*0d10*/  IMAD.IADD R9, R15, 0x1, -R4 ;  /* 0x000000010f097824 */ /* 0x000fe200078e0a04 */
[----:B------:R-:W-:-:S03]  /*0d20*/  LEA.HI R5, R2, R3, RZ, 0x1 ;  /* 0x0000000302057211 */ /* 0x000fc600078f08ff */
[----:B------:R-:W-:Y:S01]  /*0d30*/  IMAD.IADD R2, R15, 0x1, -R0 ;  /* 0x000000010f027824 */ /* 0x000fe200078e0a00 */
[----:B------:R-:W-:Y:S01]  /*0d40*/  LOP3.LUT R0, R6, 0x1c0, RZ, 0xc0, !PT ;  /* 0x000001c006007812 */ /* 0x000fe200078ec0ff */
[----:B------:R-:W-:Y:S01]  /*0d50*/  IMAD.SHL.U32 R244, R9, 0x8, RZ ;  /* 0x0000000809f47824 */ /* 0x000fe200078e00ff */
[----:B------:R-:W-:Y:S01]  /*0d60*/  LOP3.LUT R5, R5, 0xfffffffe, RZ, 0xc0, !PT ;  /* 0xfffffffe05057812 */ /* 0x000fe200078ec0ff */
[C---:B------:R-:W-:Y:S01]  /*0d70*/  IMAD.SHL.U32 R7, R9.reuse, 0x40, RZ ;  /* 0x0000004009077824 */ /* 0x040fe200078e00ff */
[----:B------:R-:W-:Y:S01]  /*0d80*/  SHF.R.S32.HI R8, RZ, 0x1f, R2 ;  /* 0x0000001fff087819 */ /* 0x000fe20000011402 */
[----:B------:R-:W-:Y:S01]  /*0d90*/  IMAD R251, R9, 0x10, R26 ;  /* 0x0000001009fb7824 */ /* 0x000fe200078e021a */
[----:B------:R-:W-:Y:S01]  /*0da0*/  LOP3.LUT R6, R0, 0x38, R244, 0xf8, !PT ;  /* 0x0000003800067812 */ /* 0x000fe200078ef8f4 */
[----:B------:R-:W-:Y:S01]  /*0db0*/  IMAD.IADD R12, R3, 0x1, -R5 ;  /* 0x00000001030c7824 */ /* 0x000fe200078e0a05 */
[----:B------:R-:W-:Y:S02]  /*0dc0*/  SHF.R.U32.HI R4, RZ, 0x3, R0 ;  /* 0x00000003ff047819 */ /* 0x000fe40000011600 */
[----:B------:R-:W-:-:S02]  /*0dd0*/  LEA.HI R11, R8, R2, RZ, 0x3 ;  /* 0x00000002080b7211 */ /* 0x000fc400078f18ff */
[----:B------:R-:W-:Y:S02]  /*0de0*/  LOP3.LUT R0, R7, 0x1c0, RZ, 0xc0, !PT ;  /* 0x000001c007007812 */ /* 0x000fe400078ec0ff */
[----:B------:R-:W-:Y:S02]  /*0df0*/  LOP3.LUT R5, R6, R4, RZ, 0x3c, !PT ;  /* 0x0000000406057212 */ /* 0x000fe400078e3cff */
[-C--:B------:R-:W-:Y:S02]  /*0e00*/  LEA.HI R7, R14, R15.reuse, RZ, 0x6 ;  /* 0x0000000f0e077211 */ /* 0x080fe400078f30ff */
[----:B------:R-:W-:Y:S02]  /*0e10*/  LOP3.LUT R4, R11, 0xfffffff8, RZ, 0xc0, !PT ;  /* 0xfffffff80b047812 */ /* 0x000fe400078ec0ff */
[----:B------:R-:W-:Y:S02]  /*0e20*/  LOP3.LUT R6, R0, 0x8, R10, 0xf8, !PT ;  /* 0x0000000800067812 */ /* 0x000fe400078ef80a */
[----:B------:R-:W-:Y:S01]  /*0e30*/  SHF.R.U32.HI R3, RZ, 0x3, R0 ;  /* 0x00000003ff037819 */ /* 0x000fe20000011600 */
[----:B------:R-:W-:Y:S01]  /*0e40*/  IMAD.SHL.U32 R0, R7, 0x8, RZ ;  /* 0x0000000807007824 */ /* 0x000fe200078e00ff */
[-C--:B------:R-:W-:Y:S01]  /*0e50*/  LEA.HI R10, R14, R15.reuse, RZ, 0x2 ;  /* 0x0000000f0e0a7211 */ /* 0x080fe200078f10ff */
[----:B------:R-:W-:Y:S01]  /*0e60*/  IMAD.IADD R8, R2, 0x1, -R4 ;  /* 0x0000000102087824 */ /* 0x000fe200078e0a04 */
[----:B------:R-:W-:-:S02]  /*0e70*/  LEA.HI R2, R14, R15, RZ, 0x5 ;  /* 0x0000000f0e027211 */ /* 0x000fc400078f28ff */
[----:B------:R-:W-:Y:S02]  /*0e80*/  LOP3.LUT R13, R6, R3, RZ, 0x3c, !PT ;  /* 0x00000003060d7212 */ /* 0x000fe400078e3cff */
[--C-:B------:R-:W-:Y:S02]  /*0e90*/  SHF.R.S32.HI R93, RZ, 0x2, R10.reuse ;  /* 0x00000002ff5d7819 */ /* 0x100fe4000001140a */
[----:B------:R-:W-:Y:S02]  /*0ea0*/  SHF.R.S32.HI R3, RZ, 0x1f, R10 ;  /* 0x0000001fff037819 */ /* 0x000fe4000001140a */
[----:B------:R-:W-:Y:S02]  /*0eb0*/  LOP3.LUT R209, R5, 0x7ffffe00, R0, 0xf8, !PT ;  /* 0x7ffffe0005d17812 */ /* 0x000fe400078ef800 */
[----:B------:R-:W-:Y:S02]  /*0ec0*/  LOP3.LUT R0, R2, 0xffffffe0, RZ, 0xc0, !PT ;  /* 0xffffffe002007812 */ /* 0x000fe400078ec0ff */
[--C-:B------:R-:W-:Y:S01]  /*0ed0*/  SHF.R.S32.HI R7, RZ, 0x5, R2.reuse ;  /* 0x00000005ff077819 */ /* 0x100fe20000011402 */
[----:B------:R-:W-:Y:S01]  /*0ee0*/  IMAD.SHL.U32 R209, R209, 0x2, RZ ;  /* 0x00000002d1d17824 */ /* 0x000fe200078e00ff */
[----:B------:R-:W-:Y:S01]  /*0ef0*/  SHF.R.S32.HI R2, RZ, 0x1f, R2 ;  /* 0x0000001fff027819 */ /* 0x000fe20000011402 */
[----:B------:R-:W-:Y:S01]  /*0f00*/  IMAD.IADD R20, R15, 0x1, -R0 ;  /* 0x000000010f147824 */ /* 0x000fe200078e0a00 */
[----:B------:R-:W-:Y:S01]  /*0f10*/  LEA.HI R4, R3, R93, RZ, 0x3 ;  /* 0x0000005d03047211 */ /* 0x000fe200078f18ff */
[----:B------:R-:W-:Y:S01]  /*0f20*/  IMAD.SHL.U32 R19, R7, 0x200, RZ ;  /* 0x0000020007137824 */ /* 0x000fe200078e00ff */
[----:B------:R-:W-:-:S02]  /*0f30*/  LOP3.LUT R3, R10, 0xfffffffc, RZ, 0xc0, !PT ;  /* 0xfffffffc0a037812 */ /* 0x000fc400078ec0ff */
[----:B------:R-:W-:Y:S02]  /*0f40*/  LEA.HI R0, R2, R7, RZ, 0x2 ;  /* 0x0000000702007211 */ /* 0x000fe400078f10ff */
[----:B------:R-:W-:Y:S01]  /*0f50*/  LOP3.LUT R2, R4, 0xfffffff8, RZ, 0xc0, !PT ;  /* 0xfffffff804027812 */ /* 0x000fe200078ec0ff */
[----:B------:R-:W-:Y:S01]  /*0f60*/  IMAD.IADD R94, R15, 0x1, -R3 ;  /* 0x000000010f5e7824 */ /* 0x000fe200078e0a03 */
[----:B------:R-:W-:Y:S02]  /*0f70*/  SHF.R.S32.HI R4, RZ, 0x1f, R20 ;  /* 0x0000001fff047819 */ /* 0x000fe40000011414 */
[----:B------:R-:W-:Y:S01]  /*0f80*/  LOP3.LUT R3, R0, 0xffffffc, RZ, 0xc0, !PT ;  /* 0x0ffffffc00037812 */ /* 0x000fe200078ec0ff */
[----:B------:R-:W-:Y:S01]  /*0f90*/  IMAD.IADD R0, R93, 0x1, -R2 ;  /* 0x000000015d007824 */ /* 0x000fe200078e0a02 */
[C---:B------:R-:W-:Y:S01]  /*0fa0*/  LEA.HI R2, R94.reuse, R94, RZ, 0x1 ;  /* 0x0000005e5e027211 */ /* 0x040fe200078f08ff */
[----:B------:R-:W-:Y:S01]  /*0fb0*/  IMAD.SHL.U32 R86, R94, 0x4, RZ ;  /* 0x000000045e567824 */ /* 0x000fe200078e00ff */
[----:B------:R-:W-:Y:S01]  /*0fc0*/  LEA.HI R10, R4, R20, RZ, 0x2 ;  /* 0x00000014040a7211 */ /* 0x000fe200078f10ff */
[----:B------:R-:W-:Y:S01]  /*0fd0*/  IMAD.IADD R5, R7, 0x1, -R3 ;  /* 0x0000000107057824 */ /* 0x000fe200078e0a03 */
[C---:B------:R-:W-:Y:S01]  /*0fe0*/  LOP3.LUT R3, R2.reuse, 0x1ffffffe, RZ, 0xc0, !PT ;  /* 0x1ffffffe02037812 */ /* 0x040fe200078ec0ff */
[----:B------:R-:W-:Y:S01]  /*0ff0*/  IMAD.SHL.U32 R2, R2, 0x20, RZ ;  /* 0x0000002002027824 */ /* 0x000fe200078e00ff */
[----:B------:R-:W-:Y:S01]  /*1000*/  SHF.R.S32.HI R4, RZ, 0x2, R10 ;  /* 0x00000002ff047819 */ /* 0x000fe2000001140a */
[----:B------:R-:W-:Y:S01]  /*1010*/  IMAD.SHL.U32 R84, R94, 0x8, RZ ;  /* 0x000000085e547824 */ /* 0x000fe200078e00ff */
[----:B------:R-:W-:Y:S01]  /*1020*/  LOP3.LUT R6, R0, 0x1, RZ, 0xc0, !PT ;  /* 0x0000000100067812 */ /* 0x000fe200078ec0ff */
[----:B------:R-:W-:Y:S01]  /*1030*/  IMAD.IADD R3, R94, 0x1, -R3 ;  /* 0x000000015e037824 */ /* 0x000fe200078e0a03 */
[----:B------:R-:W-:Y:S01]  /*1040*/  LOP3.LUT R2, R2, 0xffffffc0, RZ, 0xc0, !PT ;  /* 0xffffffc002027812 */ /* 0x000fe200078ec0ff */
[----:B------:R-:W-:Y:S01]  /*1050*/  IMAD R27, R5, 0x10, R4 ;  /* 0x00000010051b7824 */ /* 0x000fe200078e0204 */
[C---:B------:R-:W-:Y:S01]  /*1060*/  LOP3.LUT P2, RZ, R0.reuse, 0x4, RZ, 0xc0, !PT ;  /* 0x0000000400ff7812 */ /* 0x040fe2000784c0ff */
[C---:B------:R-:W-:Y:S01]  /*1070*/  IMAD.SHL.U32 R4, R0.reuse, 0x40, RZ ;  /* 0x0000004000047824 */ /* 0x040fe200078e00ff */
[----:B------:R-:W-:Y:S01]  /*1080*/  LOP3.LUT P0, RZ, R0, 0x2, RZ, 0xc0, !PT ;  /* 0x0000000200ff7812 */ /* 0x000fe2000780c0ff */
[----:B------:R-:W-:Y:S01]  /*1090*/  IMAD.SHL.U32 R0, R8, 0x40, RZ ;  /* 0x0000004008007824 */ /* 0x000fe200078e00ff */
[----:B------:R-:W-:Y:S01]  /*10a0*/  ISETP.NE.U32.AND P1, PT, R6, 0x1, PT ;  /* 0x000000010600780c */ /* 0x000fe20003f25070 */
[----:B------:R-:W-:Y:S01]  /*10b0*/  IMAD R14, R3, 0x8, R2 ;  /* 0x00000008030e7824 */ /* 0x000fe200078e0202 */
[----:B------:R-:W-:Y:S01]  /*10c0*/  LOP3.LUT R22, R4, 0x1c0, RZ, 0xc0, !PT ;  /* 0x000001c004167812 */ /* 0x000fe200078ec0ff */
[----:B------:R-:W-:Y:S01]  /*10d0*/  IMAD.SHL.U32 R2, R12, 0x8, RZ ;  /* 0x000000080c027824 */ /* 0x000fe200078e00ff */
[----:B------:R-:W-:Y:S01]  /*10e0*/  LOP3.LUT R0, R0, 0x1c0, RZ, 0xc0, !PT ;  /* 0x000001c000007812 */ /* 0x000fe200078ec0ff */
[----:B------:R-:W-:Y:S01]  /*10f0*/  IMAD.SHL.U32 R5, R7, 0x400, RZ ;  /* 0x0000040007057824 */ /* 0x000fe200078e00ff */
[----:B------:R-:W-:Y:S01]  /*1100*/  SHF.R.U32.HI R21, RZ, 0x3, R22 ;  /* 0x00000003ff157819 */ /* 0x000fe20000011616 */
[----:B------:R-:W-:Y:S01]  /*1110*/  IMAD.SHL.U32 R3, R11, 0x40, RZ ;  /* 0x000000400b037824 */ /* 0x000fe200078e00ff */
[----:B------:R-:W-:Y:S01]  /*1120*/  LOP3.LUT R2, R0, 0x8, R2, 0xf8, !PT ;  /* 0x0000000800027812 */ /* 0x000fe200078ef802 */
[----:B------:R-:W-:Y:S01]  /*1130*/  IMAD R6, R94, 0x2, R5 ;  /* 0x000000025e067824 */ /* 0x000fe200078e0205 */
[----:B------:R-:W-:Y:S01]  /*1140*/  SHF.R.U32.HI R0, RZ, 0x3, R0 ;  /* 0x00000003ff007819 */ /* 0x000fe20000011600 */
[----:B------:R-:W-:Y:S01]  /*1150*/  STL [R1+0xe4], R27 ;  /* 0x0000e41b01007387 */ /* 0x000fe20000100800 */
[----:B------:R-:W-:-:S02]  /*1160*/  LOP3.LUT R4, R21, R22, RZ, 0xfc, !PT ;  /* 0x0000001615047212 */ /* 0x000fc400078efcff */
[----:B------:R-:W-:Y:S01]  /*1170*/  LOP3.LUT R0, R2, R0, RZ, 0x3c, !PT ;  /* 0x0000000002007212 */ /* 0x000fe200078e3cff */
[----:B------:R-:W-:Y:S01]  /*1180*/  IMAD R2, R12, 0x200, R13 ;  /* 0x000002000c027824 */ /* 0x000fe200078e020d */
[----:B------:R-:W-:Y:S01]  /*1190*/  LOP3.LUT R3, R3, 0xfffffe00, RZ, 0xc0, !PT ;  /* 0xfffffe0003037812 */ /* 0x000fe200078ec0ff */
[----:B------:R-:W-:Y:S01]  /*11a0*/  IMAD.IADD R15, R6, 0x1, R4 ;  /* 0x00000001060f7824 */ /* 0x000fe200078e0204 */
[C---:B------:R-:W-:Y:S01]  /*11b0*/  IADD3 R25, R93.reuse, 0x20, RZ ;  /* 0x000000205d197810 */ /* 0x040fe20007ffe0ff */
[----:B------:R-:W-:Y:S01]  /*11c0*/  STL [R1+0x38], R22 ;  /* 0x0000381601007387 */ /* 0x000fe20000100800 */
[C---:B------:R-:W-:Y:S02]  /*11d0*/  IADD3 R24, R93.reuse, 0x60, RZ ;  /* 0x000000605d187810 */ /* 0x040fe40007ffe0ff */
[----:B------:R-:W-:Y:S01]  /*11e0*/  IADD3 R23, R93, 0x40, RZ ;  /* 0x000000405d177810 */ /* 0x000fe20007ffe0ff */
[----:B------:R-:W-:Y:S01]  /*11f0*/  IMAD.SHL.U32 R6, R25, 0x40, RZ ;  /* 0x0000004019067824 */ /* 0x000fe200078e00ff */
[CC--:B------:R-:W-:Y:S01]  /*1200*/  IADD3 R4, R0.reuse, R3.reuse, R5 ;  /* 0x0000000300047210 */ /* 0x0c0fe20007ffe005 */
[----:B------:R-:W-:Y:S01]  /*1210*/  STL [R1+0x3c], R21 ;  /* 0x00003c1501007387 */ /* 0x000fe20000100800 */
[----:B------:R-:W-:Y:S01]  /*1220*/  LOP3.LUT R5, R0, R3, RZ, 0xfc, !PT ;  /* 0x0000000300057212 */ /* 0x000fe200078efcff */
[----:B------:R-:W-:Y:S01]  /*1230*/  IMAD.SHL.U32 R0, R24, 0x40, RZ ;  /* 0x0000004018007824 */ /* 0x000fe200078e00ff */
[C---:B------:R-:W-:Y:S01]  /*1240*/  LOP3.LUT P6, RZ, R8.reuse, 0x2, RZ, 0xc0, !PT ;  /* 0x0000000208ff7812 */ /* 0x040fe200078cc0ff */
[----:B------:R-:W-:Y:S01]  /*1250*/  IMAD.SHL.U32 R3, R23, 0x40, RZ ;  /* 0x0000004017037824 */ /* 0x000fe200078e00ff */
[----:B------:R-:W-:-:S02]  /*1260*/  LOP3.LUT P5, RZ, R8, 0x4, RZ, 0xc0, !PT ;  /* 0x0000000408ff7812 */ /* 0x000fc400078ac0ff */
[----:B------:R-:W-:Y:S02]  /*1270*/  SHF.R.S32.HI R7, RZ, 0x1f, R25 ;  /* 0x0000001fff077819 */ /* 0x000fe40000011419 */
[----:B------:R-:W-:Y:S02]  /*1280*/  SHF.R.S32.HI R8, RZ, 0x1f, R23 ;  /* 0x0000001fff087819 */ /* 0x000fe40000011417 */
[C---:B------:R-:W-:Y:S02]  /*1290*/  LOP3.LUT P4, RZ, R9.reuse, 0x2, RZ, 0xc0, !PT ;  /* 0x0000000209ff7812 */ /* 0x040fe4000788c0ff */
[----:B------:R-:W-:Y:S02]  /*12a0*/  LOP3.LUT P3, RZ, R9, 0x4, RZ, 0xc0, !PT ;  /* 0x0000000409ff7812 */ /* 0x000fe4000786c0ff */
[----:B------:R-:W-:Y:S02]  /*12b0*/  SHF.R.S32.HI R9, RZ, 0x1f, R24 ;  /* 0x0000001fff097819 */ /* 0x000fe40000011418 */
[----:B------:R-:W-:-:S02]  /*12c0*/  LOP3.LUT R11, R6, 0x1c0, RZ, 0xc0, !PT ;  /* 0x000001c0060b7812 */ /* 0x000fc400078ec0ff */
[----:B------:R-:W-:Y:S02]  /*12d0*/  LEA.HI R7, R7, R25, RZ, 0x3 ;  /* 0x0000001907077211 */ /* 0x000fe400078f18ff */
[----:B------:R-:W-:Y:S02]  /*12e0*/  LEA.HI R6, R8, R23, RZ, 0x3 ;  /* 0x0000001708067211 */ /* 0x000fe400078f18ff */
[----:B------:R-:W-:Y:S01]  /*12f0*/  LOP3.LUT R13, R0, 0x1c0, RZ, 0xc0, !PT ;  /* 0x000001c0000d7812 */ /* 0x000fe200078ec0ff */
[----:B------:R-:W-:Y:S01]  /*1300*/  IMAD.SHL.U32 R8, R7, 0x40, RZ ;  /* 0x0000004007087824 */ /* 0x000fe200078e00ff */
[----:B------:R-:W-:Y:S01]  /*1310*/  IADD3 R88, R86, 0x10, RZ ;  /* 0x0000001056587810 */ /* 0x000fe20007ffe0ff */
[----:B------:R-:W-:Y:S01]  /*1320*/  IMAD.SHL.U32 R7, R6, 0x40, RZ ;  /* 0x0000004006077824 */ /* 0x000fe200078e00ff */
[----:B------:R-:W-:Y:S02]  /*1330*/  LOP3.LUT R23, R3, 0x1c0, RZ, 0xc0, !PT ;  /* 0x000001c003177812 */ /* 0x000fe400078ec0ff */
[----:B------:R-:W-:-:S02]  /*1340*/  LEA.HI R3, R9, R24, RZ, 0x3 ;  /* 0x0000001809037211 */ /* 0x000fc400078f18ff */
[----:B------:R-:W-:Y:S02]  /*1350*/  LOP3.LUT R9, R10, 0x7ffffffc, RZ, 0xc0, !PT ;  /* 0x7ffffffc0a097812 */ /* 0x000fe400078ec0ff */
[----:B------:R-:W-:Y:S01]  /*1360*/  LOP3.LUT R10, R13, 0x38, R84, 0xf8, !PT ;  /* 0x000000380d0a7812 */ /* 0x000fe200078ef854 */
[----:B------:R-:W-:Y:S01]  /*1370*/  IMAD.SHL.U32 R6, R3, 0x40, RZ ;  /* 0x0000004003067824 */ /* 0x000fe200078e00ff */
[----:B------:R-:W-:Y:S01]  /*1380*/  SHF.R.U32.HI R24, RZ, 0x3, R13 ;  /* 0x00000003ff187819 */ /* 0x000fe2000001160d */
[----:B------:R-:W-:Y:S01]  /*1390*/  IMAD.SHL.U32 R13, R88, 0x2, RZ ;  /* 0x00000002580d7824 */ /* 0x000fe200078e00ff */
[----:B------:R-:W-:Y:S01]  /*13a0*/  SHF.R.S32.HI R3, RZ, 0x1f, R88 ;  /* 0x0000001fff037819 */ /* 0x000fe20000011458 */
[----:B------:R-:W-:Y:S01]  /*13b0*/  IMAD.IADD R9, R20, 0x1, -R9 ;  /* 0x0000000114097824 */ /* 0x000fe200078e0a09 */
[----:B------:R-:W-:Y:S02]  /*13c0*/  LOP3.LUT R12, R11, 0x38, R84, 0xf8, !PT ;  /* 0x000000380b0c7812 */ /* 0x000fe400078ef854 */
[----:B------:R1:W-:Y:S01]  /*13d0*/  STL [R1+0xd8], R13 ;  /* 0x0000d80d01007387 */ /* 0x0003e20000100800 */
[----:B------:R-:W-:Y:S01]  /*13e0*/  SHF.L.U64.HI R3, R88, 0x1, R3 ;  /* 0x0000000158037819 */ /* 0x000fe20000010203 */
[----:B------:R-:W-:Y:S01]  /*13f0*/  IMAD.SHL.U32 R20, R9, 0x2, RZ ;  /* 0x0000000209147824 */ /* 0x000fe200078e00ff */
[----:B------:R-:W-:-:S02]  /*1400*/  SHF.R.U32.HI R26, RZ, 0x3, R11 ;  /* 0x00000003ff1a7819 */ /* 0x000fc4000001160b */
[--C-:B------:R-:W-:Y:S02]  /*1410*/  LOP3.LUT R11, R23, 0x38, R84.reuse, 0xf8, !PT ;  /* 0x00000038170b7812 */ /* 0x100fe400078ef854 */
[----:B------:R-:W-:Y:S02]  /*1420*/  SHF.R.U32.HI R25, RZ, 0x3, R23 ;  /* 0x00000003ff197819 */ /* 0x000fe40000011617 */
[----:B------:R-:W-:Y:S02]  /*1430*/  LOP3.LUT R7, R7, 0xfffffe00, RZ, 0xc0, !PT ;  /* 0xfffffe0007077812 */ /* 0x000fe400078ec0ff */
[----:B------:R-:W-:Y:S02]  /*1440*/  LOP3.LUT R23, R6, 0xfffffe00, RZ, 0xc0, !PT ;  /* 0xfffffe0006177812 */ /* 0x000fe400078ec0ff */
[----:B------:R-:W-:Y:S02]  /*1450*/  LOP3.LUT R9, R22, 0x38, R84, 0xf8, !PT ;  /* 0x0000003816097812 */ /* 0x000fe400078ef854 */
[----:B------:R-:W-:-:S02]  /*1460*/  LEA R95, R2, 0x2900, 0x1 ;  /* 0x00002900025f7811 */ /* 0x000fc400078e08ff */
[----:B------:R-:W-:Y:S02]  /*1470*/  LOP3.LUT R9, R19, R9, R21, 0xf6, !PT ;  /* 0x0000000913097212 */ /* 0x000fe400078ef615 */
[C---:B------:R-:W-:Y:S02]  /*1480*/  SEL R6, R17.reuse, 0xffffffe0, !P0 ;  /* 0xffffffe011067807 */ /* 0x040fe40004000000 */
[----:B------:R-:W-:Y:S02]  /*1490*/  SEL R2, R17, 0xffffffe0, !P6 ;  /* 0xffffffe011027807 */ /* 0x000fe40007000000 */
[----:B------:R-:W-:Y:S02]  /*14a0*/  SEL R0, R16, 0xffffffc0, !P3 ;  /* 0xffffffc010007807 */ /* 0x000fe40005800000 */
[----:B-1----:R-:W-:Y:S02]  /*14b0*/  LOP3.LUT R13, R8, 0xfffffe00, RZ, 0xc0, !PT ;  /* 0xfffffe00080d7812 */ /* 0x002fe400078ec0ff */
[----:B------:R-:W-:Y:S01]  /*14c0*/  SEL R8, R16, 0xffffffc0, !P2 ;  /* 0xffffffc010087807 */ /* 0x000fe20005000000 */
[----:B------:R-:W-:Y:S01]  /*14d0*/  IMAD.IADD R197, R95, 0x1, R0 ;  /* 0x000000015fc57824 */ /* 0x000fe200078e0200 */
[----:B------:R-:W-:Y:S01]  /*14e0*/  IADD3 R17, R20, 0x18, RZ ;  /* 0x0000001814117810 */ /* 0x000fe20007ffe0ff */
[----:B------:R1:W-:Y:S01]  /*14f0*/  STL [R1+0x44], R13 ;  /* 0x0000440d01007387 */ /* 0x0003e20000100800 */
[----:B------:R-:W-:-:S02]  /*1500*/  LEA R9, R9, 0x5100, 0x1 ;  /* 0x0000510009097811 */ /* 0x000fc400078e08ff */
[C---:B------:R-:W-:Y:S01]  /*1510*/  IADD3 R202, R95.reuse, 0x20, RZ ;  /* 0x000000205fca7810 */ /* 0x040fe20007ffe0ff */
[----:B------:R2:W-:Y:S01]  /*1520*/  STL [R1+0xd4], R3 ;  /* 0x0000d40301007387 */ /* 0x0005e20000100800 */
[----:B------:R-:W-:Y:S02]  /*1530*/  @P4 IADD3 R202, R95, -0x20, RZ ;  /* 0xffffffe05fca4810 */ /* 0x000fe40007ffe0ff */
[----:B------:R-:W-:Y:S01]  /*1540*/  LEA R198, R4, 0x5100, 0x1 ;  /* 0x0000510004c67811 */ /* 0x000fe200078e08ff */
[----:B------:R3:W-:Y:S01]  /*1550*/  STL [R1+0x40], R7 ;  /* 0x0000400701007387 */ /* 0x0007e20000100800 */
[----:B------:R-:W-:Y:S01]  /*1560*/  LEA R192, R5, 0x100, 0x1 ;  /* 0x0000010005c07811 */ /* 0x000fe200078e08ff */
[----:B------:R-:W-:Y:S01]  /*1570*/  IMAD.IADD R194, R0, 0x1, R202 ;  /* 0x0000000100c27824 */ /* 0x000fe200078e02ca */
[----:B------:R-:W-:Y:S01]  /*1580*/  IADD3 R208, R84, 0x20, RZ ;  /* 0x0000002054d07810 */ /* 0x000fe20007ffe0ff */
[----:B------:R-:W-:Y:S01]  /*1590*/  STL [R1+0xe0], R23 ;  /* 0x0000e01701007387 */ /* 0x000fe20000100800 */
[----:B------:R-:W-:Y:S01]  /*15a0*/  SHF.R.S32.HI R245, RZ, 0x1f, R244 ;  /* 0x0000001ffff57819 */ /* 0x000fe200000114f4 */
[----:B------:R-:W-:Y:S01]  /*15b0*/  IMAD.IADD R201, R198, 0x1, R2 ;  /* 0x00000001c6c97824 */ /* 0x000fe200078e0202 */
[----:B------:R-:W-:Y:S01]  /*15c0*/  SHF.R.S32.HI R85, RZ, 0x1f, R84 ;  /* 0x0000001fff557819 */ /* 0x000fe20000011454 */
[----:B------:R-:W-:Y:S01]  /*15d0*/  IMAD.IADD R196, R2, 0x1, R192 ;  /* 0x0000000102c47824 */ /* 0x000fe200078e02c0 */
[----:B------:R-:W-:-:S02]  /*15e0*/  SHF.R.S32.HI R250, RZ, 0x1f, R208 ;  /* 0x0000001ffffa7819 */ /* 0x000fc400000114d0 */
[C---:B------:R-:W-:Y:S02]  /*15f0*/  IADD3 R206, R202.reuse, 0x800, RZ ;  /* 0x00000800cace7810 */ /* 0x040fe40007ffe0ff */
[C---:B------:R-:W-:Y:S02]  /*1600*/  IADD3 R205, R202.reuse, 0x1000, RZ ;  /* 0x00001000cacd7810 */ /* 0x040fe40007ffe0ff */
[----:B------:R-:W-:Y:S02]  /*1610*/  IADD3 R204, R202, 0x1800, RZ ;  /* 0x00001800cacc7810 */ /* 0x000fe40007ffe0ff */
[----:B-1----:R-:W-:Y:S02]  /*1620*/  LOP3.LUT R13, R13, R12, R26, 0xf6, !PT ;  /* 0x0000000c0d0d7212 */ /* 0x002fe400078ef61a */
[----:B------:R-:W-:Y:S01]  /*1630*/  LOP3.LUT R12, R7, R11, R25, 0xf6, !PT ;  /* 0x0000000b070c7212 */ /* 0x000fe200078ef619 */
[----:B--2---:R-:W-:Y:S01]  /*1640*/  IMAD.IADD R3, R27, 0x1, R14 ;  /* 0x000000011b037824 */ /* 0x004fe200078e020e */
[----:B------:R-:W-:-:S02]  /*1650*/  LOP3.LUT R11, R23, R10, R24, 0xf6, !PT ;  /* 0x0000000a170b7212 */ /* 0x000fc400078ef618 */
[----:B------:R-:W-:Y:S02]  /*1660*/  LEA R13, R13, 0x5100, 0x1 ;  /* 0x000051000d0d7811 */ /* 0x000fe400078e08ff */
[----:B------:R1:W-:Y:S01]  /*1670*/  STL [R1+0xe8], R3 ;  /* 0x0000e80301007387 */ /* 0x0003e20000100800 */
[----:B------:R-:W-:Y:S02]  /*1680*/  LEA R12, R12, 0x5100, 0x1 ;  /* 0x000051000c0c7811 */ /* 0x000fe400078e08ff */
[----:B------:R-:W-:Y:S01]  /*1690*/  LEA R11, R11, 0x5100, 0x1 ;  /* 0x000051000b0b7811 */ /* 0x000fe200078e08ff */
[----:B------:R-:W-:Y:S01]  /*16a0*/  STL [R1+0x74], R20 ;  /* 0x0000741401007387 */ /* 0x000fe20000100800 */
[----:B---3--:R-:W-:Y:S02]  /*16b0*/  SEL R7, R18, 0x10, !P1 ;  /* 0x0000001012077807 */ /* 0x008fe40004800000 */
[C---:B------:R-:W-:Y:S01]  /*16c0*/  IADD3 R18, R20.reuse, 0x10, RZ ;  /* 0x0000001014127810 */ /* 0x040fe20007ffe0ff */
[----:B------:R2:W-:Y:S01]  /*16d0*/  STL [R1+0xd0], R13 ;  /* 0x0000d00d01007387 */ /* 0x0005e20000100800 */
[----:B------:R-:W-:-:S02]  /*16e0*/  IADD3 R14, R20, 0x28, RZ ;  /* 0x00000028140e7810 */ /* 0x000fc40007ffe0ff */
[----:B------:R-:W-:Y:S01]  /*16f0*/  IADD3 R203, R202, 0x2000, RZ ;  /* 0x00002000cacb7810 */ /* 0x000fe20007ffe0ff */
[----:B------:R3:W-:Y:S04]  /*1700*/  STL [R1+0xcc], R12 ;  /* 0x0000cc0c01007387 */ /* 0x0007e80000100800 */
[----:B------:R4:W-:Y:S01]  /*1710*/  STL [R1+0xc8], R11 ;  /* 0x0000c80b01007387 */ /* 0x0009e20000100800 */
[----:B-1----:R-:W-:-:S04]  /*1720*/  LOP3.LUT R3, R22, 0x18, R84, 0xf8, !PT ;  /* 0x0000001816037812 */ /* 0x002fc800078ef854 */
[----:B------:R-:W-:Y:S02]  /*1730*/  LOP3.LUT R10, R19, R3, R21, 0xf6, !PT ;  /* 0x00000003130a7212 */ /* 0x000fe400078ef615 */
[----:B------:R-:W-:Y:S02]  /*1740*/  IADD3 R19, R20, 0x8, RZ ;  /* 0x0000000814137810 */ /* 0x000fe40007ffe0ff */
[----:B------:R-:W-:Y:S02]  /*1750*/  SEL R3, R16, 0xffffffc0, !P5 ;  /* 0xffffffc010037807 */ /* 0x000fe40006800000 */
[C---:B------:R-:W-:Y:S01]  /*1760*/  IADD3 R16, R20.reuse, 0x20, RZ ;  /* 0x0000002014107810 */ /* 0x040fe20007ffe0ff */
[----:B------:R-:W-:Y:S01]  /*1770*/  STL [R1+0x6c], R19 ;  /* 0x00006c1301007387 */ /* 0x000fe20000100800 */
[----:B--2---:R-:W-:Y:S01]  /*1780*/  IADD3 R13, R20, 0x30, RZ ;  /* 0x00000030140d7810 */ /* 0x004fe20007ffe0ff */
[----:B------:R-:W-:Y:S01]  /*1790*/  IMAD.IADD R199, R198, 0x1, R3 ;  /* 0x00000001c6c77824 */ /* 0x000fe200078e0203 */
[----:B---3--:R-:W-:Y:S01]  /*17a0*/  IADD3 R12, R20, 0x38, RZ ;  /* 0x00000038140c7810 */ /* 0x008fe20007ffe0ff */
[----:B------:R-:W-:Y:S01]  /*17b0*/  STL [R1+0x68], R18 ;  /* 0x0000681201007387 */ /* 0x000fe20000100800 */
[----:B----4-:R-:W-:Y:S01]  /*17c0*/  SHF.R.S32.HI R11, RZ, 0x1f, R19 ;  /* 0x0000001fff0b7819 */ /* 0x010fe20000011413 */
[----:B------:R-:W-:Y:S01]  /*17d0*/  IMAD.IADD R193, R3, 0x1, R192 ;  /* 0x0000000103c17824 */ /* 0x000fe200078e02c0 */
[----:B------:R-:W-:Y:S01]  /*17e0*/  LEA R248, R10, 0x100, 0x1 ;  /* 0x000001000af87811 */ /* 0x000fe200078e08ff */
[----:B------:R-:W-:Y:S01]  /*17f0*/  STL [R1+0x64], R17 ;  /* 0x0000641101007387 */ /* 0x000fe20000100800 */
[----:B------:R-:W-:Y:S01]  /*1800*/  SHF.R.S32.HI R10, RZ, 0x1f, R18 ;  /* 0x0000001fff0a7819 */ /* 0x000fe20000011412 */
[----:B------:R-:W-:-:S02]  /*1810*/  IMAD.IADD R200, R2, 0x1, R199 ;  /* 0x0000000102c87824 */ /* 0x000fc400078e02c7 */
[----:B------:R-:W-:Y:S01]  /*1820*/  STL [R1+0x60], R16 ;  /* 0x0000601001007387 */ /* 0x000fe20000100800 */
[----:B------:R-:W-:Y:S02]  /*1830*/  IMAD.IADD R249, R8, 0x1, R248 ;  /* 0x0000000108f97824 */ /* 0x000fe400078e02f8 */
[----:B------:R-:W-:Y:S01]  /*1840*/  IMAD.IADD R195, R2, 0x1, R193 ;  /* 0x0000000102c37824 */ /* 0x000fe200078e02c1 */
[----:B------:R-:W-:Y:S04]  /*1850*/  STL [R1+0x5c], R14 ;  /* 0x00005c0e01007387 */ /* 0x000fe80000100800 */
[----:B------:R-:W-:Y:S04]  /*1860*/  STL [R1+0x58], R13 ;  /* 0x0000580d01007387 */ /* 0x000fe80000100800 */
[----:B------:R1:W-:Y:S04]  /*1870*/  STL [R1+0xc4], R9 ;  /* 0x0000c40901007387 */ /* 0x0003e80000100800 */
[----:B------:R-:W-:Y:S04]  /*1880*/  STL [R1+0x54], R12 ;  /* 0x0000540c01007387 */ /* 0x000fe80000100800 */
[----:B------:R2:W-:Y:S04]  /*1890*/  STL [R1+0xb8], R11 ;  /* 0x0000b80b01007387 */ /* 0x0005e80000100800 */
[----:B------:R3:W-:Y:S01]  /*18a0*/  STL [R1+0xb4], R10 ;  /* 0x0000b40a01007387 */ /* 0x0007e20000100800 */
[----:B-1----:R-:W-:-:S05]  /*18b0*/  SHF.R.S32.HI R9, RZ, 0x1f, R17 ;  /* 0x0000001fff097819 */ /* 0x002fca0000011411 */
[----:B------:R1:W-:Y:S01]  /*18c0*/  STL [R1+0xb0], R9 ;  /* 0x0000b00901007387 */ /* 0x0003e20000100800 */
[----:B--2---:R-:W-:Y:S02]  /*18d0*/  SHF.R.S32.HI R11, RZ, 0x1f, R16 ;  /* 0x0000001fff0b7819 */ /* 0x004fe40000011410 */
[----:B---3--:R-:W-:-:S03]  /*18e0*/  SHF.R.S32.HI R10, RZ, 0x1f, R14 ;  /* 0x0000001fff0a7819 */ /* 0x008fc6000001140e */
[----:B------:R2:W-:Y:S04]  /*18f0*/  STL [R1+0xac], R11 ;  /* 0x0000ac0b01007387 */ /* 0x0005e80000100800 */
[----:B------:R3:W-:Y:S01]  /*1900*/  STL [R1+0xa8], R10 ;  /* 0x0000a80a01007387 */ /* 0x0007e20000100800 */
[----:B-1----:R-:W-:-:S05]  /*1910*/  SHF.R.S32.HI R9, RZ, 0x1f, R13 ;  /* 0x0000001fff097819 */ /* 0x002fca000001140d */
[----:B------:R1:W-:Y:S01]  /*1920*/  STL [R1+0xa4], R9 ;  /* 0x0000a40901007387 */ /* 0x0003e20000100800 */
[----:B--2---:R-:W-:-:S05]  /*1930*/  LEA R11, R15, 0x80, 0x1 ;  /* 0x000000800f0b7811 */ /* 0x004fca00078e08ff */
[C---:B---3--:R-:W-:Y:S02]  /*1940*/  IMAD.IADD R10, R11.reuse, 0x1, R8 ;  /* 0x000000010b0a7824 */ /* 0x048fe400078e0208 */
[----:B------:R-:W-:Y:S02]  /*1950*/  IMAD.IADD R0, R11, 0x1, R6 ;  /* 0x000000010b007824 */ /* 0x000fe400078e0206 */
[----:B------:R-:W-:-:S04]  /*1960*/  IMAD.IADD R4, R6, 0x1, R10 ;  /* 0x0000000106047824 */ /* 0x000fc800078e020a */
[----:B------:R-:W-:Y:S01]  /*1970*/  IMAD.IADD R3, R7, 0x1, R4 ;  /* 0x0000000107037824 */ /* 0x000fe200078e0204 */
[----:B-1----:R-:W-:-:S05]  /*1980*/  SHF.R.S32.HI R9, RZ, 0x1f, R12 ;  /* 0x0000001fff097819 */ /* 0x002fca000001140c */
[----:B------:R1:W-:Y:S04]  /*1990*/  STL [R1+0xa0], R9 ;  /* 0x0000a00901007387 */ /* 0x0003e80000100800 */
[----:B------:R-:W-:Y:S04]  /*19a0*/  STL [R1+0x84], R11 ;  /* 0x0000840b01007387 */ /* 0x000fe80000100800 */
[----:B------:R-:W-:Y:S04]  /*19b0*/  STL [R1+0x88], R10 ;  /* 0x0000880a01007387 */ /* 0x000fe80000100800 */
[----:B------:R2:W-:Y:S01]  /*19c0*/  STL [R1+0x9c], R0 ;  /* 0x00009c0001007387 */ /* 0x0005e20000100800 */
[----:B-1----:R-:W-:-:S04]  /*19d0*/  IMAD.IADD R9, R11, 0x1, R7 ;  /* 0x000000010b097824 */ /* 0x002fc800078e0207 */
[----:B------:R-:W-:Y:S01]  /*19e0*/  IMAD.IADD R5, R9, 0x1, R6 ;  /* 0x0000000109057824 */ /* 0x000fe200078e0206 */
[----:B------:R-:W-:Y:S01]  /*19f0*/  STL [R1+0x94], R9 ;  /* 0x0000940901007387 */ /* 0x000fe20000100800 */
[----:B--2---:R-:W-:-:S05]  /*1a00*/  IMAD.IADD R0, R7, 0x1, R10 ;  /* 0x0000000107007824 */ /* 0x004fca00078e020a */
[----:B------:R1:W-:Y:S04]  /*1a10*/  STL [R1+0x90], R0 ;  /* 0x0000900001007387 */ /* 0x0003e80000100800 */
[----:B------:R2:W-:Y:S04]  /*1a20*/  STL [R1+0x98], R5 ;  /* 0x0000980501007387 */ /* 0x0005e80000100800 */
[----:B------:R2:W-:Y:S04]  /*1a30*/  STL [R1+0x8c], R4 ;  /* 0x00008c0401007387 */ /* 0x0005e80000100800 */
[----:B------:R2:W-:Y:S01]  /*1a40*/  STL [R1+0xc0], R3 ;  /* 0x0000c00301007387 */ /* 0x0005e20000100800 */
[----:B-1----:R-:W-:-:S05]  /*1a50*/  IMAD.IADD R0, R6, 0x1, R0 ;  /* 0x0000000106007824 */ /* 0x002fca00078e0200 */
[----:B------:R2:W-:Y:S02]  /*1a60*/  STL [R1+0xbc], R0 ;  /* 0x0000bc0001007387 */ /* 0x0005e40000100800 */
.L_x_410:
[----:B--2---:R-:W2:Y:S01]  /*1a70*/  LDL R0, [R1+0x34] ;  /* 0x0000340001007983 */ /* 0x004ea20000100800 */
[----:B------:R-:W-:Y:S01]  /*1a80*/  IMAD.MOV.U32 R2, RZ, RZ, 0x4 ;  /* 0x00000004ff027424 */ /* 0x000fe200078e00ff */
[----:B------:R-:W-:-:S04]  /*1a90*/  ISETP.NE.U32.AND P0, PT, RZ, c[0x0][0x370], PT ;  /* 0x0000dc00ff007a0c */ /* 0x000fc80003f05070 */
[----:B------:R-:W-:Y:S01]  /*1aa0*/  ISETP.NE.AND.EX P1, PT, RZ, c[0x0][0x374], PT, P0 ;  /* 0x0000dd00ff007a0c */ /* 0x000fe20003f25300 */
[----:B--2---:R-:W-:-:S05]  /*1ab0*/  IMAD.WIDE R2, R0, R2, c[0x0][0x588] ;  /* 0x0001620000027625 */ /* 0x004fca00078e0202 */
[----:B------:R-:W2:Y:S01]  /*1ac0*/  LDG.E R27, [R2.64] ;  /* 0x00000008021b7981 */ /* 0x000ea2000c1e1900 */
[----:B------:R-:W-:Y:S01]  /*1ad0*/  ISETP.NE.U32.AND P4, PT, RZ, c[0x0][0x360], PT ;  /* 0x0000d800ff007a0c */ /* 0x000fe20003f85070 */
[----:B------:R-:W-:Y:S01]  /*1ae0*/  IMAD.MOV.U32 R9, RZ, RZ, RZ ;  /* 0x000000ffff097224 */ /* 0x000fe200078e00ff */
[----:B------:R-:W-:Y:S02]  /*1af0*/  ISETP.NE.U32.AND P3, PT, RZ, c[0x0][0x348], PT ;  /* 0x0000d200ff007a0c */ /* 0x000fe40003f65070 */
[----:B------:R-:W-:Y:S02]  /*1b00*/  ISETP.NE.AND.EX P4, PT, RZ, c[0x0][0x364], PT, P4 ;  /* 0x0000d900ff007a0c */ /* 0x000fe40003f85340 */
[----:B------:R-:W-:Y:S02]  /*1b10*/  ISETP.NE.U32.AND P5, PT, RZ, c[0x0][0x350], PT ;  /* 0x0000d400ff007a0c */ /* 0x000fe40003fa5070 */
[----:B------:R-:W-:Y:S02]  /*1b20*/  ISETP.NE.U32.AND P6, PT, RZ, c[0x0][0x358], PT ;  /* 0x0000d600ff007a0c */ /* 0x000fe40003fc5070 */
[----:B------:R-:W-:-:S02]  /*1b30*/  ISETP.NE.AND.EX P3, PT, RZ, c[0x0][0x34c], PT, P3 ;  /* 0x0000d300ff007a0c */ /* 0x000fc40003f65330 */
[----:B------:R-:W-:Y:S02]  /*1b40*/  ISETP.NE.AND.EX P5, PT, RZ, c[0x0][0x354], PT, P5 ;  /* 0x0000d500ff007a0c */ /* 0x000fe40003fa5350 */
[----:B------:R-:W-:Y:S01]  /*1b50*/  ISETP.NE.AND.EX P6, PT, RZ, c[0x0][0x35c], PT, P6 ;  /* 0x0000d700ff007a0c */ /* 0x000fe20003fc5360 */
[----:B------:R-:W-:Y:S01]  /*1b60*/  IMAD.MOV.U32 R144, RZ, RZ, RZ ;  /* 0x000000ffff907224 */ /* 0x000fe200078e00ff */
[----:B------:R-:W-:Y:S01]  /*1b70*/  CS2R R12, SRZ ;  /* 0x00000000000c7805 */ /* 0x000fe2000001ff00 */
[----:B--2---:R-:W-:Y:S01]  /*1b80*/  SHF.R.S32.HI R28, RZ, 0x1f, R27 ;  /* 0x0000001fff1c7819 */ /* 0x004fe2000001141b */
[C---:B------:R-:W-:Y:S01]  /*1b90*/  IMAD.SHL.U32 R16, R27.reuse, 0x4, RZ ;  /* 0x000000041b107824 */ /* 0x040fe200078e00ff */
[C---:B------:R-:W-:Y:S01]  /*1ba0*/  @P1 LEA R4, P0, R27.reuse, c[0x0][0x370], 0x2 ;  /* 0x0000dc001b041a11 */ /* 0x040fe200078010ff */
[----:B------:R1:W-:Y:S01]  /*1bb0*/  STL [R1+0x50], R27 ;  /* 0x0000501b01007387 */ /* 0x0003e20000100800 */
[C-C-:B------:R-:W-:Y:S02]  /*1bc0*/  SHF.L.U64.HI R15, R27.reuse, 0x2, R28.reuse ;  /* 0x000000021b0f7819 */ /* 0x140fe4000001021c */
[----:B------:R-:W-:Y:S01]  /*1bd0*/  @P1 LEA.HI.X R5, R27, c[0x0][0x374], R28, 0x2, P0 ;  /* 0x0000dd001b051a11 */ /* 0x000fe200000f141c */
[----:B------:R1:W-:Y:S01]  /*1be0*/  STL [R1+0x78], R28 ;  /* 0x0000781c01007387 */ /* 0x0003e20000100800 */
[----:B------:R-:W-:-:S03]  /*1bf0*/  @P4 IADD3 R2, P0, R16, c[0x0][0x360], RZ ;  /* 0x0000d80010024a10 */ /* 0x000fc60007f1e0ff */
[----:B------:R2:W3:Y:S01]  /*1c00*/  @P1 LDG.E R9, [R4.64] ;  /* 0x0000000804091981 */ /* 0x0004e2000c1e1900 */
[C---:B------:R-:W-:Y:S02]  /*1c10*/  @P4 IADD3.X R3, R15.reuse, c[0x0][0x364], RZ, P0, !PT ;  /* 0x0000d9000f034a10 */ /* 0x040fe400007fe4ff */
[----:B------:R-:W-:Y:S01]  /*1c20*/  IADD3 R6, P2, R16, c[0x0][0x348], RZ ;  /* 0x0000d20010067a10 */ /* 0x000fe20007f5e0ff */
[----:B------:R1:W-:Y:S04]  /*1c30*/  STL [R1+0x48], R16 ;  /* 0x0000481001007387 */ /* 0x0003e80000100800 */
[----:B------:R4:W5:Y:S01]  /*1c40*/  @P4 LDG.E R148, [R2.64] ;  /* 0x0000000802944981 */ /* 0x000962000c1e1900 */
[----:B------:R-:W-:-:S03]  /*1c50*/  IADD3.X R7, R15, c[0x0][0x34c], RZ, P2, !PT ;  /* 0x0000d3000f077a10 */ /* 0x000fc600017fe4ff */
[----:B------:R1:W-:Y:S04]  /*1c60*/  STL [R1+0x4c], R15 ;  /* 0x00004c0f01007387 */ /* 0x0003e80000100800 */
[----:B------:R1:W5:Y:S01]  /*1c70*/  @P3 LDG.E R144, [R6.64] ;  /* 0x0000000806903981 */ /* 0x000362000c1e1900 */
[----:B--2---:R-:W-:-:S04]  /*1c80*/  IADD3 R4, P1, R16, c[0x0][0x350], RZ ;  /* 0x0000d40010047a10 */ /* 0x004fc80007f3e0ff */
[----:B------:R-:W-:Y:S02]  /*1c90*/  IADD3.X R5, R15, c[0x0][0x354], RZ, P1, !PT ;  /* 0x0000d5000f057a10 */ /* 0x000fe40000ffe4ff */
[----:B----4-:R-:W-:-:S03]  /*1ca0*/  IADD3 R2, P0, R16, c[0x0][0x358], RZ ;  /* 0x0000d60010027a10 */ /* 0x010fc60007f1e0ff */
[----:B------:R1:W5:Y:S01]  /*1cb0*/  @P5 LDG.E R13, [R4.64] ;  /* 0x00000008040d5981 */ /* 0x000362000c1e1900 */
[----:B------:R-:W-:-:S05]  /*1cc0*/  IADD3.X R3, R15, c[0x0][0x35c], RZ, P0, !PT ;  /* 0x0000d7000f037a10 */ /* 0x000fca00007fe4ff */
[----:B------:R1:W5:Y:S01]  /*1cd0*/  @P6 LDG.E R12, [R2.64] ;  /* 0x00000008020c6981 */ /* 0x000362000c1e1900 */
[----:B------:R-:W-:Y:S03]  /*1ce0*/  YIELD ;  /* 0x0000000000007946 */ /* 0x000fe60003800000 */
[----:B---3--:R1:W-:Y:S01]  /*1cf0*/  STL [R1+0x24], R9 ;  /* 0x0000240901007387 */ /* 0x0083e20000100800 */
[----:B------:R-:W-:Y:S05]  /*1d00*/  @P4 BRA `(.L_x_231) ;  /* 0x0000005000004947 */ /* 0x000fea0003800000 */
[----:B-----5:R-:W-:Y:S01]  /*1d10*/  MOV R148, c[0x0][0x168] ;  /* 0x00005a0000947a02 */ /* 0x020fe20000000f00 */
[----:B------:R-:W-:Y:S05]  /*1d20*/  @!P3 BRA `(.L_x_231) ;  /* 0x000000300000b947 */ /* 0x000fea0003800000 */
[----:B------:R-:W2:Y:S04]  /*1d30*/  LDG.E R8, [R6.64] ;  /* 0x0000000806087981 */ /* 0x000ea8000c1e1900 */
[----:B------:R-:W2:Y:S02]  /*1d40*/  LDG.E R0, [R6.64+0x4] ;  /* 0x0000040806007981 */ /* 0x000ea4000c1e1900 */
[----:B--2---:R-:W-:-:S02]  /*1d50*/  IADD3 R148, -R8, R0, RZ ;  /* 0x0000000008947210 */ /* 0x004fc40007ffe1ff */
.L_x_231:
[----:B------:R-:W-:-:S04]  /*1d60*/  ISETP.NE.U32.AND P0, PT, RZ, c[0x0][0x368], PT ;  /* 0x0000da00ff007a0c */ /* 0x000fc80003f05070 */
[----:B------:R-:W-:-:S13]  /*1d70*/  ISETP.NE.AND.EX P0, PT, RZ, c[0x0][0x36c], PT, P0 ;  /* 0x0000db00ff007a0c */ /* 0x000fda0003f05300 */
[----:B------:R-:W-:Y:S05]  /*1d80*/  @!P0 BRA `(.L_x_232) ;  /* 0x0000004000008947 */ /* 0x000fea0003800000 */
[----:B-1----:R-:W-:-:S04]  /*1d90*/  IADD3 R6, P0, R16, c[0x0][0x368], RZ ;  /* 0x0000da0010067a10 */ /* 0x002fc80007f1e0ff */
[----:B------:R-:W-:-:S05]  /*1da0*/  IADD3.X R7, R15, c[0x0][0x36c], RZ, P0, !PT ;  /* 0x0000db000f077a10 */ /* 0x000fca00007fe4ff */
[----:B------:R1:W5:Y:S01]  /*1db0*/  LDG.E R6, [R6.64] ;  /* 0x0000000806067981 */ /* 0x000362000c1e1900 */
[----:B------:R-:W-:Y:S05]  /*1dc0*/  BRA `(.L_x_233) ;  /* 0x0000005000007947 */ /* 0x000fea0003800000 */
.L_x_232:
[----:B-1----:R-:W-:Y:S01]  /*1dd0*/  MOV R6, UR6 ;  /* 0x0000000600067c02 */ /* 0x002fe20008000f00 */
[----:B------:R-:W-:Y:S05]  /*1de0*/  @!P5 BRA `(.L_x_233) ;  /* 0x000000300000d947 */ /* 0x000fea0003800000 */
[----:B------:R-:W2:Y:S04]  /*1df0*/  LDG.E R6, [R4.64] ;  /* 0x0000000804067981 */ /* 0x000ea8000c1e1900 */
[----:B------:R-:W2:Y:S02]  /*1e00*/  LDG.E R0, [R4.64+0x4] ;  /* 0x0000040804007981 */ /* 0x000ea4000c1e1900 */
[----:B--2---:R-:W-:Y:S02]  /*1e10*/  IADD3 R6, -R6, R0, RZ ;  /* 0x0000000006067210 */ /* 0x004fe40007ffe1ff */
.L_x_233:
[----:B------:R-:W2:Y:S04]  /*1e20*/  LDL R14, [R1+0x30] ;  /* 0x00003000010e7983 */ /* 0x000ea80000100800 */
[----:B------:R3:W4:Y:S04]  /*1e30*/  @P6 LDG.E R4, [R2.64] ;  /* 0x0000000802046981 */ /* 0x000728000c1e1900 */
[----:B------:R3:W4:Y:S01]  /*1e40*/  @P6 LDG.E R0, [R2.64+0x4] ;  /* 0x0000040802006981 */ /* 0x000722000c1e1900 */
[----:B------:R-:W-:Y:S01]  /*1e50*/  ISETP.NE.U32.AND P0, PT, RZ, c[0x0][0x378], PT ;  /* 0x0000de00ff007a0c */ /* 0x000fe20003f05070 */
[----:B-----5:R-:W-:-:S03]  /*1e60*/  IMAD.MOV.U32 R142, RZ, RZ, R6 ;  /* 0x000000ffff8e7224 */ /* 0x020fc600078e0006 */
[----:B------:R-:W-:-:S13]  /*1e70*/  ISETP.NE.AND.EX P1, PT, RZ, c[0x0][0x37c], PT, P0 ;  /* 0x0000df00ff007a0c */ /* 0x000fda0003f25300 */
[----:B---3--:R-:W-:-:S04]  /*1e80*/  @P1 IADD3 R2, P0, R16, c[0x0][0x378], RZ ;  /* 0x0000de0010021a10 */ /* 0x008fc80007f1e0ff */
[----:B------:R-:W-:-:S05]  /*1e90*/  @P1 IADD3.X R3, R15, c[0x0][0x37c], RZ, P0, !PT ;  /* 0x0000df000f031a10 */ /* 0x000fca00007fe4ff */
[----:B------:R3:W5:Y:S01]  /*1ea0*/  @P1 LDG.E R142, [R2.64] ;  /* 0x00000008028e1981 */ /* 0x000762000c1e1900 */
[----:B-1----:R-:W-:Y:S01]  /*1eb0*/  IMAD.IADD R7, R6, 0x1, -R9 ;  /* 0x0000000106077824 */ /* 0x002fe200078e0a09 */
[----:B------:R-:W-:Y:S01]  /*1ec0*/  BSSY B0, `(.L_x_234) ;  /* 0x0000031000007945 */ /* 0x000fe20003800000 */
[----:B---3--:R-:W-:Y:S01]  /*1ed0*/  IMAD.MOV.U32 R2, RZ, RZ, c[0x0][0x228] ;  /* 0x00008a00ff027624 */ /* 0x008fe200078e00ff */
[----:B--2---:R-:W-:-:S04]  /*1ee0*/  LOP3.LUT R3, R14, 0xff000000, RZ, 0xc0, !PT ;  /* 0xff0000000e037812 */ /* 0x004fc800078ec0ff */
[----:B------:R-:W-:Y:S01]  /*1ef0*/  SHF.R.U32.HI R3, RZ, 0x8, R3 ;  /* 0x00000008ff037819 */ /* 0x000fe20000011603 */
[----:B----4-:R-:W-:Y:S01]  /*1f00*/  @P6 IMAD.IADD R2, R0, 0x1, -R4 ;  /* 0x0000000100026824 */ /* 0x010fe200078e0a04 */
[----:B------:R-:W-:-:S03]  /*1f10*/  LOP3.LUT R4, R14, 0xff0000, RZ, 0xc0, !PT ;  /* 0x00ff00000e047812 */ /* 0x000fc600078ec0ff */
[----:B------:R-:W-:Y:S01]  /*1f20*/  IMAD.IADD R143, R7, 0x1, R2 ;  /* 0x00000001078f7824 */ /* 0x000fe200078e0202 */
[----:B------:R-:W-:-:S04]  /*1f30*/  LEA.HI R3, R4, R3, RZ, 0x10 ;  /* 0x0000000304037211 */ /* 0x000fc800078f80ff */
[----:B------:R-:W-:Y:S02]  /*1f40*/  SHF.R.U32.HI R5, RZ, 0x10, R3 ;  /* 0x00000010ff057819 */ /* 0x000fe40000011603 */
[----:B------:R-:W-:Y:S02]  /*1f50*/  LOP3.LUT R17, R3, 0xff, RZ, 0xc0, !PT ;  /* 0x000000ff03117812 */ /* 0x000fe400078ec0ff */
[C---:B------:R-:W-:Y:S01]  /*1f60*/  IADD3 R0, R143.reuse, 0x4f, RZ ;  /* 0x0000004f8f007810 */ /* 0x040fe20007ffe0ff */
[----:B------:R1:W-:Y:S01]  /*1f70*/  STL [R1+0x7c], R5 ;  /* 0x00007c0501007387 */ /* 0x0003e20000100800 */
[----:B------:R-:W-:Y:S02]  /*1f80*/  ISETP.GE.AND P0, PT, R143, 0x1, PT ;  /* 0x000000018f00780c */ /* 0x000fe40003f06270 */
[----:B------:R-:W-:Y:S01]  /*1f90*/  ISETP.NE.AND P1, PT, R5, RZ, PT ;  /* 0x000000ff0500720c */ /* 0x000fe20003f25270 */
[----:B------:R1:W-:Y:S01]  /*1fa0*/  STL [R1+0x80], R17 ;  /* 0x0000801101007387 */ /* 0x0003e20000100800 */
[----:B------:R-:W-:-:S02]  /*1fb0*/  IMAD.HI R0, R0, 0x66666667, RZ ;  /* 0x6666666700007827 */ /* 0x000fc400078e02ff */
[----:B------:R-:W-:-:S03]  /*1fc0*/  SEL R130, R5, c[0x0][0x338], P1 ;  /* 0x0000ce0005827a07 */ /* 0x000fc60000800000 */
[----:B------:R-:W-:-:S04]  /*1fd0*/  SHF.R.U32.HI R4, RZ, 0x1f, R0 ;  /* 0x0000001fff047819 */ /* 0x000fc80000011600 */
[----:B------:R-:W-:Y:S01]  /*1fe0*/  LEA.HI.SX32 R138, R0, R4, 0x1b ;  /* 0x00000004008a7211 */ /* 0x000fe200078fdaff */
[----:B------:R-:W-:Y:S01]  /*1ff0*/  IMAD.MOV.U32 R0, RZ, RZ, RZ ;  /* 0x000000ffff007224 */ /* 0x000fe200078e00ff */
[----:B------:R-:W-:Y:S05]  /*2000*/  @!P0 BRA `(.L_x_235) ;  /* 0x000001c000008947 */ /* 0x000fea0003800000 */
        /* <DEDUP_REMOVED lines=11> */
[----:B------:R-:W-:Y:S02]  /*20c0*/  IMAD.MOV.U32 R4, RZ, RZ, RZ ;  /* 0x000000ffff047224 */ /* 0x000fe400078e00ff */
        /* <DEDUP_REMOVED lines=16> */
.L_x_235:
[----:B------:R-:W-:Y:S05]  /*21d0*/  BSYNC B0 ;  /* 0x0000000000007941 */ /* 0x000fea0003800000 */
.L_x_234:
[----:B------:R-:W-:-:S04]  /*21e0*/  IMAD R3, R17, R0, RZ ;  /* 0x0000000011037224 */ /* 0x000fc800078e02ff */
[C---:B------:R-:W-:Y:S02]  /*21f0*/  IMAD.IADD R0, R3.reuse, 0x1, R0 ;  /* 0x0000000103007824 */ /* 0x040fe400078e0200 */
[----:B------:R-:W-:-:S03]  /*2200*/  IMAD R3, R3, 0x50, -R7 ;  /* 0x0000005003037824 */ /* 0x000fc600078e0a07 */
[----:B------:R-:W-:Y:S02]  /*2210*/  IMNMX R0, R138, R0, PT ;  /* 0x000000008a007217 */ /* 0x000fe40003800200 */
[----:B------:R-:W-:-:S03]  /*2220*/  IMNMX R3, RZ, R3, !PT ;  /* 0x00000003ff037217 */ /* 0x000fc60007800200 */
[----:B------:R-:W-:Y:S02]  /*2230*/  IMAD R0, R0, 0x50, -R7 ;  /* 0x0000005000007824 */ /* 0x000fe400078e0a07 */
[----:B-1----:R-:W-:-:S03]  /*2240*/  IMAD.WIDE.U32 R4, R3, -0x33333333, RZ ;  /* 0xcccccccd03047825 */ /* 0x002fc600078e00ff */
[----:B------:R-:W-:Y:S02]  /*2250*/  IMNMX R0, R0, R2, PT ;  /* 0x0000000200007217 */ /* 0x000fe40003800200 */
[----:B------:R-:W-:Y:S02]  /*2260*/  SHF.R.U32.HI R120, RZ, 0x6, R5 ;  /* 0x00000006ff787819 */ /* 0x000fe40000011605 */
[----:B------:R-:W-:-:S13]  /*2270*/  ISETP.GT.AND P0, PT, R0, R3, PT ;  /* 0x000000030000720c */ /* 0x000fda0003f04270 */
[----:B------:R-:W-:Y:S01]  /*2280*/  @P0 IADD3 R3, R0, 0x4f, RZ ;  /* 0x0000004f00030810 */ /* 0x000fe20007ffe0ff */
[----:B------:R-:W-:-:S04]  /*2290*/  IMAD.MOV.U32 R0, RZ, RZ, R120 ;  /* 0x000000ffff007224 */ /* 0x000fc800078e0078 */
[----:B------:R-:W-:-:S05]  /*22a0*/  @P0 IMAD.HI R3, R3, 0x66666667, RZ ;  /* 0x6666666703030827 */ /* 0x000fca00078e02ff */
[----:B------:R-:W-:-:S04]  /*22b0*/  @P0 SHF.R.U32.HI R4, RZ, 0x1f, R3 ;  /* 0x0000001fff040819 */ /* 0x000fc80000011603 */
[----:B------:R-:W-:-:S04]  /*22c0*/  @P0 LEA.HI.SX32 R0, R3, R4, 0x1b ;  /* 0x0000000403000211 */ /* 0x000fc800078fdaff */
[----:B------:R-:W-:-:S13]  /*22d0*/  ISETP.GT.AND P0, PT, R0, R120, PT ;  /* 0x000000780000720c */ /* 0x000fda0003f04270 */
[----:B------:R-:W-:Y:S05]  /*22e0*/  @!P0 BRA `(.L_x_236) ;  /* 0x0000592000008947 */ /* 0x000fea0003800000 */
[----:B------:R-:W-:Y:S01]  /*22f0*/  ISETP.NE.U32.AND P0, PT, RZ, c[0x0][0x340], PT ;  /* 0x0000d000ff007a0c */ /* 0x000fe20003f05070 */
[----:B------:R-:W1:Y:S03]  /*2300*/  S2R R9, SR_TID.X ;  /* 0x0000000000097919 */ /* 0x000e660000002100 */
[----:B------:R-:W-:-:S13]  /*2310*/  ISETP.NE.AND.EX P5, PT, RZ, c[0x0][0x344], PT, P0 ;  /* 0x0000d100ff007a0c */ /* 0x000fda0003fa5300 */
[----:B------:R-:W-:-:S04]  /*2320*/  @P5 IADD3 R4, P0, R16, c[0x0][0x340], RZ ;  /* 0x0000d00010045a10 */ /* 0x000fc80007f1e0ff */
[----:B------:R-:W-:Y:S02]  /*2330*/  @P5 IADD3.X R5, R15, c[0x0][0x344], RZ, P0, !PT ;  /* 0x0000d1000f055a10 */ /* 0x000fe400007fe4ff */
[----:B-1----:R-:W-:-:S03]  /*2340*/  SHF.R.S32.HI R8, RZ, 0x1f, R9 ;  /* 0x0000001fff087819 */ /* 0x002fc60000011409 */
[----:B------:R1:W2:Y:S01]  /*2350*/  @P5 LDG.E R23, [R4.64] ;  /* 0x0000000804175981 */ /* 0x0002a2000c1e1900 */
[----:B------:R-:W-:-:S04]  /*2360*/  LEA.HI R8, R8, R9, RZ, 0x3 ;  /* 0x0000000908087211 */ /* 0x000fc800078f18ff */
[----:B------:R-:W-:Y:S02]  /*2370*/  SHF.R.S32.HI R8, RZ, 0x3, R8 ;  /* 0x00000003ff087819 */ /* 0x000fe40000011408 */
[----:B------:R-:W-:Y:S02]  /*2380*/  SHF.R.S32.HI R3, RZ, 0x1f, R12 ;  /* 0x0000001fff037819 */ /* 0x000fe4000001140c */
[----:B------:R-:W-:-:S04]  /*2390*/  IADD3 R108, P0, R8, R12, RZ ;  /* 0x0000000c086c7210 */ /* 0x000fc80007f1e0ff */
[----:B------:R-:W-:-:S05]  /*23a0*/  LEA.HI.X.SX32 R109, R8, R3, 0x1, P0 ;  /* 0x00000003086d7211 */ /* 0x000fca00000f0eff */
[----:B------:R-:W-:Y:S01]  /*23b0*/  IMAD R3, R109, c[0x0][0x238], RZ ;  /* 0x00008e006d037a24 */ /* 0x000fe200078e02ff */
[----:B------:R-:W-:-:S03]  /*23c0*/  LOP3.LUT R26, R14, 0xffff, RZ, 0xc0, !PT ;  /* 0x0000ffff0e1a7812 */ /* 0x000fc600078ec0ff */
[C---:B------:R-:W-:Y:S02]  /*23d0*/  IMAD R3, R108.reuse, c[0x0][0x23c], R3 ;  /* 0x00008f006c037a24 */ /* 0x040fe400078e0203 */
[----:B-1----:R-:W-:Y:S01]  /*23e0*/  IMAD.WIDE.U32 R4, R108, c[0x0][0x238], R244 ;  /* 0x00008e006c047a25 */ /* 0x002fe200078e00f4 */
[----:B------:R-:W-:-:S03]  /*23f0*/  SEL R24, R28, RZ, !P6 ;  /* 0x000000ff1c187207 */ /* 0x000fc60007000000 */
[----:B------:R-:W-:Y:S01]  /*2400*/  IMAD.IADD R5, R5, 0x1, R3 ;  /* 0x0000000105057824 */ /* 0x000fe200078e0203 */
[----:B------:R-:W-:Y:S01]  /*2410*/  IADD3 R29, R0, -0x1, RZ ;  /* 0xffffffff001d7810 */ /* 0x000fe20007ffe0ff */
[----:B------:R-:W-:Y:S01]  /*2420*/  IMAD.MOV.U32 R134, RZ, RZ, 0x50 ;  /* 0x00000050ff867424 */ /* 0x000fe200078e00ff */
[----:B------:R-:W-:Y:S01]  /*2430*/  IADD3 R107, -R8, R2, RZ ;  /* 0x00000002086b7210 */ /* 0x000fe20007ffe1ff */
[----:B------:R-:W-:Y:S01]  /*2440*/  IMAD.WIDE.U32 R4, R26, c[0x0][0x240], R4 ;  /* 0x000090001a047a25 */ /* 0x000fe200078e0004 */
[----:B------:R-:W-:-:S03]  /*2450*/  SEL R25, R27, RZ, !P6 ;  /* 0x000000ff1b197207 */ /* 0x000fc60007000000 */
[----:B------:R-:W-:Y:S02]  /*2460*/  IMAD R5, R26, c[0x0][0x244], R5 ;  /* 0x000091001a057a24 */ /* 0x000fe400078e0205 */
[----:B------:R-:W-:Y:S02]  /*2470*/  IMAD R3, R24, c[0x0][0x248], RZ ;  /* 0x0000920018037a24 */ /* 0x000fe400078e02ff */
[C---:B------:R-:W-:Y:S02]  /*2480*/  IMAD R151, R134.reuse, c[0x0][0x23c], RZ ;  /* 0x00008f0086977a24 */ /* 0x040fe400078e02ff */
[----:B------:R-:W-:-:S04]  /*2490*/  IMAD.WIDE.U32 R132, R134, c[0x0][0x238], RZ ;  /* 0x00008e0086847a25 */ /* 0x000fc800078e00ff */
[----:B------:R-:W-:Y:S02]  /*24a0*/  IMAD R0, R29, -0x50, R107 ;  /* 0xffffffb01d007824 */ /* 0x000fe400078e026b */
[C---:B------:R-:W-:Y:S02]  /*24b0*/  IMAD R7, R25.reuse, c[0x0][0x24c], R3 ;  /* 0x0000930019077a24 */ /* 0x040fe400078e0203 */
[----:B------:R-:W-:Y:S01]  /*24c0*/  IMAD.WIDE.U32 R112, R25, c[0x0][0x248], R4 ;  /* 0x0000920019707a25 */ /* 0x000fe200078e0004 */
[----:B------:R-:W-:-:S03]  /*24d0*/  ISETP.GE.AND P1, PT, R0, 0x1, PT ;  /* 0x000000010000780c */ /* 0x000fc60003f26270 */
[----:B------:R-:W-:Y:S01]  /*24e0*/  IMAD.IADD R151, R133, 0x1, R151 ;  /* 0x0000000185977824 */ /* 0x000fe200078e0297 */
[----:B------:R-:W-:Y:S01]  /*24f0*/  SHF.R.S32.HI R4, RZ, 0x1f, R29 ;  /* 0x0000001fff047819 */ /* 0x000fe2000001141d */
[----:B------:R-:W-:Y:S01]  /*2500*/  IMAD.MOV.U32 R110, RZ, RZ, R112 ;  /* 0x000000ffff6e7224 */ /* 0x000fe200078e0070 */
[----:B------:R-:W-:Y:S01]  /*2510*/  IADD3 R111, R113, R7, RZ ;  /* 0x00000007716f7210 */ /* 0x000fe20007ffe0ff */
[----:B------:R-:W-:Y:S01]  /*2520*/  IMAD R3, R151, R29, RZ ;  /* 0x0000001d97037224 */ /* 0x000fe200078e02ff */
[----:B------:R-:W-:-:S03]  /*2530*/  ISETP.GE.AND P3, PT, R0, 0x11, PT ;  /* 0x000000110000780c */ /* 0x000fc60003f66270 */
[-C--:B------:R-:W-:Y:S01]  /*2540*/  IMAD R3, R4, R132.reuse, R3 ;  /* 0x0000008404037224 */ /* 0x080fe200078e0203 */
[----:B------:R-:W-:Y:S01]  /*2550*/  ISETP.GE.AND P6, PT, R244, c[0x0][0x1d4], PT ;  /* 0x00007500f4007a0c */ /* 0x000fe20003fc6270 */
[----:B------:R-:W-:Y:S01]  /*2560*/  IMAD.WIDE.U32 R4, R29, R132, R110 ;  /* 0x000000841d047225 */ /* 0x000fe200078e006e */
[----:B------:R-:W-:Y:S02]  /*2570*/  SHF.R.S32.HI R10, RZ, 0x1f, R93 ;  /* 0x0000001fff0a7819 */ /* 0x000fe4000001145d */
[----:B------:R-:W-:Y:S01]  /*2580*/  ISETP.GE.AND P2, PT, R0, 0x21, PT ;  /* 0x000000210000780c */ /* 0x000fe20003f46270 */
[----:B------:R-:W-:Y:S01]  /*2590*/  IMAD.IADD R128, R6, 0x1, R13 ;  /* 0x0000000106807824 */ /* 0x000fe200078e020d */
[----:B------:R-:W-:Y:S01]  /*25a0*/  @P1 LEA R6, P0, R4, c[0x0][0x220], 0x1 ;  /* 0x0000880004061a11 */ /* 0x000fe200078008ff */
[----:B------:R-:W-:Y:S01]  /*25b0*/  IMAD.IADD R5, R5, 0x1, R3 ;  /* 0x0000000105057824 */ /* 0x000fe200078e0203 */
[----:B------:R-:W-:Y:S01]  /*25c0*/  SHF.R.S32.HI R87, RZ, 0x1f, R86 ;  /* 0x0000001fff577819 */ /* 0x000fe20000011456 */
[----:B------:R-:W-:Y:S01]  /*25d0*/  IMAD R3, R10, c[0x0][0x280], RZ ;  /* 0x0000a0000a037a24 */ /* 0x000fe200078e02ff */
[----:B------:R-:W-:-:S02]  /*25e0*/  MOV R139, c[0x0][0x238] ;  /* 0x00008e00008b7a02 */ /* 0x000fc40000000f00 */
[----:B------:R-:W-:Y:S01]  /*25f0*/  @P1 LEA.HI.X R7, R4, c[0x0][0x224], R5, 0x1, P0 ;  /* 0x0000890004071a11 */ /* 0x000fe200000f0c05 */
[C---:B------:R-:W-:Y:S01]  /*2600*/  IMAD R22, R93.reuse, c[0x0][0x284], R3 ;  /* 0x0000a1005d167a24 */ /* 0x040fe200078e0203 */
[----:B------:R-:W-:Y:S01]  /*2610*/  ISETP.GE.AND P0, PT, R0, 0x31, PT ;  /* 0x000000310000780c */ /* 0x000fe20003f06270 */
[----:B------:R-:W-:Y:S01]  /*2620*/  IMAD.WIDE.U32 R8, R93, c[0x0][0x280], R86 ;  /* 0x0000a0005d087a25 */ /* 0x000fe200078e0056 */
[----:B------:R-:W-:Y:S01]  /*2630*/  MOV R131, c[0x0][0x23c] ;  /* 0x00008f0000837a02 */ /* 0x000fe20000000f00 */
[----:B------:R-:W-:Y:S01]  /*2640*/  @!PT LDS RZ, [RZ] ;  /* 0x00000000fffff984 */ /* 0x000fe20000000800 */
[----:B------:R-:W-:Y:S01]  /*2650*/  @!PT LDS RZ, [RZ] ;  /* 0x00000000fffff984 */ /* 0x000fe20000000800 */
[----:B------:R-:W-:Y:S01]  /*2660*/  @!PT LDS RZ, [RZ] ;  /* 0x00000000fffff984 */ /* 0x000fe20000000800 */
[----:B------:R1:W-:Y:S01]  /*2670*/  @P1 LDGSTS.E.BYPASS.LTC128B.128 [R209+0x2900], [R6.64], !P6 ;  /* 0x0290000006d11fae */ /* 0x0003e2000f101d48 */
[C---:B------:R-:W-:Y:S01]  /*2680*/  @P3 LEA R3, P4, R139.reuse, R4, 0x4 ;  /* 0x000000048b033211 */ /* 0x040fe200078820ff */
[----:B------:R-:W-:Y:S01]  /*2690*/  IMAD.WIDE.U32 R14, R139, 0x20, RZ ;  /* 0x000000208b0e7825 */ /* 0x000fe200078e00ff */
[----:B------:R-:W-:Y:S02]  /*26a0*/  IADD3 R13, R9, R22, RZ ;  /* 0x00000016090d7210 */ /* 0x000fe40007ffe0ff */
[----:B------:R-:W-:-:S02]  /*26b0*/  @P3 LEA R20, P1, R3, c[0x0][0x220], 0x1 ;  /* 0x0000880003143a11 */ /* 0x000fc400078208ff */
[----:B-1----:R-:W-:Y:S01]  /*26c0*/  @P3 LEA.HI.X R6, R139, R5, R131, 0x4, P4 ;  /* 0x000000058b063211 */ /* 0x002fe200020f2483 */
[----:B------:R-:W-:Y:S01]  /*26d0*/  IMAD.SHL.U32 R7, R131, 0x20, RZ ;  /* 0x0000002083077824 */ /* 0x000fe200078e00ff */
[----:B------:R-:W-:Y:S02]  /*26e0*/  @P2 IADD3 R9, P4, R4, R14, RZ ;  /* 0x0000000e04092210 */ /* 0x000fe40007f9e0ff */
[----:B------:R-:W-:Y:S02]  /*26f0*/  @P3 LEA.HI.X R21, R3, c[0x0][0x224], R6, 0x1, P1 ;  /* 0x0000890003153a11 */ /* 0x000fe400008f0c06 */
[----:B------:R-:W-:Y:S02]  /*2700*/  ISETP.GE.AND P1, PT, R0, 0x41, PT ;  /* 0x000000410000780c */ /* 0x000fe40003f26270 */
[----:B------:R-:W-:Y:S01]  /*2710*/  @P2 IADD3.X R0, R5, R15, R7, P4, !PT ;  /* 0x0000000f05002210 */ /* 0x000fe200027fe407 */
[----:B------:R-:W-:Y:S01]  /*2720*/  @P0 IMAD R3, R131, 0x30, RZ ;  /* 0x0000003083030824 */ /* 0x000fe200078e02ff */
[----:B------:R-:W-:Y:S01]  /*2730*/  @P2 LEA R18, P4, R9, c[0x0][0x220], 0x1 ;  /* 0x0000880009122a11 */ /* 0x000fe200078808ff */
[----:B------:R-:W-:Y:S01]  /*2740*/  @P0 IMAD.WIDE.U32 R6, R139, 0x30, R4 ;  /* 0x000000308b060825 */ /* 0x000fe200078e0004 */
[----:B------:R1:W-:Y:S02]  /*2750*/  @P3 LDGSTS.E.BYPASS.LTC128B.128 [R209+0x3100], [R20.64], !P6 ;  /* 0x0310000014d13fae */ /* 0x0003e4000f101d48 */
[----:B------:R-:W-:Y:S01]  /*2760*/  @P2 LEA.HI.X R19, R9, c[0x0][0x224], R0, 0x1, P4 ;  /* 0x0000890009132a11 */ /* 0x000fe200020f0c00 */
[----:B------:R-:W-:Y:S01]  /*2770*/  IMAD R0, R10, c[0x0][0x290], RZ ;  /* 0x0000a4000a007a24 */ /* 0x000fe200078e02ff */
[----:B------:R-:W-:Y:S01]  /*2780*/  @P0 LEA R16, P4, R6, c[0x0][0x220], 0x1 ;  /* 0x0000880006100a11 */ /* 0x000fe200078808ff */
[----:B------:R-:W-:-:S02]  /*2790*/  @P0 IMAD.IADD R3, R7, 0x1, R3 ;  /* 0x0000000107030824 */ /* 0x000fc400078e0203 */
[C---:B------:R-:W-:Y:S01]  /*27a0*/  IMAD.WIDE.U32 R10, R93.reuse, c[0x0][0x290], R86 ;  /* 0x0000a4005d0a7a25 */ /* 0x040fe200078e0056 */
[----:B------:R1:W-:Y:S02]  /*27b0*/  @P2 LDGSTS.E.BYPASS.LTC128B.128 [R209+0x3900], [R18.64], !P6 ;  /* 0x0390000012d12fae */ /* 0x0003e4000f101d48 */
[----:B------:R-:W-:Y:S01]  /*27c0*/  @P0 LEA.HI.X R17, R6, c[0x0][0x224], R3, 0x1, P4 ;  /* 0x0000890006110a11 */ /* 0x000fe200020f0c03 */
[C---:B------:R-:W-:Y:S02]  /*27d0*/  IMAD R0, R93.reuse, c[0x0][0x294], R0 ;  /* 0x0000a5005d007a24 */ /* 0x040fe400078e0200 */
[----:B------:R-:W-:Y:S01]  /*27e0*/  IMAD.WIDE.U32 R14, R93, c[0x0][0x290], R84 ;  /* 0x0000a4005d0e7a25 */ /* 0x000fe200078e0054 */
[----:B------:R-:W-:Y:S01]  /*27f0*/  @P1 LEA R3, P4, R139, R4, 0x6 ;  /* 0x000000048b031211 */ /* 0x000fe200078830ff */
[----:B------:R1:W-:Y:S01]  /*2800*/  @P0 LDGSTS.E.BYPASS.LTC128B.128 [R209+0x4100], [R16.64], !P6 ;  /* 0x0410000010d10fae */ /* 0x0003e2000f101d48 */
[----:B------:R-:W-:Y:S02]  /*2810*/  IADD3 R11, R11, R0, RZ ;  /* 0x000000000b0b7210 */ /* 0x000fe40007ffe0ff */
[----:B------:R-:W-:-:S02]  /*2820*/  IADD3 R7, R0, R15, RZ ;  /* 0x0000000f00077210 */ /* 0x000fc40007ffe0ff */
[----:B------:R-:W-:Y:S02]  /*2830*/  @P1 LEA.HI.X R0, R139, R5, R131, 0x6, P4 ;  /* 0x000000058b001211 */ /* 0x000fe400020f3483 */
[----:B------:R-:W-:-:S04]  /*2840*/  @P1 LEA R4, P4, R3, c[0x0][0x220], 0x1 ;  /* 0x0000880003041a11 */ /* 0x000fc800078808ff */
[----:B------:R-:W-:Y:S02]  /*2850*/  @P1 LEA.HI.X R5, R3, c[0x0][0x224], R0, 0x1, P4 ;  /* 0x0000890003051a11 */ /* 0x000fe400020f0c00 */
[----:B-----5:R-:W-:Y:S02]  /*2860*/  SHF.R.S32.HI R0, RZ, 0x1f, R142 ;  /* 0x0000001fff007819 */ /* 0x020fe4000001148e */
[----:B------:R-:W-:Y:S01]  /*2870*/  MOV R12, R8 ;  /* 0x00000008000c7202 */ /* 0x000fe20000000f00 */
[----:B------:R2:W-:Y:S01]  /*2880*/  @P1 LDGSTS.E.BYPASS.LTC128B.128 [R209+0x4900], [R4.64], !P6 ;  /* 0x0490000004d11fae */ /* 0x0005e2000f101d48 */
[----:B------:R-:W-:-:S04]  /*2890*/  IMAD.WIDE.U32 R8, R93, c[0x0][0x280], R84 ;  /* 0x0000a0005d087a25 */ /* 0x000fc800078e0054 */
[----:B------:R-:W-:Y:S02]  /*28a0*/  IMAD R3, R0, c[0x0][0x280], RZ ;  /* 0x0000a00000037a24 */ /* 0x000fe400078e02ff */
[----:B------:R-:W-:Y:S01]  /*28b0*/  IMAD.MOV.U32 R6, RZ, RZ, R14 ;  /* 0x000000ffff067224 */ /* 0x000fe200078e000e */
[----:B------:R-:W-:Y:S01]  /*28c0*/  MOV R147, 0x5 ;  /* 0x0000000500937802 */ /* 0x000fe20000000f00 */
[----:B------:R-:W-:Y:S02]  /*28d0*/  IMAD.IADD R9, R22, 0x1, R9 ;  /* 0x0000000116097824 */ /* 0x000fe400078e0209 */
[----:B------:R-:W-:Y:S02]  /*28e0*/  IMAD.MOV.U32 R140, RZ, RZ, c[0x0][0x280] ;  /* 0x0000a000ff8c7624 */ /* 0x000fe400078e00ff */
[C---:B------:R-:W-:Y:S02]  /*28f0*/  IMAD R149, R134.reuse, c[0x0][0x284], RZ ;  /* 0x0000a10086957a24 */ /* 0x040fe400078e02ff */
[----:B------:R-:W-:-:S02]  /*2900*/  IMAD R150, R134, c[0x0][0x294], RZ ;  /* 0x0000a50086967a24 */ /* 0x000fc400078e02ff */
[----:B------:R-:W-:Y:S01]  /*2910*/  IMAD.WIDE.U32 R136, R134, c[0x0][0x280], RZ ;  /* 0x0000a00086887a25 */ /* 0x000fe200078e00ff */
[----:B------:R-:W-:Y:S01]  /*2920*/  ISETP.GE.AND P1, PT, R208, c[0x0][0x1d4], PT ;  /* 0x00007500d0007a0c */ /* 0x000fe20003f26270 */
[----:B------:R-:W0:Y:S02]  /*2930*/  LDGDEPBAR ;  /* 0x00000000000079af */ /* 0x000e240000000000 */
[----:B------:R-:W-:Y:S01]  /*2940*/  IMAD R0, R0, c[0x0][0x290], RZ ;  /* 0x0000a40000007a24 */ /* 0x000fe200078e02ff */
[----:B------:R-:W-:Y:S01]  /*2950*/  ISETP.GE.AND P0, PT, R84, c[0x0][0x1d4], PT ;  /* 0x0000750054007a0c */ /* 0x000fe20003f06270 */
[----:B------:R-:W-:Y:S01]  /*2960*/  IMAD.MOV.U32 R153, RZ, RZ, c[0x0][0x290] ;  /* 0x0000a400ff997624 */ /* 0x000fe200078e00ff */
[----:B------:R-:W-:Y:S01]  /*2970*/  MOV R145, c[0x0][0x27c] ;  /* 0x00009f0000917a02 */ /* 0x000fe20000000f00 */
[----:B------:R-:W-:Y:S01]  /*2980*/  IMAD.WIDE.U32 R134, R134, c[0x0][0x290], RZ ;  /* 0x0000a40086867a25 */ /* 0x000fe200078e00ff */
[----:B------:R-:W-:Y:S03]  /*2990*/  WARPSYNC 0xffffffff ;  /* 0xffffffff00007948 */ /* 0x000fe60003800000 */
[----:B------:R-:W-:-:S02]  /*29a0*/  IMAD R3, R142, c[0x0][0x284], R3 ;  /* 0x0000a1008e037a24 */ /* 0x000fc400078e0203 */
[C---:B------:R-:W-:Y:S02]  /*29b0*/  IMAD R0, R142.reuse, c[0x0][0x294], R0 ;  /* 0x0000a5008e007a24 */ /* 0x040fe400078e0200 */
[----:B------:R-:W-:-:S04]  /*29c0*/  IMAD.WIDE.U32 R90, R142, c[0x0][0x280], R8 ;  /* 0x0000a0008e5a7a25 */ /* 0x000fc800078e0008 */
[----:B------:R-:W-:Y:S01]  /*29d0*/  IMAD.WIDE.U32 R82, R142, c[0x0][0x290], R6 ;  /* 0x0000a4008e527a25 */ /* 0x000fe200078e0006 */
[----:B------:R-:W-:-:S03]  /*29e0*/  SHF.L.U64.HI R146, R140, R147, c[0x0][0x284] ;  /* 0x0000a1008c927619 */ /* 0x000fc60000010293 */
[----:B------:R-:W-:-:S04]  /*29f0*/  IMAD.WIDE.U32 R118, R26, c[0x0][0x1e8], RZ ;  /* 0x00007a001a767a25 */ /* 0x000fc800078e00ff */
[----:B------:R-:W-:-:S04]  /*2a00*/  IMAD.WIDE.U32 R116, R26, c[0x0][0x210], RZ ;  /* 0x000084001a747a25 */ /* 0x000fc800078e00ff */
[----:B------:R-:W-:-:S04]  /*2a10*/  IMAD.WIDE.U32 R98, R142, c[0x0][0x280], R12 ;  /* 0x0000a0008e627a25 */ /* 0x000fc800078e000c */
[----:B------:R-:W-:Y:S01]  /*2a20*/  IMAD.WIDE.U32 R96, R142, c[0x0][0x290], R10 ;  /* 0x0000a4008e607a25 */ /* 0x000fe200078e000a */
[----:B------:R-:W-:Y:S02]  /*2a30*/  P2R R106, PR, RZ, 0x2 ;  /* 0x00000002ff6a7803 */ /* 0x000fe40000000000 */
[----:B------:R-:W-:Y:S01]  /*2a40*/  P2R R81, PR, RZ, 0x1 ;  /* 0x00000001ff517803 */ /* 0x000fe20000000000 */
[----:B------:R-:W-:Y:S01]  /*2a50*/  IMAD.SHL.U32 R154, R140, 0x20, RZ ;  /* 0x000000208c9a7824 */ /* 0x000fe200078e00ff */
[----:B------:R-:W-:Y:S01]  /*2a60*/  SHF.L.U32 R145, R145, 0x1, RZ ;  /* 0x0000000191917819 */ /* 0x000fe200000006ff */
[----:B------:R-:W-:Y:S01]  /*2a70*/  IMAD.IADD R149, R137, 0x1, R149 ;  /* 0x0000000189957824 */ /* 0x000fe200078e0295 */
[C---:B------:R-:W-:Y:S01]  /*2a80*/  SHF.L.U64.HI R147, R153.reuse, R147, c[0x0][0x294] ;  /* 0x0000a50099937619 */ /* 0x040fe20000010293 */
[C---:B------:R-:W-:Y:S01]  /*2a90*/  IMAD R127, R26.reuse, c[0x0][0x1ec], R119 ;  /* 0x00007b001a7f7a24 */ /* 0x040fe200078e0277 */
[----:B------:R-:W-:Y:S01]  /*2aa0*/  SHF.L.U32 R155, R153, 0x5, RZ ;  /* 0x00000005999b7819 */ /* 0x000fe200000006ff */
[----:B------:R-:W-:Y:S01]  /*2ab0*/  IMAD R126, R26, c[0x0][0x214], R117 ;  /* 0x000085001a7e7a24 */ /* 0x000fe200078e0275 */
[----:B------:R-:W-:Y:S01]  /*2ac0*/  IADD3 R150, R135, R150, RZ ;  /* 0x0000009687967210 */ /* 0x000fe20007ffe0ff */
[----:B------:R-:W-:Y:S01]  /*2ad0*/  IMAD.IADD R105, R99, 0x1, R3 ;  /* 0x0000000163697824 */ /* 0x000fe200078e0203 */
[----:B------:R-:W-:Y:S01]  /*2ae0*/  IADD3 R103, R3, R91, RZ ;  /* 0x0000005b03677210 */ /* 0x000fe20007ffe0ff */
[----:B------:R-:W-:Y:S01]  /*2af0*/  IMAD.IADD R104, R97, 0x1, R0 ;  /* 0x0000000161687824 */ /* 0x000fe200078e0200 */
[----:B------:R-:W-:-:S02]  /*2b00*/  IADD3 R102, R0, R83, RZ ;  /* 0x0000005300667210 */ /* 0x000fc40007ffe0ff */
[----:B--2---:R-:W-:Y:S01]  /*2b10*/  @P5 SHF.R.S32.HI R4, RZ, 0x1f, R23 ;  /* 0x0000001fff045819 */ /* 0x004fe20000011417 */
[----:B------:R-:W-:Y:S01]  /*2b20*/  @!P5 IMAD.MOV.U32 R4, RZ, RZ, R28 ;  /* 0x000000ffff04d224 */ /* 0x000fe200078e001c */
[----:B------:R-:W-:-:S03]  /*2b30*/  @!P5 MOV R23, R27 ;  /* 0x0000001b0017d202 */ /* 0x000fc60000000f00 */
[----:B------:R-:W-:Y:S02]  /*2b40*/  IMAD R4, R4, c[0x0][0x2b0], RZ ;  /* 0x0000ac0004047a24 */ /* 0x000fe400078e02ff */
[----:B------:R-:W-:-:S04]  /*2b50*/  IMAD.WIDE.U32 R114, R23, c[0x0][0x2b0], RZ ;  /* 0x0000ac0017727a25 */ /* 0x000fc800078e00ff */
[----:B------:R-:W-:-:S04]  /*2b60*/  IMAD R4, R23, c[0x0][0x2b4], R4 ;  /* 0x0000ad0017047a24 */ /* 0x000fc800078e0204 */
[----:B------:R-:W-:Y:S02]  /*2b70*/  IMAD.IADD R124, R115, 0x1, R4 ;  /* 0x00000001737c7824 */ /* 0x000fe400078e0204 */
[----:B-1----:R-:W2:Y:S04]  /*2b80*/  LDL R17, [R1+0x38] ;  /* 0x0000380001117983 */ /* 0x002ea80000100800 */
[----:B------:R-:W3:Y:S04]  /*2b90*/  LDL R14, [R1+0x3c] ;  /* 0x00003c00010e7983 */ /* 0x000ee80000100800 */
[----:B------:R-:W4:Y:S04]  /*2ba0*/  LDL R13, [R1+0x44] ;  /* 0x00004400010d7983 */ /* 0x000f280000100800 */
[----:B------:R-:W5:Y:S01]  /*2bb0*/  LDL R12, [R1+0x40] ;  /* 0x00004000010c7983 */ /* 0x000f620000100800 */
[----:B------:R-:W-:Y:S01]  /*2bc0*/  ISETP.GE.AND P0, PT, R84, c[0x0][0x27c], PT ;  /* 0x00009f0054007a0c */ /* 0x000fe20003f06270 */
[C---:B------:R-:W-:Y:S01]  /*2bd0*/  IMAD.WIDE.U32 R4, R26.reuse, c[0x0][0x260], R244 ;  /* 0x000098001a047a25 */ /* 0x040fe200078e00f4 */
[C---:B------:R-:W-:Y:S01]  /*2be0*/  IADD3 R15, R93.reuse, 0x20, RZ ;  /* 0x000000205d0f7810 */ /* 0x040fe20007ffe0ff */
[----:B------:R-:W-:Y:S01]  /*2bf0*/  ULDC.U8 UR5, c[0x0][0x298] ;  /* 0x0000a60000057ab9 */ /* 0x000fe20000000000 */
[----:B------:R-:W-:Y:S01]  /*2c00*/  SEL R3, RZ, c[0x0][0x27c], !P0 ;  /* 0x00009f00ff037a07 */ /* 0x000fe20004000000 */
[----:B------:R-:W-:Y:S01]  /*2c10*/  IMAD R5, R26, c[0x0][0x264], R5 ;  /* 0x000099001a057a24 */ /* 0x000fe200078e0205 */
[----:B------:R-:W-:Y:S01]  /*2c20*/  IADD3 R16, R93, 0x40, RZ ;  /* 0x000000405d107810 */ /* 0x000fe20007ffe0ff */
[----:B------:R-:W-:Y:S01]  /*2c30*/  IMAD.SHL.U32 R15, R15, 0x40, RZ ;  /* 0x000000400f0f7824 */ /* 0x000fe200078e00ff */
[----:B------:R-:W-:Y:S01]  /*2c40*/  P2R R125, PR, RZ, 0x1 ;  /* 0x00000001ff7d7803 */ /* 0x000fe20000000000 */
[----:B------:R-:W-:Y:S01]  /*2c50*/  IMAD.IADD R3, R84, 0x1, R3 ;  /* 0x0000000154037824 */ /* 0x000fe200078e0203 */
[----:B------:R-:W-:Y:S01]  /*2c60*/  SHF.L.U64.HI R131, R139, 0x5, R131 ;  /* 0x000000058b837819 */ /* 0x000fe20000010283 */
[----:B------:R-:W-:Y:S01]  /*2c70*/  IMAD.WIDE.U32 R78, R25, c[0x0][0x268], R4 ;  /* 0x00009a00194e7a25 */ /* 0x000fe200078e0004 */
[----:B------:R-:W-:-:S02]  /*2c80*/  LOP3.LUT R15, R15, 0x1c0, RZ, 0xc0, !PT ;  /* 0x000001c00f0f7812 */ /* 0x000fc400078ec0ff */
[----:B------:R-:W-:Y:S01]  /*2c90*/  SHF.R.S32.HI R6, RZ, 0x1f, R3 ;  /* 0x0000001fff067819 */ /* 0x000fe20000011403 */
[----:B------:R-:W-:Y:S02]  /*2ca0*/  IMAD.SHL.U32 R16, R16, 0x40, RZ ;  /* 0x0000004010107824 */ /* 0x000fe400078e00ff */
[----:B------:R-:W-:Y:S01]  /*2cb0*/  IMAD R0, R24, c[0x0][0x268], RZ ;  /* 0x00009a0018007a24 */ /* 0x000fe200078e02ff */
[----:B------:R-:W-:Y:S01]  /*2cc0*/  LEA.HI R3, R6, R3, RZ, 0x3 ;  /* 0x0000000306037211 */ /* 0x000fe200078f18ff */
[----:B------:R-:W-:Y:S01]  /*2cd0*/  IMAD.MOV.U32 R141, RZ, RZ, 0x6 ;  /* 0x00000006ff8d7424 */ /* 0x000fe200078e00ff */
[----:B------:R-:W-:Y:S01]  /*2ce0*/  LOP3.LUT R16, R16, 0x1c0, RZ, 0xc0, !PT ;  /* 0x000001c010107812 */ /* 0x000fe200078ec0ff */
[----:B------:R-:W-:Y:S01]  /*2cf0*/  IMAD.MOV.U32 R157, RZ, RZ, c[0x0][0x2b8] ;  /* 0x0000ae00ff9d7624 */ /* 0x000fe200078e00ff */
[--C-:B------:R-:W-:Y:S01]  /*2d00*/  LOP3.LUT R5, R15, 0x38, R3.reuse, 0xf8, !PT ;  /* 0x000000380f057812 */ /* 0x100fe200078ef803 */
[----:B------:R-:W-:Y:S01]  /*2d10*/  IMAD.MOV.U32 R156, RZ, RZ, c[0x0][0x27c] ;  /* 0x00009f00ff9c7624 */ /* 0x000fe200078e00ff */
[----:B------:R-:W1:Y:S01]  /*2d20*/  S2R R15, SR_TID.X ;  /* 0x00000000000f7919 */ /* 0x000e620000002100 */
[--C-:B------:R-:W-:Y:S01]  /*2d30*/  LOP3.LUT R4, R16, 0x38, R3.reuse, 0xf8, !PT ;  /* 0x0000003810047812 */ /* 0x100fe200078ef803 */
[----:B------:R-:W-:Y:S01]  /*2d40*/  IMAD R7, R25, c[0x0][0x26c], R0 ;  /* 0x00009b0019077a24 */ /* 0x000fe200078e0200 */
[----:B------:R-:W-:Y:S01]  /*2d50*/  IADD3 R16, R93, 0x20, RZ ;  /* 0x000000205d107810 */ /* 0x000fe20007ffe0ff */
[----:B------:R-:W-:Y:S01]  /*2d60*/  IMAD.SHL.U32 R152, R140, 0x40, RZ ;  /* 0x000000408c987824 */ /* 0x000fe200078e00ff */
[----:B------:R-:W-:Y:S01]  /*2d70*/  SHF.R.S32.HI R101, RZ, 0x3, R3 ;  /* 0x00000003ff657819 */ /* 0x000fe20000011403 */
[----:B------:R-:W-:Y:S01]  /*2d80*/  IMAD.SHL.U32 R139, R139, 0x20, RZ ;  /* 0x000000208b8b7824 */ /* 0x000fe200078e00ff */
[----:B------:R-:W-:Y:S01]  /*2d90*/  LOP3.LUT R77, R3, 0xfffffff8, RZ, 0xc0, !PT ;  /* 0xfffffff8034d7812 */ /* 0x000fe200078ec0ff */
[----:B------:R-:W-:Y:S01]  /*2da0*/  IMAD.SHL.U32 R16, R16, 0x40, RZ ;  /* 0x0000004010107824 */ /* 0x000fe200078e00ff */
[-C--:B------:R-:W-:Y:S01]  /*2db0*/  SHF.L.U64.HI R140, R140, R141.reuse, c[0x0][0x284] ;  /* 0x0000a1008c8c7619 */ /* 0x080fe2000001028d */
[----:B------:R-:W-:Y:S01]  /*2dc0*/  IMAD R0, R94, 0x20, R93 ;  /* 0x000000205e007824 */ /* 0x000fe200078e025d */
[C---:B------:R-:W-:Y:S01]  /*2dd0*/  SHF.L.U64.HI R141, R153.reuse, R141, c[0x0][0x294] ;  /* 0x0000a500998d7619 */ /* 0x040fe2000001028d */
[----:B------:R-:W-:Y:S01]  /*2de0*/  IMAD.SHL.U32 R153, R153, 0x40, RZ ;  /* 0x0000004099997824 */ /* 0x000fe200078e00ff */
[----:B------:R-:W-:Y:S01]  /*2df0*/  LOP3.LUT R16, R16, 0x1c0, RZ, 0xc0, !PT ;  /* 0x000001c010107812 */ /* 0x000fe200078ec0ff */
[----:B------:R-:W-:Y:S01]  /*2e00*/  IMAD.IADD R80, R79, 0x1, R7 ;  /* 0x000000014f507824 */ /* 0x000fe200078e0207 */
[----:B------:R-:W-:-:S02]  /*2e10*/  SHF.R.S32.HI R100, RZ, 0x1f, R77 ;  /* 0x0000001fff647819 */ /* 0x000fc4000001144d */
[----:B------:R-:W-:Y:S01]  /*2e20*/  SHF.R.U32.HI R16, RZ, 0x3, R16 ;  /* 0x00000003ff107819 */ /* 0x000fe20000011610 */
[----:B------:R-:W-:Y:S01]  /*2e30*/  BAR.SYNC.DEFER_BLOCKING 0x0 ;  /* 0x0000000000007b1d */ /* 0x000fe20000010000 */
[----:B------:R-:W-:Y:S02]  /*2e40*/  ISETP.NE.AND P1, PT, R157, 0x1, PT ;  /* 0x000000019d00780c */ /* 0x000fe40003f25270 */
[----:B------:R-:W-:Y:S02]  /*2e50*/  LOP3.LUT R5, R5, R16, RZ, 0x3c, !PT ;  /* 0x0000001005057212 */ /* 0x000fe400078e3cff */
[----:B------:R-:W-:Y:S02]  /*2e60*/  ISETP.GE.AND P0, PT, R156, 0x1, PT ;  /* 0x000000019c00780c */ /* 0x000fe40003f06270 */
[----:B--2---:R-:W-:-:S04]  /*2e70*/  LOP3.LUT R6, R17, 0x38, R3, 0xf8, !PT ;  /* 0x0000003811067812 */ /* 0x004fc800078ef803 */
[----:B---3--:R-:W-:Y:S02]  /*2e80*/  LOP3.LUT R6, R6, R14, RZ, 0x3c, !PT ;  /* 0x0000000e06067212 */ /* 0x008fe400078e3cff */
[----:B-1----:R-:W-:Y:S01]  /*2e90*/  SHF.R.S32.HI R14, RZ, 0x1f, R15 ;  /* 0x0000001fff0e7819 */ /* 0x002fe2000001140f */
[----:B----4-:R-:W-:-:S03]  /*2ea0*/  IMAD.IADD R5, R13, 0x1, R5 ;  /* 0x000000010d057824 */ /* 0x010fc600078e0205 */
[----:B------:R-:W-:Y:S02]  /*2eb0*/  LEA.HI R14, R14, R15, RZ, 0x5 ;  /* 0x0000000f0e0e7211 */ /* 0x000fe400078f28ff */
[----:B------:R-:W-:Y:S01]  /*2ec0*/  IADD3 R15, R93, 0x40, RZ ;  /* 0x000000405d0f7810 */ /* 0x000fe20007ffe0ff */
[----:B------:R-:W-:Y:S01]  /*2ed0*/  IMAD.SHL.U32 R122, R5, 0x2, RZ ;  /* 0x00000002057a7824 */ /* 0x000fe200078e00ff */
[----:B------:R-:W-:-:S03]  /*2ee0*/  SHF.R.S32.HI R14, RZ, 0x5, R14 ;  /* 0x00000005ff0e7819 */ /* 0x000fc6000001140e */
[----:B------:R-:W-:Y:S02]  /*2ef0*/  IMAD.SHL.U32 R15, R15, 0x40, RZ ;  /* 0x000000400f0f7824 */ /* 0x000fe400078e00ff */
[----:B------:R-:W-:-:S03]  /*2f00*/  IMAD.SHL.U32 R14, R14, 0x200, RZ ;  /* 0x000002000e0e7824 */ /* 0x000fc600078e00ff */
[----:B------:R-:W-:Y:S01]  /*2f10*/  LOP3.LUT R15, R15, 0x1c0, RZ, 0xc0, !PT ;  /* 0x000001c00f0f7812 */ /* 0x000fe200078ec0ff */
[----:B------:R-:W-:-:S03]  /*2f20*/  IMAD.IADD R6, R14, 0x1, R6 ;  /* 0x000000010e067824 */ /* 0x000fc600078e0206 */
[----:B------:R-:W-:Y:S01]  /*2f30*/  SHF.R.U32.HI R15, RZ, 0x3, R15 ;  /* 0x00000003ff0f7819 */ /* 0x000fe2000001160f */
[----:B------:R-:W-:-:S03]  /*2f40*/  IMAD.SHL.U32 R123, R6, 0x2, RZ ;  /* 0x00000002067b7824 */ /* 0x000fc600078e00ff */
[----:B------:R-:W-:-:S05]  /*2f50*/  LOP3.LUT R4, R4, R15, RZ, 0x3c, !PT ;  /* 0x0000000f04047212 */ /* 0x000fca00078e3cff */
[----:B-----5:R-:W-:-:S04]  /*2f60*/  IMAD.IADD R3, R12, 0x1, R4 ;  /* 0x000000010c037824 */ /* 0x020fc800078e0204 */
[----:B------:R-:W-:Y:S02]  /*2f70*/  IMAD.SHL.U32 R121, R3, 0x2, RZ ;  /* 0x0000000203797824 */ /* 0x000fe400078e00ff */
.L_x_271:
[----:B------:R-:W-:Y:S01]  /*2f80*/  IMAD R3, R29, 0x50, R0 ;  /* 0x000000501d037824 */ /* 0x000fe200078e0200 */
[----:B------:R-:W-:Y:S01]  /*2f90*/  ISETP.NE.AND P1, PT, R157, 0x1, PT ;  /* 0x000000019d00780c */ /* 0x000fe20003f25270 */
[----:B------:R-:W-:Y:S01]  /*2fa0*/  IMAD.MOV.U32 R75, RZ, RZ, RZ ;  /* 0x000000ffff4b7224 */ /* 0x000fe200078e00ff */
[----:B------:R-:W-:Y:S04]  /*2fb0*/  DEPBAR.LE SB0, 0x0 ;  /* 0x000080000000791a */ /* 0x000fe80000000000 */
[----:B-1----:R-:W-:Y:S01]  /*2fc0*/  IMAD.IADD R4, R128, 0x1, R3 ;  /* 0x0000000180047824 */ /* 0x002fe200078e0203 */
[----:B------:R-:W-:Y:S01]  /*2fd0*/  ISETP.GE.AND P0, PT, R3, R2, PT ;  /* 0x000000020300720c */ /* 0x000fe20003f06270 */
[----:B------:R-:W-:Y:S01]  /*2fe0*/  WARPSYNC 0xffffffff ;  /* 0xffffffff00007948 */ /* 0x000fe20003800000 */
[----:B------:R-:W-:Y:S01]  /*2ff0*/  ISETP.GE.AND P2, PT, R156, 0x1, PT ;  /* 0x000000019c00780c */ /* 0x000fe20003f46270 */
[--C-:B------:R-:W-:Y:S01]  /*3000*/  IMAD.MOV.U32 R3, RZ, RZ, R4.reuse ;  /* 0x000000ffff037224 */ /* 0x100fe200078e0004 */
[----:B------:R-:W-:Y:S01]  /*3010*/  ISETP.GT.OR P0, PT, R0, 0x4f, P0 ;  /* 0x0000004f0000780c */ /* 0x000fe20000704670 */
[----:B------:R-:W-:Y:S01]  /*3020*/  BSSY B2, `(.L_x_237) ;  /* 0x0000415000027945 */ /* 0x000fe20003800000 */
[----:B------:R-:W-:Y:S05]  /*3030*/  @P1 IMAD.HI.U32 R5, R4, c[0x0][0x2bc], RZ ;  /* 0x0000af0004051a27 */ /* 0x000fea00078e00ff */
[----:B------:R-:W-:Y:S06]  /*3040*/  @P1 SHF.R.U32.HI R3, RZ, c[0x0][0x2c0], R5 ;  /* 0x0000b000ff031a19 */ /* 0x000fec0000011605 */
[C---:B------:R-:W-:Y:S04]  /*3050*/  @!P0 IADD3 R5, P1, R3.reuse, R114, RZ ;  /* 0x0000007203058210 */ /* 0x040fe80007f3e0ff */
[----:B------:R-:W-:Y:S01]  /*3060*/  @!P0 LEA.HI.X.SX32 R7, R3, R124, 0x1, P1 ;  /* 0x0000007c03078211 */ /* 0x000fe200008f0eff */
[----:B------:R-:W-:Y:S01]  /*3070*/  IMAD.MOV R3, RZ, RZ, -R3 ;  /* 0x000000ffff037224 */ /* 0x000fe200078e0a03 */
[----:B------:R-:W-:Y:S03]  /*3080*/  @!P0 LEA R6, P1, R5, c[0x0][0x2a0], 0x2 ;  /* 0x0000a80005068a11 */ /* 0x000fe600078210ff */
[----:B------:R-:W-:Y:S01]  /*3090*/  IMAD R76, R3, c[0x0][0x2b8], R4 ;  /* 0x0000ae00034c7a24 */ /* 0x000fe200078e0204 */
[----:B------:R-:W-:Y:S03]  /*30a0*/  @!P0 LEA.HI.X R7, R5, c[0x0][0x2a4], R7, 0x2, P1 ;  /* 0x0000a90005078a11 */ /* 0x000fe600008f1407 */
[C---:B------:R-:W-:Y:S01]  /*30b0*/  IMAD.WIDE.U32 R4, R76.reuse, c[0x0][0x1e0], RZ ;  /* 0x000078004c047a25 */ /* 0x040fe200078e00ff */
[----:B------:R-:W-:Y:S01]  /*30c0*/  SHF.R.S32.HI R89, RZ, 0x1f, R76 ;  /* 0x0000001fff597819 */ /* 0x000fe2000001144c */
[----:B------:R-:W2:Y:S04]  /*30d0*/  @!P0 LDG.E R75, [R6.64] ;  /* 0x00000008064b8981 */ /* 0x000ea8000c1e1900 */
[----:B------:R-:W-:Y:S01]  /*30e0*/  IMAD R3, R89, c[0x0][0x1e0], RZ ;  /* 0x0000780059037a24 */ /* 0x000fe200078e02ff */
[----:B------:R-:W-:Y:S03]  /*30f0*/  BAR.SYNC.DEFER_BLOCKING 0x0 ;  /* 0x0000000000007b1d */ /* 0x000fe60000010000 */
[----:B------:R-:W-:Y:S04]  /*3100*/  IMAD R3, R76, c[0x0][0x1e4], R3 ;  /* 0x000079004c037a24 */ /* 0x000fe800078e0203 */
[----:B------:R-:W-:Y:S01]  /*3110*/  IMAD.IADD R5, R5, 0x1, R3 ;  /* 0x0000000105057824 */ /* 0x000fe200078e0203 */
[----:B--2---:R-:W-:Y:S03]  /*3120*/  SHF.R.S32.HI R92, RZ, 0x1f, R75 ;  /* 0x0000001fff5c7819 */ /* 0x004fe6000001144b */
[C---:B------:R-:W-:Y:S04]  /*3130*/  IMAD.WIDE.U32 R4, R75.reuse, c[0x0][0x1f0], R4 ;  /* 0x00007c004b047a25 */ /* 0x040fe800078e0004 */
[----:B------:R-:W-:Y:S01]  /*3140*/  IMAD R6, R92, c[0x0][0x1f0], RZ ;  /* 0x00007c005c067a24 */ /* 0x000fe200078e02ff */
[----:B------:R-:W-:Y:S03]  /*3150*/  IADD3 R3, P0, R118, R4, RZ ;  /* 0x0000000476037210 */ /* 0x000fe60007f1e0ff */
[----:B------:R-:W-:Y:S05]  /*3160*/  IMAD R6, R75, c[0x0][0x1f4], R6 ;  /* 0x00007d004b067a24 */ /* 0x000fea00078e0206 */
[----:B------:R-:W-:Y:S02]  /*3170*/  IADD3.X R4, R127, R5, R6, P0, !PT ;  /* 0x000000057f047210 */ /* 0x000fe400007fe406 */
[C---:B------:R-:W-:Y:S04]  /*3180*/  LEA R74, P0, R3.reuse, c[0x0][0x1c8], 0x1 ;  /* 0x00007200034a7a11 */ /* 0x040fe800078008ff */
[----:B------:R-:W-:Y:S01]  /*3190*/  LEA.HI.X R71, R3, c[0x0][0x1cc], R4, 0x1, P0 ;  /* 0x0000730003477a11 */ /* 0x000fe200000f0c04 */
[----:B------:R-:W-:-:S05]  /*31a0*/  @!P2 BRA `(.L_x_238) ;  /* 0x00003c400000a947 */ /* 0x000fca0003800000 */
[-C--:B------:R-:W-:Y:S01]  /*31b0*/  IMAD R5, R149, R29.reuse, RZ ;  /* 0x0000001d95057224 */ /* 0x080fe200078e02ff */
[----:B------:R-:W-:Y:S01]  /*31c0*/  ISETP.NE.AND P0, PT, RZ, UR5, PT ;  /* 0x00000005ff007c0c */ /* 0x000fe2000bf05270 */
[-C--:B------:R-:W-:Y:S01]  /*31d0*/  IMAD R4, R150, R29.reuse, RZ ;  /* 0x0000001d96047224 */ /* 0x080fe200078e02ff */
[----:B------:R-:W-:Y:S01]  /*31e0*/  SHF.R.S32.HI R3, RZ, 0x1f, R29 ;  /* 0x0000001fff037819 */ /* 0x000fe2000001141d */
[----:B------:R-:W-:Y:S04]  /*31f0*/  IMAD.WIDE.U32 R32, R136, R29, RZ ;  /* 0x0000001d88207225 */ /* 0x000fe800078e00ff */
[C---:B------:R-:W-:Y:S02]  /*3200*/  IMAD R5, R3.reuse, R136, R5 ;  /* 0x0000008803057224 */ /* 0x040fe400078e0205 */
[----:B------:R-:W-:Y:S02]  /*3210*/  IMAD R4, R3, R134, R4 ;  /* 0x0000008603047224 */ /* 0x000fe400078e0204 */
[----:B------:R-:W-:Y:S01]  /*3220*/  IMAD R3, R29, -0x50, R2 ;  /* 0xffffffb01d037824 */ /* 0x000fe200078e0202 */
[----:B------:R-:W-:Y:S01]  /*3230*/  IADD3 R34, R33, R5, RZ ;  /* 0x0000000521227210 */ /* 0x000fe20007ffe0ff */
[----:B------:R-:W-:Y:S03]  /*3240*/  IMAD.WIDE.U32 R10, R134, R29, RZ ;  /* 0x0000001d860a7225 */ /* 0x000fe600078e00ff */
[----:B------:R-:W-:Y:S02]  /*3250*/  IMNMX R60, R3, 0x50, PT ;  /* 0x00000050033c7817 */ /* 0x000fe40003800200 */
[----:B------:R-:W-:Y:S01]  /*3260*/  IADD3 R56, R11, R4, RZ ;  /* 0x000000040b387210 */ /* 0x000fe20007ffe0ff */
[----:B------:R-:W-:-:S05]  /*3270*/  @!P0 BRA `(.L_x_239) ;  /* 0x00001e2000008947 */ /* 0x000fca0003800000 */
[----:B------:R-:W-:Y:S01]  /*3280*/  ISETP.GE.AND P3, PT, R93, R60, PT ;  /* 0x0000003c5d00720c */ /* 0x000fe20003f66270 */
[----:B------:R-:W-:Y:S01]  /*3290*/  BSSY B0, `(.L_x_240) ;  /* 0x000001b000007945 */ /* 0x000fe20003800000 */
[----:B------:R-:W-:Y:S01]  /*32a0*/  CS2R R16, SRZ ;  /* 0x0000000000107805 */ /* 0x000fe2000001ff00 */
[----:B------:R-:W-:Y:S01]  /*32b0*/  CS2R R12, SRZ ;  /* 0x00000000000c7805 */ /* 0x000fe2000001ff00 */
[----:B------:R-:W-:Y:S01]  /*32c0*/  CS2R R4, SRZ ;  /* 0x0000000000047805 */ /* 0x000fe2000001ff00 */
[----:B------:R-:W-:Y:S01]  /*32d0*/  CS2R R36, SRZ ;  /* 0x0000000000247805 */ /* 0x000fe2000001ff00 */
[----:B------:R-:W-:Y:S07]  /*32e0*/  CS2R R30, SRZ ;  /* 0x00000000001e7805 */ /* 0x000fee000001ff00 */
[----:B------:R-:W-:-:S05]  /*32f0*/  @P3 BRA `(.L_x_241) ;  /* 0x0000014000003947 */ /* 0x000fca0003800000 */
[----:B------:R-:W-:Y:S01]  /*3300*/  IADD3 R3, P0, R98, R32, RZ ;  /* 0x0000002062037210 */ /* 0x000fe20007f1e0ff */
[----:B------:R-:W-:Y:S01]  /*3310*/  CS2R R30, SRZ ;  /* 0x00000000001e7805 */ /* 0x000fe2000001ff00 */
[----:B------:R-:W-:Y:S01]  /*3320*/  CS2R R12, SRZ ;  /* 0x00000000000c7805 */ /* 0x000fe2000001ff00 */
[----:B------:R-:W-:Y:S02]  /*3330*/  CS2R R36, SRZ ;  /* 0x0000000000247805 */ /* 0x000fe4000001ff00 */
[----:B------:R-:W-:Y:S01]  /*3340*/  IMAD.X R5, R34, 0x1, R105, P0 ;  /* 0x0000000122057824 */ /* 0x000fe200000e0669 */
[----:B------:R-:W-:Y:S05]  /*3350*/  IADD3 R4, P0, R96, R10, RZ ;  /* 0x0000000a60047210 */ /* 0x000fea0007f1e0ff */
[----:B------:R-:W-:Y:S01]  /*3360*/  IMAD.X R7, R56, 0x1, R104, P0 ;  /* 0x0000000138077824 */ /* 0x000fe200000e0668 */
[C---:B------:R-:W-:Y:S04]  /*3370*/  LEA R8, P0, R3.reuse, c[0x0][0x270], 0x1 ;  /* 0x00009c0003087a11 */ /* 0x040fe800078008ff */
[----:B------:R-:W-:Y:S02]  /*3380*/  LEA.HI.X R9, R3, c[0x0][0x274], R5, 0x1, P0 ;  /* 0x00009d0003097a11 */ /* 0x000fe400000f0c05 */
[C---:B------:R-:W-:Y:S04]  /*3390*/  LEA R6, P0, R4.reuse, c[0x0][0x288], 0x1 ;  /* 0x0000a20004067a11 */ /* 0x040fe800078008ff */
[----:B------:R-:W-:Y:S02]  /*33a0*/  LEA.HI.X R7, R4, c[0x0][0x28c], R7, 0x1, P0 ;  /* 0x0000a30004077a11 */ /* 0x000fe400000f0c07 */
[----:B------:R-:W-:Y:S01]  /*33b0*/  ISETP.GE.AND P0, PT, R86, c[0x0][0x27c], PT ;  /* 0x00009f0056007a0c */ /* 0x000fe20003f06270 */
[----:B------:R-:W-:Y:S11]  /*33c0*/  CS2R R4, SRZ ;  /* 0x0000000000047805 */ /* 0x000ff6000001ff00 */
[----:B------:R-:W-:Y:S01]  /*33d0*/  @!UPT UIADD3 URZ, URZ, URZ, URZ ;  /* 0x0000003f3f3ff290 */ /* 0x000fe2000fffe03f */
[----:B------:R1:W5:Y:S04]  /*33e0*/  @!P0 LDG.E.64 R4, [R8.64] ;  /* 0x0000000808048981 */ /* 0x000368000c1e1b00 */
[----:B------:R1:W5:Y:S01]  /*33f0*/  @!P0 LDG.E.64 R30, [R6.64] ;  /* 0x00000008061e8981 */ /* 0x000362000c1e1b00 */
[----:B------:R-:W-:Y:S11]  /*3400*/  ISETP.GE.AND P0, PT, R88, c[0x0][0x27c], PT ;  /* 0x00009f0058007a0c */ /* 0x000ff60003f06270 */
[----:B------:R-:W-:Y:S02]  /*3410*/  @!UPT UIADD3 URZ, URZ, URZ, URZ ;  /* 0x0000003f3f3ff290 */ /* 0x000fe4000fffe03f */
[----:B------:R1:W5:Y:S04]  /*3420*/  @!P0 LDG.E.64 R12, [R8.64+0x20] ;  /* 0x00002008080c8981 */ /* 0x000368000c1e1b00 */
[----:B------:R1:W5:Y:S02]  /*3430*/  @!P0 LDG.E.64 R36, [R6.64+0x20] ;  /* 0x0000200806248981 */ /* 0x000364000c1e1b00 */
.L_x_241:
[----:B------:R-:W-:Y:S05]  /*3440*/  BSYNC B0 ;  /* 0x0000000000007941 */ /* 0x000fea0003800000 */
.L_x_240:
[----:B-1----:R-:W-:Y:S01]  /*3450*/  IADD3 R9, R93, 0x20, RZ ;  /* 0x000000205d097810 */ /* 0x002fe20007ffe0ff */
[----:B-----5:R-:W-:Y:S01]  /*3460*/  IMAD.MOV.U32 R8, RZ, RZ, R12 ;  /* 0x000000ffff087224 */ /* 0x020fe200078e000c */
[----:B------:R-:W-:Y:S01]  /*3470*/  BSSY B0, `(.L_x_242) ;  /* 0x0000025000007945 */ /* 0x000fe20003800000 */
[----:B------:R-:W-:Y:S01]  /*3480*/  IMAD.MOV.U32 R7, RZ, RZ, R13 ;  /* 0x000000ffff077224 */ /* 0x000fe200078e000d */
[----:B------:R-:W-:Y:S01]  /*3490*/  ISETP.GE.AND P4, PT, R9, R60, PT ;  /* 0x0000003c0900720c */ /* 0x000fe20003f86270 */
[----:B------:R-:W-:Y:S01]  /*34a0*/  IMAD.MOV.U32 R6, RZ, RZ, R4 ;  /* 0x000000ffff067224 */ /* 0x000fe200078e0004 */
[----:B------:R-:W-:Y:S01]  /*34b0*/  CS2R R14, SRZ ;  /* 0x00000000000e7805 */ /* 0x000fe2000001ff00 */
[----:B------:R-:W-:Y:S01]  /*34c0*/  IMAD.MOV.U32 R3, RZ, RZ, R5 ;  /* 0x000000ffff037224 */ /* 0x000fe200078e0005 */
[----:B------:R-:W-:Y:S01]  /*34d0*/  PRMT R23, R7, 0x5410, R8 ;  /* 0x0000541007177816 */ /* 0x000fe20000000008 */
[----:B------:R-:W-:Y:S01]  /*34e0*/  IMAD.MOV.U32 R7, RZ, RZ, R37 ;  /* 0x000000ffff077224 */ /* 0x000fe200078e0025 */
[----:B------:R-:W-:Y:S01]  /*34f0*/  MOV R8, R36 ;  /* 0x0000002400087202 */ /* 0x000fe20000000f00 */
[----:B------:R-:W-:Y:S01]  /*3500*/  CS2R R40, SRZ ;  /* 0x0000000000287805 */ /* 0x000fe2000001ff00 */
[----:B------:R-:W-:Y:S01]  /*3510*/  PRMT R22, R3, 0x5410, R6 ;  /* 0x0000541003167816 */ /* 0x000fe20000000006 */
[----:B------:R-:W-:Y:S01]  /*3520*/  IMAD.MOV.U32 R6, RZ, RZ, R30 ;  /* 0x000000ffff067224 */ /* 0x000fe200078e001e */
[----:B------:R-:W-:Y:S01]  /*3530*/  MOV R3, R31 ;  /* 0x0000001f00037202 */ /* 0x000fe20000000f00 */
[----:B------:R-:W-:Y:S01]  /*3540*/  CS2R R38, SRZ ;  /* 0x0000000000267805 */ /* 0x000fe2000001ff00 */
[----:B------:R-:W-:Y:S02]  /*3550*/  PRMT R35, R8, 0x5410, R7 ;  /* 0x0000541008237816 */ /* 0x000fe40000000007 */
[----:B------:R-:W-:Y:S01]  /*3560*/  PRMT R28, R6, 0x5410, R3 ;  /* 0x00005410061c7816 */ /* 0x000fe20000000003 */
[----:B------:R-:W-:-:S05]  /*3570*/  @P4 BRA `(.L_x_243) ;  /* 0x0000014000004947 */ /* 0x000fca0003800000 */
[----:B------:R-:W-:Y:S01]  /*3580*/  IADD3 R3, P1, P0, R98, R32, R154 ;  /* 0x0000002062037210 */ /* 0x000fe2000783e09a */
[----:B------:R-:W-:Y:S01]  /*3590*/  CS2R R38, SRZ ;  /* 0x0000000000267805 */ /* 0x000fe2000001ff00 */
[----:B------:R-:W-:Y:S01]  /*35a0*/  CS2R R16, SRZ ;  /* 0x0000000000107805 */ /* 0x000fe2000001ff00 */
[----:B------:R-:W-:Y:S01]  /*35b0*/  CS2R R40, SRZ ;  /* 0x0000000000287805 */ /* 0x000fe2000001ff00 */
[----:B------:R-:W-:Y:S02]  /*35c0*/  IADD3.X R6, R105, R34, R146, P1, P0 ;  /* 0x0000002269067210 */ /* 0x000fe40000fe0492 */
[----:B------:R-:W-:Y:S04]  /*35d0*/  IADD3 R7, P1, P0, R96, R10, R155 ;  /* 0x0000000a60077210 */ /* 0x000fe8000783e09b */
[----:B------:R-:W-:Y:S02]  /*35e0*/  IADD3.X R14, R104, R56, R147, P1, P0 ;  /* 0x00000038680e7210 */ /* 0x000fe40000fe0493 */
        /* <DEDUP_REMOVED lines=13> */
.L_x_243:
[----:B------:R-:W-:Y:S05]  /*36c0*/  BSYNC B0 ;  /* 0x0000000000007941 */ /* 0x000fea0003800000 */
.L_x_242:
        /* <DEDUP_REMOVED lines=16> */
[----:B------:R-:W-:Y:S01]  /*37d0*/  PRMT R47, R8, 0x5410, R7 ;  /* 0x00005410082f7816 */ /* 0x000fe20000000007 */
[----:B------:R-:W-:Y:S01]  /*37e0*/  CS2R R42, SRZ ;  /* 0x00000000002a7805 */ /* 0x000fe2000001ff00 */
[----:B------:R-:W-:Y:S01]  /*37f0*/  PRMT R46, R6, 0x5410, R3 ;  /* 0x00005410062e7816 */ /* 0x000fe20000000003 */
[----:B------:R-:W-:-:S05]  /*3800*/  @P2 BRA `(.L_x_245) ;  /* 0x0000012000002947 */ /* 0x000fca0003800000 */
[----:B------:R-:W-:Y:S01]  /*3810*/  IADD3 R6, P1, P0, R98, R152, R32 ;  /* 0x0000009862067210 */ /* 0x000fe2000783e020 */
[----:B------:R-:W-:Y:S01]  /*3820*/  CS2R R20, SRZ ;  /* 0x0000000000147805 */ /* 0x000fe2000001ff00 */
[----:B------:R-:W-:Y:S02]  /*3830*/  CS2R R44, SRZ ;  /* 0x00000000002c7805 */ /* 0x000fe4000001ff00 */
[----:B------:R-:W-:Y:S02]  /*3840*/  IADD3.X R9, R105, R140, R34, P1, P0 ;  /* 0x0000008c69097210 */ /* 0x000fe40000fe0422 */
[----:B------:R-:W-:Y:S04]  /*3850*/  IADD3 R3, P1, P0, R96, R153, R10 ;  /* 0x0000009960037210 */ /* 0x000fe8000783e00a */
[----:B------:R-:W-:Y:S02]  /*3860*/  IADD3.X R7, R104, R141, R56, P1, P0 ;  /* 0x0000008d68077210 */ /* 0x000fe40000fe0438 */
[C---:B------:R-:W-:Y:S04]  /*3870*/  LEA R8, P0, R6.reuse, c[0x0][0x270], 0x1 ;  /* 0x00009c0006087a11 */ /* 0x040fe800078008ff */
[----:B------:R-:W-:Y:S02]  /*3880*/  LEA.HI.X R9, R6, c[0x0][0x274], R9, 0x1, P0 ;  /* 0x00009d0006097a11 */ /* 0x000fe400000f0c09 */
[C---:B------:R-:W-:Y:S04]  /*3890*/  LEA R6, P0, R3.reuse, c[0x0][0x288], 0x1 ;  /* 0x0000a20003067a11 */ /* 0x040fe800078008ff */
[----:B------:R-:W-:Y:S02]  /*38a0*/  LEA.HI.X R7, R3, c[0x0][0x28c], R7, 0x1, P0 ;  /* 0x0000a30003077a11 */ /* 0x000fe400000f0c07 */
[----:B------:R-:W-:Y:S11]  /*38b0*/  ISETP.GE.AND P0, PT, R86, c[0x0][0x27c], PT ;  /* 0x00009f0056007a0c */ /* 0x000ff60003f06270 */
[----:B------:R-:W-:Y:S02]  /*38c0*/  @!UPT UIADD3 URZ, URZ, URZ, URZ ;  /* 0x0000003f3f3ff290 */ /* 0x000fe4000fffe03f */
[----:B------:R1:W5:Y:S04]  /*38d0*/  @!P0 LDG.E.64 R18, [R8.64] ;  /* 0x0000000808128981 */ /* 0x000368000c1e1b00 */
[----:B------:R1:W5:Y:S01]  /*38e0*/  @!P0 LDG.E.64 R42, [R6.64] ;  /* 0x00000008062a8981 */ /* 0x000362000c1e1b00 */
[----:B------:R-:W-:Y:S11]  /*38f0*/  ISETP.GE.AND P0, PT, R88, c[0x0][0x27c], PT ;  /* 0x00009f0058007a0c */ /* 0x000ff60003f06270 */
[----:B------:R-:W-:Y:S02]  /*3900*/  @!UPT UIADD3 URZ, URZ, URZ, URZ ;  /* 0x0000003f3f3ff290 */ /* 0x000fe4000fffe03f */
[----:B------:R1:W5:Y:S04]  /*3910*/  @!P0 LDG.E.64 R20, [R8.64+0x20] ;  /* 0x0000200808148981 */ /* 0x000368000c1e1b00 */
[----:B------:R1:W5:Y:S02]  /*3920*/  @!P0 LDG.E.64 R44, [R6.64+0x20] ;  /* 0x00002008062c8981 */ /* 0x000364000c1e1b00 */
.L_x_245:
[----:B------:R-:W-:Y:S05]  /*3930*/  BSYNC B0 ;  /* 0x0000000000007941 */ /* 0x000fea0003800000 */
.L_x_244:
[----:B-1---5:R-:W-:Y:S01]  /*3940*/  MOV R6, R18 ;  /* 0x0000001200067202 */ /* 0x022fe20000000f00 */
[----:B------:R1:W2:Y:S01]  /*3950*/  SHFL.IDX PT, R53, R71, RZ, 0x1c1f ;  /* 0x001c1fff47357589 */ /* 0x0002a200000e0000 */
[----:B------:R-:W-:Y:S01]  /*3960*/  IMAD.MOV.U32 R8, RZ, RZ, R20 ;  /* 0x000000ffff087224 */ /* 0x000fe200078e0014 */
[----:B------:R-:W-:Y:S01]  /*3970*/  BSSY B1, `(.L_x_246) ;  /* 0x0000081000017945 */ /* 0x000fe20003800000 */
[----:B------:R-:W-:Y:S02]  /*3980*/  IMAD.MOV.U32 R7, RZ, RZ, R21 ;  /* 0x000000ffff077224 */ /* 0x000fe400078e0015 */
[----:B------:R-:W-:Y:S01]  /*3990*/  IMAD.MOV.U32 R3, RZ, RZ, R19 ;  /* 0x000000ffff037224 */ /* 0x000fe200078e0013 */
[----:B------:R1:W3:Y:S02]  /*39a0*/  SHFL.IDX PT, R52, R74, RZ, 0x1c1f ;  /* 0x001c1fff4a347589 */ /* 0x0002e400000e0000 */
[----:B------:R-:W-:Y:S01]  /*39b0*/  PRMT R27, R7, 0x5410, R8 ;  /* 0x00005410071b7816 */ /* 0x000fe20000000008 */
[----:B------:R-:W-:Y:S01]  /*39c0*/  IMAD.MOV.U32 R8, RZ, RZ, R44 ;  /* 0x000000ffff087224 */ /* 0x000fe200078e002c */
[----:B------:R-:W-:Y:S01]  /*39d0*/  PRMT R26, R3, 0x5410, R6 ;  /* 0x00005410031a7816 */ /* 0x000fe20000000006 */
[----:B------:R-:W-:Y:S01]  /*39e0*/  IMAD.MOV.U32 R6, RZ, RZ, R42 ;  /* 0x000000ffff067224 */ /* 0x000fe200078e002a */
[----:B------:R-:W-:Y:S02]  /*39f0*/  MOV R7, R45 ;  /* 0x0000002d00077202 */ /* 0x000fe40000000f00 */
[----:B------:R-:W-:Y:S02]  /*3a00*/  MOV R3, R43 ;  /* 0x0000002b00037202 */ /* 0x000fe40000000f00 */
[----:B------:R-:W-:Y:S02]  /*3a10*/  PRMT R49, R8, 0x5410, R7 ;  /* 0x0000541008317816 */ /* 0x000fe40000000007 */
[----:B------:R-:W-:Y:S01]  /*3a20*/  PRMT R48, R6, 0x5410, R3 ;  /* 0x0000541006307816 */ /* 0x000fe20000000003 */
[----:B------:R-:W-:-:S05]  /*3a30*/  @P3 BRA `(.L_x_247) ;  /* 0x0000074000003947 */ /* 0x000fca0003800000 */
[----:B------:R-:W-:Y:S01]  /*3a40*/  ISETP.NE.AND P0, PT, R81, RZ, PT ;  /* 0x000000ff5100720c */ /* 0x000fe20003f05270 */
[----:B------:R-:W-:Y:S01]  /*3a50*/  @!UPT UIADD3 URZ, URZ, URZ, URZ ;  /* 0x0000003f3f3ff290 */ /* 0x000fe2000fffe03f */
[----:B------:R-:W-:Y:S11]  /*3a60*/  BSSY B0, `(.L_x_248) ;  /* 0x0000038000007945 */ /* 0x000ff60003800000 */
[----:B------:R-:W-:-:S05]  /*3a70*/  @P0 BRA `(.L_x_249) ;  /* 0x0000036000000947 */ /* 0x000fca0003800000 */
[C---:B---3--:R-:W-:Y:S01]  /*3a80*/  LEA R50, P0, R84.reuse, R52, 0x1 ;  /* 0x0000003454327211 */ /* 0x048fe200078008ff */
[----:B------:R-:W3:Y:S03]  /*3a90*/  LDS.128 R8, [R248+0x2800] ;  /* 0x00280000f8087984 */ /* 0x000ee60000000c00 */
[----:B--2---:R-:W-:Y:S02]  /*3aa0*/  LEA.HI.X R51, R84, R53, R85, 0x1, P0 ;  /* 0x0000003554337211 */ /* 0x004fe400000f0c55 */
[----:B------:R-:W-:Y:S11]  /*3ab0*/  ISETP.GE.AND P0, PT, R86, c[0x0][0x27c], PT ;  /* 0x00009f0056007a0c */ /* 0x000ff60003f06270 */
[----:B------:R-:W-:Y:S02]  /*3ac0*/  @!UPT UIADD3 URZ, URZ, URZ, URZ ;  /* 0x0000003f3f3ff290 */ /* 0x000fe4000fffe03f */
[----:B------:R-:W-:Y:S02]  /*3ad0*/  @!P0 SHF.R.U64 R6, R30, 0x10, R31 ;  /* 0x000000101e068819 */ /* 0x000fe4000000121f */
[--C-:B------:R-:W-:Y:S02]  /*3ae0*/  @!P0 SHF.R.U64 R3, R4, 0x10, R5.reuse ;  /* 0x0000001004038819 */ /* 0x100fe40000001205 */
[----:B------:R-:W-:Y:S02]  /*3af0*/  @!P0 SHF.R.U32.HI R4, RZ, 0x10, R5 ;  /* 0x00000010ff048819 */ /* 0x000fe40000011605 */
[----:B------:R-:W-:Y:S02]  /*3b00*/  @!P0 SHF.R.U32.HI R7, RZ, 0x10, R31 ;  /* 0x00000010ff078819 */ /* 0x000fe4000001161f */
[----:B------:R-:W-:Y:S02]  /*3b10*/  @!P0 PRMT R6, R28, 0x5410, R6 ;  /* 0x000054101c068816 */ /* 0x000fe40000000006 */
[----:B------:R-:W-:Y:S02]  /*3b20*/  @!P0 PRMT R3, R22, 0x5432, R3 ;  /* 0x0000543216038816 */ /* 0x000fe40000000003 */
[----:B------:R-:W-:Y:S01]  /*3b30*/  @!P0 PRMT R33, R28, 0x5432, R7 ;  /* 0x000054321c218816 */ /* 0x000fe20000000007 */
[----:B------:R-:W-:Y:S01]  /*3b40*/  @!P0 IMAD.U32 R28, R6, 0x10000, RZ ;  /* 0x00010000061c8824 */ /* 0x000fe200078e00ff */
[----:B------:R-:W-:Y:S01]  /*3b50*/  @!P0 PRMT R7, R22, 0x5410, R4 ;  /* 0x0000541016078816 */ /* 0x000fe20000000004 */
[C---:B------:R-:W-:Y:S01]  /*3b60*/  @!P0 IMAD.U32 R22, R3.reuse, 0x10000, RZ ;  /* 0x0001000003168824 */ /* 0x040fe200078e00ff */
[----:B------:R-:W-:Y:S02]  /*3b70*/  @!P0 LOP3.LUT R31, R6, 0xffff0000, RZ, 0xc0, !PT ;  /* 0xffff0000061f8812 */ /* 0x000fe400078ec0ff */
[----:B------:R-:W-:Y:S01]  /*3b80*/  @!P0 LOP3.LUT R6, R3, 0xffff0000, RZ, 0xc0, !PT ;  /* 0xffff000003068812 */ /* 0x000fe200078ec0ff */
[C---:B---3--:R-:W-:Y:S01]  /*3b90*/  @!P0 IMAD.U32 R30, R8.reuse, 0x10000, RZ ;  /* 0x00010000081e8824 */ /* 0x048fe200078e00ff */
[----:B------:R-:W-:Y:S02]  /*3ba0*/  @!P0 LOP3.LUT R4, R8, 0xffff0000, RZ, 0xc0, !PT ;  /* 0xffff000008048812 */ /* 0x000fe400078ec0ff */
[C---:B------:R-:W-:Y:S02]  /*3bb0*/  @!P0 LOP3.LUT R5, R9.reuse, 0xffff0000, RZ, 0xc0, !PT ;  /* 0xffff000009058812 */ /* 0x040fe400078ec0ff */
[----:B------:R-:W-:Y:S01]  /*3bc0*/  @!P0 SHF.L.U32 R32, R9, 0x10, RZ ;  /* 0x0000001009208819 */ /* 0x000fe200000006ff */
[C---:B------:R-:W-:Y:S02]  /*3bd0*/  @!P0 FMUL.FTZ R34, R4.reuse, R28 ;  /* 0x0000001c04228220 */ /* 0x040fe40000410000 */
[-C--:B------:R-:W-:Y:S02]  /*3be0*/  @!P0 FMUL.FTZ R3, R4, R22.reuse ;  /* 0x0000001604038220 */ /* 0x080fe40000410000 */
[----:B------:R-:W-:Y:S02]  /*3bf0*/  @!P0 FMUL.FTZ R54, R5, R31 ;  /* 0x0000001f05368220 */ /* 0x000fe40000410000 */
[----:B------:R-:W-:Y:S01]  /*3c00*/  @!P0 FFMA.FTZ R57, R30, R22, -R34 ;  /* 0x000000161e398223 */ /* 0x000fe20000010822 */
[----:B------:R-:W-:Y:S01]  /*3c10*/  @!P0 SHF.L.U32 R22, R7, 0x10, RZ ;  /* 0x0000001007168819 */ /* 0x000fe200000006ff */
[----:B------:R-:W-:Y:S01]  /*3c20*/  @!P0 FMUL.FTZ R4, R5, R6 ;  /* 0x0000000605048220 */ /* 0x000fe20000410000 */
[----:B------:R-:W-:Y:S01]  /*3c30*/  @!P0 LOP3.LUT R5, R10, 0xffff0000, RZ, 0xc0, !PT ;  /* 0xffff00000a058812 */ /* 0x000fe200078ec0ff */
[----:B------:R-:W-:Y:S01]  /*3c40*/  @!P0 FFMA.FTZ R3, R28, R30, R3 ;  /* 0x0000001e1c038223 */ /* 0x000fe20000010003 */
[----:B------:R-:W-:Y:S01]  /*3c50*/  @!P0 LOP3.LUT R7, R7, 0xffff0000, RZ, 0xc0, !PT ;  /* 0xffff000007078812 */ /* 0x000fe200078ec0ff */
[C---:B------:R-:W-:Y:S01]  /*3c60*/  @!P0 IMAD.U32 R28, R33.reuse, 0x10000, RZ ;  /* 0x00010000211c8824 */ /* 0x040fe200078e00ff */
[----:B------:R-:W-:Y:S01]  /*3c70*/  @!P0 LOP3.LUT R33, R33, 0xffff0000, RZ, 0xc0, !PT ;  /* 0xffff000021218812 */ /* 0x000fe200078ec0ff */
[----:B------:R-:W-:Y:S01]  /*3c80*/  @!P0 FFMA.FTZ R56, R32, R6, -R54 ;  /* 0x0000000620388223 */ /* 0x000fe20000010836 */
[----:B------:R-:W-:Y:S01]  /*3c90*/  @!P0 LOP3.LUT R6, R11, 0xffff0000, RZ, 0xc0, !PT ;  /* 0xffff00000b068812 */ /* 0x000fe200078ec0ff */
[----:B------:R-:W-:Y:S02]  /*3ca0*/  @!P0 IMAD.U32 R30, R10, 0x10000, RZ ;  /* 0x000100000a1e8824 */ /* 0x000fe400078e00ff */
[C---:B------:R-:W-:Y:S02]  /*3cb0*/  @!P0 FMUL.FTZ R54, R5.reuse, R28 ;  /* 0x0000001c05368220 */ /* 0x040fe40000410000 */
[----:B------:R-:W-:Y:S02]  /*3cc0*/  @!P0 FMUL.FTZ R5, R5, R22 ;  /* 0x0000001605058220 */ /* 0x000fe40000410000 */
[----:B------:R-:W-:Y:S02]  /*3cd0*/  @!P0 IMAD.U32 R34, R11, 0x10000, RZ ;  /* 0x000100000b228824 */ /* 0x000fe400078e00ff */
[C---:B------:R-:W-:Y:S02]  /*3ce0*/  @!P0 FMUL.FTZ R55, R6.reuse, R33 ;  /* 0x0000002106378220 */ /* 0x040fe40000410000 */
[-C--:B------:R-:W-:Y:S02]  /*3cf0*/  @!P0 FMUL.FTZ R6, R6, R7.reuse ;  /* 0x0000000706068220 */ /* 0x080fe40000410000 */
[----:B------:R-:W-:Y:S02]  /*3d00*/  @!P0 FFMA.FTZ R4, R31, R32, R4 ;  /* 0x000000201f048223 */ /* 0x000fe40000010004 */
[----:B------:R-:W-:Y:S02]  /*3d10*/  @!P0 FFMA.FTZ R5, R28, R30, R5 ;  /* 0x0000001e1c058223 */ /* 0x000fe40000010005 */
[----:B------:R-:W-:Y:S01]  /*3d20*/  @!P0 FFMA.FTZ R54, R30, R22, -R54 ;  /* 0x000000161e368223 */ /* 0x000fe20000010836 */
[----:B------:R-:W-:Y:S01]  /*3d30*/  @!P0 F2FP.BF16.PACK_AB R4, R4, R56 ;  /* 0x000000380404823e */ /* 0x000fe200000010ff */
[----:B------:R-:W-:Y:S01]  /*3d40*/  @!P0 FFMA.FTZ R55, R34, R7, -R55 ;  /* 0x0000000722378223 */ /* 0x000fe20000010837 */
[----:B------:R-:W-:Y:S01]  /*3d50*/  @!P0 F2FP.BF16.PACK_AB R7, R3, R57 ;  /* 0x000000390307823e */ /* 0x000fe200000010ff */
[----:B------:R-:W-:Y:S01]  /*3d60*/  @!P0 FFMA.FTZ R6, R33, R34, R6 ;  /* 0x0000002221068223 */ /* 0x000fe20000010006 */
[----:B------:R-:W-:Y:S02]  /*3d70*/  @!P0 F2FP.BF16.PACK_AB R5, R5, R54 ;  /* 0x000000360505823e */ /* 0x000fe400000010ff */
[----:B------:R-:W-:Y:S01]  /*3d80*/  @!P0 MOV R9, R4 ;  /* 0x0000000400098202 */ /* 0x000fe20000000f00 */
[----:B------:R-:W-:Y:S01]  /*3d90*/  @!P0 IMAD.MOV.U32 R8, RZ, RZ, R7 ;  /* 0x000000ffff088224 */ /* 0x000fe200078e0007 */
[----:B------:R-:W-:Y:S01]  /*3da0*/  @!P0 F2FP.BF16.PACK_AB R3, R6, R55 ;  /* 0x000000370603823e */ /* 0x000fe200000010ff */
[----:B------:R-:W-:Y:S03]  /*3db0*/  @!P0 IMAD.MOV.U32 R10, RZ, RZ, R5 ;  /* 0x000000ffff0a8224 */ /* 0x000fe600078e0005 */
[----:B------:R-:W-:Y:S05]  /*3dc0*/  @!P0 MOV R11, R3 ;  /* 0x00000003000b8202 */ /* 0x000fea0000000f00 */
[----:B------:R2:W-:Y:S02]  /*3dd0*/  ST.E.128 [R50.64], R8 ;  /* 0x0000000832007985 */ /* 0x0005e4000c101d08 */
.L_x_249:
[----:B------:R-:W-:Y:S05]  /*3de0*/  BSYNC B0 ;  /* 0x0000000000007941 */ /* 0x000fea0003800000 */
.L_x_248:
[----:B------:R-:W-:Y:S11]  /*3df0*/  ISETP.NE.AND P0, PT, R106, RZ, PT ;  /* 0x000000ff6a00720c */ /* 0x000ff60003f05270 */
[----:B------:R-:W-:Y:S02]  /*3e00*/  @!UPT UIADD3 URZ, URZ, URZ, URZ ;  /* 0x0000003f3f3ff290 */ /* 0x000fe4000fffe03f */
[----:B------:R-:W-:-:S05]  /*3e10*/  @P0 BRA `(.L_x_247) ;  /* 0x0000036000000947 */ /* 0x000fca0003800000 */
[C---:B---3--:R-:W-:Y:S01]  /*3e20*/  LEA R32, P0, R208.reuse, R52, 0x1 ;  /* 0x00000034d0207211 */ /* 0x048fe200078008ff */
[----:B--2---:R-:W2:Y:S03]  /*3e30*/  LDS.128 R8, [R249+0x2800] ;  /* 0x00280000f9087984 */ /* 0x004ea60000000c00 */
[----:B------:R-:W-:Y:S02]  /*3e40*/  LEA.HI.X R33, R208, R53, R250, 0x1, P0 ;  /* 0x00000035d0217211 */ /* 0x000fe400000f0cfa */
[----:B------:R-:W-:Y:S11]  /*3e50*/  ISETP.GE.AND P0, PT, R88, c[0x0][0x27c], PT ;  /* 0x00009f0058007a0c */ /* 0x000ff60003f06270 */
[----:B------:R-:W-:Y:S02]  /*3e60*/  @!UPT UIADD3 URZ, URZ, URZ, URZ ;  /* 0x0000003f3f3ff290 */ /* 0x000fe4000fffe03f */
[----:B------:R-:W-:Y:S02]  /*3e70*/  @!P0 SHF.R.U64 R6, R36, 0x10, R37 ;  /* 0x0000001024068819 */ /* 0x000fe40000001225 */
[--C-:B------:R-:W-:Y:S02]  /*3e80*/  @!P0 SHF.R.U64 R3, R12, 0x10, R13.reuse ;  /* 0x000000100c038819 */ /* 0x100fe4000000120d */
[----:B------:R-:W-:Y:S02]  /*3e90*/  @!P0 SHF.R.U32.HI R4, RZ, 0x10, R13 ;  /* 0x00000010ff048819 */ /* 0x000fe4000001160d */
[----:B------:R-:W-:Y:S02]  /*3ea0*/  @!P0 PRMT R6, R35, 0x5410, R6 ;  /* 0x0000541023068816 */ /* 0x000fe40000000006 */
[C---:B------:R-:W-:Y:S02]  /*3eb0*/  @!P0 PRMT R3, R23.reuse, 0x5432, R3 ;  /* 0x0000543217038816 */ /* 0x040fe40000000003 */
[----:B------:R-:W-:Y:S01]  /*3ec0*/  @!P0 SHF.R.U32.HI R5, RZ, 0x10, R37 ;  /* 0x00000010ff058819 */ /* 0x000fe20000011625 */
[C---:B------:R-:W-:Y:S01]  /*3ed0*/  @!P0 IMAD.U32 R13, R6.reuse, 0x10000, RZ ;  /* 0x00010000060d8824 */ /* 0x040fe200078e00ff */
[----:B------:R-:W-:Y:S01]  /*3ee0*/  @!P0 PRMT R7, R23, 0x5410, R4 ;  /* 0x0000541017078816 */ /* 0x000fe20000000004 */
[----:B------:R-:W-:Y:S01]  /*3ef0*/  @!P0 IMAD.U32 R12, R3, 0x10000, RZ ;  /* 0x00010000030c8824 */ /* 0x000fe200078e00ff */
[----:B------:R-:W-:Y:S02]  /*3f00*/  @!P0 PRMT R30, R35, 0x5432, R5 ;  /* 0x00005432231e8816 */ /* 0x000fe40000000005 */
[----:B------:R-:W-:Y:S02]  /*3f10*/  @!P0 LOP3.LUT R23, R6, 0xffff0000, RZ, 0xc0, !PT ;  /* 0xffff000006178812 */ /* 0x000fe400078ec0ff */
[----:B------:R-:W-:Y:S01]  /*3f20*/  @!P0 LOP3.LUT R6, R3, 0xffff0000, RZ, 0xc0, !PT ;  /* 0xffff000003068812 */ /* 0x000fe200078ec0ff */
[C---:B--2---:R-:W-:Y:S01]  /*3f30*/  @!P0 IMAD.U32 R22, R8.reuse, 0x10000, RZ ;  /* 0x0001000008168824 */ /* 0x044fe200078e00ff */
        /* <DEDUP_REMOVED lines=36> */
.L_x_247:
[----:B------:R-:W-:Y:S05]  /*4180*/  BSYNC B1 ;  /* 0x0000000000017941 */ /* 0x000fea0003800000 */
.L_x_246:
[----:B--2---:R2:W4:Y:S01]  /*4190*/  SHFL.IDX PT, R32, R71, 0x1, 0x1c1f ;  /* 0x003c1f0047207f89 */ /* 0x00452200000e0000 */
[----:B------:R-:W-:Y:S03]  /*41a0*/  BSSY B1, `(.L_x_250) ;  /* 0x0000077000017945 */ /* 0x000fe60003800000 */
[----:B------:R2:W1:Y:S01]  /*41b0*/  SHFL.IDX PT, R28, R74, 0x1, 0x1c1f ;  /* 0x003c1f004a1c7f89 */ /* 0x00046200000e0000 */
[----:B------:R-:W-:-:S05]  /*41c0*/  @P4 BRA `(.L_x_251) ;  /* 0x0000074000004947 */ /* 0x000fca0003800000 */
[----:B------:R-:W-:Y:S01]  /*41d0*/  ISETP.NE.AND P0, PT, R81, RZ, PT ;  /* 0x000000ff5100720c */ /* 0x000fe20003f05270 */
[----:B------:R-:W-:Y:S01]  /*41e0*/  @!UPT UIADD3 URZ, URZ, URZ, URZ ;  /* 0x0000003f3f3ff290 */ /* 0x000fe2000fffe03f */
[----:B------:R-:W-:Y:S11]  /*41f0*/  BSSY B0, `(.L_x_252) ;  /* 0x0000038000007945 */ /* 0x000ff60003800000 */
[----:B------:R-:W-:-:S05]  /*4200*/  @P0 BRA `(.L_x_253) ;  /* 0x0000036000000947 */ /* 0x000fca0003800000 */
[C---:B-1----:R-:W-:Y:S01]  /*4210*/  LEA R30, P0, R84.reuse, R28, 0x1 ;  /* 0x0000001c541e7211 */ /* 0x042fe200078008ff */
[----:B------:R-:W1:Y:S03]  /*4220*/  LDS.128 R8, [R248+0x3800] ;  /* 0x00380000f8087984 */ /* 0x000e660000000c00 */
[----:B----4-:R-:W-:Y:S02]  /*4230*/  LEA.HI.X R31, R84, R32, R85, 0x1, P0 ;  /* 0x00000020541f7211 */ /* 0x010fe400000f0c55 */
[----:B------:R-:W-:Y:S11]  /*4240*/  ISETP.GE.AND P0, PT, R86, c[0x0][0x27c], PT ;  /* 0x00009f0056007a0c */ /* 0x000ff60003f06270 */
[----:B------:R-:W-:Y:S02]  /*4250*/  @!UPT UIADD3 URZ, URZ, URZ, URZ ;  /* 0x0000003f3f3ff290 */ /* 0x000fe4000fffe03f */
[----:B------:R-:W-:Y:S02]  /*4260*/  @!P0 SHF.R.U64 R6, R38, 0x10, R39 ;  /* 0x0000001026068819 */ /* 0x000fe40000001227 */
[--C-:B------:R-:W-:Y:S02]  /*4270*/  @!P0 SHF.R.U64 R3, R14, 0x10, R15.reuse ;  /* 0x000000100e038819 */ /* 0x100fe4000000120f */
[----:B------:R-:W-:Y:S02]  /*4280*/  @!P0 SHF.R.U32.HI R4, RZ, 0x10, R15 ;  /* 0x00000010ff048819 */ /* 0x000fe4000001160f */
[----:B------:R-:W-:Y:S02]  /*4290*/  @!P0 PRMT R6, R46, 0x5410, R6 ;  /* 0x000054102e068816 */ /* 0x000fe40000000006 */
[----:B------:R-:W-:Y:S02]  /*42a0*/  @!P0 PRMT R3, R24, 0x5432, R3 ;  /* 0x0000543218038816 */ /* 0x000fe40000000003 */
[----:B------:R-:W-:Y:S01]  /*42b0*/  @!P0 SHF.R.U32.HI R5, RZ, 0x10, R39 ;  /* 0x00000010ff058819 */ /* 0x000fe20000011627 */
[----:B------:R-:W-:Y:S01]  /*42c0*/  @!P0 IMAD.U32 R13, R6, 0x10000, RZ ;  /* 0x00010000060d8824 */ /* 0x000fe200078e00ff */
[----:B------:R-:W-:Y:S01]  /*42d0*/  @!P0 PRMT R7, R24, 0x5410, R4 ;  /* 0x0000541018078816 */ /* 0x000fe20000000004 */
[C---:B------:R-:W-:Y:S01]  /*42e0*/  @!P0 IMAD.U32 R12, R3.reuse, 0x10000, RZ ;  /* 0x00010000030c8824 */ /* 0x040fe200078e00ff */
[----:B------:R-:W-:Y:S02]  /*42f0*/  @!P0 PRMT R23, R46, 0x5432, R5 ;  /* 0x000054322e178816 */ /* 0x000fe40000000005 */
[----:B------:R-:W-:Y:S02]  /*4300*/  @!P0 LOP3.LUT R15, R6, 0xffff0000, RZ, 0xc0, !PT ;  /* 0xffff0000060f8812 */ /* 0x000fe400078ec0ff */
[----:B------:R-:W-:Y:S01]  /*4310*/  @!P0 LOP3.LUT R6, R3, 0xffff0000, RZ, 0xc0, !PT ;  /* 0xffff000003068812 */ /* 0x000fe200078ec0ff */
[C---:B-1----:R-:W-:Y:S01]  /*4320*/  @!P0 IMAD.U32 R14, R8.reuse, 0x10000, RZ ;  /* 0x00010000080e8824 */ /* 0x042fe200078e00ff */
        /* <DEDUP_REMOVED lines=21> */
[----:B------:R-:W-:Y:S02]  /*4480*/  @!P0 FMUL.FTZ R6, R6, R7 ;  /* 0x0000000706068220 */ /* 0x000fe40000410000 */
        /* <DEDUP_REMOVED lines=14> */
.L_x_253:
[----:B------:R-:W-:Y:S05]  /*4570*/  BSYNC B0 ;  /* 0x0000000000007941 */ /* 0x000fea0003800000 */
.L_x_252:
[----:B------:R-:W-:Y:S11]  /*4580*/  ISETP.NE.AND P0, PT, R106, RZ, PT ;  /* 0x000000ff6a00720c */ /* 0x000ff60003f05270 */
[----:B------:R-:W-:Y:S02]  /*4590*/  @!UPT UIADD3 URZ, URZ, URZ, URZ ;  /* 0x0000003f3f3ff290 */ /* 0x000fe4000fffe03f */
        /* <DEDUP_REMOVED lines=55> */
.L_x_251:
[----:B------:R-:W-:Y:S05]  /*4910*/  BSYNC B1 ;  /* 0x0000000000017941 */ /* 0x000fea0003800000 */
.L_x_250:
[----:B-1----:R1:W2:Y:S04]  /*4920*/  SHFL.IDX PT, R28, R71, 0x2, 0x1c1f ;  /* 0x005c1f00471c7f89 */ /* 0x0022a800000e0000 */
[----:B------:R1:W4:Y:S01]  /*4930*/  SHFL.IDX PT, R25, R74, 0x2, 0x1c1f ;  /* 0x005c1f004a197f89 */ /* 0x00032200000e0000 */
[----:B------:R-:W-:-:S05]  /*4940*/  @P2 BRA `(.L_x_254) ;  /* 0x0000282000002947 */ /* 0x000fca0003800000 */
[----:B------:R-:W-:Y:S01]  /*4950*/  ISETP.NE.AND P0, PT, R81, RZ, PT ;  /* 0x000000ff5100720c */ /* 0x000fe20003f05270 */
[----:B------:R-:W-:Y:S01]  /*4960*/  @!UPT UIADD3 URZ, URZ, URZ, URZ ;  /* 0x0000003f3f3ff290 */ /* 0x000fe2000fffe03f */
[----:B------:R-:W-:Y:S11]  /*4970*/  BSSY B0, `(.L_x_255) ;  /* 0x0000038000007945 */ /* 0x000ff60003800000 */
[----:B------:R-:W-:-:S05]  /*4980*/  @P0 BRA `(.L_x_256) ;  /* 0x0000036000000947 */ /* 0x000fca0003800000 */
[C---:B----4-:R-:W-:Y:S01]  /*4990*/  LEA R22, P0, R84.reuse, R25, 0x1 ;  /* 0x0000001954167211 */ /* 0x050fe200078008ff */
[----:B------:R-:W4:Y:S03]  /*49a0*/  LDS.128 R8, [R248+0x4800] ;  /* 0x00480000f8087984 */ /* 0x000f260000000c00 */
[----:B--2---:R-:W-:Y:S02]  /*49b0*/  LEA.HI.X R23, R84, R28, R85, 0x1, P0 ;  /* 0x0000001c54177211 */ /* 0x004fe400000f0c55 */
        /* <DEDUP_REMOVED lines=14> */
[C---:B----4-:R-:W-:Y:S01]  /*4aa0*/  @!P0 IMAD.U32 R14, R8.reuse, 0x10000, RZ ;  /* 0x00010000080e8824 */ /* 0x050fe200078e00ff */
        /* <DEDUP_REMOVED lines=36> */
.L_x_256:
[----:B------:R-:W-:Y:S05]  /*4cf0*/  BSYNC B0 ;  /* 0x0000000000007941 */ /* 0x000fea0003800000 */
.L_x_255:
[----:B------:R-:W-:Y:S11]  /*4d00*/  ISETP.NE.AND P0, PT, R106, RZ, PT ;  /* 0x000000ff6a00720c */ /* 0x000ff60003f05270 */
[----:B------:R-:W-:Y:S02]  /*4d10*/  @!UPT UIADD3 URZ, URZ, URZ, URZ ;  /* 0x0000003f3f3ff290 */ /* 0x000fe4000fffe03f */
[----:B------:R-:W-:-:S05]  /*4d20*/  @P0 BRA `(.L_x_254) ;  /* 0x0000244000000947 */ /* 0x000fca0003800000 */
[C---:B--2-4-:R-:W-:Y:S01]  /*4d30*/  LEA R22, P0, R208.reuse, R25, 0x1 ;  /* 0x00000019d0167211 */ /* 0x054fe200078008ff */
[----:B------:R-:W2:Y:S03]  /*4d40*/  LDS.128 R8, [R249+0x4800] ;  /* 0x00480000f9087984 */ /* 0x000ea60000000c00 */
        /* <DEDUP_REMOVED lines=51> */
[----:B------:R2:W-:Y:S01]  /*5080*/  ST.E.128 [R22.64], R8 ;  /* 0x0000000816007985 */ /* 0x0005e2000c101d08 */
[----:B------:R-:W-:-:S05]  /*5090*/  BRA `(.L_x_254) ;  /* 0x000020d000007947 */ /* 0x000fca0003800000 */
.L_x_239:
[C---:B------:R-:W-:Y:S01]  /*50a0*/  IADD3 R159, R93.reuse, 0x20, RZ ;  /* 0x000000205d9f7810 */ /* 0x040fe20007ffe0ff */
[----:B------:R-:W-:Y:S01]  /*50b0*/  CS2R R50, SRZ ;  /* 0x0000000000327805 */ /* 0x000fe2000001ff00 */
[----:B------:R-:W-:Y:S01]  /*50c0*/  IADD3 R158, R93, 0x40, RZ ;  /* 0x000000405d9e7810 */ /* 0x000fe20007ffe0ff */
[----:B------:R-:W-:Y:S01]  /*50d0*/  CS2R R48, SRZ ;  /* 0x0000000000307805 */ /* 0x000fe2000001ff00 */
[----:B------:R-:W-:Y:S01]  /*50e0*/  ISETP.GE.AND P0, PT, R159, R60, PT ;  /* 0x0000003c9f00720c */ /* 0x000fe20003f06270 */
[----:B------:R-:W-:Y:S01]  /*50f0*/  CS2R R26, SRZ ;  /* 0x00000000001a7805 */ /* 0x000fe2000001ff00 */
[----:B------:R-:W-:Y:S01]  /*5100*/  ISETP.NE.AND P5, PT, R81, RZ, PT ;  /* 0x000000ff5100720c */ /* 0x000fe20003fa5270 */
[----:B------:R-:W-:Y:S01]  /*5110*/  CS2R R24, SRZ ;  /* 0x0000000000187805 */ /* 0x000fe2000001ff00 */
[----:B------:R-:W-:Y:S01]  /*5120*/  ISETP.GE.OR P2, PT, R84, c[0x0][0x27c], P0 ;  /* 0x00009f0054007a0c */ /* 0x000fe20000746670 */
[----:B------:R-:W-:Y:S01]  /*5130*/  CS2R R54, SRZ ;  /* 0x0000000000367805 */ /* 0x000fe2000001ff00 */
[----:B------:R-:W-:Y:S01]  /*5140*/  ISETP.NE.AND P4, PT, R125, RZ, PT ;  /* 0x000000ff7d00720c */ /* 0x000fe20003f85270 */
[----:B------:R-:W-:Y:S01]  /*5150*/  CS2R R52, SRZ ;  /* 0x0000000000347805 */ /* 0x000fe2000001ff00 */
[----:B------:R-:W-:Y:S01]  /*5160*/  IADD3 R129, -R145, c[0x0][0x1d4], RZ ;  /* 0x0000750091817a10 */ /* 0x000fe20007ffe1ff */
[----:B------:R-:W-:Y:S01]  /*5170*/  CS2R R22, SRZ ;  /* 0x0000000000167805 */ /* 0x000fe2000001ff00 */
[----:B------:R-:W-:Y:S01]  /*5180*/  CS2R R20, SRZ ;  /* 0x0000000000147805 */ /* 0x000fe2000001ff00 */
[----:B------:R1:W2:Y:S01]  /*5190*/  SHFL.IDX PT, R41, R71, RZ, 0x1c1f ;  /* 0x001c1fff47297589 */ /* 0x0002a200000e0000 */
[----:B------:R-:W-:Y:S05]  /*51a0*/  BSSY B0, `(.L_x_257) ;  /* 0x00000c5000007945 */ /* 0x000fea0003800000 */
[----:B------:R-:W-:Y:S02]  /*51b0*/  @!P2 IADD3 R3, P1, P0, R90, R32, R154 ;  /* 0x000000205a03a210 */ /* 0x000fe4000783e09a */
[----:B------:R1:W3:Y:S02]  /*51c0*/  SHFL.IDX PT, R40, R74, RZ, 0x1c1f ;  /* 0x001c1fff4a287589 */ /* 0x0002e400000e0000 */
[C---:B------:R-:W-:Y:S02]  /*51d0*/  @!P2 IADD3.X R4, R103.reuse, R34, R146, P1, P0 ;  /* 0x000000226704a210 */ /* 0x040fe40000fe0492 */
[----:B------:R-:W-:Y:S04]  /*51e0*/  @!P2 IADD3 R5, P1, P0, R82, R10, R155 ;  /* 0x0000000a5205a210 */ /* 0x000fe8000783e09b */
[----:B------:R-:W-:Y:S02]  /*51f0*/  @!P2 IADD3.X R11, R102, R56, R147, P1, P0 ;  /* 0x00000038660ba210 */ /* 0x000fe40000fe0493 */
[----:B------:R-:W-:Y:S04]  /*5200*/  ISETP.GE.AND P0, PT, R158, R60, PT ;  /* 0x0000003c9e00720c */ /* 0x000fe80003f06270 */
[----:B------:R-:W-:Y:S11]  /*5210*/  ISETP.GE.OR P1, PT, R84, c[0x0][0x27c], P0 ;  /* 0x00009f0054007a0c */ /* 0x000ff60000726670 */
[----:B------:R-:W-:Y:S02]  /*5220*/  @!UPT UIADD3 URZ, URZ, URZ, URZ ;  /* 0x0000003f3f3ff290 */ /* 0x000fe4000fffe03f */
[----:B------:R-:W-:Y:S04]  /*5230*/  @!P1 IADD3 R8, P3, P0, R90, R152, R32 ;  /* 0x000000985a089210 */ /* 0x000fe8000787e020 */
[----:B------:R-:W-:Y:S02]  /*5240*/  @!P1 IADD3.X R13, R103, R140, R34, P3, P0 ;  /* 0x0000008c670d9210 */ /* 0x000fe40001fe0422 */
[----:B------:R-:W-:Y:S04]  /*5250*/  @!P1 IADD3 R9, P3, P0, R82, R153, R10 ;  /* 0x0000009952099210 */ /* 0x000fe8000787e00a */
[----:B------:R-:W-:Y:S02]  /*5260*/  @!P1 IADD3.X R14, R102, R141, R56, P3, P0 ;  /* 0x0000008d660e9210 */ /* 0x000fe40001fe0438 */
[C---:B------:R-:W-:Y:S04]  /*5270*/  @!P2 LEA R6, P0, R3.reuse, c[0x0][0x270], 0x1 ;  /* 0x00009c000306aa11 */ /* 0x040fe800078008ff */
[----:B------:R-:W-:Y:S02]  /*5280*/  @!P2 LEA.HI.X R7, R3, c[0x0][0x274], R4, 0x1, P0 ;  /* 0x00009d000307aa11 */ /* 0x000fe400000f0c04 */
[C---:B------:R-:W-:Y:S03]  /*5290*/  @!P2 LEA R4, P0, R5.reuse, c[0x0][0x288], 0x1 ;  /* 0x0000a2000504aa11 */ /* 0x040fe600078008ff */
[----:B------:R4:W2:Y:S01]  /*52a0*/  @!P2 LDG.E.128 R20, [R6.64] ;  /* 0x000000080614a981 */ /* 0x0008a2000c1e1d00 */
[----:B------:R-:W-:Y:S02]  /*52b0*/  @!P2 LEA.HI.X R5, R5, c[0x0][0x28c], R11, 0x1, P0 ;  /* 0x0000a3000505aa11 */ /* 0x000fe400000f0c0b */
[C---:B------:R-:W-:Y:S04]  /*52c0*/  @!P1 LEA R12, P0, R8.reuse, c[0x0][0x270], 0x1 ;  /* 0x00009c00080c9a11 */ /* 0x040fe800078008ff */
[----:B------:R-:W-:Y:S01]  /*52d0*/  @!P1 LEA.HI.X R13, R8, c[0x0][0x274], R13, 0x1, P0 ;  /* 0x00009d00080d9a11 */ /* 0x000fe200000f0c0d */
[----:B------:R1:W3:Y:S01]  /*52e0*/  @!P2 LDG.E.128 R48, [R4.64] ;  /* 0x000000080430a981 */ /* 0x0002e2000c1e1d00 */
[C---:B------:R-:W-:Y:S04]  /*52f0*/  @!P1 LEA R8, P0, R9.reuse, c[0x0][0x288], 0x1 ;  /* 0x0000a20009089a11 */ /* 0x040fe800078008ff */
[----:B------:R-:W-:Y:S02]  /*5300*/  @!P1 LEA.HI.X R9, R9, c[0x0][0x28c], R14, 0x1, P0 ;  /* 0x0000a30009099a11 */ /* 0x000fe400000f0c0e */
[----:B------:R-:W-:Y:S01]  /*5310*/  ISETP.GE.AND P0, PT, R93, R60, PT ;  /* 0x0000003c5d00720c */ /* 0x000fe20003f06270 */
[----:B------:R1:W3:Y:S03]  /*5320*/  @!P1 LDG.E.128 R24, [R12.64] ;  /* 0x000000080c189981 */ /* 0x0002e6000c1e1d00 */
[----:B------:R-:W-:Y:S05]  /*5330*/  ISETP.GE.OR P0, PT, R84, c[0x0][0x27c], P0 ;  /* 0x00009f0054007a0c */ /* 0x000fea0000706670 */
[----:B------:R1:W3:Y:S01]  /*5340*/  @!P1 LDG.E.128 R52, [R8.64] ;  /* 0x0000000808349981 */ /* 0x0002e2000c1e1d00 */
[----:B----4-:R-:W-:Y:S07]  /*5350*/  CS2R R6, SRZ ;  /* 0x0000000000067805 */ /* 0x010fee000001ff00 */
[----:B------:R-:W-:Y:S02]  /*5360*/  @!P0 IADD3 R3, P1, R90, R32, RZ ;  /* 0x000000205a038210 */ /* 0x000fe40007f3e0ff */
[----:B------:R-:W-:Y:S03]  /*5370*/  CS2R R32, SRZ ;  /* 0x0000000000207805 */ /* 0x000fe6000001ff00 */
[----:B-1----:R-:W-:Y:S02]  /*5380*/  @!P0 IMAD.X R4, R34, 0x1, R103, P1 ;  /* 0x0000000122048824 */ /* 0x002fe400008e0667 */
[----:B------:R-:W-:Y:S01]  /*5390*/  CS2R R34, SRZ ;  /* 0x0000000000227805 */ /* 0x000fe2000001ff00 */
[C---:B------:R-:W-:Y:S04]  /*53a0*/  @!P0 LEA R12, P1, R3.reuse, c[0x0][0x270], 0x1 ;  /* 0x00009c00030c8a11 */ /* 0x040fe800078208ff */
[----:B------:R-:W-:Y:S02]  /*53b0*/  @!P0 LEA.HI.X R13, R3, c[0x0][0x274], R4, 0x1, P1 ;  /* 0x00009d00030d8a11 */ /* 0x000fe400008f0c04 */
[----:B------:R-:W-:Y:S05]  /*53c0*/  @!P0 IADD3 R3, P1, R82, R10, RZ ;  /* 0x0000000a52038210 */ /* 0x000fea0007f3e0ff */
[----:B------:R-:W-:Y:S01]  /*53d0*/  @!P0 IMAD.X R4, R56, 0x1, R102, P1 ;  /* 0x0000000138048824 */ /* 0x000fe200008e0666 */
[C---:B------:R-:W-:Y:S04]  /*53e0*/  @!P0 LEA R8, P1, R3.reuse, c[0x0][0x288], 0x1 ;  /* 0x0000a20003088a11 */ /* 0x040fe800078208ff */
[----:B------:R-:W-:Y:S02]  /*53f0*/  @!P0 LEA.HI.X R9, R3, c[0x0][0x28c], R4, 0x1, P1 ;  /* 0x0000a30003098a11 */ /* 0x000fe400008f0c04 */
[----:B------:R-:W-:Y:S01]  /*5400*/  CS2R R4, SRZ ;  /* 0x0000000000047805 */ /* 0x000fe2000001ff00 */
[----:B------:R-:W-:Y:S02]  /*5410*/  ISETP.GE.AND P1, PT, R84, c[0x0][0x27c], PT ;  /* 0x00009f0054007a0c */ /* 0x000fe40003f26270 */
[----:B------:R1:W5:Y:S08]  /*5420*/  @!P0 LDG.E.128 R32, [R8.64] ;  /* 0x0000000808208981 */ /* 0x000370000c1e1d00 */
[----:B------:R4:W5:Y:S01]  /*5430*/  @!P0 LDG.E.128 R4, [R12.64] ;  /* 0x000000080c048981 */ /* 0x000962000c1e1d00 */
[----:B------:R-:W-:Y:S01]  /*5440*/  ISETP.GE.OR P0, PT, R93, R60, P5 ;  /* 0x0000003c5d00720c */ /* 0x000fe20002f06670 */
[----:B--2---:R-:W-:Y:S02]  /*5450*/  IMAD.MOV.U32 R10, RZ, RZ, R22 ;  /* 0x000000ffff0a7224 */ /* 0x004fe400078e0016 */
[----:B-1----:R-:W-:Y:S02]  /*5460*/  IMAD.MOV.U32 R9, RZ, RZ, R23 ;  /* 0x000000ffff097224 */ /* 0x002fe400078e0017 */
[----:B------:R-:W-:Y:S02]  /*5470*/  IMAD.MOV.U32 R8, RZ, RZ, R20 ;  /* 0x000000ffff087224 */ /* 0x000fe400078e0014 */
[----:B------:R-:W-:Y:S01]  /*5480*/  IMAD.MOV.U32 R3, RZ, RZ, R21 ;  /* 0x000000ffff037224 */ /* 0x000fe200078e0015 */
[----:B------:R-:W-:Y:S01]  /*5490*/  PRMT R18, R9, 0x5410, R10 ;  /* 0x0000541009127816 */ /* 0x000fe2000000000a */
[----:B---3--:R-:W-:Y:S02]  /*54a0*/  IMAD.MOV.U32 R10, RZ, RZ, R50 ;  /* 0x000000ffff0a7224 */ /* 0x008fe400078e0032 */
[----:B------:R-:W-:Y:S01]  /*54b0*/  IMAD.MOV.U32 R9, RZ, RZ, R51 ;  /* 0x000000ffff097224 */ /* 0x000fe200078e0033 */
[----:B------:R-:W-:Y:S01]  /*54c0*/  PRMT R17, R3, 0x5410, R8 ;  /* 0x0000541003117816 */ /* 0x000fe20000000008 */
[----:B------:R-:W-:Y:S02]  /*54d0*/  IMAD.MOV.U32 R8, RZ, RZ, R48 ;  /* 0x000000ffff087224 */ /* 0x000fe400078e0030 */
        /* <DEDUP_REMOVED lines=13> */
[----:B------:R-:W-:Y:S04]  /*55b0*/  PRMT R59, R10, 0x5410, R9 ;  /* 0x000054100a3b7816 */ /* 0x000fe80000000009 */
[----:B------:R-:W-:Y:S01]  /*55c0*/  PRMT R58, R3, 0x5410, R8 ;  /* 0x00005410033a7816 */ /* 0x000fe20000000008 */
[----:B------:R-:W-:-:S05]  /*55d0*/  @P0 BRA `(.L_x_258) ;  /* 0x0000081000000947 */ /* 0x000fca0003800000 */
[----:B----4-:R-:W-:Y:S01]  /*55e0*/  SEL R3, R145, R129, !P4 ;  /* 0x0000008191037207 */ /* 0x010fe20006000000 */
[----:B------:R-:W2:Y:S01]  /*55f0*/  LDL R30, [R1+0x38] ;  /* 0x00003800011e7983 */ /* 0x000ea20000100800 */
[----:B-----5:R-:W-:Y:S01]  /*5600*/  MOV R11, R7 ;  /* 0x00000007000b7202 */ /* 0x020fe20000000f00 */
[----:B------:R-:W-:Y:S01]  /*5610*/  IMAD.MOV.U32 R37, RZ, RZ, R35 ;  /* 0x000000ffff257224 */ /* 0x000fe200078e0023 */
[----:B------:R-:W-:Y:S01]  /*5620*/  SHF.R.S32.HI R8, RZ, 0x1f, R3 ;  /* 0x0000001fff087819 */ /* 0x000fe20000011403 */
[----:B------:R-:W3:Y:S01]  /*5630*/  LDL R16, [R1+0x3c] ;  /* 0x00003c0001107983 */ /* 0x000ee20000100800 */
[----:B------:R-:W-:Y:S01]  /*5640*/  MOV R10, R5 ;  /* 0x00000005000a7202 */ /* 0x000fe20000000f00 */
[----:B------:R-:W-:Y:S01]  /*5650*/  IMAD.MOV.U32 R9, RZ, RZ, R6 ;  /* 0x000000ffff097224 */ /* 0x000fe200078e0006 */
[----:B------:R-:W-:Y:S01]  /*5660*/  LEA.HI R3, R8, R3, RZ, 0x4 ;  /* 0x0000000308037211 */ /* 0x000fe200078f20ff */
[----:B------:R-:W-:Y:S01]  /*5670*/  IMAD.MOV.U32 R36, RZ, RZ, R33 ;  /* 0x000000ffff247224 */ /* 0x000fe200078e0021 */
[----:B------:R-:W-:Y:S01]  /*5680*/  @!P1 SHF.R.U64 R8, R4, 0x10, R5 ;  /* 0x0000001004089819 */ /* 0x000fe20000001205 */
[----:B------:R-:W1:Y:S01]  /*5690*/  S2R R31, SR_TID.X ;  /* 0x00000000001f7919 */ /* 0x000e620000002100 */
[----:B------:R-:W-:Y:S02]  /*56a0*/  LEA.HI.SX32 R3, R3, R101, 0x1c ;  /* 0x0000006503037211 */ /* 0x000fe400078fe2ff */
[----:B------:R-:W-:Y:S02]  /*56b0*/  LEA R64, P0, R77, R40, 0x1 ;  /* 0x000000284d407211 */ /* 0x000fe400078008ff */
[----:B------:R-:W-:Y:S01]  /*56c0*/  @!P1 SHF.R.U64 R6, R6, 0x10, R7 ;  /* 0x0000001006069819 */ /* 0x000fe20000001207 */
[----:B------:R-:W-:Y:S01]  /*56d0*/  IMAD.SHL.U32 R39, R3, 0x8, RZ ;  /* 0x0000000803277824 */ /* 0x000fe200078e00ff */
[----:B------:R-:W-:Y:S01]  /*56e0*/  LEA.HI.X R65, R77, R41, R100, 0x1, P0 ;  /* 0x000000294d417211 */ /* 0x000fe200000f0c64 */
[----:B------:R-:W4:Y:S01]  /*56f0*/  LDS.128 R44, [R123+0x2900] ;  /* 0x002900007b2c7984 */ /* 0x000f220000000c00 */
[----:B------:R-:W-:Y:S02]  /*5700*/  @!P1 SHF.R.U32.HI R5, RZ, 0x10, R5 ;  /* 0x00000010ff059819 */ /* 0x000fe40000011605 */
[C---:B------:R-:W-:Y:S11]  /*5710*/  ISETP.GE.AND P0, PT, R39.reuse, c[0x0][0x1d4], PT ;  /* 0x0000750027007a0c */ /* 0x040ff60003f06270 */
[----:B------:R-:W-:Y:S02]  /*5720*/  @!UPT UIADD3 URZ, URZ, URZ, URZ ;  /* 0x0000003f3f3ff290 */ /* 0x000fe4000fffe03f */
[----:B------:R-:W-:Y:S04]  /*5730*/  @!P0 IMAD.WIDE R72, R39, 0x2, R40 ;  /* 0x0000000227488825 */ /* 0x000fe800078e0228 */
[C---:B----4-:R-:W-:Y:S01]  /*5740*/  @!P1 IMAD.U32 R41, R47.reuse, 0x10000, RZ ;  /* 0x000100002f299824 */ /* 0x050fe200078e00ff */
[----:B-1----:R-:W-:Y:S02]  /*5750*/  SHF.R.S32.HI R15, RZ, 0x1f, R31 ;  /* 0x0000001fff0f7819 */ /* 0x002fe4000001141f */
[----:B------:R-:W-:Y:S02]  /*5760*/  @!P1 LOP3.LUT R43, R47, 0xffff0000, RZ, 0xc0, !PT ;  /* 0xffff00002f2b9812 */ /* 0x000fe400078ec0ff */
[----:B------:R-:W-:Y:S02]  /*5770*/  LEA.HI R15, R15, R31, RZ, 0x5 ;  /* 0x0000001f0f0f7211 */ /* 0x000fe400078f28ff */
[----:B------:R-:W-:Y:S02]  /*5780*/  @!P1 SHF.R.U64 R31, R32, 0x10, R33 ;  /* 0x00000010201f9819 */ /* 0x000fe40000001221 */
[----:B------:R-:W-:Y:S05]  /*5790*/  SHF.R.S32.HI R15, RZ, 0x5, R15 ;  /* 0x00000005ff0f7819 */ /* 0x000fea000001140f */
[----:B------:R-:W-:Y:S01]  /*57a0*/  IMAD.SHL.U32 R15, R15, 0x200, RZ ;  /* 0x000002000f0f7824 */ /* 0x000fe200078e00ff */
[----:B--2---:R-:W-:Y:S01]  /*57b0*/  LOP3.LUT R3, R30, 0x38, R39, 0xf8, !PT ;  /* 0x000000381e037812 */ /* 0x004fe200078ef827 */
[----:B------:R-:W-:Y:S01]  /*57c0*/  IMAD.MOV.U32 R30, RZ, RZ, R34 ;  /* 0x000000ffff1e7224 */ /* 0x000fe200078e0022 */
[----:B------:R-:W-:Y:S02]  /*57d0*/  @!P1 LOP3.LUT R39, R46, 0xffff0000, RZ, 0xc0, !PT ;  /* 0xffff00002e279812 */ /* 0x000fe400078ec0ff */
[----:B---3--:R-:W-:Y:S01]  /*57e0*/  LOP3.LUT R3, R3, R16, RZ, 0x3c, !PT ;  /* 0x0000001003037212 */ /* 0x008fe200078e3cff */
[----:B------:R-:W-:Y:S01]  /*57f0*/  IMAD.MOV.U32 R16, RZ, RZ, R32 ;  /* 0x000000ffff107224 */ /* 0x000fe200078e0020 */
[----:B------:R-:W-:Y:S02]  /*5800*/  @!P1 SHF.R.U32.HI R32, RZ, 0x10, R33 ;  /* 0x00000010ff209819 */ /* 0x000fe40000011621 */
[----:B------:R-:W-:Y:S01]  /*5810*/  @!P1 SHF.R.U64 R33, R34, 0x10, R35 ;  /* 0x0000001022219819 */ /* 0x000fe20000001223 */
[----:B------:R-:W-:Y:S01]  /*5820*/  IMAD.IADD R3, R15, 0x1, R3 ;  /* 0x000000010f037824 */ /* 0x000fe200078e0203 */
[----:B------:R-:W-:Y:S02]  /*5830*/  @!P1 SHF.R.U32.HI R35, RZ, 0x10, R35 ;  /* 0x00000010ff239819 */ /* 0x000fe40000011623 */
[----:B------:R-:W-:Y:S02]  /*5840*/  @!P1 PRMT R38, R30, 0x5410, R33 ;  /* 0x000054101e269816 */ /* 0x000fe40000000021 */
[----:B------:R-:W-:Y:S02]  /*5850*/  SHF.L.U32 R3, R3, 0x1, RZ ;  /* 0x0000000103037819 */ /* 0x000fe400000006ff */
[----:B------:R-:W-:Y:S01]  /*5860*/  @!P1 PRMT R42, R37, 0x5410, R35 ;  /* 0x00005410252a9816 */ /* 0x000fe20000000023 */
[----:B------:R-:W-:Y:S01]  /*5870*/  @!P1 IMAD.U32 R37, R46, 0x10000, RZ ;  /* 0x000100002e259824 */ /* 0x000fe200078e00ff */
[----:B------:R-:W-:Y:S01]  /*5880*/  @!P1 LOP3.LUT R35, R45, 0xffff0000, RZ, 0xc0, !PT ;  /* 0xffff00002d239812 */ /* 0x000fe200078ec0ff */
[----:B------:R1:W2:Y:S01]  /*5890*/  LDS.128 R12, [R3+0x2900] ;  /* 0x00290000030c7984 */ /* 0x0002a20000000c00 */
[----:B------:R-:W-:Y:S01]  /*58a0*/  @!P1 PRMT R34, R36, 0x5410, R32 ;  /* 0x0000541024229816 */ /* 0x000fe20000000020 */
[C---:B------:R-:W-:Y:S01]  /*58b0*/  @!P1 IMAD.U32 R36, R38.reuse, 0x10000, RZ ;  /* 0x0001000026249824 */ /* 0x040fe200078e00ff */
[----:B------:R-:W-:Y:S01]  /*58c0*/  @!P1 LOP3.LUT R38, R38, 0xffff0000, RZ, 0xc0, !PT ;  /* 0xffff000026269812 */ /* 0x000fe200078ec0ff */
[----:B-1----:R-:W-:Y:S01]  /*58d0*/  IMAD.MOV.U32 R3, RZ, RZ, R4 ;  /* 0x000000ffff037224 */ /* 0x002fe200078e0004 */
[----:B------:R-:W-:Y:S02]  /*58e0*/  @!P1 SHF.R.U32.HI R4, RZ, 0x10, R7 ;  /* 0x00000010ff049819 */ /* 0x000fe40000011607 */
[----:B------:R-:W-:Y:S02]  /*58f0*/  @!P1 PRMT R7, R16, 0x5410, R31 ;  /* 0x0000541010079816 */ /* 0x000fe4000000001f */
[C---:B------:R-:W-:Y:S02]  /*5900*/  @!P1 LOP3.LUT R31, R44.reuse, 0xffff0000, RZ, 0xc0, !PT ;  /* 0xffff00002c1f9812 */ /* 0x040fe400078ec0ff */
[----:B------:R-:W-:Y:S02]  /*5910*/  @!P1 LOP3.LUT R30, R7, 0xffff0000, RZ, 0xc0, !PT ;  /* 0xffff0000071e9812 */ /* 0x000fe400078ec0ff */
[----:B------:R-:W-:Y:S01]  /*5920*/  @!P1 PRMT R16, R11, 0x5410, R4 ;  /* 0x000054100b109816 */ /* 0x000fe20000000004 */
[----:B------:R-:W-:Y:S01]  /*5930*/  @!P1 IMAD.U32 R11, R44, 0x10000, RZ ;  /* 0x000100002c0b9824 */ /* 0x000fe200078e00ff */
[----:B------:R-:W-:Y:S02]  /*5940*/  @!P1 PRMT R3, R3, 0x5410, R8 ;  /* 0x0000541003039816 */ /* 0x000fe40000000008 */
[----:B------:R-:W-:Y:S02]  /*5950*/  @!P1 PRMT R8, R10, 0x5410, R5 ;  /* 0x000054100a089816 */ /* 0x000fe40000000005 */
[----:B------:R-:W-:Y:S01]  /*5960*/  @!P1 LOP3.LUT R5, R3, 0xffff0000, RZ, 0xc0, !PT ;  /* 0xffff000003059812 */ /* 0x000fe200078ec0ff */
[C---:B--2---:R-:W-:Y:S01]  /*5970*/  @!P1 IMAD.U32 R4, R12.reuse, 0x10000, RZ ;  /* 0x000100000c049824 */ /* 0x044fe200078e00ff */
[----:B------:R-:W-:Y:S01]  /*5980*/  @!P1 PRMT R10, R9, 0x5410, R6 ;  /* 0x00005410090a9816 */ /* 0x000fe20000000006 */
[----:B------:R-:W-:Y:S01]  /*5990*/  @!P1 IMAD.U32 R9, R7, 0x10000, RZ ;  /* 0x0001000007099824 */ /* 0x000fe200078e00ff */
[----:B------:R-:W-:Y:S02]  /*59a0*/  @!P1 LOP3.LUT R7, R12, 0xffff0000, RZ, 0xc0, !PT ;  /* 0xffff00000c079812 */ /* 0x000fe400078ec0ff */
[----:B------:R-:W-:Y:S01]  /*59b0*/  @!P1 SHF.L.U32 R6, R3, 0x10, RZ ;  /* 0x0000001003069819 */ /* 0x000fe200000006ff */
[C---:B------:R-:W-:Y:S02]  /*59c0*/  @!P1 FMUL.FTZ R32, R4.reuse, R9 ;  /* 0x0000000904209220 */ /* 0x040fe40000410000 */
[----:B------:R-:W-:Y:S02]  /*59d0*/  @!P1 FMUL.FTZ R33, R7, R30 ;  /* 0x0000001e07219220 */ /* 0x000fe40000410000 */
[-C--:B------:R-:W-:Y:S02]  /*59e0*/  @!P1 FMUL.FTZ R3, R4, R6.reuse ;  /* 0x0000000604039220 */ /* 0x080fe40000410000 */
[----:B------:R-:W-:Y:S01]  /*59f0*/  @!P1 FFMA.FTZ R70, R11, R6, -R32 ;  /* 0x000000060b469223 */ /* 0x000fe20000010820 */
[C---:B------:R-:W-:Y:S01]  /*5a00*/  @!P1 SHF.L.U32 R6, R8.reuse, 0x10, RZ ;  /* 0x0000001008069819 */ /* 0x040fe200000006ff */
[-C--:B------:R-:W-:Y:S01]  /*5a10*/  @!P1 FMUL.FTZ R4, R7, R5.reuse ;  /* 0x0000000507049220 */ /* 0x080fe20000410000 */
[----:B------:R-:W-:Y:S01]  /*5a20*/  @!P1 LOP3.LUT R7, R13, 0xffff0000, RZ, 0xc0, !PT ;  /* 0xffff00000d079812 */ /* 0x000fe200078ec0ff */
[----:B------:R-:W-:Y:S01]  /*5a30*/  @!P1 FFMA.FTZ R69, R31, R5, -R33 ;  /* 0x000000051f459223 */ /* 0x000fe20000010821 */
[----:B------:R-:W-:Y:S01]  /*5a40*/  @!P1 LOP3.LUT R8, R8, 0xffff0000, RZ, 0xc0, !PT ;  /* 0xffff000008089812 */ /* 0x000fe200078ec0ff */
[C---:B------:R-:W-:Y:S01]  /*5a50*/  @!P1 IMAD.U32 R32, R34.reuse, 0x10000, RZ ;  /* 0x0001000022209824 */ /* 0x040fe200078e00ff */
[----:B------:R-:W-:Y:S01]  /*5a60*/  @!P1 LOP3.LUT R34, R34, 0xffff0000, RZ, 0xc0, !PT ;  /* 0xffff000022229812 */ /* 0x000fe200078ec0ff */
[----:B------:R-:W-:Y:S02]  /*5a70*/  @!P1 IMAD.U32 R5, R13, 0x10000, RZ ;  /* 0x000100000d059824 */ /* 0x000fe400078e00ff */
[----:B------:R-:W-:Y:S02]  /*5a80*/  @!P1 FFMA.FTZ R3, R9, R11, R3 ;  /* 0x0000000b09039223 */ /* 0x000fe40000010003 */
[----:B------:R-:W-:Y:S02]  /*5a90*/  @!P1 IMAD.U32 R33, R45, 0x10000, RZ ;  /* 0x000100002d219824 */ /* 0x000fe400078e00ff */
[----:B------:R-:W-:Y:S02]  /*5aa0*/  @!P1 FMUL.FTZ R9, R5, R32 ;  /* 0x0000002005099220 */ /* 0x000fe40000410000 */
[----:B------:R-:W-:Y:S02]  /*5ab0*/  @!P1 FMUL.FTZ R11, R7, R34 ;  /* 0x00000022070b9220 */ /* 0x000fe40000410000 */
[-C--:B------:R-:W-:Y:S02]  /*5ac0*/  @!P1 FMUL.FTZ R5, R5, R6.reuse ;  /* 0x0000000605059220 */ /* 0x080fe40000410000 */
[----:B------:R-:W-:Y:S01]  /*5ad0*/  @!P1 FFMA.FTZ R68, R33, R6, -R9 ;  /* 0x0000000621449223 */ /* 0x000fe20000010809 */
[C---:B------:R-:W-:Y:S01]  /*5ae0*/  @!P1 LOP3.LUT R9, R14.reuse, 0xffff0000, RZ, 0xc0, !PT ;  /* 0xffff00000e099812 */ /* 0x040fe200078ec0ff */
[-C--:B------:R-:W-:Y:S01]  /*5af0*/  @!P1 FMUL.FTZ R6, R7, R8.reuse ;  /* 0x0000000807069220 */ /* 0x080fe20000410000 */
[----:B------:R-:W-:Y:S01]  /*5b00*/  @!P1 SHF.L.U32 R7, R14, 0x10, RZ ;  /* 0x000000100e079819 */ /* 0x000fe200000006ff */
[----:B------:R-:W-:Y:S02]  /*5b10*/  @!P1 FFMA.FTZ R67, R35, R8, -R11 ;  /* 0x0000000823439223 */ /* 0x000fe4000001080b */
[C---:B------:R-:W-:Y:S01]  /*5b20*/  @!P1 IMAD.U32 R8, R10.reuse, 0x10000, RZ ;  /* 0x000100000a089824 */ /* 0x040fe200078e00ff */
[----:B------:R-:W-:Y:S01]  /*5b30*/  @!P1 LOP3.LUT R10, R10, 0xffff0000, RZ, 0xc0, !PT ;  /* 0xffff00000a0a9812 */ /* 0x000fe200078ec0ff */
[----:B------:R-:W-:Y:S02]  /*5b40*/  @!P1 FMUL.FTZ R11, R7, R36 ;  /* 0x00000024070b9220 */ /* 0x000fe40000410000 */
[----:B------:R-:W-:Y:S02]  /*5b50*/  @!P1 FMUL.FTZ R40, R9, R38 ;  /* 0x0000002609289220 */ /* 0x000fe40000410000 */
[----:B------:R-:W-:Y:S01]  /*5b60*/  @!P1 FFMA.FTZ R66, R37, R8, -R11 ;  /* 0x0000000825429223 */ /* 0x000fe2000001080b */
[----:B------:R-:W-:Y:S01]  /*5b70*/  @!P1 LOP3.LUT R11, R15, 0xffff0000, RZ, 0xc0, !PT ;  /* 0xffff00000f0b9812 */ /* 0x000fe200078ec0ff */
[----:B------:R-:W-:Y:S01]  /*5b80*/  @!P1 FFMA.FTZ R63, R39, R10, -R40 ;  /* 0x0000000a273f9223 */ /* 0x000fe20000010828 */
[C---:B------:R-:W-:Y:S01]  /*5b90*/  @!P1 SHF.L.U32 R40, R42.reuse, 0x10, RZ ;  /* 0x000000102a289819 */ /* 0x040fe200000006ff */
[----:B------:R-:W-:Y:S01]  /*5ba0*/  @!P1 FMUL.FTZ R7, R7, R8 ;  /* 0x0000000807079220 */ /* 0x000fe20000410000 */
[----:B------:R-:W-:Y:S01]  /*5bb0*/  @!P1 LOP3.LUT R42, R42, 0xffff0000, RZ, 0xc0, !PT ;  /* 0xffff00002a2a9812 */ /* 0x000fe200078ec0ff */
[----:B------:R-:W-:Y:S02]  /*5bc0*/  @!P1 FMUL.FTZ R8, R9, R10 ;  /* 0x0000000a09089220 */ /* 0x000fe40000410000 */
[----:B------:R-:W-:Y:S02]  /*5bd0*/  @!P1 IMAD.U32 R9, R15, 0x10000, RZ ;  /* 0x000100000f099824 */ /* 0x000fe400078e00ff */
[C---:B------:R-:W-:Y:S01]  /*5be0*/  @!P1 IMAD.U32 R10, R16.reuse, 0x10000, RZ ;  /* 0x00010000100a9824 */ /* 0x040fe200078e00ff */
[----:B------:R-:W-:Y:S01]  /*5bf0*/  @!P1 LOP3.LUT R16, R16, 0xffff0000, RZ, 0xc0, !PT ;  /* 0xffff000010109812 */ /* 0x000fe200078ec0ff */
[----:B------:R-:W-:Y:S01]  /*5c00*/  @!P1 FFMA.FTZ R4, R30, R31, R4 ;  /* 0x0000001f1e049223 */ /* 0x000fe20000010004 */
[----:B------:R-:W-:Y:S01]  /*5c10*/  @!P1 F2FP.BF16.PACK_AB R30, R63, R66 ;  /* 0x000000423f1e923e */ /* 0x000fe200000010ff */
[----:B------:R-:W-:Y:S02]  /*5c20*/  @!P1 FMUL.FTZ R61, R9, R40 ;  /* 0x00000028093d9220 */ /* 0x000fe40000410000 */
[----:B------:R-:W-:Y:S01]  /*5c30*/  @!P1 FMUL.FTZ R62, R11, R42 ;  /* 0x0000002a0b3e9220 */ /* 0x000fe20000410000 */
[----:B------:R-:W-:Y:S01]  /*5c40*/  @!P1 F2FP.BF16.PACK_AB R4, R4, R3 ;  /* 0x000000030404923e */ /* 0x000fe200000010ff */
[----:B------:R-:W-:Y:S02]  /*5c50*/  @!P1 FFMA.FTZ R5, R32, R33, R5 ;  /* 0x0000002120059223 */ /* 0x000fe40000010005 */
[----:B------:R-:W-:Y:S02]  /*5c60*/  @!P1 FFMA.FTZ R6, R34, R35, R6 ;  /* 0x0000002322069223 */ /* 0x000fe40000010006 */
[----:B------:R-:W-:Y:S02]  /*5c70*/  @!P1 FFMA.FTZ R61, R41, R10, -R61 ;  /* 0x0000000a293d9223 */ /* 0x000fe4000001083d */
[----:B------:R-:W-:Y:S01]  /*5c80*/  @!P1 FFMA.FTZ R62, R43, R16, -R62 ;  /* 0x000000102b3e9223 */ /* 0x000fe2000001083e */
[----:B------:R-:W-:Y:S01]  /*5c90*/  @!P1 F2FP.BF16.PACK_AB R5, R6, R5 ;  /* 0x000000050605923e */ /* 0x000fe200000010ff */
[----:B------:R-:W-:Y:S02]  /*5ca0*/  @!P1 FMUL.FTZ R9, R9, R10 ;  /* 0x0000000a09099220 */ /* 0x000fe40000410000 */
[----:B------:R-:W-:Y:S01]  /*5cb0*/  @!P1 FFMA.FTZ R7, R36, R37, R7 ;  /* 0x0000002524079223 */ /* 0x000fe20000010007 */
[----:B------:R-:W-:Y:S01]  /*5cc0*/  @!P1 F2FP.BF16.PACK_AB R31, R62, R61 ;  /* 0x0000003d3e1f923e */ /* 0x000fe200000010ff */
[----:B------:R-:W-:Y:S01]  /*5cd0*/  @!P1 FMUL.FTZ R10, R11, R16 ;  /* 0x000000100b0a9220 */ /* 0x000fe20000410000 */
[----:B------:R-:W-:Y:S01]  /*5ce0*/  @!P1 F2FP.BF16.PACK_AB R16, R67, R68 ;  /* 0x000000444310923e */ /* 0x000fe200000010ff */
[----:B------:R-:W-:Y:S01]  /*5cf0*/  @!P1 FFMA.FTZ R8, R38, R39, R8 ;  /* 0x0000002726089223 */ /* 0x000fe20000010008 */
[----:B------:R-:W-:Y:S01]  /*5d00*/  @!P1 F2FP.BF16.PACK_AB R11, R69, R70 ;  /* 0x00000046450b923e */ /* 0x000fe200000010ff */
[----:B------:R-:W-:Y:S01]  /*5d10*/  @!P1 FFMA.FTZ R9, R40, R41, R9 ;  /* 0x0000002928099223 */ /* 0x000fe20000010009 */
[----:B------:R-:W-:Y:S01]  /*5d20*/  @!P1 MOV R47, R31 ;  /* 0x0000001f002f9202 */ /* 0x000fe20000000f00 */
[----:B------:R-:W-:Y:S01]  /*5d30*/  @!P1 FFMA.FTZ R10, R42, R43, R10 ;  /* 0x0000002b2a0a9223 */ /* 0x000fe2000001000a */
[----:B------:R-:W-:Y:S01]  /*5d40*/  @!P1 MOV R44, R11 ;  /* 0x0000000b002c9202 */ /* 0x000fe20000000f00 */
[----:B------:R-:W-:Y:S01]  /*5d50*/  @!P1 IMAD.MOV.U32 R45, RZ, RZ, R16 ;  /* 0x000000ffff2d9224 */ /* 0x000fe200078e0010 */
[----:B------:R-:W-:Y:S01]  /*5d60*/  @!P1 F2FP.BF16.PACK_AB R7, R8, R7 ;  /* 0x000000070807923e */ /* 0x000fe200000010ff */
[----:B------:R-:W-:Y:S01]  /*5d70*/  @!P1 IMAD.MOV.U32 R46, RZ, RZ, R30 ;  /* 0x000000ffff2e9224 */ /* 0x000fe200078e001e */
[----:B------:R-:W-:Y:S01]  /*5d80*/  @!P1 F2FP.BF16.PACK_AB R3, R10, R9 ;  /* 0x000000090a03923e */ /* 0x000fe200000010ff */
[----:B------:R-:W-:Y:S01]  /*5d90*/  @!P1 IMAD.MOV.U32 R12, RZ, RZ, R4 ;  /* 0x000000ffff0c9224 */ /* 0x000fe200078e0004 */
[----:B------:R-:W-:Y:S01]  /*5da0*/  @!P1 MOV R14, R7 ;  /* 0x00000007000e9202 */ /* 0x000fe20000000f00 */
[----:B------:R-:W-:Y:S01]  /*5db0*/  @!P1 IMAD.MOV.U32 R13, RZ, RZ, R5 ;  /* 0x000000ffff0d9224 */ /* 0x000fe200078e0005 */
[----:B------:R1:W-:Y:S01]  /*5dc0*/  ST.E.128 [R64.64], R44 ;  /* 0x0000002c40007985 */ /* 0x0003e2000c101d08 */
[----:B------:R-:W-:Y:S07]  /*5dd0*/  @!P1 IMAD.MOV.U32 R15, RZ, RZ, R3 ;  /* 0x000000ffff0f9224 */ /* 0x000fee00078e0003 */
[----:B------:R1:W-:Y:S02]  /*5de0*/  @!P0 ST.E.128 [R72.64], R12 ;  /* 0x0000000c48008985 */ /* 0x0003e4000c101d08 */
.L_x_258:
[----:B----4-:R-:W-:Y:S05]  /*5df0*/  BSYNC B0 ;  /* 0x0000000000007941 */ /* 0x010fea0003800000 */
.L_x_257:
[----:B-----5:R2:W3:Y:S01]  /*5e00*/  SHFL.IDX PT, R35, R71, 0x1, 0x1c1f ;  /* 0x003c1f0047237f89 */ /* 0x0204e200000e0000 */
[----:B------:R-:W-:Y:S01]  /*5e10*/  ISETP.GE.OR P0, PT, R159, R60, P5 ;  /* 0x0000003c9f00720c */ /* 0x000fe20002f06670 */
[----:B------:R-:W-:Y:S02]  /*5e20*/  BSSY B0, `(.L_x_259) ;  /* 0x000007c000007945 */ /* 0x000fe40003800000 */
[----:B------:R2:W4:Y:S10]  /*5e30*/  SHFL.IDX PT, R34, R74, 0x1, 0x1c1f ;  /* 0x003c1f004a227f89 */ /* 0x00053400000e0000 */
[----:B------:R-:W-:-:S05]  /*5e40*/  @P0 BRA `(.L_x_260) ;  /* 0x0000079000000947 */ /* 0x000fca0003800000 */
[----:B------:R-:W-:Y:S01]  /*5e50*/  SEL R3, R145, R129, !P4 ;  /* 0x0000008191037207 */ /* 0x000fe20006000000 */
[----:B------:R-:W5:Y:S01]  /*5e60*/  LDL R5, [R1+0x44] ;  /* 0x0000440001057983 */ /* 0x000f620000100800 */
[C---:B------:R-:W-:Y:S02]  /*5e70*/  IADD3 R6, R93.reuse, 0x20, RZ ;  /* 0x000000205d067810 */ /* 0x040fe40007ffe0ff */
[----:B------:R-:W-:Y:S01]  /*5e80*/  SHF.R.S32.HI R4, RZ, 0x1f, R3 ;  /* 0x0000001fff047819 */ /* 0x000fe20000011403 */
[----:B------:R-:W1:Y:S01]  /*5e90*/  LDS.128 R40, [R122+0x2900] ;  /* 0x002900007a287984 */ /* 0x000e620000000c00 */
[----:B------:R-:W-:Y:S01]  /*5ea0*/  IADD3 R7, R93, 0x20, RZ ;  /* 0x000000205d077810 */ /* 0x000fe20007ffe0ff */
[----:B------:R-:W-:Y:S01]  /*5eb0*/  IMAD.SHL.U32 R6, R6, 0x40, RZ ;  /* 0x0000004006067824 */ /* 0x000fe200078e00ff */
[----:B------:R-:W-:Y:S02]  /*5ec0*/  LEA.HI R3, R4, R3, RZ, 0x4 ;  /* 0x0000000304037211 */ /* 0x000fe400078f20ff */
[----:B----4-:R-:W-:Y:S01]  /*5ed0*/  LEA R62, P0, R77, R34, 0x1 ;  /* 0x000000224d3e7211 */ /* 0x010fe200078008ff */
[----:B------:R-:W-:Y:S01]  /*5ee0*/  IMAD.SHL.U32 R7, R7, 0x40, RZ ;  /* 0x0000004007077824 */ /* 0x000fe200078e00ff */
[----:B------:R-:W-:Y:S02]  /*5ef0*/  LEA.HI.SX32 R3, R3, R101, 0x1c ;  /* 0x0000006503037211 */ /* 0x000fe400078fe2ff */
[----:B---3--:R-:W-:Y:S02]  /*5f00*/  LEA.HI.X R63, R77, R35, R100, 0x1, P0 ;  /* 0x000000234d3f7211 */ /* 0x008fe400000f0c64 */
[----:B------:R-:W-:Y:S01]  /*5f10*/  @!P1 SHF.R.U64 R10, R50, 0x10, R51 ;  /* 0x00000010320a9819 */ /* 0x000fe20000001233 */
[----:B------:R-:W-:Y:S01]  /*5f20*/  IMAD.SHL.U32 R33, R3, 0x8, RZ ;  /* 0x0000000803217824 */ /* 0x000fe200078e00ff */
[----:B------:R-:W-:Y:S02]  /*5f30*/  LOP3.LUT R7, R7, 0x1c0, RZ, 0xc0, !PT ;  /* 0x000001c007077812 */ /* 0x000fe400078ec0ff */
[----:B------:R-:W-:Y:S02]  /*5f40*/  LOP3.LUT R6, R6, 0x1c0, RZ, 0xc0, !PT ;  /* 0x000001c006067812 */ /* 0x000fe400078ec0ff */
[----:B------:R-:W-:Y:S02]  /*5f50*/  LOP3.LUT R3, R7, 0x38, R33, 0xf8, !PT ;  /* 0x0000003807037812 */ /* 0x000fe400078ef821 */
[----:B------:R-:W-:Y:S02]  /*5f60*/  SHF.R.U32.HI R6, RZ, 0x3, R6 ;  /* 0x00000003ff067819 */ /* 0x000fe40000011606 */
[----:B------:R-:W-:Y:S02]  /*5f70*/  ISETP.GE.AND P0, PT, R33, c[0x0][0x1d4], PT ;  /* 0x0000750021007a0c */ /* 0x000fe40003f06270 */
[----:B------:R-:W-:Y:S02]  /*5f80*/  LOP3.LUT R3, R3, R6, RZ, 0x3c, !PT ;  /* 0x0000000603037212 */ /* 0x000fe400078e3cff */
[----:B------:R-:W-:Y:S02]  /*5f90*/  @!P1 SHF.R.U32.HI R11, RZ, 0x10, R51 ;  /* 0x00000010ff0b9819 */ /* 0x000fe40000011633 */
[----:B------:R-:W-:Y:S02]  /*5fa0*/  @!P1 SHF.R.U32.HI R4, RZ, 0x10, R21 ;  /* 0x00000010ff049819 */ /* 0x000fe40000011615 */
[----:B------:R-:W-:Y:S02]  /*5fb0*/  @!P1 SHF.R.U32.HI R6, RZ, 0x10, R23 ;  /* 0x00000010ff069819 */ /* 0x000fe40000011617 */
[----:B------:R-:W-:Y:S02]  /*5fc0*/  @!P1 PRMT R32, R57, 0x5432, R10 ;  /* 0x0000543239209816 */ /* 0x000fe4000000000a */
[----:B------:R-:W-:Y:S01]  /*5fd0*/  @!P1 SHF.R.U64 R7, R48, 0x10, R49 ;  /* 0x0000001030079819 */ /* 0x000fe20000001231 */
[----:B------:R-:W-:Y:S01]  /*5fe0*/  @!P0 IMAD.WIDE R50, R33, 0x2, R34 ;  /* 0x0000000221328825 */ /* 0x000fe200078e0222 */
[----:B------:R-:W-:Y:S02]  /*5ff0*/  @!P1 SHF.R.U32.HI R8, RZ, 0x10, R49 ;  /* 0x00000010ff089819 */ /* 0x000fe40000011631 */
[----:B------:R-:W-:Y:S02]  /*6000*/  @!P1 PRMT R30, R56, 0x5410, R7 ;  /* 0x00005410381e9816 */ /* 0x000fe40000000007 */
[----:B------:R-:W-:Y:S01]  /*6010*/  @!P1 PRMT R31, R57, 0x5410, R11 ;  /* 0x00005410391f9816 */ /* 0x000fe2000000000b */
[C---:B-1----:R-:W-:Y:S01]  /*6020*/  @!P1 IMAD.U32 R35, R43.reuse, 0x10000, RZ ;  /* 0x000100002b239824 */ /* 0x042fe200078e00ff */
[----:B------:R-:W-:Y:S01]  /*6030*/  @!P1 SHF.L.U32 R10, R40, 0x10, RZ ;  /* 0x00000010280a9819 */ /* 0x000fe200000006ff */
[----:B------:R-:W-:Y:S01]  /*6040*/  @!P1 IMAD.U32 R7, R30, 0x10000, RZ ;  /* 0x000100001e079824 */ /* 0x000fe200078e00ff */
[----:B------:R-:W-:Y:S01]  /*6050*/  @!P1 LOP3.LUT R37, R43, 0xffff0000, RZ, 0xc0, !PT ;  /* 0xffff00002b259812 */ /* 0x000fe200078ec0ff */
[C---:B------:R-:W-:Y:S01]  /*6060*/  @!P1 IMAD.U32 R34, R31.reuse, 0x10000, RZ ;  /* 0x000100001f229824 */ /* 0x040fe200078e00ff */
[----:B------:R-:W-:Y:S02]  /*6070*/  @!P1 LOP3.LUT R33, R42, 0xffff0000, RZ, 0xc0, !PT ;  /* 0xffff00002a219812 */ /* 0x000fe400078ec0ff */
[----:B------:R-:W-:Y:S02]  /*6080*/  @!P1 PRMT R11, R18, 0x5410, R6 ;  /* 0x00005410120b9816 */ /* 0x000fe40000000006 */
[----:B------:R-:W-:Y:S01]  /*6090*/  @!P1 LOP3.LUT R36, R31, 0xffff0000, RZ, 0xc0, !PT ;  /* 0xffff00001f249812 */ /* 0x000fe200078ec0ff */
[----:B-----5:R-:W-:Y:S01]  /*60a0*/  IMAD.IADD R3, R5, 0x1, R3 ;  /* 0x0000000105037824 */ /* 0x020fe200078e0203 */
[----:B------:R-:W-:Y:S02]  /*60b0*/  @!P1 SHF.R.U64 R5, R22, 0x10, R23 ;  /* 0x0000001016059819 */ /* 0x000fe40000001217 */
[----:B------:R-:W-:Y:S01]  /*60c0*/  @!P1 LOP3.LUT R23, R41, 0xffff0000, RZ, 0xc0, !PT ;  /* 0xffff000029179812 */ /* 0x000fe200078ec0ff */
[----:B------:R-:W-:Y:S01]  /*60d0*/  IMAD.SHL.U32 R3, R3, 0x2, RZ ;  /* 0x0000000203037824 */ /* 0x000fe200078e00ff */
[----:B------:R-:W-:Y:S02]  /*60e0*/  @!P1 PRMT R16, R18, 0x5432, R5 ;  /* 0x0000543212109816 */ /* 0x000fe40000000005 */
[----:B------:R-:W-:Y:S02]  /*60f0*/  @!P1 PRMT R22, R56, 0x5432, R8 ;  /* 0x0000543238169816 */ /* 0x000fe40000000008 */
[----:B------:R1:W3:Y:S01]  /*6100*/  LDS.128 R12, [R3+0x2900] ;  /* 0x00290000030c7984 */ /* 0x0002e20000000c00 */
[----:B------:R-:W-:Y:S05]  /*6110*/  @!P1 PRMT R8, R17, 0x5410, R4 ;  /* 0x0000541011089816 */ /* 0x000fea0000000004 */
[----:B------:R-:W-:Y:S01]  /*6120*/  @!P1 IMAD.U32 R6, R8, 0x10000, RZ ;  /* 0x0001000008069824 */ /* 0x000fe200078e00ff */
[----:B-1----:R-:W-:Y:S01]  /*6130*/  @!P1 SHF.R.U64 R3, R20, 0x10, R21 ;  /* 0x0000001014039819 */ /* 0x002fe20000001215 */
[C---:B------:R-:W-:Y:S01]  /*6140*/  @!P1 IMAD.U32 R20, R22.reuse, 0x10000, RZ ;  /* 0x0001000016149824 */ /* 0x040fe200078e00ff */
[----:B------:R-:W-:Y:S01]  /*6150*/  @!P1 LOP3.LUT R22, R22, 0xffff0000, RZ, 0xc0, !PT ;  /* 0xffff000016169812 */ /* 0x000fe200078ec0ff */
[----:B------:R-:W-:Y:S01]  /*6160*/  @!P1 IMAD.U32 R21, R41, 0x10000, RZ ;  /* 0x0001000029159824 */ /* 0x000fe200078e00ff */
[----:B------:R-:W-:Y:S05]  /*6170*/  @!P1 PRMT R9, R17, 0x5432, R3 ;  /* 0x0000543211099816 */ /* 0x000fea0000000003 */
[----:B------:R-:W-:Y:S02]  /*6180*/  @!P1 IMAD.U32 R4, R9, 0x10000, RZ ;  /* 0x0001000009049824 */ /* 0x000fe400078e00ff */
[----:B---3--:R-:W-:Y:S01]  /*6190*/  @!P1 IMAD.U32 R3, R12, 0x10000, RZ ;  /* 0x000100000c039824 */ /* 0x008fe200078e00ff */
[----:B------:R-:W-:Y:S03]  /*61a0*/  @!P1 SHF.L.U32 R5, R13, 0x10, RZ ;  /* 0x000000100d059819 */ /* 0x000fe600000006ff */
[C---:B------:R-:W-:Y:S02]  /*61b0*/  @!P1 FMUL.FTZ R17, R3.reuse, R7 ;  /* 0x0000000703119220 */ /* 0x040fe40000410000 */
[----:B------:R-:W-:Y:S02]  /*61c0*/  @!P1 FMUL.FTZ R3, R3, R4 ;  /* 0x0000000403039220 */ /* 0x000fe40000410000 */
[----:B------:R-:W-:Y:S02]  /*61d0*/  @!P1 FMUL.FTZ R18, R5, R20 ;  /* 0x0000001405129220 */ /* 0x000fe40000410000 */
[----:B------:R-:W-:Y:S01]  /*61e0*/  @!P1 FFMA.FTZ R49, R10, R4, -R17 ;  /* 0x000000040a319223 */ /* 0x000fe20000010811 */
[----:B------:R-:W-:Y:S01]  /*61f0*/  @!P1 LOP3.LUT R17, R30, 0xffff0000, RZ, 0xc0, !PT ;  /* 0xffff00001e119812 */ /* 0x000fe200078ec0ff */
[----:B------:R-:W-:Y:S01]  /*6200*/  @!P1 FFMA.FTZ R3, R7, R10, R3 ;  /* 0x0000000a07039223 */ /* 0x000fe20000010003 */
[----:B------:R-:W-:Y:S01]  /*6210*/  @!P1 LOP3.LUT R7, R12, 0xffff0000, RZ, 0xc0, !PT ;  /* 0xffff00000c079812 */ /* 0x000fe200078ec0ff */
[-C--:B------:R-:W-:Y:S01]  /*6220*/  @!P1 FMUL.FTZ R5, R5, R6.reuse ;  /* 0x0000000605059220 */ /* 0x080fe20000410000 */
[----:B------:R-:W-:Y:S01]  /*6230*/  @!P1 LOP3.LUT R4, R8, 0xffff0000, RZ, 0xc0, !PT ;  /* 0xffff000008049812 */ /* 0x000fe200078ec0ff */
[----:B------:R-:W-:Y:S01]  /*6240*/  @!P1 FFMA.FTZ R48, R21, R6, -R18 ;  /* 0x0000000615309223 */ /* 0x000fe20000010812 */
[----:B------:R-:W-:Y:S01]  /*6250*/  @!P1 LOP3.LUT R6, R13, 0xffff0000, RZ, 0xc0, !PT ;  /* 0xffff00000d069812 */ /* 0x000fe200078ec0ff */
[----:B------:R-:W-:Y:S01]  /*6260*/  @!P1 FMUL.FTZ R10, R7, R17 ;  /* 0x00000011070a9220 */ /* 0x000fe20000410000 */
[----:B------:R-:W-:Y:S02]  /*6270*/  @!P1 LOP3.LUT R18, R40, 0xffff0000, RZ, 0xc0, !PT ;  /* 0xffff000028129812 */ /* 0x000fe400078ec0ff */
[----:B------:R-:W-:Y:S01]  /*6280*/  @!P1 LOP3.LUT R8, R9, 0xffff0000, RZ, 0xc0, !PT ;  /* 0xffff000009089812 */ /* 0x000fe200078ec0ff */
[C---:B------:R-:W-:Y:S02]  /*6290*/  @!P1 FMUL.FTZ R9, R6.reuse, R22 ;  /* 0x0000001606099220 */ /* 0x040fe40000410000 */
[-C--:B------:R-:W-:Y:S02]  /*62a0*/  @!P1 FMUL.FTZ R6, R6, R4.reuse ;  /* 0x0000000406069220 */ /* 0x080fe40000410000 */
[----:B------:R-:W-:Y:S02]  /*62b0*/  @!P1 FFMA.FTZ R47, R23, R4, -R9 ;  /* 0x00000004172f9223 */ /* 0x000fe40000010809 */
[-C--:B------:R-:W-:Y:S01]  /*62c0*/  @!P1 FMUL.FTZ R4, R7, R8.reuse ;  /* 0x0000000807049220 */ /* 0x080fe20000410000 */
[C---:B------:R-:W-:Y:S01]  /*62d0*/  @!P1 SHF.L.U32 R7, R15.reuse, 0x10, RZ ;  /* 0x000000100f079819 */ /* 0x040fe200000006ff */
[----:B------:R-:W-:Y:S01]  /*62e0*/  @!P1 FFMA.FTZ R46, R18, R8, -R10 ;  /* 0x00000008122e9223 */ /* 0x000fe2000001080a */
[----:B------:R-:W-:Y:S01]  /*62f0*/  @!P1 LOP3.LUT R10, R15, 0xffff0000, RZ, 0xc0, !PT ;  /* 0xffff00000f0a9812 */ /* 0x000fe200078ec0ff */
[C---:B------:R-:W-:Y:S01]  /*6300*/  @!P1 IMAD.U32 R8, R11.reuse, 0x10000, RZ ;  /* 0x000100000b089824 */ /* 0x040fe200078e00ff */
[----:B------:R-:W-:Y:S01]  /*6310*/  @!P1 LOP3.LUT R11, R11, 0xffff0000, RZ, 0xc0, !PT ;  /* 0xffff00000b0b9812 */ /* 0x000fe200078ec0ff */
[----:B------:R-:W-:Y:S02]  /*6320*/  @!P1 FMUL.FTZ R30, R7, R34 ;  /* 0x00000022071e9220 */ /* 0x000fe40000410000 */
[C---:B------:R-:W-:Y:S02]  /*6330*/  @!P1 FMUL.FTZ R31, R10.reuse, R36 ;  /* 0x000000240a1f9220 */ /* 0x040fe40000410000 */
[-C--:B------:R-:W-:Y:S02]  /*6340*/  @!P1 FFMA.FTZ R45, R35, R8.reuse, -R30 ;  /* 0x00000008232d9223 */ /* 0x080fe4000001081e */
[-C--:B------:R-:W-:Y:S02]  /*6350*/  @!P1 FMUL.FTZ R10, R10, R11.reuse ;  /* 0x0000000b0a0a9220 */ /* 0x080fe40000410000 */
[----:B------:R-:W-:Y:S01]  /*6360*/  @!P1 FFMA.FTZ R44, R37, R11, -R31 ;  /* 0x0000000b252c9223 */ /* 0x000fe2000001081f */
[----:B------:R-:W-:Y:S01]  /*6370*/  @!P1 LOP3.LUT R11, R14, 0xffff0000, RZ, 0xc0, !PT ;  /* 0xffff00000e0b9812 */ /* 0x000fe200078ec0ff */
[C---:B------:R-:W-:Y:S01]  /*6380*/  @!P1 IMAD.U32 R30, R32.reuse, 0x10000, RZ ;  /* 0x00010000201e9824 */ /* 0x040fe200078e00ff */
[----:B------:R-:W-:Y:S01]  /*6390*/  @!P1 LOP3.LUT R32, R32, 0xffff0000, RZ, 0xc0, !PT ;  /* 0xffff000020209812 */ /* 0x000fe200078ec0ff */
[----:B------:R-:W-:Y:S01]  /*63a0*/  @!P1 FMUL.FTZ R9, R7, R8 ;  /* 0x0000000807099220 */ /* 0x000fe20000410000 */
[----:B------:R-:W-:Y:S01]  /*63b0*/  @!P1 SHF.L.U32 R8, R16, 0x10, RZ ;  /* 0x0000001010089819 */ /* 0x000fe200000006ff */
[----:B------:R-:W-:Y:S01]  /*63c0*/  @!P1 IMAD.U32 R7, R14, 0x10000, RZ ;  /* 0x000100000e079824 */ /* 0x000fe200078e00ff */
[----:B------:R-:W-:Y:S01]  /*63d0*/  @!P1 LOP3.LUT R16, R16, 0xffff0000, RZ, 0xc0, !PT ;  /* 0xffff000010109812 */ /* 0x000fe200078ec0ff */
[----:B------:R-:W-:Y:S02]  /*63e0*/  @!P1 IMAD.U32 R31, R42, 0x10000, RZ ;  /* 0x000100002a1f9824 */ /* 0x000fe400078e00ff */
[----:B------:R-:W-:Y:S02]  /*63f0*/  @!P1 FMUL.FTZ R38, R7, R30 ;  /* 0x0000001e07269220 */ /* 0x000fe40000410000 */
[----:B------:R-:W-:Y:S02]  /*6400*/  @!P1 FMUL.FTZ R39, R11, R32 ;  /* 0x000000200b279220 */ /* 0x000fe40000410000 */
[----:B------:R-:W-:Y:S01]  /*6410*/  @!P1 FFMA.FTZ R4, R17, R18, R4 ;  /* 0x0000001211049223 */ /* 0x000fe20000010004 */
[----:B------:R-:W-:Y:S01]  /*6420*/  @!P1 F2FP.BF16.PACK_AB R18, R44, R45 ;  /* 0x0000002d2c12923e */ /* 0x000fe200000010ff */
[-C--:B------:R-:W-:Y:S02]  /*6430*/  @!P1 FMUL.FTZ R7, R7, R8.reuse ;  /* 0x0000000807079220 */ /* 0x080fe40000410000 */
[----:B------:R-:W-:Y:S01]  /*6440*/  @!P1 FFMA.FTZ R5, R20, R21, R5 ;  /* 0x0000001514059223 */ /* 0x000fe20000010005 */
[----:B------:R-:W-:Y:S01]  /*6450*/  @!P1 F2FP.BF16.PACK_AB R4, R4, R3 ;  /* 0x000000030404923e */ /* 0x000fe200000010ff */
[----:B------:R-:W-:Y:S02]  /*6460*/  @!P1 FFMA.FTZ R38, R31, R8, -R38 ;  /* 0x000000081f269223 */ /* 0x000fe40000010826 */
[----:B------:R-:W-:Y:S01]  /*6470*/  @!P1 FMUL.FTZ R8, R11, R16 ;  /* 0x000000100b089220 */ /* 0x000fe20000410000 */
[----:B------:R-:W-:Y:S01]  /*6480*/  @!P1 MOV R12, R4 ;  /* 0x00000004000c9202 */ /* 0x000fe20000000f00 */
[----:B------:R-:W-:Y:S01]  /*6490*/  @!P1 FFMA.FTZ R39, R33, R16, -R39 ;  /* 0x0000001021279223 */ /* 0x000fe20000010827 */
[----:B------:R-:W-:Y:S01]  /*64a0*/  @!P1 F2FP.BF16.PACK_AB R16, R47, R48 ;  /* 0x000000302f10923e */ /* 0x000fe200000010ff */
[----:B------:R-:W-:Y:S01]  /*64b0*/  @!P1 FFMA.FTZ R6, R22, R23, R6 ;  /* 0x0000001716069223 */ /* 0x000fe20000010006 */
[----:B------:R-:W-:Y:S01]  /*64c0*/  @!P1 F2FP.BF16.PACK_AB R11, R46, R49 ;  /* 0x000000312e0b923e */ /* 0x000fe200000010ff */
[----:B------:R-:W-:Y:S01]  /*64d0*/  @!P1 FFMA.FTZ R7, R30, R31, R7 ;  /* 0x0000001f1e079223 */ /* 0x000fe20000010007 */
[----:B------:R-:W-:Y:S01]  /*64e0*/  @!P1 F2FP.BF16.PACK_AB R17, R39, R38 ;  /* 0x000000262711923e */ /* 0x000fe200000010ff */
[----:B------:R-:W-:Y:S01]  /*64f0*/  @!P1 FFMA.FTZ R8, R32, R33, R8 ;  /* 0x0000002120089223 */ /* 0x000fe20000010008 */
[----:B------:R-:W-:Y:S01]  /*6500*/  @!P1 F2FP.BF16.PACK_AB R5, R6, R5 ;  /* 0x000000050605923e */ /* 0x000fe200000010ff */
[----:B------:R-:W-:Y:S02]  /*6510*/  @!P1 FFMA.FTZ R9, R34, R35, R9 ;  /* 0x0000002322099223 */ /* 0x000fe40000010009 */
[----:B------:R-:W-:Y:S01]  /*6520*/  @!P1 FFMA.FTZ R10, R36, R37, R10 ;  /* 0x00000025240a9223 */ /* 0x000fe2000001000a */
[----:B------:R-:W-:Y:S01]  /*6530*/  @!P1 F2FP.BF16.PACK_AB R7, R8, R7 ;  /* 0x000000070807923e */ /* 0x000fe200000010ff */
[----:B------:R-:W-:Y:S02]  /*6540*/  @!P1 IMAD.MOV.U32 R40, RZ, RZ, R11 ;  /* 0x000000ffff289224 */ /* 0x000fe400078e000b */
[----:B------:R-:W-:Y:S01]  /*6550*/  @!P1 IMAD.MOV.U32 R41, RZ, RZ, R16 ;  /* 0x000000ffff299224 */ /* 0x000fe200078e0010 */
[----:B------:R-:W-:Y:S01]  /*6560*/  @!P1 F2FP.BF16.PACK_AB R3, R10, R9 ;  /* 0x000000090a03923e */ /* 0x000fe200000010ff */
[----:B------:R-:W-:Y:S02]  /*6570*/  @!P1 IMAD.MOV.U32 R42, RZ, RZ, R17 ;  /* 0x000000ffff2a9224 */ /* 0x000fe400078e0011 */
[----:B------:R-:W-:Y:S02]  /*6580*/  @!P1 IMAD.MOV.U32 R43, RZ, RZ, R18 ;  /* 0x000000ffff2b9224 */ /* 0x000fe400078e0012 */
[----:B------:R-:W-:Y:S02]  /*6590*/  @!P1 IMAD.MOV.U32 R13, RZ, RZ, R5 ;  /* 0x000000ffff0d9224 */ /* 0x000fe400078e0005 */
[----:B------:R-:W-:Y:S01]  /*65a0*/  @!P1 IMAD.MOV.U32 R14, RZ, RZ, R7 ;  /* 0x000000ffff0e9224 */ /* 0x000fe200078e0007 */
[----:B------:R1:W-:Y:S01]  /*65b0*/  ST.E.128 [R62.64], R40 ;  /* 0x000000283e007985 */ /* 0x0003e2000c101d08 */
[----:B------:R-:W-:Y:S07]  /*65c0*/  @!P1 IMAD.MOV.U32 R15, RZ, RZ, R3 ;  /* 0x000000ffff0f9224 */ /* 0x000fee00078e0003 */
[----:B------:R1:W-:Y:S02]  /*65d0*/  @!P0 ST.E.128 [R50.64], R12 ;  /* 0x0000000c32008985 */ /* 0x0003e4000c101d08 */
.L_x_260:
[----:B------:R-:W-:Y:S05]  /*65e0*/  BSYNC B0 ;  /* 0x0000000000007941 */ /* 0x000fea0003800000 */
.L_x_259:
[----:B-1----:R1:W2:Y:S01]  /*65f0*/  SHFL.IDX PT, R41, R71, 0x2, 0x1c1f ;  /* 0x005c1f0047297f89 */ /* 0x0022a200000e0000 */
[----:B------:R-:W-:Y:S03]  /*6600*/  ISETP.GE.OR P0, PT, R158, R60, P5 ;  /* 0x0000003c9e00720c */ /* 0x000fe60002f06670 */
        /* <DEDUP_REMOVED lines=13> */
[----:B--2---:R-:W-:Y:S02]  /*66e0*/  LEA.HI.X R49, R77, R41, R100, 0x1, P0 ;  /* 0x000000294d317211 */ /* 0x004fe400000f0c64 */
[----:B------:R-:W-:Y:S01]  /*66f0*/  @!P1 SHF.R.U64 R4, R24, 0x10, R25 ;  /* 0x0000001018049819 */ /* 0x000fe20000001219 */
[----:B------:R-:W-:Y:S01]  /*6700*/  IMAD.SHL.U32 R44, R3, 0x8, RZ ;  /* 0x00000008032c7824 */ /* 0x000fe200078e00ff */
[----:B------:R-:W-:Y:S02]  /*6710*/  LOP3.LUT R7, R7, 0x1c0, RZ, 0xc0, !PT ;  /* 0x000001c007077812 */ /* 0x000fe400078ec0ff */
[----:B------:R-:W-:Y:S02]  /*6720*/  LOP3.LUT R6, R6, 0x1c0, RZ, 0xc0, !PT ;  /* 0x000001c006067812 */ /* 0x000fe400078ec0ff */
[----:B------:R-:W-:Y:S02]  /*6730*/  LOP3.LUT R3, R7, 0x38, R44, 0xf8, !PT ;  /* 0x0000003807037812 */ /* 0x000fe400078ef82c */
[----:B------:R-:W-:Y:S02]  /*6740*/  SHF.R.U32.HI R6, RZ, 0x3, R6 ;  /* 0x00000003ff067819 */ /* 0x000fe40000011606 */
[----:B------:R-:W-:Y:S02]  /*6750*/  @!P1 PRMT R9, R19, 0x5432, R4 ;  /* 0x0000543213099816 */ /* 0x000fe40000000004 */
[----:B------:R-:W-:Y:S02]  /*6760*/  LOP3.LUT R3, R3, R6, RZ, 0x3c, !PT ;  /* 0x0000000603037212 */ /* 0x000fe400078e3cff */
[----:B------:R-:W-:Y:S02]  /*6770*/  @!P1 SHF.R.U32.HI R7, RZ, 0x10, R27 ;  /* 0x00000010ff079819 */ /* 0x000fe4000001161b */
[--C-:B------:R-:W-:Y:S02]  /*6780*/  @!P1 SHF.R.U32.HI R6, RZ, 0x10, R53.reuse ;  /* 0x00000010ff069819 */ /* 0x100fe40000011635 */
[----:B------:R-:W-:Y:S02]  /*6790*/  @!P1 SHF.R.U64 R11, R52, 0x10, R53 ;  /* 0x00000010340b9819 */ /* 0x000fe40000001235 */
[C---:B------:R-:W-:Y:S02]  /*67a0*/  @!P1 PRMT R8, R58.reuse, 0x5410, R6 ;  /* 0x000054103a089816 */ /* 0x040fe40000000006 */
[----:B------:R-:W-:Y:S02]  /*67b0*/  @!P1 PRMT R11, R58, 0x5432, R11 ;  /* 0x000054323a0b9816 */ /* 0x000fe4000000000b */
[C---:B------:R-:W-:Y:S02]  /*67c0*/  @!P1 SHF.L.U32 R22, R8.reuse, 0x10, RZ ;  /* 0x0000001008169819 */ /* 0x040fe400000006ff */
[----:B------:R-:W-:Y:S02]  /*67d0*/  @!P1 LOP3.LUT R24, R8, 0xffff0000, RZ, 0xc0, !PT ;  /* 0xffff000008189812 */ /* 0x000fe400078ec0ff */
[----:B------:R-:W-:Y:S01]  /*67e0*/  @!P1 PRMT R16, R28, 0x5432, R7 ;  /* 0x000054321c109816 */ /* 0x000fe20000000007 */
[----:B-1----:R-:W-:Y:S01]  /*67f0*/  @!P1 IMAD.U32 R23, R37, 0x10000, RZ ;  /* 0x0001000025179824 */ /* 0x002fe200078e00ff */
[----:B------:R-:W-:Y:S01]  /*6800*/  @!P1 LOP3.LUT R34, R39, 0xffff0000, RZ, 0xc0, !PT ;  /* 0xffff000027229812 */ /* 0x000fe200078ec0ff */
[----:B------:R-:W-:Y:S01]  /*6810*/  @!P1 IMAD.U32 R7, R9, 0x10000, RZ ;  /* 0x0001000009079824 */ /* 0x000fe200078e00ff */
[----:B------:R-:W-:Y:S01]  /*6820*/  @!P1 LOP3.LUT R30, R38, 0xffff0000, RZ, 0xc0, !PT ;  /* 0xffff0000261e9812 */ /* 0x000fe200078ec0ff */
[----:B------:R-:W-:Y:S01]  /*6830*/  @!P1 IMAD.U32 R32, R39, 0x10000, RZ ;  /* 0x0001000027209824 */ /* 0x000fe200078e00ff */
[--C-:B------:R-:W-:Y:S02]  /*6840*/  @!P1 SHF.R.U64 R10, R54, 0x10, R55.reuse ;  /* 0x00000010360a9819 */ /* 0x100fe40000001237 */
[----:B------:R-:W-:Y:S02]  /*6850*/  @!P1 SHF.R.U32.HI R17, RZ, 0x10, R55 ;  /* 0x00000010ff119819 */ /* 0x000fe40000011637 */
[C---:B---3--:R-:W-:Y:S02]  /*6860*/  @!P1 PRMT R35, R59.reuse, 0x5410, R10 ;  /* 0x000054103b239816 */ /* 0x048fe4000000000a */
[----:B------:R-:W-:Y:S02]  /*6870*/  @!P1 PRMT R17, R59, 0x5432, R17 ;  /* 0x000054323b119816 */ /* 0x000fe40000000011 */
[----:B------:R-:W-:Y:S02]  /*6880*/  ISETP.GE.AND P0, PT, R44, c[0x0][0x1d4], PT ;  /* 0x000075002c007a0c */ /* 0x000fe40003f06270 */
[C---:B------:R-:W-:Y:S01]  /*6890*/  @!P1 LOP3.LUT R33, R17.reuse, 0xffff0000, RZ, 0xc0, !PT ;  /* 0xffff000011219812 */ /* 0x040fe200078ec0ff */
[----:B------:R-:W-:Y:S02]  /*68a0*/  @!P1 IMAD.U32 R31, R17, 0x10000, RZ ;  /* 0x00010000111f9824 */ /* 0x000fe400078e00ff */
[----:B-----5:R-:W-:Y:S01]  /*68b0*/  IMAD.IADD R3, R5, 0x1, R3 ;  /* 0x0000000105037824 */ /* 0x020fe200078e0203 */
[----:B------:R-:W-:Y:S01]  /*68c0*/  @!P1 SHF.R.U64 R5, R26, 0x10, R27 ;  /* 0x000000101a059819 */ /* 0x000fe2000000121b */
[----:B------:R-:W-:Y:S02]  /*68d0*/  @!P1 IMAD.U32 R26, R35, 0x10000, RZ ;  /* 0x00010000231a9824 */ /* 0x000fe400078e00ff */
[----:B------:R-:W-:Y:S01]  /*68e0*/  IMAD.SHL.U32 R3, R3, 0x2, RZ ;  /* 0x0000000203037824 */ /* 0x000fe200078e00ff */
[----:B------:R-:W-:Y:S01]  /*68f0*/  @!P1 PRMT R10, R28, 0x5410, R5 ;  /* 0x000054101c0a9816 */ /* 0x000fe20000000005 */
[----:B------:R-:W-:Y:S03]  /*6900*/  @!P1 IMAD.U32 R27, R38, 0x10000, RZ ;  /* 0x00010000261b9824 */ /* 0x000fe600078e00ff */
[----:B------:R1:W2:Y:S02]  /*6910*/  LDS.128 R12, [R3+0x2900] ;  /* 0x00290000030c7984 */ /* 0x0002a40000000c00 */
[----:B-1----:R-:W-:Y:S02]  /*6920*/  @!P1 SHF.R.U32.HI R3, RZ, 0x10, R25 ;  /* 0x00000010ff039819 */ /* 0x002fe40000011619 */
[----:B------:R-:W-:Y:S02]  /*6930*/  @!P1 LOP3.LUT R25, R37, 0xffff0000, RZ, 0xc0, !PT ;  /* 0xffff000025199812 */ /* 0x000fe400078ec0ff */
[----:B------:R-:W-:Y:S01]  /*6940*/  @!P1 PRMT R6, R19, 0x5410, R3 ;  /* 0x0000541013069816 */ /* 0x000fe20000000003 */
[----:B------:R-:W-:Y:S04]  /*6950*/  @!P1 IMAD.U32 R19, R36, 0x10000, RZ ;  /* 0x0001000024139824 */ /* 0x000fe800078e00ff */
[----:B------:R-:W-:Y:S02]  /*6960*/  @!P1 IMAD.U32 R4, R6, 0x10000, RZ ;  /* 0x0001000006049824 */ /* 0x000fe400078e00ff */
[----:B--2---:R-:W-:Y:S01]  /*6970*/  @!P1 IMAD.U32 R3, R13, 0x10000, RZ ;  /* 0x000100000d039824 */ /* 0x004fe200078e00ff */
[----:B------:R-:W-:Y:S02]  /*6980*/  @!P1 SHF.L.U32 R8, R12, 0x10, RZ ;  /* 0x000000100c089819 */ /* 0x000fe400000006ff */
[----:B------:R-:W-:Y:S01]  /*6990*/  @!P1 LOP3.LUT R17, R15, 0xffff0000, RZ, 0xc0, !PT ;  /* 0xffff00000f119812 */ /* 0x000fe200078ec0ff */
[C---:B------:R-:W-:Y:S02]  /*69a0*/  @!P1 FMUL.FTZ R18, R3.reuse, R22 ;  /* 0x0000001603129220 */ /* 0x040fe40000410000 */
[-C--:B------:R-:W-:Y:S01]  /*69b0*/  @!P1 FMUL.FTZ R5, R3, R4.reuse ;  /* 0x0000000403059220 */ /* 0x080fe20000410000 */
[----:B------:R-:W-:Y:S01]  /*69c0*/  @!P1 LOP3.LUT R3, R13, 0xffff0000, RZ, 0xc0, !PT ;  /* 0xffff00000d039812 */ /* 0x000fe200078ec0ff */
[----:B------:R-:W-:Y:S01]  /*69d0*/  @!P1 FFMA.FTZ R52, R23, R4, -R18 ;  /* 0x0000000417349223 */ /* 0x000fe20000010812 */
[----:B------:R-:W-:Y:S01]  /*69e0*/  @!P1 LOP3.LUT R4, R6, 0xffff0000, RZ, 0xc0, !PT ;  /* 0xffff000006049812 */ /* 0x000fe200078ec0ff */
[----:B------:R-:W-:Y:S02]  /*69f0*/  @!P1 IMAD.U32 R18, R11, 0x10000, RZ ;  /* 0x000100000b129824 */ /* 0x000fe400078e00ff */
[C---:B------:R-:W-:Y:S02]  /*6a00*/  @!P1 FMUL.FTZ R20, R3.reuse, R24 ;  /* 0x0000001803149220 */ /* 0x040fe40000410000 */
[C---:B------:R-:W-:Y:S02]  /*6a10*/  @!P1 FMUL.FTZ R21, R8.reuse, R18 ;  /* 0x0000001208159220 */ /* 0x040fe40000410000 */
[-C--:B------:R-:W-:Y:S02]  /*6a20*/  @!P1 FMUL.FTZ R6, R3, R4.reuse ;  /* 0x0000000403069220 */ /* 0x080fe40000410000 */
[----:B------:R-:W-:Y:S01]  /*6a30*/  @!P1 FFMA.FTZ R51, R25, R4, -R20 ;  /* 0x0000000419339223 */ /* 0x000fe20000010814 */
[----:B------:R-:W-:Y:S01]  /*6a40*/  @!P1 LOP3.LUT R20, R11, 0xffff0000, RZ, 0xc0, !PT ;  /* 0xffff00000b149812 */ /* 0x000fe200078ec0ff */
[-C--:B------:R-:W-:Y:S01]  /*6a50*/  @!P1 FMUL.FTZ R3, R8, R7.reuse ;  /* 0x0000000708039220 */ /* 0x080fe20000410000 */
[----:B------:R-:W-:Y:S01]  /*6a60*/  @!P1 LOP3.LUT R4, R12, 0xffff0000, RZ, 0xc0, !PT ;  /* 0xffff00000c049812 */ /* 0x000fe200078ec0ff */
[----:B------:R-:W-:Y:S02]  /*6a70*/  @!P1 IMAD.U32 R8, R14, 0x10000, RZ ;  /* 0x000100000e089824 */ /* 0x000fe400078e00ff */
[----:B------:R-:W-:Y:S01]  /*6a80*/  @!P1 FFMA.FTZ R50, R19, R7, -R21 ;  /* 0x0000000713329223 */ /* 0x000fe20000010815 */
[----:B------:R-:W-:Y:S01]  /*6a90*/  @!P1 LOP3.LUT R21, R36, 0xffff0000, RZ, 0xc0, !PT ;  /* 0xffff000024159812 */ /* 0x000fe200078ec0ff */
[----:B------:R-:W-:Y:S01]  /*6aa0*/  @!P1 FMUL.FTZ R11, R4, R20 ;  /* 0x00000014040b9220 */ /* 0x000fe20000410000 */
[----:B------:R-:W-:Y:S01]  /*6ab0*/  @!P1 LOP3.LUT R7, R9, 0xffff0000, RZ, 0xc0, !PT ;  /* 0xffff000009079812 */ /* 0x000fe200078ec0ff */
[----:B------:R-:W-:Y:S01]  /*6ac0*/  @!P1 FMUL.FTZ R28, R8, R26 ;  /* 0x0000001a081c9220 */ /* 0x000fe20000410000 */
[----:B------:R-:W-:Y:S01]  /*6ad0*/  @!P1 SHF.L.U32 R9, R10, 0x10, RZ ;  /* 0x000000100a099819 */ /* 0x000fe200000006ff */
[----:B------:R-:W-:Y:S01]  /*6ae0*/  @!P1 FFMA.FTZ R3, R18, R19, R3 ;  /* 0x0000001312039223 */ /* 0x000fe20000010003 */
[----:B------:R-:W-:Y:S01]  /*6af0*/  @!P1 LOP3.LUT R10, R10, 0xffff0000, RZ, 0xc0, !PT ;  /* 0xffff00000a0a9812 */ /* 0x000fe200078ec0ff */
[-C--:B------:R-:W-:Y:S02]  /*6b00*/  @!P1 FMUL.FTZ R4, R4, R7.reuse ;  /* 0x0000000704049220 */ /* 0x080fe40000410000 */
[----:B------:R-:W-:Y:S02]  /*6b10*/  @!P1 FFMA.FTZ R47, R21, R7, -R11 ;  /* 0x00000007152f9223 */ /* 0x000fe4000001080b */
[-C--:B------:R-:W-:Y:S01]  /*6b20*/  @!P1 FMUL.FTZ R7, R8, R9.reuse ;  /* 0x0000000908079220 */ /* 0x080fe20000410000 */
[----:B------:R-:W-:Y:S01]  /*6b30*/  @!P1 LOP3.LUT R8, R14, 0xffff0000, RZ, 0xc0, !PT ;  /* 0xffff00000e089812 */ /* 0x000fe200078ec0ff */
[----:B------:R-:W-:Y:S01]  /*6b40*/  @!P1 FFMA.FTZ R46, R27, R9, -R28 ;  /* 0x000000091b2e9223 */ /* 0x000fe2000001081c */
[----:B------:R-:W-:Y:S01]  /*6b50*/  @!P1 LOP3.LUT R28, R35, 0xffff0000, RZ, 0xc0, !PT ;  /* 0xffff0000231c9812 */ /* 0x000fe200078ec0ff */
[----:B------:R-:W-:Y:S01]  /*6b60*/  @!P1 IMAD.U32 R11, R15, 0x10000, RZ ;  /* 0x000100000f0b9824 */ /* 0x000fe200078e00ff */
[C---:B------:R-:W-:Y:S01]  /*6b70*/  @!P1 SHF.L.U32 R9, R16.reuse, 0x10, RZ ;  /* 0x0000001010099819 */ /* 0x040fe200000006ff */
[----:B------:R-:W-:Y:S01]  /*6b80*/  @!P1 FMUL.FTZ R35, R17, R33 ;  /* 0x0000002111239220 */ /* 0x000fe20000410000 */
[----:B------:R-:W-:Y:S01]  /*6b90*/  @!P1 LOP3.LUT R16, R16, 0xffff0000, RZ, 0xc0, !PT ;  /* 0xffff000010109812 */ /* 0x000fe200078ec0ff */
[----:B------:R-:W-:Y:S02]  /*6ba0*/  @!P1 FMUL.FTZ R42, R11, R31 ;  /* 0x0000001f0b2a9220 */ /* 0x000fe40000410000 */
[C---:B------:R-:W-:Y:S02]  /*6bb0*/  @!P1 FMUL.FTZ R43, R8.reuse, R28 ;  /* 0x0000001c082b9220 */ /* 0x040fe40000410000 */
[----:B------:R-:W-:Y:S02]  /*6bc0*/  @!P1 FMUL.FTZ R8, R8, R10 ;  /* 0x0000000a08089220 */ /* 0x000fe40000410000 */
[-C--:B------:R-:W-:Y:S01]  /*6bd0*/  @!P1 FFMA.FTZ R45, R32, R9.reuse, -R42 ;  /* 0x00000009202d9223 */ /* 0x080fe2000001082a */
[----:B------:R-:W-:Y:S01]  /*6be0*/  @!P1 F2FP.BF16.PACK_AB R42, R47, R50 ;  /* 0x000000322f2a923e */ /* 0x000fe200000010ff */
[----:B------:R-:W-:Y:S02]  /*6bf0*/  @!P1 FFMA.FTZ R35, R34, R16, -R35 ;  /* 0x0000001022239223 */ /* 0x000fe40000010823 */
[----:B------:R-:W-:Y:S01]  /*6c00*/  @!P1 FFMA.FTZ R10, R30, R10, -R43 ;  /* 0x0000000a1e0a9223 */ /* 0x000fe2000001082b */
[----:B------:R-:W-:Y:S01]  /*6c10*/  @!P1 F2FP.BF16.PACK_AB R43, R51, R52 ;  /* 0x00000034332b923e */ /* 0x000fe200000010ff */
[----:B------:R-:W-:Y:S01]  /*6c20*/  @!P1 FMUL.FTZ R9, R11, R9 ;  /* 0x000000090b099220 */ /* 0x000fe20000410000 */
[----:B------:R-:W-:Y:S01]  /*6c30*/  @!P1 F2FP.BF16.PACK_AB R35, R35, R45 ;  /* 0x0000002d2323923e */ /* 0x000fe200000010ff */
[----:B------:R-:W-:Y:S01]  /*6c40*/  @!P1 IMAD.MOV.U32 R36, RZ, RZ, R42 ;  /* 0x000000ffff249224 */ /* 0x000fe200078e002a */
[----:B------:R-:W-:Y:S01]  /*6c50*/  @!P1 F2FP.BF16.PACK_AB R11, R10, R46 ;  /* 0x0000002e0a0b923e */ /* 0x000fe200000010ff */
[----:B------:R-:W-:Y:S02]  /*6c60*/  @!P1 IMAD.MOV.U32 R37, RZ, RZ, R43 ;  /* 0x000000ffff259224 */ /* 0x000fe400078e002b */
[----:B------:R-:W-:Y:S02]  /*6c70*/  @!P1 IMAD.MOV.U32 R39, RZ, RZ, R35 ;  /* 0x000000ffff279224 */ /* 0x000fe400078e0023 */
[----:B------:R-:W-:Y:S02]  /*6c80*/  @!P1 IMAD.MOV.U32 R38, RZ, RZ, R11 ;  /* 0x000000ffff269224 */ /* 0x000fe400078e000b */
[----:B------:R-:W-:Y:S02]  /*6c90*/  @!P1 FFMA.FTZ R4, R20, R21, R4 ;  /* 0x0000001514049223 */ /* 0x000fe40000010004 */
[----:B------:R-:W-:Y:S01]  /*6ca0*/  @!P1 FFMA.FTZ R5, R22, R23, R5 ;  /* 0x0000001716059223 */ /* 0x000fe20000010005 */
[----:B------:R1:W-:Y:S01]  /*6cb0*/  ST.E.128 [R48.64], R36 ;  /* 0x0000002430007985 */ /* 0x0003e2000c101d08 */
[----:B------:R-:W-:Y:S01]  /*6cc0*/  @!P1 FFMA.FTZ R6, R24, R25, R6 ;  /* 0x0000001918069223 */ /* 0x000fe20000010006 */
[----:B------:R-:W-:Y:S01]  /*6cd0*/  @!P1 F2FP.BF16.PACK_AB R4, R4, R3 ;  /* 0x000000030404923e */ /* 0x000fe200000010ff */
[----:B------:R-:W-:Y:S02]  /*6ce0*/  @!P1 FFMA.FTZ R7, R26, R27, R7 ;  /* 0x0000001b1a079223 */ /* 0x000fe40000010007 */
[----:B------:R-:W-:Y:S01]  /*6cf0*/  @!P1 FMUL.FTZ R10, R17, R16 ;  /* 0x00000010110a9220 */ /* 0x000fe20000410000 */
[----:B------:R-:W-:Y:S01]  /*6d00*/  @!P1 F2FP.BF16.PACK_AB R5, R6, R5 ;  /* 0x000000050605923e */ /* 0x000fe200000010ff */
[----:B------:R-:W-:Y:S01]  /*6d10*/  @!P1 FFMA.FTZ R8, R28, R30, R8 ;  /* 0x0000001e1c089223 */ /* 0x000fe20000010008 */
[----:B------:R-:W-:Y:S01]  /*6d20*/  @!P1 MOV R12, R4 ;  /* 0x00000004000c9202 */ /* 0x000fe20000000f00 */
[----:B------:R-:W-:Y:S02]  /*6d30*/  @!P1 FFMA.FTZ R9, R31, R32, R9 ;  /* 0x000000201f099223 */ /* 0x000fe40000010009 */
[----:B------:R-:W-:Y:S01]  /*6d40*/  @!P1 FFMA.FTZ R10, R33, R34, R10 ;  /* 0x00000022210a9223 */ /* 0x000fe2000001000a */
[----:B------:R-:W-:Y:S01]  /*6d50*/  @!P1 F2FP.BF16.PACK_AB R7, R8, R7 ;  /* 0x000000070807923e */ /* 0x000fe200000010ff */
[----:B------:R-:W-:Y:S03]  /*6d60*/  @!P1 IMAD.MOV.U32 R13, RZ, RZ, R5 ;  /* 0x000000ffff0d9224 */ /* 0x000fe600078e0005 */
[----:B------:R-:W-:Y:S01]  /*6d70*/  @!P1 F2FP.BF16.PACK_AB R3, R10, R9 ;  /* 0x000000090a03923e */ /* 0x000fe200000010ff */
[----:B------:R-:W-:Y:S04]  /*6d80*/  @!P1 IMAD.MOV.U32 R14, RZ, RZ, R7 ;  /* 0x000000ffff0e9224 */ /* 0x000fe800078e0007 */
[----:B------:R-:W-:Y:S01]  /*6d90*/  @!P1 IMAD.MOV.U32 R15, RZ, RZ, R3 ;  /* 0x000000ffff0f9224 */ /* 0x000fe200078e0003 */
[----:B------:R-:W-:-:S05]  /*6da0*/  @P0 BRA `(.L_x_254) ;  /* 0x000003c000000947 */ /* 0x000fca0003800000 */
[C---:B------:R-:W-:Y:S04]  /*6db0*/  LEA R4, P0, R44.reuse, R40, 0x1 ;  /* 0x000000282c047211 */ /* 0x040fe800078008ff */
[----:B------:R-:W-:Y:S05]  /*6dc0*/  LEA.HI.X.SX32 R5, R44, R41, 0x1, P0 ;  /* 0x000000292c057211 */ /* 0x000fea00000f0eff */
[----:B------:R2:W-:Y:S01]  /*6dd0*/  ST.E.128 [R4.64], R12 ;  /* 0x0000000c04007985 */ /* 0x0005e2000c101d08 */
[----:B------:R-:W-:-:S05]  /*6de0*/  BRA `(.L_x_254) ;  /* 0x0000038000007947 */ /* 0x000fca0003800000 */
.L_x_238:
[----:B------:R1:W2:Y:S01]  /*6df0*/  SHFL.IDX PT, R5, R71, RZ, 0x1c1f ;  /* 0x001c1fff47057589 */ /* 0x0002a200000e0000 */
[----:B------:R-:W-:Y:S01]  /*6e00*/  IMAD R3, R29, -0x50, R2 ;  /* 0xffffffb01d037824 */ /* 0x000fe200078e0202 */
[----:B------:R-:W-:Y:S02]  /*6e10*/  BSSY B0, `(.L_x_261) ;  /* 0x0000013000007945 */ /* 0x000fe40003800000 */
[----:B------:R1:W3:Y:S02]  /*6e20*/  SHFL.IDX PT, R4, R74, RZ, 0x1c1f ;  /* 0x001c1fff4a047589 */ /* 0x0002e400000e0000 */
[----:B------:R-:W-:Y:S04]  /*6e30*/  IMNMX R3, R3, 0x50, PT ;  /* 0x0000005003037817 */ /* 0x000fe80003800200 */
[----:B------:R-:W-:Y:S04]  /*6e40*/  IADD3 R3, -R93, R3, RZ ;  /* 0x000000035d037210 */ /* 0x000fe80007ffe1ff */
[----:B------:R-:W-:Y:S11]  /*6e50*/  ISETP.GE.AND P0, PT, R3, 0x1, PT ;  /* 0x000000010300780c */ /* 0x000ff60003f06270 */
[----:B------:R-:W-:Y:S02]  /*6e60*/  @!UPT UIADD3 URZ, URZ, URZ, URZ ;  /* 0x0000003f3f3ff290 */ /* 0x000fe4000fffe03f */
[----:B------:R-:W-:-:S05]  /*6e70*/  @!P0 BRA `(.L_x_262) ;  /* 0x000000c000008947 */ /* 0x000fca0003800000 */
[C---:B-12---:R-:W-:Y:S11]  /*6e80*/  ISETP.GE.AND P1, PT, R84.reuse, c[0x0][0x1d4], PT ;  /* 0x0000750054007a0c */ /* 0x046ff60003f26270 */
[----:B------:R-:W-:Y:S02]  /*6e90*/  @!UPT UIADD3 URZ, URZ, URZ, URZ ;  /* 0x0000003f3f3ff290 */ /* 0x000fe4000fffe03f */
[----:B------:R-:W1:Y:S01]  /*6ea0*/  @!P1 LDS.128 R8, [R248+0x2800] ;  /* 0x00280000f8089984 */ /* 0x000e620000000c00 */
[CC--:B---3--:R-:W-:Y:S04]  /*6eb0*/  @!P1 LEA R6, P0, R84.reuse, R4.reuse, 0x1 ;  /* 0x0000000454069211 */ /* 0x0c8fe800078008ff */
[-C--:B------:R-:W-:Y:S02]  /*6ec0*/  @!P1 LEA.HI.X R7, R84, R5.reuse, R85, 0x1, P0 ;  /* 0x0000000554079211 */ /* 0x080fe400000f0c55 */
[C---:B------:R-:W-:Y:S11]  /*6ed0*/  ISETP.GE.AND P0, PT, R208.reuse, c[0x0][0x1d4], PT ;  /* 0x00007500d0007a0c */ /* 0x040ff60003f06270 */
[----:B------:R-:W-:Y:S02]  /*6ee0*/  @!UPT UIADD3 URZ, URZ, URZ, URZ ;  /* 0x0000003f3f3ff290 */ /* 0x000fe4000fffe03f */
[C---:B------:R-:W-:Y:S04]  /*6ef0*/  @!P0 LEA R4, P2, R208.reuse, R4, 0x1 ;  /* 0x00000004d0048211 */ /* 0x040fe800078408ff */
[----:B------:R-:W-:Y:S01]  /*6f00*/  @!P0 LEA.HI.X R5, R208, R5, R250, 0x1, P2 ;  /* 0x00000005d0058211 */ /* 0x000fe200010f0cfa */
[----:B-1----:R-:W-:Y:S04]  /*6f10*/  @!P1 ST.E.128 [R6.64], R8 ;  /* 0x0000000806009985 */ /* 0x002fe8000c101d08 */
[----:B------:R-:W1:Y:S04]  /*6f20*/  @!P0 LDS.128 R8, [R249+0x2800] ;  /* 0x00280000f9088984 */ /* 0x000e680000000c00 */
[----:B-1----:R1:W-:Y:S02]  /*6f30*/  @!P0 ST.E.128 [R4.64], R8 ;  /* 0x0000000804008985 */ /* 0x0023e4000c101d08 */
.L_x_262:
[----:B-12---:R-:W-:Y:S05]  /*6f40*/  BSYNC B0 ;  /* 0x0000000000007941 */ /* 0x006fea0003800000 */
.L_x_261:
[----:B------:R1:W2:Y:S01]  /*6f50*/  SHFL.IDX PT, R5, R71, 0x1, 0x1c1f ;  /* 0x003c1f0047057f89 */ /* 0x0002a200000e0000 */
[----:B------:R-:W-:Y:S01]  /*6f60*/  ISETP.GE.AND P0, PT, R3, 0x21, PT ;  /* 0x000000210300780c */ /* 0x000fe20003f06270 */
[----:B------:R-:W-:Y:S02]  /*6f70*/  BSSY B0, `(.L_x_263) ;  /* 0x000000f000007945 */ /* 0x000fe40003800000 */
[----:B---3--:R1:W3:Y:S10]  /*6f80*/  SHFL.IDX PT, R4, R74, 0x1, 0x1c1f ;  /* 0x003c1f004a047f89 */ /* 0x0082f400000e0000 */
[----:B------:R-:W-:-:S05]  /*6f90*/  @!P0 BRA `(.L_x_264) ;  /* 0x000000c000008947 */ /* 0x000fca0003800000 */
[C---:B------:R-:W-:Y:S11]  /*6fa0*/  ISETP.GE.AND P1, PT, R84.reuse, c[0x0][0x1d4], PT ;  /* 0x0000750054007a0c */ /* 0x040ff60003f26270 */
[----:B------:R-:W-:Y:S02]  /*6fb0*/  @!UPT UIADD3 URZ, URZ, URZ, URZ ;  /* 0x0000003f3f3ff290 */ /* 0x000fe4000fffe03f */
[----:B------:R-:W4:Y:S01]  /*6fc0*/  @!P1 LDS.128 R8, [R248+0x3800] ;  /* 0x00380000f8089984 */ /* 0x000f220000000c00 */
[CC--:B---3--:R-:W-:Y:S04]  /*6fd0*/  @!P1 LEA R6, P0, R84.reuse, R4.reuse, 0x1 ;  /* 0x0000000454069211 */ /* 0x0c8fe800078008ff */
[-C--:B--2---:R-:W-:Y:S02]  /*6fe0*/  @!P1 LEA.HI.X R7, R84, R5.reuse, R85, 0x1, P0 ;  /* 0x0000000554079211 */ /* 0x084fe400000f0c55 */
[C---:B------:R-:W-:Y:S11]  /*6ff0*/  ISETP.GE.AND P0, PT, R208.reuse, c[0x0][0x1d4], PT ;  /* 0x00007500d0007a0c */ /* 0x040ff60003f06270 */
[----:B------:R-:W-:Y:S02]  /*7000*/  @!UPT UIADD3 URZ, URZ, URZ, URZ ;  /* 0x0000003f3f3ff290 */ /* 0x000fe4000fffe03f */
[C---:B------:R-:W-:Y:S04]  /*7010*/  @!P0 LEA R4, P2, R208.reuse, R4, 0x1 ;  /* 0x00000004d0048211 */ /* 0x040fe800078408ff */
[----:B------:R-:W-:Y:S01]  /*7020*/  @!P0 LEA.HI.X R5, R208, R5, R250, 0x1, P2 ;  /* 0x00000005d0058211 */ /* 0x000fe200010f0cfa */
[----:B----4-:R-:W-:Y:S04]  /*7030*/  @!P1 ST.E.128 [R6.64], R8 ;  /* 0x0000000806009985 */ /* 0x010fe8000c101d08 */
[----:B------:R-:W2:Y:S04]  /*7040*/  @!P0 LDS.128 R8, [R249+0x3800] ;  /* 0x00380000f9088984 */ /* 0x000ea80000000c00 */
[----:B--2---:R2:W-:Y:S02]  /*7050*/  @!P0 ST.E.128 [R4.64], R8 ;  /* 0x0000000804008985 */ /* 0x0045e4000c101d08 */
.L_x_264:
[----:B------:R-:W-:Y:S05]  /*7060*/  BSYNC B0 ;  /* 0x0000000000007941 */ /* 0x000fea0003800000 */
.L_x_263:
[----:B--2---:R2:W4:Y:S01]  /*7070*/  SHFL.IDX PT, R5, R71, 0x2, 0x1c1f ;  /* 0x005c1f0047057f89 */ /* 0x00452200000e0000 */
[----:B------:R-:W-:Y:S03]  /*7080*/  ISETP.GE.AND P0, PT, R3, 0x41, PT ;  /* 0x000000410300780c */ /* 0x000fe60003f06270 */
[----:B---3--:R2:W3:Y:S10]  /*7090*/  SHFL.IDX PT, R4, R74, 0x2, 0x1c1f ;  /* 0x005c1f004a047f89 */ /* 0x0084f400000e0000 */
[----:B------:R-:W-:-:S05]  /*70a0*/  @!P0 BRA `(.L_x_254) ;  /* 0x000000c000008947 */ /* 0x000fca0003800000 */
[C---:B------:R-:W-:Y:S11]  /*70b0*/  ISETP.GE.AND P1, PT, R84.reuse, c[0x0][0x1d4], PT ;  /* 0x0000750054007a0c */ /* 0x040ff60003f26270 */
[----:B------:R-:W-:Y:S02]  /*70c0*/  @!UPT UIADD3 URZ, URZ, URZ, URZ ;  /* 0x0000003f3f3ff290 */ /* 0x000fe4000fffe03f */
[----:B------:R-:W5:Y:S01]  /*70d0*/  @!P1 LDS.128 R8, [R248+0x4800] ;  /* 0x00480000f8089984 */ /* 0x000f620000000c00 */
[CC--:B---3--:R-:W-:Y:S04]  /*70e0*/  @!P1 LEA R6, P0, R84.reuse, R4.reuse, 0x1 ;  /* 0x0000000454069211 */ /* 0x0c8fe800078008ff */
[-C--:B----4-:R-:W-:Y:S02]  /*70f0*/  @!P1 LEA.HI.X R7, R84, R5.reuse, R85, 0x1, P0 ;  /* 0x0000000554079211 */ /* 0x090fe400000f0c55 */
[C---:B------:R-:W-:Y:S11]  /*7100*/  ISETP.GE.AND P0, PT, R208.reuse, c[0x0][0x1d4], PT ;  /* 0x00007500d0007a0c */ /* 0x040ff60003f06270 */
[----:B------:R-:W-:Y:S02]  /*7110*/  @!UPT UIADD3 URZ, URZ, URZ, URZ ;  /* 0x0000003f3f3ff290 */ /* 0x000fe4000fffe03f */
[C---:B------:R-:W-:Y:S04]  /*7120*/  @!P0 LEA R4, P2, R208.reuse, R4, 0x1 ;  /* 0x00000004d0048211 */ /* 0x040fe800078408ff */
[----:B------:R-:W-:Y:S01]  /*7130*/  @!P0 LEA.HI.X R5, R208, R5, R250, 0x1, P2 ;  /* 0x00000005d0058211 */ /* 0x000fe200010f0cfa */
[----:B-----5:R-:W-:Y:S04]  /*7140*/  @!P1 ST.E.128 [R6.64], R8 ;  /* 0x0000000806009985 */ /* 0x020fe8000c101d08 */
[----:B------:R-:W3:Y:S04]  /*7150*/  @!P0 LDS.128 R8, [R249+0x4800] ;  /* 0x00480000f9088984 */ /* 0x000ee80000000c00 */
[----:B---3--:R3:W-:Y:S02]  /*7160*/  @!P0 ST.E.128 [R4.64], R8 ;  /* 0x0000000804008985 */ /* 0x0087e4000c101d08 */
.L_x_254:
[----:B------:R-:W-:Y:S05]  /*7170*/  BSYNC B2 ;  /* 0x0000000000027941 */ /* 0x000fea0003800000 */
.L_x_237:
[C---:B------:R-:W-:Y:S01]  /*7180*/  IMAD R18, R29.reuse, -0x50, RZ ;  /* 0xffffffb01d127824 */ /* 0x040fe200078e02ff */
[----:B------:R-:W-:Y:S01]  /*7190*/  BSSY B0, `(.L_x_265) ;  /* 0x0000064000007945 */ /* 0x000fe20003800000 */
[----:B------:R-:W-:Y:S04]  /*71a0*/  IMAD.WIDE R6, R29, 0x50, R108 ;  /* 0x000000501d067825 */ /* 0x000fe800078e026c */
[----:B------:R-:W-:Y:S05]  /*71b0*/  IMAD.IADD R3, R107, 0x1, R18 ;  /* 0x000000016b037824 */ /* 0x000fea00078e0212 */
[C---:B------:R-:W-:Y:S02]  /*71c0*/  ISETP.GE.AND P3, PT, R3.reuse, 0x11, PT ;  /* 0x000000110300780c */ /* 0x040fe40003f66270 */
[C---:B------:R-:W-:Y:S02]  /*71d0*/  ISETP.GE.AND P2, PT, R3.reuse, 0x21, PT ;  /* 0x000000210300780c */ /* 0x040fe40003f46270 */
[C---:B------:R-:W-:Y:S09]  /*71e0*/  ISETP.GE.AND P1, PT, R3.reuse, 0x31, PT ;  /* 0x000000310300780c */ /* 0x040ff20003f26270 */
[C---:B--23--:R-:W-:Y:S04]  /*71f0*/  @P3 IADD3 R8, P0, R6.reuse, 0x10, RZ ;  /* 0x0000001006083810 */ /* 0x04cfe80007f1e0ff */
[-C--:B------:R-:W-:Y:S02]  /*7200*/  @P3 IADD3.X R10, RZ, R7.reuse, RZ, P0, !PT ;  /* 0x00000007ff0a3210 */ /* 0x080fe400007fe4ff */
[C---:B------:R-:W-:Y:S05]  /*7210*/  @P2 IADD3 R9, P0, R6.reuse, 0x20, RZ ;  /* 0x0000002006092810 */ /* 0x040fea0007f1e0ff */
[--C-:B------:R-:W-:Y:S01]  /*7220*/  @P2 IMAD.X R11, RZ, RZ, R7.reuse, P0 ;  /* 0x000000ffff0b2224 */ /* 0x100fe200000e0607 */
[C---:B------:R-:W-:Y:S04]  /*7230*/  @P1 IADD3 R16, P0, R6.reuse, 0x30, RZ ;  /* 0x0000003006101810 */ /* 0x040fe80007f1e0ff */
[----:B------:R-:W-:Y:S02]  /*7240*/  @P1 IADD3.X R19, RZ, R7, RZ, P0, !PT ;  /* 0x00000007ff131210 */ /* 0x000fe400007fe4ff */
[C---:B------:R-:W-:Y:S11]  /*7250*/  ISETP.GE.AND P0, PT, R3.reuse, 0x41, PT ;  /* 0x000000410300780c */ /* 0x040ff60003f06270 */
[----:B------:R-:W-:Y:S02]  /*7260*/  @!UPT UIADD3 URZ, URZ, URZ, URZ ;  /* 0x0000003f3f3ff290 */ /* 0x000fe4000fffe03f */
[C---:B------:R-:W-:Y:S05]  /*7270*/  @P0 IADD3 R17, P4, R6.reuse, 0x40, RZ ;  /* 0x0000004006110810 */ /* 0x040fea0007f9e0ff */
[----:B------:R-:W-:Y:S01]  /*7280*/  @P0 IMAD.X R20, RZ, RZ, R7, P4 ;  /* 0x000000ffff140224 */ /* 0x000fe200020e0607 */
[----:B------:R-:W-:Y:S11]  /*7290*/  ISETP.GE.AND P4, PT, R3, 0x1, PT ;  /* 0x000000010300780c */ /* 0x000ff60003f86270 */
[----:B------:R-:W-:Y:S02]  /*72a0*/  @!UPT UIADD3 URZ, URZ, URZ, URZ ;  /* 0x0000003f3f3ff290 */ /* 0x000fe4000fffe03f */
[----:B------:R-:W-:Y:S01]  /*72b0*/  @P4 IMAD R3, R7, c[0x0][0x258], RZ ;  /* 0x0000960007034a24 */ /* 0x000fe200078e02ff */
[----:B------:R-:W-:Y:S01]  /*72c0*/  @P4 MOV R4, R78 ;  /* 0x0000004e00044202 */ /* 0x000fe20000000f00 */
[----:B----4-:R-:W-:Y:S02]  /*72d0*/  @P4 IMAD.MOV.U32 R5, RZ, RZ, R80 ;  /* 0x000000ffff054224 */ /* 0x010fe400078e0050 */
[C---:B------:R-:W-:Y:S02]  /*72e0*/  @P4 IMAD R3, R6.reuse, c[0x0][0x25c], R3 ;  /* 0x0000970006034a24 */ /* 0x040fe400078e0203 */
[----:B------:R-:W-:Y:S05]  /*72f0*/  @P4 IMAD.WIDE.U32 R4, R6, c[0x0][0x258], R4 ;  /* 0x0000960006044a25 */ /* 0x000fea00078e0004 */
[C---:B------:R-:W-:Y:S02]  /*7300*/  @P4 LEA R14, P5, R4.reuse, c[0x0][0x250], 0x1 ;  /* 0x00009400040e4a11 */ /* 0x040fe400078a08ff */
[----:B------:R-:W-:Y:S02]  /*7310*/  @P4 IADD3 R3, R5, R3, RZ ;  /* 0x0000000305034210 */ /* 0x000fe40007ffe0ff */
[----:B------:R-:W-:Y:S02]  /*7320*/  @P3 MOV R5, R80 ;  /* 0x0000005000053202 */ /* 0x000fe40000000f00 */
[----:B------:R-:W-:Y:S01]  /*7330*/  @P4 LEA.HI.X R15, R4, c[0x0][0x254], R3, 0x1, P5 ;  /* 0x00009500040f4a11 */ /* 0x000fe200028f0c03 */
[----:B------:R-:W-:Y:S02]  /*7340*/  @P3 IMAD R3, R10, c[0x0][0x258], RZ ;  /* 0x000096000a033a24 */ /* 0x000fe400078e02ff */
[----:B------:R-:W-:Y:S02]  /*7350*/  @P3 IMAD.MOV.U32 R4, RZ, RZ, R78 ;  /* 0x000000ffff043224 */ /* 0x000fe400078e004e */
[----:B------:R-:W-:Y:S01]  /*7360*/  @!PT LDS RZ, [RZ] ;  /* 0x00000000fffff984 */ /* 0x000fe20000000800 */
[----:B------:R-:W-:Y:S01]  /*7370*/  @!PT LDS RZ, [RZ] ;  /* 0x00000000fffff984 */ /* 0x000fe20000000800 */
[----:B------:R-:W-:Y:S01]  /*7380*/  @!PT LDS RZ, [RZ] ;  /* 0x00000000fffff984 */ /* 0x000fe20000000800 */
[----:B------:R2:W-:Y:S01]  /*7390*/  @P4 LDGSTS.E.BYPASS.LTC128B.128 [R209+0x100], [R14.64], !P6 ;  /* 0x001000000ed14fae */ /* 0x0005e2000f101d48 */
[C---:B------:R-:W-:Y:S02]  /*73a0*/  @P3 IMAD R3, R8.reuse, c[0x0][0x25c], R3 ;  /* 0x0000970008033a24 */ /* 0x040fe400078e0203 */
[----:B------:R-:W-:Y:S04]  /*73b0*/  @P3 IMAD.WIDE.U32 R4, R8, c[0x0][0x258], R4 ;  /* 0x0000960008043a25 */ /* 0x000fe800078e0004 */
[----:B------:R-:W-:Y:S01]  /*73c0*/  @P3 IMAD.IADD R3, R5, 0x1, R3 ;  /* 0x0000000105033824 */ /* 0x000fe200078e0203 */
[C---:B------:R-:W-:Y:S01]  /*73d0*/  @P3 LEA R12, P5, R4.reuse, c[0x0][0x250], 0x1 ;  /* 0x00009400040c3a11 */ /* 0x040fe200078a08ff */
[----:B------:R-:W-:Y:S03]  /*73e0*/  @P2 IMAD.MOV.U32 R5, RZ, RZ, R80 ;  /* 0x000000ffff052224 */ /* 0x000fe600078e0050 */
[----:B------:R-:W-:Y:S01]  /*73f0*/  @P3 LEA.HI.X R13, R4, c[0x0][0x254], R3, 0x1, P5 ;  /* 0x00009500040d3a11 */ /* 0x000fe200028f0c03 */
[----:B------:R-:W-:Y:S01]  /*7400*/  @P2 IMAD R3, R11, c[0x0][0x258], RZ ;  /* 0x000096000b032a24 */ /* 0x000fe200078e02ff */
[----:B------:R-:W-:Y:S03]  /*7410*/  @P2 MOV R4, R78 ;  /* 0x0000004e00042202 */ /* 0x000fe60000000f00 */
[----:B------:R2:W-:Y:S01]  /*7420*/  @P3 LDGSTS.E.BYPASS.LTC128B.128 [R209+0x900], [R12.64], !P6 ;  /* 0x009000000cd13fae */ /* 0x0005e2000f101d48 */
[C---:B------:R-:W-:Y:S02]  /*7430*/  @P2 IMAD R3, R9.reuse, c[0x0][0x25c], R3 ;  /* 0x0000970009032a24 */ /* 0x040fe400078e0203 */
[----:B------:R-:W-:Y:S05]  /*7440*/  @P2 IMAD.WIDE.U32 R4, R9, c[0x0][0x258], R4 ;  /* 0x0000960009042a25 */ /* 0x000fea00078e0004 */
[C---:B------:R-:W-:Y:S02]  /*7450*/  @P2 LEA R10, P5, R4.reuse, c[0x0][0x250], 0x1 ;  /* 0x00009400040a2a11 */ /* 0x040fe400078a08ff */
[----:B------:R-:W-:Y:S02]  /*7460*/  @P2 IADD3 R3, R5, R3, RZ ;  /* 0x0000000305032210 */ /* 0x000fe40007ffe0ff */
[----:B------:R-:W-:Y:S02]  /*7470*/  @P1 MOV R5, R80 ;  /* 0x0000005000051202 */ /* 0x000fe40000000f00 */
[----:B------:R-:W-:Y:S01]  /*7480*/  @P2 LEA.HI.X R11, R4, c[0x0][0x254], R3, 0x1, P5 ;  /* 0x00009500040b2a11 */ /* 0x000fe200028f0c03 */
[----:B------:R-:W-:Y:S02]  /*7490*/  @P1 IMAD.MOV.U32 R4, RZ, RZ, R78 ;  /* 0x000000ffff041224 */ /* 0x000fe400078e004e */
[----:B------:R-:W-:Y:S02]  /*74a0*/  @P1 IMAD R3, R19, c[0x0][0x258], RZ ;  /* 0x0000960013031a24 */ /* 0x000fe400078e02ff */
[----:B------:R2:W-:Y:S01]  /*74b0*/  @P2 LDGSTS.E.BYPASS.LTC128B.128 [R209+0x1100], [R10.64], !P6 ;  /* 0x011000000ad12fae */ /* 0x0005e2000f101d48 */
[C---:B------:R-:W-:Y:S04]  /*74c0*/  @P1 IMAD.WIDE.U32 R4, R16.reuse, c[0x0][0x258], R4 ;  /* 0x0000960010041a25 */ /* 0x040fe800078e0004 */
[----:B------:R-:W-:Y:S01]  /*74d0*/  @P1 IMAD R3, R16, c[0x0][0x25c], R3 ;  /* 0x0000970010031a24 */ /* 0x000fe200078e0203 */
[C---:B------:R-:W-:Y:S03]  /*74e0*/  @P1 LEA R6, P5, R4.reuse, c[0x0][0x250], 0x1 ;  /* 0x0000940004061a11 */ /* 0x040fe600078a08ff */
[----:B------:R-:W-:Y:S02]  /*74f0*/  @P1 IMAD.IADD R3, R5, 0x1, R3 ;  /* 0x0000000105031824 */ /* 0x000fe400078e0203 */
        /* <DEDUP_REMOVED lines=8> */
[----:B------:R-:W-:Y:S04]  /*7580*/  @P0 IADD3 R3, R5, R3, RZ ;  /* 0x0000000305030210 */ /* 0x000fe80007ffe0ff */
[----:B------:R-:W-:Y:S01]  /*7590*/  @P0 LEA.HI.X R9, R4, c[0x0][0x254], R3, 0x1, P5 ;  /* 0x0000950004090a11 */ /* 0x000fe200028f0c03 */
[----:B------:R-:W-:Y:S02]  /*75a0*/  IMAD R3, R89, c[0x0][0x208], RZ ;  /* 0x0000820059037a24 */ /* 0x000fe400078e02ff */
[C---:B------:R-:W-:Y:S02]  /*75b0*/  IMAD.WIDE.U32 R4, R76.reuse, c[0x0][0x208], RZ ;  /* 0x000082004c047a25 */ /* 0x040fe400078e00ff */
[----:B------:R2:W-:Y:S02]  /*75c0*/  @P0 LDGSTS.E.BYPASS.LTC128B.128 [R209+0x2100], [R8.64], !P6 ;  /* 0x0210000008d10fae */ /* 0x0005e4000f101d48 */
[----:B------:R-:W-:Y:S04]  /*75d0*/  IMAD R3, R76, c[0x0][0x20c], R3 ;  /* 0x000083004c037a24 */ /* 0x000fe800078e0203 */
[----:B------:R-:W-:Y:S01]  /*75e0*/  IMAD.IADD R5, R5, 0x1, R3 ;  /* 0x0000000105057824 */ /* 0x000fe200078e0203 */
[----:B------:R-:W0:Y:S01]  /*75f0*/  LDGDEPBAR ;  /* 0x00000000000079af */ /* 0x000e220000000000 */
[----:B---3--:R-:W-:Y:S02]  /*7600*/  IMAD R6, R92, c[0x0][0x218], RZ ;  /* 0x000086005c067a24 */ /* 0x008fe400078e02ff */
[C---:B------:R-:W-:Y:S04]  /*7610*/  IMAD.WIDE.U32 R4, R75.reuse, c[0x0][0x218], R4 ;  /* 0x000086004b047a25 */ /* 0x040fe800078e0004 */
[----:B------:R-:W-:Y:S01]  /*7620*/  IMAD R6, R75, c[0x0][0x21c], R6 ;  /* 0x000087004b067a24 */ /* 0x000fe200078e0206 */
[----:B------:R-:W-:Y:S04]  /*7630*/  IADD3 R3, P0, R116, R4, RZ ;  /* 0x0000000474037210 */ /* 0x000fe80007f1e0ff */
[----:B------:R-:W-:Y:S02]  /*7640*/  IADD3.X R4, R126, R5, R6, P0, !PT ;  /* 0x000000057e047210 */ /* 0x000fe400007fe406 */
[C---:B------:R-:W-:Y:S04]  /*7650*/  LEA R5, P0, R3.reuse, c[0x0][0x1f8], 0x1 ;  /* 0x00007e0003057a11 */ /* 0x040fe800078008ff */
[----:B------:R-:W-:Y:S01]  /*7660*/  LEA.HI.X R4, R3, c[0x0][0x1fc], R4, 0x1, P0 ;  /* 0x00007f0003047a11 */ /* 0x000fe200000f0c04 */
[----:B------:R2:W3:Y:S01]  /*7670*/  SHFL.IDX PT, R6, R5, RZ, 0x1c1f ;  /* 0x001c1fff05067589 */ /* 0x0004e200000e0000 */
[----:B------:R-:W-:Y:S04]  /*7680*/  IADD3 R3, R18, R2, RZ ;  /* 0x0000000212037210 */ /* 0x000fe80007ffe0ff */
[----:B------:R-:W-:Y:S01]  /*7690*/  IMNMX R3, R3, 0x50, PT ;  /* 0x0000005003037817 */ /* 0x000fe20003800200 */
[----:B------:R-:W-:Y:S04]  /*76a0*/  DEPBAR.LE SB0, 0x0 ;  /* 0x000080000000791a */ /* 0x000fe80000000000 */
[----:B------:R2:W4:Y:S01]  /*76b0*/  SHFL.IDX PT, R7, R4, RZ, 0x1c1f ;  /* 0x001c1fff04077589 */ /* 0x00052200000e0000 */
[----:B------:R-:W-:Y:S06]  /*76c0*/  IMAD.IADD R3, R3, 0x1, -R93 ;  /* 0x0000000103037824 */ /* 0x000fec00078e0a5d */
[----:B------:R-:W-:Y:S01]  /*76d0*/  BAR.SYNC.DEFER_BLOCKING 0x0 ;  /* 0x0000000000007b1d */ /* 0x000fe20000010000 */
[----:B------:R-:W-:Y:S11]  /*76e0*/  ISETP.GE.AND P0, PT, R3, 0x1, PT ;  /* 0x000000010300780c */ /* 0x000ff60003f06270 */
[----:B------:R-:W-:Y:S02]  /*76f0*/  @!UPT UIADD3 URZ, URZ, URZ, URZ ;  /* 0x0000003f3f3ff290 */ /* 0x000fe4000fffe03f */
[----:B------:R-:W-:-:S05]  /*7700*/  @!P0 BRA `(.L_x_266) ;  /* 0x000000c000008947 */ /* 0x000fca0003800000 */
[C---:B---3--:R-:W-:Y:S11]  /*7710*/  ISETP.GE.AND P1, PT, R84.reuse, c[0x0][0x1d4], PT ;  /* 0x0000750054007a0c */ /* 0x048ff60003f26270 */
[----:B------:R-:W-:Y:S02]  /*7720*/  @!UPT UIADD3 URZ, URZ, URZ, URZ ;  /* 0x0000003f3f3ff290 */ /* 0x000fe4000fffe03f */
[----:B--2---:R-:W2:Y:S01]  /*7730*/  @!P1 LDS.128 R12, [R248] ;  /* 0x00000000f80c9984 */ /* 0x004ea20000000c00 */
[CC--:B------:R-:W-:Y:S04]  /*7740*/  @!P1 LEA R8, P0, R84.reuse, R6.reuse, 0x1 ;  /* 0x0000000654089211 */ /* 0x0c0fe800078008ff */
[-C--:B----4-:R-:W-:Y:S02]  /*7750*/  @!P1 LEA.HI.X R9, R84, R7.reuse, R85, 0x1, P0 ;  /* 0x0000000754099211 */ /* 0x090fe400000f0c55 */
[C---:B------:R-:W-:Y:S11]  /*7760*/  ISETP.GE.AND P0, PT, R208.reuse, c[0x0][0x1d4], PT ;  /* 0x00007500d0007a0c */ /* 0x040ff60003f06270 */
[----:B------:R-:W-:Y:S02]  /*7770*/  @!UPT UIADD3 URZ, URZ, URZ, URZ ;  /* 0x0000003f3f3ff290 */ /* 0x000fe4000fffe03f */
[C---:B------:R-:W-:Y:S04]  /*7780*/  @!P0 LEA R6, P2, R208.reuse, R6, 0x1 ;  /* 0x00000006d0068211 */ /* 0x040fe800078408ff */
[----:B------:R-:W-:Y:S01]  /*7790*/  @!P0 LEA.HI.X R7, R208, R7, R250, 0x1, P2 ;  /* 0x00000007d0078211 */ /* 0x000fe200010f0cfa */
[----:B--2---:R-:W-:Y:S04]  /*77a0*/  @!P1 ST.E.128 [R8.64], R12 ;  /* 0x0000000c08009985 */ /* 0x004fe8000c101d08 */
[----:B------:R-:W2:Y:S04]  /*77b0*/  @!P0 LDS.128 R8, [R249] ;  /* 0x00000000f9088984 */ /* 0x000ea80000000c00 */
[----:B--2---:R2:W-:Y:S02]  /*77c0*/  @!P0 ST.E.128 [R6.64], R8 ;  /* 0x0000000806008985 */ /* 0x0045e4000c101d08 */
.L_x_266:
[----:B---3--:R-:W-:Y:S05]  /*77d0*/  BSYNC B0 ;  /* 0x0000000000007941 */ /* 0x008fea0003800000 */
.L_x_265:
[----:B--2-4-:R2:W3:Y:S01]  /*77e0*/  SHFL.IDX PT, R7, R4, 0x1, 0x1c1f ;  /* 0x003c1f0004077f89 */ /* 0x0144e200000e0000 */
[----:B------:R-:W-:Y:S01]  /*77f0*/  ISETP.GE.AND P0, PT, R3, 0x21, PT ;  /* 0x000000210300780c */ /* 0x000fe20003f06270 */
[----:B------:R-:W-:Y:S02]  /*7800*/  BSSY B0, `(.L_x_267) ;  /* 0x000000f000007945 */ /* 0x000fe40003800000 */
[----:B------:R2:W4:Y:S10]  /*7810*/  SHFL.IDX PT, R6, R5, 0x1, 0x1c1f ;  /* 0x003c1f0005067f89 */ /* 0x00053400000e0000 */
[----:B------:R-:W-:-:S05]  /*7820*/  @!P0 BRA `(.L_x_268) ;  /* 0x000000c000008947 */ /* 0x000fca0003800000 */
[C---:B------:R-:W-:Y:S11]  /*7830*/  ISETP.GE.AND P1, PT, R84.reuse, c[0x0][0x1d4], PT ;  /* 0x0000750054007a0c */ /* 0x040ff60003f26270 */
[----:B------:R-:W-:Y:S02]  /*7840*/  @!UPT UIADD3 URZ, URZ, URZ, URZ ;  /* 0x0000003f3f3ff290 */ /* 0x000fe4000fffe03f */
[----:B------:R-:W5:Y:S01]  /*7850*/  @!P1 LDS.128 R12, [R248+0x1000] ;  /* 0x00100000f80c9984 */ /* 0x000f620000000c00 */
[CC--:B----4-:R-:W-:Y:S04]  /*7860*/  @!P1 LEA R8, P0, R84.reuse, R6.reuse, 0x1 ;  /* 0x0000000654089211 */ /* 0x0d0fe800078008ff */
[-C--:B---3--:R-:W-:Y:S02]  /*7870*/  @!P1 LEA.HI.X R9, R84, R7.reuse, R85, 0x1, P0 ;  /* 0x0000000754099211 */ /* 0x088fe400000f0c55 */
[C---:B------:R-:W-:Y:S11]  /*7880*/  ISETP.GE.AND P0, PT, R208.reuse, c[0x0][0x1d4], PT ;  /* 0x00007500d0007a0c */ /* 0x040ff60003f06270 */
[----:B------:R-:W-:Y:S02]  /*7890*/  @!UPT UIADD3 URZ, URZ, URZ, URZ ;  /* 0x0000003f3f3ff290 */ /* 0x000fe4000fffe03f */
[C---:B------:R-:W-:Y:S04]  /*78a0*/  @!P0 LEA R6, P2, R208.reuse, R6, 0x1 ;  /* 0x00000006d0068211 */ /* 0x040fe800078408ff */
[----:B------:R-:W-:Y:S01]  /*78b0*/  @!P0 LEA.HI.X R7, R208, R7, R250, 0x1, P2 ;  /* 0x00000007d0078211 */ /* 0x000fe200010f0cfa */
[----:B-----5:R-:W-:Y:S04]  /*78c0*/  @!P1 ST.E.128 [R8.64], R12 ;  /* 0x0000000c08009985 */ /* 0x020fe8000c101d08 */
[----:B------:R-:W3:Y:S04]  /*78d0*/  @!P0 LDS.128 R8, [R249+0x1000] ;  /* 0x00100000f9088984 */ /* 0x000ee80000000c00 */
[----:B---3--:R3:W-:Y:S02]  /*78e0*/  @!P0 ST.E.128 [R6.64], R8 ;  /* 0x0000000806008985 */ /* 0x0087e4000c101d08 */
.L_x_268:
[----:B------:R-:W-:Y:S05]  /*78f0*/  BSYNC B0 ;  /* 0x0000000000007941 */ /* 0x000fea0003800000 */
.L_x_267:
[----:B---3--:R3:W1:Y:S01]  /*7900*/  SHFL.IDX PT, R8, R4, 0x2, 0x1c1f ;  /* 0x005c1f0004087f89 */ /* 0x00866200000e0000 */
[----:B------:R-:W-:Y:S01]  /*7910*/  ISETP.GE.AND P0, PT, R3, 0x41, PT ;  /* 0x000000410300780c */ /* 0x000fe20003f06270 */
[----:B------:R-:W-:Y:S02]  /*7920*/  BSSY B0, `(.L_x_269) ;  /* 0x000000f000007945 */ /* 0x000fe40003800000 */
[----:B--2---:R-:W2:Y:S10]  /*7930*/  SHFL.IDX PT, R5, R5, 0x2, 0x1c1f ;  /* 0x005c1f0005057f89 */ /* 0x004eb400000e0000 */
[----:B------:R-:W-:-:S05]  /*7940*/  @!P0 BRA `(.L_x_270) ;  /* 0x000000c000008947 */ /* 0x000fca0003800000 */
[C---:B------:R-:W-:Y:S11]  /*7950*/  ISETP.GE.AND P1, PT, R84.reuse, c[0x0][0x1d4], PT ;  /* 0x0000750054007a0c */ /* 0x040ff60003f26270 */
[----:B------:R-:W-:Y:S02]  /*7960*/  @!UPT UIADD3 URZ, URZ, URZ, URZ ;  /* 0x0000003f3f3ff290 */ /* 0x000fe4000fffe03f */
[CC--:B--2-4-:R-:W-:Y:S04]  /*7970*/  @!P1 LEA R6, P0, R84.reuse, R5.reuse, 0x1 ;  /* 0x0000000554069211 */ /* 0x0d4fe800078008ff */
[-C--:B-1----:R-:W-:Y:S02]  /*7980*/  @!P1 LEA.HI.X R7, R84, R8.reuse, R85, 0x1, P0 ;  /* 0x0000000854079211 */ /* 0x082fe400000f0c55 */
[C---:B------:R-:W-:Y:S11]  /*7990*/  ISETP.GE.AND P0, PT, R208.reuse, c[0x0][0x1d4], PT ;  /* 0x00007500d0007a0c */ /* 0x040ff60003f06270 */
[----:B------:R-:W-:Y:S02]  /*79a0*/  @!UPT UIADD3 URZ, URZ, URZ, URZ ;  /* 0x0000003f3f3ff290 */ /* 0x000fe4000fffe03f */
[C---:B---3--:R-:W-:Y:S04]  /*79b0*/  @!P0 LEA R4, P2, R208.reuse, R5, 0x1 ;  /* 0x00000005d0048211 */ /* 0x048fe800078408ff */
[----:B------:R-:W-:Y:S02]  /*79c0*/  @!P0 LEA.HI.X R5, R208, R8, R250, 0x1, P2 ;  /* 0x00000008d0058211 */ /* 0x000fe400010f0cfa */
[----:B------:R-:W1:Y:S04]  /*79d0*/  @!P1 LDS.128 R8, [R248+0x2000] ;  /* 0x00200000f8089984 */ /* 0x000e680000000c00 */
[----:B-1----:R-:W-:Y:S04]  /*79e0*/  @!P1 ST.E.128 [R6.64], R8 ;  /* 0x0000000806009985 */ /* 0x002fe8000c101d08 */
[----:B------:R-:W1:Y:S04]  /*79f0*/  @!P0 LDS.128 R8, [R249+0x2000] ;  /* 0x00200000f9088984 */ /* 0x000e680000000c00 */
[----:B-1----:R1:W-:Y:S02]  /*7a00*/  @!P0 ST.E.128 [R4.64], R8 ;  /* 0x0000000804008985 */ /* 0x0023e4000c101d08 */
.L_x_270:
[----:B------:R-:W-:Y:S05]  /*7a10*/  BSYNC B0 ;  /* 0x0000000000007941 */ /* 0x000fea0003800000 */
.L_x_269:
[C---:B------:R-:W-:Y:S02]  /*7a20*/  ISETP.GT.AND P0, PT, R29.reuse, R120, PT ;  /* 0x000000781d00720c */ /* 0x040fe40003f04270 */
[----:B------:R-:W-:Y:S11]  /*7a30*/  IADD3 R29, R29, -0x1, RZ ;  /* 0xffffffff1d1d7810 */ /* 0x000ff60007ffe0ff */
[----:B----4-:R-:W-:Y:S01]  /*7a40*/  @P0 SHF.R.S32.HI R6, RZ, 0x1f, R29 ;  /* 0x0000001fff060819 */ /* 0x010fe2000001141d */
[----:B------:R-:W-:Y:S02]  /*7a50*/  @P0 IMAD R3, R151, R29, RZ ;  /* 0x0000001d97030224 */ /* 0x000fe400078e02ff */
[----:B-1-3--:R-:W-:Y:S02]  /*7a60*/  @P0 IMAD.MOV.U32 R4, RZ, RZ, R112 ;  /* 0x000000ffff040224 */ /* 0x00afe400078e0070 */
[----:B--2---:R-:W-:Y:S02]  /*7a70*/  @P0 IMAD.MOV.U32 R5, RZ, RZ, R111 ;  /* 0x000000ffff050224 */ /* 0x004fe400078e006f */
[-C--:B------:R-:W-:Y:S02]  /*7a80*/  @P0 IMAD R3, R6, R132.reuse, R3 ;  /* 0x0000008406030224 */ /* 0x080fe400078e0203 */
[----:B------:R-:W-:Y:S04]  /*7a90*/  @P0 IMAD.WIDE.U32 R4, R29, R132, R4 ;  /* 0x000000841d040225 */ /* 0x000fe800078e0004 */
[----:B------:R-:W-:Y:S01]  /*7aa0*/  @P0 IMAD.IADD R3, R5, 0x1, R3 ;  /* 0x0000000105030824 */ /* 0x000fe200078e0203 */
[C---:B------:R-:W-:Y:S04]  /*7ab0*/  @P0 LEA R10, P1, R4.reuse, c[0x0][0x220], 0x1 ;  /* 0x00008800040a0a11 */ /* 0x040fe800078208ff */
[----:B------:R-:W-:Y:S02]  /*7ac0*/  @P0 LEA.HI.X R11, R4, c[0x0][0x224], R3, 0x1, P1 ;  /* 0x00008900040b0a11 */ /* 0x000fe400008f0c03 */
[----:B------:R-:W-:Y:S03]  /*7ad0*/  @P0 IADD3 R8, P1, R10, R139, RZ ;  /* 0x0000008b0a080210 */ /* 0x000fe60007f3e0ff */
[----:B------:R-:W-:Y:S01]  /*7ae0*/  @!PT LDS RZ, [RZ] ;  /* 0x00000000fffff984 */ /* 0x000fe20000000800 */
[----:B------:R-:W-:Y:S01]  /*7af0*/  @!PT LDS RZ, [RZ] ;  /* 0x00000000fffff984 */ /* 0x000fe20000000800 */
[----:B------:R-:W-:Y:S01]  /*7b00*/  @!PT LDS RZ, [RZ] ;  /* 0x00000000fffff984 */ /* 0x000fe20000000800 */
[----:B------:R1:W-:Y:S01]  /*7b10*/  @P0 LDGSTS.E.BYPASS.LTC128B.128 [R209+0x2900], [R10.64], !P6 ;  /* 0x029000000ad10fae */ /* 0x0003e2000f101d48 */
[----:B------:R-:W-:Y:S02]  /*7b20*/  @P0 IADD3.X R9, R11, R131, RZ, P1, !PT ;  /* 0x000000830b090210 */ /* 0x000fe40000ffe4ff */
[-C--:B------:R-:W-:Y:S03]  /*7b30*/  @P0 IADD3 R6, P1, R8, R139.reuse, RZ ;  /* 0x0000008b08060210 */ /* 0x080fe60007f3e0ff */
[----:B------:R1:W-:Y:S02]  /*7b40*/  @P0 LDGSTS.E.BYPASS.LTC128B.128 [R209+0x3100], [R8.64], !P6 ;  /* 0x0310000008d10fae */ /* 0x0003e4000f101d48 */
[--C-:B------:R-:W-:Y:S01]  /*7b50*/  @P0 IMAD.X R7, R9, 0x1, R131.reuse, P1 ;  /* 0x0000000109070824 */ /* 0x100fe200008e0683 */
[-C--:B------:R-:W-:Y:S04]  /*7b60*/  @P0 IADD3 R4, P1, R6, R139.reuse, RZ ;  /* 0x0000008b06040210 */ /* 0x080fe80007f3e0ff */
[----:B------:R1:W-:Y:S01]  /*7b70*/  @P0 LDGSTS.E.BYPASS.LTC128B.128 [R209+0x3900], [R6.64], !P6 ;  /* 0x0390000006d10fae */ /* 0x0003e2000f101d48 */
[----:B------:R-:W-:Y:S01]  /*7b80*/  @P0 IMAD.X R5, R7, 0x1, R131, P1 ;  /* 0x0000000107050824 */ /* 0x000fe200008e0683 */
[----:B------:R-:W-:Y:S04]  /*7b90*/  @P0 IADD3 R12, P1, R4, R139, RZ ;  /* 0x0000008b040c0210 */ /* 0x000fe80007f3e0ff */
[----:B------:R1:W-:Y:S01]  /*7ba0*/  @P0 LDGSTS.E.BYPASS.LTC128B.128 [R209+0x4100], [R4.64], !P6 ;  /* 0x0410000004d10fae */ /* 0x0003e2000f101d48 */
[----:B------:R-:W-:Y:S05]  /*7bb0*/  @P0 IADD3.X R13, R5, R131, RZ, P1, !PT ;  /* 0x00000083050d0210 */ /* 0x000fea0000ffe4ff */
[----:B------:R1:W-:Y:S04]  /*7bc0*/  @P0 LDGSTS.E.BYPASS.LTC128B.128 [R209+0x4900], [R12.64], !P6 ;  /* 0x049000000cd10fae */ /* 0x0003e8000f101d48 */
[----:B------:R-:W0:Y:S01]  /*7bd0*/  LDGDEPBAR ;  /* 0x00000000000079af */ /* 0x000e220000000000 */
[----:B------:R-:W-:-:S05]  /*7be0*/  @P0 BRA `(.L_x_271) ;  /* 0xffffb39000000947 */ /* 0x000fca000383ffff */
[----:B------:R-:W-:Y:S01]  /*7bf0*/  WARPSYNC 0xffffffff ;  /* 0xffffffff00007948 */ /* 0x000fe20003800000 */
[----:B------:R-:W-:Y:S06]  /*7c00*/  BAR.SYNC.DEFER_BLOCKING 0x0 ;  /* 0x0000000000007b1d */ /* 0x000fec0000010000 */
.L_x_236:
[----:B------:R-:W-:Y:S01]  /*7c10*/  ISETP.GE.AND P0, PT, R143, 0x1, PT ;  /* 0x000000018f00780c */ /* 0x000fe20003f06270 */
[----:B------:R-:W-:Y:S01]  /*7c20*/  BSSY B0, `(.L_x_272) ;  /* 0x000001f000007945 */ /* 0x000fe20003800000 */
[----:B------:R-:W-:-:S11]  /*7c30*/  MOV R0, RZ ;  /* 0x000000ff00007202 */ /* 0x000fd60000000f00 */
[----:B------:R-:W-:Y:S05]  /*7c40*/  @!P0 BRA `(.L_x_273) ;  /* 0x000001c000008947 */ /* 0x000fea0003800000 */
[----:B------:R-:W-:Y:S01]  /*7c50*/  IABS R2, R130 ;  /* 0x0000008200027213 */ /* 0x000fe20000000000 */
[----:B-1----:R-:W-:Y:S01]  /*7c60*/  IMAD.MOV.U32 R4, RZ, RZ, RZ ;  /* 0x000000ffff047224 */ /* 0x002fe200078e00ff */
[----:B------:R-:W-:Y:S02]  /*7c70*/  IADD3 R6, R138, -0x1, R130 ;  /* 0xffffffff8a067810 */ /* 0x000fe40007ffe082 */
[----:B------:R-:W1:Y:S02]  /*7c80*/  I2F.RP R0, R2 ;  /* 0x0000000200007306 */ /* 0x000e640000209400 */
[----:B------:R-:W-:-:S06]  /*7c90*/  IABS R8, R6 ;  /* 0x0000000600087213 */ /* 0x000fcc0000000000 */
[----:B-1----:R-:W1:Y:S02]  /*7ca0*/  MUFU.RCP R0, R0 ;  /* 0x0000000000007308 */ /* 0x002e640000001000 */
[----:B-1----:R-:W-:-:S06]  /*7cb0*/  IADD3 R0, R0, 0xffffffe, RZ ;  /* 0x0ffffffe00007810 */ /* 0x002fcc0007ffe0ff */
[----:B------:R-:W1:Y:S02]  /*7cc0*/  F2I.FTZ.U32.TRUNC.NTZ R5, R0 ;  /* 0x0000000000057305 */ /* 0x000e64000021f000 */
        /* <DEDUP_REMOVED lines=20> */
.L_x_273:
[----:B------:R-:W-:Y:S05]  /*7e10*/  BSYNC B0 ;  /* 0x0000000000007941 */ /* 0x000fea0003800000 */
.L_x_272:
[----:B------:R-:W2:Y:S01]  /*7e20*/  LDL R2, [R1+0x80] ;  /* 0x0000800001027983 */ /* 0x000ea20000100800 */
        /* <DEDUP_REMOVED lines=33> */
[----:B--2---:R-:W-:-:S04]  /*8040*/  IMAD R252, R2, R0, RZ ;  /* 0x0000000002fc7224 */ /* 0x004fc800078e02ff */
[--C-:B------:R-:W-:Y:S01]  /*8050*/  IMAD.IADD R2, R252, 0x1, R0.reuse ;  /* 0x00000001fc027824 */ /* 0x100fe200078e0200 */
[----:B------:R-:W-:-:S04]  /*8060*/  PRMT R0, RZ, 0x7610, R0 ;  /* 0x00007610ff007816 */ /* 0x000fc80000000000 */
[----:B------:R-:W-:Y:S02]  /*8070*/  IMNMX R228, R138, R2, PT ;  /* 0x000000028ae47217 */ /* 0x000fe40003800200 */
[----:B------:R-:W-:Y:S02]  /*8080*/  CS2R R138, SRZ ;  /* 0x00000000008a7805 */ /* 0x000fe4000001ff00 */
[----:B------:R-:W-:-:S13]  /*8090*/  ISETP.GT.AND P0, PT, R228, R252, PT ;  /* 0x000000fce400720c */ /* 0x000fda0003f04270 */
[----:B------:R-:W-:Y:S05]  /*80a0*/  @!P0 BRA `(.L_x_274) ;  /* 0x0000c80000008947 */ /* 0x000fea0003800000 */
[----:B------:R-:W2:Y:S04]  /*80b0*/  LDL R3, [R1+0x48] ;  /* 0x0000480001037983 */ /* 0x000ea80000100800 */
[----:B-1----:R-:W3:Y:S04]  /*80c0*/  LDL R4, [R1+0x4c] ;  /* 0x00004c0001047983 */ /* 0x002ee80000100800 */
[----:B------:R-:W4:Y:S04]  /*80d0*/  LDL R10, [R1+0x2c] ;  /* 0x00002c00010a7983 */ /* 0x000f280000100800 */
[----:B------:R-:W4:Y:S04]  /*80e0*/  LDL R6, [R1+0x30] ;  /* 0x0000300001067983 */ /* 0x000f280000100800 */
[----:B------:R-:W4:Y:S04]  /*80f0*/  LDL R5, [R1+0x78] ;  /* 0x0000780001057983 */ /* 0x000f280000100800 */
[----:B------:R-:W4:Y:S01]  /*8100*/  LDL R9, [R1+0x50] ;  /* 0x0000500001097983 */ /* 0x000f220000100800 */
[----:B------:R-:W-:-:S04]  /*8110*/  ISETP.NE.U32.AND P0, PT, RZ, c[0x0][0x340], PT ;  /* 0x0000d000ff007a0c */ /* 0x000fc80003f05070 */
[----:B------:R-:W-:Y:S02]  /*8120*/  ISETP.NE.AND.EX P3, PT, RZ, c[0x0][0x344], PT, P0 ;  /* 0x0000d100ff007a0c */ /* 0x000fe40003f65300 */
[----:B------:R-:W-:-:S05]  /*8130*/  SHF.R.S32.HI R0, RZ, 0x1f, R144 ;  /* 0x0000001fff007819 */ /* 0x000fca0000011490 */
[----:B------:R-:W-:-:S04]  /*8140*/  IMAD R0, R0, c[0x0][0x178], RZ ;  /* 0x00005e0000007a24 */ /* 0x000fc800078e02ff */
[----:B------:R-:W-:Y:S02]  /*8150*/  IMAD R0, R144, c[0x0][0x17c], R0 ;  /* 0x00005f0090007a24 */ /* 0x000fe400078e0200 */
[----:B--2---:R-:W-:-:S04]  /*8160*/  @P3 IADD3 R2, P0, R3, c[0x0][0x340], RZ ;  /* 0x0000d00003023a10 */ /* 0x004fc80007f1e0ff */
[----:B---3--:R-:W-:-:S05]  /*8170*/  @P3 IADD3.X R3, R4, c[0x0][0x344], RZ, P0, !PT ;  /* 0x0000d10004033a10 */ /* 0x008fca00007fe4ff */
[----:B------:R1:W5:Y:S01]  /*8180*/  @P3 LDG.E R8, [R2.64] ;  /* 0x0000000802083981 */ /* 0x000362000c1e1900 */
[----:B------:R-:W-:-:S05]  /*8190*/  IMAD.MOV.U32 R4, RZ, RZ, c[0x0][0x2c4] ;  /* 0x0000b100ff047624 */ /* 0x000fca00078e00ff */
[----:B------:R-:W-:Y:S02]  /*81a0*/  ISETP.NE.AND P1, PT, R4, 0x1, PT ;  /* 0x000000010400780c */ /* 0x000fe40003f25270 */
[----:B------:R-:W-:Y:S02]  /*81b0*/  ISETP.NE.U32.AND P0, PT, RZ, c[0x0][0x348], PT ;  /* 0x0000d200ff007a0c */ /* 0x000fe40003f05070 */
[----:B----4-:R-:W-:Y:S02]  /*81c0*/  LEA R4, R10, R251, 0x7 ;  /* 0x000000fb0a047211 */ /* 0x010fe400078e38ff */
[----:B------:R-:W-:Y:S02]  /*81d0*/  LOP3.LUT R39, R6, 0xffff, RZ, 0xc0, !PT ;  /* 0x0000ffff06277812 */ /* 0x000fe400078ec0ff */
[----:B------:R-:W-:Y:S01]  /*81e0*/  ISETP.NE.AND.EX P0, PT, RZ, c[0x0][0x34c], PT, P0 ;  /* 0x0000d300ff007a0c */ /* 0x000fe20003f05300 */
[----:B------:R-:W2:Y:S03]  /*81f0*/  S2R R12, SR_TID.X ;  /* 0x00000000000c7919 */ /* 0x000ea60000002100 */
[----:B------:R-:W-:Y:S01]  /*8200*/  SEL R6, R5, RZ, !P0 ;  /* 0x000000ff05067207 */ /* 0x000fe20004000000 */
[----:B-1----:R-:W-:-:S04]  /*8210*/  IMAD.WIDE.U32 R2, R144, c[0x0][0x178], RZ ;  /* 0x00005e0090027a25 */ /* 0x002fc800078e00ff */
[----:B------:R-:W-:Y:S02]  /*8220*/  IMAD.IADD R3, R3, 0x1, R0 ;  /* 0x0000000103037824 */ /* 0x000fe400078e0200 */
[----:B------:R-:W-:Y:S01]  /*8230*/  @P1 IMAD.HI.U32 R7, R4, c[0x0][0x2c8], RZ ;  /* 0x0000b20004071a27 */ /* 0x000fe200078e00ff */
[----:B------:R-:W-:-:S03]  /*8240*/  SEL R5, R9, RZ, !P0 ;  /* 0x000000ff09057207 */ /* 0x000fc60004000000 */
[----:B------:R-:W-:-:S04]  /*8250*/  IMAD.WIDE.U32 R2, R39, c[0x0][0x1b8], R2 ;  /* 0x00006e0027027a25 */ /* 0x000fc800078e0002 */
[----:B------:R-:W-:Y:S01]  /*8260*/  IMAD.MOV.U32 R0, RZ, RZ, R4 ;  /* 0x000000ffff007224 */ /* 0x000fe200078e0004 */
[----:B------:R-:W-:Y:S01]  /*8270*/  @P1 SHF.R.U32.HI R0, RZ, c[0x0][0x2cc], R7 ;  /* 0x0000b300ff001a19 */ /* 0x000fe20000011607 */
[----:B------:R-:W-:Y:S02]  /*8280*/  IMAD R3, R39, c[0x0][0x1bc], R3 ;  /* 0x00006f0027037a24 */ /* 0x000fe400078e0203 */
[----:B------:R-:W-:Y:S01]  /*8290*/  IMAD R6, R6, c[0x0][0x1c0], RZ ;  /* 0x0000700006067a24 */ /* 0x000fe200078e02ff */
[----:B------:R-:W-:Y:S01]  /*82a0*/  SHF.R.S32.HI R7, RZ, 0x1f, R0 ;  /* 0x0000001fff077819 */ /* 0x000fe20000011400 */
[----:B------:R-:W-:-:S04]  /*82b0*/  IMAD.WIDE.U32 R2, R5, c[0x0][0x1c0], R2 ;  /* 0x0000700005027a25 */ /* 0x000fc800078e0002 */
[----:B------:R-:W-:Y:S02]  /*82c0*/  IMAD R6, R5, c[0x0][0x1c4], R6 ;  /* 0x0000710005067a24 */ /* 0x000fe400078e0206 */
[----:B------:R-:W-:-:S04]  /*82d0*/  IMAD.MOV R5, RZ, RZ, -R0 ;  /* 0x000000ffff057224 */ /* 0x000fc800078e0a00 */
[----:B------:R-:W-:Y:S01]  /*82e0*/  IMAD R4, R5, c[0x0][0x2c4], R4 ;  /* 0x0000b10005047a24 */ /* 0x000fe200078e0204 */
[----:B------:R-:W-:Y:S01]  /*82f0*/  IADD3 R3, R3, R6, RZ ;  /* 0x0000000603037210 */ /* 0x000fe20007ffe0ff */
[----:B------:R-:W-:-:S04]  /*8300*/  IMAD R5, R7, c[0x0][0x1b0], RZ ;  /* 0x00006c0007057a24 */ /* 0x000fc800078e02ff */
[C---:B------:R-:W-:Y:S01]  /*8310*/  IMAD R6, R0.reuse, c[0x0][0x1b4], R5 ;  /* 0x00006d0000067a24 */ /* 0x040fe200078e0205 */
[----:B------:R-:W-:Y:S01]  /*8320*/  SHF.R.S32.HI R5, RZ, 0x1f, R4 ;  /* 0x0000001fff057819 */ /* 0x000fe20000011404 */
[----:B------:R-:W-:Y:S01]  /*8330*/  IMAD.WIDE.U32 R2, R0, c[0x0][0x1b0], R2 ;  /* 0x00006c0000027a25 */ /* 0x000fe200078e0002 */
[----:B--2---:R-:W-:-:S03]  /*8340*/  SHF.R.S32.HI R11, RZ, 0x1f, R12 ;  /* 0x0000001fff0b7819 */ /* 0x004fc6000001140c */
[----:B------:R-:W-:Y:S02]  /*8350*/  IMAD R0, R5, c[0x0][0x1a8], RZ ;  /* 0x00006a0005007a24 */ /* 0x000fe400078e02ff */
[----:B------:R-:W-:Y:S01]  /*8360*/  IMAD.IADD R3, R3, 0x1, R6 ;  /* 0x0000000103037824 */ /* 0x000fe200078e0206 */
[----:B------:R-:W-:Y:S01]  /*8370*/  LEA.HI R11, R11, R12, RZ, 0x3 ;  /* 0x0000000c0b0b7211 */ /* 0x000fe200078f18ff */
[C---:B------:R-:W-:Y:S02]  /*8380*/  IMAD R0, R4.reuse, c[0x0][0x1ac], R0 ;  /* 0x00006b0004007a24 */ /* 0x040fe400078e0200 */
[----:B------:R-:W-:Y:S01]  /*8390*/  IMAD.WIDE.U32 R2, R4, c[0x0][0x1a8], R2 ;  /* 0x00006a0004027a25 */ /* 0x000fe200078e0002 */
[----:B------:R-:W-:-:S04]  /*83a0*/  SHF.R.S32.HI R11, RZ, 0x3, R11 ;  /* 0x00000003ff0b7819 */ /* 0x000fc8000001140b */
[----:B------:R-:W-:Y:S02]  /*83b0*/  IADD3 R0, R3, R0, RZ ;  /* 0x0000000003007210 */ /* 0x000fe40007ffe0ff */
[----:B------:R-:W-:Y:S01]  /*83c0*/  LEA R6, P0, R2, c[0x0][0x160], 0x1 ;  /* 0x0000580002067a11 */ /* 0x000fe200078008ff */
[----:B------:R-:W-:Y:S01]  /*83d0*/  IMAD R4, R10, 0x80, R11 ;  /* 0x000000800a047824 */ /* 0x000fe200078e020b */
[----:B------:R-:W-:Y:S02]  /*83e0*/  ISETP.GE.AND P2, PT, R244, c[0x0][0x198], PT ;  /* 0x00006600f4007a0c */ /* 0x000fe40003f46270 */
[----:B------:R-:W-:Y:S02]  /*83f0*/  LEA.HI.X R5, R2, c[0x0][0x164], R0, 0x1, P0 ;  /* 0x0000590002057a11 */ /* 0x000fe400000f0c00 */
[----:B------:R-:W-:Y:S02]  /*8400*/  IADD3 R161, R228, -0x1, RZ ;  /* 0xffffffffe4a17810 */ /* 0x000fe40007ffe0ff */
[----:B------:R-:W-:Y:S01]  /*8410*/  @!P3 MOV R8, R9 ;  /* 0x000000090008b202 */ /* 0x000fe20000000f00 */
[----:B------:R-:W-:Y:S05]  /*8420*/  BRA.DIV ~URZ, `(.L_x_275) ;  /* 0x000105127f007947 */ /* 0x000fea000b800000 */
[----:B------:R1:W2:Y:S02]  /*8430*/  SHFL.IDX PT, R7, R5, RZ, 0x181f ;  /* 0x00181fff05077589 */ /* 0x0002a400000e0000 */
.L_x_415:
[----:B------:R-:W-:Y:S05]  /*8440*/  BRA.DIV ~URZ, `(.L_x_276) ;  /* 0x000105627f007947 */ /* 0x000fea000b800000 */
[----:B------:R3:W4:Y:S02]  /*8450*/  SHFL.IDX PT, R2, R6, RZ, 0x181f ;  /* 0x00181fff06027589 */ /* 0x00072400000e0000 */
.L_x_416:
[----:B------:R-:W-:Y:S01]  /*8460*/  IMAD R0, R148, c[0x0][0x2c4], RZ ;  /* 0x0000b10094007a24 */ /* 0x000fe200078e02ff */
[----:B------:R-:W-:Y:S04]  /*8470*/  BSSY B0, `(.L_x_277) ;  /* 0x0000009000007945 */ /* 0x000fe80003800000 */
[----:B------:R-:W-:-:S13]  /*8480*/  ISETP.GE.AND P0, PT, R4, R0, PT ;  /* 0x000000000400720c */ /* 0x000fda0003f06270 */
[----:B------:R-:W-:Y:S05]  /*8490*/  @P0 BRA `(.L_x_278) ;  /* 0x0000006000000947 */ /* 0x000fea0003800000 */
[----:B----4-:R-:W-:-:S04]  /*84a0*/  LEA R2, P0, R244, R2, 0x1 ;  /* 0x00000002f4027211 */ /* 0x010fc800078008ff */
[----:B--2---:R-:W-:-:S05]  /*84b0*/  LEA.HI.X R3, R244, R7, R245, 0x1, P0 ;  /* 0x00000007f4037211 */ /* 0x004fca00000f0cf5 */
[----:B------:R-:W-:Y:S01]  /*84c0*/  @!PT LDS RZ, [RZ] ;  /* 0x00000000fffff984 */ /* 0x000fe20000000800 */
[----:B------:R-:W-:Y:S01]  /*84d0*/  @!PT LDS RZ, [RZ] ;  /* 0x00000000fffff984 */ /* 0x000fe20000000800 */
[----:B------:R-:W-:Y:S01]  /*84e0*/  @!PT LDS RZ, [RZ] ;  /* 0x00000000fffff984 */ /* 0x000fe20000000800 */
[----:B------:R2:W-:Y:S04]  /*84f0*/  LDGSTS.E.BYPASS.LTC128B.128 [R209+0x5100], [R2.64], !P2 ;  /* 0x0510000002d17fae */ /* 0x0005e8000d101d48 */
.L_x_278:
[----:B------:R-:W-:Y:S05]  /*8500*/  BSYNC B0 ;  /* 0x0000000000007941 */ /* 0x000fea0003800000 */
.L_x_277:
[----:B------:R-:W-:Y:S05]  /*8510*/  BRA.DIV ~URZ, `(.L_x_279) ;  /* 0x000105027f007947 */ /* 0x000fea000b800000 */
[----:B--2---:R2:W1:Y:S04]  /*8520*/  SHFL.IDX PT, R7, R5, 0x1, 0x181f ;  /* 0x00381f0005077f89 */ /* 0x00446800000e0000 */
[----:B----4-:R2:W4:Y:S02]  /*8530*/  SHFL.IDX PT, R2, R6, 0x1, 0x181f ;  /* 0x00381f0006027f89 */ /* 0x01052400000e0000 */
.L_x_417:
[----:B------:R-:W-:Y:S01]  /*8540*/  IADD3 R3, R4, 0x10, RZ ;  /* 0x0000001004037810 */ /* 0x000fe20007ffe0ff */
[----:B------:R-:W-:Y:S03]  /*8550*/  BSSY B0, `(.L_x_280) ;  /* 0x0000009000007945 */ /* 0x000fe60003800000 */
[----:B------:R-:W-:-:S13]  /*8560*/  ISETP.GE.AND P0, PT, R3, R0, PT ;  /* 0x000000000300720c */ /* 0x000fda0003f06270 */
[----:B------:R-:W-:Y:S05]  /*8570*/  @P0 BRA `(.L_x_281) ;  /* 0x0000006000000947 */ /* 0x000fea0003800000 */
[----:B----4-:R-:W-:-:S04]  /*8580*/  LEA R2, P0, R244, R2, 0x1 ;  /* 0x00000002f4027211 */ /* 0x010fc800078008ff */
[----:B-1----:R-:W-:-:S05]  /*8590*/  LEA.HI.X R3, R244, R7, R245, 0x1, P0 ;  /* 0x00000007f4037211 */ /* 0x002fca00000f0cf5 */
[----:B------:R-:W-:Y:S01]  /*85a0*/  @!PT LDS RZ, [RZ] ;  /* 0x00000000fffff984 */ /* 0x000fe20000000800 */
[----:B------:R-:W-:Y:S01]  /*85b0*/  @!PT LDS RZ, [RZ] ;  /* 0x00000000fffff984 */ /* 0x000fe20000000800 */
[----:B------:R-:W-:Y:S01]  /*85c0*/  @!PT LDS RZ, [RZ] ;  /* 0x00000000fffff984 */ /* 0x000fe20000000800 */
[----:B------:R1:W-:Y:S04]  /*85d0*/  LDGSTS.E.BYPASS.LTC128B.128 [R209+0x5900], [R2.64], !P2 ;  /* 0x0590000002d17fae */ /* 0x0003e8000d101d48 */
.L_x_281:
[----:B------:R-:W-:Y:S05]  /*85e0*/  BSYNC B0 ;  /* 0x0000000000007941 */ /* 0x000fea0003800000 */
.L_x_280:
[----:B------:R-:W-:Y:S05]  /*85f0*/  BRA.DIV ~URZ, `(.L_x_282) ;  /* 0x000104f27f007947 */ /* 0x000fea000b800000 */
[----:B-1----:R1:W2:Y:S02]  /*8600*/  SHFL.IDX PT, R7, R5, 0x2, 0x181f ;  /* 0x00581f0005077f89 */ /* 0x0022a400000e0000 */
.L_x_418:
[----:B------:R-:W-:Y:S05]  /*8610*/  BRA.DIV ~URZ, `(.L_x_283) ;  /* 0x000105427f007947 */ /* 0x000fea000b800000 */
[----:B----4-:R4:W1:Y:S02]  /*8620*/  SHFL.IDX PT, R2, R6, 0x2, 0x181f ;  /* 0x00581f0006027f89 */ /* 0x01086400000e0000 */
.L_x_419:
[----:B------:R-:W-:Y:S01]  /*8630*/  IADD3 R3, R4, 0x20, RZ ;  /* 0x0000002004037810 */ /* 0x000fe20007ffe0ff */
[----:B------:R-:W-:Y:S03]  /*8640*/  BSSY B0, `(.L_x_284) ;  /* 0x0000009000007945 */ /* 0x000fe60003800000 */
[----:B------:R-:W-:-:S13]  /*8650*/  ISETP.GE.AND P0, PT, R3, R0, PT ;  /* 0x000000000300720c */ /* 0x000fda0003f06270 */
[----:B------:R-:W-:Y:S05]  /*8660*/  @P0 BRA `(.L_x_285) ;  /* 0x0000006000000947 */ /* 0x000fea0003800000 */
[----:B-1----:R-:W-:-:S04]  /*8670*/  LEA R2, P0, R244, R2, 0x1 ;  /* 0x00000002f4027211 */ /* 0x002fc800078008ff */
[----:B--2---:R-:W-:-:S05]  /*8680*/  LEA.HI.X R3, R244, R7, R245, 0x1, P0 ;  /* 0x00000007f4037211 */ /* 0x004fca00000f0cf5 */
[----:B------:R-:W-:Y:S01]  /*8690*/  @!PT LDS RZ, [RZ] ;  /* 0x00000000fffff984 */ /* 0x000fe20000000800 */
[----:B------:R-:W-:Y:S01]  /*86a0*/  @!PT LDS RZ, [RZ] ;  /* 0x00000000fffff984 */ /* 0x000fe20000000800 */
[----:B------:R-:W-:Y:S01]  /*86b0*/  @!PT LDS RZ, [RZ] ;  /* 0x00000000fffff984 */ /* 0x000fe20000000800 */
[----:B------:R1:W-:Y:S04]  /*86c0*/  LDGSTS.E.BYPASS.LTC128B.128 [R209+0x6100], [R2.64], !P2 ;  /* 0x0610000002d17fae */ /* 0x0003e8000d101d48 */
.L_x_285:
[----:B------:R-:W-:Y:S05]  /*86d0*/  BSYNC B0 ;  /* 0x0000000000007941 */ /* 0x000fea0003800000 */
.L_x_284:
[----:B------:R-:W-:Y:S05]  /*86e0*/  BRA.DIV ~URZ, `(.L_x_286) ;  /* 0x000104e27f007947 */ /* 0x000fea000b800000 */
[----:B--2---:R2:W3:Y:S04]  /*86f0*/  SHFL.IDX PT, R7, R5, 0x3, 0x181f ;  /* 0x00781f0005077f89 */ /* 0x0044e800000e0000 */
[----:B-1----:R2:W1:Y:S02]  /*8700*/  SHFL.IDX PT, R2, R6, 0x3, 0x181f ;  /* 0x00781f0006027f89 */ /* 0x00246400000e0000 */
.L_x_420:
[----:B------:R-:W-:Y:S01]  /*8710*/  IADD3 R3, R4, 0x30, RZ ;  /* 0x0000003004037810 */ /* 0x000fe20007ffe0ff */
[----:B------:R-:W-:Y:S03]  /*8720*/  BSSY B0, `(.L_x_287) ;  /* 0x0000009000007945 */ /* 0x000fe60003800000 */
[----:B------:R-:W-:-:S13]  /*8730*/  ISETP.GE.AND P0, PT, R3, R0, PT ;  /* 0x000000000300720c */ /* 0x000fda0003f06270 */
[----:B------:R-:W-:Y:S05]  /*8740*/  @P0 BRA `(.L_x_288) ;  /* 0x0000006000000947 */ /* 0x000fea0003800000 */
[----:B-1----:R-:W-:-:S04]  /*8750*/  LEA R2, P0, R244, R2, 0x1 ;  /* 0x00000002f4027211 */ /* 0x002fc800078008ff */
[----:B---3--:R-:W-:-:S05]  /*8760*/  LEA.HI.X R3, R244, R7, R245, 0x1, P0 ;  /* 0x00000007f4037211 */ /* 0x008fca00000f0cf5 */
[----:B------:R-:W-:Y:S01]  /*8770*/  @!PT LDS RZ, [RZ] ;  /* 0x00000000fffff984 */ /* 0x000fe20000000800 */
[----:B------:R-:W-:Y:S01]  /*8780*/  @!PT LDS RZ, [RZ] ;  /* 0x00000000fffff984 */ /* 0x000fe20000000800 */
[----:B------:R-:W-:Y:S01]  /*8790*/  @!PT LDS RZ, [RZ] ;  /* 0x00000000fffff984 */ /* 0x000fe20000000800 */
[----:B------:R1:W-:Y:S04]  /*87a0*/  LDGSTS.E.BYPASS.LTC128B.128 [R209+0x6900], [R2.64], !P2 ;  /* 0x0690000002d17fae */ /* 0x0003e8000d101d48 */
.L_x_288:
[----:B------:R-:W-:Y:S05]  /*87b0*/  BSYNC B0 ;  /* 0x0000000000007941 */ /* 0x000fea0003800000 */
.L_x_287:
[----:B------:R-:W-:Y:S05]  /*87c0*/  BRA.DIV ~URZ, `(.L_x_289) ;  /* 0x000104d27f007947 */ /* 0x000fea000b800000 */
[----:B---3--:R3:W2:Y:S02]  /*87d0*/  SHFL.IDX PT, R7, R5, 0x4, 0x181f ;  /* 0x00981f0005077f89 */ /* 0x0086a400000e0000 */
.L_x_421:
[----:B------:R-:W-:Y:S05]  /*87e0*/  BRA.DIV ~URZ, `(.L_x_290) ;  /* 0x000105227f007947 */ /* 0x000fea000b800000 */
[----:B-1----:R1:W3:Y:S02]  /*87f0*/  SHFL.IDX PT, R2, R6, 0x4, 0x181f ;  /* 0x00981f0006027f89 */ /* 0x0022e400000e0000 */
.L_x_422:
[----:B------:R-:W-:Y:S01]  /*8800*/  IADD3 R3, R4, 0x40, RZ ;  /* 0x0000004004037810 */ /* 0x000fe20007ffe0ff */
[----:B------:R-:W-:Y:S03]  /*8810*/  BSSY B0, `(.L_x_291) ;  /* 0x0000009000007945 */ /* 0x000fe60003800000 */
[----:B------:R-:W-:-:S13]  /*8820*/  ISETP.GE.AND P0, PT, R3, R0, PT ;  /* 0x000000000300720c */ /* 0x000fda0003f06270 */
[----:B------:R-:W-:Y:S05]  /*8830*/  @P0 BRA `(.L_x_292) ;  /* 0x0000006000000947 */ /* 0x000fea0003800000 */
[----:B---3--:R-:W-:-:S04]  /*8840*/  LEA R2, P0, R244, R2, 0x1 ;  /* 0x00000002f4027211 */ /* 0x008fc800078008ff */
[----:B--2---:R-:W-:-:S05]  /*8850*/  LEA.HI.X R3, R244, R7, R245, 0x1, P0 ;  /* 0x00000007f4037211 */ /* 0x004fca00000f0cf5 */
[----:B------:R-:W-:Y:S01]  /*8860*/  @!PT LDS RZ, [RZ] ;  /* 0x00000000fffff984 */ /* 0x000fe20000000800 */
[----:B------:R-:W-:Y:S01]  /*8870*/  @!PT LDS RZ, [RZ] ;  /* 0x00000000fffff984 */ /* 0x000fe20000000800 */
[----:B------:R-:W-:Y:S01]  /*8880*/  @!PT LDS RZ, [RZ] ;  /* 0x00000000fffff984 */ /* 0x000fe20000000800 */
[----:B------:R2:W-:Y:S04]  /*8890*/  LDGSTS.E.BYPASS.LTC128B.128 [R209+0x7100], [R2.64], !P2 ;  /* 0x0710000002d17fae */ /* 0x0005e8000d101d48 */
.L_x_292:
[----:B------:R-:W-:Y:S05]  /*88a0*/  BSYNC B0 ;  /* 0x0000000000007941 */ /* 0x000fea0003800000 */
.L_x_291:
[----:B------:R-:W-:Y:S05]  /*88b0*/  BRA.DIV ~URZ, `(.L_x_293) ;  /* 0x000104c27f007947 */ /* 0x000fea000b800000 */
[----:B--2---:R2:W1:Y:S04]  /*88c0*/  SHFL.IDX PT, R7, R5, 0x5, 0x181f ;  /* 0x00b81f0005077f89 */ /* 0x00446800000e0000 */
[----:B---3--:R2:W3:Y:S02]  /*88d0*/  SHFL.IDX PT, R2, R6, 0x5, 0x181f ;  /* 0x00b81f0006027f89 */ /* 0x0084e400000e0000 */
.L_x_423:
[----:B------:R-:W-:Y:S01]  /*88e0*/  IADD3 R3, R4, 0x50, RZ ;  /* 0x0000005004037810 */ /* 0x000fe20007ffe0ff */
[----:B------:R-:W-:Y:S03]  /*88f0*/  BSSY B0, `(.L_x_294) ;  /* 0x0000009000007945 */ /* 0x000fe60003800000 */
[----:B------:R-:W-:-:S13]  /*8900*/  ISETP.GE.AND P0, PT, R3, R0, PT ;  /* 0x000000000300720c */ /* 0x000fda0003f06270 */
[----:B------:R-:W-:Y:S05]  /*8910*/  @P0 BRA `(.L_x_295) ;  /* 0x0000006000000947 */ /* 0x000fea0003800000 */
[----:B---3--:R-:W-:-:S04]  /*8920*/  LEA R2, P0, R244, R2, 0x1 ;  /* 0x00000002f4027211 */ /* 0x008fc800078008ff */
[----:B-1----:R-:W-:-:S05]  /*8930*/  LEA.HI.X R3, R244, R7, R245, 0x1, P0 ;  /* 0x00000007f4037211 */ /* 0x002fca00000f0cf5 */
[----:B------:R-:W-:Y:S01]  /*8940*/  @!PT LDS RZ, [RZ] ;  /* 0x00000000fffff984 */ /* 0x000fe20000000800 */
[----:B------:R-:W-:Y:S01]  /*8950*/  @!PT LDS RZ, [RZ] ;  /* 0x00000000fffff984 */ /* 0x000fe20000000800 */
[----:B------:R-:W-:Y:S01]  /*8960*/  @!PT LDS RZ, [RZ] ;  /* 0x00000000fffff984 */ /* 0x000fe20000000800 */
[----:B------:R1:W-:Y:S04]  /*8970*/  LDGSTS.E.BYPASS.LTC128B.128 [R209+0x7900], [R2.64], !P2 ;  /* 0x0790000002d17fae */ /* 0x0003e8000d101d48 */
.L_x_295:
[----:B------:R-:W-:Y:S05]  /*8980*/  BSYNC B0 ;  /* 0x0000000000007941 */ /* 0x000fea0003800000 */
.L_x_294:
[----:B------:R-:W-:Y:S05]  /*8990*/  BRA.DIV ~URZ, `(.L_x_296) ;  /* 0x000104b27f007947 */ /* 0x000fea000b800000 */
[----:B-1----:R1:W2:Y:S02]  /*89a0*/  SHFL.IDX PT, R7, R5, 0x6, 0x181f ;  /* 0x00d81f0005077f89 */ /* 0x0022a400000e0000 */
.L_x_424:
[----:B------:R-:W-:Y:S05]  /*89b0*/  BRA.DIV ~URZ, `(.L_x_297) ;  /* 0x000105027f007947 */ /* 0x000fea000b800000 */
[----:B---3--:R3:W1:Y:S02]  /*89c0*/  SHFL.IDX PT, R2, R6, 0x6, 0x181f ;  /* 0x00d81f0006027f89 */ /* 0x00866400000e0000 */
.L_x_425:
        /* <DEDUP_REMOVED lines=10> */
.L_x_299:
[----:B------:R-:W-:Y:S05]  /*8a70*/  BSYNC B0 ;  /* 0x0000000000007941 */ /* 0x000fea0003800000 */
.L_x_298:
[----:B------:R-:W-:Y:S05]  /*8a80*/  BRA.DIV ~URZ, `(.L_x_300) ;  /* 0x000104a27f007947 */ /* 0x000fea000b800000 */
[----:B-12---:R-:W1:Y:S04]  /*8a90*/  SHFL.IDX PT, R5, R5, 0x7, 0x181f ;  /* 0x00f81f0005057f89 */ /* 0x006e6800000e0000 */
[----:B------:R2:W3:Y:S02]  /*8aa0*/  SHFL.IDX PT, R3, R6, 0x7, 0x181f ;  /* 0x00f81f0006037f89 */ /* 0x0004e400000e0000 */
.L_x_426:
[----:B------:R-:W-:Y:S01]  /*8ab0*/  IADD3 R2, R4, 0x70, RZ ;  /* 0x0000007004027810 */ /* 0x000fe20007ffe0ff */
[----:B-----5:R-:W-:-:S03]  /*8ac0*/  IMAD.WIDE.U32 R168, R8, c[0x0][0x2b0], RZ ;  /* 0x0000ac0008a87a25 */ /* 0x020fc600078e00ff */
[----:B------:R-:W-:Y:S02]  /*8ad0*/  ISETP.GE.AND P0, PT, R2, R0, PT ;  /* 0x000000000200720c */ /* 0x000fe40003f06270 */
[----:B------:R2:W-:Y:S11]  /*8ae0*/  STL.64 [R1+0x18], R168 ;  /* 0x000018a801007387 */ /* 0x0005f60000100a00 */
[----:B---3--:R-:W-:-:S04]  /*8af0*/  @!P0 LEA R2, P1, R244, R3, 0x1 ;  /* 0x00000003f4028211 */ /* 0x008fc800078208ff */
[----:B-1----:R-:W-:-:S05]  /*8b00*/  @!P0 LEA.HI.X R3, R244, R5, R245, 0x1, P1 ;  /* 0x00000005f4038211 */ /* 0x002fca00008f0cf5 */
[----:B------:R-:W-:Y:S01]  /*8b10*/  @!PT LDS RZ, [RZ] ;  /* 0x00000000fffff984 */ /* 0x000fe20000000800 */
[----:B------:R-:W-:Y:S01]  /*8b20*/  @!PT LDS RZ, [RZ] ;  /* 0x00000000fffff984 */ /* 0x000fe20000000800 */
[----:B------:R-:W-:Y:S01]  /*8b30*/  @!PT LDS RZ, [RZ] ;  /* 0x00000000fffff984 */ /* 0x000fe20000000800 */
[----:B------:R1:W-:Y:S04]  /*8b40*/  @!P0 LDGSTS.E.BYPASS.LTC128B.128 [R209+0x8900], [R2.64], !P2 ;  /* 0x0890000002d18fae */ /* 0x0003e8000d101d48 */
[----:B------:R-:W0:Y:S01]  /*8b50*/  LDGDEPBAR ;  /* 0x00000000000079af */ /* 0x000e220000000000 */
[----:B------:R-:W-:Y:S01]  /*8b60*/  WARPSYNC 0xffffffff ;  /* 0xffffffff00007948 */ /* 0x000fe20003800000 */
[----:B-1----:R-:W-:-:S05]  /*8b70*/  SHF.R.S32.HI R2, RZ, 0x1f, R8 ;  /* 0x0000001fff027819 */ /* 0x002fca0000011408 */
[----:B------:R-:W-:-:S04]  /*8b80*/  IMAD R2, R2, c[0x0][0x2b0], RZ ;  /* 0x0000ac0002027a24 */ /* 0x000fc800078e02ff */
[----:B------:R-:W-:-:S04]  /*8b90*/  IMAD R2, R8, c[0x0][0x2b4], R2 ;  /* 0x0000ad0008027a24 */ /* 0x000fc800078e0202 */
[----:B------:R-:W-:-:S05]  /*8ba0*/  IMAD.IADD R166, R169, 0x1, R2 ;  /* 0x00000001a9a67824 */ /* 0x000fca00078e0202 */
[----:B------:R2:W-:Y:S02]  /*8bb0*/  STL [R1+0x20], R166 ;  /* 0x000020a601007387 */ /* 0x0005e40000100800 */
[----:B------:R-:W3:Y:S01]  /*8bc0*/  LDL R167, [R1+0x24] ;  /* 0x0000240001a77983 */ /* 0x000ee20000100800 */
[----:B------:R-:W-:Y:S02]  /*8bd0*/  IMAD.MOV.U32 R159, RZ, RZ, 0x50 ;  /* 0x00000050ff9f7424 */ /* 0x000fe400078e00ff */
[----:B------:R-:W-:Y:S02]  /*8be0*/  IMAD.MOV.U32 R162, RZ, RZ, c[0x0][0x2b8] ;  /* 0x0000ae00ffa27624 */ /* 0x000fe400078e00ff */
[----:B------:R-:W-:Y:S02]  /*8bf0*/  IMAD R159, R228, R159, -0x50 ;  /* 0xffffffb0e49f7424 */ /* 0x000fe400078e029f */
[----:B------:R-:W-:Y:S01]  /*8c00*/  IMAD.MOV.U32 R235, RZ, RZ, RZ ;  /* 0x000000ffffeb7224 */ /* 0x000fe200078e00ff */
[----:B------:R-:W-:Y:S01]  /*8c10*/  BAR.SYNC.DEFER_BLOCKING 0x0 ;  /* 0x0000000000007b1d */ /* 0x000fe20000010000 */
[----:B------:R-:W-:Y:S01]  /*8c20*/  ISETP.NE.AND P1, PT, R162, 0x1, PT ;  /* 0x00000001a200780c */ /* 0x000fe20003f25270 */
[----:B------:R-:W-:-:S05]  /*8c30*/  IMAD.IADD R3, R251, 0x1, R159 ;  /* 0x00000001fb037824 */ /* 0x000fca00078e029f */
[----:B------:R-:W-:-:S04]  /*8c40*/  ISETP.GE.AND P0, PT, R3, R143, PT ;  /* 0x0000008f0300720c */ /* 0x000fc80003f06270 */
[----:B------:R-:W-:Y:S01]  /*8c50*/  ISETP.GT.OR P0, PT, R251, 0x4f, P0 ;  /* 0x0000004ffb00780c */ /* 0x000fe20000704670 */
[----:B---3--:R-:W-:-:S04]  /*8c60*/  IMAD.IADD R3, R3, 0x1, R167 ;  /* 0x0000000103037824 */ /* 0x008fc800078e02a7 */
[----:B------:R-:W-:-:S04]  /*8c70*/  @P1 IMAD.HI.U32 R4, R3, c[0x0][0x2bc], RZ ;  /* 0x0000af0003041a27 */ /* 0x000fc800078e00ff */
[----:B------:R-:W-:Y:S01]  /*8c80*/  IMAD.MOV.U32 R2, RZ, RZ, R3 ;  /* 0x000000ffff027224 */ /* 0x000fe200078e0003 */
[----:B------:R-:W-:-:S04]  /*8c90*/  @P1 SHF.R.U32.HI R2, RZ, c[0x0][0x2c0], R4 ;  /* 0x0000b000ff021a19 */ /* 0x000fc80000011604 */
[----:B------:R-:W-:-:S04]  /*8ca0*/  @!P0 IADD3 R5, P1, R2, R168, RZ ;  /* 0x000000a802058210 */ /* 0x000fc80007f3e0ff */
[----:B--2-4-:R-:W-:Y:S02]  /*8cb0*/  @!P0 LEA.HI.X.SX32 R6, R2, R166, 0x1, P1 ;  /* 0x000000a602068211 */ /* 0x014fe400008f0eff */
[----:B------:R-:W-:-:S04]  /*8cc0*/  @!P0 LEA R4, P1, R5, c[0x0][0x2a0], 0x2 ;  /* 0x0000a80005048a11 */ /* 0x000fc800078210ff */
[----:B------:R-:W-:-:S05]  /*8cd0*/  @!P0 LEA.HI.X R5, R5, c[0x0][0x2a4], R6, 0x2, P1 ;  /* 0x0000a90005058a11 */ /* 0x000fca00008f1406 */
[----:B------:R1:W2:Y:S01]  /*8ce0*/  @!P0 LDG.E R235, [R4.64] ;  /* 0x0000000804eb8981 */ /* 0x0002a2000c1e1900 */
[----:B------:R-:W-:Y:S01]  /*8cf0*/  IMAD.MOV R2, RZ, RZ, -R2 ;  /* 0x000000ffff027224 */ /* 0x000fe200078e0a02 */
[----:B------:R-:W-:Y:S01]  /*8d00*/  BSSY B0, `(.L_x_301) ;  /* 0x000003d000007945 */ /* 0x000fe20003800000 */
[C---:B------:R-:W-:Y:S01]  /*8d10*/  IMAD.WIDE.U32 R164, R39.reuse, c[0x0][0x1e8], RZ ;  /* 0x00007a0027a47a25 */ /* 0x040fe200078e00ff */
[----:B------:R-:W3:Y:S03]  /*8d20*/  S2R R7, SR_TID.X ;  /* 0x0000000000077919 */ /* 0x000ee60000002100 */
[----:B------:R-:W-:Y:S01]  /*8d30*/  IMAD R241, R2, c[0x0][0x2b8], R3 ;  /* 0x0000ae0002f17a24 */ /* 0x000fe200078e0203 */
[----:B------:R-:W-:Y:S01]  /*8d40*/  STL.64 [R1+0x10], R164 ;  /* 0x000010a401007387 */ /* 0x000fe20000100a00 */
[----:B------:R-:W-:Y:S02]  /*8d50*/  IMAD R163, R39, c[0x0][0x1ec], R165 ;  /* 0x00007b0027a37a24 */ /* 0x000fe400078e02a5 */
[----:B------:R-:W-:Y:S01]  /*8d60*/  IMAD.WIDE.U32 R2, R241, c[0x0][0x1e0], RZ ;  /* 0x00007800f1027a25 */ /* 0x000fe200078e00ff */
[----:B------:R-:W-:-:S02]  /*8d70*/  SHF.R.S32.HI R40, RZ, 0x1f, R241 ;  /* 0x0000001fff287819 */ /* 0x000fc400000114f1 */
[----:B------:R-:W-:Y:S01]  /*8d80*/  STL [R1+0xc], R163 ;  /* 0x00000ca301007387 */ /* 0x000fe20000100800 */
[----:B------:R-:W-:Y:S02]  /*8d90*/  IMAD R160, R161, -0x50, R143 ;  /* 0xffffffb0a1a07824 */ /* 0x000fe400078e028f */
[----:B-1----:R-:W-:Y:S01]  /*8da0*/  IMAD R4, R40, c[0x0][0x1e0], RZ ;  /* 0x0000780028047a24 */ /* 0x002fe200078e02ff */
[----:B---3--:R-:W-:-:S03]  /*8db0*/  SHF.R.S32.HI R9, RZ, 0x1f, R7 ;  /* 0x0000001fff097819 */ /* 0x008fc60000011407 */
[----:B------:R-:W-:Y:S01]  /*8dc0*/  IMAD R4, R241, c[0x0][0x1e4], R4 ;  /* 0x00007900f1047a24 */ /* 0x000fe200078e0204 */
[----:B------:R-:W-:-:S03]  /*8dd0*/  LEA.HI R9, R9, R7, RZ, 0x3 ;  /* 0x0000000709097211 */ /* 0x000fc600078f18ff */
[----:B------:R-:W-:Y:S01]  /*8de0*/  IMAD.IADD R3, R3, 0x1, R4 ;  /* 0x0000000103037824 */ /* 0x000fe200078e0204 */
[----:B------:R-:W-:-:S05]  /*8df0*/  SHF.R.S32.HI R9, RZ, 0x3, R9 ;  /* 0x00000003ff097819 */ /* 0x000fca0000011409 */
[----:B------:R-:W-:-:S05]  /*8e00*/  IMAD.IADD R38, R160, 0x1, -R9 ;  /* 0x00000001a0267824 */ /* 0x000fca00078e0a09 */
[C---:B------:R-:W-:Y:S02]  /*8e10*/  ISETP.GE.AND P1, PT, R38.reuse, 0x1, PT ;  /* 0x000000012600780c */ /* 0x040fe40003f26270 */
[----:B------:R-:W-:-:S11]  /*8e20*/  ISETP.GE.AND P4, PT, R38, 0x21, PT ;  /* 0x000000212600780c */ /* 0x000fd60003f86270 */
[----:B------:R-:W-:Y:S02]  /*8e30*/  @P1 ISETP.GE.AND P5, PT, R244, c[0x0][0x1d4], PT ;  /* 0x00007500f4001a0c */ /* 0x000fe40003fa6270 */
        /* <DEDUP_REMOVED lines=8> */
[----:B------:R-:W-:Y:S01]  /*8ec0*/  SHFL.IDX PT, R9, R2, 0x2, 0x181f ;  /* 0x00581f0002097f89 */ /* 0x000fe200000e0000 */
[----:B------:R-:W-:-:S03]  /*8ed0*/  ISETP.GE.AND P0, PT, R38, 0x11, PT ;  /* 0x000000112600780c */ /* 0x000fc60003f06270 */
[----:B------:R-:W1:Y:S04]  /*8ee0*/  SHFL.IDX PT, R3, R2, RZ, 0x181f ;  /* 0x00181fff02037589 */ /* 0x000e6800000e0000 */
[----:B------:R-:W2:Y:S04]  /*8ef0*/  SHFL.IDX PT, R4, R2, 0x1, 0x181f ;  /* 0x00381f0002047f89 */ /* 0x000ea800000e0000 */
[----:B------:R-:W3:Y:S04]  /*8f00*/  SHFL.IDX PT, R7, R8, RZ, 0x181f ;  /* 0x00181fff08077589 */ /* 0x000ee800000e0000 */
[----:B------:R-:W4:Y:S04]  /*8f10*/  SHFL.IDX PT, R5, R8, 0x1, 0x181f ;  /* 0x00381f0008057f89 */ /* 0x000f2800000e0000 */
[----:B------:R-:W-:Y:S04]  /*8f20*/  SHFL.IDX PT, R10, R2, 0x3, 0x181f ;  /* 0x00781f00020a7f89 */ /* 0x000fe800000e0000 */
[----:B------:R-:W5:Y:S01]  /*8f30*/  SHFL.IDX PT, R11, R8, 0x2, 0x181f ;  /* 0x00581f00080b7f89 */ /* 0x000f6200000e0000 */
[----:B-1----:R-:W-:-:S03]  /*8f40*/  @P1 LEA R6, P2, R244, R3, 0x1 ;  /* 0x00000003f4061211 */ /* 0x002fc600078408ff */
[----:B------:R-:W-:Y:S01]  /*8f50*/  SHFL.IDX PT, R2, R2, 0x4, 0x181f ;  /* 0x00981f0002027f89 */ /* 0x000fe200000e0000 */
[----:B--2---:R-:W-:-:S03]  /*8f60*/  @P0 LEA R4, P3, R244, R4, 0x1 ;  /* 0x00000004f4040211 */ /* 0x004fc600078608ff */
[----:B------:R-:W1:Y:S01]  /*8f70*/  SHFL.IDX PT, R3, R8, 0x3, 0x181f ;  /* 0x00781f0008037f89 */ /* 0x000e6200000e0000 */
[C-C-:B---3--:R-:W-:Y:S02]  /*8f80*/  @P1 LEA.HI.X R7, R244.reuse, R7, R245.reuse, 0x1, P2 ;  /* 0x00000007f4071211 */ /* 0x148fe400010f0cf5 */
[C---:B------:R-:W-:Y:S02]  /*8f90*/  @P0 ISETP.GE.AND P2, PT, R244.reuse, c[0x0][0x1d4], PT ;  /* 0x00007500f4000a0c */ /* 0x040fe40003f46270 */
[----:B----4-:R-:W-:Y:S01]  /*8fa0*/  @P0 LEA.HI.X R5, R244, R5, R245, 0x1, P3 ;  /* 0x00000005f4050211 */ /* 0x010fe200018f0cf5 */
[----:B------:R2:W-:Y:S01]  /*8fb0*/  @P1 LDGSTS.E.BYPASS.LTC128B.128 [R209+0x2900], [R6.64], !P5 ;  /* 0x0290000006d11fae */ /* 0x0005e2000e901d48 */
[----:B------:R-:W-:Y:S02]  /*8fc0*/  ISETP.GE.AND P3, PT, R38, 0x31, PT ;  /* 0x000000312600780c */ /* 0x000fe40003f66270 */
[----:B------:R-:W-:-:S07]  /*8fd0*/  @P4 ISETP.GE.AND P5, PT, R244, c[0x0][0x1d4], PT ;  /* 0x00007500f4004a0c */ /* 0x000fce0003fa6270 */
[----:B------:R3:W-:Y:S04]  /*8fe0*/  @P0 LDGSTS.E.BYPASS.LTC128B.128 [R209+0x3100], [R4.64], !P2 ;  /* 0x0310000004d10fae */ /* 0x0007e8000d101d48 */
[C---:B------:R-:W-:Y:S02]  /*8ff0*/  @P3 ISETP.GE.AND P0, PT, R244.reuse, c[0x0][0x1d4], PT ;  /* 0x00007500f4003a0c */ /* 0x040fe40003f06270 */
[----:B--2---:R-:W-:-:S04]  /*9000*/  @P4 LEA R6, P2, R244, R9, 0x1 ;  /* 0x00000009f4064211 */ /* 0x004fc800078408ff */
[----:B-----5:R-:W-:-:S05]  /*9010*/  @P4 LEA.HI.X R7, R244, R11, R245, 0x1, P2 ;  /* 0x0000000bf4074211 */ /* 0x020fca00010f0cf5 */
[----:B------:R2:W-:Y:S01]  /*9020*/  @P4 LDGSTS.E.BYPASS.LTC128B.128 [R209+0x3900], [R6.64], !P5 ;  /* 0x0390000006d14fae */ /* 0x0005e2000e901d48 */
[----:B---3--:R-:W-:-:S04]  /*9030*/  @P3 LEA R4, P1, R244, R10, 0x1 ;  /* 0x0000000af4043211 */ /* 0x008fc800078208ff */
[----:B-1----:R-:W-:Y:S02]  /*9040*/  @P3 LEA.HI.X R5, R244, R3, R245, 0x1, P1 ;  /* 0x00000003f4053211 */ /* 0x002fe400008f0cf5 */
[----:B------:R2:W1:Y:S04]  /*9050*/  SHFL.IDX PT, R3, R8, 0x4, 0x181f ;  /* 0x00981f0008037f89 */ /* 0x00046800000e0000 */
[----:B------:R2:W-:Y:S01]  /*9060*/  @P3 LDGSTS.E.BYPASS.LTC128B.128 [R209+0x4100], [R4.64], !P0 ;  /* 0x0410000004d13fae */ /* 0x0005e2000c101d48 */
[----:B------:R-:W-:-:S13]  /*9070*/  ISETP.GE.AND P0, PT, R38, 0x41, PT ;  /* 0x000000412600780c */ /* 0x000fda0003f06270 */
[----:B------:R-:W-:Y:S05]  /*9080*/  @!P0 BRA `(.L_x_302) ;  /* 0x0000004000008947 */ /* 0x000fea0003800000 */
[C---:B------:R-:W-:Y:S02]  /*9090*/  ISETP.GE.AND P0, PT, R244.reuse, c[0x0][0x1d4], PT ;  /* 0x00007500f4007a0c */ /* 0x040fe40003f06270 */
[----:B------:R-:W-:-:S04]  /*90a0*/  LEA R2, P1, R244, R2, 0x1 ;  /* 0x00000002f4027211 */ /* 0x000fc800078208ff */
[----:B-1----:R-:W-:-:S07]  /*90b0*/  LEA.HI.X R3, R244, R3, R245, 0x1, P1 ;  /* 0x00000003f4037211 */ /* 0x002fce00008f0cf5 */
[----:B------:R1:W-:Y:S02]  /*90c0*/  LDGSTS.E.BYPASS.LTC128B.128 [R209+0x4900], [R2.64], !P0 ;  /* 0x0490000002d17fae */ /* 0x0003e4000c101d48 */
.L_x_302:
[----:B------:R-:W-:Y:S05]  /*90d0*/  BSYNC B0 ;  /* 0x0000000000007941 */ /* 0x000fea0003800000 */
.L_x_301:
[----:B------:R-:W-:Y:S01]  /*90e0*/  ISETP.LT.AND P0, PT, RZ, c[0x0][0x27c], PT ;  /* 0x00009f00ff007a0c */ /* 0x000fe20003f01270 */
[----:B------:R-:W0:-:S12]  /*90f0*/  LDGDEPBAR ;  /* 0x00000000000079af */ /* 0x000e180000000000 */
[----:B------:R-:W-:Y:S05]  /*9100*/  @P0 BRA `(.L_x_303) ;  /* 0x0000002000000947 */ /* 0x000fea0003800000 */
[----:B------:R-:W-:-:S04]  /*9110*/  DEPBAR.LE SB0, 0x1 ;  /* 0x000080400000791a */ /* 0x000fc80000000000 */
[----:B------:R-:W-:Y:S05]  /*9120*/  BRA `(.L_x_304) ;  /* 0x0000352000007947 */ /* 0x000fea0003800000 */
.L_x_303:
[----:B------:R-:W3:Y:S01]  /*9130*/  LDL R26, [R1+0x2c] ;  /* 0x00002c00011a7983 */ /* 0x000ee20000100800 */
[----:B-1----:R-:W-:Y:S01]  /*9140*/  SHF.R.S32.HI R2, RZ, 0x1f, R142 ;  /* 0x0000001fff027819 */ /* 0x002fe2000001148e */
[----:B------:R-:W-:Y:S01]  /*9150*/  ULDC.U8 UR4, c[0x0][0x298] ;  /* 0x0000a60000047ab9 */ /* 0x000fe20000000000 */
[----:B--2---:R-:W-:Y:S01]  /*9160*/  IMAD.WIDE.U32 R4, R142, c[0x0][0x290], RZ ;  /* 0x0000a4008e047a25 */ /* 0x004fe200078e00ff */
[----:B------:R-:W-:Y:S01]  /*9170*/  ISETP.NE.AND P2, PT, RZ, UR4, PT ;  /* 0x00000004ff007c0c */ /* 0x000fe2000bf45270 */
[----:B------:R-:W-:Y:S02]  /*9180*/  BSSY B2, `(.L_x_304) ;  /* 0x000034c000027945 */ /* 0x000fe40003800000 */
[C---:B------:R-:W-:Y:S02]  /*9190*/  IMAD R7, R2.reuse, c[0x0][0x280], RZ ;  /* 0x0000a00002077a24 */ /* 0x040fe400078e02ff */
[----:B------:R-:W-:Y:S02]  /*91a0*/  IMAD R6, R2, c[0x0][0x290], RZ ;  /* 0x0000a40002067a24 */ /* 0x000fe400078e02ff */
[----:B------:R-:W-:-:S04]  /*91b0*/  IMAD.WIDE.U32 R2, R142, c[0x0][0x280], RZ ;  /* 0x0000a0008e027a25 */ /* 0x000fc800078e00ff */
[----:B------:R-:W-:Y:S01]  /*91c0*/  IMAD R9, R142, c[0x0][0x284], R7 ;  /* 0x0000a1008e097a24 */ /* 0x000fe200078e0207 */
[----:B------:R-:W-:Y:S01]  /*91d0*/  LEA R7, P0, R4, c[0x0][0x288], 0x1 ;  /* 0x0000a20004077a11 */ /* 0x000fe200078008ff */
[----:B------:R-:W-:Y:S01]  /*91e0*/  IMAD R8, R142, c[0x0][0x294], R6 ;  /* 0x0000a5008e087a24 */ /* 0x000fe200078e0206 */
[----:B------:R-:W-:Y:S02]  /*91f0*/  LEA R6, P1, R2, c[0x0][0x270], 0x1 ;  /* 0x00009c0002067a11 */ /* 0x000fe400078208ff */
[----:B------:R-:W-:Y:S02]  /*9200*/  IADD3 R3, R9, R3, RZ ;  /* 0x0000000309037210 */ /* 0x000fe40007ffe0ff */
[----:B------:R-:W-:Y:S02]  /*9210*/  IADD3 R5, R8, R5, RZ ;  /* 0x0000000508057210 */ /* 0x000fe40007ffe0ff */
[----:B------:R-:W-:Y:S02]  /*9220*/  LEA.HI.X R2, R2, c[0x0][0x274], R3, 0x1, P1 ;  /* 0x00009d0002027a11 */ /* 0x000fe400008f0c03 */
[----:B------:R-:W-:-:S02]  /*9230*/  LEA.HI.X R3, R4, c[0x0][0x28c], R5, 0x1, P0 ;  /* 0x0000a30004037a11 */ /* 0x000fc400000f0c05 */
[----:B---3--:R-:W-:Y:S01]  /*9240*/  LEA R4, R26, R93, 0x7 ;  /* 0x0000005d1a047211 */ /* 0x008fe200078e38ff */
[----:B------:R-:W-:Y:S05]  /*9250*/  @!P2 BRA `(.L_x_305) ;  /* 0x000019200000a947 */ /* 0x000fea0003800000 */
[----:B------:R-:W-:Y:S01]  /*9260*/  ISETP.GE.AND P0, PT, R4, R0, PT ;  /* 0x000000000400720c */ /* 0x000fe20003f06270 */
[----:B------:R-:W1:Y:S01]  /*9270*/  SHFL.IDX PT, R11, R2, RZ, 0x1c1f ;  /* 0x001c1fff020b7589 */ /* 0x000e6200000e0000 */
[----:B------:R-:W-:Y:S01]  /*9280*/  BSSY B0, `(.L_x_306) ;  /* 0x0000019000007945 */ /* 0x000fe20003800000 */
[----:B------:R-:W-:Y:S01]  /*9290*/  CS2R R4, SRZ ;  /* 0x0000000000047805 */ /* 0x000fe2000001ff00 */
[----:B------:R-:W-:Y:S01]  /*92a0*/  CS2R R8, SRZ ;  /* 0x0000000000087805 */ /* 0x000fe2000001ff00 */
[----:B------:R-:W2:Y:S04]  /*92b0*/  SHFL.IDX PT, R10, R6, RZ, 0x1c1f ;  /* 0x001c1fff060a7589 */ /* 0x000ea800000e0000 */
[----:B------:R3:W4:Y:S04]  /*92c0*/  SHFL.IDX PT, R13, R3, RZ, 0x1c1f ;  /* 0x001c1fff030d7589 */ /* 0x00072800000e0000 */
[----:B------:R5:W1:Y:S01]  /*92d0*/  SHFL.IDX PT, R12, R7, RZ, 0x1c1f ;  /* 0x001c1fff070c7589 */ /* 0x000a6200000e0000 */
[----:B---3--:R-:W-:Y:S01]  /*92e0*/  CS2R R2, SRZ ;  /* 0x0000000000027805 */ /* 0x008fe2000001ff00 */
[----:B-----5:R-:W-:Y:S01]  /*92f0*/  CS2R R6, SRZ ;  /* 0x0000000000067805 */ /* 0x020fe2000001ff00 */
[----:B------:R-:W-:Y:S05]  /*9300*/  @P0 BRA `(.L_x_307) ;  /* 0x0000010000000947 */ /* 0x000fea0003800000 */
[----:B-12-4-:R-:W2:Y:S04]  /*9310*/  LDL R16, [R1+0xd8] ;  /* 0x0000d80001107983 */ /* 0x016ea80000100800 */
[----:B------:R-:W3:Y:S01]  /*9320*/  LDL R18, [R1+0xd4] ;  /* 0x0000d40001127983 */ /* 0x000ee20000100800 */
[----:B------:R-:W-:-:S02]  /*9330*/  ISETP.GE.AND P1, PT, R86, c[0x0][0x27c], PT ;  /* 0x00009f0056007a0c */ /* 0x000fc40003f26270 */
[----:B------:R-:W-:Y:S01]  /*9340*/  ISETP.GE.AND P0, PT, R88, c[0x0][0x27c], PT ;  /* 0x00009f0058007a0c */ /* 0x000fe20003f06270 */
[----:B------:R-:W-:-:S10]  /*9350*/  CS2R R4, SRZ ;  /* 0x0000000000047805 */ /* 0x000fd4000001ff00 */
[----:B------:R-:W-:-:S05]  /*9360*/  @!P1 IMAD.WIDE R2, R86, 0x2, R10 ;  /* 0x0000000256029825 */ /* 0x000fca00078e020a */
[----:B------:R1:W5:Y:S02]  /*9370*/  @!P1 LD.E.64 R8, [R2.64] ;  /* 0x0000000802089980 */ /* 0x000364000c101b00 */
[----:B-1----:R-:W-:Y:S01]  /*9380*/  CS2R R2, SRZ ;  /* 0x0000000000027805 */ /* 0x002fe2000001ff00 */
[-C--:B--2---:R-:W-:Y:S02]  /*9390*/  @!P0 IADD3 R14, P3, R10, R16.reuse, RZ ;  /* 0x000000100a0e8210 */ /* 0x084fe40007f7e0ff */
[----:B------:R-:W-:Y:S01]  /*93a0*/  @!P0 IADD3 R10, P2, R12, R16, RZ ;  /* 0x000000100c0a8210 */ /* 0x000fe20007f5e0ff */
[----:B------:R-:W-:-:S04]  /*93b0*/  @!P1 IMAD.WIDE R16, R86, 0x2, R12 ;  /* 0x0000000256109825 */ /* 0x000fc800078e020c */
[--C-:B---3--:R-:W-:Y:S01]  /*93c0*/  @!P0 IMAD.X R15, R11, 0x1, R18.reuse, P3 ;  /* 0x000000010b0f8824 */ /* 0x108fe200018e0612 */
[----:B------:R1:W5:Y:S01]  /*93d0*/  @!P1 LD.E.64 R6, [R16.64] ;  /* 0x0000000810069980 */ /* 0x000362000c101b00 */
[----:B------:R-:W-:-:S03]  /*93e0*/  @!P0 IMAD.X R11, R13, 0x1, R18, P2 ;  /* 0x000000010d0b8824 */ /* 0x000fc600010e0612 */
[----:B------:R1:W5:Y:S04]  /*93f0*/  @!P0 LD.E.64 R4, [R14.64] ;  /* 0x000000080e048980 */ /* 0x000368000c101b00 */
[----:B------:R1:W5:Y:S02]  /*9400*/  @!P0 LD.E.64 R2, [R10.64] ;  /* 0x000000080a028980 */ /* 0x000364000c101b00 */
.L_x_307:
[----:B-12-4-:R-:W-:Y:S05]  /*9410*/  BSYNC B0 ;  /* 0x0000000000007941 */ /* 0x016fea0003800000 */
.L_x_306:
[----:B------:R-:W-:Y:S01]  /*9420*/  IMAD R0, R26, -0x80, R0 ;  /* 0xffffff801a007824 */ /* 0x000fe200078e0200 */
[--C-:B-----5:R-:W-:Y:S01]  /*9430*/  SHF.R.U64 R16, R8, 0x10, R9.reuse ;  /* 0x0000001008107819 */ /* 0x120fe20000001209 */
[----:B------:R-:W-:Y:S01]  /*9440*/  IMAD.MOV.U32 R18, RZ, RZ, R8 ;  /* 0x000000ffff127224 */ /* 0x000fe200078e0008 */
[--C-:B------:R-:W-:Y:S01]  /*9450*/  SHF.R.U32.HI R12, RZ, 0x10, R9.reuse ;  /* 0x00000010ff0c7819 */ /* 0x100fe20000011609 */
[----:B------:R-:W-:Y:S01]  /*9460*/  IMAD.MOV.U32 R17, RZ, RZ, R9 ;  /* 0x000000ffff117224 */ /* 0x000fe200078e0009 */
[----:B------:R-:W-:Y:S01]  /*9470*/  IMNMX R25, R0, 0x80, PT ;  /* 0x0000008000197817 */ /* 0x000fe20003800200 */
[----:B------:R-:W-:Y:S01]  /*9480*/  IMAD.MOV.U32 R15, RZ, RZ, R4 ;  /* 0x000000ffff0f7224 */ /* 0x000fe200078e0004 */
[--C-:B------:R-:W-:Y:S01]  /*9490*/  SHF.R.U64 R13, R4, 0x10, R5.reuse ;  /* 0x00000010040d7819 */ /* 0x100fe20000001205 */
[----:B------:R-:W-:Y:S01]  /*94a0*/  IMAD.MOV.U32 R10, RZ, RZ, R6 ;  /* 0x000000ffff0a7224 */ /* 0x000fe200078e0006 */
[----:B------:R-:W-:Y:S01]  /*94b0*/  ISETP.GE.AND P0, PT, R93, R25, PT ;  /* 0x000000195d00720c */ /* 0x000fe20003f06270 */
[----:B------:R-:W-:Y:S01]  /*94c0*/  IMAD.MOV.U32 R14, RZ, RZ, R5 ;  /* 0x000000ffff0e7224 */ /* 0x000fe200078e0005 */
[--C-:B------:R-:W-:Y:S01]  /*94d0*/  SHF.R.U64 R8, R6, 0x10, R7.reuse ;  /* 0x0000001006087819 */ /* 0x100fe20000001207 */
[----:B------:R-:W-:Y:S01]  /*94e0*/  IMAD.MOV.U32 R9, RZ, RZ, R7 ;  /* 0x000000ffff097224 */ /* 0x000fe200078e0007 */
[----:B------:R-:W-:Y:S01]  /*94f0*/  SHF.R.U32.HI R11, RZ, 0x10, R5 ;  /* 0x00000010ff0b7819 */ /* 0x000fe20000011605 */
[----:B------:R-:W-:Y:S01]  /*9500*/  IMAD.MOV.U32 R6, RZ, RZ, R2 ;  /* 0x000000ffff067224 */ /* 0x000fe200078e0002 */
[----:B------:R-:W-:-:S04]  /*9510*/  DEPBAR.LE SB0, 0x1 ;  /* 0x000080400000791a */ /* 0x000fc80000000000 */
[----:B------:R-:W-:Y:S01]  /*9520*/  IMAD.MOV.U32 R4, RZ, RZ, R3 ;  /* 0x000000ffff047224 */ /* 0x000fe200078e0003 */
[----:B------:R-:W-:Y:S01]  /*9530*/  SHF.R.U32.HI R5, RZ, 0x10, R7 ;  /* 0x00000010ff057819 */ /* 0x000fe20000011607 */
[----:B------:R-:W-:Y:S01]  /*9540*/  BSSY B1, `(.L_x_308) ;  /* 0x000005f000017945 */ /* 0x000fe20003800000 */
[--C-:B------:R-:W-:Y:S02]  /*9550*/  SHF.R.U64 R2, R2, 0x10, R3.reuse ;  /* 0x0000001002027819 */ /* 0x100fe40000001203 */
[----:B------:R-:W-:Y:S02]  /*9560*/  SHF.R.U32.HI R0, RZ, 0x10, R3 ;  /* 0x00000010ff007819 */ /* 0x000fe40000011603 */
[----:B------:R-:W-:Y:S02]  /*9570*/  PRMT R18, R18, 0x5410, R16 ;  /* 0x0000541012127816 */ /* 0x000fe40000000010 */
[----:B------:R-:W-:Y:S02]  /*9580*/  PRMT R20, R17, 0x5410, R12 ;  /* 0x0000541011147816 */ /* 0x000fe4000000000c */
[----:B------:R-:W-:-:S02]  /*9590*/  PRMT R22, R15, 0x5410, R13 ;  /* 0x000054100f167816 */ /* 0x000fc4000000000d */
[----:B------:R-:W-:Y:S02]  /*95a0*/  PRMT R24, R14, 0x5410, R11 ;  /* 0x000054100e187816 */ /* 0x000fe4000000000b */
[----:B------:R-:W-:Y:S02]  /*95b0*/  PRMT R16, R10, 0x5410, R8 ;  /* 0x000054100a107816 */ /* 0x000fe40000000008 */
[----:B------:R-:W-:Y:S02]  /*95c0*/  PRMT R19, R9, 0x5410, R5 ;  /* 0x0000541009137816 */ /* 0x000fe40000000005 */
[----:B------:R-:W-:Y:S02]  /*95d0*/  PRMT R21, R6, 0x5410, R2 ;  /* 0x0000541006157816 */ /* 0x000fe40000000002 */
[----:B------:R-:W-:Y:S01]  /*95e0*/  PRMT R23, R4, 0x5410, R0 ;  /* 0x0000541004177816 */ /* 0x000fe20000000000 */
[----:B------:R-:W-:Y:S06]  /*95f0*/  BAR.SYNC.DEFER_BLOCKING 0x0 ;  /* 0x0000000000007b1d */ /* 0x000fec0000010000 */
[----:B------:R-:W-:Y:S05]  /*9600*/  @P0 BRA `(.L_x_309) ;  /* 0x0000052000000947 */ /* 0x000fea0003800000 */
[----:B------:R-:W-:Y:S01]  /*9610*/  ISETP.GE.AND P0, PT, R86, c[0x0][0x27c], PT ;  /* 0x00009f0056007a0c */ /* 0x000fe20003f06270 */
[----:B------:R-:W-:-:S12]  /*9620*/  BSSY B0, `(.L_x_310) ;  /* 0x0000028000007945 */ /* 0x000fd80003800000 */
[----:B------:R-:W-:Y:S05]  /*9630*/  @P0 BRA `(.L_x_311) ;  /* 0x0000026000000947 */ /* 0x000fea0003800000 */
[----:B------:R-:W1:Y:S01]  /*9640*/  LDS.128 R4, [R248+0x5000] ;  /* 0x00500000f8047984 */ /* 0x000e620000000c00 */
[----:B------:R-:W-:Y:S01]  /*9650*/  SHF.L.U32 R3, R18, 0x10, RZ ;  /* 0x0000001012037819 */ /* 0x000fe200000006ff */
[----:B------:R-:W-:Y:S01]  /*9660*/  IMAD.U32 R0, R16, 0x10000, RZ ;  /* 0x0001000010007824 */ /* 0x000fe200078e00ff */
[----:B------:R-:W-:Y:S02]  /*9670*/  LOP3.LUT R2, R18, 0xffff0000, RZ, 0xc0, !PT ;  /* 0xffff000012027812 */ /* 0x000fe400078ec0ff */
[C---:B-1----:R-:W-:Y:S01]  /*9680*/  SHF.L.U32 R9, R4.reuse, 0x10, RZ ;  /* 0x0000001004097819 */ /* 0x042fe200000006ff */
[----:B------:R-:W-:Y:S01]  /*9690*/  IMAD.U32 R10, R7, 0x10000, RZ ;  /* 0x00010000070a7824 */ /* 0x000fe200078e00ff */
[----:B------:R-:W-:Y:S02]  /*96a0*/  LOP3.LUT R8, R4, 0xffff0000, RZ, 0xc0, !PT ;  /* 0xffff000004087812 */ /* 0x000fe400078ec0ff */
[C---:B------:R-:W-:Y:S02]  /*96b0*/  SHF.L.U32 R13, R5.reuse, 0x10, RZ ;  /* 0x00000010050d7819 */ /* 0x040fe400000006ff */
[----:B------:R-:W-:Y:S01]  /*96c0*/  LOP3.LUT R4, R5, 0xffff0000, RZ, 0xc0, !PT ;  /* 0xffff000005047812 */ /* 0x000fe200078ec0ff */
[-C--:B------:R-:W-:Y:S01]  /*96d0*/  FMUL.FTZ R15, R8, R0.reuse ;  /* 0x00000000080f7220 */ /* 0x080fe20000410000 */
[----:B------:R-:W-:Y:S01]  /*96e0*/  LOP3.LUT R5, R16, 0xffff0000, RZ, 0xc0, !PT ;  /* 0xffff000010057812 */ /* 0x000fe200078ec0ff */
[-C--:B------:R-:W-:Y:S01]  /*96f0*/  FMUL.FTZ R14, R8, R3.reuse ;  /* 0x00000003080e7220 */ /* 0x080fe20000410000 */
[C---:B------:R-:W-:Y:S01]  /*9700*/  SHF.L.U32 R12, R6.reuse, 0x10, RZ ;  /* 0x00000010060c7819 */ /* 0x040fe200000006ff */
[----:B------:R-:W-:Y:S01]  /*9710*/  FFMA.FTZ R17, R9, R3, -R15 ;  /* 0x0000000309117223 */ /* 0x000fe2000001080f */
[----:B------:R-:W-:Y:S01]  /*9720*/  LOP3.LUT R11, R6, 0xffff0000, RZ, 0xc0, !PT ;  /* 0xffff0000060b7812 */ /* 0x000fe200078ec0ff */
[CC--:B------:R-:W-:Y:S01]  /*9730*/  FMUL.FTZ R8, R4.reuse, R5.reuse ;  /* 0x0000000504087220 */ /* 0x0c0fe20000410000 */
[----:B------:R-:W-:Y:S01]  /*9740*/  LOP3.LUT R6, R7, 0xffff0000, RZ, 0xc0, !PT ;  /* 0xffff000007067812 */ /* 0x000fe200078ec0ff */
[----:B------:R-:W-:Y:S01]  /*9750*/  FFMA.FTZ R15, R9, R0, R14 ;  /* 0x00000000090f7223 */ /* 0x000fe2000001000e */
[----:B------:R-:W-:Y:S01]  /*9760*/  LOP3.LUT R0, R19, 0xffff0000, RZ, 0xc0, !PT ;  /* 0xffff000013007812 */ /* 0x000fe200078ec0ff */
[-C--:B------:R-:W-:Y:S01]  /*9770*/  FMUL.FTZ R7, R4, R2.reuse ;  /* 0x0000000204077220 */ /* 0x080fe20000410000 */
[C---:B------:R-:W-:Y:S01]  /*9780*/  SHF.L.U32 R4, R20.reuse, 0x10, RZ ;  /* 0x0000001014047819 */ /* 0x040fe200000006ff */
[----:B------:R-:W-:Y:S01]  /*9790*/  FFMA.FTZ R14, R13, R2, -R8 ;  /* 0x000000020d0e7223 */ /* 0x000fe20000010808 */
[----:B------:R-:W-:Y:S01]  /*97a0*/  SHF.L.U32 R2, R19, 0x10, RZ ;  /* 0x0000001013027819 */ /* 0x000fe200000006ff */
[----:B------:R-:W-:Y:S01]  /*97b0*/  FFMA.FTZ R9, R13, R5, R7 ;  /* 0x000000050d097223 */ /* 0x000fe20000010007 */
[----:B------:R-:W-:Y:S01]  /*97c0*/  LOP3.LUT R3, R20, 0xffff0000, RZ, 0xc0, !PT ;  /* 0xffff000014037812 */ /* 0x000fe200078ec0ff */
[----:B------:R-:W-:-:S02]  /*97d0*/  FMUL.FTZ R7, R6, R0 ;  /* 0x0000000006077220 */ /* 0x000fc40000410000 */
[C---:B------:R-:W-:Y:S02]  /*97e0*/  FMUL.FTZ R8, R11.reuse, R2 ;  /* 0x000000020b087220 */ /* 0x040fe40000410000 */
[-C--:B------:R-:W-:Y:S02]  /*97f0*/  FMUL.FTZ R5, R11, R4.reuse ;  /* 0x000000040b057220 */ /* 0x080fe40000410000 */
[----:B------:R-:W-:Y:S02]  /*9800*/  FMUL.FTZ R6, R6, R3 ;  /* 0x0000000306067220 */ /* 0x000fe40000410000 */
[C---:B------:R-:W-:Y:S01]  /*9810*/  FFMA.FTZ R8, R12.reuse, R4, -R8 ;  /* 0x000000040c087223 */ /* 0x040fe20000010808 */
[----:B------:R-:W-:Y:S01]  /*9820*/  F2FP.BF16.PACK_AB R4, R15, R17 ;  /* 0x000000110f04723e */ /* 0x000fe200000010ff */
[----:B------:R-:W-:Y:S01]  /*9830*/  FFMA.FTZ R2, R12, R2, R5 ;  /* 0x000000020c027223 */ /* 0x000fe20000010005 */
[----:B------:R-:W-:Y:S01]  /*9840*/  F2FP.BF16.PACK_AB R5, R9, R14 ;  /* 0x0000000e0905723e */ /* 0x000fe200000010ff */
[----:B------:R-:W-:-:S02]  /*9850*/  FFMA.FTZ R3, R10, R3, -R7 ;  /* 0x000000030a037223 */ /* 0x000fc40000010807 */
[----:B------:R-:W-:Y:S01]  /*9860*/  FFMA.FTZ R0, R10, R0, R6 ;  /* 0x000000000a007223 */ /* 0x000fe20000010006 */
[----:B------:R-:W-:-:S04]  /*9870*/  F2FP.BF16.PACK_AB R6, R2, R8 ;  /* 0x000000080206723e */ /* 0x000fc800000010ff */
[----:B------:R-:W-:-:S05]  /*9880*/  F2FP.BF16.PACK_AB R7, R0, R3 ;  /* 0x000000030007723e */ /* 0x000fca00000010ff */
[----:B------:R1:W-:Y:S02]  /*9890*/  STS.128 [R248+0x5000], R4 ;  /* 0x00500004f8007388 */ /* 0x0003e40000000c00 */
.L_x_311:
[----:B------:R-:W-:Y:S05]  /*98a0*/  BSYNC B0 ;  /* 0x0000000000007941 */ /* 0x000fea0003800000 */
.L_x_310:
[----:B------:R-:W-:-:S13]  /*98b0*/  ISETP.GE.AND P0, PT, R88, c[0x0][0x27c], PT ;  /* 0x00009f0058007a0c */ /* 0x000fda0003f06270 */
[----:B------:R-:W-:Y:S05]  /*98c0*/  @P0 BRA `(.L_x_309) ;  /* 0x0000026000000947 */ /* 0x000fea0003800000 */
[----:B-1----:R-:W1:Y:S01]  /*98d0*/  LDS.128 R4, [R249+0x5000] ;  /* 0x00500000f9047984 */ /* 0x002e620000000c00 */
[C---:B------:R-:W-:Y:S01]  /*98e0*/  SHF.L.U32 R3, R22.reuse, 0x10, RZ ;  /* 0x0000001016037819 */ /* 0x040fe200000006ff */
[----:B------:R-:W-:Y:S01]  /*98f0*/  IMAD.U32 R0, R21, 0x10000, RZ ;  /* 0x0001000015007824 */ /* 0x000fe200078e00ff */
[----:B------:R-:W-:Y:S02]  /*9900*/  LOP3.LUT R2, R22, 0xffff0000, RZ, 0xc0, !PT ;  /* 0xffff000016027812 */ /* 0x000fe400078ec0ff */
[C---:B-1----:R-:W-:Y:S01]  /*9910*/  SHF.L.U32 R9, R4.reuse, 0x10, RZ ;  /* 0x0000001004097819 */ /* 0x042fe200000006ff */
[----:B------:R-:W-:Y:S01]  /*9920*/  IMAD.U32 R10, R7, 0x10000, RZ ;  /* 0x00010000070a7824 */ /* 0x000fe200078e00ff */
[----:B------:R-:W-:Y:S02]  /*9930*/  LOP3.LUT R8, R4, 0xffff0000, RZ, 0xc0, !PT ;  /* 0xffff000004087812 */ /* 0x000fe400078ec0ff */
[C---:B------:R-:W-:Y:S02]  /*9940*/  SHF.L.U32 R13, R5.reuse, 0x10, RZ ;  /* 0x00000010050d7819 */ /* 0x040fe400000006ff */
[----:B------:R-:W-:Y:S01]  /*9950*/  LOP3.LUT R4, R5, 0xffff0000, RZ, 0xc0, !PT ;  /* 0xffff000005047812 */ /* 0x000fe200078ec0ff */
[CC--:B------:R-:W-:Y:S01]  /*9960*/  FMUL.FTZ R15, R8.reuse, R0.reuse ;  /* 0x00000000080f7220 */ /* 0x0c0fe20000410000 */
        /* <DEDUP_REMOVED lines=28> */
.L_x_309:
[----:B------:R-:W-:Y:S05]  /*9b30*/  BSYNC B1 ;  /* 0x0000000000017941 */ /* 0x000fea0003800000 */
.L_x_308:
[----:B------:R-:W-:Y:S01]  /*9b40*/  IADD3 R0, R93, 0x20, RZ ;  /* 0x000000205d007810 */ /* 0x000fe20007ffe0ff */
[----:B------:R-:W-:Y:S03]  /*9b50*/  BSSY B1, `(.L_x_312) ;  /* 0x0000055000017945 */ /* 0x000fe60003800000 */
[----:B------:R-:W-:-:S13]  /*9b60*/  ISETP.GE.AND P0, PT, R0, R25, PT ;  /* 0x000000190000720c */ /* 0x000fda0003f06270 */
[----:B------:R-:W-:Y:S05]  /*9b70*/  @P0 BRA `(.L_x_313) ;  /* 0x0000052000000947 */ /* 0x000fea0003800000 */
[----:B------:R-:W-:Y:S01]  /*9b80*/  ISETP.GE.AND P0, PT, R86, c[0x0][0x27c], PT ;  /* 0x00009f0056007a0c */ /* 0x000fe20003f06270 */
[----:B------:R-:W-:-:S12]  /*9b90*/  BSSY B0, `(.L_x_314) ;  /* 0x0000028000007945 */ /* 0x000fd80003800000 */
[----:B------:R-:W-:Y:S05]  /*9ba0*/  @P0 BRA `(.L_x_315) ;  /* 0x0000026000000947 */ /* 0x000fea0003800000 */
[----:B-1----:R-:W1:Y:S01]  /*9bb0*/  LDS.128 R4, [R248+0x6000] ;  /* 0x00600000f8047984 */ /* 0x002e620000000c00 */
        /* <DEDUP_REMOVED lines=10> */
[C---:B------:R-:W-:Y:S01]  /*9c60*/  FMUL.FTZ R14, R3.reuse, R8 ;  /* 0x00000008030e7220 */ /* 0x040fe20000410000 */
[C---:B------:R-:W-:Y:S01]  /*9c70*/  SHF.L.U32 R12, R6.reuse, 0x10, RZ ;  /* 0x00000010060c7819 */ /* 0x040fe200000006ff */
[-C--:B------:R-:W-:Y:S01]  /*9c80*/  FFMA.FTZ R17, R3, R9.reuse, -R15 ;  /* 0x0000000903117223 */ /* 0x080fe2000001080f */
[----:B------:R-:W-:Y:S01]  /*9c90*/  LOP3.LUT R11, R6, 0xffff0000, RZ, 0xc0, !PT ;  /* 0xffff0000060b7812 */ /* 0x000fe200078ec0ff */
[-C--:B------:R-:W-:Y:S01]  /*9ca0*/  FMUL.FTZ R8, R5, R4.reuse ;  /* 0x0000000405087220 */ /* 0x080fe20000410000 */
[----:B------:R-:W-:Y:S01]  /*9cb0*/  LOP3.LUT R6, R7, 0xffff0000, RZ, 0xc0, !PT ;  /* 0xffff000007067812 */ /* 0x000fe200078ec0ff */
[----:B------:R-:W-:Y:S01]  /*9cc0*/  FFMA.FTZ R15, R0, R9, R14 ;  /* 0x00000009000f7223 */ /* 0x000fe2000001000e */
[C---:B------:R-:W-:Y:S01]  /*9cd0*/  LOP3.LUT R0, R19.reuse, 0xffff0000, RZ, 0xc0, !PT ;  /* 0xffff000013007812 */ /* 0x040fe200078ec0ff */
[----:B------:R-:W-:Y:S01]  /*9ce0*/  FMUL.FTZ R7, R2, R4 ;  /* 0x0000000402077220 */ /* 0x000fe20000410000 */
[----:B------:R-:W-:Y:S01]  /*9cf0*/  SHF.L.U32 R4, R20, 0x10, RZ ;  /* 0x0000001014047819 */ /* 0x000fe200000006ff */
[-C--:B------:R-:W-:Y:S01]  /*9d00*/  FFMA.FTZ R14, R2, R13.reuse, -R8 ;  /* 0x0000000d020e7223 */ /* 0x080fe20000010808 */
[----:B------:R-:W-:Y:S01]  /*9d10*/  SHF.L.U32 R2, R19, 0x10, RZ ;  /* 0x0000001013027819 */ /* 0x000fe200000006ff */
[----:B------:R-:W-:Y:S01]  /*9d20*/  FFMA.FTZ R9, R5, R13, R7 ;  /* 0x0000000d05097223 */ /* 0x000fe20000010007 */
[----:B------:R-:W-:Y:S01]  /*9d30*/  LOP3.LUT R3, R20, 0xffff0000, RZ, 0xc0, !PT ;  /* 0xffff000014037812 */ /* 0x000fe200078ec0ff */
[----:B------:R-:W-:-:S02]  /*9d40*/  FMUL.FTZ R7, R0, R6 ;  /* 0x0000000600077220 */ /* 0x000fc40000410000 */
[-C--:B------:R-:W-:Y:S02]  /*9d50*/  FMUL.FTZ R8, R2, R11.reuse ;  /* 0x0000000b02087220 */ /* 0x080fe40000410000 */
[C---:B------:R-:W-:Y:S02]  /*9d60*/  FMUL.FTZ R5, R4.reuse, R11 ;  /* 0x0000000b04057220 */ /* 0x040fe40000410000 */
[----:B------:R-:W-:Y:S02]  /*9d70*/  FMUL.FTZ R6, R3, R6 ;  /* 0x0000000603067220 */ /* 0x000fe40000410000 */
[-C--:B------:R-:W-:Y:S01]  /*9d80*/  FFMA.FTZ R8, R4, R12.reuse, -R8 ;  /* 0x0000000c04087223 */ /* 0x080fe20000010808 */
        /* <DEDUP_REMOVED lines=8> */
.L_x_315:
[----:B------:R-:W-:Y:S05]  /*9e10*/  BSYNC B0 ;  /* 0x0000000000007941 */ /* 0x000fea0003800000 */
.L_x_314:
        /* <DEDUP_REMOVED lines=40> */
.L_x_313:
[----:B------:R-:W-:Y:S05]  /*a0a0*/  BSYNC B1 ;  /* 0x0000000000017941 */ /* 0x000fea0003800000 */
.L_x_312:
        /* <DEDUP_REMOVED lines=45> */
.L_x_319:
[----:B------:R-:W-:Y:S05]  /*a380*/  BSYNC B0 ;  /* 0x0000000000007941 */ /* 0x000fea0003800000 */
.L_x_318:
        /* <DEDUP_REMOVED lines=40> */
.L_x_317:
[----:B------:R-:W-:Y:S05]  /*a610*/  BSYNC B1 ;  /* 0x0000000000017941 */ /* 0x000fea0003800000 */
.L_x_316:
[----:B------:R-:W-:-:S04]  /*a620*/  IADD3 R0, R93, 0x60, RZ ;  /* 0x000000605d007810 */ /* 0x000fc80007ffe0ff */
        /* <DEDUP_REMOVED lines=34> */
[----:B------:R-:W-:Y:S01]  /*a850*/  FFMA.FTZ R8, R4, R12, -R8 ;  /* 0x0000000c04087223 */ /* 0x000fe20000010808 */
        /* <DEDUP_REMOVED lines=8> */
.L_x_322:
[----:B------:R-:W-:Y:S05]  /*a8e0*/  BSYNC B0 ;  /* 0x0000000000007941 */ /* 0x000fea0003800000 */
.L_x_321:
        /* <DEDUP_REMOVED lines=39> */
[----:B------:R1:W-:Y:S01]  /*ab60*/  STS.128 [R249+0x8000], R4 ;  /* 0x00800004f9007388 */ /* 0x0003e20000000c00 */
[----:B------:R-:W-:Y:S05]  /*ab70*/  BRA `(.L_x_320) ;  /* 0x00001ac000007947 */ /* 0x000fea0003800000 */
.L_x_305:
[----:B------:R-:W-:Y:S01]  /*ab80*/  ISETP.GE.AND P0, PT, R4, R0, PT ;  /* 0x000000000400720c */ /* 0x000fe20003f06270 */
[----:B------:R-:W1:Y:S01]  /*ab90*/  SHFL.IDX PT, R15, R2, RZ, 0x1c1f ;  /* 0x001c1fff020f7589 */ /* 0x000e6200000e0000 */
[----:B------:R-:W-:Y:S01]  /*aba0*/  BSSY B0, `(.L_x_323) ;  /* 0x0000014000007945 */ /* 0x000fe20003800000 */
[----:B------:R-:W-:Y:S01]  /*abb0*/  CS2R R4, SRZ ;  /* 0x0000000000047805 */ /* 0x000fe2000001ff00 */
[----:B------:R-:W-:Y:S01]  /*abc0*/  CS2R R10, SRZ ;  /* 0x00000000000a7805 */ /* 0x000fe2000001ff00 */
[----:B------:R-:W2:Y:S01]  /*abd0*/  SHFL.IDX PT, R12, R6, RZ, 0x1c1f ;  /* 0x001c1fff060c7589 */ /* 0x000ea200000e0000 */
[----:B------:R-:W-:-:S03]  /*abe0*/  CS2R R8, SRZ ;  /* 0x0000000000087805 */ /* 0x000fc6000001ff00 */
[----:B------:R-:W3:Y:S04]  /*abf0*/  SHFL.IDX PT, R14, R3, RZ, 0x1c1f ;  /* 0x001c1fff030e7589 */ /* 0x000ee800000e0000 */
[----:B------:R4:W1:Y:S02]  /*ac00*/  SHFL.IDX PT, R13, R7, RZ, 0x1c1f ;  /* 0x001c1fff070d7589 */ /* 0x00086400000e0000 */
[----:B----4-:R-:W-:Y:S01]  /*ac10*/  CS2R R6, SRZ ;  /* 0x0000000000067805 */ /* 0x010fe2000001ff00 */
[----:B------:R-:W-:Y:S05]  /*ac20*/  @P0 BRA `(.L_x_324) ;  /* 0x000000b000000947 */ /* 0x000fea0003800000 */
[C---:B-123--:R-:W-:Y:S01]  /*ac30*/  ISETP.GE.AND P0, PT, R84.reuse, c[0x0][0x27c], PT ;  /* 0x00009f0054007a0c */ /* 0x04efe20003f06270 */
[C---:B------:R-:W-:Y:S01]  /*ac40*/  IMAD.SHL.U32 R2, R84.reuse, 0x2, RZ ;  /* 0x0000000254027824 */ /* 0x040fe200078e00ff */
[----:B------:R-:W-:Y:S01]  /*ac50*/  SHF.L.U64.HI R3, R84, 0x1, R85 ;  /* 0x0000000154037819 */ /* 0x000fe20000010255 */
[----:B------:R-:W-:-:S03]  /*ac60*/  CS2R R6, SRZ ;  /* 0x0000000000067805 */ /* 0x000fc6000001ff00 */
[-C--:B------:R-:W-:Y:S02]  /*ac70*/  IADD3 R12, P2, R12, R2.reuse, RZ ;  /* 0x000000020c0c7210 */ /* 0x080fe40007f5e0ff */
[----:B------:R-:W-:-:S03]  /*ac80*/  IADD3 R2, P1, R13, R2, RZ ;  /* 0x000000020d027210 */ /* 0x000fc60007f3e0ff */
[--C-:B------:R-:W-:Y:S02]  /*ac90*/  IMAD.X R13, R15, 0x1, R3.reuse, P2 ;  /* 0x000000010f0d7824 */ /* 0x100fe400010e0603 */
[----:B------:R-:W-:Y:S01]  /*aca0*/  IMAD.X R3, R14, 0x1, R3, P1 ;  /* 0x000000010e037824 */ /* 0x000fe200008e0603 */
[----:B------:R-:W-:Y:S05]  /*acb0*/  @P0 BRA `(.L_x_324) ;  /* 0x0000002000000947 */ /* 0x000fea0003800000 */
[----:B------:R1:W5:Y:S04]  /*acc0*/  LD.E.128 R8, [R12.64] ;  /* 0x000000080c087980 */ /* 0x000368000c101d00 */
[----:B------:R1:W5:Y:S02]  /*acd0*/  LD.E.128 R4, [R2.64] ;  /* 0x0000000802047980 */ /* 0x000364000c101d00 */
.L_x_324:
[----:B-123--:R-:W-:Y:S05]  /*ace0*/  BSYNC B0 ;  /* 0x0000000000007941 */ /* 0x00efea0003800000 */
.L_x_323:
[----:B------:R-:W-:Y:S01]  /*acf0*/  IMAD R0, R26, -0x80, R0 ;  /* 0xffffff801a007824 */ /* 0x000fe200078e0200 */
[----:B------:R-:W-:Y:S01]  /*ad00*/  ISETP.GE.AND P0, PT, R84, c[0x0][0x27c], PT ;  /* 0x00009f0054007a0c */ /* 0x000fe20003f06270 */
[----:B-----5:R-:W-:Y:S01]  /*ad10*/  IMAD.MOV.U32 R18, RZ, RZ, R8 ;  /* 0x000000ffff127224 */ /* 0x020fe200078e0008 */
[--C-:B------:R-:W-:Y:S01]  /*ad20*/  SHF.R.U64 R16, R8, 0x10, R9.reuse ;  /* 0x0000001008107819 */ /* 0x100fe20000001209 */
[----:B------:R-:W-:Y:S01]  /*ad30*/  IMAD.MOV.U32 R15, RZ, RZ, R10 ;  /* 0x000000ffff0f7224 */ /* 0x000fe200078e000a */
[----:B------:R-:W-:Y:S01]  /*ad40*/  IMNMX R37, R0, 0x80, PT ;  /* 0x0000008000257817 */ /* 0x000fe20003800200 */
[----:B------:R-:W-:Y:S01]  /*ad50*/  IMAD.MOV.U32 R17, RZ, RZ, R9 ;  /* 0x000000ffff117224 */ /* 0x000fe200078e0009 */
[--C-:B------:R-:W-:Y:S01]  /*ad60*/  SHF.R.U64 R13, R10, 0x10, R11.reuse ;  /* 0x000000100a0d7819 */ /* 0x100fe2000000120b */
[----:B------:R-:W-:Y:S01]  /*ad70*/  IMAD.MOV.U32 R10, RZ, RZ, R4 ;  /* 0x000000ffff0a7224 */ /* 0x000fe200078e0004 */
[----:B------:R-:W-:Y:S01]  /*ad80*/  ISETP.GE.OR P1, PT, R93, R37, P0 ;  /* 0x000000255d00720c */ /* 0x000fe20000726670 */
[----:B------:R-:W-:Y:S01]  /*ad90*/  IMAD.MOV.U32 R14, RZ, RZ, R11 ;  /* 0x000000ffff0e7224 */ /* 0x000fe200078e000b */
[----:B------:R-:W-:Y:S01]  /*ada0*/  SHF.R.U32.HI R12, RZ, 0x10, R9 ;  /* 0x00000010ff0c7819 */ /* 0x000fe20000011609 */
[--C-:B------:R-:W-:Y:S01]  /*adb0*/  IMAD.MOV.U32 R9, RZ, RZ, R5.reuse ;  /* 0x000000ffff097224 */ /* 0x100fe200078e0005 */
[----:B------:R-:W-:Y:S01]  /*adc0*/  SHF.R.U64 R8, R4, 0x10, R5 ;  /* 0x0000001004087819 */ /* 0x000fe20000001205 */
[----:B------:R-:W-:Y:S01]  /*add0*/  IMAD.MOV.U32 R3, RZ, RZ, R7 ;  /* 0x000000ffff037224 */ /* 0x000fe200078e0007 */
[----:B------:R-:W-:Y:S01]  /*ade0*/  SHF.R.U32.HI R4, RZ, 0x10, R5 ;  /* 0x00000010ff047819 */ /* 0x000fe20000011605 */
[----:B------:R-:W-:Y:S01]  /*adf0*/  IMAD.MOV.U32 R5, RZ, RZ, R6 ;  /* 0x000000ffff057224 */ /* 0x000fe200078e0006 */
[----:B------:R-:W-:Y:S01]  /*ae00*/  SHF.R.U32.HI R11, RZ, 0x10, R11 ;  /* 0x00000010ff0b7819 */ /* 0x000fe2000001160b */
[----:B------:R-:W-:-:S04]  /*ae10*/  DEPBAR.LE SB0, 0x1 ;  /* 0x000080400000791a */ /* 0x000fc80000000000 */
[--C-:B------:R-:W-:Y:S01]  /*ae20*/  SHF.R.U64 R2, R6, 0x10, R7.reuse ;  /* 0x0000001006027819 */ /* 0x100fe20000001207 */
[----:B------:R-:W-:Y:S01]  /*ae30*/  BSSY B0, `(.L_x_325) ;  /* 0x0000065000007945 */ /* 0x000fe20003800000 */
[----:B------:R-:W-:Y:S02]  /*ae40*/  SHF.R.U32.HI R0, RZ, 0x10, R7 ;  /* 0x00000010ff007819 */ /* 0x000fe40000011607 */
[----:B------:R-:W-:Y:S02]  /*ae50*/  PRMT R24, R18, 0x5410, R16 ;  /* 0x0000541012187816 */ /* 0x000fe40000000010 */
[----:B------:R-:W-:Y:S02]  /*ae60*/  PRMT R30, R17, 0x5410, R12 ;  /* 0x00005410111e7816 */ /* 0x000fe4000000000c */
[----:B------:R-:W-:Y:S02]  /*ae70*/  PRMT R26, R15, 0x5410, R13 ;  /* 0x000054100f1a7816 */ /* 0x000fe4000000000d */
[----:B------:R-:W-:-:S02]  /*ae80*/  PRMT R29, R14, 0x5410, R11 ;  /* 0x000054100e1d7816 */ /* 0x000fc4000000000b */
[----:B------:R-:W-:Y:S02]  /*ae90*/  PRMT R23, R10, 0x5410, R8 ;  /* 0x000054100a177816 */ /* 0x000fe40000000008 */
[----:B------:R-:W-:Y:S02]  /*aea0*/  PRMT R27, R9, 0x5410, R4 ;  /* 0x00005410091b7816 */ /* 0x000fe40000000004 */
[----:B------:R-:W-:Y:S02]  /*aeb0*/  PRMT R25, R5, 0x5410, R2 ;  /* 0x0000541005197816 */ /* 0x000fe40000000002 */
[----:B------:R-:W-:Y:S01]  /*aec0*/  PRMT R28, R3, 0x5410, R0 ;  /* 0x00005410031c7816 */ /* 0x000fe20000000000 */
[----:B------:R-:W-:Y:S06]  /*aed0*/  BAR.SYNC.DEFER_BLOCKING 0x0 ;  /* 0x0000000000007b1d */ /* 0x000fec0000010000 */
[----:B------:R-:W-:Y:S05]  /*aee0*/  @P1 BRA `(.L_x_326) ;  /* 0x0000059000001947 */ /* 0x000fea0003800000 */
[----:B------:R-:W2:Y:S04]  /*aef0*/  LDL R21, [R1+0x38] ;  /* 0x0000380001157983 */ /* 0x000ea80000100800 */
[----:B------:R-:W3:Y:S04]  /*af00*/  LDL R20, [R1+0x3c] ;  /* 0x00003c0001147983 */ /* 0x000ee80000100800 */
[----:B------:R-:W4:Y:S04]  /*af10*/  LDL R42, [R1+0xc4] ;  /* 0x0000c400012a7983 */ /* 0x000f280000100800 */
[----:B------:R-:W1:Y:S01]  /*af20*/  S2R R22, SR_TID.X ;  /* 0x0000000000167919 */ /* 0x000e620000002100 */
[----:B------:R-:W-:-:S02]  /*af30*/  IADD3 R0, R84, c[0x0][0x27c], RZ ;  /* 0x00009f0054007a10 */ /* 0x000fc40007ffe0ff */
[----:B-1----:R-:W-:-:S04]  /*af40*/  SHF.R.S32.HI R19, RZ, 0x1f, R22 ;  /* 0x0000001fff137819 */ /* 0x002fc80000011416 */
[----:B------:R-:W-:-:S04]  /*af50*/  LEA.HI R19, R19, R22, RZ, 0x5 ;  /* 0x0000001613137211 */ /* 0x000fc800078f28ff */
[----:B------:R-:W-:-:S04]  /*af60*/  SHF.R.S32.HI R19, RZ, 0x5, R19 ;  /* 0x00000005ff137819 */ /* 0x000fc80000011413 */
[----:B------:R-:W-:Y:S01]  /*af70*/  SHF.L.U32 R19, R19, 0x9, RZ ;  /* 0x0000000913137819 */ /* 0x000fe200000006ff */
[----:B------:R-:W-:Y:S01]  /*af80*/  IMAD.U32 R2, R23, 0x10000, RZ ;  /* 0x0001000017027824 */ /* 0x000fe200078e00ff */
[----:B--2---:R-:W-:-:S04]  /*af90*/  LOP3.LUT R0, R21, 0x38, R0, 0xf8, !PT ;  /* 0x0000003815007812 */ /* 0x004fc800078ef800 */
[----:B---3--:R-:W-:Y:S01]  /*afa0*/  LOP3.LUT R0, R0, R20, RZ, 0x3c, !PT ;  /* 0x0000001400007212 */ /* 0x008fe200078e3cff */
[----:B----4-:R-:W1:Y:S04]  /*afb0*/  LDS.128 R8, [R42] ;  /* 0x000000002a087984 */ /* 0x010e680000000c00 */
[----:B------:R-:W-:-:S05]  /*afc0*/  IMAD.IADD R0, R19, 0x1, R0 ;  /* 0x0000000113007824 */ /* 0x000fca00078e0200 */
[----:B------:R-:W-:-:S05]  /*afd0*/  SHF.L.U32 R31, R0, 0x1, RZ ;  /* 0x00000001001f7819 */ /* 0x000fca00000006ff */
[----:B------:R-:W2:Y:S01]  /*afe0*/  LDS.128 R4, [R31+0x5100] ;  /* 0x005100001f047984 */ /* 0x000ea20000000c00 */
[----:B------:R-:W-:Y:S01]  /*aff0*/  SHF.L.U32 R0, R24, 0x10, RZ ;  /* 0x0000001018007819 */ /* 0x000fe200000006ff */
[C---:B-1----:R-:W-:Y:S01]  /*b000*/  IMAD.U32 R12, R8.reuse, 0x10000, RZ ;  /* 0x00010000080c7824 */ /* 0x042fe200078e00ff */
[----:B------:R-:W-:Y:S01]  /*b010*/  LOP3.LUT R13, R8, 0xffff0000, RZ, 0xc0, !PT ;  /* 0xffff0000080d7812 */ /* 0x000fe200078ec0ff */
[C---:B------:R-:W-:Y:S01]  /*b020*/  IMAD.U32 R15, R10.reuse, 0x10000, RZ ;  /* 0x000100000a0f7824 */ /* 0x040fe200078e00ff */
[C---:B------:R-:W-:Y:S02]  /*b030*/  SHF.L.U32 R14, R9.reuse, 0x10, RZ ;  /* 0x00000010090e7819 */ /* 0x040fe400000006ff */
[----:B------:R-:W-:Y:S02]  /*b040*/  LOP3.LUT R22, R9, 0xffff0000, RZ, 0xc0, !PT ;  /* 0xffff000009167812 */ /* 0x000fe400078ec0ff */
[----:B------:R-:W-:Y:S01]  /*b050*/  LOP3.LUT R16, R10, 0xffff0000, RZ, 0xc0, !PT ;  /* 0xffff00000a107812 */ /* 0x000fe200078ec0ff */
[C---:B--2---:R-:W-:Y:S01]  /*b060*/  IMAD.U32 R3, R4.reuse, 0x10000, RZ ;  /* 0x0001000004037824 */ /* 0x044fe200078e00ff */
[----:B------:R-:W-:-:S02]  /*b070*/  LOP3.LUT R8, R4, 0xffff0000, RZ, 0xc0, !PT ;  /* 0xffff000004087812 */ /* 0x000fc400078ec0ff */
[----:B------:R-:W-:Y:S01]  /*b080*/  LOP3.LUT R4, R23, 0xffff0000, RZ, 0xc0, !PT ;  /* 0xffff000017047812 */ /* 0x000fe200078ec0ff */
[----:B------:R-:W-:Y:S01]  /*b090*/  FMUL.FTZ R17, R3, R2 ;  /* 0x0000000203117220 */ /* 0x000fe20000410000 */
[C---:B------:R-:W-:Y:S02]  /*b0a0*/  SHF.L.U32 R9, R5.reuse, 0x10, RZ ;  /* 0x0000001005097819 */ /* 0x040fe400000006ff */
[----:B------:R-:W-:Y:S01]  /*b0b0*/  LOP3.LUT R19, R5, 0xffff0000, RZ, 0xc0, !PT ;  /* 0xffff000005137812 */ /* 0x000fe200078ec0ff */
[C---:B------:R-:W-:Y:S01]  /*b0c0*/  IMAD.U32 R5, R6.reuse, 0x10000, RZ ;  /* 0x0001000006057824 */ /* 0x040fe200078e00ff */
[----:B------:R-:W-:Y:S01]  /*b0d0*/  LOP3.LUT R10, R6, 0xffff0000, RZ, 0xc0, !PT ;  /* 0xffff0000060a7812 */ /* 0x000fe200078ec0ff */
[-C--:B------:R-:W-:Y:S01]  /*b0e0*/  FMUL.FTZ R6, R3, R0.reuse ;  /* 0x0000000003067220 */ /* 0x080fe20000410000 */
[C---:B------:R-:W-:Y:S02]  /*b0f0*/  SHF.L.U32 R20, R11.reuse, 0x10, RZ ;  /* 0x000000100b147819 */ /* 0x040fe400000006ff */
[----:B------:R-:W-:Y:S01]  /*b100*/  LOP3.LUT R21, R11, 0xffff0000, RZ, 0xc0, !PT ;  /* 0xffff00000b157812 */ /* 0x000fe200078ec0ff */
[----:B------:R-:W-:Y:S01]  /*b110*/  FFMA.FTZ R36, R12, R0, -R17 ;  /* 0x000000000c247223 */ /* 0x000fe20000010811 */
[----:B------:R-:W-:-:S02]  /*b120*/  SHF.L.U32 R11, R7, 0x10, RZ ;  /* 0x00000010070b7819 */ /* 0x000fc400000006ff */
[----:B------:R-:W-:Y:S01]  /*b130*/  LOP3.LUT R18, R7, 0xffff0000, RZ, 0xc0, !PT ;  /* 0xffff000007127812 */ /* 0x000fe200078ec0ff */
[----:B------:R-:W-:Y:S01]  /*b140*/  FMUL.FTZ R7, R8, R4 ;  /* 0x0000000408077220 */ /* 0x000fe20000410000 */
[----:B------:R-:W-:Y:S01]  /*b150*/  LOP3.LUT R3, R24, 0xffff0000, RZ, 0xc0, !PT ;  /* 0xffff000018037812 */ /* 0x000fe200078ec0ff */
[----:B------:R-:W-:Y:S02]  /*b160*/  IMAD.U32 R0, R27, 0x10000, RZ ;  /* 0x000100001b007824 */ /* 0x000fe400078e00ff */
[----:B------:R-:W-:Y:S01]  /*b170*/  FFMA.FTZ R35, R12, R2, R6 ;  /* 0x000000020c237223 */ /* 0x000fe20000010006 */
[----:B------:R-:W-:Y:S01]  /*b180*/  SHF.L.U32 R2, R30, 0x10, RZ ;  /* 0x000000101e027819 */ /* 0x000fe200000006ff */
[-C--:B------:R-:W-:Y:S02]  /*b190*/  FFMA.FTZ R34, R13, R3.reuse, -R7 ;  /* 0x000000030d227223 */ /* 0x080fe40000010807 */
[----:B------:R-:W-:Y:S01]  /*b1a0*/  FMUL.FTZ R7, R9, R0 ;  /* 0x0000000009077220 */ /* 0x000fe20000410000 */
[----:B------:R-:W-:Y:S01]  /*b1b0*/  SHF.L.U32 R6, R25, 0x10, RZ ;  /* 0x0000001019067819 */ /* 0x000fe200000006ff */
[----:B------:R-:W-:-:S02]  /*b1c0*/  FMUL.FTZ R8, R8, R3 ;  /* 0x0000000308087220 */ /* 0x000fc40000410000 */
[-C--:B------:R-:W-:Y:S02]  /*b1d0*/  FMUL.FTZ R3, R9, R2.reuse ;  /* 0x0000000209037220 */ /* 0x080fe40000410000 */
[----:B------:R-:W-:Y:S02]  /*b1e0*/  FFMA.FTZ R32, R14, R2, -R7 ;  /* 0x000000020e207223 */ /* 0x000fe40000010807 */
[----:B------:R-:W-:Y:S02]  /*b1f0*/  IMAD.U32 R2, R26, 0x10000, RZ ;  /* 0x000100001a027824 */ /* 0x000fe400078e00ff */
[----:B------:R-:W-:Y:S02]  /*b200*/  FFMA.FTZ R33, R13, R4, R8 ;  /* 0x000000040d217223 */ /* 0x000fe40000010008 */
[C---:B------:R-:W-:Y:S02]  /*b210*/  FMUL.FTZ R4, R5.reuse, R6 ;  /* 0x0000000605047220 */ /* 0x040fe40000410000 */
[----:B------:R-:W-:Y:S01]  /*b220*/  FFMA.FTZ R17, R14, R0, R3 ;  /* 0x000000000e117223 */ /* 0x000fe20000010003 */
[----:B------:R-:W-:Y:S01]  /*b230*/  LOP3.LUT R3, R26, 0xffff0000, RZ, 0xc0, !PT ;  /* 0xffff00001a037812 */ /* 0x000fe200078ec0ff */
[-C--:B------:R-:W-:Y:S01]  /*b240*/  FMUL.FTZ R9, R5, R2.reuse ;  /* 0x0000000205097220 */ /* 0x080fe20000410000 */
[----:B------:R-:W-:Y:S01]  /*b250*/  SHF.L.U32 R5, R28, 0x10, RZ ;  /* 0x000000101c057819 */ /* 0x000fe200000006ff */
[----:B------:R-:W-:Y:S01]  /*b260*/  FFMA.FTZ R14, R15, R2, -R4 ;  /* 0x000000020f0e7223 */ /* 0x000fe20000010804 */
[----:B------:R-:W-:-:S02]  /*b270*/  LOP3.LUT R0, R25, 0xffff0000, RZ, 0xc0, !PT ;  /* 0xffff000019007812 */ /* 0x000fc400078ec0ff */
[----:B------:R-:W-:Y:S01]  /*b280*/  SHF.L.U32 R2, R29, 0x10, RZ ;  /* 0x000000101d027819 */ /* 0x000fe200000006ff */
[C---:B------:R-:W-:Y:S02]  /*b290*/  FMUL.FTZ R7, R10.reuse, R3 ;  /* 0x000000030a077220 */ /* 0x040fe40000410000 */
[----:B------:R-:W-:Y:S02]  /*b2a0*/  FMUL.FTZ R4, R11, R5 ;  /* 0x000000050b047220 */ /* 0x000fe40000410000 */
[----:B------:R-:W-:Y:S02]  /*b2b0*/  FMUL.FTZ R8, R10, R0 ;  /* 0x000000000a087220 */ /* 0x000fe40000410000 */
[----:B------:R-:W-:Y:S02]  /*b2c0*/  FFMA.FTZ R15, R15, R6, R9 ;  /* 0x000000060f0f7223 */ /* 0x000fe40000010009 */
[----:B------:R-:W-:Y:S02]  /*b2d0*/  FMUL.FTZ R6, R11, R2 ;  /* 0x000000020b067220 */ /* 0x000fe40000410000 */
[----:B------:R-:W-:Y:S01]  /*b2e0*/  FFMA.FTZ R13, R16, R0, R7 ;  /* 0x00000000100d7223 */ /* 0x000fe20000010007 */
[----:B------:R-:W-:Y:S01]  /*b2f0*/  LOP3.LUT R0, R28, 0xffff0000, RZ, 0xc0, !PT ;  /* 0xffff00001c007812 */ /* 0x000fe200078ec0ff */
[----:B------:R-:W-:Y:S01]  /*b300*/  FFMA.FTZ R11, R20, R2, -R4 ;  /* 0x00000002140b7223 */ /* 0x000fe20000010804 */
[----:B------:R-:W-:Y:S01]  /*b310*/  LOP3.LUT R2, R27, 0xffff0000, RZ, 0xc0, !PT ;  /* 0xffff00001b027812 */ /* 0x000fe200078ec0ff */
[----:B------:R-:W-:Y:S01]  /*b320*/  FFMA.FTZ R10, R16, R3, -R8 ;  /* 0x00000003100a7223 */ /* 0x000fe20000010808 */
[----:B------:R-:W-:-:S02]  /*b330*/  LOP3.LUT R4, R30, 0xffff0000, RZ, 0xc0, !PT ;  /* 0xffff00001e047812 */ /* 0x000fc400078ec0ff */
[----:B------:R-:W-:Y:S01]  /*b340*/  LOP3.LUT R3, R29, 0xffff0000, RZ, 0xc0, !PT ;  /* 0xffff00001d037812 */ /* 0x000fe200078ec0ff */
[----:B------:R-:W-:Y:S02]  /*b350*/  FFMA.FTZ R12, R20, R5, R6 ;  /* 0x00000005140c7223 */ /* 0x000fe40000010006 */
[C---:B------:R-:W-:Y:S02]  /*b360*/  FMUL.FTZ R8, R19.reuse, R2 ;  /* 0x0000000213087220 */ /* 0x040fe40000410000 */
[C---:B------:R-:W-:Y:S02]  /*b370*/  FMUL.FTZ R6, R18.reuse, R0 ;  /* 0x0000000012067220 */ /* 0x040fe40000410000 */
[-C--:B------:R-:W-:Y:S02]  /*b380*/  FMUL.FTZ R7, R19, R4.reuse ;  /* 0x0000000413077220 */ /* 0x080fe40000410000 */
[----:B------:R-:W-:Y:S02]  /*b390*/  FMUL.FTZ R5, R18, R3 ;  /* 0x0000000312057220 */ /* 0x000fe40000410000 */
[----:B------:R-:W-:-:S02]  /*b3a0*/  FFMA.FTZ R9, R22, R4, -R8 ;  /* 0x0000000416097223 */ /* 0x000fc40000010808 */
[C---:B------:R-:W-:Y:S02]  /*b3b0*/  FFMA.FTZ R3, R21.reuse, R3, -R6 ;  /* 0x0000000315037223 */ /* 0x040fe40000010806 */
[----:B------:R-:W-:Y:S02]  /*b3c0*/  FFMA.FTZ R2, R22, R2, R7 ;  /* 0x0000000216027223 */ /* 0x000fe40000010007 */
[----:B------:R-:W-:Y:S01]  /*b3d0*/  FFMA.FTZ R0, R21, R0, R5 ;  /* 0x0000000015007223 */ /* 0x000fe20000010005 */
[----:B------:R-:W-:Y:S02]  /*b3e0*/  F2FP.BF16.PACK_AB R10, R10, R14 ;  /* 0x0000000e0a0a723e */ /* 0x000fe400000010ff */
[----:B------:R-:W-:Y:S02]  /*b3f0*/  F2FP.BF16.PACK_AB R8, R34, R36 ;  /* 0x000000242208723e */ /* 0x000fe400000010ff */
[----:B------:R-:W-:Y:S02]  /*b400*/  F2FP.BF16.PACK_AB R9, R9, R32 ;  /* 0x000000200909723e */ /* 0x000fe400000010ff */
[----:B------:R-:W-:-:S02]  /*b410*/  F2FP.BF16.PACK_AB R11, R3, R11 ;  /* 0x0000000b030b723e */ /* 0x000fc400000010ff */
[----:B------:R-:W-:Y:S02]  /*b420*/  F2FP.BF16.PACK_AB R6, R13, R15 ;  /* 0x0000000f0d06723e */ /* 0x000fe400000010ff */
[----:B------:R-:W-:Y:S02]  /*b430*/  F2FP.BF16.PACK_AB R4, R33, R35 ;  /* 0x000000232104723e */ /* 0x000fe400000010ff */
[----:B------:R-:W-:Y:S02]  /*b440*/  F2FP.BF16.PACK_AB R5, R2, R17 ;  /* 0x000000110205723e */ /* 0x000fe400000010ff */
[----:B------:R-:W-:Y:S01]  /*b450*/  F2FP.BF16.PACK_AB R7, R0, R12 ;  /* 0x0000000c0007723e */ /* 0x000fe200000010ff */
[----:B------:R1:W-:Y:S04]  /*b460*/  STS.128 [R42], R8 ;  /* 0x000000082a007388 */ /* 0x0003e80000000c00 */
[----:B------:R1:W-:Y:S02]  /*b470*/  STS.128 [R31+0x5100], R4 ;  /* 0x005100041f007388 */ /* 0x0003e40000000c00 */
.L_x_326:
[----:B------:R-:W-:Y:S05]  /*b480*/  BSYNC B0 ;  /* 0x0000000000007941 */ /* 0x000fea0003800000 */
.L_x_325:
[----:B------:R-:W-:Y:S01]  /*b490*/  IADD3 R0, R93, 0x20, RZ ;  /* 0x000000205d007810 */ /* 0x000fe20007ffe0ff */
[----:B------:R-:W-:Y:S03]  /*b4a0*/  BSSY B0, `(.L_x_327) ;  /* 0x000005d000007945 */ /* 0x000fe60003800000 */
[----:B------:R-:W-:-:S13]  /*b4b0*/  ISETP.GE.OR P1, PT, R0, R37, P0 ;  /* 0x000000250000720c */ /* 0x000fda0000726670 */
[----:B------:R-:W-:Y:S05]  /*b4c0*/  @P1 BRA `(.L_x_328) ;  /* 0x000005a000001947 */ /* 0x000fea0003800000 */
[----:B------:R-:W2:Y:S01]  /*b4d0*/  LDL R2, [R1+0x44] ;  /* 0x0000440001027983 */ /* 0x000ea20000100800 */
[C---:B------:R-:W-:Y:S02]  /*b4e0*/  IADD3 R3, R93.reuse, 0x20, RZ ;  /* 0x000000205d037810 */ /* 0x040fe40007ffe0ff */
[----:B-1----:R-:W-:Y:S01]  /*b4f0*/  IADD3 R4, R93, 0x20, RZ ;  /* 0x000000205d047810 */ /* 0x002fe20007ffe0ff */
[----:B------:R-:W3:Y:S02]  /*b500*/  LDL R42, [R1+0xd0] ;  /* 0x0000d000012a7983 */ /* 0x000ee40000100800 */
[----:B------:R-:W-:Y:S02]  /*b510*/  IMAD.SHL.U32 R3, R3, 0x40, RZ ;  /* 0x0000004003037824 */ /* 0x000fe400078e00ff */
[----:B------:R-:W-:Y:S01]  /*b520*/  IMAD.SHL.U32 R4, R4, 0x40, RZ ;  /* 0x0000004004047824 */ /* 0x000fe200078e00ff */
[----:B------:R-:W-:Y:S02]  /*b530*/  IADD3 R0, R84, c[0x0][0x27c], RZ ;  /* 0x00009f0054007a10 */ /* 0x000fe40007ffe0ff */
[----:B------:R-:W-:-:S02]  /*b540*/  LOP3.LUT R3, R3, 0x1c0, RZ, 0xc0, !PT ;  /* 0x000001c003037812 */ /* 0x000fc400078ec0ff */
[----:B------:R-:W-:Y:S02]  /*b550*/  LOP3.LUT R4, R4, 0x1c0, RZ, 0xc0, !PT ;  /* 0x000001c004047812 */ /* 0x000fe400078ec0ff */
[----:B------:R-:W-:Y:S02]  /*b560*/  SHF.R.U32.HI R3, RZ, 0x3, R3 ;  /* 0x00000003ff037819 */ /* 0x000fe40000011603 */
[----:B------:R-:W-:-:S04]  /*b570*/  LOP3.LUT R0, R4, 0x38, R0, 0xf8, !PT ;  /* 0x0000003804007812 */ /* 0x000fc800078ef800 */
[----:B------:R-:W-:-:S04]  /*b580*/  LOP3.LUT R0, R0, R3, RZ, 0x3c, !PT ;  /* 0x0000000300007212 */ /* 0x000fc800078e3cff */
[----:B--2---:R-:W-:Y:S01]  /*b590*/  IADD3 R0, R2, R0, RZ ;  /* 0x0000000002007210 */ /* 0x004fe20007ffe0ff */
[----:B---3--:R-:W1:Y:S04]  /*b5a0*/  LDS.128 R8, [R42] ;  /* 0x000000002a087984 */ /* 0x008e680000000c00 */
[----:B------:R-:W-:-:S05]  /*b5b0*/  IMAD.SHL.U32 R31, R0, 0x2, RZ ;  /* 0x00000002001f7824 */ /* 0x000fca00078e00ff */
[----:B------:R-:W2:Y:S01]  /*b5c0*/  LDS.128 R4, [R31+0x5100] ;  /* 0x005100001f047984 */ /* 0x000ea20000000c00 */
[----:B------:R-:W-:Y:S01]  /*b5d0*/  SHF.L.U32 R2, R23, 0x10, RZ ;  /* 0x0000001017027819 */ /* 0x000fe200000006ff */
[----:B------:R-:W-:Y:S01]  /*b5e0*/  IMAD.U32 R0, R24, 0x10000, RZ ;  /* 0x0001000018007824 */ /* 0x000fe200078e00ff */
[C---:B-1----:R-:W-:Y:S02]  /*b5f0*/  SHF.L.U32 R12, R8.reuse, 0x10, RZ ;  /* 0x00000010080c7819 */ /* 0x042fe400000006ff */
[----:B------:R-:W-:Y:S02]  /*b600*/  LOP3.LUT R13, R8, 0xffff0000, RZ, 0xc0, !PT ;  /* 0xffff0000080d7812 */ /* 0x000fe400078ec0ff */
[C---:B--2---:R-:W-:Y:S01]  /*b610*/  SHF.L.U32 R3, R4.reuse, 0x10, RZ ;  /* 0x0000001004037819 */ /* 0x044fe200000006ff */
[C---:B------:R-:W-:Y:S01]  /*b620*/  IMAD.U32 R14, R9.reuse, 0x10000, RZ ;  /* 0x00010000090e7824 */ /* 0x040fe200078e00ff */
[----:B------:R-:W-:Y:S02]  /*b630*/  LOP3.LUT R8, R4, 0xffff0000, RZ, 0xc0, !PT ;  /* 0xffff000004087812 */ /* 0x000fe400078ec0ff */
[----:B------:R-:W-:Y:S01]  /*b640*/  LOP3.LUT R22, R9, 0xffff0000, RZ, 0xc0, !PT ;  /* 0xffff000009167812 */ /* 0x000fe200078ec0ff */
[----:B------:R-:W-:Y:S01]  /*b650*/  FMUL.FTZ R17, R2, R3 ;  /* 0x0000000302117220 */ /* 0x000fe20000410000 */
[----:B------:R-:W-:Y:S01]  /*b660*/  LOP3.LUT R4, R23, 0xffff0000, RZ, 0xc0, !PT ;  /* 0xffff000017047812 */ /* 0x000fe200078ec0ff */
[----:B------:R-:W-:Y:S01]  /*b670*/  IMAD.U32 R9, R5, 0x10000, RZ ;  /* 0x0001000005097824 */ /* 0x000fe200078e00ff */
[----:B------:R-:W-:-:S02]  /*b680*/  SHF.L.U32 R15, R10, 0x10, RZ ;  /* 0x000000100a0f7819 */ /* 0x000fc400000006ff */
[----:B------:R-:W-:Y:S02]  /*b690*/  LOP3.LUT R16, R10, 0xffff0000, RZ, 0xc0, !PT ;  /* 0xffff00000a107812 */ /* 0x000fe400078ec0ff */
[----:B------:R-:W-:Y:S01]  /*b6a0*/  LOP3.LUT R19, R5, 0xffff0000, RZ, 0xc0, !PT ;  /* 0xffff000005137812 */ /* 0x000fe200078ec0ff */
[C---:B------:R-:W-:Y:S01]  /*b6b0*/  IMAD.U32 R20, R11.reuse, 0x10000, RZ ;  /* 0x000100000b147824 */ /* 0x040fe200078e00ff */
[C---:B------:R-:W-:Y:S02]  /*b6c0*/  SHF.L.U32 R5, R6.reuse, 0x10, RZ ;  /* 0x0000001006057819 */ /* 0x040fe400000006ff */
[----:B------:R-:W-:Y:S01]  /*b6d0*/  LOP3.LUT R10, R6, 0xffff0000, RZ, 0xc0, !PT ;  /* 0xffff0000060a7812 */ /* 0x000fe200078ec0ff */
[C---:B------:R-:W-:Y:S01]  /*b6e0*/  FMUL.FTZ R6, R0.reuse, R3 ;  /* 0x0000000300067220 */ /* 0x040fe20000410000 */
[----:B------:R-:W-:Y:S01]  /*b6f0*/  LOP3.LUT R21, R11, 0xffff0000, RZ, 0xc0, !PT ;  /* 0xffff00000b157812 */ /* 0x000fe200078ec0ff */
[C---:B------:R-:W-:Y:S01]  /*b700*/  IMAD.U32 R11, R7.reuse, 0x10000, RZ ;  /* 0x00010000070b7824 */ /* 0x040fe200078e00ff */
[----:B------:R-:W-:Y:S01]  /*b710*/  LOP3.LUT R18, R7, 0xffff0000, RZ, 0xc0, !PT ;  /* 0xffff000007127812 */ /* 0x000fe200078ec0ff */
[----:B------:R-:W-:Y:S01]  /*b720*/  FFMA.FTZ R36, R0, R12, -R17 ;  /* 0x0000000c00247223 */ /* 0x000fe20000010811 */
[----:B------:R-:W-:Y:S01]  /*b730*/  LOP3.LUT R3, R24, 0xffff0000, RZ, 0xc0, !PT ;  /* 0xffff000018037812 */ /* 0x000fe200078ec0ff */
[----:B------:R-:W-:Y:S01]  /*b740*/  FMUL.FTZ R7, R4, R8 ;  /* 0x0000000804077220 */ /* 0x000fe20000410000 */
[----:B------:R-:W-:Y:S01]  /*b750*/  SHF.L.U32 R0, R27, 0x10, RZ ;  /* 0x000000101b007819 */ /* 0x000fe200000006ff */
[----:B------:R-:W-:-:S02]  /*b760*/  FFMA.FTZ R35, R2, R12, R6 ;  /* 0x0000000c02237223 */ /* 0x000fc40000010006 */
[----:B------:R-:W-:Y:S02]  /*b770*/  FFMA.FTZ R34, R3, R13, -R7 ;  /* 0x0000000d03227223 */ /* 0x000fe40000010807 */
[----:B------:R-:W-:Y:S02]  /*b780*/  IMAD.U32 R2, R30, 0x10000, RZ ;  /* 0x000100001e027824 */ /* 0x000fe400078e00ff */
[-C--:B------:R-:W-:Y:S01]  /*b790*/  FMUL.FTZ R7, R0, R9.reuse ;  /* 0x0000000900077220 */ /* 0x080fe20000410000 */
[----:B------:R-:W-:Y:S01]  /*b7a0*/  SHF.L.U32 R6, R25, 0x10, RZ ;  /* 0x0000001019067819 */ /* 0x000fe200000006ff */
[----:B------:R-:W-:Y:S02]  /*b7b0*/  FMUL.FTZ R8, R3, R8 ;  /* 0x0000000803087220 */ /* 0x000fe40000410000 */
[C---:B------:R-:W-:Y:S02]  /*b7c0*/  FMUL.FTZ R3, R2.reuse, R9 ;  /* 0x0000000902037220 */ /* 0x040fe40000410000 */
[----:B------:R-:W-:-:S02]  /*b7d0*/  FFMA.FTZ R32, R2, R14, -R7 ;  /* 0x0000000e02207223 */ /* 0x000fc40000010807 */
[----:B------:R-:W-:Y:S02]  /*b7e0*/  IMAD.U32 R2, R26, 0x10000, RZ ;  /* 0x000100001a027824 */ /* 0x000fe400078e00ff */
[----:B------:R-:W-:Y:S02]  /*b7f0*/  FFMA.FTZ R33, R4, R13, R8 ;  /* 0x0000000d04217223 */ /* 0x000fe40000010008 */
[-C--:B------:R-:W-:Y:S02]  /*b800*/  FMUL.FTZ R4, R6, R5.reuse ;  /* 0x0000000506047220 */ /* 0x080fe40000410000 */
[----:B------:R-:W-:Y:S01]  /*b810*/  FFMA.FTZ R17, R0, R14, R3 ;  /* 0x0000000e00117223 */ /* 0x000fe20000010003 */
[----:B------:R-:W-:Y:S01]  /*b820*/  LOP3.LUT R3, R26, 0xffff0000, RZ, 0xc0, !PT ;  /* 0xffff00001a037812 */ /* 0x000fe200078ec0ff */
[----:B------:R-:W-:Y:S01]  /*b830*/  FMUL.FTZ R9, R2, R5 ;  /* 0x0000000502097220 */ /* 0x000fe20000410000 */
[----:B------:R-:W-:Y:S01]  /*b840*/  SHF.L.U32 R5, R28, 0x10, RZ ;  /* 0x000000101c057819 */ /* 0x000fe200000006ff */
[----:B------:R-:W-:Y:S01]  /*b850*/  FFMA.FTZ R14, R2, R15, -R4 ;  /* 0x0000000f020e7223 */ /* 0x000fe20000010804 */
[----:B------:R-:W-:-:S02]  /*b860*/  LOP3.LUT R0, R25, 0xffff0000, RZ, 0xc0, !PT ;  /* 0xffff000019007812 */ /* 0x000fc400078ec0ff */
[----:B------:R-:W-:Y:S01]  /*b870*/  SHF.L.U32 R2, R29, 0x10, RZ ;  /* 0x000000101d027819 */ /* 0x000fe200000006ff */
[-C--:B------:R-:W-:Y:S02]  /*b880*/  FMUL.FTZ R7, R3, R10.reuse ;  /* 0x0000000a03077220 */ /* 0x080fe40000410000 */
        /* <DEDUP_REMOVED lines=12> */
[-C--:B------:R-:W-:Y:S02]  /*b950*/  FMUL.FTZ R8, R2, R19.reuse ;  /* 0x0000001302087220 */ /* 0x080fe40000410000 */
[-C--:B------:R-:W-:Y:S02]  /*b960*/  FMUL.FTZ R6, R0, R18.reuse ;  /* 0x0000001200067220 */ /* 0x080fe40000410000 */
[C---:B------:R-:W-:Y:S02]  /*b970*/  FMUL.FTZ R7, R4.reuse, R19 ;  /* 0x0000001304077220 */ /* 0x040fe40000410000 */
[----:B------:R-:W-:Y:S02]  /*b980*/  FMUL.FTZ R5, R3, R18 ;  /* 0x0000001203057220 */ /* 0x000fe40000410000 */
[----:B------:R-:W-:-:S02]  /*b990*/  FFMA.FTZ R9, R4, R22, -R8 ;  /* 0x0000001604097223 */ /* 0x000fc40000010808 */
[-C--:B------:R-:W-:Y:S02]  /*b9a0*/  FFMA.FTZ R3, R3, R21.reuse, -R6 ;  /* 0x0000001503037223 */ /* 0x080fe40000010806 */
        /* <DEDUP_REMOVED lines=12> */
.L_x_328:
[----:B------:R-:W-:Y:S05]  /*ba70*/  BSYNC B0 ;  /* 0x0000000000007941 */ /* 0x000fea0003800000 */
.L_x_327:
        /* <DEDUP_REMOVED lines=94> */
.L_x_330:
[----:B------:R-:W-:Y:S05]  /*c060*/  BSYNC B0 ;  /* 0x0000000000007941 */ /* 0x000fea0003800000 */
.L_x_329:
[----:B------:R-:W-:-:S04]  /*c070*/  IADD3 R0, R93, 0x60, RZ ;  /* 0x000000605d007810 */ /* 0x000fc80007ffe0ff */
        /* <DEDUP_REMOVED lines=92> */
.L_x_320:
[----:B------:R-:W-:Y:S05]  /*c640*/  BSYNC B2 ;  /* 0x0000000000027941 */ /* 0x000fea0003800000 */
.L_x_304:
[----:B------:R-:W-:Y:S01]  /*c650*/  IMAD R0, R40, c[0x0][0x208], RZ ;  /* 0x0000820028007a24 */ /* 0x000fe200078e02ff */
[----:B------:R-:W-:-:S04]  /*c660*/  DEPBAR.LE SB0, 0x0 ;  /* 0x000080000000791a */ /* 0x000fc80000000000 */
[C---:B-1----:R-:W-:Y:S01]  /*c670*/  IMAD.WIDE.U32 R2, R241.reuse, c[0x0][0x208], RZ ;  /* 0x00008200f1027a25 */ /* 0x042fe200078e00ff */
[----:B------:R-:W-:Y:S01]  /*c680*/  BAR.SYNC.DEFER_BLOCKING 0x0 ;  /* 0x0000000000007b1d */ /* 0x000fe20000010000 */
[C---:B------:R-:W-:Y:S02]  /*c690*/  ISETP.GE.AND P0, PT, R244.reuse, c[0x0][0x1d4], PT ;  /* 0x00007500f4007a0c */ /* 0x040fe40003f06270 */
[----:B------:R-:W-:Y:S01]  /*c6a0*/  IMAD R0, R241, c[0x0][0x20c], R0 ;  /* 0x00008300f1007a24 */ /* 0x000fe200078e0200 */
[----:B------:R-:W-:Y:S01]  /*c6b0*/  SHF.L.U32 R37, R244, 0x1, RZ ;  /* 0x00000001f4257819 */ /* 0x000fe200000006ff */
[----:B--2---:R-:W-:Y:S01]  /*c6c0*/  IMAD.WIDE.U32 R6, R39, c[0x0][0x210], RZ ;  /* 0x0000840027067a25 */ /* 0x004fe200078e00ff */
[C---:B------:R-:W-:Y:S01]  /*c6d0*/  ISETP.LT.OR P3, PT, R38.reuse, 0x1, P0 ;  /* 0x000000012600780c */ /* 0x040fe20000761670 */
[----:B------:R-:W-:Y:S01]  /*c6e0*/  BSSY B0, `(.L_x_331) ;  /* 0x000018c000007945 */ /* 0x000fe20003800000 */
[----:B------:R-:W-:Y:S01]  /*c6f0*/  IADD3 R3, R3, R0, RZ ;  /* 0x0000000003037210 */ /* 0x000fe20007ffe0ff */
[----:B------:R-:W-:Y:S01]  /*c700*/  IMAD R0, R41, c[0x0][0x218], RZ ;  /* 0x0000860029007a24 */ /* 0x000fe200078e02ff */
[----:B------:R-:W-:Y:S01]  /*c710*/  STL.64 [R1], R6 ;  /* 0x0000000601007387 */ /* 0x000fe20000100a00 */
[----:B------:R-:W-:Y:S01]  /*c720*/  IMAD R4, R39, c[0x0][0x214], R7 ;  /* 0x0000850027047a24 */ /* 0x000fe200078e0207 */
[C---:B------:R-:W-:Y:S01]  /*c730*/  ISETP.LT.OR P6, PT, R38.reuse, 0x11, P0 ;  /* 0x000000112600780c */ /* 0x040fe200007c1670 */
[----:B------:R-:W-:Y:S01]  /*c740*/  IMAD.WIDE.U32 R2, R235, c[0x0][0x218], R2 ;  /* 0x00008600eb027a25 */ /* 0x000fe200078e0002 */
[----:B------:R-:W-:-:S02]  /*c750*/  ISETP.LT.OR P5, PT, R38, 0x21, P0 ;  /* 0x000000212600780c */ /* 0x000fc400007a1670 */
[----:B------:R-:W-:Y:S01]  /*c760*/  STL [R1+0x8], R4 ;  /* 0x0000080401007387 */ /* 0x000fe20000100800 */
[----:B------:R-:W-:Y:S01]  /*c770*/  IMAD R0, R235, c[0x0][0x21c], R0 ;  /* 0x00008700eb007a24 */ /* 0x000fe200078e0200 */
[----:B------:R-:W-:Y:S02]  /*c780*/  IADD3 R2, P1, R2, R6, RZ ;  /* 0x0000000602027210 */ /* 0x000fe40007f3e0ff */
[----:B------:R-:W-:Y:S02]  /*c790*/  ISETP.LT.OR P4, PT, R38, 0x31, P0 ;  /* 0x000000312600780c */ /* 0x000fe40000781670 */
[----:B------:R-:W-:Y:S02]  /*c7a0*/  IADD3.X R3, R4, R3, R0, P1, !PT ;  /* 0x0000000304037210 */ /* 0x000fe40000ffe400 */
[----:B------:R-:W-:Y:S01]  /*c7b0*/  LEA R0, P1, R2, c[0x0][0x1f8], 0x1 ;  /* 0x00007e0002007a11 */ /* 0x000fe200078208ff */
[----:B------:R-:W-:Y:S01]  /*c7c0*/  LDSM.16.M88.4 R32, [R198] ;  /* 0x00000000c620783b */ /* 0x000fe20000000200 */
[----:B------:R-:W-:-:S02]  /*c7d0*/  ISETP.LT.OR P2, PT, R38, 0x41, P0 ;  /* 0x000000412600780c */ /* 0x000fc40000741670 */
[----:B------:R-:W-:Y:S01]  /*c7e0*/  LEA.HI.X R3, R2, c[0x0][0x1fc], R3, 0x1, P1 ;  /* 0x00007f0002037a11 */ /* 0x000fe200008f0c03 */
[----:B------:R-:W-:Y:S01]  /*c7f0*/  LDSM.16.M88.4 R48, [R95] ;  /* 0x000000005f30783b */ /* 0x000fe20000000200 */
[----:B------:R-:W-:-:S03]  /*c800*/  SHF.L.U64.HI R36, R244, 0x1, R245 ;  /* 0x00000001f4247819 */ /* 0x000fc600000102f5 */
[----:B------:R-:W1:Y:S04]  /*c810*/  SHFL.IDX PT, R2, R0, RZ, 0x181f ;  /* 0x00181fff00027589 */ /* 0x000e6800000e0000 */
[----:B------:R-:W2:Y:S04]  /*c820*/  SHFL.IDX PT, R5, R3, RZ, 0x181f ;  /* 0x00181fff03057589 */ /* 0x000ea800000e0000 */
[----:B------:R-:W3:Y:S04]  /*c830*/  SHFL.IDX PT, R4, R0, 0x1, 0x181f ;  /* 0x00381f0000047f89 */ /* 0x000ee800000e0000 */
[----:B------:R-:W-:Y:S04]  /*c840*/  SHFL.IDX PT, R7, R3, 0x1, 0x181f ;  /* 0x00381f0003077f89 */ /* 0x000fe800000e0000 */
[----:B------:R-:W-:Y:S04]  /*c850*/  SHFL.IDX PT, R6, R0, 0x2, 0x181f ;  /* 0x00581f0000067f89 */ /* 0x000fe800000e0000 */
[----:B------:R-:W-:Y:S04]  /*c860*/  SHFL.IDX PT, R11, R3, 0x2, 0x181f ;  /* 0x00581f00030b7f89 */ /* 0x000fe800000e0000 */
[----:B------:R-:W4:Y:S01]  /*c870*/  SHFL.IDX PT, R10, R0, 0x3, 0x181f ;  /* 0x00781f00000a7f89 */ /* 0x000f2200000e0000 */
[----:B-1----:R-:W-:-:S03]  /*c880*/  IADD3 R2, P0, R2, R37, RZ ;  /* 0x0000002502027210 */ /* 0x002fc60007f1e0ff */
[----:B------:R-:W-:Y:S04]  /*c890*/  SHFL.IDX PT, R0, R0, 0x4, 0x181f ;  /* 0x00981f0000007f89 */ /* 0x000fe800000e0000 */
[----:B------:R-:W-:Y:S04]  /*c8a0*/  LDSM.16.M88.4 R28, [R198+0x2000] ;  /* 0x00200000c61c783b */ /* 0x000fe80000000200 */
[----:B------:R-:W1:Y:S01]  /*c8b0*/  SHFL.IDX PT, R12, R3, 0x3, 0x181f ;  /* 0x00781f00030c7f89 */ /* 0x000e6200000e0000 */
[----:B------:R-:W-:Y:S03]  /*c8c0*/  HMMA.16816.F32.BF16 R68, R32, R50, RZ ;  /* 0x000000322044723c */ /* 0x000fe600000418ff */
[----:B------:R2:W-:Y:S04]  /*c8d0*/  SHFL.IDX PT, R13, R3, 0x4, 0x181f ;  /* 0x00981f00030d7f89 */ /* 0x0005e800000e0000 */
[----:B------:R-:W-:Y:S04]  /*c8e0*/  LDSM.16.M88.4 R24, [R201] ;  /* 0x00000000c918783b */ /* 0x000fe80000000200 */
[----:B------:R-:W-:Y:S04]  /*c8f0*/  LDSM.16.M88.4 R52, [R202] ;  /* 0x00000000ca34783b */ /* 0x000fe80000000200 */
[----:B------:R-:W-:Y:S04]  /*c900*/  LDSM.16.M88.4 R72, [R95+0x800] ;  /* 0x000800005f48783b */ /* 0x000fe80000000200 */
[----:B------:R-:W-:Y:S04]  /*c910*/  LDSM.16.M88.4 R100, [R95+0x1000] ;  /* 0x001000005f64783b */ /* 0x000fe80000000200 */
[----:B------:R-:W-:Y:S01]  /*c920*/  LDSM.16.M88.4 R108, [R95+0x1800] ;  /* 0x001800005f6c783b */ /* 0x000fe20000000200 */
[----:B--2---:R-:W-:-:S03]  /*c930*/  IADD3.X R3, R5, R36, RZ, P0, !PT ;  /* 0x0000002405037210 */ /* 0x004fc600007fe4ff */
[----:B------:R-:W-:Y:S01]  /*c940*/  LDSM.16.M88.4 R116, [R95+0x2000] ;  /* 0x002000005f74783b */ /* 0x000fe20000000200 */
[-C--:B---3--:R-:W-:Y:S02]  /*c950*/  IADD3 R8, P0, R4, R37.reuse, RZ ;  /* 0x0000002504087210 */ /* 0x088fe40007f1e0ff */
[-C--:B----4-:R-:W-:Y:S01]  /*c960*/  IADD3 R4, P1, R10, R37.reuse, RZ ;  /* 0x000000250a047210 */ /* 0x090fe20007f3e0ff */
[----:B------:R-:W2:Y:S01]  /*c970*/  LDSM.16.M88.4 R20, [R201+0x2000] ;  /* 0x00200000c914783b */ /* 0x000ea20000000200 */
[-C--:B------:R-:W-:Y:S02]  /*c980*/  IADD3.X R9, R7, R36.reuse, RZ, P0, !PT ;  /* 0x0000002407097210 */ /* 0x080fe400007fe4ff */
[-C--:B------:R-:W-:Y:S01]  /*c990*/  IADD3 R6, P0, R6, R37.reuse, RZ ;  /* 0x0000002506067210 */ /* 0x080fe20007f1e0ff */
[----:B------:R-:W-:Y:S01]  /*c9a0*/  LDSM.16.M88.4 R96, [R206] ;  /* 0x00000000ce60783b */ /* 0x000fe20000000200 */
[-C--:B-1----:R-:W-:Y:S01]  /*c9b0*/  IADD3.X R5, R12, R36.reuse, RZ, P1, !PT ;  /* 0x000000240c057210 */ /* 0x082fe20000ffe4ff */
[----:B------:R-:W-:Y:S01]  /*c9c0*/  HMMA.16816.F32.BF16 R56, R28, R48, RZ ;  /* 0x000000301c38723c */ /* 0x000fe200000418ff */
[----:B------:R-:W-:Y:S01]  /*c9d0*/  IADD3.X R7, R11, R36, RZ, P0, !PT ;  /* 0x000000240b077210 */ /* 0x000fe200007fe4ff */
[----:B------:R-:W-:Y:S04]  /*c9e0*/  LDSM.16.M88.4 R104, [R205] ;  /* 0x00000000cd68783b */ /* 0x000fe80000000200 */
[----:B------:R-:W-:Y:S04]  /*c9f0*/  LDSM.16.M88.4 R112, [R204] ;  /* 0x00000000cc70783b */ /* 0x000fe80000000200 */
[----:B------:R-:W-:Y:S04]  /*ca00*/  LDSM.16.M88.4 R120, [R203] ;  /* 0x00000000cb78783b */ /* 0x000fe80000000200 */
[----:B------:R-:W-:Y:S01]  /*ca10*/  @!PT LDS RZ, [RZ] ;  /* 0x00000000fffff984 */ /* 0x000fe20000000800 */
[----:B------:R-:W-:Y:S01]  /*ca20*/  @!PT LDS RZ, [RZ] ;  /* 0x00000000fffff984 */ /* 0x000fe20000000800 */
[----:B------:R-:W-:Y:S01]  /*ca30*/  @!PT LDS RZ, [RZ] ;  /* 0x00000000fffff984 */ /* 0x000fe20000000800 */
[----:B------:R1:W-:Y:S04]  /*ca40*/  LDGSTS.E.BYPASS.LTC128B.128 [R209+0x100], [R2.64], !P3 ;  /* 0x0010000002d17fae */ /* 0x0003e8000d901d48 */
[----:B------:R3:W-:Y:S04]  /*ca50*/  LDGSTS.E.BYPASS.LTC128B.128 [R209+0x900], [R8.64], !P6 ;  /* 0x0090000008d17fae */ /* 0x0007e8000f101d48 */
[----:B------:R4:W-:Y:S04]  /*ca60*/  LDGSTS.E.BYPASS.LTC128B.128 [R209+0x1100], [R6.64], !P5 ;  /* 0x0110000006d17fae */ /* 0x0009e8000e901d48 */
[----:B------:R4:W-:Y:S01]  /*ca70*/  LDGSTS.E.BYPASS.LTC128B.128 [R209+0x1900], [R4.64], !P4 ;  /* 0x0190000004d17fae */ /* 0x0009e2000e101d48 */
[----:B--2---:R-:W-:Y:S01]  /*ca80*/  HMMA.16816.F32.BF16 R56, R20, R52, R56 ;  /* 0x000000341438723c */ /* 0x004fe20000041838 */
[----:B-1----:R-:W-:-:S07]  /*ca90*/  IADD3 R2, P0, R0, R37, RZ ;  /* 0x0000002500027210 */ /* 0x002fce0007f1e0ff */
[----:B---3--:R-:W-:Y:S01]  /*caa0*/  HMMA.16816.F32.BF16 R8, R32, R48, RZ ;  /* 0x000000302008723c */ /* 0x008fe200000418ff */
[----:B------:R-:W-:Y:S02]  /*cab0*/  IADD3.X R3, R13, R36, RZ, P0, !PT ;  /* 0x000000240d037210 */ /* 0x000fe400007fe4ff */
[----:B------:R-:W-:-:S03]  /*cac0*/  ISETP.GT.AND P0, PT, R161, R252, PT ;  /* 0x000000fca100720c */ /* 0x000fc60003f04270 */
[----:B------:R1:W-:Y:S04]  /*cad0*/  LDGSTS.E.BYPASS.LTC128B.128 [R209+0x2100], [R2.64], !P2 ;  /* 0x0210000002d17fae */ /* 0x0003e8000d101d48 */
[----:B------:R-:W-:Y:S04]  /*cae0*/  LDSM.16.M88.4 R40, [R197] ;  /* 0x00000000c528783b */ /* 0x000fe80000000200 */
[----:B------:R-:W2:Y:S04]  /*caf0*/  LDSM.16.M88.4 R16, [R199] ;  /* 0x00000000c710783b */ /* 0x000ea80000000200 */
[----:B------:R-:W3:Y:S04]  /*cb00*/  LDSM.16.M88.4 R12, [R199+0x2000] ;  /* 0x00200000c70c783b */ /* 0x000ee80000000200 */
[----:B------:R-:W-:Y:S02]  /*cb10*/  LDSM.16.M88.4 R44, [R194] ;  /* 0x00000000c22c783b */ /* 0x000fe40000000200 */
[----:B------:R-:W-:Y:S02]  /*cb20*/  HMMA.16816.F32.BF16 R60, R24, R52, R8 ;  /* 0x00000034183c723c */ /* 0x000fe40000041808 */
[----:B------:R-:W5:Y:S04]  /*cb30*/  LDSM.16.M88.4 R8, [R200] ;  /* 0x00000000c808783b */ /* 0x000f680000000200 */
[----:B----4-:R-:W4:Y:S04]  /*cb40*/  LDSM.16.M88.4 R4, [R200+0x2000] ;  /* 0x00200000c804783b */ /* 0x010f280000000200 */
[----:B------:R-:W0:Y:S11]  /*cb50*/  LDGDEPBAR ;  /* 0x00000000000079af */ /* 0x000e360000000000 */
[----:B------:R-:W-:Y:S03]  /*cb60*/  @!UPT UIADD3 URZ, URZ, URZ, URZ ;  /* 0x0000003f3f3ff290 */ /* 0x000fe6000fffe03f */
[----:B--2---:R-:W-:Y:S08]  /*cb70*/  HMMA.16816.F32.BF16 R64, R16, R40, R60 ;  /* 0x000000281040723c */ /* 0x004ff0000004183c */
[----:B------:R-:W-:Y:S08]  /*cb80*/  HMMA.16816.F32.BF16 R60, R28, R50, RZ ;  /* 0x000000321c3c723c */ /* 0x000ff000000418ff */
[----:B---3--:R-:W-:Y:S08]  /*cb90*/  HMMA.16816.F32.BF16 R48, R12, R40, R56 ;  /* 0x000000280c30723c */ /* 0x008ff00000041838 */
[----:B------:R-:W-:Y:S08]  /*cba0*/  HMMA.16816.F32.BF16 R56, R24, R54, R68 ;  /* 0x000000361838723c */ /* 0x000ff00000041844 */
[----:B-----5:R-:W-:Y:S08]  /*cbb0*/  HMMA.16816.F32.BF16 R68, R8, R44, R64 ;  /* 0x0000002c0844723c */ /* 0x020ff00000041840 */
[----:B------:R-:W-:Y:S08]  /*cbc0*/  HMMA.16816.F32.BF16 R64, R20, R54, R60 ;  /* 0x000000361440723c */ /* 0x000ff0000004183c */
[----:B------:R-:W-:Y:S08]  /*cbd0*/  HMMA.16816.F32.BF16 R60, R32, R72, RZ ;  /* 0x00000048203c723c */ /* 0x000ff000000418ff */
[----:B----4-:R-:W-:Y:S01]  /*cbe0*/  HMMA.16816.F32.BF16 R80, R4, R44, R48 ;  /* 0x0000002c0450723c */ /* 0x010fe20000041830 */
[----:B------:R-:W2:Y:S01]  /*cbf0*/  LDSM.16.M88.4 R48, [R197+0x800] ;  /* 0x00080000c530783b */ /* 0x000ea20000000200 */
[----:B------:R-:W-:-:S04]  /*cc00*/  FMUL.FTZ R0, R68, c[0x0][0x320] ;  /* 0x0000c80044007a20 */ /* 0x000fc80000410000 */
[----:B------:R3:W4:Y:S02]  /*cc10*/  MUFU.TANH R158, R0 ;  /* 0x00000000009e7308 */ /* 0x0007240000002400 */
[----:B------:R-:W-:Y:S08]  /*cc20*/  HMMA.16816.F32.BF16 R52, R16, R42, R56 ;  /* 0x0000002a1034723c */ /* 0x000ff00000041838 */
[----:B------:R-:W-:Y:S01]  /*cc30*/  HMMA.16816.F32.BF16 R56, R28, R72, RZ ;  /* 0x000000481c38723c */ /* 0x000fe200000418ff */
[----:B---3--:R-:W-:-:S07]  /*cc40*/  FMUL.FTZ R0, R69, c[0x0][0x320] ;  /* 0x0000c80045007a20 */ /* 0x008fce0000410000 */
[----:B------:R-:W-:Y:S01]  /*cc50*/  HMMA.16816.F32.BF16 R60, R24, R96, R60 ;  /* 0x00000060183c723c */ /* 0x000fe2000004183c */
[----:B------:R3:W1:Y:S07]  /*cc60*/  MUFU.TANH R157, R0 ;  /* 0x00000000009d7308 */ /* 0x00066e0000002400 */
[----:B------:R-:W-:Y:S01]  /*cc70*/  HMMA.16816.F32.BF16 R64, R12, R42, R64 ;  /* 0x0000002a0c40723c */ /* 0x000fe20000041840 */
[----:B------:R-:W5:Y:S01]  /*cc80*/  LDSM.16.M88.4 R40, [R194+0x800] ;  /* 0x00080000c228783b */ /* 0x000f620000000200 */
[----:B---3--:R-:W-:-:S04]  /*cc90*/  FMUL.FTZ R0, R70, c[0x0][0x320] ;  /* 0x0000c80046007a20 */ /* 0x008fc80000410000 */
[----:B------:R3:W1:Y:S10]  /*cca0*/  MUFU.TANH R156, R0 ;  /* 0x00000000009c7308 */ /* 0x0006740000002400 */
[----:B--2---:R-:W-:Y:S08]  /*ccb0*/  HMMA.16816.F32.BF16 R60, R16, R48, R60 ;  /* 0x00000030103c723c */ /* 0x004ff0000004183c */
[----:B------:R-:W-:Y:S01]  /*ccc0*/  HMMA.16816.F32.BF16 R76, R4, R46, R64 ;  /* 0x0000002e044c723c */ /* 0x000fe20000041840 */
[----:B---3--:R-:W-:-:S07]  /*ccd0*/  FMUL.FTZ R0, R71, c[0x0][0x320] ;  /* 0x0000c80047007a20 */ /* 0x008fce0000410000 */
[----:B------:R-:W-:Y:S01]  /*cce0*/  HMMA.16816.F32.BF16 R68, R8, R46, R52 ;  /* 0x0000002e0844723c */ /* 0x000fe20000041834 */
[----:B------:R2:W3:Y:S07]  /*ccf0*/  MUFU.TANH R155, R0 ;  /* 0x00000000009b7308 */ /* 0x0004ee0000002400 */
[----:B------:R-:W-:Y:S08]  /*cd00*/  HMMA.16816.F32.BF16 R52, R20, R96, R56 ;  /* 0x000000601434723c */ /* 0x000ff00000041838 */
[----:B------:R-:W-:Y:S01]  /*cd10*/  HMMA.16816.F32.BF16 R56, R32, R74, RZ ;  /* 0x0000004a2038723c */ /* 0x000fe200000418ff */
[----:B--2---:R-:W-:-:S04]  /*cd20*/  FMUL.FTZ R0, R80, c[0x0][0x320] ;  /* 0x0000c80050007a20 */ /* 0x004fc80000410000 */
[----:B------:R2:W1:Y:S03]  /*cd30*/  MUFU.TANH R154, R0 ;  /* 0x00000000009a7308 */ /* 0x0004660000002400 */
[----:B------:R-:W-:Y:S08]  /*cd40*/  HMMA.16816.F32.BF16 R64, R28, R74, RZ ;  /* 0x0000004a1c40723c */ /* 0x000ff000000418ff */
[----:B------:R-:W-:Y:S01]  /*cd50*/  HMMA.16816.F32.BF16 R44, R12, R48, R52 ;  /* 0x000000300c2c723c */ /* 0x000fe20000041834 */
[----:B--2---:R-:W-:-:S07]  /*cd60*/  FMUL.FTZ R0, R81, c[0x0][0x320] ;  /* 0x0000c80051007a20 */ /* 0x004fce0000410000 */
[-C--:B------:R-:W-:Y:S01]  /*cd70*/  HMMA.16816.F32.BF16 R52, R24, R98.reuse, R56 ;  /* 0x000000621834723c */ /* 0x080fe20000041838 */
[----:B------:R2:W1:Y:S07]  /*cd80*/  MUFU.TANH R153, R0 ;  /* 0x0000000000997308 */ /* 0x00046e0000002400 */
[----:B------:R-:W-:Y:S08]  /*cd90*/  HMMA.16816.F32.BF16 R64, R20, R98, R64 ;  /* 0x000000621440723c */ /* 0x000ff00000041840 */
[----:B------:R-:W-:Y:S01]  /*cda0*/  HMMA.16816.F32.BF16 R56, R28, R100, RZ ;  /* 0x000000641c38723c */ /* 0x000fe200000418ff */
[----:B--2---:R-:W-:-:S04]  /*cdb0*/  FMUL.FTZ R0, R82, c[0x0][0x320] ;  /* 0x0000c80052007a20 */ /* 0x004fc80000410000 */
[----:B------:R2:W1:Y:S03]  /*cdc0*/  MUFU.TANH R149, R0 ;  /* 0x0000000000957308 */ /* 0x0004660000002400 */
[-C--:B------:R-:W-:Y:S08]  /*cdd0*/  HMMA.16816.F32.BF16 R52, R16, R50.reuse, R52 ;  /* 0x000000321034723c */ /* 0x080ff00000041834 */
[----:B------:R-:W-:Y:S01]  /*cde0*/  HMMA.16816.F32.BF16 R64, R12, R50, R64 ;  /* 0x000000320c40723c */ /* 0x000fe20000041840 */
[----:B------:R-:W-:Y:S01]  /*cdf0*/  LDSM.16.M88.4 R48, [R194+0x1000] ;  /* 0x00100000c230783b */ /* 0x000fe20000000200 */
[----:B--2---:R-:W-:-:S06]  /*ce00*/  FMUL.FTZ R0, R83, c[0x0][0x320] ;  /* 0x0000c80053007a20 */ /* 0x004fcc0000410000 */
[C---:B-----5:R-:W-:Y:S01]  /*ce10*/  HMMA.16816.F32.BF16 R80, R4.reuse, R40, R44 ;  /* 0x000000280450723c */ /* 0x060fe2000004182c */
[----:B------:R-:W2:Y:S01]  /*ce20*/  LDSM.16.M88.4 R44, [R197+0x1000] ;  /* 0x00100000c52c783b */ /* 0x000ea20000000200 */
[----:B------:R5:W1:Y:S11]  /*ce30*/  MUFU.TANH R150, R0 ;  /* 0x0000000000967308 */ /* 0x000a760000002400 */
[----:B------:R-:W-:Y:S03]  /*ce40*/  @!UPT UIADD3 URZ, URZ, URZ, URZ ;  /* 0x0000003f3f3ff290 */ /* 0x000fe6000fffe03f */
[----:B------:R-:W-:Y:S01]  /*ce50*/  HMMA.16816.F32.BF16 R72, R4, R42, R64 ;  /* 0x0000002a0448723c */ /* 0x000fe20000041840 */
[----:B-----5:R-:W-:-:S04]  /*ce60*/  FMUL.FTZ R0, R68, c[0x0][0x320] ;  /* 0x0000c80044007a20 */ /* 0x020fc80000410000 */
[----:B------:R5:W1:Y:S03]  /*ce70*/  MUFU.TANH R152, R0 ;  /* 0x0000000000987308 */ /* 0x000a660000002400 */
        /* <DEDUP_REMOVED lines=8> */
[----:B--2---:R-:W-:Y:S01]  /*cf00*/  HMMA.16816.F32.BF16 R64, R12, R46, R64 ;  /* 0x0000002e0c40723c */ /* 0x004fe20000041840 */
[----:B-----5:R-:W-:-:S07]  /*cf10*/  FMUL.FTZ R0, R71, c[0x0][0x320] ;  /* 0x0000c80047007a20 */ /* 0x020fce0000410000 */
[----:B------:R-:W-:Y:S01]  /*cf20*/  HMMA.16816.F32.BF16 R68, R8, R40, R60 ;  /* 0x000000280844723c */ /* 0x000fe2000004183c */
[----:B------:R2:W1:Y:S07]  /*cf30*/  MUFU.TANH R147, R0 ;  /* 0x0000000000937308 */ /* 0x00046e0000002400 */
[----:B------:R-:W-:Y:S01]  /*cf40*/  HMMA.16816.F32.BF16 R60, R32, R100, RZ ;  /* 0x00000064203c723c */ /* 0x000fe200000418ff */
[----:B--2---:R-:W-:-:S04]  /*cf50*/  FMUL.FTZ R0, R76, c[0x0][0x320] ;  /* 0x0000c8004c007a20 */ /* 0x004fc80000410000 */
[----:B------:R2:W1:Y:S11]  /*cf60*/  MUFU.TANH R146, R0 ;  /* 0x0000000000927308 */ /* 0x0004760000002400 */
[----:B------:R-:W-:Y:S08]  /*cf70*/  @!UPT UIADD3 URZ, URZ, URZ, URZ ;  /* 0x0000003f3f3ff290 */ /* 0x000ff0000fffe03f */
[----:B------:R-:W-:Y:S01]  /*cf80*/  HMMA.16816.F32.BF16 R60, R24, R104, R60 ;  /* 0x00000068183c723c */ /* 0x000fe2000004183c */
[----:B--2---:R-:W-:-:S04]  /*cf90*/  FMUL.FTZ R0, R77, c[0x0][0x320] ;  /* 0x0000c8004d007a20 */ /* 0x004fc80000410000 */
[----:B------:R2:W1:Y:S11]  /*cfa0*/  MUFU.TANH R145, R0 ;  /* 0x0000000000917308 */ /* 0x0004760000002400 */
[----:B------:R-:W-:Y:S08]  /*cfb0*/  @!UPT UIADD3 URZ, URZ, URZ, URZ ;  /* 0x0000003f3f3ff290 */ /* 0x000ff0000fffe03f */
[----:B------:R-:W-:Y:S01]  /*cfc0*/  HMMA.16816.F32.BF16 R60, R16, R44, R60 ;  /* 0x0000002c103c723c */ /* 0x000fe2000004183c */
[----:B--2---:R-:W-:-:S04]  /*cfd0*/  FMUL.FTZ R0, R78, c[0x0][0x320] ;  /* 0x0000c8004e007a20 */ /* 0x004fc80000410000 */
[----:B------:R2:W1:Y:S02]  /*cfe0*/  MUFU.TANH R141, R0 ;  /* 0x00000000008d7308 */ /* 0x0004640000002400 */
[----:B--2---:R-:W-:-:S06]  /*cff0*/  FMUL.FTZ R0, R79, c[0x0][0x320] ;  /* 0x0000c8004f007a20 */ /* 0x004fcc0000410000 */
[----:B------:R2:W1:Y:S02]  /*d000*/  MUFU.TANH R142, R0 ;  /* 0x00000000008e7308 */ /* 0x0004640000002400 */
[----:B--2---:R-:W-:-:S06]  /*d010*/  FMUL.FTZ R0, R68, c[0x0][0x320] ;  /* 0x0000c80044007a20 */ /* 0x004fcc0000410000 */
[----:B------:R2:W1:Y:S02]  /*d020*/  MUFU.TANH R144, R0 ;  /* 0x0000000000907308 */ /* 0x0004640000002400 */
[----:B--2---:R-:W-:-:S06]  /*d030*/  FMUL.FTZ R0, R69, c[0x0][0x320] ;  /* 0x0000c80045007a20 */ /* 0x004fcc0000410000 */
[----:B------:R2:W1:Y:S02]  /*d040*/  MUFU.TANH R143, R0 ;  /* 0x00000000008f7308 */ /* 0x0004640000002400 */
[----:B--2---:R-:W-:-:S06]  /*d050*/  FMUL.FTZ R0, R70, c[0x0][0x320] ;  /* 0x0000c80046007a20 */ /* 0x004fcc0000410000 */
[----:B------:R2:W1:Y:S02]  /*d060*/  MUFU.TANH R140, R0 ;  /* 0x00000000008c7308 */ /* 0x0004640000002400 */
[----:B--2---:R-:W-:Y:S02]  /*d070*/  FMUL.FTZ R0, R71, c[0x0][0x320] ;  /* 0x0000c80047007a20 */ /* 0x004fe40000410000 */
[----:B------:R-:W-:Y:S04]  /*d080*/  HMMA.16816.F32.BF16 R68, R8, R42, R52 ;  /* 0x0000002a0844723c */ /* 0x000fe80000041834 */
[----:B------:R2:W1:Y:S04]  /*d090*/  MUFU.TANH R139, R0 ;  /* 0x00000000008b7308 */ /* 0x0004680000002400 */
[----:B------:R-:W-:Y:S08]  /*d0a0*/  HMMA.16816.F32.BF16 R52, R20, R104, R56 ;  /* 0x000000681434723c */ /* 0x000ff00000041838 */
[----:B------:R-:W-:Y:S01]  /*d0b0*/  HMMA.16816.F32.BF16 R56, R32, R102, RZ ;  /* 0x000000662038723c */ /* 0x000fe200000418ff */
[----:B--2---:R-:W-:-:S04]  /*d0c0*/  FMUL.FTZ R0, R80, c[0x0][0x320] ;  /* 0x0000c80050007a20 */ /* 0x004fc80000410000 */
[----:B------:R2:W1:Y:S11]  /*d0d0*/  MUFU.TANH R138, R0 ;  /* 0x00000000008a7308 */ /* 0x0004760000002400 */
[----:B------:R-:W-:Y:S01]  /*d0e0*/  HMMA.16816.F32.BF16 R40, R12, R44, R52 ;  /* 0x0000002c0c28723c */ /* 0x000fe20000041834 */
[----:B--2---:R-:W-:-:S07]  /*d0f0*/  FMUL.FTZ R0, R81, c[0x0][0x320] ;  /* 0x0000c80051007a20 */ /* 0x004fce0000410000 */
[----:B------:R-:W-:Y:S01]  /*d100*/  HMMA.16816.F32.BF16 R52, R24, R106, R56 ;  /* 0x0000006a1834723c */ /* 0x000fe20000041838 */
[----:B------:R2:W1:Y:S07]  /*d110*/  MUFU.TANH R137, R0 ;  /* 0x0000000000897308 */ /* 0x00046e0000002400 */
[----:B------:R-:W-:Y:S08]  /*d120*/  HMMA.16816.F32.BF16 R56, R28, R108, RZ ;  /* 0x0000006c1c38723c */ /* 0x000ff000000418ff */
[----:B------:R-:W-:Y:S01]  /*d130*/  HMMA.16816.F32.BF16 R76, R4, R48, R40 ;  /* 0x00000030044c723c */ /* 0x000fe20000041828 */
[----:B--2---:R-:W-:-:S04]  /*d140*/  FMUL.FTZ R0, R82, c[0x0][0x320] ;  /* 0x0000c80052007a20 */ /* 0x004fc80000410000 */
[----:B------:R2:W1:Y:S03]  /*d150*/  MUFU.TANH R133, R0 ;  /* 0x0000000000857308 */ /* 0x0004660000002400 */
[----:B------:R-:W-:Y:S01]  /*d160*/  HMMA.16816.F32.BF16 R40, R16, R46, R52 ;  /* 0x0000002e1028723c */ /* 0x000fe20000041834 */
[----:B------:R-:W5:Y:S07]  /*d170*/  LDSM.16.M88.4 R52, [R197+0x1800] ;  /* 0x00180000c534783b */ /* 0x000f6e0000000200 */
[----:B------:R-:W-:Y:S01]  /*d180*/  HMMA.16816.F32.BF16 R44, R20, R112, R56 ;  /* 0x00000070142c723c */ /* 0x000fe20000041838 */
[----:B--2---:R-:W-:-:S04]  /*d190*/  FMUL.FTZ R0, R83, c[0x0][0x320] ;  /* 0x0000c80053007a20 */ /* 0x004fc80000410000 */
[----:B------:R2:W1:Y:S02]  /*d1a0*/  MUFU.TANH R134, R0 ;  /* 0x0000000000867308 */ /* 0x0004640000002400 */
[----:B--2---:R-:W-:-:S06]  /*d1b0*/  FMUL.FTZ R0, R68, c[0x0][0x320] ;  /* 0x0000c80044007a20 */ /* 0x004fcc0000410000 */
[----:B------:R2:W1:Y:S11]  /*d1c0*/  MUFU.TANH R136, R0 ;  /* 0x0000000000887308 */ /* 0x0004760000002400 */
[----:B-----5:R-:W-:Y:S01]  /*d1d0*/  HMMA.16816.F32.BF16 R44, R12, R52, R44 ;  /* 0x000000340c2c723c */ /* 0x020fe2000004182c */
[----:B--2---:R-:W-:-:S04]  /*d1e0*/  FMUL.FTZ R0, R69, c[0x0][0x320] ;  /* 0x0000c80045007a20 */ /* 0x004fc80000410000 */
[----:B------:R2:W1:Y:S02]  /*d1f0*/  MUFU.TANH R135, R0 ;  /* 0x0000000000877308 */ /* 0x0004640000002400 */
[----:B--2---:R-:W-:-:S06]  /*d200*/  FMUL.FTZ R0, R70, c[0x0][0x320] ;  /* 0x0000c80046007a20 */ /* 0x004fcc0000410000 */
[----:B------:R2:W1:Y:S02]  /*d210*/  MUFU.TANH R132, R0 ;  /* 0x0000000000847308 */ /* 0x0004640000002400 */
[----:B--2---:R-:W-:Y:S02]  /*d220*/  FMUL.FTZ R0, R71, c[0x0][0x320] ;  /* 0x0000c80047007a20 */ /* 0x004fe40000410000 */
[----:B------:R-:W-:Y:S04]  /*d230*/  HMMA.16816.F32.BF16 R68, R8, R48, R60 ;  /* 0x000000300844723c */ /* 0x000fe8000004183c */
[----:B------:R2:W1:Y:S04]  /*d240*/  MUFU.TANH R131, R0 ;  /* 0x0000000000837308 */ /* 0x0004680000002400 */
        /* <DEDUP_REMOVED lines=10> */
[----:B------:R2:W1:Y:S03]  /*d2f0*/  MUFU.TANH R125, R0 ;  /* 0x00000000007d7308 */ /* 0x0004660000002400 */
[----:B------:R-:W-:Y:S01]  /*d300*/  HMMA.16816.F32.BF16 R60, R28, R110, RZ ;  /* 0x0000006e1c3c723c */ /* 0x000fe200000418ff */
[----:B--2---:R-:W-:-:S07]  /*d310*/  FMUL.FTZ R0, R75, c[0x0][0x320] ;  /* 0x0000c8004b007a20 */ /* 0x004fce0000410000 */
[----:B------:R-:W-:Y:S01]  /*d320*/  HMMA.16816.F32.BF16 R72, R4, R50, R64 ;  /* 0x000000320448723c */ /* 0x000fe20000041840 */
[----:B------:R2:W1:Y:S11]  /*d330*/  MUFU.TANH R126, R0 ;  /* 0x00000000007e7308 */ /* 0x0004760000002400 */
[----:B------:R-:W-:Y:S04]  /*d340*/  @!UPT UIADD3 URZ, URZ, URZ, URZ ;  /* 0x0000003f3f3ff290 */ /* 0x000fe8000fffe03f */
[----:B------:R-:W-:Y:S08]  /*d350*/  HMMA.16816.F32.BF16 R64, R20, R114, R60 ;  /* 0x000000721440723c */ /* 0x000ff0000004183c */
[----:B------:R-:W-:Y:S01]  /*d360*/  HMMA.16816.F32.BF16 R60, R32, R116, RZ ;  /* 0x00000074203c723c */ /* 0x000fe200000418ff */
[----:B--2---:R-:W-:-:S04]  /*d370*/  FMUL.FTZ R0, R68, c[0x0][0x320] ;  /* 0x0000c80044007a20 */ /* 0x004fc80000410000 */
[----:B------:R2:W1:Y:S02]  /*d380*/  MUFU.TANH R128, R0 ;  /* 0x0000000000807308 */ /* 0x0004640000002400 */
[----:B--2---:R-:W-:Y:S11]  /*d390*/  FMUL.FTZ R0, R69, c[0x0][0x320] ;  /* 0x0000c80045007a20 */ /* 0x004ff60000410000 */
[----:B------:R-:W-:Y:S06]  /*d3a0*/  @!UPT UIADD3 URZ, URZ, URZ, URZ ;  /* 0x0000003f3f3ff290 */ /* 0x000fec000fffe03f */
[----:B------:R-:W-:Y:S01]  /*d3b0*/  HMMA.16816.F32.BF16 R60, R24, R120, R60 ;  /* 0x00000078183c723c */ /* 0x000fe2000004183c */
[----:B------:R2:W1:Y:S02]  /*d3c0*/  MUFU.TANH R127, R0 ;  /* 0x00000000007f7308 */ /* 0x0004640000002400 */
[----:B--2---:R-:W-:-:S06]  /*d3d0*/  FMUL.FTZ R0, R70, c[0x0][0x320] ;  /* 0x0000c80046007a20 */ /* 0x004fcc0000410000 */
[----:B------:R2:W1:Y:S02]  /*d3e0*/  MUFU.TANH R124, R0 ;  /* 0x00000000007c7308 */ /* 0x0004640000002400 */
[----:B--2---:R-:W-:Y:S02]  /*d3f0*/  FMUL.FTZ R0, R71, c[0x0][0x320] ;  /* 0x0000c80047007a20 */ /* 0x004fe40000410000 */
[----:B------:R-:W-:Y:S01]  /*d400*/  HMMA.16816.F32.BF16 R68, R8, R50, R40 ;  /* 0x000000320844723c */ /* 0x000fe20000041828 */
[----:B------:R-:W2:Y:S03]  /*d410*/  LDSM.16.M88.4 R40, [R194+0x1800] ;  /* 0x00180000c228783b */ /* 0x000ea60000000200 */
        /* <DEDUP_REMOVED lines=15> */
[C---:B--2---:R-:W-:Y:S01]  /*d510*/  HMMA.16816.F32.BF16 R76, R4.reuse, R40, R44 ;  /* 0x00000028044c723c */ /* 0x044fe2000004182c */
[----:B------:R-:W2:Y:S01]  /*d520*/  LDSM.16.M88.4 R44, [R197+0x2000] ;  /* 0x00200000c52c783b */ /* 0x000ea20000000200 */
[----:B------:R5:W1:Y:S11]  /*d530*/  MUFU.TANH R101, R0 ;  /* 0x0000000000657308 */ /* 0x000a760000002400 */
[----:B------:R-:W-:Y:S03]  /*d540*/  @!UPT UIADD3 URZ, URZ, URZ, URZ ;  /* 0x0000003f3f3ff290 */ /* 0x000fe6000fffe03f */
[----:B------:R-:W-:Y:S08]  /*d550*/  HMMA.16816.F32.BF16 R64, R4, R42, R52 ;  /* 0x0000002a0440723c */ /* 0x000ff00000041834 */
[----:B------:R-:W-:Y:S01]  /*d560*/  HMMA.16816.F32.BF16 R52, R28, R118, RZ ;  /* 0x000000761c34723c */ /* 0x000fe200000418ff */
[----:B-----5:R-:W-:-:S04]  /*d570*/  FMUL.FTZ R0, R68, c[0x0][0x320] ;  /* 0x0000c80044007a20 */ /* 0x020fc80000410000 */
[----:B------:R5:W1:Y:S02]  /*d580*/  MUFU.TANH R106, R0 ;  /* 0x00000000006a7308 */ /* 0x000a640000002400 */
[----:B-----5:R-:W-:Y:S11]  /*d590*/  FMUL.FTZ R0, R69, c[0x0][0x320] ;  /* 0x0000c80045007a20 */ /* 0x020ff60000410000 */
[----:B------:R-:W-:Y:S06]  /*d5a0*/  @!UPT UIADD3 URZ, URZ, URZ, URZ ;  /* 0x0000003f3f3ff290 */ /* 0x000fec000fffe03f */
[----:B------:R-:W-:Y:S01]  /*d5b0*/  HMMA.16816.F32.BF16 R32, R20, R122, R52 ;  /* 0x0000007a1420723c */ /* 0x000fe20000041834 */
        /* <DEDUP_REMOVED lines=15> */
[----:B-----5:R-:W-:-:S04]  /*d6b0*/  FMUL.FTZ R0, R74, c[0x0][0x320] ;  /* 0x0000c8004a007a20 */ /* 0x020fc80000410000 */
[----:B------:R2:W1:Y:S03]  /*d6c0*/  MUFU.TANH R92, R0 ;  /* 0x00000000005c7308 */ /* 0x0004660000002400 */
        /* <DEDUP_REMOVED lines=10> */
[----:B------:R-:W-:Y:S01]  /*d770*/  HMMA.16816.F32.BF16 R68, R8, R42, R48 ;  /* 0x0000002a0844723c */ /* 0x000fe20000041830 */
[----:B------:R-:W2:Y:S03]  /*d780*/  LDSM.16.M88.4 R48, [R194+0x2000] ;  /* 0x00200000c230783b */ /* 0x000ea60000000200 */
[----:B------:R5:W1:Y:S01]  /*d790*/  MUFU.TANH R91, R0 ;  /* 0x00000000005b7308 */ /* 0x000a620000002400 */
[----:B------:R-:W-:-:S04]  /*d7a0*/  DEPBAR.LE SB0, 0x0 ;  /* 0x000080000000791a */ /* 0x000fc80000000000 */
[C---:B------:R-:W-:Y:S08]  /*d7b0*/  HMMA.16816.F32.BF16 R40, R16.reuse, R44, R60 ;  /* 0x0000002c1028723c */ /* 0x040ff0000004183c */
[----:B------:R-:W-:Y:S01]  /*d7c0*/  HMMA.16816.F32.BF16 R16, R16, R46, R24 ;  /* 0x0000002e1010723c */ /* 0x000fe20000041818 */
[----:B-----5:R-:W-:-:S04]  /*d7d0*/  FMUL.FTZ R0, R76, c[0x0][0x320] ;  /* 0x0000c8004c007a20 */ /* 0x020fc80000410000 */
[----:B------:R5:W1:Y:S02]  /*d7e0*/  MUFU.TANH R89, R0 ;  /* 0x0000000000597308 */ /* 0x000a640000002400 */
[----:B-----5:R-:W-:-:S09]  /*d7f0*/  FMUL.FTZ R0, R77, c[0x0][0x320] ;  /* 0x0000c8004d007a20 */ /* 0x020fd20000410000 */
[-C--:B--2---:R-:W-:Y:S01]  /*d800*/  HMMA.16816.F32.BF16 R40, R8, R48.reuse, R40 ;  /* 0x000000300828723c */ /* 0x084fe20000041828 */
[----:B------:R2:W1:Y:S07]  /*d810*/  MUFU.TANH R83, R0 ;  /* 0x0000000000537308 */ /* 0x00046e0000002400 */
[----:B------:R-:W-:Y:S08]  /*d820*/  HMMA.16816.F32.BF16 R20, R4, R48, R28 ;  /* 0x000000300414723c */ /* 0x000ff0000004181c */
[----:B------:R-:W-:Y:S01]  /*d830*/  HMMA.16816.F32.BF16 R8, R8, R50, R16 ;  /* 0x000000320808723c */ /* 0x000fe20000041810 */
[----:B--2---:R-:W-:-:S04]  /*d840*/  FMUL.FTZ R0, R78, c[0x0][0x320] ;  /* 0x0000c8004e007a20 */ /* 0x004fc80000410000 */
        /* <DEDUP_REMOVED lines=51> */
[----:B------:R2:W1:Y:S01]  /*db80*/  MUFU.TANH R19, R0 ;  /* 0x0000000000137308 */ /* 0x0004620000002400 */
[----:B------:R-:W-:Y:S06]  /*db90*/  BAR.SYNC.DEFER_BLOCKING 0x0 ;  /* 0x0000000000007b1d */ /* 0x000fec0000010000 */
[----:B------:R-:W-:Y:S05]  /*dba0*/  @!P0 BRA `(.L_x_332) ;  /* 0x000003f000008947 */ /* 0x000fea0003800000 */
[----:B---34-:R-:W-:Y:S01]  /*dbb0*/  ISETP.NE.AND P3, PT, R162, 0x1, PT ;  /* 0x00000001a200780c */ /* 0x018fe20003f65270 */
[----:B------:R-:W-:Y:S01]  /*dbc0*/  IMAD.MOV.U32 R235, RZ, RZ, RZ ;  /* 0x000000ffffeb7224 */ /* 0x000fe200078e00ff */
[C---:B-1----:R-:W-:Y:S02]  /*dbd0*/  IADD3 R2, R251.reuse, R159, R167 ;  /* 0x0000009ffb027210 */ /* 0x042fe40007ffe0a7 */
[----:B------:R-:W-:-:S02]  /*dbe0*/  ISETP.GT.AND P0, PT, R251, 0x4f, PT ;  /* 0x0000004ffb00780c */ /* 0x000fc40003f04270 */
[----:B------:R-:W-:-:S05]  /*dbf0*/  IADD3 R2, R2, -0x50, RZ ;  /* 0xffffffb002027810 */ /* 0x000fca0007ffe0ff */
[----:B--2---:R-:W-:Y:S02]  /*dc00*/  IMAD.MOV.U32 R0, RZ, RZ, R2 ;  /* 0x000000ffff007224 */ /* 0x004fe400078e0002 */
[----:B------:R-:W-:-:S05]  /*dc10*/  @P3 IMAD.HI.U32 R3, R2, c[0x0][0x2bc], RZ ;  /* 0x0000af0002033a27 */ /* 0x000fca00078e00ff */
        /* <DEDUP_REMOVED lines=23> */
.L_x_427:
        /* <DEDUP_REMOVED lines=24> */
.L_x_428:
        /* <DEDUP_REMOVED lines=9> */
.L_x_332:
[----:B---34-:R-:W-:Y:S05]  /*dfa0*/  BSYNC B0 ;  /* 0x0000000000007941 */ /* 0x018fea0003800000 */
.L_x_331:
[----:B--2---:R-:W2:Y:S04]  /*dfb0*/  LDL R0, [R1+0x74] ;  /* 0x0000740001007983 */ /* 0x004ea80000100800 */
[----:B------:R-:W0:Y:S01]  /*dfc0*/  LDGDEPBAR ;  /* 0x00000000000079af */ /* 0x000e220000000000 */
[----:B--2---:R-:W-:-:S05]  /*dfd0*/  IMAD.IADD R0, R160, 0x1, -R0 ;  /* 0x00000001a0007824 */ /* 0x004fca00078e0a00 */
[C---:B------:R-:W-:Y:S02]  /*dfe0*/  ISETP.GT.AND P0, PT, R0.reuse, 0x1, PT ;  /* 0x000000010000780c */ /* 0x040fe40003f04270 */
[----:B------:R-:W-:Y:S02]  /*dff0*/  ISETP.GT.AND P1, PT, R0, RZ, PT ;  /* 0x000000ff0000720c */ /* 0x000fe40003f24270 */
[----:B-1----:R-:W-:Y:S02]  /*e000*/  FSEL R40, R150, -INF , P0 ;  /* 0xff80000096287808 */ /* 0x002fe40000000000 */
[----:B------:R-:W-:Y:S02]  /*e010*/  FSEL R27, R153, -INF , P0 ;  /* 0xff800000991b7808 */ /* 0x000fe40000000000 */
[----:B------:R-:W-:Y:S02]  /*e020*/  FSEL R17, R155, -INF , P0 ;  /* 0xff8000009b117808 */ /* 0x000fe40000000000 */
[----:B------:R-:W-:-:S02]  /*e030*/  FSEL R10, R157, -INF , P0 ;  /* 0xff8000009d0a7808 */ /* 0x000fc40000000000 */
        /* <DEDUP_REMOVED lines=28> */
[C---:B------:R-:W-:Y:S02]  /*e200*/  ISETP.GT.AND P4, PT, R0.reuse, 0x29, PT ;  /* 0x000000290000780c */ /* 0x040fe40003f84270 */
[----:B------:R-:W-:-:S02]  /*e210*/  ISETP.GT.AND P3, PT, R0, 0x18, PT ;  /* 0x000000180000780c */ /* 0x000fc40003f64270 */
[----:B------:R-:W-:Y:S02]  /*e220*/  ISETP.GT.AND P0, PT, R0, 0x30, PT ;  /* 0x000000300000780c */ /* 0x000fe40003f04270 */
        /* <DEDUP_REMOVED lines=28> */
[----:B------:R-:W-:-:S02]  /*e3f0*/  ISETP.GT.AND P6, PT, R0, 0x38, PT ;  /* 0x000000380000780c */ /* 0x000fc40003fc4270 */
[C---:B------:R-:W-:Y:S02]  /*e400*/  ISETP.GT.AND P5, PT, R0.reuse, 0x39, PT ;  /* 0x000000390000780c */ /* 0x040fe40003fa4270 */
[C---:B------:R-:W-:Y:S02]  /*e410*/  ISETP.GT.AND P3, PT, R0.reuse, 0x40, PT ;  /* 0x000000400000780c */ /* 0x040fe40003f64270 */
[C---:B------:R-:W-:Y:S02]  /*e420*/  ISETP.GT.AND P2, PT, R0.reuse, 0x41, PT ;  /* 0x000000410000780c */ /* 0x040fe40003f44270 */
[C---:B------:R-:W-:Y:S02]  /*e430*/  ISETP.GT.AND P1, PT, R0.reuse, 0x48, PT ;  /* 0x000000480000780c */ /* 0x040fe40003f24270 */
[C---:B------:R-:W-:Y:S02]  /*e440*/  ISETP.GT.AND P0, PT, R0.reuse, 0x49, PT ;  /* 0x000000490000780c */ /* 0x040fe40003f04270 */
[----:B------:R-:W-:-:S02]  /*e450*/  ISETP.GT.AND P4, PT, R0, 0x31, PT ;  /* 0x000000310000780c */ /* 0x000fc40003f84270 */
        /* <DEDUP_REMOVED lines=44> */
[----:B------:R-:W-:Y:S02]  /*e720*/  FSEL R106, R83, -INF , P4 ;  /* 0xff800000536a7808 */ /* 0x000fe40002000000 */
[----:B------:R-:W-:Y:S02]  /*e730*/  FSEL R118, R80, -INF , P4 ;  /* 0xff80000050767808 */ /* 0x000fe40002000000 */
[----:B------:R-:W-:Y:S02]  /*e740*/  FSEL R83, R91, -INF , P4 ;  /* 0xff8000005b537808 */ /* 0x000fe40002000000 */
[----:B------:R-:W-:-:S02]  /*e750*/  FSEL R64, R97, -INF , P4 ;  /* 0xff80000061407808 */ /* 0x000fc40002000000 */
[----:B------:R-:W-:Y:S02]  /*e760*/  FMNMX.FTZ R0, R65, R0, !PT ;  /* 0x0000000041007209 */ /* 0x000fe40007810000 */
[----:B------:R-:W-:Y:S02]  /*e770*/  FMNMX.FTZ R2, R90, R2, !PT ;  /* 0x000000025a027209 */ /* 0x000fe40007810000 */
[----:B------:R-:W-:Y:S02]  /*e780*/  FMNMX.FTZ R3, R108, R3, !PT ;  /* 0x000000036c037209 */ /* 0x000fe40007810000 */
[----:B------:R-:W-:Y:S02]  /*e790*/  FMNMX.FTZ R7, R120, R7, !PT ;  /* 0x0000000778077209 */ /* 0x000fe40007810000 */
[----:B------:R-:W-:Y:S02]  /*e7a0*/  FSEL R117, R63, -INF , P6 ;  /* 0xff8000003f757808 */ /* 0x000fe40003000000 */
[----:B------:R-:W-:-:S02]  /*e7b0*/  FSEL R105, R68, -INF , P6 ;  /* 0xff80000044697808 */ /* 0x000fc40003000000 */
[----:B------:R-:W-:Y:S02]  /*e7c0*/  FSEL R82, R76, -INF , P6 ;  /* 0xff8000004c527808 */ /* 0x000fe40003000000 */
[----:B------:R-:W-:Y:S02]  /*e7d0*/  FSEL R63, R81, -INF , P6 ;  /* 0xff800000513f7808 */ /* 0x000fe40003000000 */
[----:B------:R-:W-:Y:S02]  /*e7e0*/  FMNMX.FTZ R0, R64, R0, !PT ;  /* 0x0000000040007209 */ /* 0x000fe40007810000 */
[----:B------:R-:W-:Y:S02]  /*e7f0*/  FMNMX.FTZ R2, R83, R2, !PT ;  /* 0x0000000253027209 */ /* 0x000fe40007810000 */
[----:B------:R-:W-:Y:S02]  /*e800*/  FMNMX.FTZ R3, R106, R3, !PT ;  /* 0x000000036a037209 */ /* 0x000fe40007810000 */
[----:B------:R-:W-:-:S02]  /*e810*/  FMNMX.FTZ R7, R118, R7, !PT ;  /* 0x0000000776077209 */ /* 0x000fc40007810000 */
[----:B------:R-:W-:Y:S02]  /*e820*/  FSEL R115, R62, -INF , P5 ;  /* 0xff8000003e737808 */ /* 0x000fe40002800000 */
[----:B------:R-:W-:Y:S02]  /*e830*/  FSEL R104, R69, -INF , P5 ;  /* 0xff80000045687808 */ /* 0x000fe40002800000 */
[----:B------:R-:W-:Y:S02]  /*e840*/  FSEL R81, R70, -INF , P5 ;  /* 0xff80000046517808 */ /* 0x000fe40002800000 */
[----:B------:R-:W-:Y:S02]  /*e850*/  FSEL R62, R79, -INF , P5 ;  /* 0xff8000004f3e7808 */ /* 0x000fe40002800000 */
        /* <DEDUP_REMOVED lines=36> */
[----:B------:R-:W-:Y:S02]  /*eaa0*/  FMNMX.FTZ R4, R56, R0, !PT ;  /* 0x0000000038047209 */ /* 0x000fe40007810000 */
[----:B------:R-:W-:-:S02]  /*eab0*/  FMNMX.FTZ R5, R58, R2, !PT ;  /* 0x000000023a057209 */ /* 0x000fc40007810000 */
[----:B------:R-:W-:Y:S02]  /*eac0*/  FMNMX.FTZ R6, R89, R3, !PT ;  /* 0x0000000359067209 */ /* 0x000fe40007810000 */
[----:B------:R-:W-:Y:S01]  /*ead0*/  FMNMX.FTZ R7, R103, R7, !PT ;  /* 0x0000000767077209 */ /* 0x000fe20007810000 */
        /* <DEDUP_REMOVED lines=11> */
[----:B------:R-:W3:Y:S04]  /*eb90*/  SHFL.BFLY PT, R6, R3, 0x1, 0x1f ;  /* 0x0c201f0003067f89 */ /* 0x000ee800000e0000 */
[----:B------:R4:W4:Y:S01]  /*eba0*/  SHFL.BFLY PT, R8, R7, 0x1, 0x1f ;  /* 0x0c201f0007087f89 */ /* 0x00092200000e0000 */
[----:B-1----:R-:W-:Y:S02]  /*ebb0*/  FMNMX.FTZ R71, R0, R4, !PT ;  /* 0x0000000400477209 */ /* 0x002fe40007810000 */
[----:B--2---:R-:W-:Y:S02]  /*ebc0*/  FMNMX.FTZ R70, R2, R5, !PT ;  /* 0x0000000502467209 */ /* 0x004fe40007810000 */
[----:B---3--:R-:W-:Y:S02]  /*ebd0*/  FMNMX.FTZ R69, R3, R6, !PT ;  /* 0x0000000603457209 */ /* 0x008fe40007810000 */
.L_x_429:
[C---:B------:R-:W-:Y:S01]  /*ebe0*/  FMUL.FTZ R0, R71.reuse, c[0x0][0x2d0] ;  /* 0x0000b40047007a20 */ /* 0x040fe20000410000 */
[----:B------:R-:W-:Y:S01]  /*ebf0*/  FSETP.NEU.FTZ.AND P0, PT, R71, -INF , PT ;  /* 0xff8000004700780b */ /* 0x000fe20003f1d000 */
[----:B------:R-:W-:Y:S01]  /*ec00*/  FMUL.FTZ R3, R70, c[0x0][0x2d0] ;  /* 0x0000b40046037a20 */ /* 0x000fe20000410000 */
[----:B----4-:R-:W-:Y:S01]  /*ec10*/  FMNMX.FTZ R68, R8, R7, !PT ;  /* 0x0000000708447209 */ /* 0x010fe20007810000 */
[----:B------:R-:W-:Y:S01]  /*ec20*/  WARPSYNC 0xffffffff ;  /* 0xffffffff00007948 */ /* 0x000fe20003800000 */
[----:B------:R-:W-:Y:S01]  /*ec30*/  FSEL R4, R0, RZ, P0 ;  /* 0x000000ff00047208 */ /* 0x000fe20000000000 */
[----:B------:R-:W1:Y:S01]  /*ec40*/  LDSM.16.MT88.4 R48, [R192] ;  /* 0x00000000c030783b */ /* 0x000e620000004200 */
[----:B------:R-:W-:-:S03]  /*ec50*/  FSETP.NEU.FTZ.AND P0, PT, R70, -INF , PT ;  /* 0xff8000004600780b */ /* 0x000fc60003f1d000 */
[--C-:B------:R-:W-:Y:S01]  /*ec60*/  FFMA.FTZ R0, R9, c[0x0][0x2d0], -R4.reuse ;  /* 0x0000b40009007a23 */ /* 0x100fe20000010804 */
[----:B------:R-:W-:Y:S01]  /*ec70*/  FSEL R3, R3, RZ, P0 ;  /* 0x000000ff03037208 */ /* 0x000fe20000000000 */
[--C-:B------:R-:W-:Y:S01]  /*ec80*/  FFMA.FTZ R2, R16, c[0x0][0x2d0], -R4.reuse ;  /* 0x0000b40010027a23 */ /* 0x100fe20000010804 */
[----:B------:R-:W-:Y:S01]  /*ec90*/  FSETP.NEU.FTZ.AND P0, PT, R69, -INF , PT ;  /* 0xff8000004500780b */ /* 0x000fe20003f1d000 */
[----:B------:R2:W-:Y:S01]  /*eca0*/  MUFU.EX2 R166, R0 ;  /* 0x0000000000a67308 */ /* 0x0005e20000000800 */
[----:B------:R-:W3:Y:S01]  /*ecb0*/  LDSM.16.MT88.4 R44, [R196] ;  /* 0x00000000c42c783b */ /* 0x000ee20000004200 */
[----:B------:R-:W-:Y:S02]  /*ecc0*/  FFMA.FTZ R5, R26, c[0x0][0x2d0], -R3 ;  /* 0x0000b4001a057a23 */ /* 0x000fe40000010803 */
[--C-:B------:R-:W-:Y:S02]  /*ecd0*/  FFMA.FTZ R109, R73, c[0x0][0x2d0], -R4.reuse ;  /* 0x0000b400496d7a23 */ /* 0x100fe40000010804 */
[----:B------:R-:W-:-:S02]  /*ece0*/  FFMA.FTZ R97, R72, c[0x0][0x2d0], -R4 ;  /* 0x0000b40048617a23 */ /* 0x000fc40000010804 */
[----:B------:R4:W-:Y:S01]  /*ecf0*/  MUFU.EX2 R224, R2 ;  /* 0x0000000200e07308 */ /* 0x0009e20000000800 */
[--C-:B------:R-:W-:Y:S02]  /*ed00*/  FFMA.FTZ R96, R67, c[0x0][0x2d0], -R4.reuse ;  /* 0x0000b40043607a23 */ /* 0x100fe40000010804 */
[--C-:B------:R-:W-:Y:S02]  /*ed10*/  FFMA.FTZ R91, R66, c[0x0][0x2d0], -R4.reuse ;  /* 0x0000b400425b7a23 */ /* 0x100fe40000010804 */
[--C-:B------:R-:W-:Y:S02]  /*ed20*/  FFMA.FTZ R150, R65, c[0x0][0x2d0], -R4.reuse ;  /* 0x0000b40041967a23 */ /* 0x100fe40000010804 */
[--C-:B------:R-:W-:Y:S01]  /*ed30*/  FFMA.FTZ R149, R64, c[0x0][0x2d0], -R4.reuse ;  /* 0x0000b40040957a23 */ /* 0x100fe20000010804 */
[----:B------:R5:W-:Y:S01]  /*ed40*/  MUFU.EX2 R221, R5 ;  /* 0x0000000500dd7308 */ /* 0x000be20000000800 */
[--C-:B--2---:R-:W-:Y:S02]  /*ed50*/  FFMA.FTZ R0, R10, c[0x0][0x2d0], -R4.reuse ;  /* 0x0000b4000a007a23 */ /* 0x104fe40000010804 */
[----:B------:R-:W-:-:S02]  /*ed60*/  FFMA.FTZ R148, R63, c[0x0][0x2d0], -R4 ;  /* 0x0000b4003f947a23 */ /* 0x000fc40000010804 */
[--C-:B------:R-:W-:Y:S02]  /*ed70*/  FFMA.FTZ R123, R62, c[0x0][0x2d0], -R4.reuse ;  /* 0x0000b4003e7b7a23 */ /* 0x100fe40000010804 */
[--C-:B------:R-:W-:Y:S01]  /*ed80*/  FFMA.FTZ R171, R61, c[0x0][0x2d0], -R4.reuse ;  /* 0x0000b4003dab7a23 */ /* 0x100fe20000010804 */
[----:B------:R2:W-:Y:S01]  /*ed90*/  MUFU.EX2 R165, R0 ;  /* 0x0000000000a57308 */ /* 0x0005e20000000800 */
[----:B----4-:R-:W-:Y:S02]  /*eda0*/  FMUL.FTZ R2, R69, c[0x0][0x2d0] ;  /* 0x0000b40045027a20 */ /* 0x010fe40000410000 */
[--C-:B------:R-:W-:Y:S02]  /*edb0*/  FFMA.FTZ R175, R59, c[0x0][0x2d0], -R4.reuse ;  /* 0x0000b4003baf7a23 */ /* 0x100fe40000010804 */
[--C-:B------:R-:W-:Y:S01]  /*edc0*/  FFMA.FTZ R174, R57, c[0x0][0x2d0], -R4.reuse ;  /* 0x0000b40039ae7a23 */ /* 0x100fe20000010804 */
[----:B------:R-:W-:Y:S01]  /*edd0*/  FSEL R2, R2, RZ, P0 ;  /* 0x000000ff02027208 */ /* 0x000fe20000000000 */
[----:B------:R-:W-:Y:S01]  /*ede0*/  FFMA.FTZ R173, R56, c[0x0][0x2d0], -R4 ;  /* 0x0000b40038ad7a23 */ /* 0x000fe20000010804 */
[----:B------:R-:W-:Y:S01]  /*edf0*/  FSETP.NEU.FTZ.AND P0, PT, R68, -INF , PT ;  /* 0xff8000004400780b */ /* 0x000fe20003f1d000 */
[----:B------:R-:W-:Y:S01]  /*ee00*/  FFMA.FTZ R177, R58, c[0x0][0x2d0], -R3 ;  /* 0x0000b4003ab17a23 */ /* 0x000fe20000010803 */
[----:B------:R-:W-:Y:S01]  /*ee10*/  MUFU.EX2 R109, R109 ;  /* 0x0000006d006d7308 */ /* 0x000fe20000000800 */
[----:B-----5:R-:W-:-:S02]  /*ee20*/  FFMA.FTZ R5, R35, c[0x0][0x2d0], -R2 ;  /* 0x0000b40023057a23 */ /* 0x020fc40000010802 */
[--C-:B------:R-:W-:Y:S02]  /*ee30*/  FFMA.FTZ R159, R108, c[0x0][0x2d0], -R2.reuse ;  /* 0x0000b4006c9f7a23 */ /* 0x100fe40000010802 */
[----:B------:R-:W-:Y:S02]  /*ee40*/  FFMA.FTZ R181, R92, c[0x0][0x2d0], -R2 ;  /* 0x0000b4005cb57a23 */ /* 0x000fe40000010802 */
[----:B--2---:R-:W-:Y:S01]  /*ee50*/  FFMA.FTZ R0, R11, c[0x0][0x2d0], -R4 ;  /* 0x0000b4000b007a23 */ /* 0x004fe20000010804 */
[----:B------:R2:W-:Y:S01]  /*ee60*/  MUFU.EX2 R219, R5 ;  /* 0x0000000500db7308 */ /* 0x0005e20000000800 */
[----:B------:R-:W-:Y:S02]  /*ee70*/  FFMA.FTZ R172, R60, c[0x0][0x2d0], -R3 ;  /* 0x0000b4003cac7a23 */ /* 0x000fe40000010803 */
[--C-:B------:R-:W-:Y:S02]  /*ee80*/  FFMA.FTZ R65, R99, c[0x0][0x2d0], -R2.reuse ;  /* 0x0000b40063417a23 */ /* 0x100fe40000010802 */
[----:B------:R-:W-:-:S02]  /*ee90*/  FFMA.FTZ R64, R101, c[0x0][0x2d0], -R2 ;  /* 0x0000b40065407a23 */ /* 0x000fc40000010802 */
[--C-:B------:R-:W-:Y:S01]  /*eea0*/  FFMA.FTZ R158, R106, c[0x0][0x2d0], -R2.reuse ;  /* 0x0000b4006a9e7a23 */ /* 0x100fe20000010802 */
[----:B------:R4:W-:Y:S01]  /*eeb0*/  MUFU.EX2 R168, R0 ;  /* 0x0000000000a87308 */ /* 0x0009e20000000800 */
[--C-:B------:R-:W-:Y:S02]  /*eec0*/  FFMA.FTZ R157, R105, c[0x0][0x2d0], -R2.reuse ;  /* 0x0000b400699d7a23 */ /* 0x100fe40000010802 */
[--C-:B------:R-:W-:Y:S02]  /*eed0*/  FFMA.FTZ R156, R104, c[0x0][0x2d0], -R2.reuse ;  /* 0x0000b400689c7a23 */ /* 0x100fe40000010802 */
[--C-:B------:R-:W-:Y:S02]  /*eee0*/  FFMA.FTZ R183, R100, c[0x0][0x2d0], -R2.reuse ;  /* 0x0000b40064b77a23 */ /* 0x100fe40000010802 */
[--C-:B------:R-:W-:Y:S01]  /*eef0*/  FFMA.FTZ R182, R98, c[0x0][0x2d0], -R2.reuse ;  /* 0x0000b40062b67a23 */ /* 0x100fe20000010802 */
[----:B------:R-:W-:Y:S01]  /*ef00*/  MUFU.EX2 R189, R97 ;  /* 0x0000006100bd7308 */ /* 0x000fe20000000800 */
[----:B--2---:R-:W-:-:S02]  /*ef10*/  FFMA.FTZ R5, R36, c[0x0][0x2d0], -R2 ;  /* 0x0000b40024057a23 */ /* 0x004fc40000010802 */
[----:B------:R-:W-:Y:S02]  /*ef20*/  FFMA.FTZ R180, R89, c[0x0][0x2d0], -R2 ;  /* 0x0000b40059b47a23 */ /* 0x000fe40000010802 */
[--C-:B------:R-:W-:Y:S02]  /*ef30*/  FFMA.FTZ R66, R74, c[0x0][0x2d0], -R3.reuse ;  /* 0x0000b4004a427a23 */ /* 0x100fe40000010803 */
[--C-:B------:R-:W-:Y:S01]  /*ef40*/  FFMA.FTZ R79, R75, c[0x0][0x2d0], -R3.reuse ;  /* 0x0000b4004b4f7a23 */ /* 0x100fe20000010803 */
[----:B------:R-:W-:Y:S01]  /*ef50*/  MUFU.EX2 R227, R5 ;  /* 0x0000000500e37308 */ /* 0x000fe20000000800 */
[----:B----4-:R-:W-:Y:S02]  /*ef60*/  FFMA.FTZ R0, R12, c[0x0][0x2d0], -R4 ;  /* 0x0000b4000c007a23 */ /* 0x010fe40000010804 */
        /* <DEDUP_REMOVED lines=9> */
[----:B------:R-:W-:-:S02]  /*f000*/  FFMA.FTZ R169, R76, c[0x0][0x2d0], -R3 ;  /* 0x0000b4004ca97a23 */ /* 0x000fc40000010803 */
[----:B--2---:R-:W-:-:S05]  /*f010*/  FFMA.FTZ R0, R13, c[0x0][0x2d0], -R4 ;  /* 0x0000b4000d007a23 */ /* 0x004fca0000010804 */
[----:B------:R-:W-:Y:S08]  /*f020*/  MUFU.EX2 R213, R91 ;  /* 0x0000005b00d57308 */ /* 0x000ff00000000800 */
[----:B------:R2:W-:Y:S08]  /*f030*/  MUFU.EX2 R187, R0 ;  /* 0x0000000000bb7308 */ /* 0x0005f00000000800 */
[----:B------:R-:W-:Y:S01]  /*f040*/  MUFU.EX2 R188, R78 ;  /* 0x0000004e00bc7308 */ /* 0x000fe20000000800 */
[----:B--2---:R-:W-:-:S07]  /*f050*/  FFMA.FTZ R0, R14, c[0x0][0x2d0], -R4 ;  /* 0x0000b4000e007a23 */ /* 0x004fce0000010804 */
[----:B------:R-:W-:Y:S08]  /*f060*/  MUFU.EX2 R212, R77 ;  /* 0x0000004d00d47308 */ /* 0x000ff00000000800 */
[----:B------:R2:W4:Y:S08]  /*f070*/  MUFU.EX2 R222, R0 ;  /* 0x0000000000de7308 */ /* 0x0005300000000800 */
[----:B------:R-:W-:Y:S01]  /*f080*/  MUFU.EX2 R91, R173 ;  /* 0x000000ad005b7308 */ /* 0x000fe20000000800 */
[----:B--2---:R-:W-:Y:S01]  /*f090*/  FFMA.FTZ R0, R18, c[0x0][0x2d0], -R4 ;  /* 0x0000b40012007a23 */ /* 0x004fe20000010804 */
[----:B----4-:R-:W-:-:S06]  /*f0a0*/  F2FP.BF16.PACK_AB R12, R222, R187 ;  /* 0x000000bbde0c723e */ /* 0x010fcc00000010ff */
[----:B------:R2:W4:Y:S02]  /*f0b0*/  MUFU.EX2 R226, R0 ;  /* 0x0000000000e27308 */ /* 0x0005240000000800 */
[----:B--2---:R-:W-:Y:S01]  /*f0c0*/  FFMA.FTZ R0, R15, c[0x0][0x2d0], -R3 ;  /* 0x0000b4000f007a23 */ /* 0x004fe20000010803 */
[----:B----4-:R-:W-:-:S05]  /*f0d0*/  F2FP.BF16.PACK_AB R14, R226, R224 ;  /* 0x000000e0e20e723e */ /* 0x010fca00000010ff */
[----:B------:R2:W-:Y:S02]  /*f0e0*/  MUFU.EX2 R162, R0 ;  /* 0x0000000000a27308 */ /* 0x0005e40000000800 */
[----:B--2---:R-:W-:-:S06]  /*f0f0*/  FFMA.FTZ R0, R17, c[0x0][0x2d0], -R3 ;  /* 0x0000b40011007a23 */ /* 0x004fcc0000010803 */
[----:B------:R2:W4:Y:S02]  /*f100*/  MUFU.EX2 R161, R0 ;  /* 0x0000000000a17308 */ /* 0x0005240000000800 */
[----:B--2---:R-:W-:Y:S01]  /*f110*/  FFMA.FTZ R0, R20, c[0x0][0x2d0], -R3 ;  /* 0x0000b40014007a23 */ /* 0x004fe20000010803 */
[----:B------:R-:W-:-:S05]  /*f120*/  F2FP.BF16.PACK_AB R20, R165, R166 ;  /* 0x000000a6a514723e */ /* 0x000fca00000010ff */
[----:B------:R2:W-:Y:S02]  /*f130*/  MUFU.EX2 R164, R0 ;  /* 0x0000000000a47308 */ /* 0x0005e40000000800 */
[----:B--2---:R-:W-:Y:S01]  /*f140*/  FFMA.FTZ R0, R21, c[0x0][0x2d0], -R3 ;  /* 0x0000b40015007a23 */ /* 0x004fe20000010803 */
[----:B----4-:R-:W-:-:S05]  /*f150*/  F2FP.BF16.PACK_AB R21, R161, R162 ;  /* 0x000000a2a115723e */ /* 0x010fca00000010ff */
[----:B------:R2:W4:Y:S02]  /*f160*/  MUFU.EX2 R167, R0 ;  /* 0x0000000000a77308 */ /* 0x0005240000000800 */
[----:B--2---:R-:W-:Y:S01]  /*f170*/  FFMA.FTZ R0, R22, c[0x0][0x2d0], -R3 ;  /* 0x0000b40016007a23 */ /* 0x004fe20000010803 */
[----:B------:R-:W-:-:S05]  /*f180*/  F2FP.BF16.PACK_AB R22, R176, R168 ;  /* 0x000000a8b016723e */ /* 0x000fca00000010ff */
[----:B------:R2:W-:Y:S02]  /*f190*/  MUFU.EX2 R186, R0 ;  /* 0x0000000000ba7308 */ /* 0x0005e40000000800 */
[----:B--2---:R-:W-:Y:S01]  /*f1a0*/  FFMA.FTZ R0, R23, c[0x0][0x2d0], -R3 ;  /* 0x0000b40017007a23 */ /* 0x004fe20000010803 */
[----:B----4-:R-:W-:-:S05]  /*f1b0*/  F2FP.BF16.PACK_AB R23, R167, R164 ;  /* 0x000000a4a717723e */ /* 0x010fca00000010ff */
[----:B------:R2:W4:Y:S02]  /*f1c0*/  MUFU.EX2 R220, R0 ;  /* 0x0000000000dc7308 */ /* 0x0005240000000800 */
[----:B-1----:R-:W-:Y:S01]  /*f1d0*/  HMMA.16816.F32.BF16 R8, R20, R48, RZ ;  /* 0x000000301408723c */ /* 0x002fe200000418ff */
[----:B--2---:R-:W-:Y:S01]  /*f1e0*/  FFMA.FTZ R0, R28, c[0x0][0x2d0], -R3 ;  /* 0x0000b4001c007a23 */ /* 0x004fe20000010803 */
[----:B----4-:R-:W-:Y:S01]  /*f1f0*/  F2FP.BF16.PACK_AB R13, R220, R186 ;  /* 0x000000badc0d723e */ /* 0x010fe200000010ff */
[----:B------:R-:W-:-:S03]  /*f200*/  FADD.FTZ R3, R166, R165 ;  /* 0x000000a5a6037221 */ /* 0x000fc60000010000 */
[----:B------:R1:W2:Y:S01]  /*f210*/  MUFU.EX2 R223, R0 ;  /* 0x0000000000df7308 */ /* 0x0002a20000000800 */
[----:B------:R-:W-:-:S04]  /*f220*/  FADD.FTZ R3, R168, R3 ;  /* 0x00000003a8037221 */ /* 0x000fc80000010000 */
[----:B------:R-:W-:-:S03]  /*f230*/  FADD.FTZ R76, R176, R3 ;  /* 0x00000003b04c7221 */ /* 0x000fc60000010000 */
[----:B------:R-:W-:Y:S01]  /*f240*/  MUFU.EX2 R168, R121 ;  /* 0x0000007900a87308 */ /* 0x000fe20000000800 */
[----:B-1----:R-:W-:Y:S01]  /*f250*/  FFMA.FTZ R0, R25, c[0x0][0x2d0], -R2 ;  /* 0x0000b40019007a23 */ /* 0x002fe20000010802 */
[----:B--2---:R-:W-:-:S06]  /*f260*/  F2FP.BF16.PACK_AB R15, R223, R221 ;  /* 0x000000dddf0f723e */ /* 0x004fcc00000010ff */
[----:B------:R-:W-:Y:S08]  /*f270*/  MUFU.EX2 R176, R152 ;  /* 0x0000009800b07308 */ /* 0x000ff00000000800 */
[----:B------:R1:W-:Y:S08]  /*f280*/  MUFU.EX2 R155, R0 ;  /* 0x00000000009b7308 */ /* 0x0003f00000000800 */
[----:B------:R-:W-:Y:S01]  /*f290*/  MUFU.EX2 R165, R157 ;  /* 0x0000009d00a57308 */ /* 0x000fe20000000800 */
[----:B-1----:R-:W-:-:S07]  /*f2a0*/  FFMA.FTZ R0, R27, c[0x0][0x2d0], -R2 ;  /* 0x0000b4001b007a23 */ /* 0x002fce0000010802 */
[----:B------:R-:W-:Y:S08]  /*f2b0*/  MUFU.EX2 R166, R156 ;  /* 0x0000009c00a67308 */ /* 0x000ff00000000800 */
[----:B------:R1:W2:Y:S02]  /*f2c0*/  MUFU.EX2 R154, R0 ;  /* 0x00000000009a7308 */ /* 0x0002a40000000800 */
[----:B-1----:R-:W-:Y:S01]  /*f2d0*/  FFMA.FTZ R0, R30, c[0x0][0x2d0], -R2 ;  /* 0x0000b4001e007a23 */ /* 0x002fe20000010802 */
[----:B--2---:R-:W-:-:S05]  /*f2e0*/  F2FP.BF16.PACK_AB R16, R154, R155 ;  /* 0x0000009b9a10723e */ /* 0x004fca00000010ff */
[----:B------:R1:W-:Y:S02]  /*f2f0*/  MUFU.EX2 R160, R0 ;  /* 0x0000000000a07308 */ /* 0x0003e40000000800 */
[--C-:B-1----:R-:W-:Y:S02]  /*f300*/  FFMA.FTZ R0, R31, c[0x0][0x2d0], -R2.reuse ;  /* 0x0000b4001f007a23 */ /* 0x102fe40000010802 */
[----:B------:R-:W1:Y:S04]  /*f310*/  LDSM.16.MT88.4 R28, [R196+0x800] ;  /* 0x00080000c41c783b */ /* 0x000e680000004200 */
[----:B------:R2:W4:Y:S02]  /*f320*/  MUFU.EX2 R163, R0 ;  /* 0x0000000000a37308 */ /* 0x0005240000000800 */
[----:B--2---:R-:W-:Y:S01]  /*f330*/  FFMA.FTZ R0, R32, c[0x0][0x2d0], -R2 ;  /* 0x0000b40020007a23 */ /* 0x004fe20000010802 */
[----:B----4-:R-:W-:-:S05]  /*f340*/  F2FP.BF16.PACK_AB R18, R163, R160 ;  /* 0x000000a0a312723e */ /* 0x010fca00000010ff */
[----:B------:R2:W-:Y:S02]  /*f350*/  MUFU.EX2 R185, R0 ;  /* 0x0000000000b97308 */ /* 0x0005e40000000800 */
[----:B--2---:R-:W-:-:S06]  /*f360*/  FFMA.FTZ R0, R33, c[0x0][0x2d0], -R2 ;  /* 0x0000b40021007a23 */ /* 0x004fcc0000010802 */
[----:B------:R2:W-:Y:S02]  /*f370*/  MUFU.EX2 R217, R0 ;  /* 0x0000000000d97308 */ /* 0x0005e40000000800 */
[----:B--2---:R-:W-:-:S05]  /*f380*/  FMUL.FTZ R0, R68, c[0x0][0x2d0] ;  /* 0x0000b40044007a20 */ /* 0x004fca0000410000 */
[----:B------:R-:W-:-:S05]  /*f390*/  FSEL R0, R0, RZ, P0 ;  /* 0x000000ff00007208 */ /* 0x000fca0000000000 */
[--C-:B------:R-:W-:Y:S02]  /*f3a0*/  FFMA.FTZ R5, R37, c[0x0][0x2d0], -R0.reuse ;  /* 0x0000b40025057a23 */ /* 0x100fe40000010800 */
[--C-:B------:R-:W-:Y:S01]  /*f3b0*/  FFMA.FTZ R6, R52, c[0x0][0x2d0], -R0.reuse ;  /* 0x0000b40034067a23 */ /* 0x100fe20000010800 */
[----:B---3--:R-:W-:Y:S01]  /*f3c0*/  HMMA.16816.F32.BF16 R36, R20, R44, RZ ;  /* 0x0000002c1424723c */ /* 0x008fe200000418ff */
[----:B------:R2:W-:Y:S01]  /*f3d0*/  MUFU.EX2 R153, R5 ;  /* 0x0000000500997308 */ /* 0x0005e20000000800 */
[--C-:B------:R-:W-:Y:S02]  /*f3e0*/  FFMA.FTZ R178, R111, c[0x0][0x2d0], -R0.reuse ;  /* 0x0000b4006fb27a23 */ /* 0x100fe40000010800 */
[--C-:B------:R-:W-:Y:S02]  /*f3f0*/  FFMA.FTZ R111, R110, c[0x0][0x2d0], -R0.reuse ;  /* 0x0000b4006e6f7a23 */ /* 0x100fe40000010800 */
[--C-:B------:R-:W-:Y:S02]  /*f400*/  FFMA.FTZ R108, R117, c[0x0][0x2d0], -R0.reuse ;  /* 0x0000b400756c7a23 */ /* 0x100fe40000010800 */
[--C-:B------:R-:W-:Y:S01]  /*f410*/  FFMA.FTZ R92, R115, c[0x0][0x2d0], -R0.reuse ;  /* 0x0000b400735c7a23 */ /* 0x100fe20000010800 */
[----:B------:R-:W-:Y:S01]  /*f420*/  MUFU.EX2 R215, R6 ;  /* 0x0000000600d77308 */ /* 0x000fe20000000800 */
[----:B------:R-:W-:-:S02]  /*f430*/  FFMA.FTZ R179, R113, c[0x0][0x2d0], -R0 ;  /* 0x0000b40071b37a23 */ /* 0x000fc40000010800 */
[--C-:B------:R-:W-:Y:S02]  /*f440*/  FFMA.FTZ R110, R103, c[0x0][0x2d0], -R0.reuse ;  /* 0x0000b400676e7a23 */ /* 0x100fe40000010800 */
[----:B--2---:R-:W-:-:S03]  /*f450*/  FFMA.FTZ R5, R40, c[0x0][0x2d0], -R0 ;  /* 0x0000b40028057a23 */ /* 0x004fc60000010800 */
[----:B------:R-:W-:Y:S07]  /*f460*/  MUFU.EX2 R92, R92 ;  /* 0x0000005c005c7308 */ /* 0x000fee0000000800 */
[----:B-1----:R-:W-:Y:S01]  /*f470*/  HMMA.16816.F32.BF16 R144, R12, R28, R36 ;  /* 0x0000001c0c90723c */ /* 0x002fe20000041824 */
[----:B------:R-:W-:Y:S01]  /*f480*/  LDSM.16.MT88.4 R36, [R193+0x800] ;  /* 0x00080000c124783b */ /* 0x000fe20000004200 */
[----:B------:R1:W2:Y:S02]  /*f490*/  MUFU.EX2 R151, R5 ;  /* 0x0000000500977308 */ /* 0x0002a40000000800 */
[----:B-1----:R-:W-:Y:S01]  /*f4a0*/  FFMA.FTZ R5, R42, c[0x0][0x2d0], -R0 ;  /* 0x0000b4002a057a23 */ /* 0x002fe20000010800 */
[----:B--2---:R-:W-:Y:S01]  /*f4b0*/  F2FP.BF16.PACK_AB R17, R151, R153 ;  /* 0x000000999711723e */ /* 0x004fe200000010ff */
[----:B------:R-:W-:-:S04]  /*f4c0*/  FADD.FTZ R89, R153, R151 ;  /* 0x0000009799597221 */ /* 0x000fc80000010000 */
[----:B------:R1:W-:Y:S08]  /*f4d0*/  MUFU.EX2 R184, R5 ;  /* 0x0000000500b87308 */ /* 0x0003f00000000800 */
[----:B------:R-:W-:Y:S01]  /*f4e0*/  MUFU.EX2 R151, R65 ;  /* 0x0000004100977308 */ /* 0x000fe20000000800 */
[--C-:B-1----:R-:W-:Y:S02]  /*f4f0*/  FFMA.FTZ R5, R43, c[0x0][0x2d0], -R0.reuse ;  /* 0x0000b4002b057a23 */ /* 0x102fe40000010800 */
[----:B------:R-:W1:Y:S05]  /*f500*/  LDSM.16.MT88.4 R40, [R192+0x800] ;  /* 0x00080000c028783b */ /* 0x000e6a0000004200 */
[----:B------:R2:W3:Y:S02]  /*f510*/  MUFU.EX2 R214, R5 ;  /* 0x0000000500d67308 */ /* 0x0004e40000000800 */
[----:B--2---:R-:W-:Y:S01]  /*f520*/  FFMA.FTZ R5, R53, c[0x0][0x2d0], -R0 ;  /* 0x0000b40035057a23 */ /* 0x004fe20000010800 */
[----:B---3--:R-:W-:-:S05]  /*f530*/  F2FP.BF16.PACK_AB R19, R214, R184 ;  /* 0x000000b8d613723e */ /* 0x008fca00000010ff */
[----:B------:R2:W3:Y:S02]  /*f540*/  MUFU.EX2 R216, R5 ;  /* 0x0000000500d87308 */ /* 0x0004e40000000800 */
[C---:B------:R-:W-:Y:S08]  /*f550*/  HMMA.16816.F32.BF16 R32, R16.reuse, R48, RZ ;  /* 0x000000301020723c */ /* 0x040ff000000418ff */
[----:B------:R-:W-:Y:S01]  /*f560*/  HMMA.16816.F32.BF16 R24, R16, R44, RZ ;  /* 0x0000002c1018723c */ /* 0x000fe200000418ff */
[----:B--2---:R-:W-:-:S04]  /*f570*/  FFMA.FTZ R5, R54, c[0x0][0x2d0], -R0 ;  /* 0x0000b40036057a23 */ /* 0x004fc80000010800 */
[----:B------:R2:W-:Y:S03]  /*f580*/  MUFU.EX2 R218, R5 ;  /* 0x0000000500da7308 */ /* 0x0005e60000000800 */
[----:B-1----:R-:W-:Y:S07]  /*f590*/  HMMA.16816.F32.BF16 R124, R12, R40, R8 ;  /* 0x000000280c7c723c */ /* 0x002fee0000041808 */
[----:B------:R-:W-:-:S02]  /*f5a0*/  F2FP.BF16.PACK_AB R8, R217, R185 ;  /* 0x000000b9d908723e */ /* 0x000fc400000010ff */
[----:B------:R-:W-:Y:S02]  /*f5b0*/  F2FP.BF16.PACK_AB R10, R227, R219 ;  /* 0x000000dbe30a723e */ /* 0x000fe400000010ff */
[----:B---3--:R-:W-:Y:S01]  /*f5c0*/  F2FP.BF16.PACK_AB R9, R216, R215 ;  /* 0x000000d7d809723e */ /* 0x008fe200000010ff */
[----:B--2---:R-:W-:-:S04]  /*f5d0*/  FFMA.FTZ R5, R55, c[0x0][0x2d0], -R0 ;  /* 0x0000b40037057a23 */ /* 0x004fc80000010800 */
[----:B------:R-:W1:Y:S02]  /*f5e0*/  MUFU.EX2 R225, R5 ;  /* 0x0000000500e17308 */ /* 0x000e640000000800 */
[----:B-1----:R-:W-:-:S07]  /*f5f0*/  F2FP.BF16.PACK_AB R11, R225, R218 ;  /* 0x000000dae10b723e */ /* 0x002fce00000010ff */
[C---:B------:R-:W-:Y:S01]  /*f600*/  HMMA.16816.F32.BF16 R136, R8.reuse, R40, R32 ;  /* 0x000000280888723c */ /* 0x040fe20000041820 */
[----:B------:R-:W1:Y:S06]  /*f610*/  LDSM.16.MT88.4 R32, [R193] ;  /* 0x00000000c120783b */ /* 0x000e6c0000004200 */
[--C-:B------:R-:W-:Y:S01]  /*f620*/  FFMA.FTZ R41, R102, c[0x0][0x2d0], -R2.reuse ;  /* 0x0000b40066297a23 */ /* 0x100fe20000010802 */
[----:B------:R-:W-:Y:S01]  /*f630*/  HMMA.16816.F32.BF16 R140, R8, R28, R24 ;  /* 0x0000001c088c723c */ /* 0x000fe20000041818 */
[----:B------:R-:W-:Y:S02]  /*f640*/  FFMA.FTZ R40, R107, c[0x0][0x2d0], -R2 ;  /* 0x0000b4006b287a23 */ /* 0x000fe40000010802 */
[----:B------:R-:W-:Y:S01]  /*f650*/  FADD.FTZ R2, R162, R161 ;  /* 0x000000a1a2027221 */ /* 0x000fe20000010000 */
[----:B------:R-:W-:Y:S03]  /*f660*/  MUFU.EX2 R207, R41 ;  /* 0x0000002900cf7308 */ /* 0x000fe60000000800 */
[----:B------:R-:W-:-:S02]  /*f670*/  FFMA.FTZ R29, R116, c[0x0][0x2d0], -R0 ;  /* 0x0000b400741d7a23 */ /* 0x000fc40000010800 */
[----:B------:R-:W-:Y:S02]  /*f680*/  FFMA.FTZ R28, R119, c[0x0][0x2d0], -R0 ;  /* 0x0000b400771c7a23 */ /* 0x000fe40000010800 */
[----:B------:R-:W-:Y:S01]  /*f690*/  FADD.FTZ R2, R164, R2 ;  /* 0x00000002a4027221 */ /* 0x000fe20000010000 */
[----:B------:R-:W-:Y:S03]  /*f6a0*/  MUFU.EX2 R211, R40 ;  /* 0x0000002800d37308 */ /* 0x000fe60000000800 */
[----:B------:R-:W-:Y:S02]  /*f6b0*/  FADD.FTZ R67, R167, R2 ;  /* 0x00000002a7437221 */ /* 0x000fe40000010000 */
[----:B------:R-:W-:-:S03]  /*f6c0*/  FADD.FTZ R2, R187, R76 ;  /* 0x0000004cbb027221 */ /* 0x000fc60000010000 */
[----:B------:R-:W-:Y:S01]  /*f6d0*/  MUFU.EX2 R191, R29 ;  /* 0x0000001d00bf7308 */ /* 0x000fe20000000800 */
[----:B------:R-:W-:-:S04]  /*f6e0*/  FADD.FTZ R2, R222, R2 ;  /* 0x00000002de027221 */ /* 0x000fc80000010000 */
[----:B------:R-:W-:-:S03]  /*f6f0*/  FADD.FTZ R2, R224, R2 ;  /* 0x00000002e0027221 */ /* 0x000fc60000010000 */
[----:B------:R-:W-:Y:S01]  /*f700*/  MUFU.EX2 R210, R28 ;  /* 0x0000001c00d27308 */ /* 0x000fe20000000800 */
[----:B------:R-:W-:Y:S01]  /*f710*/  FADD.FTZ R2, R226, R2 ;  /* 0x00000002e2027221 */ /* 0x000fe20000010000 */
[----:B-1----:R-:W-:Y:S03]  /*f720*/  HMMA.16816.F32.BF16 R24, R20, R32, RZ ;  /* 0x000000201418723c */ /* 0x002fe600000418ff */
[----:B------:R-:W-:-:S03]  /*f730*/  FADD.FTZ R2, R109, R2 ;  /* 0x000000026d027221 */ /* 0x000fc60000010000 */
[----:B------:R-:W-:Y:S01]  /*f740*/  MUFU.EX2 R187, R123 ;  /* 0x0000007b00bb7308 */ /* 0x000fe20000000800 */
[----:B------:R-:W-:Y:S01]  /*f750*/  FADD.FTZ R2, R189, R2 ;  /* 0x00000002bd027221 */ /* 0x000fe20000010000 */
[----:B------:R-:W-:Y:S03]  /*f760*/  HMMA.16816.F32.BF16 R4, R16, R32, RZ ;  /* 0x000000201004723c */ /* 0x000fe600000418ff */
[----:B------:R-:W-:-:S03]  /*f770*/  FADD.FTZ R2, R190, R2 ;  /* 0x00000002be027221 */ /* 0x000fc60000010000 */
[----:B------:R-:W-:Y:S01]  /*f780*/  MUFU.EX2 R167, R122 ;  /* 0x0000007a00a77308 */ /* 0x000fe20000000800 */
[----:B------:R-:W-:-:S07]  /*f790*/  FADD.FTZ R2, R213, R2 ;  /* 0x00000002d5027221 */ /* 0x000fce0000010000 */
[----:B------:R-:W-:Y:S02]  /*f7a0*/  MUFU.EX2 R161, R159 ;  /* 0x0000009f00a17308 */ /* 0x000fe40000000800 */
[-C--:B------:R-:W-:Y:S01]  /*f7b0*/  HMMA.16816.F32.BF16 R132, R12, R36.reuse, R24 ;  /* 0x000000240c84723c */ /* 0x080fe20000041818 */
[----:B------:R-:W1:Y:S05]  /*f7c0*/  LDSM.16.MT88.4 R24, [R195] ;  /* 0x00000000c318783b */ /* 0x000e6a0000004200 */
[----:B------:R-:W-:Y:S02]  /*f7d0*/  MUFU.EX2 R164, R108 ;  /* 0x0000006c00a47308 */ /* 0x000fe40000000800 */
[----:B------:R-:W-:Y:S07]  /*f7e0*/  HMMA.16816.F32.BF16 R128, R8, R36, R4 ;  /* 0x000000240880723c */ /* 0x000fee0000041804 */
[----:B------:R-:W-:-:S02]  /*f7f0*/  FADD.FTZ R4, R155, R154 ;  /* 0x0000009a9b047221 */ /* 0x000fc40000010000 */
[--C-:B------:R-:W-:Y:S01]  /*f800*/  FFMA.FTZ R154, R120, c[0x0][0x2d0], -R0.reuse ;  /* 0x0000b400789a7a23 */ /* 0x100fe20000010800 */
[----:B------:R-:W-:Y:S01]  /*f810*/  MUFU.EX2 R155, R64 ;  /* 0x00000040009b7308 */ /* 0x000fe20000000800 */
[--C-:B------:R-:W-:Y:S02]  /*f820*/  FFMA.FTZ R37, R112, c[0x0][0x2d0], -R0.reuse ;  /* 0x0000b40070257a23 */ /* 0x100fe40000010800 */
[--C-:B------:R-:W-:Y:S02]  /*f830*/  FFMA.FTZ R36, R114, c[0x0][0x2d0], -R0.reuse ;  /* 0x0000b40072247a23 */ /* 0x100fe40000010800 */
[----:B------:R-:W-:Y:S02]  /*f840*/  FFMA.FTZ R120, R118, c[0x0][0x2d0], -R0 ;  /* 0x0000b40076787a23 */ /* 0x000fe40000010800 */
[----:B------:R-:W-:Y:S01]  /*f850*/  FADD.FTZ R0, R160, R4 ;  /* 0x00000004a0007221 */ /* 0x000fe20000010000 */
[----:B------:R-:W-:Y:S01]  /*f860*/  MUFU.EX2 R153, R36 ;  /* 0x0000002400997308 */ /* 0x000fe20000000800 */
[----:B------:R-:W2:Y:S02]  /*f870*/  LDSM.16.MT88.4 R4, [R195+0x800] ;  /* 0x00080000c304783b */ /* 0x000ea40000004200 */
[----:B------:R-:W-:-:S02]  /*f880*/  FADD.FTZ R3, R163, R0 ;  /* 0x00000000a3037221 */ /* 0x000fc40000010000 */
[----:B------:R-:W-:-:S03]  /*f890*/  FADD.FTZ R0, R186, R67 ;  /* 0x00000043ba007221 */ /* 0x000fc60000010000 */
[----:B------:R-:W-:Y:S01]  /*f8a0*/  MUFU.EX2 R186, R79 ;  /* 0x0000004f00ba7308 */ /* 0x000fe20000000800 */
[----:B------:R-:W-:-:S04]  /*f8b0*/  FADD.FTZ R0, R220, R0 ;  /* 0x00000000dc007221 */ /* 0x000fc80000010000 */
[----:B------:R-:W-:Y:S01]  /*f8c0*/  FADD.FTZ R0, R221, R0 ;  /* 0x00000000dd007221 */ /* 0x000fe20000010000 */
[----:B-1----:R-:W-:Y:S02]  /*f8d0*/  HMMA.16816.F32.BF16 R52, R16, R24, RZ ;  /* 0x000000181034723c */ /* 0x002fe400000418ff */
[----:B------:R-:W-:Y:S01]  /*f8e0*/  MUFU.EX2 R163, R158 ;  /* 0x0000009e00a37308 */ /* 0x000fe20000000800 */
[----:B------:R-:W-:-:S05]  /*f8f0*/  FADD.FTZ R0, R223, R0 ;  /* 0x00000000df007221 */ /* 0x000fca0000010000 */
[----:B------:R-:W-:Y:S02]  /*f900*/  HMMA.16816.F32.BF16 R56, R20, R24, RZ ;  /* 0x000000181438723c */ /* 0x000fe400000418ff */
[----:B------:R-:W1:Y:S08]  /*f910*/  MUFU.EX2 R25, R66 ;  /* 0x0000004200197308 */ /* 0x000e700000000800 */
[----:B------:R-:W-:Y:S08]  /*f920*/  MUFU.EX2 R160, R154 ;  /* 0x0000009a00a07308 */ /* 0x000ff00000000800 */
[----:B------:R3:W-:Y:S01]  /*f930*/  MUFU.EX2 R162, R120 ;  /* 0x0000007800a27308 */ /* 0x0007e20000000800 */
[----:B--2---:R-:W-:Y:S01]  /*f940*/  HMMA.16816.F32.BF16 R112, R8, R4, R52 ;  /* 0x000000040870723c */ /* 0x004fe20000041834 */
[----:B-1----:R-:W-:-:S04]  /*f950*/  FADD.FTZ R0, R25, R0 ;  /* 0x0000000019007221 */ /* 0x002fc80000010000 */
[----:B------:R-:W-:-:S03]  /*f960*/  FADD.FTZ R0, R186, R0 ;  /* 0x00000000ba007221 */ /* 0x000fc60000010000 */
[----:B------:R-:W-:Y:S01]  /*f970*/  HMMA.16816.F32.BF16 R52, R16, R50, RZ ;  /* 0x000000321034723c */ /* 0x000fe200000418ff */
[----:B------:R-:W-:-:S04]  /*f980*/  FADD.FTZ R0, R188, R0 ;  /* 0x00000000bc007221 */ /* 0x000fc80000010000 */
[----:B------:R-:W-:Y:S01]  /*f990*/  FADD.FTZ R0, R212, R0 ;  /* 0x00000000d4007221 */ /* 0x000fe20000010000 */
[----:B---3--:R-:W-:Y:S02]  /*f9a0*/  LDSM.16.MT88.4 R120, [R192+0x2000] ;  /* 0x00200000c078783b */ /* 0x008fe40000004200 */
[----:B------:R-:W-:Y:S07]  /*f9b0*/  HMMA.16816.F32.BF16 R116, R12, R4, R56 ;  /* 0x000000040c74723c */ /* 0x000fee0000041838 */
[----:B------:R-:W-:Y:S01]  /*f9c0*/  F2FP.BF16.PACK_AB R4, R155, R151 ;  /* 0x000000979b04723e */ /* 0x000fe200000010ff */
[----:B------:R-:W-:Y:S08]  /*f9d0*/  HMMA.16816.F32.BF16 R48, R20, R50, RZ ;  /* 0x000000321430723c */ /* 0x000ff000000418ff */
[----:B------:R-:W-:Y:S08]  /*f9e0*/  HMMA.16816.F32.BF16 R56, R8, R42, R52 ;  /* 0x0000002a0838723c */ /* 0x000ff00000041834 */
[-C--:B------:R-:W-:Y:S08]  /*f9f0*/  HMMA.16816.F32.BF16 R52, R16, R46.reuse, RZ ;  /* 0x0000002e1034723c */ /* 0x080ff000000418ff */
[----:B------:R-:W-:Y:S08]  /*fa00*/  HMMA.16816.F32.BF16 R44, R20, R46, RZ ;  /* 0x0000002e142c723c */ /* 0x000ff000000418ff */
[----:B------:R-:W-:Y:S08]  /*fa10*/  HMMA.16816.F32.BF16 R48, R12, R42, R48 ;  /* 0x0000002a0c30723c */ /* 0x000ff00000041830 */
[----:B------:R-:W-:Y:S08]  /*fa20*/  HMMA.16816.F32.BF16 R60, R8, R30, R52 ;  /* 0x0000001e083c723c */ /* 0x000ff00000041834 */
[-C--:B------:R-:W-:Y:S08]  /*fa30*/  HMMA.16816.F32.BF16 R52, R16, R34.reuse, RZ ;  /* 0x000000221034723c */ /* 0x080ff000000418ff */
[C---:B------:R-:W-:Y:S08]  /*fa40*/  HMMA.16816.F32.BF16 R32, R20.reuse, R34, RZ ;  /* 0x000000221420723c */ /* 0x040ff000000418ff */
[----:B------:R-:W-:Y:S08]  /*fa50*/  HMMA.16816.F32.BF16 R20, R20, R26, RZ ;  /* 0x0000001a1414723c */ /* 0x000ff000000418ff */
[C---:B------:R-:W-:Y:S08]  /*fa60*/  HMMA.16816.F32.BF16 R44, R12.reuse, R30, R44 ;  /* 0x0000001e0c2c723c */ /* 0x040ff0000004182c */
[C---:B------:R-:W-:Y:S08]  /*fa70*/  HMMA.16816.F32.BF16 R32, R12.reuse, R38, R32 ;  /* 0x000000260c20723c */ /* 0x040ff00000041820 */
[----:B------:R-:W-:Y:S01]  /*fa80*/  HMMA.16816.F32.BF16 R20, R12, R6, R20 ;  /* 0x000000060c14723c */ /* 0x000fe20000041814 */
[----:B------:R-:W1:Y:S07]  /*fa90*/  LDSM.16.MT88.4 R12, [R192+0x1000] ;  /* 0x00100000c00c783b */ /* 0x000e6e0000004200 */
[----:B------:R-:W-:Y:S01]  /*faa0*/  HMMA.16816.F32.BF16 R16, R16, R26, RZ ;  /* 0x0000001a1010723c */ /* 0x000fe200000418ff */
[----:B------:R-:W2:Y:S07]  /*fab0*/  MUFU.EX2 R26, R37 ;  /* 0x00000025001a7308 */ /* 0x000eae0000000800 */
[C---:B------:R-:W-:Y:S01]  /*fac0*/  HMMA.16816.F32.BF16 R72, R8.reuse, R38, R52 ;  /* 0x000000260848723c */ /* 0x040fe20000041834 */
[----:B------:R-:W-:Y:S01]  /*fad0*/  MUFU.EX2 R27, R172 ;  /* 0x000000ac001b7308 */ /* 0x000fe20000000800 */
[----:B--2---:R-:W-:Y:S11]  /*fae0*/  F2FP.BF16.PACK_AB R5, R153, R26 ;  /* 0x0000001a9905723e */ /* 0x004ff600000010ff */
[----:B------:R-:W-:Y:S03]  /*faf0*/  @!UPT UIADD3 URZ, URZ, URZ, URZ ;  /* 0x0000003f3f3ff290 */ /* 0x000fe6000fffe03f */
[----:B------:R-:W-:Y:S07]  /*fb00*/  HMMA.16816.F32.BF16 R80, R8, R6, R16 ;  /* 0x000000060850723c */ /* 0x000fee0000041810 */
[----:B------:R-:W-:Y:S01]  /*fb10*/  F2FP.BF16.PACK_AB R8, R189, R109 ;  /* 0x0000006dbd08723e */ /* 0x000fe200000010ff */
[----:B------:R-:W-:Y:S01]  /*fb20*/  FADD.FTZ R17, R184, R89 ;  /* 0x00000059b8117221 */ /* 0x000fe20000010000 */
[----:B------:R-:W-:Y:S01]  /*fb30*/  F2FP.BF16.PACK_AB R9, R186, R25 ;  /* 0x00000019ba09723e */ /* 0x000fe200000010ff */
[----:B------:R-:W-:Y:S01]  /*fb40*/  FADD.FTZ R16, R185, R3 ;  /* 0x00000003b9107221 */ /* 0x000fe20000010000 */
[----:B------:R-:W-:Y:S01]  /*fb50*/  F2FP.BF16.PACK_AB R10, R213, R190 ;  /* 0x000000bed50a723e */ /* 0x000fe200000010ff */
[----:B------:R-:W-:Y:S01]  /*fb60*/  FADD.FTZ R3, R214, R17 ;  /* 0x00000011d6037221 */ /* 0x000fe20000010000 */
[----:B------:R-:W-:Y:S01]  /*fb70*/  F2FP.BF16.PACK_AB R11, R212, R188 ;  /* 0x000000bcd40b723e */ /* 0x000fe200000010ff */
[----:B------:R-:W-:Y:S01]  /*fb80*/  MUFU.EX2 R184, R149 ;  /* 0x0000009500b87308 */ /* 0x000fe20000000800 */
[----:B------:R-:W-:Y:S01]  /*fb90*/  F2FP.BF16.PACK_AB R6, R211, R207 ;  /* 0x000000cfd306723e */ /* 0x000fe200000010ff */
[----:B------:R-:W-:Y:S01]  /*fba0*/  FADD.FTZ R3, R215, R3 ;  /* 0x00000003d7037221 */ /* 0x000fe20000010000 */
[----:B------:R-:W-:-:S03]  /*fbb0*/  F2FP.BF16.PACK_AB R7, R210, R191 ;  /* 0x000000bfd207723e */ /* 0x000fc600000010ff */
[----:B-1----:R-:W-:Y:S01]  /*fbc0*/  HMMA.16816.F32.BF16 R64, R8, R12, R124 ;  /* 0x0000000c0840723c */ /* 0x002fe2000004187c */
[----:B------:R-:W-:Y:S01]  /*fbd0*/  FADD.FTZ R3, R216, R3 ;  /* 0x00000003d8037221 */ /* 0x000fe20000010000 */
[----:B------:R-:W1:Y:S03]  /*fbe0*/  MUFU.EX2 R185, R148 ;  /* 0x0000009400b97308 */ /* 0x000e660000000800 */
[----:B------:R-:W-:-:S03]  /*fbf0*/  FADD.FTZ R3, R218, R3 ;  /* 0x00000003da037221 */ /* 0x000fc60000010000 */
[----:B------:R-:W-:Y:S01]  /*fc00*/  HMMA.16816.F32.BF16 R104, R4, R14, R56 ;  /* 0x0000000e0468723c */ /* 0x000fe20000041838 */
[----:B------:R-:W-:Y:S01]  /*fc10*/  FADD.FTZ R3, R225, R3 ;  /* 0x00000003e1037221 */ /* 0x000fe20000010000 */
[----:B------:R-:W-:Y:S03]  /*fc20*/  MUFU.EX2 R89, R171 ;  /* 0x000000ab00597308 */ /* 0x000fe60000000800 */
[----:B------:R-:W-:-:S03]  /*fc30*/  FADD.FTZ R3, R26, R3 ;  /* 0x000000031a037221 */ /* 0x000fc60000010000 */
[----:B------:R-:W-:Y:S01]  /*fc40*/  HMMA.16816.F32.BF16 R124, R4, R12, R136 ;  /* 0x0000000c047c723c */ /* 0x000fe20000041888 */
[----:B------:R-:W-:Y:S01]  /*fc50*/  FADD.FTZ R3, R153, R3 ;  /* 0x0000000399037221 */ /* 0x000fe20000010000 */
[----:B------:R-:W-:Y:S03]  /*fc60*/  MUFU.EX2 R25, R180 ;  /* 0x000000b400197308 */ /* 0x000fe60000000800 */
[----:B------:R-:W-:-:S03]  /*fc70*/  FADD.FTZ R3, R191, R3 ;  /* 0x00000003bf037221 */ /* 0x000fc60000010000 */
[C---:B------:R-:W-:Y:S01]  /*fc80*/  HMMA.16816.F32.BF16 R56, R8.reuse, R14, R48 ;  /* 0x0000000e0838723c */ /* 0x040fe20000041830 */
[----:B------:R-:W2:Y:S01]  /*fc90*/  LDSM.16.MT88.4 R12, [R196+0x1000] ;  /* 0x00100000c40c783b */ /* 0x000ea20000004200 */
[----:B------:R-:W-:Y:S06]  /*fca0*/  MUFU.EX2 R26, R110 ;  /* 0x0000006e001a7308 */ /* 0x000fec0000000800 */
[-C--:B--2---:R-:W-:Y:S08]  /*fcb0*/  HMMA.16816.F32.BF16 R52, R8, R12.reuse, R144 ;  /* 0x0000000c0834723c */ /* 0x084ff00000041890 */
[C---:B------:R-:W-:Y:S08]  /*fcc0*/  HMMA.16816.F32.BF16 R100, R4.reuse, R12, R140 ;  /* 0x0000000c0464723c */ /* 0x040ff0000004188c */
[-C--:B------:R-:W-:Y:S08]  /*fcd0*/  HMMA.16816.F32.BF16 R96, R4, R14.reuse, R60 ;  /* 0x0000000e0460723c */ /* 0x080ff0000004183c */
[C---:B------:R-:W-:Y:S01]  /*fce0*/  HMMA.16816.F32.BF16 R48, R8.reuse, R14, R44 ;  /* 0x0000000e0830723c */ /* 0x040fe2000004182c */
[----:B------:R-:W2:Y:S07]  /*fcf0*/  LDSM.16.MT88.4 R12, [R193+0x1000] ;  /* 0x00100000c10c783b */ /* 0x000eae0000004200 */
[-C--:B--2---:R-:W-:Y:S08]  /*fd00*/  HMMA.16816.F32.BF16 R44, R8, R12.reuse, R132 ;  /* 0x0000000c082c723c */ /* 0x084ff00000041884 */
[C---:B------:R-:W-:Y:S08]  /*fd10*/  HMMA.16816.F32.BF16 R76, R4.reuse, R12, R128 ;  /* 0x0000000c044c723c */ /* 0x040ff00000041880 */
[-C--:B------:R-:W-:Y:S08]  /*fd20*/  HMMA.16816.F32.BF16 R72, R4, R14.reuse, R72 ;  /* 0x0000000e0448723c */ /* 0x080ff00000041848 */
[----:B------:R-:W-:Y:S01]  /*fd30*/  HMMA.16816.F32.BF16 R32, R8, R14, R32 ;  /* 0x0000000e0820723c */ /* 0x000fe20000041820 */
[----:B------:R-:W2:Y:S07]  /*fd40*/  LDSM.16.MT88.4 R12, [R195+0x1000] ;  /* 0x00100000c30c783b */ /* 0x000eae0000004200 */
[C---:B--2---:R-:W-:Y:S01]  /*fd50*/  HMMA.16816.F32.BF16 R60, R4.reuse, R12, R112 ;  /* 0x0000000c043c723c */ /* 0x044fe20000041870 */
[----:B------:R-:W-:Y:S07]  /*fd60*/  LDSM.16.MT88.4 R112, [R196+0x2000] ;  /* 0x00200000c470783b */ /* 0x000fee0000004200 */
[----:B------:R-:W-:Y:S01]  /*fd70*/  HMMA.16816.F32.BF16 R40, R4, R14, R80 ;  /* 0x0000000e0428723c */ /* 0x000fe20000041850 */
[----:B------:R-:W-:Y:S06]  /*fd80*/  MUFU.EX2 R80, R170 ;  /* 0x000000aa00507308 */ /* 0x000fec0000000800 */
[----:B------:R-:W-:Y:S01]  /*fd90*/  FADD.FTZ R4, R217, R16 ;  /* 0x00000010d9047221 */ /* 0x000fe20000010000 */
[----:B------:R-:W-:Y:S01]  /*fda0*/  HMMA.16816.F32.BF16 R36, R8, R12, R116 ;  /* 0x0000000c0824723c */ /* 0x000fe20000041874 */
[----:B------:R-:W2:Y:S01]  /*fdb0*/  LDSM.16.MT88.4 R16, [R196+0x1800] ;  /* 0x00180000c410783b */ /* 0x000ea20000004200 */
[----:B------:R-:W3:Y:S01]  /*fdc0*/  MUFU.EX2 R117, R150 ;  /* 0x0000009600757308 */ /* 0x000ee20000000800 */
[----:B------:R-:W-:Y:S01]  /*fdd0*/  FADD.FTZ R24, R219, R4 ;  /* 0x00000004db187221 */ /* 0x000fe20000010000 */
[----:B-1----:R-:W-:-:S02]  /*fde0*/  F2FP.BF16.PACK_AB R6, R187, R185 ;  /* 0x000000b9bb06723e */ /* 0x002fc400000010ff */
[----:B------:R-:W-:Y:S01]  /*fdf0*/  F2FP.BF16.PACK_AB R7, R176, R167 ;  /* 0x000000a7b007723e */ /* 0x000fe200000010ff */
[----:B------:R-:W-:Y:S01]  /*fe00*/  FADD.FTZ R24, R227, R24 ;  /* 0x00000018e3187221 */ /* 0x000fe20000010000 */
[----:B------:R-:W-:Y:S01]  /*fe10*/  HMMA.16816.F32.BF16 R28, R8, R14, R20 ;  /* 0x0000000e081c723c */ /* 0x000fe20000041814 */
[----:B------:R-:W1:Y:S01]  /*fe20*/  LDSM.16.MT88.4 R20, [R192+0x1800] ;  /* 0x00180000c014783b */ /* 0x000e620000004200 */
[----:B------:R-:W4:Y:S03]  /*fe30*/  MUFU.EX2 R116, R90 ;  /* 0x0000005a00747308 */ /* 0x000f260000000800 */
[----:B------:R-:W5:Y:S04]  /*fe40*/  LDSM.16.MT88.4 R12, [R193+0x1800] ;  /* 0x00180000c10c783b */ /* 0x000f680000004200 */
[----:B------:R-:W5:Y:S01]  /*fe50*/  LDSM.16.MT88.4 R8, [R195+0x1800] ;  /* 0x00180000c308783b */ /* 0x000f620000004200 */
[----:B---3--:R-:W-:Y:S01]  /*fe60*/  F2FP.BF16.PACK_AB R4, R184, R117 ;  /* 0x00000075b804723e */ /* 0x008fe200000010ff */
[----:B------:R-:W3:Y:S01]  /*fe70*/  MUFU.EX2 R83, R169 ;  /* 0x000000a900537308 */ /* 0x000ee20000000800 */
[----:B----4-:R-:W-:-:S07]  /*fe80*/  F2FP.BF16.PACK_AB R5, R168, R116 ;  /* 0x00000074a805723e */ /* 0x010fce00000010ff */
[----:B------:R-:W4:Y:S08]  /*fe90*/  MUFU.EX2 R81, R175 ;  /* 0x000000af00517308 */ /* 0x000f300000000800 */
[----:B------:R-:W1:Y:S01]  /*fea0*/  MUFU.EX2 R90, R174 ;  /* 0x000000ae005a7308 */ /* 0x000e620000000800 */
[----:B---3--:R-:W-:Y:S01]  /*feb0*/  F2FP.BF16.PACK_AB R157, R83, R80 ;  /* 0x00000050539d723e */ /* 0x008fe200000010ff */
[C---:B--2---:R-:W-:Y:S06]  /*fec0*/  HMMA.16816.F32.BF16 R52, R4.reuse, R16, R52 ;  /* 0x000000100434723c */ /* 0x044fec0000041834 */
[----:B------:R-:W2:Y:S01]  /*fed0*/  MUFU.EX2 R82, R177 ;  /* 0x000000b100527308 */ /* 0x000ea20000000800 */
[----:B----4-:R-:W-:Y:S01]  /*fee0*/  F2FP.BF16.PACK_AB R156, R81, R89 ;  /* 0x00000059519c723e */ /* 0x010fe200000010ff */
[----:B-1----:R-:W-:Y:S01]  /*fef0*/  HMMA.16816.F32.BF16 R64, R4, R20, R64 ;  /* 0x000000140440723c */ /* 0x002fe20000041840 */
[----:B------:R-:W-:-:S07]  /*ff00*/  F2FP.BF16.PACK_AB R158, R91, R90 ;  /* 0x0000005a5b9e723e */ /* 0x000fce00000010ff */
[----:B------:R-:W-:Y:S01]  /*ff10*/  HMMA.16816.F32.BF16 R56, R4, R22, R56 ;  /* 0x000000160438723c */ /* 0x000fe20000041838 */
[----:B--2---:R-:W-:-:S07]  /*ff20*/  F2FP.BF16.PACK_AB R159, R82, R27 ;  /* 0x0000001b529f723e */ /* 0x004fce00000010ff */
[C---:B------:R-:W-:Y:S08]  /*ff30*/  HMMA.16816.F32.BF16 R48, R4.reuse, R18, R48 ;  /* 0x000000120430723c */ /* 0x040ff00000041830 */
[C---:B-----5:R-:W-:Y:S08]  /*ff40*/  HMMA.16816.F32.BF16 R44, R4.reuse, R12, R44 ;  /* 0x0000000c042c723c */ /* 0x060ff0000004182c */
[C---:B------:R-:W-:Y:S08]  /*ff50*/  HMMA.16816.F32.BF16 R32, R4.reuse, R14, R32 ;  /* 0x0000000e0420723c */ /* 0x040ff00000041820 */
[C---:B------:R-:W-:Y:S08]  /*ff60*/  HMMA.16816.F32.BF16 R36, R4.reuse, R8, R36 ;  /* 0x000000080424723c */ /* 0x040ff00000041824 */
[----:B------:R-:W-:Y:S07]  /*ff70*/  HMMA.16816.F32.BF16 R28, R4, R10, R28 ;  /* 0x0000000a041c723c */ /* 0x000fee000004181c */
[----:B------:R-:W-:Y:S01]  /*ff80*/  F2FP.BF16.PACK_AB R4, R163, R161 ;  /* 0x000000a1a304723e */ /* 0x000fe200000010ff */
[----:B------:R-:W-:Y:S01]  /*ff90*/  HMMA.16816.F32.BF16 R128, R156, R120, R64 ;  /* 0x000000789c80723c */ /* 0x000fe20000041840 */
[----:B------:R-:W-:-:S02]  /*ffa0*/  F2FP.BF16.PACK_AB R6, R166, R165 ;  /* 0x000000a5a606723e */ /* 0x000fc400000010ff */
[----:B------:R-:W-:Y:S02]  /*ffb0*/  F2FP.BF16.PACK_AB R5, R162, R160 ;  /* 0x000000a0a205723e */ /* 0x000fe400000010ff */
[----:B------:R-:W-:-:S03]  /*ffc0*/  F2FP.BF16.PACK_AB R7, R92, R164 ;  /* 0x000000a45c07723e */ /* 0x000fc600000010ff */
[----:B------:R-:W-:Y:S08]  /*ffd0*/  HMMA.16816.F32.BF16 R132, R156, R122, R56 ;  /* 0x0000007a9c84723c */ /* 0x000ff00000041838 */
[C---:B------:R-:W-:Y:S08]  /*ffe0*/  HMMA.16816.F32.BF16 R124, R4.reuse, R20, R124 ;  /* 0x00000014047c723c */ /* 0x040ff0000004187c */
[C---:B------:R-:W-:Y:S08]  /*fff0*/  HMMA.16816.F32.BF16 R100, R4.reuse, R16, R100 ;  /* 0x000000100464723c */ /* 0x040ff00000041864 */
[C---:B------:R-:W-:Y:S01]  /*10000*/  HMMA.16816.F32.BF16 R20, R4.reuse, R22, R104 ;  /* 0x000000160414723c */ /* 0x040fe20000041868 */
[----:B------:R-:W1:Y:S07]  /*10010*/  LDSM.16.MT88.4 R104, [R193+0x2000] ;  /* 0x00200000c168783b */ /* 0x000e6e0000004200 */
[C---:B------:R-:W-:Y:S08]  /*10020*/  HMMA.16816.F32.BF16 R16, R4.reuse, R18, R96 ;  /* 0x000000120410723c */ /* 0x040ff00000041860 */
[C---:B------:R-:W-:Y:S01]  /*10030*/  HMMA.16816.F32.BF16 R76, R4.reuse, R12, R76 ;  /* 0x0000000c044c723c */ /* 0x040fe2000004184c */
[----:B------:R-:W-:Y:S07]  /*10040*/  MUFU.EX2 R13, R182 ;  /* 0x000000b6000d7308 */ /* 0x000fee0000000800 */
[C---:B------:R-:W-:Y:S01]  /*10050*/  HMMA.16816.F32.BF16 R72, R4.reuse, R14, R72 ;  /* 0x0000000e0448723c */ /* 0x040fe20000041848 */
[----:B------:R-:W2:Y:S07]  /*10060*/  MUFU.EX2 R15, R181 ;  /* 0x000000b5000f7308 */ /* 0x000eae0000000800 */
[C---:B------:R-:W-:Y:S01]  /*10070*/  HMMA.16816.F32.BF16 R60, R4.reuse, R8, R60 ;  /* 0x00000008043c723c */ /* 0x040fe2000004183c */
[----:B------:R-:W-:Y:S07]  /*10080*/  MUFU.EX2 R12, R179 ;  /* 0x000000b3000c7308 */ /* 0x000fee0000000800 */
[----:B------:R-:W-:Y:S01]  /*10090*/  HMMA.16816.F32.BF16 R40, R4, R10, R40 ;  /* 0x0000000a0428723c */ /* 0x000fe20000041828 */
[----:B------:R-:W3:Y:S01]  /*100a0*/  LDSM.16.MT88.4 R8, [R195+0x2000] ;  /* 0x00200000c308783b */ /* 0x000ee20000004200 */
[----:B------:R-:W4:Y:S01]  /*100b0*/  MUFU.EX2 R7, R183 ;  /* 0x000000b700077308 */ /* 0x000f220000000800 */
[----:B--2---:R-:W-:-:S04]  /*100c0*/  F2FP.BF16.PACK_AB R98, R25, R15 ;  /* 0x0000000f1962723e */ /* 0x004fc800000010ff */
[----:B------:R-:W-:Y:S01]  /*100d0*/  FADD.FTZ R4, R151, R24 ;  /* 0x0000001897047221 */ /* 0x000fe20000010000 */
[C---:B------:R-:W-:Y:S01]  /*100e0*/  HMMA.16816.F32.BF16 R136, R156.reuse, R112, R52 ;  /* 0x000000709c88723c */ /* 0x040fe20000041834 */
[----:B------:R-:W-:Y:S01]  /*100f0*/  FADD.FTZ R5, R210, R3 ;  /* 0x00000003d2057221 */ /* 0x000fe20000010000 */
[----:B------:R-:W2:Y:S01]  /*10100*/  MUFU.EX2 R14, R178 ;  /* 0x000000b2000e7308 */ /* 0x000ea20000000800 */
[----:B------:R-:W-:Y:S02]  /*10110*/  FADD.FTZ R4, R155, R4 ;  /* 0x000000049b047221 */ /* 0x000fe40000010000 */
[----:B------:R-:W-:Y:S02]  /*10120*/  FADD.FTZ R5, R160, R5 ;  /* 0x00000005a0057221 */ /* 0x000fe40000010000 */
[----:B------:R-:W-:Y:S01]  /*10130*/  FADD.FTZ R4, R207, R4 ;  /* 0x00000004cf047221 */ /* 0x000fe20000010000 */
[----:B------:R-:W-:Y:S01]  /*10140*/  HMMA.16816.F32.BF16 R140, R156, R114, R48 ;  /* 0x000000729c8c723c */ /* 0x000fe20000041830 */
[----:B------:R-:W-:Y:S01]  /*10150*/  FADD.FTZ R5, R162, R5 ;  /* 0x00000005a2057221 */ /* 0x000fe20000010000 */
[----:B------:R-:W5:Y:S01]  /*10160*/  MUFU.EX2 R24, R111 ;  /* 0x0000006f00187308 */ /* 0x000f620000000800 */
[----:B------:R-:W-:Y:S01]  /*10170*/  FADD.FTZ R6, R211, R4 ;  /* 0x00000004d3067221 */ /* 0x000fe20000010000 */
[----:B----4-:R-:W-:Y:S01]  /*10180*/  F2FP.BF16.PACK_AB R96, R13, R7 ;  /* 0x000000070d60723e */ /* 0x010fe200000010ff */
[----:B------:R-:W-:-:S02]  /*10190*/  FADD.FTZ R4, R117, R2 ;  /* 0x0000000275047221 */ /* 0x000fc40000010000 */
[----:B------:R-:W-:Y:S01]  /*101a0*/  FADD.FTZ R2, R116, R0 ;  /* 0x0000000074027221 */ /* 0x000fe20000010000 */
[C---:B-1----:R-:W-:Y:S01]  /*101b0*/  HMMA.16816.F32.BF16 R144, R156.reuse, R104, R44 ;  /* 0x000000689c90723c */ /* 0x042fe2000004182c */
[----:B------:R-:W-:Y:S01]  /*101c0*/  FADD.FTZ R0, R161, R6 ;  /* 0x00000006a1007221 */ /* 0x000fe20000010000 */
[----:B--2---:R-:W-:Y:S01]  /*101d0*/  F2FP.BF16.PACK_AB R97, R14, R12 ;  /* 0x0000000c0e61723e */ /* 0x004fe200000010ff */
[----:B------:R-:W-:Y:S02]  /*101e0*/  FADD.FTZ R3, R184, R4 ;  /* 0x00000004b8037221 */ /* 0x000fe40000010000 */
[----:B------:R-:W-:Y:S02]  /*101f0*/  FADD.FTZ R4, R168, R2 ;  /* 0x00000002a8047221 */ /* 0x000fe40000010000 */
[----:B------:R-:W-:Y:S01]  /*10200*/  FADD.FTZ R2, R163, R0 ;  /* 0x00000000a3027221 */ /* 0x000fe20000010000 */
[----:B------:R-:W-:Y:S01]  /*10210*/  HMMA.16816.F32.BF16 R148, R156, R106, R32 ;  /* 0x0000006a9c94723c */ /* 0x000fe20000041820 */
[----:B------:R-:W-:Y:S01]  /*10220*/  FADD.FTZ R0, R185, R3 ;  /* 0x00000003b9007221 */ /* 0x000fe20000010000 */
[----:B-----5:R-:W-:Y:S01]  /*10230*/  F2FP.BF16.PACK_AB R99, R26, R24 ;  /* 0x000000181a63723e */ /* 0x020fe200000010ff */
        /* <DEDUP_REMOVED lines=9> */
[----:B------:R-:W-:Y:S01]  /*102d0*/  IADD3 R0, R228, -0x2, RZ ;  /* 0xfffffffee4007810 */ /* 0x000fe20007ffe0ff */
[----:B------:R-:W-:Y:S01]  /*102e0*/  FADD.FTZ R3, R166, R3 ;  /* 0x00000003a6037221 */ /* 0x000fe20000010000 */
[C---:B------:R-:W-:Y:S01]  /*102f0*/  HMMA.16816.F32.BF16 R116, R96.reuse, R112, R100 ;  /* 0x000000706074723c */ /* 0x040fe20000041864 */
[----:B------:R-:W-:Y:S01]  /*10300*/  FADD.FTZ R2, R92, R5 ;  /* 0x000000055c027221 */ /* 0x000fe20000010000 */
[----:B------:R-:W-:Y:S01]  /*10310*/  ISETP.GE.AND P0, PT, R0, R252, PT ;  /* 0x000000fc0000720c */ /* 0x000fe20003f06270 */
        /* <DEDUP_REMOVED lines=8> */
[----:B---3--:R-:W-:Y:S01]  /*103a0*/  HMMA.16816.F32.BF16 R152, R156, R8, R36 ;  /* 0x000000089c98723c */ /* 0x008fe20000041824 */
[----:B------:R-:W-:Y:S02]  /*103b0*/  FADD.FTZ R3, R15, R3 ;  /* 0x000000030f037221 */ /* 0x000fe40000010000 */
[----:B------:R-:W-:Y:S02]  /*103c0*/  FADD.FTZ R2, R24, R2 ;  /* 0x0000000218027221 */ /* 0x000fe40000010000 */
[----:B------:R-:W-:-:S02]  /*103d0*/  FADD.FTZ R239, R91, R5 ;  /* 0x000000055bef7221 */ /* 0x000fc40000010000 */
[----:B------:R-:W-:Y:S01]  /*103e0*/  FADD.FTZ R243, R82, R4 ;  /* 0x0000000452f37221 */ /* 0x000fe20000010000 */
[----:B------:R-:W-:Y:S01]  /*103f0*/  HMMA.16816.F32.BF16 R120, R96, R122, R20 ;  /* 0x0000007a6078723c */ /* 0x000fe20000041814 */
[----:B------:R-:W-:Y:S02]  /*10400*/  FADD.FTZ R246, R25, R3 ;  /* 0x0000000319f67221 */ /* 0x000fe40000010000 */
[----:B------:R-:W-:-:S05]  /*10410*/  FADD.FTZ R247, R26, R2 ;  /* 0x000000021af77221 */ /* 0x000fca0000010000 */
[C---:B------:R-:W-:Y:S08]  /*10420*/  HMMA.16816.F32.BF16 R112, R96.reuse, R114, R16 ;  /* 0x000000726070723c */ /* 0x040ff00000041810 */
[C---:B------:R-:W-:Y:S08]  /*10430*/  HMMA.16816.F32.BF16 R104, R96.reuse, R106, R72 ;  /* 0x0000006a6068723c */ /* 0x040ff00000041848 */
[----:B------:R-:W-:Y:S08]  /*10440*/  HMMA.16816.F32.BF16 R100, R96, R8, R60 ;  /* 0x000000086064723c */ /* 0x000ff0000004183c */
[-C--:B------:R-:W-:Y:S08]  /*10450*/  HMMA.16816.F32.BF16 R156, R156, R10.reuse, R28 ;  /* 0x0000000a9c9c723c */ /* 0x080ff0000004181c */
[----:B------:R-:W-:Y:S01]  /*10460*/  HMMA.16816.F32.BF16 R96, R96, R10, R40 ;  /* 0x0000000a6060723c */ /* 0x000fe20000041828 */
[----:B------:R-:W-:Y:S07]  /*10470*/  @!UPT UIADD3 URZ, URZ, URZ, URZ ;  /* 0x0000003f3f3ff290 */ /* 0x000fee000fffe03f */
[----:B------:R-:W-:Y:S11]  /*10480*/  @!P0 BRA `(.L_x_336) ;  /* 0x00003cb000008947 */ /* 0x000ff60003800000 */
[----:B------:R-:W-:Y:S01]  /*10490*/  MOV R240, R0 ;  /* 0x0000000000f07202 */ /* 0x000fe20000000f00 */
[----:B------:R-:W-:Y:S01]  /*104a0*/  IMAD.MOV.U32 R89, RZ, RZ, R71 ;  /* 0x000000ffff597224 */ /* 0x000fe200078e0047 */
[----:B------:R-:W-:Y:S01]  /*104b0*/  MOV R90, R70 ;  /* 0x00000046005a7202 */ /* 0x000fe20000000f00 */
[----:B------:R-:W-:Y:S01]  /*104c0*/  IMAD.MOV.U32 R91, RZ, RZ, R69 ;  /* 0x000000ffff5b7224 */ /* 0x000fe200078e0045 */
[----:B------:R-:W-:-:S02]  /*104d0*/  MOV R92, R68 ;  /* 0x00000044005c7202 */ /* 0x000fc40000000f00 */
.L_x_343:
[----:B------:R-:W2:Y:S01]  /*104e0*/  LDL.64 R6, [R1] ;  /* 0x0000000001067983 */ /* 0x000ea20000100a00 */
[----:B------:R-:W-:Y:S04]  /*104f0*/  DEPBAR.LE SB0, 0x0 ;  /* 0x000080000000791a */ /* 0x000fe80000000000 */
[----:B------:R-:W3:Y:S01]  /*10500*/  LDL R4, [R1+0x8] ;  /* 0x0000080001047983 */ /* 0x000ee20000100800 */
[----:B------:R-:W-:Y:S01]  /*10510*/  WARPSYNC 0xffffffff ;  /* 0xffffffff00007948 */ /* 0x000fe20003800000 */
[----:B------:R-:W-:Y:S01]  /*10520*/  SHF.R.S32.HI R0, RZ, 0x1f, R241 ;  /* 0x0000001fff007819 */ /* 0x000fe200000114f1 */
[C---:B------:R-:W-:Y:S01]  /*10530*/  IMAD.WIDE.U32 R2, R241.reuse, c[0x0][0x208], RZ ;  /* 0x00008200f1027a25 */ /* 0x040fe200078e00ff */
[----:B------:R-:W-:Y:S01]  /*10540*/  BAR.SYNC.DEFER_BLOCKING 0x0 ;  /* 0x0000000000007b1d */ /* 0x000fe20000010000 */
[----:B------:R-:W-:Y:S02]  /*10550*/  SHF.L.U64.HI R68, R244, 0x1, R245 ;  /* 0x00000001f4447819 */ /* 0x000fe400000102f5 */
[----:B------:R-:W-:Y:S01]  /*10560*/  IMAD R0, R0, c[0x0][0x208], RZ ;  /* 0x0000820000007a24 */ /* 0x000fe200078e02ff */
[----:B------:R-:W-:Y:S03]  /*10570*/  SHF.L.U32 R52, R244, 0x1, RZ ;  /* 0x00000001f4347819 */ /* 0x000fe600000006ff */
[----:B------:R-:W-:Y:S04]  /*10580*/  IMAD R0, R241, c[0x0][0x20c], R0 ;  /* 0x00008300f1007a24 */ /* 0x000fe800078e0200 */
[----:B------:R-:W-:Y:S01]  /*10590*/  IMAD.IADD R3, R3, 0x1, R0 ;  /* 0x0000000103037824 */ /* 0x000fe200078e0200 */
[----:B------:R-:W-:Y:S03]  /*105a0*/  SHF.R.S32.HI R0, RZ, 0x1f, R235 ;  /* 0x0000001fff007819 */ /* 0x000fe600000114eb */
[C---:B------:R-:W-:Y:S04]  /*105b0*/  IMAD.WIDE.U32 R2, R235.reuse, c[0x0][0x218], R2 ;  /* 0x00008600eb027a25 */ /* 0x040fe800078e0002 */
[----:B------:R-:W-:Y:S04]  /*105c0*/  IMAD R0, R0, c[0x0][0x218], RZ ;  /* 0x0000860000007a24 */ /* 0x000fe800078e02ff */
[----:B------:R-:W-:Y:S01]  /*105d0*/  IMAD R0, R235, c[0x0][0x21c], R0 ;  /* 0x00008700eb007a24 */ /* 0x000fe200078e0200 */
[----:B------:R1:W4:Y:S04]  /*105e0*/  LDSM.16.M88.4 R80, [R198] ;  /* 0x00000000c650783b */ /* 0x0003280000000200 */
[----:B------:R1:W1:Y:S04]  /*105f0*/  LDSM.16.M88.4 R76, [R198+0x2000] ;  /* 0x00200000c64c783b */ /* 0x0002680000000200 */
[----:B------:R1:W1:Y:S04]  /*10600*/  LDSM.16.M88.4 R16, [R95] ;  /* 0x000000005f10783b */ /* 0x0002680000000200 */
[----:B------:R1:W1:Y:S04]  /*10610*/  LDSM.16.M88.4 R32, [R95+0x800] ;  /* 0x000800005f20783b */ /* 0x0002680000000200 */
[----:B------:R1:W1:Y:S04]  /*10620*/  LDSM.16.M88.4 R48, [R95+0x1000] ;  /* 0x001000005f30783b */ /* 0x0002680000000200 */
[----:B------:R1:W1:Y:S04]  /*10630*/  LDSM.16.M88.4 R64, [R95+0x1800] ;  /* 0x001800005f40783b */ /* 0x0002680000000200 */
[----:B------:R1:W1:Y:S04]  /*10640*/  LDSM.16.M88.4 R160, [R95+0x2000] ;  /* 0x002000005fa0783b */ /* 0x0002680000000200 */
[----:B------:R1:W1:Y:S04]  /*10650*/  LDSM.16.M88.4 R164, [R201] ;  /* 0x00000000c9a4783b */ /* 0x0002680000000200 */
[----:B------:R1:W1:Y:S04]  /*10660*/  LDSM.16.M88.4 R172, [R201+0x2000] ;  /* 0x00200000c9ac783b */ /* 0x0002680000000200 */
[----:B------:R1:W1:Y:S04]  /*10670*/  LDSM.16.M88.4 R168, [R202] ;  /* 0x00000000caa8783b */ /* 0x0002680000000200 */
[----:B------:R1:W1:Y:S04]  /*10680*/  LDSM.16.M88.4 R176, [R206] ;  /* 0x00000000ceb0783b */ /* 0x0002680000000200 */
[----:B------:R1:W1:Y:S04]  /*10690*/  LDSM.16.M88.4 R180, [R205] ;  /* 0x00000000cdb4783b */ /* 0x0002680000000200 */
[----:B------:R1:W1:Y:S04]  /*106a0*/  LDSM.16.M88.4 R184, [R204] ;  /* 0x00000000ccb8783b */ /* 0x0002680000000200 */
[----:B------:R1:W1:Y:S01]  /*106b0*/  LDSM.16.M88.4 R188, [R203] ;  /* 0x00000000cbbc783b */ /* 0x0002620000000200 */
[----:B--2---:R-:W-:Y:S04]  /*106c0*/  IADD3 R2, P0, R6, R2, RZ ;  /* 0x0000000206027210 */ /* 0x004fe80007f1e0ff */
[----:B---3--:R-:W-:Y:S02]  /*106d0*/  IADD3.X R3, R4, R3, R0, P0, !PT ;  /* 0x0000000304037210 */ /* 0x008fe400007fe400 */
[C---:B------:R-:W-:Y:S04]  /*106e0*/  LEA R0, P0, R2.reuse, c[0x0][0x1f8], 0x1 ;  /* 0x00007e0002007a11 */ /* 0x040fe800078008ff */
[----:B------:R-:W-:Y:S01]  /*106f0*/  LEA.HI.X R56, R2, c[0x0][0x1fc], R3, 0x1, P0 ;  /* 0x00007f0002387a11 */ /* 0x000fe200000f0c03 */
[----:B------:R-:W-:-:S06]  /*10700*/  BRA.DIV ~URZ, `(.L_x_337) ;  /* 0x000091327f007947 */ /* 0x000fcc000b800000 */
[----:B-1--4-:R1:W2:Y:S02]  /*10710*/  SHFL.IDX PT, R58, R56, RZ, 0x181f ;  /* 0x00181fff383a7589 */ /* 0x0122a400000e0000 */
.L_x_430:
[-C--:B------:R-:W-:Y:S01]  /*10720*/  HMMA.16816.F32.BF16 R4, R80, R16.reuse, RZ ;  /* 0x000000105004723c */ /* 0x080fe200000418ff */
[----:B------:R-:W3:Y:S01]  /*10730*/  SHFL.IDX PT, R2, R0, RZ, 0x181f ;  /* 0x00181fff00027589 */ /* 0x000ee200000e0000 */
[----:B------:R-:W-:Y:S01]  /*10740*/  BSSY B0, `(.L_x_338) ;  /* 0x0000167000007945 */ /* 0x000fe20003800000 */
[----:B------:R-:W-:Y:S04]  /*10750*/  ISETP.GE.AND P0, PT, R244, c[0x0][0x1d4], PT ;  /* 0x00007500f4007a0c */ /* 0x000fe80003f06270 */
[----:B------:R-:W-:Y:S01]  /*10760*/  SEL R207, RZ, 0x10, P0 ;  /* 0x00000010ffcf7807 */ /* 0x000fe20000000000 */
[C---:B------:R-:W-:Y:S01]  /*10770*/  HMMA.16816.F32.BF16 R8, R76.reuse, R16, RZ ;  /* 0x000000104c08723c */ /* 0x040fe200000418ff */
[----:B------:R-:W4:Y:S07]  /*10780*/  SHFL.IDX PT, R3, R0, 0x1, 0x181f ;  /* 0x00381f0000037f89 */ /* 0x000f2e00000e0000 */
[-C--:B------:R-:W-:Y:S01]  /*10790*/  HMMA.16816.F32.BF16 R12, R76, R18.reuse, RZ ;  /* 0x000000124c0c723c */ /* 0x080fe200000418ff */
[----:B------:R-:W-:Y:S07]  /*107a0*/  SHFL.IDX PT, R53, R0, 0x2, 0x181f ;  /* 0x00581f0000357f89 */ /* 0x000fee00000e0000 */
[C---:B------:R-:W-:Y:S01]  /*107b0*/  HMMA.16816.F32.BF16 R16, R80.reuse, R18, RZ ;  /* 0x000000125010723c */ /* 0x040fe200000418ff */
[----:B------:R-:W-:Y:S07]  /*107c0*/  SHFL.IDX PT, R54, R0, 0x3, 0x181f ;  /* 0x00781f0000367f89 */ /* 0x000fee00000e0000 */
[-C--:B------:R-:W-:Y:S01]  /*107d0*/  HMMA.16816.F32.BF16 R20, R80, R32.reuse, RZ ;  /* 0x000000205014723c */ /* 0x080fe200000418ff */
[----:B------:R5:W-:Y:S07]  /*107e0*/  SHFL.IDX PT, R55, R0, 0x4, 0x181f ;  /* 0x00981f0000377f89 */ /* 0x000bee00000e0000 */
[C---:B------:R-:W-:Y:S01]  /*107f0*/  HMMA.16816.F32.BF16 R24, R76.reuse, R32, RZ ;  /* 0x000000204c18723c */ /* 0x040fe200000418ff */
[----:B------:R-:W1:Y:S07]  /*10800*/  SHFL.IDX PT, R57, R56, 0x1, 0x181f ;  /* 0x00381f0038397f89 */ /* 0x000e6e00000e0000 */
[-C--:B------:R-:W-:Y:S01]  /*10810*/  HMMA.16816.F32.BF16 R28, R76, R34.reuse, RZ ;  /* 0x000000224c1c723c */ /* 0x080fe200000418ff */
[----:B------:R-:W2:Y:S07]  /*10820*/  SHFL.IDX PT, R61, R56, 0x2, 0x181f ;  /* 0x00581f00383d7f89 */ /* 0x000eae00000e0000 */
[C---:B------:R-:W-:Y:S01]  /*10830*/  HMMA.16816.F32.BF16 R32, R80.reuse, R34, RZ ;  /* 0x000000225020723c */ /* 0x040fe200000418ff */
[----:B------:R-:W1:Y:S03]  /*10840*/  SHFL.IDX PT, R69, R56, 0x3, 0x181f ;  /* 0x00781f0038457f89 */ /* 0x000e6600000e0000 */
[----:B-----5:R-:W-:Y:S04]  /*10850*/  IADD3 R0, -R207, 0x10, RZ ;  /* 0x00000010cf007810 */ /* 0x020fe80007ffe1ff */
[-C--:B------:R-:W-:Y:S01]  /*10860*/  HMMA.16816.F32.BF16 R36, R80, R48.reuse, RZ ;  /* 0x000000305024723c */ /* 0x080fe200000418ff */
[----:B------:R-:W-:Y:S07]  /*10870*/  LOP3.LUT R0, R0, 0xf, RZ, 0xc0, !PT ;  /* 0x0000000f00007812 */ /* 0x000fee00078ec0ff */
[C---:B------:R-:W-:Y:S08]  /*10880*/  HMMA.16816.F32.BF16 R40, R76.reuse, R48, RZ ;  /* 0x000000304c28723c */ /* 0x040ff000000418ff */
[-C--:B------:R-:W-:Y:S01]  /*10890*/  HMMA.16816.F32.BF16 R44, R76, R50.reuse, RZ ;  /* 0x000000324c2c723c */ /* 0x080fe200000418ff */
[-C--:B---3--:R-:W-:Y:S03]  /*108a0*/  IADD3 R2, P4, R2, R52.reuse, RZ ;  /* 0x0000003402027210 */ /* 0x088fe60007f9e0ff */
[----:B----4-:R-:W-:Y:S02]  /*108b0*/  IADD3 R62, P3, R3, R52, RZ ;  /* 0x00000034033e7210 */ /* 0x010fe40007f7e0ff */
[-C--:B--2---:R-:W-:Y:S02]  /*108c0*/  IADD3.X R3, R58, R68.reuse, RZ, P4, !PT ;  /* 0x000000443a037210 */ /* 0x084fe400027fe4ff */
[----:B-1----:R-:W-:Y:S01]  /*108d0*/  IADD3.X R63, R57, R68, RZ, P3, !PT ;  /* 0x00000044393f7210 */ /* 0x002fe20001ffe4ff */
[C---:B------:R-:W-:Y:S02]  /*108e0*/  HMMA.16816.F32.BF16 R48, R80.reuse, R50, RZ ;  /* 0x000000325030723c */ /* 0x040fe400000418ff */
[----:B------:R1:W-:Y:S01]  /*108f0*/  LDGSTS.E.BYPASS.LTC128B.128 [R209+0x100], [R2.64], !P0 ;  /* 0x0010000002d17fae */ /* 0x0003e2000c101d48 */
[----:B------:R-:W-:Y:S02]  /*10900*/  IADD3 R60, P2, R53, R52, RZ ;  /* 0x00000034353c7210 */ /* 0x000fe40007f5e0ff */
[----:B------:R-:W-:Y:S02]  /*10910*/  IADD3 R72, P6, P5, R0, R55, R52 ;  /* 0x0000003700487210 */ /* 0x000fe40007dde034 */
[----:B------:R-:W-:Y:S02]  /*10920*/  IADD3.X R61, R61, R68, RZ, P2, !PT ;  /* 0x000000443d3d7210 */ /* 0x000fe400017fe4ff */
[----:B------:R-:W-:Y:S01]  /*10930*/  IADD3 R70, P1, R54, R52, RZ ;  /* 0x0000003436467210 */ /* 0x000fe20007f3e0ff */
[----:B------:R2:W-:Y:S01]  /*10940*/  LDGSTS.E.BYPASS.LTC128B.128 [R209+0x900], [R62.64], !P0 ;  /* 0x009000003ed17fae */ /* 0x0005e2000c101d48 */
[-C--:B------:R-:W-:Y:S02]  /*10950*/  HMMA.16816.F32.BF16 R52, R80, R64.reuse, RZ ;  /* 0x000000405034723c */ /* 0x080fe400000418ff */
[----:B------:R-:W-:Y:S02]  /*10960*/  IADD3.X R71, R69, R68, RZ, P1, !PT ;  /* 0x0000004445477210 */ /* 0x000fe40000ffe4ff */
[----:B------:R-:W-:Y:S03]  /*10970*/  ISETP.NE.U32.AND P1, PT, R207, RZ, PT ;  /* 0x000000ffcf00720c */ /* 0x000fe60003f25070 */
[----:B------:R3:W4:Y:S08]  /*10980*/  SHFL.IDX PT, R0, R56, 0x4, 0x181f ;  /* 0x00981f0038007f89 */ /* 0x00073000000e0000 */
[----:B------:R2:W-:Y:S08]  /*10990*/  LDGSTS.E.BYPASS.LTC128B.128 [R209+0x1100], [R60.64], !P0 ;  /* 0x011000003cd17fae */ /* 0x0005f0000c101d48 */
[----:B------:R5:W-:Y:S01]  /*109a0*/  LDGSTS.E.BYPASS.LTC128B.128 [R209+0x1900], [R70.64], !P0 ;  /* 0x0190000046d17fae */ /* 0x000be2000c101d48 */
[----:B------:R-:W-:Y:S01]  /*109b0*/  ISETP.GT.AND P0, PT, R240, R252, PT ;  /* 0x000000fcf000720c */ /* 0x000fe20003f04270 */
[C---:B---3--:R-:W-:Y:S02]  /*109c0*/  HMMA.16816.F32.BF16 R56, R76.reuse, R64, RZ ;  /* 0x000000404c38723c */ /* 0x048fe400000418ff */
[----:B----4-:R-:W-:Y:S05]  /*109d0*/  IADD3.X R73, RZ, R0, R68, P6, P5 ;  /* 0x00000000ff497210 */ /* 0x010fea00037ea444 */
[----:B------:R3:W-:Y:S01]  /*109e0*/  LDGSTS.E.BYPASS.LTC128B.128.ZFILL [R209+0x2100], [R72.64], P1 ;  /* 0x0210000048d17fae */ /* 0x0007e20008941d48 */
[-C--:B--2---:R-:W-:Y:S07]  /*109f0*/  HMMA.16816.F32.BF16 R60, R76, R66.reuse, RZ ;  /* 0x000000424c3c723c */ /* 0x084fee00000418ff */
[----:B------:R-:W0:Y:S01]  /*10a00*/  LDGDEPBAR ;  /* 0x00000000000079af */ /* 0x000e220000000000 */
[C---:B------:R-:W-:Y:S08]  /*10a10*/  HMMA.16816.F32.BF16 R64, R80.reuse, R66, RZ ;  /* 0x000000425040723c */ /* 0x040ff000000418ff */
[-C--:B-----5:R-:W-:Y:S08]  /*10a20*/  HMMA.16816.F32.BF16 R68, R80, R160.reuse, RZ ;  /* 0x000000a05044723c */ /* 0x0a0ff000000418ff */
[C---:B---3--:R-:W-:Y:S08]  /*10a30*/  HMMA.16816.F32.BF16 R72, R76.reuse, R160, RZ ;  /* 0x000000a04c48723c */ /* 0x048ff000000418ff */
        /* <DEDUP_REMOVED lines=26> */
[----:B------:R-:W5:Y:S07]  /*10be0*/  LDSM.16.M88.4 R172, [R197+0x1000] ;  /* 0x00100000c5ac783b */ /* 0x000f6e0000000200 */
[----:B------:R-:W-:Y:S01]  /*10bf0*/  HMMA.16816.F32.BF16 R80, R164, R190, R80 ;  /* 0x000000bea450723c */ /* 0x000fe20000041850 */
[----:B------:R-:W1:Y:S07]  /*10c00*/  LDSM.16.M88.4 R164, [R197+0x1800] ;  /* 0x00180000c5a4783b */ /* 0x000e6e0000000200 */
[-C--:B--2---:R-:W-:Y:S08]  /*10c10*/  HMMA.16816.F32.BF16 R4, R160, R168.reuse, R4 ;  /* 0x000000a8a004723c */ /* 0x084ff00000041804 */
[C---:B---3--:R-:W-:Y:S08]  /*10c20*/  HMMA.16816.F32.BF16 R8, R176.reuse, R168, R8 ;  /* 0x000000a8b008723c */ /* 0x048ff00000041808 */
[-C--:B------:R-:W-:Y:S08]  /*10c30*/  HMMA.16816.F32.BF16 R12, R176, R170.reuse, R12 ;  /* 0x000000aab00c723c */ /* 0x080ff0000004180c */
[C---:B------:R-:W-:Y:S01]  /*10c40*/  HMMA.16816.F32.BF16 R16, R160.reuse, R170, R16 ;  /* 0x000000aaa010723c */ /* 0x040fe20000041810 */
[----:B------:R-:W2:Y:S07]  /*10c50*/  LDSM.16.M88.4 R168, [R197+0x2000] ;  /* 0x00200000c5a8783b */ /* 0x000eae0000000200 */
[-C--:B----4-:R-:W-:Y:S08]  /*10c60*/  HMMA.16816.F32.BF16 R20, R160, R180.reuse, R20 ;  /* 0x000000b4a014723c */ /* 0x090ff00000041814 */
[C---:B------:R-:W-:Y:S08]  /*10c70*/  HMMA.16816.F32.BF16 R24, R176.reuse, R180, R24 ;  /* 0x000000b4b018723c */ /* 0x040ff00000041818 */
[-C--:B------:R-:W-:Y:S08]  /*10c80*/  HMMA.16816.F32.BF16 R28, R176, R182.reuse, R28 ;  /* 0x000000b6b01c723c */ /* 0x080ff0000004181c */
[C---:B------:R-:W-:Y:S01]  /*10c90*/  HMMA.16816.F32.BF16 R32, R160.reuse, R182, R32 ;  /* 0x000000b6a020723c */ /* 0x040fe20000041820 */
[----:B------:R-:W3:Y:S07]  /*10ca0*/  LDSM.16.M88.4 R180, [R200] ;  /* 0x00000000c8b4783b */ /* 0x000eee0000000200 */
[-C--:B-----5:R-:W-:Y:S08]  /*10cb0*/  HMMA.16816.F32.BF16 R36, R160, R172.reuse, R36 ;  /* 0x000000aca024723c */ /* 0x0a0ff00000041824 */
[C---:B------:R-:W-:Y:S08]  /*10cc0*/  HMMA.16816.F32.BF16 R40, R176.reuse, R172, R40 ;  /* 0x000000acb028723c */ /* 0x040ff00000041828 */
[-C--:B------:R-:W-:Y:S08]  /*10cd0*/  HMMA.16816.F32.BF16 R44, R176, R174.reuse, R44 ;  /* 0x000000aeb02c723c */ /* 0x080ff0000004182c */
[C---:B------:R-:W-:Y:S01]  /*10ce0*/  HMMA.16816.F32.BF16 R48, R160.reuse, R174, R48 ;  /* 0x000000aea030723c */ /* 0x040fe20000041830 */
[----:B------:R-:W4:Y:S07]  /*10cf0*/  LDSM.16.M88.4 R172, [R200+0x2000] ;  /* 0x00200000c8ac783b */ /* 0x000f2e0000000200 */
[-C--:B-1----:R-:W-:Y:S08]  /*10d00*/  HMMA.16816.F32.BF16 R52, R160, R164.reuse, R52 ;  /* 0x000000a4a034723c */ /* 0x082ff00000041834 */
[C---:B------:R-:W-:Y:S08]  /*10d10*/  HMMA.16816.F32.BF16 R56, R176.reuse, R164, R56 ;  /* 0x000000a4b038723c */ /* 0x040ff00000041838 */
[-C--:B------:R-:W-:Y:S08]  /*10d20*/  HMMA.16816.F32.BF16 R60, R176, R166.reuse, R60 ;  /* 0x000000a6b03c723c */ /* 0x080ff0000004183c */
[C---:B------:R-:W-:Y:S08]  /*10d30*/  HMMA.16816.F32.BF16 R64, R160.reuse, R166, R64 ;  /* 0x000000a6a040723c */ /* 0x040ff00000041840 */
[-C--:B--2---:R-:W-:Y:S08]  /*10d40*/  HMMA.16816.F32.BF16 R68, R160, R168.reuse, R68 ;  /* 0x000000a8a044723c */ /* 0x084ff00000041844 */
[C---:B------:R-:W-:Y:S08]  /*10d50*/  HMMA.16816.F32.BF16 R72, R176.reuse, R168, R72 ;  /* 0x000000a8b048723c */ /* 0x040ff00000041848 */
[-C--:B------:R-:W-:Y:S08]  /*10d60*/  HMMA.16816.F32.BF16 R76, R176, R170.reuse, R76 ;  /* 0x000000aab04c723c */ /* 0x080ff0000004184c */
[----:B------:R-:W-:Y:S08]  /*10d70*/  HMMA.16816.F32.BF16 R80, R160, R170, R80 ;  /* 0x000000aaa050723c */ /* 0x000ff00000041850 */
[-C--:B---3--:R-:W-:Y:S08]  /*10d80*/  HMMA.16816.F32.BF16 R4, R180, R184.reuse, R4 ;  /* 0x000000b8b404723c */ /* 0x088ff00000041804 */
[C---:B----4-:R-:W-:Y:S08]  /*10d90*/  HMMA.16816.F32.BF16 R8, R172.reuse, R184, R8 ;  /* 0x000000b8ac08723c */ /* 0x050ff00000041808 */
[-C--:B------:R-:W-:Y:S08]  /*10da0*/  HMMA.16816.F32.BF16 R12, R172, R186.reuse, R12 ;  /* 0x000000baac0c723c */ /* 0x080ff0000004180c */
[----:B------:R-:W-:Y:S01]  /*10db0*/  FMUL.FTZ R0, R4, c[0x0][0x320] ;  /* 0x0000c80004007a20 */ /* 0x000fe20000410000 */
        /* <DEDUP_REMOVED lines=21> */
[C---:B------:R-:W-:Y:S01]  /*10f10*/  HMMA.16816.F32.BF16 R32, R180.reuse, R6, R32 ;  /* 0x00000006b420723c */ /* 0x040fe20000041820 */
[----:B------:R-:W2:Y:S07]  /*10f20*/  LDSM.16.M88.4 R4, [R194+0x1800] ;  /* 0x00180000c204783b */ /* 0x000eae0000000200 */
[----:B------:R-:W-:Y:S04]  /*10f30*/  FMUL.FTZ R3, R26, c[0x0][0x320] ;  /* 0x0000c8001a037a20 */ /* 0x000fe80000410000 */
[----:B------:R-:W-:Y:S01]  /*10f40*/  FMUL.FTZ R2, R27, c[0x0][0x320] ;  /* 0x0000c8001b027a20 */ /* 0x000fe20000410000 */
[----:B------:R-:W2:Y:S01]  /*10f50*/  MUFU.TANH R219, R3 ;  /* 0x0000000300db7308 */ /* 0x000ea20000002400 */
[----:B-----5:R-:W-:Y:S09]  /*10f60*/  FMUL.FTZ R0, R12, c[0x0][0x320] ;  /* 0x0000c8000c007a20 */ /* 0x020ff20000410000 */
[----:B------:R5:W2:Y:S10]  /*10f70*/  MUFU.TANH R223, R0 ;  /* 0x0000000000df7308 */ /* 0x000ab40000002400 */
[----:B------:R2:W2:Y:S01]  /*10f80*/  MUFU.TANH R218, R2 ;  /* 0x0000000200da7308 */ /* 0x0004a20000002400 */
[-C--:B-1----:R-:W-:Y:S08]  /*10f90*/  HMMA.16816.F32.BF16 R36, R180, R8.reuse, R36 ;  /* 0x00000008b424723c */ /* 0x082ff00000041824 */
[C---:B------:R-:W-:Y:S04]  /*10fa0*/  HMMA.16816.F32.BF16 R40, R172.reuse, R8, R40 ;  /* 0x00000008ac28723c */ /* 0x040fe80000041828 */
[----:B-----5:R-:W-:Y:S04]  /*10fb0*/  FMUL.FTZ R0, R13, c[0x0][0x320] ;  /* 0x0000c8000d007a20 */ /* 0x020fe80000410000 */
[-C--:B------:R-:W-:Y:S01]  /*10fc0*/  HMMA.16816.F32.BF16 R44, R172, R10.reuse, R44 ;  /* 0x0000000aac2c723c */ /* 0x080fe2000004182c */
[----:B------:R1:W1:Y:S07]  /*10fd0*/  MUFU.TANH R222, R0 ;  /* 0x0000000000de7308 */ /* 0x00026e0000002400 */
[C---:B------:R-:W-:Y:S01]  /*10fe0*/  HMMA.16816.F32.BF16 R48, R180.reuse, R10, R48 ;  /* 0x0000000ab430723c */ /* 0x040fe20000041830 */
[----:B------:R-:W5:Y:S01]  /*10ff0*/  LDSM.16.M88.4 R8, [R194+0x2000] ;  /* 0x00200000c208783b */ /* 0x000f620000000200 */
[----:B------:R-:W-:Y:S06]  /*11000*/  DEPBAR.LE SB0, 0x0 ;  /* 0x000080000000791a */ /* 0x000fec0000000000 */
[----:B------:R-:W-:Y:S01]  /*11010*/  FMUL.FTZ R3, R42, c[0x0][0x320] ;  /* 0x0000c8002a037a20 */ /* 0x000fe20000410000 */
[-C--:B--2---:R-:W-:Y:S03]  /*11020*/  HMMA.16816.F32.BF16 R52, R180, R4.reuse, R52 ;  /* 0x00000004b434723c */ /* 0x084fe60000041834 */
[----:B------:R-:W2:Y:S01]  /*11030*/  MUFU.TANH R184, R3 ;  /* 0x0000000300b87308 */ /* 0x000ea20000002400 */
[----:B------:R-:W-:Y:S01]  /*11040*/  BAR.SYNC.DEFER_BLOCKING 0x0 ;  /* 0x0000000000007b1d */ /* 0x000fe20000010000 */
[----:B------:R-:W-:Y:S02]  /*11050*/  FMUL.FTZ R2, R43, c[0x0][0x320] ;  /* 0x0000c8002b027a20 */ /* 0x000fe40000410000 */
[----:B-1----:R-:W-:Y:S01]  /*11060*/  FMUL.FTZ R0, R14, c[0x0][0x320] ;  /* 0x0000c8000e007a20 */ /* 0x002fe20000410000 */
[C---:B------:R-:W-:Y:S05]  /*11070*/  HMMA.16816.F32.BF16 R56, R172.reuse, R4, R56 ;  /* 0x00000004ac38723c */ /* 0x040fea0000041838 */
[----:B------:R1:W1:Y:S03]  /*11080*/  MUFU.TANH R228, R0 ;  /* 0x0000000000e47308 */ /* 0x0002660000002400 */
[-C--:B------:R-:W-:Y:S07]  /*11090*/  HMMA.16816.F32.BF16 R60, R172, R6.reuse, R60 ;  /* 0x00000006ac3c723c */ /* 0x080fee000004183c */
[----:B------:R2:W2:Y:S01]  /*110a0*/  MUFU.TANH R179, R2 ;  /* 0x0000000200b37308 */ /* 0x0004a20000002400 */
[C---:B------:R-:W-:Y:S08]  /*110b0*/  HMMA.16816.F32.BF16 R64, R180.reuse, R6, R64 ;  /* 0x00000006b440723c */ /* 0x040ff00000041840 */
[-C--:B-----5:R-:W-:Y:S04]  /*110c0*/  HMMA.16816.F32.BF16 R68, R180, R8.reuse, R68 ;  /* 0x00000008b444723c */ /* 0x0a0fe80000041844 */
[----:B-1----:R-:W-:Y:S02]  /*110d0*/  FMUL.FTZ R0, R15, c[0x0][0x320] ;  /* 0x0000c8000f007a20 */ /* 0x002fe40000410000 */
[----:B------:R-:W-:Y:S02]  /*110e0*/  FMUL.FTZ R3, R58, c[0x0][0x320] ;  /* 0x0000c8003a037a20 */ /* 0x000fe40000410000 */
[----:B------:R1:W1:Y:S01]  /*110f0*/  MUFU.TANH R227, R0 ;  /* 0x0000000000e37308 */ /* 0x0002620000002400 */
[C---:B------:R-:W-:Y:S04]  /*11100*/  HMMA.16816.F32.BF16 R72, R172.reuse, R8, R72 ;  /* 0x00000008ac48723c */ /* 0x040fe80000041848 */
[----:B--2---:R-:W-:Y:S04]  /*11110*/  FMUL.FTZ R2, R59, c[0x0][0x320] ;  /* 0x0000c8003b027a20 */ /* 0x004fe80000410000 */
[-C--:B------:R-:W-:Y:S01]  /*11120*/  HMMA.16816.F32.BF16 R76, R172, R10.reuse, R76 ;  /* 0x0000000aac4c723c */ /* 0x080fe2000004184c */
[----:B------:R-:W2:Y:S07]  /*11130*/  MUFU.TANH R43, R2 ;  /* 0x00000002002b7308 */ /* 0x000eae0000002400 */
        /* <DEDUP_REMOVED lines=52> */
[----:B------:R-:W1:Y:S10]  /*11480*/  MUFU.TANH R45, R3 ;  /* 0x00000003002d7308 */ /* 0x000e740000002400 */
[----:B------:R5:W1:Y:S02]  /*11490*/  MUFU.TANH R162, R0 ;  /* 0x0000000000a27308 */ /* 0x000a640000002400 */
[----:B-----5:R-:W-:Y:S08]  /*114a0*/  FMUL.FTZ R0, R46, c[0x0][0x320] ;  /* 0x0000c8002e007a20 */ /* 0x020ff00000410000 */
        /* <DEDUP_REMOVED lines=70> */
[----:B------:R1:W1:Y:S01]  /*11910*/  MUFU.TANH R12, R0 ;  /* 0x00000000000c7308 */ /* 0x0002620000002400 */
[----:B------:R-:W-:-:S05]  /*11920*/  @!P0 BRA `(.L_x_339) ;  /* 0x0000048000008947 */ /* 0x000fca0003800000 */
[----:B-1234-:R-:W-:Y:S01]  /*11930*/  IMAD.MOV.U32 R0, RZ, RZ, 0x1 ;  /* 0x00000001ff007424 */ /* 0x01efe200078e00ff */
[----:B------:R-:W2:Y:S01]  /*11940*/  LDL R234, [R1+0x24] ;  /* 0x0000240001ea7983 */ /* 0x000ea20000100800 */
[----:B------:R-:W-:Y:S01]  /*11950*/  IMAD.MOV.U32 R235, RZ, RZ, RZ ;  /* 0x000000ffffeb7224 */ /* 0x000fe200078e00ff */
[----:B------:R-:W-:Y:S01]  /*11960*/  ISETP.GT.AND P0, PT, R251, 0x4f, PT ;  /* 0x0000004ffb00780c */ /* 0x000fe20003f04270 */
[----:B------:R-:W-:Y:S01]  /*11970*/  IMAD.SHL.U32 R5, R244, 0x2, RZ ;  /* 0x00000002f4057824 */ /* 0x000fe200078e00ff */
[----:B------:R-:W3:Y:S01]  /*11980*/  LDL.64 R236, [R1+0x18] ;  /* 0x0000180001ec7983 */ /* 0x000ee20000100a00 */
[----:B------:R-:W-:Y:S02]  /*11990*/  ISETP.NE.AND P1, PT, R0, c[0x0][0x2b8], PT ;  /* 0x0000ae0000007a0c */ /* 0x000fe40003f25270 */
[----:B------:R-:W-:Y:S03]  /*119a0*/  SHF.L.U64.HI R6, R244, 0x1, R245 ;  /* 0x00000001f4067819 */ /* 0x000fe600000102f5 */
[----:B------:R-:W4:Y:S04]  /*119b0*/  LDL R231, [R1+0x20] ;  /* 0x0000200001e77983 */ /* 0x000f280000100800 */
[----:B------:R-:W5:Y:S06]  /*119c0*/  LDL.64 R232, [R1+0x10] ;  /* 0x0000100001e87983 */ /* 0x000f6c0000100a00 */
[----:B------:R-:W4:Y:S01]  /*119d0*/  LDL R230, [R1+0xc] ;  /* 0x00000c0001e67983 */ /* 0x000f220000100800 */
[----:B--2---:R-:W-:Y:S05]  /*119e0*/  IMAD R2, R240, 0x50, R234 ;  /* 0x00000050f0027824 */ /* 0x004fea00078e02ea */
[----:B------:R-:W-:Y:S05]  /*119f0*/  IADD3 R2, R2, -0x50, R251 ;  /* 0xffffffb002027810 */ /* 0x000fea0007ffe0fb */
[----:B------:R-:W-:Y:S04]  /*11a00*/  @P1 IMAD.HI.U32 R3, R2, c[0x0][0x2bc], RZ ;  /* 0x0000af0002031a27 */ /* 0x000fe800078e00ff */
[----:B------:R-:W-:Y:S01]  /*11a10*/  IMAD.MOV.U32 R0, RZ, RZ, R2 ;  /* 0x000000ffff007224 */ /* 0x000fe200078e0002 */
[----:B------:R-:W-:Y:S04]  /*11a20*/  @P1 SHF.R.U32.HI R0, RZ, c[0x0][0x2c0], R3 ;  /* 0x0000b000ff001a19 */ /* 0x000fe80000011603 */
[C---:B---3--:R-:W-:Y:S01]  /*11a30*/  @!P0 IADD3 R3, P1, R0.reuse, R236, RZ ;  /* 0x000000ec00038210 */ /* 0x048fe20007f3e0ff */
[----:B------:R-:W-:Y:S03]  /*11a40*/  IMAD.MOV R4, RZ, RZ, -R0 ;  /* 0x000000ffff047224 */ /* 0x000fe600078e0a00 */
[----:B----4-:R-:W-:Y:S01]  /*11a50*/  @!P0 LEA.HI.X.SX32 R0, R0, R231, 0x1, P1 ;  /* 0x000000e700008211 */ /* 0x010fe200008f0eff */
[----:B------:R-:W-:Y:S01]  /*11a60*/  IMAD R241, R4, c[0x0][0x2b8], R2 ;  /* 0x0000ae0004f17a24 */ /* 0x000fe200078e0202 */
[C---:B------:R-:W-:Y:S04]  /*11a70*/  @!P0 LEA R2, P1, R3.reuse, c[0x0][0x2a0], 0x2 ;  /* 0x0000a80003028a11 */ /* 0x040fe800078210ff */
[----:B------:R-:W-:Y:S02]  /*11a80*/  @!P0 LEA.HI.X R3, R3, c[0x0][0x2a4], R0, 0x2, P1 ;  /* 0x0000a90003038a11 */ /* 0x000fe400008f1400 */
        /* <DEDUP_REMOVED lines=9> */
[----:B-----5:R-:W-:Y:S03]  /*11b20*/  IADD3 R2, P0, R232, R2, RZ ;  /* 0x00000002e8027210 */ /* 0x020fe60007f1e0ff */
[----:B------:R-:W-:Y:S05]  /*11b30*/  IMAD R0, R235, c[0x0][0x1f4], R0 ;  /* 0x00007d00eb007a24 */ /* 0x000fea00078e0200 */
[----:B------:R-:W-:Y:S02]  /*11b40*/  IADD3.X R3, R230, R3, R0, P0, !PT ;  /* 0x00000003e6037210 */ /* 0x000fe400007fe400 */
[C---:B------:R-:W-:Y:S04]  /*11b50*/  LEA R0, P0, R2.reuse, c[0x0][0x1c8], 0x1 ;  /* 0x0000720002007a11 */ /* 0x040fe800078008ff */
[----:B------:R-:W-:Y:S01]  /*11b60*/  LEA.HI.X R4, R2, c[0x0][0x1cc], R3, 0x1, P0 ;  /* 0x0000730002047a11 */ /* 0x000fe200000f0c03 */
[----:B------:R-:W-:-:S06]  /*11b70*/  BRA.DIV ~URZ, `(.L_x_340) ;  /* 0x00007d127f007947 */ /* 0x000fcc000b800000 */
[----:B------:R1:W2:Y:S02]  /*11b80*/  SHFL.IDX PT, R7, R4, RZ, 0x181f ;  /* 0x00181fff04077589 */ /* 0x0002a400000e0000 */
.L_x_431:
[----:B------:R-:W-:-:S05]  /*11b90*/  BRA.DIV ~URZ, `(.L_x_341) ;  /* 0x00007d627f007947 */ /* 0x000fca000b800000 */
[----:B------:R-:W3:Y:S01]  /*11ba0*/  SHFL.IDX PT, R3, R0, RZ, 0x181f ;  /* 0x00181fff00037589 */ /* 0x000ee200000e0000 */
[C---:B------:R-:W-:Y:S02]  /*11bb0*/  IADD3 R2, -R207.reuse, 0x10, RZ ;  /* 0x00000010cf027810 */ /* 0x040fe40007ffe1ff */
[----:B------:R-:W-:Y:S02]  /*11bc0*/  ISETP.NE.U32.AND P2, PT, R207, RZ, PT ;  /* 0x000000ffcf00720c */ /* 0x000fe40003f45070 */
[----:B------:R-:W-:Y:S04]  /*11bd0*/  LOP3.LUT R2, R2, 0xf, RZ, 0xc0, !PT ;  /* 0x0000000f02027812 */ /* 0x000fe800078ec0ff */
[C-C-:B---3--:R-:W-:Y:S02]  /*11be0*/  IADD3 R8, P1, P0, R2.reuse, R3, R5.reuse ;  /* 0x0000000302087210 */ /* 0x148fe4000783e005 */
[----:B------:R-:W3:Y:S02]  /*11bf0*/  SHFL.IDX PT, R3, R0, 0x1, 0x181f ;  /* 0x00381f0000037f89 */ /* 0x000ee400000e0000 */
[--C-:B--2---:R-:W-:Y:S02]  /*11c00*/  IADD3.X R9, RZ, R7, R6.reuse, P1, P0 ;  /* 0x00000007ff097210 */ /* 0x104fe40000fe0406 */
[----:B------:R-:W2:Y:S04]  /*11c10*/  SHFL.IDX PT, R7, R4, 0x1, 0x181f ;  /* 0x00381f0004077f89 */ /* 0x000ea800000e0000 */
[----:B------:R3:W-:Y:S02]  /*11c20*/  LDGSTS.E.BYPASS.LTC128B.128.ZFILL [R209+0x2900], [R8.64], P2 ;  /* 0x0290000008d17fae */ /* 0x0007e40009141d48 */
        /* <DEDUP_REMOVED lines=9> */
[----:B------:R4:W-:Y:S04]  /*11cc0*/  LDGSTS.E.BYPASS.LTC128B.128.ZFILL [R209+0x3900], [R8.64], P2 ;  /* 0x0390000008d17fae */ /* 0x0009e80009141d48 */
[----:B-1----:R-:W1:Y:S04]  /*11cd0*/  SHFL.IDX PT, R4, R4, 0x4, 0x181f ;  /* 0x00981f0004047f89 */ /* 0x002e6800000e0000 */
[----:B------:R-:W1:Y:S01]  /*11ce0*/  SHFL.IDX PT, R0, R0, 0x4, 0x181f ;  /* 0x00981f0000007f89 */ /* 0x000e6200000e0000 */
[----:B---3--:R-:W-:Y:S04]  /*11cf0*/  IADD3 R2, P1, P0, R2, R3, R5 ;  /* 0x0000000302027210 */ /* 0x008fe8000783e005 */
[----:B--2---:R-:W-:Y:S05]  /*11d00*/  IADD3.X R3, RZ, R7, R6, P1, P0 ;  /* 0x00000007ff037210 */ /* 0x004fea0000fe0406 */
[----:B------:R4:W-:Y:S04]  /*11d10*/  LDGSTS.E.BYPASS.LTC128B.128.ZFILL [R209+0x4100], [R2.64], P2 ;  /* 0x0410000002d17fae */ /* 0x0009e80009141d48 */
.L_x_432:
[C---:B----4-:R-:W-:Y:S02]  /*11d20*/  IADD3 R2, -R207.reuse, 0x10, RZ ;  /* 0x00000010cf027810 */ /* 0x050fe40007ffe1ff */
        /* <DEDUP_REMOVED lines=8> */
.L_x_339:
[----:B--234-:R-:W-:Y:S05]  /*11db0*/  BSYNC B0 ;  /* 0x0000000000007941 */ /* 0x01cfea0003800000 */
.L_x_338:
        /* <DEDUP_REMOVED lines=82> */
[----:B------:R-:W1:Y:S02]  /*122e0*/  SHFL.BFLY PT, R0, R4, 0x2, 0x1f ;  /* 0x0c401f0004007f89 */ /* 0x000e6400000e0000 */
[----:B-1----:R-:W-:Y:S05]  /*122f0*/  FMNMX.FTZ R0, R4, R0, !PT ;  /* 0x0000000004007209 */ /* 0x002fea0007810000 */
[----:B------:R-:W1:Y:S02]  /*12300*/  SHFL.BFLY PT, R2, R0, 0x1, 0x1f ;  /* 0x0c201f0000027f89 */ /* 0x000e6400000e0000 */
[----:B-1----:R-:W-:Y:S02]  /*12310*/  FMNMX.FTZ R71, R0, R2, !PT ;  /* 0x0000000200477209 */ /* 0x002fe40007810000 */
        /* <DEDUP_REMOVED lines=10> */
[----:B------:R1:W2:Y:S02]  /*123c0*/  SHFL.BFLY PT, R0, R4, 0x1, 0x1f ;  /* 0x0c201f0004007f89 */ /* 0x0002a400000e0000 */
.L_x_433:
[C---:B------:R-:W-:Y:S01]  /*123d0*/  FMUL.FTZ R2, R71.reuse, c[0x0][0x2d0] ;  /* 0x0000b40047027a20 */ /* 0x040fe20000410000 */
[----:B--2---:R-:W-:Y:S01]  /*123e0*/  FMNMX.FTZ R68, R0, R4, !PT ;  /* 0x0000000400447209 */ /* 0x004fe20007810000 */
[----:B------:R-:W-:Y:S01]  /*123f0*/  FADD.FTZ R0, -R71, R89 ;  /* 0x0000005947007221 */ /* 0x000fe20000010100 */
[----:B------:R-:W-:Y:S01]  /*12400*/  WARPSYNC 0xffffffff ;  /* 0xffffffff00007948 */ /* 0x000fe20003800000 */
[--C-:B------:R-:W-:Y:S01]  /*12410*/  FFMA.FTZ R3, R217, c[0x0][0x2d0], -R2.reuse ;  /* 0x0000b400d9037a23 */ /* 0x100fe20000010802 */
[----:B------:R-:W-:Y:S01]  /*12420*/  LDSM.16.MT88.4 R52, [R193] ;  /* 0x00000000c134783b */ /* 0x000fe20000004200 */
[----:B------:R-:W-:Y:S01]  /*12430*/  FMUL.FTZ R0, R0, c[0x0][0x2d0] ;  /* 0x0000b40000007a20 */ /* 0x000fe20000410000 */
[----:B------:R-:W-:Y:S01]  /*12440*/  ISETP.GT.AND P0, PT, R240, R252, PT ;  /* 0x000000fcf000720c */ /* 0x000fe20003f04270 */
[--C-:B-1----:R-:W-:Y:S02]  /*12450*/  FFMA.FTZ R4, R215, c[0x0][0x2d0], -R2.reuse ;  /* 0x0000b400d7047a23 */ /* 0x102fe40000010802 */
[----:B------:R-:W-:Y:S01]  /*12460*/  MUFU.EX2 R65, R0 ;  /* 0x0000000000417308 */ /* 0x000fe20000000800 */
[--C-:B------:R-:W-:Y:S02]  /*12470*/  FFMA.FTZ R180, R38, c[0x0][0x2d0], -R2.reuse ;  /* 0x0000b40026b47a23 */ /* 0x100fe40000010802 */
[--C-:B------:R-:W-:Y:S01]  /*12480*/  FFMA.FTZ R183, R161, c[0x0][0x2d0], -R2.reuse ;  /* 0x0000b400a1b77a23 */ /* 0x100fe20000010802 */
[----:B------:R-:W-:Y:S01]  /*12490*/  LDSM.16.MT88.4 R80, [R195] ;  /* 0x00000000c350783b */ /* 0x000fe20000004200 */
[--C-:B------:R-:W-:Y:S02]  /*124a0*/  FFMA.FTZ R182, R160, c[0x0][0x2d0], -R2.reuse ;  /* 0x0000b400a0b67a23 */ /* 0x100fe40000010802 */
[--C-:B------:R-:W-:Y:S02]  /*124b0*/  FFMA.FTZ R181, R40, c[0x0][0x2d0], -R2.reuse ;  /* 0x0000b40028b57a23 */ /* 0x100fe40000010802 */
[--C-:B------:R-:W-:Y:S01]  /*124c0*/  FFMA.FTZ R231, R20, c[0x0][0x2d0], -R2.reuse ;  /* 0x0000b40014e77a23 */ /* 0x100fe20000010802 */
[----:B------:R-:W-:Y:S01]  /*124d0*/  MUFU.EX2 R3, R3 ;  /* 0x0000000300037308 */ /* 0x000fe20000000800 */
[--C-:B------:R-:W-:Y:S02]  /*124e0*/  FFMA.FTZ R6, R186, c[0x0][0x2d0], -R2.reuse ;  /* 0x0000b400ba067a23 */ /* 0x100fe40000010802 */
[--C-:B------:R-:W-:Y:S02]  /*124f0*/  FFMA.FTZ R7, R185, c[0x0][0x2d0], -R2.reuse ;  /* 0x0000b400b9077a23 */ /* 0x100fe40000010802 */
        /* <DEDUP_REMOVED lines=12> */
[----:B------:R-:W-:Y:S05]  /*125c0*/  FFMA.FTZ R238, R10, c[0x0][0x2d0], -R2 ;  /* 0x0000b4000aee7a23 */ /* 0x000fea0000010802 */
[----:B------:R-:W-:Y:S10]  /*125d0*/  MUFU.EX2 R2, R4 ;  /* 0x0000000400027308 */ /* 0x000ff40000000800 */
[----:B------:R-:W1:Y:S02]  /*125e0*/  MUFU.EX2 R10, R6 ;  /* 0x00000006000a7308 */ /* 0x000e640000000800 */
[----:B-1----:R-:W-:Y:S01]  /*125f0*/  F2FP.BF16.PACK_AB R74, R9, R10 ;  /* 0x0000000a094a723e */ /* 0x002fe200000010ff */
[----:B------:R-:W-:Y:S01]  /*12600*/  FFMA.FTZ R0, R65, R239, R2 ;  /* 0x000000ef41007223 */ /* 0x000fe20000010002 */
[C---:B------:R-:W-:Y:S01]  /*12610*/  F2FP.BF16.PACK_AB R72, R3.reuse, R2 ;  /* 0x000000020348723e */ /* 0x040fe200000010ff */
[C---:B------:R-:W-:Y:S02]  /*12620*/  FMUL.FTZ R2, R70.reuse, c[0x0][0x2d0] ;  /* 0x0000b40046027a20 */ /* 0x040fe40000410000 */
[----:B------:R-:W-:Y:S02]  /*12630*/  FADD.FTZ R8, R3, R0 ;  /* 0x0000000003087221 */ /* 0x000fe40000010000 */
[----:B------:R-:W-:Y:S02]  /*12640*/  FADD.FTZ R0, -R70, R90 ;  /* 0x0000005a46007221 */ /* 0x000fe40000010100 */
[----:B------:R-:W-:Y:S01]  /*12650*/  MUFU.EX2 R90, R185 ;  /* 0x000000b9005a7308 */ /* 0x000fe20000000800 */
[--C-:B------:R-:W-:Y:S02]  /*12660*/  FFMA.FTZ R5, R220, c[0x0][0x2d0], -R2.reuse ;  /* 0x0000b400dc057a23 */ /* 0x100fe40000010802 */
[----:B------:R-:W-:Y:S02]  /*12670*/  FMUL.FTZ R0, R0, c[0x0][0x2d0] ;  /* 0x0000b40000007a20 */ /* 0x000fe40000410000 */
[--C-:B------:R-:W-:Y:S02]  /*12680*/  FFMA.FTZ R20, R211, c[0x0][0x2d0], -R2.reuse ;  /* 0x0000b400d3147a23 */ /* 0x100fe40000010802 */
[--C-:B------:R-:W-:Y:S02]  /*12690*/  FFMA.FTZ R217, R37, c[0x0][0x2d0], -R2.reuse ;  /* 0x0000b40025d97a23 */ /* 0x100fe40000010802 */
[C---:B------:R-:W-:Y:S01]  /*126a0*/  FMUL.FTZ R48, R65.reuse, R148 ;  /* 0x0000009441307220 */ /* 0x040fe20000410000 */
[----:B------:R-:W-:Y:S01]  /*126b0*/  MUFU.EX2 R3, R0 ;  /* 0x0000000000037308 */ /* 0x000fe20000000800 */
[----:B------:R-:W-:Y:S02]  /*126c0*/  FMUL.FTZ R49, R65, R149 ;  /* 0x0000009541317220 */ /* 0x000fe40000410000 */
[--C-:B------:R-:W-:Y:S02]  /*126d0*/  FFMA.FTZ R32, R210, c[0x0][0x2d0], -R2.reuse ;  /* 0x0000b400d2207a23 */ /* 0x100fe40000010802 */
[--C-:B------:R-:W-:Y:S02]  /*126e0*/  FFMA.FTZ R170, R189, c[0x0][0x2d0], -R2.reuse ;  /* 0x0000b400bdaa7a23 */ /* 0x100fe40000010802 */
[--C-:B------:R-:W-:Y:S02]  /*126f0*/  FFMA.FTZ R220, R23, c[0x0][0x2d0], -R2.reuse ;  /* 0x0000b40017dc7a23 */ /* 0x100fe40000010802 */
[--C-:B------:R-:W-:Y:S01]  /*12700*/  FFMA.FTZ R4, R221, c[0x0][0x2d0], -R2.reuse ;  /* 0x0000b400dd047a23 */ /* 0x100fe20000010802 */
[----:B------:R-:W1:Y:S01]  /*12710*/  MUFU.EX2 R5, R5 ;  /* 0x0000000500057308 */ /* 0x000e620000000800 */
[--C-:B------:R-:W-:Y:S02]  /*12720*/  FFMA.FTZ R166, R166, c[0x0][0x2d0], -R2.reuse ;  /* 0x0000b400a6a67a23 */ /* 0x100fe40000010802 */
        /* <DEDUP_REMOVED lines=11> */
[----:B------:R-:W-:Y:S02]  /*127e0*/  FFMA.FTZ R242, R12, c[0x0][0x2d0], -R2 ;  /* 0x0000b4000cf27a23 */ /* 0x000fe40000010802 */
[----:B------:R-:W2:Y:S01]  /*127f0*/  MUFU.EX2 R2, R4 ;  /* 0x0000000400027308 */ /* 0x000ea20000000800 */
[C---:B-1----:R-:W-:Y:S02]  /*12800*/  FFMA.FTZ R0, R3.reuse, R243, R5 ;  /* 0x000000f303007223 */ /* 0x042fe40000010005 */
[C---:B------:R-:W-:Y:S02]  /*12810*/  FMUL.FTZ R50, R3.reuse, R150 ;  /* 0x0000009603327220 */ /* 0x040fe40000410000 */
[----:B------:R-:W-:Y:S02]  /*12820*/  FMUL.FTZ R51, R3, R151 ;  /* 0x0000009703337220 */ /* 0x000fe40000410000 */
[----:B------:R-:W-:Y:S01]  /*12830*/  LDSM.16.MT88.4 R148, [R193+0x2000] ;  /* 0x00200000c194783b */ /* 0x000fe20000004200 */
[C---:B--2---:R-:W-:Y:S01]  /*12840*/  FADD.FTZ R33, R2.reuse, R0 ;  /* 0x0000000002217221 */ /* 0x044fe20000010000 */
[----:B------:R-:W-:Y:S01]  /*12850*/  F2FP.BF16.PACK_AB R73, R2, R5 ;  /* 0x000000050249723e */ /* 0x000fe200000010ff */
[C---:B------:R-:W-:Y:S02]  /*12860*/  FADD.FTZ R0, -R69.reuse, R91 ;  /* 0x0000005b45007221 */ /* 0x040fe40000010100 */
[----:B------:R-:W-:Y:S01]  /*12870*/  MUFU.EX2 R91, R186 ;  /* 0x000000ba005b7308 */ /* 0x000fe20000000800 */
[----:B------:R-:W-:Y:S02]  /*12880*/  FMUL.FTZ R4, R69, c[0x0][0x2d0] ;  /* 0x0000b40045047a20 */ /* 0x000fe40000410000 */
[----:B------:R-:W-:Y:S02]  /*12890*/  FMUL.FTZ R0, R0, c[0x0][0x2d0] ;  /* 0x0000b40000007a20 */ /* 0x000fe40000410000 */
[--C-:B------:R-:W-:Y:S02]  /*128a0*/  FFMA.FTZ R189, R36, c[0x0][0x2d0], -R4.reuse ;  /* 0x0000b40024bd7a23 */ /* 0x100fe40000010804 */
[--C-:B------:R-:W-:Y:S02]  /*128b0*/  FFMA.FTZ R5, R224, c[0x0][0x2d0], -R4.reuse ;  /* 0x0000b400e0057a23 */ /* 0x100fe40000010804 */
[--C-:B------:R-:W-:Y:S01]  /*128c0*/  FFMA.FTZ R6, R225, c[0x0][0x2d0], -R4.reuse ;  /* 0x0000b400e1067a23 */ /* 0x100fe20000010804 */
[----:B------:R1:W-:Y:S01]  /*128d0*/  MUFU.EX2 R2, R0 ;  /* 0x0000000000027308 */ /* 0x0003e20000000800 */
[--C-:B------:R-:W-:Y:S02]  /*128e0*/  FFMA.FTZ R19, R223, c[0x0][0x2d0], -R4.reuse ;  /* 0x0000b400df137a23 */ /* 0x100fe40000010804 */
[--C-:B------:R-:W-:Y:S02]  /*128f0*/  FFMA.FTZ R18, R222, c[0x0][0x2d0], -R4.reuse ;  /* 0x0000b400de127a23 */ /* 0x100fe40000010804 */
[--C-:B------:R-:W-:Y:S02]  /*12900*/  FFMA.FTZ R64, R190, c[0x0][0x2d0], -R4.reuse ;  /* 0x0000b400be407a23 */ /* 0x100fe40000010804 */
[--C-:B------:R-:W-:Y:S02]  /*12910*/  FFMA.FTZ R190, R39, c[0x0][0x2d0], -R4.reuse ;  /* 0x0000b40027be7a23 */ /* 0x100fe40000010804 */
[----:B------:R-:W-:Y:S01]  /*12920*/  LDSM.16.MT88.4 R36, [R196] ;  /* 0x00000000c424783b */ /* 0x000fe20000004200 */
[----:B------:R2:W-:Y:S01]  /*12930*/  MUFU.EX2 R23, R5 ;  /* 0x0000000500177308 */ /* 0x0005e20000000800 */
[--C-:B------:R-:W-:Y:S02]  /*12940*/  FFMA.FTZ R223, R22, c[0x0][0x2d0], -R4.reuse ;  /* 0x0000b40016df7a23 */ /* 0x100fe40000010804 */
[--C-:B------:R-:W-:Y:S02]  /*12950*/  FFMA.FTZ R160, R216, c[0x0][0x2d0], -R4.reuse ;  /* 0x0000b400d8a07a23 */ /* 0x100fe40000010804 */
[--C-:B------:R-:W-:Y:S02]  /*12960*/  FFMA.FTZ R67, R212, c[0x0][0x2d0], -R4.reuse ;  /* 0x0000b400d4437a23 */ /* 0x100fe40000010804 */
[--C-:B------:R-:W-:Y:S02]  /*12970*/  FFMA.FTZ R66, R191, c[0x0][0x2d0], -R4.reuse ;  /* 0x0000b400bf427a23 */ /* 0x100fe40000010804 */
[--C-:B------:R-:W-:Y:S01]  /*12980*/  FFMA.FTZ R172, R178, c[0x0][0x2d0], -R4.reuse ;  /* 0x0000b400b2ac7a23 */ /* 0x100fe20000010804 */
[----:B------:R-:W3:Y:S01]  /*12990*/  MUFU.EX2 R22, R6 ;  /* 0x0000000600167308 */ /* 0x000ee20000000800 */
[--C-:B------:R-:W-:Y:S02]  /*129a0*/  FFMA.FTZ R176, R176, c[0x0][0x2d0], -R4.reuse ;  /* 0x0000b400b0b07a23 */ /* 0x100fe40000010804 */
[----:B------:R-:W-:Y:S02]  /*129b0*/  FFMA.FTZ R177, R163, c[0x0][0x2d0], -R4 ;  /* 0x0000b400a3b17a23 */ /* 0x000fe40000010804 */
[----:B-1----:R-:W-:Y:S02]  /*129c0*/  FADD.FTZ R0, -R68, R92 ;  /* 0x0000005c44007221 */ /* 0x002fe40000010100 */
[--C-:B------:R-:W-:Y:S02]  /*129d0*/  FFMA.FTZ R188, R162, c[0x0][0x2d0], -R4.reuse ;  /* 0x0000b400a2bc7a23 */ /* 0x100fe40000010804 */
[--C-:B------:R-:W-:Y:S01]  /*129e0*/  FFMA.FTZ R191, R44, c[0x0][0x2d0], -R4.reuse ;  /* 0x0000b4002cbf7a23 */ /* 0x100fe20000010804 */
[----:B------:R-:W-:Y:S01]  /*129f0*/  MUFU.EX2 R243, R64 ;  /* 0x0000004000f37308 */ /* 0x000fe20000000800 */
[--C-:B------:R-:W-:Y:S02]  /*12a00*/  FFMA.FTZ R178, R31, c[0x0][0x2d0], -R4.reuse ;  /* 0x0000b4001fb27a23 */ /* 0x100fe40000010804 */
[--C-:B------:R-:W-:Y:S02]  /*12a10*/  FFMA.FTZ R222, R24, c[0x0][0x2d0], -R4.reuse ;  /* 0x0000b40018de7a23 */ /* 0x100fe40000010804 */
[--C-:B------:R-:W-:Y:S02]  /*12a20*/  FFMA.FTZ R224, R17, c[0x0][0x2d0], -R4.reuse ;  /* 0x0000b40011e07a23 */ /* 0x100fe40000010804 */
[----:B------:R-:W-:Y:S02]  /*12a30*/  FFMA.FTZ R225, R14, c[0x0][0x2d0], -R4 ;  /* 0x0000b4000ee17a23 */ /* 0x000fe40000010804 */
[----:B------:R-:W-:Y:S01]  /*12a40*/  FMUL.FTZ R4, R68, c[0x0][0x2d0] ;  /* 0x0000b40044047a20 */ /* 0x000fe20000410000 */
[----:B------:R-:W-:Y:S01]  /*12a50*/  MUFU.EX2 R186, R173 ;  /* 0x000000ad00ba7308 */ /* 0x000fe20000000800 */
[----:B------:R-:W-:Y:S02]  /*12a60*/  FMUL.FTZ R0, R0, c[0x0][0x2d0] ;  /* 0x0000b40000007a20 */ /* 0x000fe40000410000 */
[--C-:B--2---:R-:W-:Y:S01]  /*12a70*/  FFMA.FTZ R5, R226, c[0x0][0x2d0], -R4.reuse ;  /* 0x0000b400e2057a23 */ /* 0x104fe20000010804 */
[----:B---3--:R-:W-:Y:S01]  /*12a80*/  F2FP.BF16.PACK_AB R76, R22, R23 ;  /* 0x00000017164c723e */ /* 0x008fe200000010ff */
[--C-:B------:R-:W-:Y:S02]  /*12a90*/  FFMA.FTZ R216, R34, c[0x0][0x2d0], -R4.reuse ;  /* 0x0000b40022d87a23 */ /* 0x100fe40000010804 */
[--C-:B------:R-:W-:Y:S02]  /*12aa0*/  FFMA.FTZ R226, R21, c[0x0][0x2d0], -R4.reuse ;  /* 0x0000b40015e27a23 */ /* 0x100fe40000010804 */
[C---:B------:R-:W-:Y:S01]  /*12ab0*/  FMUL.FTZ R60, R2.reuse, R96 ;  /* 0x00000060023c7220 */ /* 0x040fe20000410000 */
[----:B------:R-:W1:Y:S01]  /*12ac0*/  MUFU.EX2 R0, R0 ;  /* 0x0000000000007308 */ /* 0x000e620000000800 */
[----:B------:R-:W-:Y:S02]  /*12ad0*/  FMUL.FTZ R61, R2, R97 ;  /* 0x00000061023d7220 */ /* 0x000fe40000410000 */
[--C-:B------:R-:W-:Y:S02]  /*12ae0*/  FFMA.FTZ R7, R227, c[0x0][0x2d0], -R4.reuse ;  /* 0x0000b400e3077a23 */ /* 0x100fe40000010804 */
[--C-:B------:R-:W-:Y:S02]  /*12af0*/  FFMA.FTZ R162, R218, c[0x0][0x2d0], -R4.reuse ;  /* 0x0000b400daa27a23 */ /* 0x100fe40000010804 */
[--C-:B------:R-:W-:Y:S02]  /*12b00*/  FFMA.FTZ R164, R213, c[0x0][0x2d0], -R4.reuse ;  /* 0x0000b400d5a47a23 */ /* 0x100fe40000010804 */
[--C-:B------:R-:W-:Y:S01]  /*12b10*/  FFMA.FTZ R207, R46, c[0x0][0x2d0], -R4.reuse ;  /* 0x0000b4002ecf7a23 */ /* 0x100fe20000010804 */
[----:B------:R-:W2:Y:S01]  /*12b20*/  MUFU.EX2 R34, R5 ;  /* 0x0000000500227308 */ /* 0x000ea20000000800 */
[--C-:B------:R-:W-:Y:S02]  /*12b30*/  FFMA.FTZ R213, R43, c[0x0][0x2d0], -R4.reuse ;  /* 0x0000b4002bd57a23 */ /* 0x100fe40000010804 */
[--C-:B------:R-:W-:Y:S02]  /*12b40*/  FFMA.FTZ R218, R27, c[0x0][0x2d0], -R4.reuse ;  /* 0x0000b4001bda7a23 */ /* 0x100fe40000010804 */
[----:B------:R-:W-:Y:S02]  /*12b50*/  FFMA.FTZ R227, R15, c[0x0][0x2d0], -R4 ;  /* 0x0000b4000fe37a23 */ /* 0x000fe40000010804 */
[----:B------:R-:W-:Y:S02]  /*12b60*/  FADD.FTZ R6, R10, R8 ;  /* 0x000000080a067221 */ /* 0x000fe40000010000 */
[--C-:B------:R-:W-:Y:S01]  /*12b70*/  FFMA.FTZ R17, R229, c[0x0][0x2d0], -R4.reuse ;  /* 0x0000b400e5117a23 */ /* 0x100fe20000010804 */
[----:B------:R-:W-:Y:S01]  /*12b80*/  MUFU.EX2 R185, R164 ;  /* 0x000000a400b97308 */ /* 0x000fe20000000800 */
[--C-:B------:R-:W-:Y:S02]  /*12b90*/  FFMA.FTZ R16, R228, c[0x0][0x2d0], -R4.reuse ;  /* 0x0000b400e4107a23 */ /* 0x100fe40000010804 */
[----:B------:R-:W-:Y:S02]  /*12ba0*/  FFMA.FTZ R163, R219, c[0x0][0x2d0], -R4 ;  /* 0x0000b400dba37a23 */ /* 0x000fe40000010804 */
[C---:B-1----:R-:W-:Y:S02]  /*12bb0*/  FMUL.FTZ R46, R0.reuse, R106 ;  /* 0x0000006a002e7220 */ /* 0x042fe40000410000 */
[C---:B------:R-:W-:Y:S02]  /*12bc0*/  FMUL.FTZ R47, R0.reuse, R107 ;  /* 0x0000006b002f7220 */ /* 0x040fe40000410000 */
[C---:B------:R-:W-:Y:S01]  /*12bd0*/  FMUL.FTZ R62, R0.reuse, R98 ;  /* 0x00000062003e7220 */ /* 0x040fe20000410000 */
[----:B------:R-:W-:Y:S01]  /*12be0*/  MUFU.EX2 R229, R166 ;  /* 0x000000a600e57308 */ /* 0x000fe20000000800 */
[C---:B------:R-:W-:Y:S02]  /*12bf0*/  FMUL.FTZ R63, R0.reuse, R99 ;  /* 0x00000063003f7220 */ /* 0x040fe40000410000 */
[C---:B------:R-:W-:Y:S01]  /*12c00*/  FMUL.FTZ R10, R0.reuse, R126 ;  /* 0x0000007e000a7220 */ /* 0x040fe20000410000 */
[----:B------:R-:W-:Y:S01]  /*12c10*/  LDSM.16.MT88.4 R96, [R192+0x800] ;  /* 0x00080000c060783b */ /* 0x000fe20000004200 */
[C---:B------:R-:W-:Y:S02]  /*12c20*/  FMUL.FTZ R11, R0.reuse, R127 ;  /* 0x0000007f000b7220 */ /* 0x040fe40000410000 */
[C---:B------:R-:W-:Y:S02]  /*12c30*/  FMUL.FTZ R14, R0.reuse, R122 ;  /* 0x0000007a000e7220 */ /* 0x040fe40000410000 */
[C---:B------:R-:W-:Y:S01]  /*12c40*/  FMUL.FTZ R15, R0.reuse, R123 ;  /* 0x0000007b000f7220 */ /* 0x040fe20000410000 */
[----:B------:R-:W-:Y:S01]  /*12c50*/  MUFU.EX2 R127, R66 ;  /* 0x00000042007f7308 */ /* 0x000fe20000000800 */
[C---:B------:R-:W-:Y:S02]  /*12c60*/  FMUL.FTZ R26, R0.reuse, R118 ;  /* 0x00000076001a7220 */ /* 0x040fe40000410000 */
[C---:B------:R-:W-:Y:S02]  /*12c70*/  FMUL.FTZ R27, R0.reuse, R119 ;  /* 0x00000077001b7220 */ /* 0x040fe40000410000 */
[C---:B------:R-:W-:Y:S02]  /*12c80*/  FMUL.FTZ R30, R0.reuse, R114 ;  /* 0x00000072001e7220 */ /* 0x040fe40000410000 */
[C---:B------:R-:W-:Y:S02]  /*12c90*/  FMUL.FTZ R31, R0.reuse, R115 ;  /* 0x00000073001f7220 */ /* 0x040fe40000410000 */
[C---:B------:R-:W-:Y:S01]  /*12ca0*/  FMUL.FTZ R42, R0.reuse, R110 ;  /* 0x0000006e002a7220 */ /* 0x040fe20000410000 */
[----:B------:R-:W-:Y:S01]  /*12cb0*/  MUFU.EX2 R178, R178 ;  /* 0x000000b200b27308 */ /* 0x000fe20000000800 */
[C---:B------:R-:W-:Y:S02]  /*12cc0*/  FMUL.FTZ R43, R0.reuse, R111 ;  /* 0x0000006f002b7220 */ /* 0x040fe40000410000 */
[C---:B------:R-:W-:Y:S02]  /*12cd0*/  FMUL.FTZ R58, R0.reuse, R102 ;  /* 0x00000066003a7220 */ /* 0x040fe40000410000 */
[C---:B------:R-:W-:Y:S02]  /*12ce0*/  FMUL.FTZ R59, R0.reuse, R103 ;  /* 0x00000067003b7220 */ /* 0x040fe40000410000 */
[----:B--2---:R-:W-:Y:S02]  /*12cf0*/  FFMA.FTZ R92, R0, R247, R34 ;  /* 0x000000f7005c7223 */ /* 0x004fe40000010022 */
[--C-:B------:R-:W-:Y:S01]  /*12d00*/  FFMA.FTZ R161, R214, c[0x0][0x2d0], -R4.reuse ;  /* 0x0000b400d6a17a23 */ /* 0x100fe20000010804 */
[----:B------:R1:W-:Y:S01]  /*12d10*/  MUFU.EX2 R0, R20 ;  /* 0x0000001400007308 */ /* 0x0003e20000000800 */
[--C-:B------:R-:W-:Y:S02]  /*12d20*/  FFMA.FTZ R184, R184, c[0x0][0x2d0], -R4.reuse ;  /* 0x0000b400b8b87a23 */ /* 0x100fe40000010804 */
[--C-:B------:R-:W-:Y:S02]  /*12d30*/  FFMA.FTZ R179, R179, c[0x0][0x2d0], -R4.reuse ;  /* 0x0000b400b3b37a23 */ /* 0x100fe40000010804 */
[--C-:B------:R-:W-:Y:S02]  /*12d40*/  FFMA.FTZ R171, R171, c[0x0][0x2d0], -R4.reuse ;  /* 0x0000b400abab7a23 */ /* 0x100fe40000010804 */
[--C-:B------:R-:W-:Y:S02]  /*12d50*/  FFMA.FTZ R212, R45, c[0x0][0x2d0], -R4.reuse ;  /* 0x0000b4002dd47a23 */ /* 0x100fe40000010804 */
[--C-:B------:R-:W-:Y:S01]  /*12d60*/  FFMA.FTZ R214, R35, c[0x0][0x2d0], -R4.reuse ;  /* 0x0000b40023d67a23 */ /* 0x100fe20000010804 */
[----:B------:R-:W2:Y:S01]  /*12d70*/  MUFU.EX2 R102, R17 ;  /* 0x0000001100667308 */ /* 0x000ea20000000800 */
[----:B------:R-:W-:Y:S02]  /*12d80*/  FFMA.FTZ R219, R25, c[0x0][0x2d0], -R4 ;  /* 0x0000b40019db7a23 */ /* 0x000fe40000010804 */
[C---:B------:R-:W-:Y:S02]  /*12d90*/  FFMA.FTZ R4, R2.reuse, R246, R23 ;  /* 0x000000f602047223 */ /* 0x040fe40000010017 */
[----:B------:R-:W-:Y:S02]  /*12da0*/  FMUL.FTZ R57, R2, R101 ;  /* 0x0000006502397220 */ /* 0x000fe40000410000 */
[----:B------:R-:W-:Y:S02]  /*12db0*/  FADD.FTZ R101, R22, R4 ;  /* 0x0000000416657221 */ /* 0x000fe40000010000 */
[C---:B------:R-:W-:Y:S01]  /*12dc0*/  FMUL.FTZ R45, R2.reuse, R105 ;  /* 0x00000069022d7220 */ /* 0x040fe20000410000 */
[----:B------:R3:W-:Y:S01]  /*12dd0*/  MUFU.EX2 R103, R16 ;  /* 0x0000001000677308 */ /* 0x0007e20000000800 */
[C---:B------:R-:W-:Y:S02]  /*12de0*/  FMUL.FTZ R12, R2.reuse, R120 ;  /* 0x00000078020c7220 */ /* 0x040fe40000410000 */
[C---:B------:R-:W-:Y:S01]  /*12df0*/  FMUL.FTZ R44, R2.reuse, R104 ;  /* 0x00000068022c7220 */ /* 0x040fe20000410000 */
[----:B-1----:R-:W1:Y:S01]  /*12e00*/  LDSM.16.MT88.4 R20, [R192] ;  /* 0x00000000c014783b */ /* 0x002e620000004200 */
[----:B------:R-:W-:Y:S02]  /*12e10*/  FMUL.FTZ R13, R2, R121 ;  /* 0x00000079020d7220 */ /* 0x000fe40000410000 */
[----:B------:R-:W-:Y:S02]  /*12e20*/  FADD.FTZ R165, R9, R6 ;  /* 0x0000000609a57221 */ /* 0x000fe40000010000 */
[----:B------:R-:W-:Y:S01]  /*12e30*/  FMUL.FTZ R6, R3, R130 ;  /* 0x0000008203067220 */ /* 0x000fe20000410000 */
[----:B------:R-:W4:Y:S01]  /*12e40*/  MUFU.EX2 R105, R32 ;  /* 0x0000002000697308 */ /* 0x000f220000000800 */
[C---:B------:R-:W-:Y:S02]  /*12e50*/  FMUL.FTZ R4, R65.reuse, R128 ;  /* 0x0000008041047220 */ /* 0x040fe40000410000 */
[C---:B------:R-:W-:Y:S01]  /*12e60*/  FMUL.FTZ R5, R65.reuse, R129 ;  /* 0x0000008141057220 */ /* 0x040fe20000410000 */
[----:B--2---:R-:W-:Y:S01]  /*12e70*/  F2FP.BF16.PACK_AB R77, R102, R34 ;  /* 0x00000022664d723e */ /* 0x004fe200000010ff */
[C---:B------:R-:W-:Y:S02]  /*12e80*/  FMUL.FTZ R8, R2.reuse, R124 ;  /* 0x0000007c02087220 */ /* 0x040fe40000410000 */
[C---:B------:R-:W-:Y:S02]  /*12e90*/  FMUL.FTZ R9, R2.reuse, R125 ;  /* 0x0000007d02097220 */ /* 0x040fe40000410000 */
[----:B------:R-:W-:Y:S01]  /*12ea0*/  FMUL.FTZ R17, R65, R133 ;  /* 0x0000008541117220 */ /* 0x000fe20000410000 */
[----:B------:R-:W2:Y:S01]  /*12eb0*/  MUFU.EX2 R120, R7 ;  /* 0x0000000700787308 */ /* 0x000ea20000000800 */
[C---:B------:R-:W-:Y:S02]  /*12ec0*/  FMUL.FTZ R34, R3.reuse, R142 ;  /* 0x0000008e03227220 */ /* 0x040fe40000410000 */
[----:B------:R-:W-:Y:S02]  /*12ed0*/  FMUL.FTZ R35, R3, R143 ;  /* 0x0000008f03237220 */ /* 0x000fe40000410000 */
[C---:B---3--:R-:W-:Y:S02]  /*12ee0*/  FMUL.FTZ R16, R65.reuse, R132 ;  /* 0x0000008441107220 */ /* 0x048fe40000410000 */
[----:B------:R-:W-:Y:S02]  /*12ef0*/  FMUL.FTZ R56, R2, R100 ;  /* 0x0000006402387220 */ /* 0x000fe40000410000 */
[----:B------:R-:W-:Y:S01]  /*12f00*/  FADD.FTZ R100, R0, R33 ;  /* 0x0000002100647221 */ /* 0x000fe20000010000 */
[----:B------:R3:W-:Y:S01]  /*12f10*/  MUFU.EX2 R104, R19 ;  /* 0x0000001300687308 */ /* 0x0007e20000000800 */
[----:B------:R-:W-:Y:S02]  /*12f20*/  FMUL.FTZ R33, R65, R141 ;  /* 0x0000008d41217220 */ /* 0x000fe40000410000 */
[C---:B------:R-:W-:Y:S01]  /*12f30*/  FMUL.FTZ R40, R2.reuse, R108 ;  /* 0x0000006c02287220 */ /* 0x040fe20000410000 */
[----:B----4-:R-:W-:Y:S01]  /*12f40*/  F2FP.BF16.PACK_AB R75, R105, R0 ;  /* 0x00000000694b723e */ /* 0x010fe200000010ff */
[C---:B------:R-:W-:Y:S02]  /*12f50*/  FMUL.FTZ R32, R65.reuse, R140 ;  /* 0x0000008c41207220 */ /* 0x040fe40000410000 */
[----:B------:R-:W-:Y:S01]  /*12f60*/  LDSM.16.MT88.4 R140, [R196+0x2000] ;  /* 0x00200000c48c783b */ /* 0x000fe20000004200 */
[----:B------:R-:W-:Y:S02]  /*12f70*/  FMUL.FTZ R41, R2, R109 ;  /* 0x0000006d02297220 */ /* 0x000fe40000410000 */
[----:B------:R-:W4:Y:S01]  /*12f80*/  MUFU.EX2 R121, R18 ;  /* 0x0000001200797308 */ /* 0x000f220000000800 */
[----:B------:R-:W-:Y:S02]  /*12f90*/  FMUL.FTZ R64, R65, R156 ;  /* 0x0000009c41407220 */ /* 0x000fe40000410000 */
[C---:B------:R-:W-:Y:S01]  /*12fa0*/  FMUL.FTZ R66, R3.reuse, R158 ;  /* 0x0000009e03427220 */ /* 0x040fe20000410000 */
[----:B--2---:R-:W-:Y:S01]  /*12fb0*/  F2FP.BF16.PACK_AB R79, R120, R103 ;  /* 0x00000067784f723e */ /* 0x004fe200000010ff */
[----:B------:R-:W-:Y:S02]  /*12fc0*/  FMUL.FTZ R7, R3, R131 ;  /* 0x0000008303077220 */ /* 0x000fe40000410000 */
[----:B------:R-:W-:Y:S02]  /*12fd0*/  FADD.FTZ R0, R89, R165 ;  /* 0x000000a559007221 */ /* 0x000fe40000010000 */
[C---:B------:R-:W-:Y:S01]  /*12fe0*/  FMUL.FTZ R24, R2.reuse, R116 ;  /* 0x0000007402187220 */ /* 0x040fe20000410000 */
[----:B------:R-:W-:Y:S01]  /*12ff0*/  MUFU.EX2 R111, R183 ;  /* 0x000000b7006f7308 */ /* 0x000fe20000000800 */
[C---:B------:R-:W-:Y:S01]  /*13000*/  FMUL.FTZ R25, R2.reuse, R117 ;  /* 0x0000007502197220 */ /* 0x040fe20000410000 */
[-C--:B-1----:R-:W-:Y:S05]  /*13010*/  HMMA.16816.F32.BF16 R4, R72, R20.reuse, R4 ;  /* 0x000000144804723c */ /* 0x082fea0000041804 */
[----:B---3--:R-:W-:Y:S02]  /*13020*/  FMUL.FTZ R19, R3, R135 ;  /* 0x0000008703137220 */ /* 0x008fe40000410000 */
[C---:B------:R-:W-:Y:S01]  /*13030*/  FMUL.FTZ R28, R2.reuse, R112 ;  /* 0x00000070021c7220 */ /* 0x040fe20000410000 */
[----:B------:R-:W-:Y:S01]  /*13040*/  MUFU.EX2 R109, R182 ;  /* 0x000000b6006d7308 */ /* 0x000fe20000000800 */
[----:B------:R-:W-:Y:S03]  /*13050*/  FMUL.FTZ R29, R2, R113 ;  /* 0x00000071021d7220 */ /* 0x000fe60000410000 */
[----:B----4-:R-:W-:Y:S01]  /*13060*/  F2FP.BF16.PACK_AB R78, R121, R104 ;  /* 0x00000068794e723e */ /* 0x010fe200000010ff */
[----:B------:R-:W-:Y:S02]  /*13070*/  FMUL.FTZ R18, R3, R134 ;  /* 0x0000008603127220 */ /* 0x000fe40000410000 */
[----:B------:R-:W-:Y:S03]  /*13080*/  LDSM.16.MT88.4 R132, [R192+0x2000] ;  /* 0x00200000c084783b */ /* 0x000fe60000004200 */
[----:B------:R-:W-:Y:S01]  /*13090*/  MUFU.EX2 R110, R181 ;  /* 0x000000b5006e7308 */ /* 0x000fe20000000800 */
[C---:B------:R-:W-:Y:S07]  /*130a0*/  HMMA.16816.F32.BF16 R8, R76.reuse, R20, R8 ;  /* 0x000000144c08723c */ /* 0x040fee0000041808 */
[C---:B------:R-:W-:Y:S01]  /*130b0*/  FMUL.FTZ R20, R65.reuse, R136 ;  /* 0x0000008841147220 */ /* 0x040fe20000410000 */
[-C--:B------:R-:W-:Y:S01]  /*130c0*/  HMMA.16816.F32.BF16 R12, R76, R22.reuse, R12 ;  /* 0x000000164c0c723c */ /* 0x080fe2000004180c */
[----:B------:R-:W-:Y:S03]  /*130d0*/  MUFU.EX2 R108, R180 ;  /* 0x000000b4006c7308 */ /* 0x000fe60000000800 */
[----:B------:R-:W-:Y:S04]  /*130e0*/  FMUL.FTZ R21, R65, R137 ;  /* 0x0000008941157220 */ /* 0x000fe80000410000 */
[C---:B------:R-:W-:Y:S03]  /*130f0*/  HMMA.16816.F32.BF16 R16, R72.reuse, R22, R16 ;  /* 0x000000164810723c */ /* 0x040fe60000041810 */
[----:B------:R-:W1:Y:S04]  /*13100*/  MUFU.EX2 R2, R187 ;  /* 0x000000bb00027308 */ /* 0x000e680000000800 */
[C---:B------:R-:W-:Y:S02]  /*13110*/  FMUL.FTZ R22, R3.reuse, R138 ;  /* 0x0000008a03167220 */ /* 0x040fe40000410000 */
[----:B------:R-:W-:Y:S04]  /*13120*/  FMUL.FTZ R23, R3, R139 ;  /* 0x0000008b03177220 */ /* 0x000fe80000410000 */
[----:B------:R-:W-:Y:S03]  /*13130*/  MUFU.EX2 R166, R212 ;  /* 0x000000d400a67308 */ /* 0x000fe60000000800 */
[-C--:B------:R-:W-:Y:S07]  /*13140*/  HMMA.16816.F32.BF16 R20, R72, R36.reuse, R20 ;  /* 0x000000244814723c */ /* 0x080fee0000041814 */
[----:B------:R-:W-:Y:S01]  /*13150*/  MUFU.EX2 R165, R213 ;  /* 0x000000d500a57308 */ /* 0x000fe20000000800 */
[C---:B------:R-:W-:Y:S04]  /*13160*/  HMMA.16816.F32.BF16 R24, R76.reuse, R36, R24 ;  /* 0x000000244c18723c */ /* 0x040fe80000041818 */
[----:B-1----:R-:W-:Y:S03]  /*13170*/  FADD.FTZ R0, R2, R0 ;  /* 0x0000000002007221 */ /* 0x002fe60000010000 */
[C---:B------:R-:W-:Y:S01]  /*13180*/  FMUL.FTZ R36, R65.reuse, R144 ;  /* 0x0000009041247220 */ /* 0x040fe20000410000 */
[-C--:B------:R-:W-:Y:S01]  /*13190*/  HMMA.16816.F32.BF16 R28, R76, R38.reuse, R28 ;  /* 0x000000264c1c723c */ /* 0x080fe2000004181c */
[----:B------:R-:W-:Y:S03]  /*131a0*/  MUFU.EX2 R164, R214 ;  /* 0x000000d600a47308 */ /* 0x000fe60000000800 */
[----:B------:R-:W-:Y:S02]  /*131b0*/  FMUL.FTZ R37, R65, R145 ;  /* 0x0000009141257220 */ /* 0x000fe40000410000 */
[----:B------:R-:W-:Y:S02]  /*131c0*/  FADD.FTZ R0, R91, R0 ;  /* 0x000000005b007221 */ /* 0x000fe40000010000 */
[C---:B------:R-:W-:Y:S03]  /*131d0*/  HMMA.16816.F32.BF16 R32, R72.reuse, R38, R32 ;  /* 0x000000264820723c */ /* 0x040fe60000041820 */
[----:B------:R1:W-:Y:S01]  /*131e0*/  MUFU.EX2 R124, R67 ;  /* 0x00000043007c7308 */ /* 0x0003e20000000800 */
[----:B------:R-:W-:Y:S03]  /*131f0*/  FADD.FTZ R0, R90, R0 ;  /* 0x000000005a007221 */ /* 0x000fe60000010000 */
[C---:B------:R-:W-:Y:S02]  /*13200*/  FMUL.FTZ R38, R3.reuse, R146 ;  /* 0x0000009203267220 */ /* 0x040fe40000410000 */
[----:B------:R-:W-:Y:S03]  /*13210*/  FMUL.FTZ R39, R3, R147 ;  /* 0x0000009303277220 */ /* 0x000fe60000410000 */
[----:B------:R-:W-:Y:S01]  /*13220*/  FADD.FTZ R0, R111, R0 ;  /* 0x000000006f007221 */ /* 0x000fe20000010000 */
[----:B------:R-:W2:Y:S03]  /*13230*/  MUFU.EX2 R115, R170 ;  /* 0x000000aa00737308 */ /* 0x000ea60000000800 */
[-C--:B------:R-:W-:Y:S03]  /*13240*/  HMMA.16816.F32.BF16 R36, R72, R52.reuse, R36 ;  /* 0x000000344824723c */ /* 0x080fe60000041824 */
[----:B------:R-:W-:Y:S04]  /*13250*/  FADD.FTZ R0, R109, R0 ;  /* 0x000000006d007221 */ /* 0x000fe80000010000 */
[----:B------:R-:W-:Y:S01]  /*13260*/  FADD.FTZ R0, R110, R0 ;  /* 0x000000006e007221 */ /* 0x000fe20000010000 */
[C---:B------:R-:W-:Y:S01]  /*13270*/  HMMA.16816.F32.BF16 R40, R76.reuse, R52, R40 ;  /* 0x000000344c28723c */ /* 0x040fe20000041828 */
[----:B------:R-:W3:Y:S03]  /*13280*/  MUFU.EX2 R123, R169 ;  /* 0x000000a9007b7308 */ /* 0x000ee60000000800 */
[----:B-1----:R-:W-:Y:S03]  /*13290*/  FMUL.FTZ R67, R3, R159 ;  /* 0x0000009f03437220 */ /* 0x002fe60000410000 */
[C---:B------:R-:W-:Y:S01]  /*132a0*/  FMUL.FTZ R52, R65.reuse, R152 ;  /* 0x0000009841347220 */ /* 0x040fe20000410000 */
[-C--:B------:R-:W-:Y:S03]  /*132b0*/  HMMA.16816.F32.BF16 R44, R76, R54.reuse, R44 ;  /* 0x000000364c2c723c */ /* 0x080fe6000004182c */
[----:B------:R-:W-:Y:S01]  /*132c0*/  MUFU.EX2 R126, R168 ;  /* 0x000000a8007e7308 */ /* 0x000fe20000000800 */
[C---:B------:R-:W-:Y:S02]  /*132d0*/  FMUL.FTZ R53, R65.reuse, R153 ;  /* 0x0000009941357220 */ /* 0x040fe40000410000 */
[----:B------:R-:W-:Y:S02]  /*132e0*/  FMUL.FTZ R65, R65, R157 ;  /* 0x0000009d41417220 */ /* 0x000fe40000410000 */
[C---:B------:R-:W-:Y:S05]  /*132f0*/  HMMA.16816.F32.BF16 R48, R72.reuse, R54, R48 ;  /* 0x000000364830723c */ /* 0x040fea0000041830 */
[----:B------:R-:W1:Y:S02]  /*13300*/  MUFU.EX2 R128, R167 ;  /* 0x000000a700807308 */ /* 0x000e640000000800 */
[C---:B------:R-:W-:Y:S02]  /*13310*/  FMUL.FTZ R54, R3.reuse, R154 ;  /* 0x0000009a03367220 */ /* 0x040fe40000410000 */
[----:B------:R-:W-:Y:S03]  /*13320*/  FMUL.FTZ R55, R3, R155 ;  /* 0x0000009b03377220 */ /* 0x000fe60000410000 */
[----:B------:R-:W-:Y:S03]  /*13330*/  FADD.FTZ R3, R105, R100 ;  /* 0x0000006469037221 */ /* 0x000fe60000010000 */
[----:B------:R-:W4:Y:S01]  /*13340*/  MUFU.EX2 R114, R160 ;  /* 0x000000a000727308 */ /* 0x000f220000000800 */
[-C--:B------:R-:W-:Y:S03]  /*13350*/  HMMA.16816.F32.BF16 R52, R72, R80.reuse, R52 ;  /* 0x000000504834723c */ /* 0x080fe60000041834 */
[----:B--2---:R-:W-:Y:S04]  /*13360*/  FADD.FTZ R3, R115, R3 ;  /* 0x0000000373037221 */ /* 0x004fe80000010000 */
[C---:B---3--:R-:W-:Y:S01]  /*13370*/  FADD.FTZ R3, R123.reuse, R3 ;  /* 0x000000037b037221 */ /* 0x048fe20000010000 */
[C---:B------:R-:W-:Y:S01]  /*13380*/  HMMA.16816.F32.BF16 R56, R76.reuse, R80, R56 ;  /* 0x000000504c38723c */ /* 0x040fe20000041838 */
[----:B------:R-:W-:Y:S07]  /*13390*/  MUFU.EX2 R117, R163 ;  /* 0x000000a300757308 */ /* 0x000fee0000000800 */
[-C--:B------:R-:W-:Y:S03]  /*133a0*/  HMMA.16816.F32.BF16 R60, R76, R82.reuse, R60 ;  /* 0x000000524c3c723c */ /* 0x080fe6000004183c */
[----:B------:R-:W2:Y:S04]  /*133b0*/  MUFU.EX2 R118, R162 ;  /* 0x000000a200767308 */ /* 0x000ea80000000800 */
[----:B------:R-:W-:Y:S01]  /*133c0*/  F2FP.BF16.PACK_AB R76, R2, R89 ;  /* 0x00000059024c723e */ /* 0x000fe200000010ff */
[----:B------:R-:W-:Y:S01]  /*133d0*/  HMMA.16816.F32.BF16 R64, R72, R82, R64 ;  /* 0x000000524840723c */ /* 0x000fe20000041840 */
[----:B------:R-:W3:Y:S03]  /*133e0*/  LDSM.16.MT88.4 R80, [R196+0x800] ;  /* 0x00080000c450783b */ /* 0x000ee60000004200 */
[----:B------:R-:W-:Y:S01]  /*133f0*/  F2FP.BF16.PACK_AB R78, R90, R91 ;  /* 0x0000005b5a4e723e */ /* 0x000fe200000010ff */
[----:B------:R-:W5:Y:S01]  /*13400*/  MUFU.EX2 R125, R161 ;  /* 0x000000a1007d7308 */ /* 0x000f620000000800 */
[----:B------:R-:W-:Y:S01]  /*13410*/  F2FP.BF16.PACK_AB R77, R123, R115 ;  /* 0x000000737b4d723e */ /* 0x000fe200000010ff */
[----:B------:R-:W-:Y:S01]  /*13420*/  FADD.FTZ R2, R102, R92 ;  /* 0x0000005c66027221 */ /* 0x000fe20000010000 */
[----:B-1----:R-:W-:Y:S01]  /*13430*/  F2FP.BF16.PACK_AB R79, R128, R126 ;  /* 0x0000007e804f723e */ /* 0x002fe200000010ff */
[----:B------:R-:W-:Y:S02]  /*13440*/  FADD.FTZ R90, R104, R101 ;  /* 0x00000065685a7221 */ /* 0x000fe40000010000 */
[----:B------:R-:W-:Y:S01]  /*13450*/  LDSM.16.MT88.4 R104, [R193+0x1000] ;  /* 0x00100000c168783b */ /* 0x000fe20000004200 */
[----:B------:R-:W-:Y:S01]  /*13460*/  FADD.FTZ R89, R103, R2 ;  /* 0x0000000267597221 */ /* 0x000fe20000010000 */
[----:B----4-:R-:W-:Y:S01]  /*13470*/  F2FP.BF16.PACK_AB R72, R124, R114 ;  /* 0x000000727c48723e */ /* 0x010fe200000010ff */
[----:B------:R-:W-:Y:S01]  /*13480*/  FADD.FTZ R2, R108, R0 ;  /* 0x000000006c027221 */ /* 0x000fe20000010000 */
[-C--:B------:R-:W-:Y:S01]  /*13490*/  HMMA.16816.F32.BF16 R4, R76, R96.reuse, R4 ;  /* 0x000000604c04723c */ /* 0x080fe20000041804 */
[----:B------:R-:W-:Y:S03]  /*134a0*/  MUFU.EX2 R162, R216 ;  /* 0x000000d800a27308 */ /* 0x000fe60000000800 */
[----:B------:R-:W1:Y:S01]  /*134b0*/  LDSM.16.MT88.4 R100, [R193+0x800] ;  /* 0x00080000c164783b */ /* 0x000e620000004200 */
[----:B------:R-:W-:Y:S01]  /*134c0*/  F2FP.BF16.PACK_AB R74, R243, R127 ;  /* 0x0000007ff34a723e */ /* 0x000fe200000010ff */
[----:B------:R-:W-:Y:S01]  /*134d0*/  FADD.FTZ R0, R121, R90 ;  /* 0x0000005a79007221 */ /* 0x000fe20000010000 */
[----:B--2---:R-:W-:Y:S01]  /*134e0*/  F2FP.BF16.PACK_AB R73, R118, R117 ;  /* 0x000000757649723e */ /* 0x004fe200000010ff */
[----:B------:R-:W-:Y:S03]  /*134f0*/  FADD.FTZ R89, R120, R89 ;  /* 0x0000005978597221 */ /* 0x000fe60000010000 */
[----:B------:R-:W-:Y:S01]  /*13500*/  MUFU.EX2 R187, R175 ;  /* 0x000000af00bb7308 */ /* 0x000fe20000000800 */
[----:B------:R-:W-:Y:S01]  /*13510*/  FADD.FTZ R90, R114, R0 ;  /* 0x00000000725a7221 */ /* 0x000fe20000010000 */
[----:B-----5:R-:W-:Y:S03]  /*13520*/  F2FP.BF16.PACK_AB R75, R185, R125 ;  /* 0x0000007db94b723e */ /* 0x020fe600000010ff */
[----:B------:R-:W-:Y:S04]  /*13530*/  FADD.FTZ R90, R124, R90 ;  /* 0x0000005a7c5a7221 */ /* 0x000fe80000010000 */
[C---:B------:R-:W-:Y:S01]  /*13540*/  HMMA.16816.F32.BF16 R8, R72.reuse, R96, R8 ;  /* 0x000000604808723c */ /* 0x040fe20000041808 */
[----:B------:R-:W-:Y:S07]  /*13550*/  MUFU.EX2 R175, R190 ;  /* 0x000000be00af7308 */ /* 0x000fee0000000800 */
[-C--:B------:R-:W-:Y:S03]  /*13560*/  HMMA.16816.F32.BF16 R12, R72, R98.reuse, R12 ;  /* 0x00000062480c723c */ /* 0x080fe6000004180c */
[----:B------:R-:W2:Y:S05]  /*13570*/  MUFU.EX2 R228, R174 ;  /* 0x000000ae00e47308 */ /* 0x000eaa0000000800 */
[C---:B------:R-:W-:Y:S01]  /*13580*/  HMMA.16816.F32.BF16 R16, R76.reuse, R98, R16 ;  /* 0x000000624c10723c */ /* 0x040fe20000041810 */
[----:B------:R-:W4:Y:S04]  /*13590*/  LDSM.16.MT88.4 R96, [R195+0x800] ;  /* 0x00080000c360783b */ /* 0x000f280000004200 */
[----:B------:R-:W-:Y:S03]  /*135a0*/  MUFU.EX2 R183, R172 ;  /* 0x000000ac00b77308 */ /* 0x000fe60000000800 */
[-C--:B---3--:R-:W-:Y:S07]  /*135b0*/  HMMA.16816.F32.BF16 R20, R76, R80.reuse, R20 ;  /* 0x000000504c14723c */ /* 0x088fee0000041814 */
[----:B------:R-:W-:Y:S01]  /*135c0*/  MUFU.EX2 R172, R191 ;  /* 0x000000bf00ac7308 */ /* 0x000fe20000000800 */
[C---:B------:R-:W-:Y:S08]  /*135d0*/  HMMA.16816.F32.BF16 R24, R72.reuse, R80, R24 ;  /* 0x000000504818723c */ /* 0x040ff00000041818 */
[-C--:B------:R-:W-:Y:S01]  /*135e0*/  HMMA.16816.F32.BF16 R28, R72, R82.reuse, R28 ;  /* 0x00000052481c723c */ /* 0x080fe2000004181c */
[----:B------:R-:W3:Y:S07]  /*135f0*/  MUFU.EX2 R182, R176 ;  /* 0x000000b000b67308 */ /* 0x000eee0000000800 */
[C---:B------:R-:W-:Y:S01]  /*13600*/  HMMA.16816.F32.BF16 R32, R76.reuse, R82, R32 ;  /* 0x000000524c20723c */ /* 0x040fe20000041820 */
[----:B------:R-:W5:Y:S02]  /*13610*/  LDSM.16.MT88.4 R80, [R192+0x1000] ;  /* 0x00100000c050783b */ /* 0x000f640000004200 */
[----:B------:R-:W-:Y:S05]  /*13620*/  MUFU.EX2 R155, R177 ;  /* 0x000000b1009b7308 */ /* 0x000fea0000000800 */
[-C--:B-1----:R-:W-:Y:S05]  /*13630*/  HMMA.16816.F32.BF16 R36, R76, R100.reuse, R36 ;  /* 0x000000644c24723c */ /* 0x082fea0000041824 */
[----:B------:R-:W-:Y:S03]  /*13640*/  MUFU.EX2 R177, R189 ;  /* 0x000000bd00b17308 */ /* 0x000fe60000000800 */
[C---:B------:R-:W-:Y:S07]  /*13650*/  HMMA.16816.F32.BF16 R40, R72.reuse, R100, R40 ;  /* 0x000000644828723c */ /* 0x040fee0000041828 */
[----:B------:R-:W1:Y:S01]  /*13660*/  MUFU.EX2 R176, R188 ;  /* 0x000000bc00b07308 */ /* 0x000e620000000800 */
[-C--:B------:R-:W-:Y:S08]  /*13670*/  HMMA.16816.F32.BF16 R44, R72, R102.reuse, R44 ;  /* 0x00000066482c723c */ /* 0x080ff0000004182c */
[C---:B------:R-:W-:Y:S01]  /*13680*/  HMMA.16816.F32.BF16 R48, R76.reuse, R102, R48 ;  /* 0x000000664c30723c */ /* 0x040fe20000041830 */
[----:B------:R-:W1:Y:S01]  /*13690*/  LDSM.16.MT88.4 R100, [R196+0x1000] ;  /* 0x00100000c464783b */ /* 0x000e620000004200 */
[----:B------:R-:W-:Y:S06]  /*136a0*/  MUFU.EX2 R154, R184 ;  /* 0x000000b8009a7308 */ /* 0x000fec0000000800 */
[-C--:B----4-:R-:W-:Y:S04]  /*136b0*/  HMMA.16816.F32.BF16 R52, R76, R96.reuse, R52 ;  /* 0x000000604c34723c */ /* 0x090fe80000041834 */
[----:B------:R-:W4:Y:S04]  /*136c0*/  MUFU.EX2 R153, R179 ;  /* 0x000000b300997308 */ /* 0x000f280000000800 */
[C---:B------:R-:W-:Y:S06]  /*136d0*/  HMMA.16816.F32.BF16 R56, R72.reuse, R96, R56 ;  /* 0x000000604838723c */ /* 0x040fec0000041838 */
[----:B------:R-:W-:Y:S02]  /*136e0*/  MUFU.EX2 R152, R171 ;  /* 0x000000ab00987308 */ /* 0x000fe40000000800 */
[-C--:B------:R-:W-:Y:S07]  /*136f0*/  HMMA.16816.F32.BF16 R60, R72, R98.reuse, R60 ;  /* 0x00000062483c723c */ /* 0x080fee000004183c */
[----:B------:R-:W-:Y:S01]  /*13700*/  F2FP.BF16.PACK_AB R72, R109, R111 ;  /* 0x0000006f6d48723e */ /* 0x000fe200000010ff */
[----:B------:R-:W-:Y:S01]  /*13710*/  HMMA.16816.F32.BF16 R64, R76, R98, R64 ;  /* 0x000000624c40723c */ /* 0x000fe20000041840 */
[----:B------:R-:W4:Y:S01]  /*13720*/  MUFU.EX2 R170, R207 ;  /* 0x000000cf00aa7308 */ /* 0x000f220000000800 */
[----:B------:R-:W4:Y:S02]  /*13730*/  LDSM.16.MT88.4 R96, [R195+0x1000] ;  /* 0x00100000c360783b */ /* 0x000f240000004200 */
[----:B------:R-:W-:Y:S02]  /*13740*/  F2FP.BF16.PACK_AB R74, R108, R110 ;  /* 0x0000006e6c4a723e */ /* 0x000fe400000010ff */
[----:B------:R-:W-:Y:S02]  /*13750*/  F2FP.BF16.PACK_AB R73, R186, R229 ;  /* 0x000000e5ba49723e */ /* 0x000fe400000010ff */
[----:B--2---:R-:W-:Y:S02]  /*13760*/  F2FP.BF16.PACK_AB R75, R228, R187 ;  /* 0x000000bbe44b723e */ /* 0x004fe400000010ff */
[----:B------:R-:W-:Y:S01]  /*13770*/  LDSM.16.MT88.4 R108, [R195+0x1800] ;  /* 0x00180000c36c783b */ /* 0x000fe20000004200 */
[----:B------:R-:W2:Y:S01]  /*13780*/  MUFU.EX2 R92, R234 ;  /* 0x000000ea005c7308 */ /* 0x000ea20000000800 */
[----:B---3--:R-:W-:Y:S02]  /*13790*/  F2FP.BF16.PACK_AB R76, R182, R183 ;  /* 0x000000b7b64c723e */ /* 0x008fe400000010ff */
[----:B-1----:R-:W-:Y:S01]  /*137a0*/  F2FP.BF16.PACK_AB R78, R176, R155 ;  /* 0x0000009bb04e723e */ /* 0x002fe200000010ff */
[-C--:B-----5:R-:W-:Y:S05]  /*137b0*/  HMMA.16816.F32.BF16 R4, R72, R80.reuse, R4 ;  /* 0x000000504804723c */ /* 0x0a0fea0000041804 */
[----:B----4-:R-:W-:Y:S01]  /*137c0*/  F2FP.BF16.PACK_AB R77, R153, R154 ;  /* 0x0000009a994d723e */ /* 0x010fe200000010ff */
[----:B------:R-:W1:Y:S01]  /*137d0*/  MUFU.EX2 R91, R233 ;  /* 0x000000e9005b7308 */ /* 0x000e620000000800 */
[----:B------:R-:W-:Y:S09]  /*137e0*/  F2FP.BF16.PACK_AB R79, R170, R152 ;  /* 0x00000098aa4f723e */ /* 0x000ff200000010ff */
[----:B------:R-:W3:Y:S01]  /*137f0*/  MUFU.EX2 R113, R232 ;  /* 0x000000e800717308 */ /* 0x000ee20000000800 */
[C---:B------:R-:W-:Y:S04]  /*13800*/  HMMA.16816.F32.BF16 R8, R76.reuse, R80, R8 ;  /* 0x000000504c08723c */ /* 0x040fe80000041808 */
[----:B--2---:R-:W-:Y:S05]  /*13810*/  FADD.FTZ R0, R92, R2 ;  /* 0x000000025c007221 */ /* 0x004fea0000010000 */
[----:B------:R-:W2:Y:S01]  /*13820*/  MUFU.EX2 R112, R231 ;  /* 0x000000e700707308 */ /* 0x000ea20000000800 */
[-C--:B------:R-:W-:Y:S03]  /*13830*/  HMMA.16816.F32.BF16 R12, R76, R82.reuse, R12 ;  /* 0x000000524c0c723c */ /* 0x080fe6000004180c */
[----:B-1----:R-:W-:Y:S05]  /*13840*/  FADD.FTZ R0, R91, R0 ;  /* 0x000000005b007221 */ /* 0x002fea0000010000 */
[C---:B------:R-:W-:Y:S01]  /*13850*/  HMMA.16816.F32.BF16 R16, R72.reuse, R82, R16 ;  /* 0x000000524810723c */ /* 0x040fe20000041810 */
[----:B------:R-:W1:Y:S01]  /*13860*/  LDSM.16.MT88.4 R80, [R192+0x1800] ;  /* 0x00180000c050783b */ /* 0x000e620000004200 */
[----:B------:R-:W-:Y:S02]  /*13870*/  MUFU.EX2 R173, R217 ;  /* 0x000000d900ad7308 */ /* 0x000fe40000000800 */
[----:B---3--:R-:W-:Y:S04]  /*13880*/  FADD.FTZ R0, R113, R0 ;  /* 0x0000000071007221 */ /* 0x008fe80000010000 */
[-C--:B------:R-:W-:Y:S04]  /*13890*/  HMMA.16816.F32.BF16 R20, R72, R100.reuse, R20 ;  /* 0x000000644814723c */ /* 0x080fe80000041814 */
[----:B------:R-:W-:Y:S01]  /*138a0*/  MUFU.EX2 R174, R215 ;  /* 0x000000d700ae7308 */ /* 0x000fe20000000800 */
[----:B--2---:R-:W-:Y:S03]  /*138b0*/  FADD.FTZ R2, R112, R0 ;  /* 0x0000000070027221 */ /* 0x004fe60000010000 */
[C---:B------:R-:W-:Y:S04]  /*138c0*/  HMMA.16816.F32.BF16 R24, R76.reuse, R100, R24 ;  /* 0x000000644c18723c */ /* 0x040fe80000041818 */
[----:B------:R-:W-:Y:S02]  /*138d0*/  FADD.FTZ R0, R117, R89 ;  /* 0x0000005975007221 */ /* 0x000fe40000010000 */
[----:B------:R-:W-:Y:S02]  /*138e0*/  MUFU.EX2 R180, R211 ;  /* 0x000000d300b47308 */ /* 0x000fe40000000800 */
[-C--:B------:R-:W-:Y:S04]  /*138f0*/  HMMA.16816.F32.BF16 R28, R76, R102.reuse, R28 ;  /* 0x000000664c1c723c */ /* 0x080fe8000004181c */
[----:B------:R-:W-:Y:S04]  /*13900*/  FADD.FTZ R89, R118, R0 ;  /* 0x0000000076597221 */ /* 0x000fe80000010000 */
[C---:B------:R-:W-:Y:S01]  /*13910*/  HMMA.16816.F32.BF16 R32, R72.reuse, R102, R32 ;  /* 0x000000664820723c */ /* 0x040fe20000041820 */
[----:B------:R-:W2:Y:S01]  /*13920*/  LDSM.16.MT88.4 R100, [R196+0x1800] ;  /* 0x00180000c464783b */ /* 0x000ea20000004200 */
[----:B------:R-:W-:Y:S06]  /*13930*/  MUFU.EX2 R181, R210 ;  /* 0x000000d200b57308 */ /* 0x000fec0000000800 */
[-C--:B------:R-:W-:Y:S04]  /*13940*/  HMMA.16816.F32.BF16 R36, R72, R104.reuse, R36 ;  /* 0x000000684824723c */ /* 0x080fe80000041824 */
[----:B------:R-:W3:Y:S04]  /*13950*/  MUFU.EX2 R122, R230 ;  /* 0x000000e6007a7308 */ /* 0x000ee80000000800 */
[C---:B------:R-:W-:Y:S06]  /*13960*/  HMMA.16816.F32.BF16 R40, R76.reuse, R104, R40 ;  /* 0x000000684c28723c */ /* 0x040fec0000041828 */
[----:B------:R-:W4:Y:S02]  /*13970*/  MUFU.EX2 R119, R236 ;  /* 0x000000ec00777308 */ /* 0x000f240000000800 */
[-C--:B------:R-:W-:Y:S08]  /*13980*/  HMMA.16816.F32.BF16 R44, R76, R106.reuse, R44 ;  /* 0x0000006a4c2c723c */ /* 0x080ff0000004182c */
[C---:B------:R-:W-:Y:S01]  /*13990*/  HMMA.16816.F32.BF16 R48, R72.reuse, R106, R48 ;  /* 0x0000006a4830723c */ /* 0x040fe20000041830 */
[----:B------:R-:W5:Y:S01]  /*139a0*/  LDSM.16.MT88.4 R104, [R193+0x1800] ;  /* 0x00180000c168783b */ /* 0x000f620000004200 */
[----:B------:R-:W1:Y:S02]  /*139b0*/  MUFU.EX2 R116, R237 ;  /* 0x000000ed00747308 */ /* 0x000e640000000800 */
[----:B---3--:R-:W-:Y:S02]  /*139c0*/  FADD.FTZ R0, R122, R2 ;  /* 0x000000027a007221 */ /* 0x008fe40000010000 */
[----:B------:R-:W-:Y:S01]  /*139d0*/  FADD.FTZ R2, R125, R89 ;  /* 0x000000597d027221 */ /* 0x000fe20000010000 */
[----:B------:R-:W-:Y:S01]  /*139e0*/  MOV R89, R71 ;  /* 0x0000004700597202 */ /* 0x000fe20000000f00 */
[-C--:B------:R-:W-:Y:S04]  /*139f0*/  HMMA.16816.F32.BF16 R52, R72, R96.reuse, R52 ;  /* 0x000000604834723c */ /* 0x080fe80000041834 */
[----:B------:R-:W3:Y:S01]  /*13a00*/  MUFU.EX2 R114, R238 ;  /* 0x000000ee00727308 */ /* 0x000ee20000000800 */
[----:B------:R-:W-:Y:S01]  /*13a10*/  FADD.FTZ R2, R185, R2 ;  /* 0x00000002b9027221 */ /* 0x000fe20000010000 */
[C---:B----4-:R-:W-:Y:S01]  /*13a20*/  F2FP.BF16.PACK_AB R156, R119.reuse, R122 ;  /* 0x0000007a779c723e */ /* 0x050fe200000010ff */
[----:B------:R-:W-:Y:S01]  /*13a30*/  FADD.FTZ R0, R119, R0 ;  /* 0x0000000077007221 */ /* 0x000fe20000010000 */
[C---:B------:R-:W-:Y:S04]  /*13a40*/  HMMA.16816.F32.BF16 R56, R76.reuse, R96, R56 ;  /* 0x000000604c38723c */ /* 0x040fe80000041838 */
[----:B------:R-:W-:Y:S02]  /*13a50*/  FADD.FTZ R2, R154, R2 ;  /* 0x000000029a027221 */ /* 0x000fe40000010000 */
[----:B------:R-:W-:Y:S02]  /*13a60*/  MUFU.EX2 R169, R220 ;  /* 0x000000dc00a97308 */ /* 0x000fe40000000800 */
[-C--:B------:R-:W-:Y:S04]  /*13a70*/  HMMA.16816.F32.BF16 R60, R76, R98.reuse, R60 ;  /* 0x000000624c3c723c */ /* 0x080fe8000004183c */
[----:B-1----:R-:W-:Y:S02]  /*13a80*/  FADD.FTZ R0, R116, R0 ;  /* 0x0000000074007221 */ /* 0x002fe40000010000 */
[----:B------:R-:W-:Y:S01]  /*13a90*/  FADD.FTZ R2, R153, R2 ;  /* 0x0000000299027221 */ /* 0x000fe20000010000 */
[----:B------:R-:W-:Y:S01]  /*13aa0*/  F2FP.BF16.PACK_AB R76, R91, R92 ;  /* 0x0000005c5b4c723e */ /* 0x000fe200000010ff */
[----:B------:R-:W-:Y:S01]  /*13ab0*/  HMMA.16816.F32.BF16 R64, R72, R98, R64 ;  /* 0x000000624840723c */ /* 0x000fe20000041840 */
[----:B------:R-:W1:Y:S03]  /*13ac0*/  MUFU.EX2 R168, R221 ;  /* 0x000000dd00a87308 */ /* 0x000e660000000800 */
[----:B------:R-:W-:Y:S01]  /*13ad0*/  F2FP.BF16.PACK_AB R78, R112, R113 ;  /* 0x00000071704e723e */ /* 0x000fe200000010ff */
[----:B------:R-:W-:Y:S01]  /*13ae0*/  FADD.FTZ R2, R152, R2 ;  /* 0x0000000298027221 */ /* 0x000fe20000010000 */
[----:B------:R-:W-:Y:S02]  /*13af0*/  F2FP.BF16.PACK_AB R77, R174, R173 ;  /* 0x000000adae4d723e */ /* 0x000fe400000010ff */
[----:B------:R-:W-:Y:S01]  /*13b00*/  F2FP.BF16.PACK_AB R79, R181, R180 ;  /* 0x000000b4b54f723e */ /* 0x000fe200000010ff */
[----:B------:R-:W-:Y:S02]  /*13b10*/  FADD.FTZ R2, R170, R2 ;  /* 0x00000002aa027221 */ /* 0x000fe40000010000 */
[----:B------:R4:W-:Y:S01]  /*13b20*/  MUFU.EX2 R167, R239 ;  /* 0x000000ef00a77308 */ /* 0x0009e20000000800 */
[----:B------:R-:W-:Y:S01]  /*13b30*/  F2FP.BF16.PACK_AB R72, R175, R172 ;  /* 0x000000acaf48723e */ /* 0x000fe200000010ff */
[----:B------:R-:W-:Y:S01]  /*13b40*/  FADD.FTZ R2, R166, R2 ;  /* 0x00000002a6027221 */ /* 0x000fe20000010000 */
[----:B------:R-:W-:Y:S01]  /*13b50*/  F2FP.BF16.PACK_AB R74, R178, R177 ;  /* 0x000000b1b24a723e */ /* 0x000fe200000010ff */
[-C--:B------:R-:W-:Y:S05]  /*13b60*/  HMMA.16816.F32.BF16 R4, R76, R80.reuse, R4 ;  /* 0x000000504c04723c */ /* 0x080fea0000041804 */
[C---:B------:R-:W-:Y:S01]  /*13b70*/  F2FP.BF16.PACK_AB R73, R165.reuse, R166 ;  /* 0x000000a6a549723e */ /* 0x040fe200000010ff */
[----:B------:R-:W2:Y:S01]  /*13b80*/  MUFU.EX2 R163, R242 ;  /* 0x000000f200a37308 */ /* 0x000ea20000000800 */
[----:B------:R-:W-:Y:S01]  /*13b90*/  F2FP.BF16.PACK_AB R75, R162, R164 ;  /* 0x000000a4a24b723e */ /* 0x000fe200000010ff */
[----:B------:R-:W-:Y:S01]  /*13ba0*/  FADD.FTZ R2, R165, R2 ;  /* 0x00000002a5027221 */ /* 0x000fe20000010000 */
[----:B---3--:R-:W-:Y:S03]  /*13bb0*/  F2FP.BF16.PACK_AB R158, R114, R116 ;  /* 0x00000074729e723e */ /* 0x008fe600000010ff */
[----:B-1----:R-:W-:Y:S01]  /*13bc0*/  F2FP.BF16.PACK_AB R157, R168, R169 ;  /* 0x000000a9a89d723e */ /* 0x002fe200000010ff */
[----:B------:R-:W-:Y:S01]  /*13bd0*/  FADD.FTZ R2, R164, R2 ;  /* 0x00000002a4027221 */ /* 0x000fe20000010000 */
[C---:B------:R-:W-:Y:S02]  /*13be0*/  HMMA.16816.F32.BF16 R8, R72.reuse, R80, R8 ;  /* 0x000000504808723c */ /* 0x040fe40000041808 */
[----:B------:R-:W-:Y:S02]  /*13bf0*/  MUFU.EX2 R161, R222 ;  /* 0x000000de00a17308 */ /* 0x000fe40000000800 */
[----:B------:R-:W-:Y:S02]  /*13c00*/  FADD.FTZ R2, R162, R2 ;  /* 0x00000002a2027221 */ /* 0x000fe40000010000 */
[----:B----4-:R-:W-:Y:S02]  /*13c10*/  FADD.FTZ R239, R114, R0 ;  /* 0x0000000072ef7221 */ /* 0x010fe40000010000 */
[-C--:B------:R-:W-:Y:S04]  /*13c20*/  HMMA.16816.F32.BF16 R12, R72, R82.reuse, R12 ;  /* 0x00000052480c723c */ /* 0x080fe8000004180c */
[----:B------:R-:W1:Y:S01]  /*13c30*/  MUFU.EX2 R160, R223 ;  /* 0x000000df00a07308 */ /* 0x000e620000000800 */
[----:B------:R-:W-:Y:S02]  /*13c40*/  FADD.FTZ R0, R126, R3 ;  /* 0x000000037e007221 */ /* 0x000fe40000010000 */
[----:B------:R-:W-:Y:S01]  /*13c50*/  FADD.FTZ R3, R127, R90 ;  /* 0x0000005a7f037221 */ /* 0x000fe20000010000 */
[C---:B------:R-:W-:Y:S04]  /*13c60*/  HMMA.16816.F32.BF16 R16, R76.reuse, R82, R16 ;  /* 0x000000524c10723c */ /* 0x040fe80000041810 */
[----:B--2---:R-:W-:Y:S01]  /*13c70*/  F2FP.BF16.PACK_AB R159, R163, R167 ;  /* 0x000000a7a39f723e */ /* 0x004fe200000010ff */
[----:B------:R-:W-:Y:S01]  /*13c80*/  FADD.FTZ R0, R128, R0 ;  /* 0x0000000080007221 */ /* 0x000fe20000010000 */
[----:B------:R-:W-:Y:S01]  /*13c90*/  MUFU.EX2 R92, R224 ;  /* 0x000000e0005c7308 */ /* 0x000fe20000000800 */
[----:B------:R-:W-:Y:S01]  /*13ca0*/  FADD.FTZ R3, R243, R3 ;  /* 0x00000003f3037221 */ /* 0x000fe20000010000 */
[-C--:B------:R-:W-:Y:S04]  /*13cb0*/  HMMA.16816.F32.BF16 R20, R76, R100.reuse, R20 ;  /* 0x000000644c14723c */ /* 0x080fe80000041814 */
[----:B------:R-:W-:Y:S01]  /*13cc0*/  FADD.FTZ R3, R183, R3 ;  /* 0x00000003b7037221 */ /* 0x000fe20000010000 */
[----:B------:R-:W-:Y:S01]  /*13cd0*/  MOV R90, R70 ;  /* 0x00000046005a7202 */ /* 0x000fe20000000f00 */
[----:B------:R-:W-:Y:S02]  /*13ce0*/  FADD.FTZ R0, R229, R0 ;  /* 0x00000000e5007221 */ /* 0x000fe40000010000 */
[C---:B------:R-:W-:Y:S01]  /*13cf0*/  HMMA.16816.F32.BF16 R24, R72.reuse, R100, R24 ;  /* 0x000000644818723c */ /* 0x040fe20000041818 */
[----:B------:R-:W2:Y:S03]  /*13d00*/  MUFU.EX2 R91, R225 ;  /* 0x000000e1005b7308 */ /* 0x000ea60000000800 */
[----:B-1----:R-:W-:Y:S01]  /*13d10*/  F2FP.BF16.PACK_AB R96, R160, R161 ;  /* 0x000000a1a060723e */ /* 0x002fe200000010ff */
[----:B------:R-:W-:Y:S02]  /*13d20*/  FADD.FTZ R3, R182, R3 ;  /* 0x00000003b6037221 */ /* 0x000fe40000010000 */
[----:B------:R-:W-:Y:S01]  /*13d30*/  FADD.FTZ R0, R186, R0 ;  /* 0x00000000ba007221 */ /* 0x000fe20000010000 */
[-C--:B------:R-:W-:Y:S03]  /*13d40*/  HMMA.16816.F32.BF16 R28, R72, R102.reuse, R28 ;  /* 0x00000066481c723c */ /* 0x080fe6000004181c */
[----:B------:R-:W-:Y:S01]  /*13d50*/  MUFU.EX2 R82, R218 ;  /* 0x000000da00527308 */ /* 0x000fe20000000800 */
[----:B------:R-:W-:Y:S02]  /*13d60*/  FADD.FTZ R3, R155, R3 ;  /* 0x000000039b037221 */ /* 0x000fe40000010000 */
[----:B------:R-:W-:Y:S02]  /*13d70*/  FADD.FTZ R0, R187, R0 ;  /* 0x00000000bb007221 */ /* 0x000fe40000010000 */
[C---:B------:R-:W-:Y:S04]  /*13d80*/  HMMA.16816.F32.BF16 R32, R76.reuse, R102, R32 ;  /* 0x000000664c20723c */ /* 0x040fe80000041820 */
[----:B------:R-:W-:Y:S01]  /*13d90*/  FADD.FTZ R0, R228, R0 ;  /* 0x00000000e4007221 */ /* 0x000fe20000010000 */
[----:B------:R-:W1:Y:S01]  /*13da0*/  MUFU.EX2 R83, R219 ;  /* 0x000000db00537308 */ /* 0x000e620000000800 */
[----:B------:R-:W-:Y:S02]  /*13db0*/  FADD.FTZ R3, R176, R3 ;  /* 0x00000003b0037221 */ /* 0x000fe40000010000 */
[-C--:B-----5:R-:W-:Y:S04]  /*13dc0*/  HMMA.16816.F32.BF16 R36, R76, R104.reuse, R36 ;  /* 0x000000684c24723c */ /* 0x0a0fe80000041824 */
[----:B--2---:R-:W-:Y:S01]  /*13dd0*/  F2FP.BF16.PACK_AB R98, R91, R92 ;  /* 0x0000005c5b62723e */ /* 0x004fe200000010ff */
[----:B------:R-:W-:Y:S02]  /*13de0*/  FADD.FTZ R0, R173, R0 ;  /* 0x00000000ad007221 */ /* 0x000fe40000010000 */
[----:B------:R-:W-:Y:S01]  /*13df0*/  MUFU.EX2 R81, R226 ;  /* 0x000000e200517308 */ /* 0x000fe20000000800 */
[C---:B------:R-:W-:Y:S04]  /*13e00*/  HMMA.16816.F32.BF16 R40, R72.reuse, R104, R40 ;  /* 0x000000684828723c */ /* 0x040fe80000041828 */
[----:B------:R-:W-:Y:S02]  /*13e10*/  FADD.FTZ R3, R172, R3 ;  /* 0x00000003ac037221 */ /* 0x000fe40000010000 */
[----:B------:R-:W-:Y:S02]  /*13e20*/  FADD.FTZ R0, R174, R0 ;  /* 0x00000000ae007221 */ /* 0x000fe40000010000 */
[-C--:B------:R-:W-:Y:S01]  /*13e30*/  HMMA.16816.F32.BF16 R44, R72, R106.reuse, R44 ;  /* 0x0000006a482c723c */ /* 0x080fe2000004182c */
[----:B------:R-:W2:Y:S03]  /*13e40*/  MUFU.EX2 R80, R227 ;  /* 0x000000e300507308 */ /* 0x000ea60000000800 */
[----:B------:R-:W-:Y:S01]  /*13e50*/  FADD.FTZ R3, R175, R3 ;  /* 0x00000003af037221 */ /* 0x000fe20000010000 */
[----:B-1----:R-:W-:Y:S01]  /*13e60*/  F2FP.BF16.PACK_AB R97, R83, R82 ;  /* 0x000000525361723e */ /* 0x002fe200000010ff */
[----:B------:R-:W-:Y:S02]  /*13e70*/  FADD.FTZ R0, R180, R0 ;  /* 0x00000000b4007221 */ /* 0x000fe40000010000 */
[C---:B------:R-:W-:Y:S04]  /*13e80*/  HMMA.16816.F32.BF16 R48, R76.reuse, R106, R48 ;  /* 0x0000006a4c30723c */ /* 0x040fe80000041830 */
[----:B------:R-:W-:Y:S02]  /*13e90*/  FADD.FTZ R3, R177, R3 ;  /* 0x00000003b1037221 */ /* 0x000fe40000010000 */
[----:B------:R-:W-:Y:S02]  /*13ea0*/  FADD.FTZ R0, R181, R0 ;  /* 0x00000000b5007221 */ /* 0x000fe40000010000 */
[-C--:B------:R-:W-:Y:S04]  /*13eb0*/  HMMA.16816.F32.BF16 R52, R76, R108.reuse, R52 ;  /* 0x0000006c4c34723c */ /* 0x080fe80000041834 */
[----:B------:R-:W-:Y:S02]  /*13ec0*/  FADD.FTZ R3, R178, R3 ;  /* 0x00000003b2037221 */ /* 0x000fe40000010000 */
[----:B------:R-:W-:Y:S02]  /*13ed0*/  FADD.FTZ R0, R169, R0 ;  /* 0x00000000a9007221 */ /* 0x000fe40000010000 */
[C---:B------:R-:W-:Y:S04]  /*13ee0*/  HMMA.16816.F32.BF16 R56, R72.reuse, R108, R56 ;  /* 0x0000006c4838723c */ /* 0x040fe80000041838 */
[----:B--2---:R-:W-:Y:S04]  /*13ef0*/  F2FP.BF16.PACK_AB R99, R80, R81 ;  /* 0x000000515063723e */ /* 0x004fe800000010ff */
[-C--:B------:R-:W-:Y:S01]  /*13f00*/  HMMA.16816.F32.BF16 R60, R72, R110.reuse, R60 ;  /* 0x0000006e483c723c */ /* 0x080fe2000004183c */
[----:B------:R-:W1:Y:S07]  /*13f10*/  LDSM.16.MT88.4 R72, [R195+0x2000] ;  /* 0x00200000c348783b */ /* 0x000e6e0000004200 */
[----:B------:R-:W-:Y:S08]  /*13f20*/  HMMA.16816.F32.BF16 R64, R76, R110, R64 ;  /* 0x0000006e4c40723c */ /* 0x000ff00000041840 */
[-C--:B------:R-:W-:Y:S07]  /*13f30*/  HMMA.16816.F32.BF16 R128, R156, R132.reuse, R4 ;  /* 0x000000849c80723c */ /* 0x080fee0000041804 */
[----:B------:R-:W-:Y:S01]  /*13f40*/  FADD.FTZ R5, R161, R3 ;  /* 0x00000003a1057221 */ /* 0x000fe20000010000 */
[C---:B------:R-:W-:Y:S04]  /*13f50*/  HMMA.16816.F32.BF16 R124, R96.reuse, R132, R8 ;  /* 0x00000084607c723c */ /* 0x040fe80000041808 */
[----:B------:R-:W-:Y:S02]  /*13f60*/  FADD.FTZ R4, R82, R2 ;  /* 0x0000000252047221 */ /* 0x000fe40000010000 */
[----:B------:R-:W-:Y:S02]  /*13f70*/  FADD.FTZ R3, R168, R0 ;  /* 0x00000000a8037221 */ /* 0x000fe40000010000 */
[-C--:B------:R-:W-:Y:S04]  /*13f80*/  HMMA.16816.F32.BF16 R120, R96, R134.reuse, R12 ;  /* 0x000000866078723c */ /* 0x080fe8000004180c */
[----:B------:R-:W-:Y:S02]  /*13f90*/  FADD.FTZ R2, R160, R5 ;  /* 0x00000005a0027221 */ /* 0x000fe40000010000 */
[----:B------:R-:W-:Y:S02]  /*13fa0*/  FADD.FTZ R0, R83, R4 ;  /* 0x0000000453007221 */ /* 0x000fe40000010000 */
[C---:B------:R-:W-:Y:S04]  /*13fb0*/  HMMA.16816.F32.BF16 R132, R156.reuse, R134, R16 ;  /* 0x000000869c84723c */ /* 0x040fe80000041810 */
[----:B------:R-:W-:Y:S02]  /*13fc0*/  FADD.FTZ R4, R167, R3 ;  /* 0x00000003a7047221 */ /* 0x000fe40000010000 */
[----:B------:R-:W-:Y:S01]  /*13fd0*/  FADD.FTZ R3, R92, R2 ;  /* 0x000000025c037221 */ /* 0x000fe20000010000 */
[----:B------:R-:W-:Y:S01]  /*13fe0*/  MOV R92, R68 ;  /* 0x00000044005c7202 */ /* 0x000fe20000000f00 */
[-C--:B------:R-:W-:Y:S04]  /*13ff0*/  HMMA.16816.F32.BF16 R136, R156, R140.reuse, R20 ;  /* 0x0000008c9c88723c */ /* 0x080fe80000041814 */
[----:B------:R-:W-:Y:S01]  /*14000*/  FADD.FTZ R2, R81, R0 ;  /* 0x0000000051027221 */ /* 0x000fe20000010000 */
[----:B------:R-:W-:Y:S01]  /*14010*/  IADD3 R0, R240, -0x1, RZ ;  /* 0xfffffffff0007810 */ /* 0x000fe20007ffe0ff */
[----:B------:R-:W-:Y:S02]  /*14020*/  FADD.FTZ R243, R163, R4 ;  /* 0x00000004a3f37221 */ /* 0x000fe40000010000 */
[C---:B------:R-:W-:Y:S04]  /*14030*/  HMMA.16816.F32.BF16 R116, R96.reuse, R140, R24 ;  /* 0x0000008c6074723c */ /* 0x040fe80000041818 */
[----:B------:R-:W-:Y:S01]  /*14040*/  FADD.FTZ R246, R91, R3 ;  /* 0x000000035bf67221 */ /* 0x000fe20000010000 */
[----:B------:R-:W-:Y:S01]  /*14050*/  MOV R240, R0 ;  /* 0x0000000000f07202 */ /* 0x000fe20000000f00 */
[----:B------:R-:W-:Y:S01]  /*14060*/  FADD.FTZ R247, R80, R2 ;  /* 0x0000000250f77221 */ /* 0x000fe20000010000 */
[----:B------:R-:W-:Y:S01]  /*14070*/  MOV R91, R69 ;  /* 0x00000045005b7202 */ /* 0x000fe20000000f00 */
[-C--:B------:R-:W-:Y:S08]  /*14080*/  HMMA.16816.F32.BF16 R112, R96, R142.reuse, R28 ;  /* 0x0000008e6070723c */ /* 0x080ff0000004181c */
[C---:B------:R-:W-:Y:S08]  /*14090*/  HMMA.16816.F32.BF16 R140, R156.reuse, R142, R32 ;  /* 0x0000008e9c8c723c */ /* 0x040ff00000041820 */
[-C--:B------:R-:W-:Y:S08]  /*140a0*/  HMMA.16816.F32.BF16 R144, R156, R148.reuse, R36 ;  /* 0x000000949c90723c */ /* 0x080ff00000041824 */
[C---:B------:R-:W-:Y:S08]  /*140b0*/  HMMA.16816.F32.BF16 R108, R96.reuse, R148, R40 ;  /* 0x00000094606c723c */ /* 0x040ff00000041828 */
[-C--:B------:R-:W-:Y:S08]  /*140c0*/  HMMA.16816.F32.BF16 R104, R96, R150.reuse, R44 ;  /* 0x000000966068723c */ /* 0x080ff0000004182c */
[C---:B------:R-:W-:Y:S08]  /*140d0*/  HMMA.16816.F32.BF16 R148, R156.reuse, R150, R48 ;  /* 0x000000969c94723c */ /* 0x040ff00000041830 */
[-C--:B-1----:R-:W-:Y:S08]  /*140e0*/  HMMA.16816.F32.BF16 R152, R156, R72.reuse, R52 ;  /* 0x000000489c98723c */ /* 0x082ff00000041834 */
[C---:B------:R-:W-:Y:S08]  /*140f0*/  HMMA.16816.F32.BF16 R100, R96.reuse, R72, R56 ;  /* 0x000000486064723c */ /* 0x040ff00000041838 */
[-C--:B------:R-:W-:Y:S08]  /*14100*/  HMMA.16816.F32.BF16 R96, R96, R74.reuse, R60 ;  /* 0x0000004a6060723c */ /* 0x080ff0000004183c */
[----:B------:R-:W-:Y:S01]  /*14110*/  HMMA.16816.F32.BF16 R156, R156, R74, R64 ;  /* 0x0000004a9c9c723c */ /* 0x000fe20000041840 */
[----:B------:R-:W-:Y:S07]  /*14120*/  @!UPT UIADD3 URZ, URZ, URZ, URZ ;  /* 0x0000003f3f3ff290 */ /* 0x000fee000fffe03f */
[----:B------:R-:W-:-:S11]  /*14130*/  @P0 BRA `(.L_x_343) ;  /* 0xffffc3a000000947 */ /* 0x000fd6000383ffff */
.L_x_336:
[----:B------:R-:W-:Y:S05]  /*14140*/  BRA.DIV ~URZ, `(.L_x_344) ;  /* 0x00005f527f007947 */ /* 0x000fea000b800000 */
[----:B------:R1:W2:Y:S02]  /*14150*/  SHFL.BFLY PT, R0, R239, 0x2, 0x1f ;  /* 0x0c401f00ef007f89 */ /* 0x0002a400000e0000 */
.L_x_434:
[----:B--2---:R-:W-:Y:S01]  /*14160*/  FADD.FTZ R5, R0, R239 ;  /* 0x000000ef00057221 */ /* 0x004fe20000010000 */
[----:B------:R-:W-:Y:S05]  /*14170*/  BRA.DIV ~URZ, `(.L_x_345) ;  /* 0x00005f727f007947 */ /* 0x000fea000b800000 */
[----:B------:R-:W2:Y:S04]  /*14180*/  SHFL.BFLY PT, R2, R243, 0x2, 0x1f ;  /* 0x0c401f00f3027f89 */ /* 0x000ea800000e0000 */
[----:B------:R-:W3:Y:S04]  /*14190*/  SHFL.BFLY PT, R0, R246, 0x2, 0x1f ;  /* 0x0c401f00f6007f89 */ /* 0x000ee800000e0000 */
[----:B------:R-:W4:Y:S04]  /*141a0*/  SHFL.BFLY PT, R4, R247, 0x2, 0x1f ;  /* 0x0c401f00f7047f89 */ /* 0x000f2800000e0000 */
[----:B------:R-:W5:Y:S01]  /*141b0*/  SHFL.BFLY PT, R3, R5, 0x1, 0x1f ;  /* 0x0c201f0005037f89 */ /* 0x000f6200000e0000 */
[----:B--2---:R-:W-:-:S02]  /*141c0*/  FADD.FTZ R2, R2, R243 ;  /* 0x000000f302027221 */ /* 0x004fc40000010000 */
[----:B---3--:R-:W-:-:S03]  /*141d0*/  FADD.FTZ R0, R0, R246 ;  /* 0x000000f600007221 */ /* 0x008fc60000010000 */
[----:B------:R-:W2:Y:S01]  /*141e0*/  SHFL.BFLY PT, R6, R2, 0x1, 0x1f ;  /* 0x0c201f0002067f89 */ /* 0x000ea200000e0000 */
[----:B----4-:R-:W-:-:S03]  /*141f0*/  FADD.FTZ R4, R4, R247 ;  /* 0x000000f704047221 */ /* 0x010fc60000010000 */
[----:B------:R-:W3:Y:S01]  /*14200*/  SHFL.BFLY PT, R7, R0, 0x1, 0x1f ;  /* 0x0c201f0000077f89 */ /* 0x000ee200000e0000 */
[----:B-----5:R-:W-:-:S03]  /*14210*/  FADD.FTZ R5, R5, R3 ;  /* 0x0000000305057221 */ /* 0x020fc60000010000 */
[----:B------:R4:W1:Y:S01]  /*14220*/  SHFL.BFLY PT, R8, R4, 0x1, 0x1f ;  /* 0x0c201f0004087f89 */ /* 0x00086200000e0000 */
[----:B--2---:R-:W-:Y:S02]  /*14230*/  FADD.FTZ R6, R2, R6 ;  /* 0x0000000602067221 */ /* 0x004fe40000010000 */
[----:B---3--:R-:W-:Y:S02]  /*14240*/  FADD.FTZ R7, R0, R7 ;  /* 0x0000000700077221 */ /* 0x008fe40000010000 */
.L_x_435:
[----:B------:R-:W-:Y:S01]  /*14250*/  FSETP.NE.FTZ.AND P3, PT, R5, RZ, PT ;  /* 0x000000ff0500720b */ /* 0x000fe20003f75000 */
[----:B------:R-:W-:Y:S01]  /*14260*/  CS2R R2, SRZ ;  /* 0x0000000000027805 */ /* 0x000fe2000001ff00 */
[----:B------:R-:W-:Y:S01]  /*14270*/  MOV R0, RZ ;  /* 0x000000ff00007202 */ /* 0x000fe20000000f00 */
[----:B-1--4-:R-:W-:Y:S01]  /*14280*/  FADD.FTZ R4, R8, R4 ;  /* 0x0000000408047221 */ /* 0x012fe20000010000 */
[----:B------:R-:W-:Y:S02]  /*14290*/  FSETP.NE.FTZ.AND P2, PT, R6, RZ, PT ;  /* 0x000000ff0600720b */ /* 0x000fe40003f55000 */
[----:B------:R-:W-:Y:S02]  /*142a0*/  FSETP.NE.FTZ.AND P1, PT, R7, RZ, PT ;  /* 0x000000ff0700720b */ /* 0x000fe40003f35000 */
[----:B------:R-:W-:-:S02]  /*142b0*/  FSETP.NE.FTZ.AND P0, PT, R4, RZ, PT ;  /* 0x000000ff0400720b */ /* 0x000fc40003f15000 */
[----:B------:R-:W-:Y:S02]  /*142c0*/  MOV R25, 0xff800000 ;  /* 0xff80000000197802 */ /* 0x000fe40000000f00 */
[----:B------:R-:W-:Y:S01]  /*142d0*/  MOV R23, 0xff800000 ;  /* 0xff80000000177802 */ /* 0x000fe20000000f00 */
[----:B------:R-:W1:Y:S01]  /*142e0*/  @P3 MUFU.RCP R0, R5 ;  /* 0x0000000500003308 */ /* 0x000e620000001000 */
[----:B------:R-:W-:Y:S02]  /*142f0*/  MOV R24, 0xff800000 ;  /* 0xff80000000187802 */ /* 0x000fe40000000f00 */
[----:B------:R-:W-:-:S03]  /*14300*/  MOV R22, 0xff800000 ;  /* 0xff80000000167802 */ /* 0x000fc60000000f00 */
[----:B------:R-:W-:Y:S02]  /*14310*/  @P1 MOV R10, 0x3f317218 ;  /* 0x3f317218000a1802 */ /* 0x000fe40000000f00 */
[----:B------:R-:W-:Y:S08]  /*14320*/  @P3 MUFU.LG2 R9, R5 ;  /* 0x0000000500093308 */ /* 0x000ff00000000c00 */
[----:B------:R-:W2:Y:S01]  /*14330*/  @P2 MUFU.LG2 R5, R6 ;  /* 0x0000000600052308 */ /* 0x000ea20000000c00 */
[----:B-1----:R-:W-:-:S02]  /*14340*/  FMUL.FTZ R74, R0, R128 ;  /* 0x00000080004a7220 */ /* 0x002fc40000410000 */
[C---:B------:R-:W-:Y:S02]  /*14350*/  FMUL.FTZ R75, R0.reuse, R129 ;  /* 0x00000081004b7220 */ /* 0x040fe40000410000 */
[C---:B------:R-:W-:Y:S02]  /*14360*/  FMUL.FTZ R76, R0.reuse, R132 ;  /* 0x00000084004c7220 */ /* 0x040fe40000410000 */
[C---:B------:R-:W-:Y:S01]  /*14370*/  FMUL.FTZ R77, R0.reuse, R133 ;  /* 0x00000085004d7220 */ /* 0x040fe20000410000 */
[----:B------:R-:W1:Y:S01]  /*14380*/  @P2 MUFU.RCP R3, R6 ;  /* 0x0000000600032308 */ /* 0x000e620000001000 */
[C---:B------:R-:W-:Y:S02]  /*14390*/  FMUL.FTZ R78, R0.reuse, R136 ;  /* 0x00000088004e7220 */ /* 0x040fe40000410000 */
[C---:B------:R-:W-:Y:S02]  /*143a0*/  FMUL.FTZ R79, R0.reuse, R137 ;  /* 0x00000089004f7220 */ /* 0x040fe40000410000 */
[----:B------:R-:W-:-:S02]  /*143b0*/  FMUL.FTZ R80, R0, R140 ;  /* 0x0000008c00507220 */ /* 0x000fc40000410000 */
[C---:B------:R-:W-:Y:S01]  /*143c0*/  FMUL.FTZ R81, R0.reuse, R141 ;  /* 0x0000008d00517220 */ /* 0x040fe20000410000 */
[----:B------:R-:W-:Y:S01]  /*143d0*/  @P1 MUFU.RCP R2, R7 ;  /* 0x0000000700021308 */ /* 0x000fe20000001000 */
[C---:B------:R-:W-:Y:S02]  /*143e0*/  FMUL.FTZ R66, R0.reuse, R144 ;  /* 0x0000009000427220 */ /* 0x040fe40000410000 */
[C---:B------:R-:W-:Y:S02]  /*143f0*/  FMUL.FTZ R67, R0.reuse, R145 ;  /* 0x0000009100437220 */ /* 0x040fe40000410000 */
[C---:B------:R-:W-:Y:S02]  /*14400*/  FMUL.FTZ R90, R0.reuse, R148 ;  /* 0x00000094005a7220 */ /* 0x040fe40000410000 */
[C---:B------:R-:W-:Y:S02]  /*14410*/  FMUL.FTZ R91, R0.reuse, R149 ;  /* 0x00000095005b7220 */ /* 0x040fe40000410000 */
[----:B------:R-:W-:-:S02]  /*14420*/  FMUL.FTZ R82, R0, R152 ;  /* 0x0000009800527220 */ /* 0x000fc40000410000 */
[C---:B------:R-:W-:Y:S02]  /*14430*/  FMUL.FTZ R83, R0.reuse, R153 ;  /* 0x0000009900537220 */ /* 0x040fe40000410000 */
[C---:B------:R-:W-:Y:S02]  /*14440*/  FMUL.FTZ R64, R0.reuse, R156 ;  /* 0x0000009c00407220 */ /* 0x040fe40000410000 */
[----:B------:R-:W-:Y:S02]  /*14450*/  FMUL.FTZ R65, R0, R157 ;  /* 0x0000009d00417220 */ /* 0x000fe40000410000 */
[----:B------:R3:W4:Y:S01]  /*14460*/  @P1 MUFU.LG2 R0, R7 ;  /* 0x0000000700001308 */ /* 0x0007220000000c00 */
[----:B--2---:R-:W-:Y:S02]  /*14470*/  @P2 FMUL.FTZ R8, R5, 0.69314718246459960938 ;  /* 0x3f31721805082820 */ /* 0x004fe40000410000 */
[C---:B-1----:R-:W-:Y:S02]  /*14480*/  FMUL.FTZ R132, R3.reuse, R138 ;  /* 0x0000008a03847220 */ /* 0x042fe40000410000 */
[----:B------:R-:W-:-:S02]  /*14490*/  FMUL.FTZ R133, R3, R139 ;  /* 0x0000008b03857220 */ /* 0x000fc40000410000 */
[C---:B------:R-:W-:Y:S02]  /*144a0*/  FMUL.FTZ R130, R3.reuse, R130 ;  /* 0x0000008203827220 */ /* 0x040fe40000410000 */
[C---:B------:R-:W-:Y:S02]  /*144b0*/  FMUL.FTZ R131, R3.reuse, R131 ;  /* 0x0000008303837220 */ /* 0x040fe40000410000 */
[C---:B------:R-:W-:Y:S02]  /*144c0*/  FMUL.FTZ R134, R3.reuse, R134 ;  /* 0x0000008603867220 */ /* 0x040fe40000410000 */
[C---:B------:R-:W-:Y:S02]  /*144d0*/  FMUL.FTZ R135, R3.reuse, R135 ;  /* 0x0000008703877220 */ /* 0x040fe40000410000 */
[C---:B------:R-:W-:Y:S01]  /*144e0*/  FMUL.FTZ R136, R3.reuse, R142 ;  /* 0x0000008e03887220 */ /* 0x040fe20000410000 */
[----:B---3--:R-:W-:Y:S01]  /*144f0*/  @P2 MOV R7, 0x3f317218 ;  /* 0x3f31721800072802 */ /* 0x008fe20000000f00 */
[----:B------:R-:W-:-:S02]  /*14500*/  FMUL.FTZ R137, R3, R143 ;  /* 0x0000008f03897220 */ /* 0x000fc40000410000 */
[----:B------:R-:W-:Y:S02]  /*14510*/  FMUL.FTZ R140, R3, R146 ;  /* 0x00000092038c7220 */ /* 0x000fe40000410000 */
[----:B------:R-:W-:Y:S02]  /*14520*/  @P2 FMUL.FTZ R5, R7, c[0x0][0x2d0] ;  /* 0x0000b40007052a20 */ /* 0x000fe40000410000 */
[----:B----4-:R-:W-:Y:S01]  /*14530*/  @P1 FMUL.FTZ R7, R0, 0.69314718246459960938 ;  /* 0x3f31721800071820 */ /* 0x010fe20000410000 */
[----:B------:R-:W-:Y:S01]  /*14540*/  MOV R0, RZ ;  /* 0x000000ff00007202 */ /* 0x000fe20000000f00 */
[C---:B------:R-:W-:Y:S02]  /*14550*/  FMUL.FTZ R141, R3.reuse, R147 ;  /* 0x00000093038d7220 */ /* 0x040fe40000410000 */
[C---:B------:R-:W-:Y:S02]  /*14560*/  FMUL.FTZ R138, R3.reuse, R150 ;  /* 0x00000096038a7220 */ /* 0x040fe40000410000 */
[C---:B------:R-:W-:Y:S01]  /*14570*/  FMUL.FTZ R139, R3.reuse, R151 ;  /* 0x00000097038b7220 */ /* 0x040fe20000410000 */
[----:B------:R-:W1:Y:S01]  /*14580*/  @P0 MUFU.RCP R0, R4 ;  /* 0x0000000400000308 */ /* 0x000e620000001000 */
[----:B------:R-:W-:-:S02]  /*14590*/  FMUL.FTZ R128, R3, R154 ;  /* 0x0000009a03807220 */ /* 0x000fc40000410000 */
[C---:B------:R-:W-:Y:S02]  /*145a0*/  FMUL.FTZ R129, R3.reuse, R155 ;  /* 0x0000009b03817220 */ /* 0x040fe40000410000 */
[C---:B------:R-:W-:Y:S02]  /*145b0*/  FMUL.FTZ R72, R3.reuse, R158 ;  /* 0x0000009e03487220 */ /* 0x040fe40000410000 */
[----:B------:R-:W-:Y:S01]  /*145c0*/  FMUL.FTZ R73, R3, R159 ;  /* 0x0000009f03497220 */ /* 0x000fe20000410000 */
[----:B------:R-:W-:Y:S01]  /*145d0*/  @P3 MOV R3, 0x3f317218 ;  /* 0x3f31721800033802 */ /* 0x000fe20000000f00 */
        /* <DEDUP_REMOVED lines=15> */
[----:B------:R-:W-:Y:S02]  /*146d0*/  FMUL.FTZ R27, R2, R97 ;  /* 0x00000061021b7220 */ /* 0x000fe40000410000 */
[----:B------:R2:W3:Y:S01]  /*146e0*/  @P0 MUFU.LG2 R2, R4 ;  /* 0x0000000400020308 */ /* 0x0004e20000000c00 */
[----:B------:R-:W-:Y:S02]  /*146f0*/  @P3 FMUL.FTZ R6, R3, c[0x0][0x2d0] ;  /* 0x0000b40003063a20 */ /* 0x000fe40000410000 */
[----:B------:R-:W-:Y:S02]  /*14700*/  @P1 FMUL.FTZ R3, R10, c[0x0][0x2d0] ;  /* 0x0000b4000a031a20 */ /* 0x000fe40000410000 */
[----:B------:R-:W-:Y:S02]  /*14710*/  @P3 FMUL.FTZ R9, R9, 0.69314718246459960938 ;  /* 0x3f31721809093820 */ /* 0x000fe40000410000 */
[----:B------:R-:W-:Y:S01]  /*14720*/  @P1 FFMA.FTZ R25, R3, R69, R7 ;  /* 0x0000004503191223 */ /* 0x000fe20000010007 */
[----:B------:R-:W-:Y:S01]  /*14730*/  @P0 MOV R3, 0x3f317218 ;  /* 0x3f31721800030802 */ /* 0x000fe20000000f00 */
[----:B-1----:R-:W-:-:S02]  /*14740*/  FMUL.FTZ R30, R0, R126 ;  /* 0x0000007e001e7220 */ /* 0x002fc40000410000 */
[C---:B------:R-:W-:Y:S02]  /*14750*/  FMUL.FTZ R31, R0.reuse, R127 ;  /* 0x0000007f001f7220 */ /* 0x040fe40000410000 */
[----:B------:R-:W-:Y:S02]  /*14760*/  @P0 FMUL.FTZ R3, R3, c[0x0][0x2d0] ;  /* 0x0000b40003030a20 */ /* 0x000fe40000410000 */
[----:B------:R-:W-:Y:S01]  /*14770*/  FMUL.FTZ R44, R0, R122 ;  /* 0x0000007a002c7220 */ /* 0x000fe20000410000 */
[----:B--2---:R-:W-:Y:S01]  /*14780*/  MOV R4, 0x1 ;  /* 0x0000000100047802 */ /* 0x004fe20000000f00 */
[----:B---3--:R-:W-:Y:S02]  /*14790*/  @P0 FMUL.FTZ R2, R2, 0.69314718246459960938 ;  /* 0x3f31721802020820 */ /* 0x008fe40000410000 */
        /* <DEDUP_REMOVED lines=17> */
.L_x_274:
        /* <DEDUP_REMOVED lines=19> */
.L_x_347:
[----:B-1----:R-:W-:Y:S05]  /*149e0*/  BSYNC B0 ;  /* 0x0000000000007941 */ /* 0x002fea0003800000 */
.L_x_346:
        /* <DEDUP_REMOVED lines=83> */
[----:B------:R-:W-:Y:S01]  /*14f20*/  STS [R13+0x2400], R2 ;  /* 0x002400020d007388 */ /* 0x000fe20000000800 */
[----:B-1----:R-:W-:-:S05]  /*14f30*/  F2FP.BF16.PACK_AB R0, R27, R26 ;  /* 0x0000001a1b00723e */ /* 0x002fca00000010ff */
[----:B------:R-:W-:Y:S04]  /*14f40*/  STS [R12+0x2000], R0 ;  /* 0x002000000c007388 */ /* 0x000fe80000000800 */
[----:B------:R1:W-:Y:S04]  /*14f50*/  STS [R10+0x2400], R3 ;  /* 0x002400030a007388 */ /* 0x0003e80000000800 */
[----:B------:R-:W-:Y:S01]  /*14f60*/  BAR.SYNC.DEFER_BLOCKING 0x1, 0x80 ;  /* 0x0042000000007b1d */ /* 0x000fe20000010000 */
[C---:B------:R-:W-:Y:S02]  /*14f70*/  @P2 IADD3 R6, P0, R11.reuse, c[0x0][0x508], RZ ;  /* 0x000142000b062a10 */ /* 0x040fe40007f1e0ff */
[----:B------:R-:W-:Y:S01]  /*14f80*/  IADD3 R4, P1, R11, c[0x0][0x500], RZ ;  /* 0x000140000b047a10 */ /* 0x000fe20007f3e0ff */
[----:B------:R-:W-:Y:S01]  /*14f90*/  IMAD.MOV.U32 R11, RZ, RZ, c[0x0][0x388] ;  /* 0x0000e200ff0b7624 */ /* 0x000fe200078e00ff */
[----:B------:R-:W-:-:S02]  /*14fa0*/  @P2 IADD3.X R7, R9, c[0x0][0x50c], RZ, P0, !PT ;  /* 0x0001430009072a10 */ /* 0x000fc400007fe4ff */
[----:B------:R-:W-:Y:S01]  /*14fb0*/  IADD3.X R5, R9, c[0x0][0x504], RZ, P1, !PT ;  /* 0x0001410009057a10 */ /* 0x000fe20000ffe4ff */
[----:B-1----:R-:W-:Y:S02]  /*14fc0*/  IMAD.MOV.U32 R3, RZ, RZ, RZ ;  /* 0x000000ffff037224 */ /* 0x002fe400078e00ff */
[----:B------:R1:W5:Y:S04]  /*14fd0*/  @P2 LDG.E R11, [R6.64] ;  /* 0x00000008060b2981 */ /* 0x000368000c1e1900 */
[----:B------:R1:W5:Y:S01]  /*14fe0*/  @P3 LDG.E R3, [R4.64] ;  /* 0x0000000804033981 */ /* 0x000362000c1e1900 */
[----:B----4-:R-:W-:-:S04]  /*14ff0*/  ISETP.NE.AND P0, PT, R8, RZ, PT ;  /* 0x000000ff0800720c */ /* 0x010fc80003f05270 */
[----:B------:R-:W-:Y:S01]  /*15000*/  SEL R0, R8, c[0x0][0x3d4], P0 ;  /* 0x0000f50008007a07 */ /* 0x000fe20000000000 */
[----:B------:R-:W-:Y:S05]  /*15010*/  @P2 BRA `(.L_x_350) ;  /* 0x0000004000002947 */ /* 0x000fea0003800000 */
[----:B------:R-:W-:Y:S05]  /*15020*/  @!P3 BRA `(.L_x_350) ;  /* 0x000000300000b947 */ /* 0x000fea0003800000 */
[----:B-----5:R2:W3:Y:S04]  /*15030*/  LDG.E R11, [R4.64] ;  /* 0x00000008040b7981 */ /* 0x0204e8000c1e1900 */
[----:B-12---:R-:W3:Y:S02]  /*15040*/  LDG.E R4, [R4.64+0x4] ;  /* 0x0000040804047981 */ /* 0x006ee4000c1e1900 */
[----:B---3--:R-:W-:Y:S02]  /*15050*/  IADD3 R11, -R11, R4, RZ ;  /* 0x000000040b0b7210 */ /* 0x008fe40007ffe1ff */
.L_x_350:
[----:B------:R-:W2:Y:S04]  /*15060*/  LDL.LU R2, [R1+0x50] ;  /* 0x0000500001027983 */ /* 0x000ea80000300800 */
[----:B-1----:R-:W3:Y:S04]  /*15070*/  LDL R4, [R1+0xe8] ;  /* 0x0000e80001047983 */ /* 0x002ee80000100800 */
[----:B------:R-:W4:Y:S04]  /*15080*/  LDL.LU R6, [R1+0x78] ;  /* 0x0000780001067983 */ /* 0x000f280000300800 */
[----:B------:R-:W3:Y:S04]  /*15090*/  LDL.LU R5, [R1+0x30] ;  /* 0x0000300001057983 */ /* 0x000ee80000300800 */
[----:B------:R-:W3:Y:S04]  /*150a0*/  LDL R47, [R1+0x2c] ;  /* 0x00002c00012f7983 */ /* 0x000ee80000100800 */
[----:B------:R-:W3:Y:S04]  /*150b0*/  LDL R16, [R1+0x80] ;  /* 0x0000800001107983 */ /* 0x000ee80000100800 */
[----:B------:R-:W3:Y:S04]  /*150c0*/  LDL R57, [R1+0xe4] ;  /* 0x0000e40001397983 */ /* 0x000ee80000100800 */
[----:B------:R-:W3:Y:S01]  /*150d0*/  LDL.LU R56, [R1+0x70] ;  /* 0x0000700001387983 */ /* 0x000ee20000300800 */
[----:B------:R-:W-:Y:S01]  /*150e0*/  IMAD.MOV.U32 R12, RZ, RZ, 0x368 ;  /* 0x00000368ff0c7424 */ /* 0x000fe200078e00ff */
[----:B------:R-:W-:-:S04]  /*150f0*/  ISETP.GT.AND P2, PT, R0, 0x1, PT ;  /* 0x000000010000780c */ /* 0x000fc80003f44270 */
[----:B------:R-:W-:-:S04]  /*15100*/  SEL R12, R12, 0x328, P2 ;  /* 0x000003280c0c7807 */ /* 0x000fc80001000000 */
[----:B------:R-:W1:Y:S08]  /*15110*/  LDC.64 R8, c[0x0][R12+0x170] ;  /* 0x00005c000c087b82 */ /* 0x000e700000000a00 */
[----:B------:R-:W1:Y:S08]  /*15120*/  LDC.64 R14, c[0x0][R12+0x168] ;  /* 0x00005a000c0e7b82 */ /* 0x000e700000000a00 */
[----:B------:R1:W1:Y:S08]  /*15130*/  LDC.64 R20, c[0x0][R12+0x178] ;  /* 0x00005e000c147b82 */ /* 0x0002700000000a00 */
[----:B------:R1:W1:Y:S01]  /*15140*/  LDC.64 R18, c[0x0][R12+0x160] ;  /* 0x000058000c127b82 */ /* 0x0002620000000a00 */
[----:B------:R-:W-:Y:S01]  /*15150*/  IMAD.MOV.U32 R0, RZ, RZ, c[0x0][0x4e8] ;  /* 0x00013a00ff007624 */ /* 0x000fe200078e00ff */
[----:B------:R-:W-:-:S04]  /*15160*/  ISETP.NE.U32.AND P0, PT, RZ, c[0x0][0x500], PT ;  /* 0x00014000ff007a0c */ /* 0x000fc80003f05070 */
[----:B------:R-:W-:Y:S02]  /*15170*/  ISETP.NE.AND P5, PT, R0, 0x1, PT ;  /* 0x000000010000780c */ /* 0x000fe40003fa5270 */
[----:B------:R-:W-:Y:S01]  /*15180*/  ISETP.NE.AND.EX P0, PT, RZ, c[0x0][0x504], PT, P0 ;  /* 0x00014100ff007a0c */ /* 0x000fe20003f05300 */
[----:B------:R-:W1:Y:S02]  /*15190*/  S2R R59, SR_TID.X ;  /* 0x00000000003b7919 */ /* 0x000e640000002100 */
[----:B-1----:R-:W-:-:S04]  /*151a0*/  SHF.R.S32.HI R17, RZ, 0x1f, R59 ;  /* 0x0000001fff117819 */ /* 0x002fc8000001143b */
[----:B------:R-:W-:-:S04]  /*151b0*/  LEA.HI R17, R17, R59, RZ, 0x5 ;  /* 0x0000003b11117211 */ /* 0x000fc800078f28ff */
[----:B------:R-:W-:-:S05]  /*151c0*/  LOP3.LUT R17, R17, 0xffffffe0, RZ, 0xc0, !PT ;  /* 0xffffffe011117812 */ /* 0x000fca00078ec0ff */
[----:B------:R-:W-:Y:S01]  /*151d0*/  IMAD.IADD R17, R59, 0x1, -R17 ;  /* 0x000000013b117824 */ /* 0x000fe200078e0a11 */
[----:B--2---:R-:W-:-:S05]  /*151e0*/  SEL R2, R2, RZ, !P0 ;  /* 0x000000ff02027207 */ /* 0x004fca0004000000 */
[----:B------:R-:W-:Y:S01]  /*151f0*/  IMAD R0, R9, R2, RZ ;  /* 0x0000000209007224 */ /* 0x000fe200078e02ff */
[----:B----4-:R-:W-:Y:S02]  /*15200*/  SEL R6, R6, RZ, !P0 ;  /* 0x000000ff06067207 */ /* 0x010fe40004000000 */
[----:B---3--:R-:W-:Y:S01]  /*15210*/  LOP3.LUT R5, R5, 0xffff, RZ, 0xc0, !PT ;  /* 0x0000ffff05057812 */ /* 0x008fe200078ec0ff */
        /* <DEDUP_REMOVED lines=13> */
[----:B------:R-:W-:Y:S02]  /*152f0*/  IMAD R12, R21, R10, RZ ;  /* 0x0000000a150c7224 */ /* 0x000fe400078e02ff */
[----:B------:R-:W-:-:S02]  /*15300*/  IMAD.MOV R7, RZ, RZ, -R0 ;  /* 0x000000ffff077224 */ /* 0x000fc400078e0a00 */
        /* <DEDUP_REMOVED lines=13> */
[----:B------:R-:W-:Y:S02]  /*153e0*/  IMAD.MOV.U32 R9, RZ, RZ, c[0x0][0x4ac] ;  /* 0x00012b00ff097624 */ /* 0x000fe400078e00ff */
[----:B------:R-:W-:Y:S01]  /*153f0*/  IMAD.IADD R0, R7, 0x1, R0 ;  /* 0x0000000107007824 */ /* 0x000fe200078e0200 */
[----:B------:R-:W-:Y:S02]  /*15400*/  LEA R7, P0, R6, R8, 0x2 ;  /* 0x0000000806077211 */ /* 0x000fe400078010ff */
[----:B------:R-:W-:-:S04]  /*15410*/  SEL R9, R9, c[0x0][0x454], P2 ;  /* 0x0001150009097a07 */ /* 0x000fc80001000000 */
[----:B------:R-:W-:Y:S01]  /*15420*/  LEA.HI.X R6, R6, R9, R0, 0x2, P0 ;  /* 0x0000000906067211 */ /* 0x000fe200000f1400 */
[----:B------:R-:W-:Y:S01]  /*15430*/  SHFL.IDX PT, R14, R7, RZ, 0x1c1f ;  /* 0x001c1fff070e7589 */ /* 0x000fe200000e0000 */
[----:B------:R-:W-:-:S03]  /*15440*/  IMAD R0, R11, c[0x0][0x4e8], RZ ;  /* 0x00013a000b007a24 */ /* 0x000fc600078e02ff */
[----:B------:R-:W1:Y:S04]  /*15450*/  SHFL.IDX PT, R15, R6, RZ, 0x1c1f ;  /* 0x001c1fff060f7589 */ /* 0x000e6800000e0000 */
[----:B------:R-:W-:Y:S04]  /*15460*/  SHFL.IDX PT, R12, R7, 0x1, 0x1c1f ;  /* 0x003c1f00070c7f89 */ /* 0x000fe800000e0000 */
[----:B------:R-:W2:Y:S04]  /*15470*/  SHFL.IDX PT, R13, R6, 0x1, 0x1c1f ;  /* 0x003c1f00060d7f89 */ /* 0x000ea800000e0000 */
[----:B------:R-:W-:Y:S04]  /*15480*/  SHFL.IDX PT, R11, R6, 0x2, 0x1c1f ;  /* 0x005c1f00060b7f89 */ /* 0x000fe800000e0000 */
[----:B------:R3:W-:Y:S01]  /*15490*/  SHFL.IDX PT, R9, R6, 0x3, 0x1c1f ;  /* 0x007c1f0006097f89 */ /* 0x0007e200000e0000 */
[----:B------:R-:W-:-:S03]  /*154a0*/  LOP3.LUT P0, RZ, R17, 0x3, RZ, 0xc0, !PT ;  /* 0x0000000311ff7812 */ /* 0x000fc6000780c0ff */
[----:B------:R-:W4:Y:S01]  /*154b0*/  SHFL.IDX PT, R10, R7, 0x2, 0x1c1f ;  /* 0x005c1f00070a7f89 */ /* 0x000f2200000e0000 */
[----:B---3--:R-:W-:-:S05]  /*154c0*/  IMAD R6, R47, 0x80, R57 ;  /* 0x000000802f067824 */ /* 0x008fca00078e0239 */
[C---:B------:R-:W-:Y:S02]  /*154d0*/  IADD3 R18, R6.reuse, 0x8, RZ ;  /* 0x0000000806127810 */ /* 0x040fe40007ffe0ff */
[CC--:B------:R-:W-:Y:S02]  /*154e0*/  ISETP.GE.OR P4, PT, R6.reuse, R0.reuse, P0 ;  /* 0x000000000600720c */ /* 0x0c0fe40000786670 */
[----:B------:R-:W-:Y:S02]  /*154f0*/  IADD3 R17, R6, 0x40, RZ ;  /* 0x0000004006117810 */ /* 0x000fe40007ffe0ff */
[-C--:B------:R-:W-:Y:S02]  /*15500*/  ISETP.GE.OR P3, PT, R18, R0.reuse, P0 ;  /* 0x000000001200720c */ /* 0x080fe40000766670 */
[CC--:B------:R-:W-:Y:S01]  /*15510*/  ISETP.GE.OR P1, PT, R17.reuse, R0.reuse, P0 ;  /* 0x000000001100720c */ /* 0x0c0fe20000726670 */
[----:B------:R3:W3:Y:S06]  /*15520*/  SHFL.IDX PT, R8, R7, 0x3, 0x1c1f ;  /* 0x007c1f0007087f89 */ /* 0x0006ec00000e0000 */
[----:B-1----:R1:W-:Y:S04]  /*15530*/  @!P4 ST.E [R14.64], R23 ;  /* 0x000000170e00c985 */ /* 0x0023e8000c101908 */
[----:B--2---:R1:W-:Y:S01]  /*15540*/  @!P3 ST.E [R12.64], R24 ;  /* 0x000000180c00b985 */ /* 0x0043e2000c101908 */
[----:B------:R-:W-:-:S03]  /*15550*/  ISETP.GE.AND P3, PT, R17, R0, PT ;  /* 0x000000001100720c */ /* 0x000fc60003f66270 */
[----:B----4-:R1:W-:Y:S01]  /*15560*/  @!P1 ST.E [R10.64], R25 ;  /* 0x000000190a009985 */ /* 0x0103e2000c101908 */
[----:B------:R-:W-:Y:S02]  /*15570*/  LOP3.LUT R56, R56, 0xfffffffd, RZ, 0xc0, !PT ;  /* 0xfffffffd38387812 */ /* 0x000fe400078ec0ff */
[----:B---3--:R-:W-:-:S04]  /*15580*/  IADD3 R7, R6, 0x48, RZ ;  /* 0x0000004806077810 */ /* 0x008fc80007ffe0ff */
[----:B------:R-:W-:Y:S02]  /*15590*/  ISETP.GE.AND P1, PT, R7, R0, PT ;  /* 0x000000000700720c */ /* 0x000fe40003f26270 */
[----:B------:R-:W-:-:S04]  /*155a0*/  LOP3.LUT R56, R56, 0xfffffffe, RZ, 0xc0, !PT ;  /* 0xfffffffe38387812 */ /* 0x000fc800078ec0ff */
[----:B------:R-:W-:-:S07]  /*155b0*/  @P3 LOP3.LUT R56, R56, 0x1, RZ, 0xfc, !PT ;  /* 0x0000000138383812 */ /* 0x000fce00078efcff */
[----:B------:R-:W-:-:S05]  /*155c0*/  @P1 LOP3.LUT R56, R56, 0x2, RZ, 0xfc, !PT ;  /* 0x0000000238381812 */ /* 0x000fca00078efcff */
[----:B------:R1:W-:Y:S01]  /*155d0*/  STL [R1+0x70], R56 ;  /* 0x0000703801007387 */ /* 0x0003e20000100800 */
[-C--:B------:R-:W-:Y:S02]  /*155e0*/  ISETP.GE.OR P0, PT, R7, R0.reuse, P0 ;  /* 0x000000000700720c */ /* 0x080fe40000706670 */
[----:B------:R-:W-:-:S11]  /*155f0*/  ISETP.GE.AND P6, PT, R18, R0, PT ;  /* 0x000000001200720c */ /* 0x000fd60003fc6270 */
[----:B------:R1:W-:Y:S01]  /*15600*/  @!P0 ST.E [R8.64], R22 ;  /* 0x0000001608008985 */ /* 0x0003e2000c101908 */
[----:B------:R-:W-:Y:S01]  /*15610*/  ISETP.GE.AND P0, PT, R6, R0, PT ;  /* 0x000000000600720c */ /* 0x000fe20003f06270 */
[----:B------:R-:W-:Y:S05]  /*15620*/  @P2 BRA `(.L_x_351) ;  /* 0x0000071000002947 */ /* 0x000fea0003800000 */
[----:B------:R-:W-:Y:S01]  /*15630*/  IMAD R16, R16, c[0x0][0x3a0], RZ ;  /* 0x0000e80010107a24 */ /* 0x000fe200078e02ff */
[----:B------:R-:W-:Y:S01]  /*15640*/  SHF.R.S32.HI R4, RZ, 0x1f, R2 ;  /* 0x0000001fff047819 */ /* 0x000fe20000011402 */
[----:B------:R-:W-:Y:S01]  /*15650*/  IMAD.WIDE.U32 R6, R3, c[0x0][0x3a0], RZ ;  /* 0x0000e80003067a25 */ /* 0x000fe200078e00ff */
[----:B-1----:R-:W-:Y:S01]  /*15660*/  LEA R8, R47, R251, 0x7 ;  /* 0x000000fb2f087211 */ /* 0x002fe200078e38ff */
[----:B------:R1:W2:Y:S01]  /*15670*/  LDS.128 R12, [R209+0x80] ;  /* 0x00008000d10c7984 */ /* 0x0002a20000000c00 */
[----:B------:R-:W-:Y:S01]  /*15680*/  ISETP.GE.AND P2, PT, R244, c[0x0][0x3c8], PT ;  /* 0x0000f200f4007a0c */ /* 0x000fe20003f46270 */
[----:B------:R-:W-:Y:S02]  /*15690*/  IMAD R3, R3, c[0x0][0x3a4], R16 ;  /* 0x0000e90003037a24 */ /* 0x000fe400078e0210 */
[----:B------:R-:W-:Y:S01]  /*156a0*/  IMAD R4, R4, c[0x0][0x3f0], RZ ;  /* 0x0000fc0004047a24 */ /* 0x000fe200078e02ff */
[----:B------:R1:W3:Y:S01]  /*156b0*/  LDS.128 R16, [R209+0x880] ;  /* 0x00088000d1107984 */ /* 0x0002e20000000c00 */
[----:B------:R-:W-:Y:S01]  /*156c0*/  @P5 IMAD.HI.U32 R9, R8, c[0x0][0x4ec], RZ ;  /* 0x00013b0008095a27 */ /* 0x000fe200078e00ff */
[----:B------:R-:W-:-:S02]  /*156d0*/  IADD3 R7, R7, R3, RZ ;  /* 0x0000000307077210 */ /* 0x000fc40007ffe0ff */
[----:B------:R1:W4:Y:S01]  /*156e0*/  LDS.128 R20, [R209+0x1080] ;  /* 0x00108000d1147984 */ /* 0x0003220000000c00 */
[----:B------:R-:W-:Y:S02]  /*156f0*/  MOV R3, R8 ;  /* 0x0000000800037202 */ /* 0x000fe40000000f00 */
[C---:B------:R-:W-:Y:S01]  /*15700*/  IMAD.WIDE.U32 R6, R5.reuse, c[0x0][0x3e8], R6 ;  /* 0x0000fa0005067a25 */ /* 0x040fe200078e0006 */
[----:B------:R1:W1:Y:S01]  /*15710*/  LDS.128 R24, [R209+0x1880] ;  /* 0x00188000d1187984 */ /* 0x0002620000000c00 */
[----:B------:R-:W-:Y:S02]  /*15720*/  @P5 SHF.R.U32.HI R3, RZ, c[0x0][0x4f0], R9 ;  /* 0x00013c00ff035a19 */ /* 0x000fe40000011609 */
[----:B------:R-:W-:Y:S01]  /*15730*/  IMAD R5, R5, c[0x0][0x3ec], R7 ;  /* 0x0000fb0005057a24 */ /* 0x000fe200078e0207 */
[----:B------:R1:W1:Y:S01]  /*15740*/  LDS.128 R28, [R209+0x2080] ;  /* 0x00208000d11c7984 */ /* 0x0002620000000c00 */
[----:B------:R-:W-:Y:S01]  /*15750*/  IMAD R7, R2, c[0x0][0x3f4], R4 ;  /* 0x0000fd0002077a24 */ /* 0x000fe200078e0204 */
[----:B------:R-:W-:-:S02]  /*15760*/  MOV R4, R6 ;  /* 0x0000000600047202 */ /* 0x000fc40000000f00 */
[----:B------:R1:W1:Y:S01]  /*15770*/  LDS.128 R32, [R209+0x2880] ;  /* 0x00288000d1207984 */ /* 0x0002620000000c00 */
[----:B------:R-:W-:Y:S02]  /*15780*/  SHF.R.S32.HI R6, RZ, 0x1f, R3 ;  /* 0x0000001fff067819 */ /* 0x000fe40000011403 */
[----:B------:R-:W-:Y:S01]  /*15790*/  IMAD.WIDE.U32 R4, R2, c[0x0][0x3f0], R4 ;  /* 0x0000fc0002047a25 */ /* 0x000fe200078e0004 */
[----:B------:R1:W1:Y:S01]  /*157a0*/  LDS.128 R36, [R209+0x3080] ;  /* 0x00308000d1247984 */ /* 0x0002620000000c00 */
[----:B------:R-:W-:-:S03]  /*157b0*/  IADD3 R2, -R3, RZ, RZ ;  /* 0x000000ff03027210 */ /* 0x000fc60007ffe1ff */
[----:B------:R1:W1:Y:S01]  /*157c0*/  LDS.128 R40, [R209+0x3880] ;  /* 0x00388000d1287984 */ /* 0x0002620000000c00 */
[----:B------:R-:W-:Y:S01]  /*157d0*/  IADD3 R5, R5, R7, RZ ;  /* 0x0000000705057210 */ /* 0x000fe20007ffe0ff */
[----:B------:R-:W-:Y:S02]  /*157e0*/  IMAD R7, R6, c[0x0][0x3e0], RZ ;  /* 0x0000f80006077a24 */ /* 0x000fe400078e02ff */
[----:B------:R-:W5:Y:S01]  /*157f0*/  S2R R11, SR_TID.X ;  /* 0x00000000000b7919 */ /* 0x000f620000002100 */
        /* <DEDUP_REMOVED lines=8> */
[----:B------:R-:W-:Y:S02]  /*15880*/  LEA R6, P0, R2, c[0x0][0x380], 0x1 ;  /* 0x0000e00002067a11 */ /* 0x000fe400078008ff */
[----:B-----5:R-:W-:Y:S02]  /*15890*/  SHF.R.S32.HI R10, RZ, 0x1f, R11 ;  /* 0x0000001fff0a7819 */ /* 0x020fe4000001140b */
[----:B------:R-:W-:Y:S02]  /*158a0*/  IADD3 R3, R3, R4, RZ ;  /* 0x0000000403037210 */ /* 0x000fe40007ffe0ff */
[----:B------:R-:W-:Y:S02]  /*158b0*/  LEA.HI R10, R10, R11, RZ, 0x3 ;  /* 0x0000000b0a0a7211 */ /* 0x000fe400078f18ff */
[----:B------:R-:W-:Y:S02]  /*158c0*/  LEA.HI.X R5, R2, c[0x0][0x384], R3, 0x1, P0 ;  /* 0x0000e10002057a11 */ /* 0x000fe400000f0c03 */
[----:B------:R-:W-:-:S04]  /*158d0*/  SHF.R.S32.HI R10, RZ, 0x3, R10 ;  /* 0x00000003ff0a7819 */ /* 0x000fc8000001140a */
[----:B------:R-:W-:Y:S01]  /*158e0*/  LEA R4, R47, R10, 0x7 ;  /* 0x0000000a2f047211 */ /* 0x000fe200078e38ff */
[----:B------:R-:W-:Y:S05]  /*158f0*/  BRA.DIV ~URZ, `(.L_x_352) ;  /* 0x00004a227f007947 */ /* 0x000fea000b800000 */
[----:B-1234-:R1:W2:Y:S02]  /*15900*/  SHFL.IDX PT, R7, R5, RZ, 0x181f ;  /* 0x00181fff05077589 */ /* 0x01e2a400000e0000 */
.L_x_436:
[----:B------:R-:W-:Y:S05]  /*15910*/  BRA.DIV ~URZ, `(.L_x_353) ;  /* 0x00004a727f007947 */ /* 0x000fea000b800000 */
[----:B------:R3:W4:Y:S02]  /*15920*/  SHFL.IDX PT, R2, R6, RZ, 0x181f ;  /* 0x00181fff06027589 */ /* 0x00072400000e0000 */
.L_x_437:
[----:B------:R-:W-:-:S13]  /*15930*/  ISETP.GE.OR P0, PT, R4, R0, P2 ;  /* 0x000000000400720c */ /* 0x000fda0001706670 */
[----:B----4-:R-:W-:-:S04]  /*15940*/  @!P0 LEA R2, P1, R244, R2, 0x1 ;  /* 0x00000002f4028211 */ /* 0x010fc800078208ff */
[----:B--2---:R-:W-:-:S05]  /*15950*/  @!P0 LEA.HI.X R3, R244, R7, R245, 0x1, P1 ;  /* 0x00000007f4038211 */ /* 0x004fca00008f0cf5 */
[----:B------:R2:W-:Y:S01]  /*15960*/  @!P0 ST.E.128 [R2.64], R12 ;  /* 0x0000000c02008985 */ /* 0x0005e2000c101d08 */
[----:B------:R-:W-:Y:S05]  /*15970*/  BRA.DIV ~URZ, `(.L_x_354) ;  /* 0x00004a827f007947 */ /* 0x000fea000b800000 */
[----:B------:R4:W1:Y:S04]  /*15980*/  SHFL.IDX PT, R7, R5, 0x1, 0x181f ;  /* 0x00381f0005077f89 */ /* 0x00086800000e0000 */
[----:B--2---:R4:W2:Y:S02]  /*15990*/  SHFL.IDX PT, R2, R6, 0x1, 0x181f ;  /* 0x00381f0006027f89 */ /* 0x0048a400000e0000 */
.L_x_438:
[----:B------:R-:W-:-:S04]  /*159a0*/  IADD3 R3, R4, 0x10, RZ ;  /* 0x0000001004037810 */ /* 0x000fc80007ffe0ff */
[----:B------:R-:W-:-:S13]  /*159b0*/  ISETP.GE.OR P0, PT, R3, R0, P2 ;  /* 0x000000000300720c */ /* 0x000fda0001706670 */
[----:B--2---:R-:W-:-:S04]  /*159c0*/  @!P0 LEA R2, P1, R244, R2, 0x1 ;  /* 0x00000002f4028211 */ /* 0x004fc800078208ff */
[----:B-1----:R-:W-:-:S05]  /*159d0*/  @!P0 LEA.HI.X R3, R244, R7, R245, 0x1, P1 ;  /* 0x00000007f4038211 */ /* 0x002fca00008f0cf5 */
[----:B------:R1:W-:Y:S01]  /*159e0*/  @!P0 ST.E.128 [R2.64], R16 ;  /* 0x0000001002008985 */ /* 0x0003e2000c101d08 */
[----:B------:R-:W-:Y:S05]  /*159f0*/  BRA.DIV ~URZ, `(.L_x_355) ;  /* 0x00004ad27f007947 */ /* 0x000fea000b800000 */
[----:B------:R2:W1:Y:S02]  /*15a00*/  SHFL.IDX PT, R7, R5, 0x2, 0x181f ;  /* 0x00581f0005077f89 */ /* 0x00046400000e0000 */
.L_x_439:
[----:B------:R-:W-:Y:S05]  /*15a10*/  BRA.DIV ~URZ, `(.L_x_356) ;  /* 0x00004b227f007947 */ /* 0x000fea000b800000 */
[----:B-1----:R1:W2:Y:S02]  /*15a20*/  SHFL.IDX PT, R2, R6, 0x2, 0x181f ;  /* 0x00581f0006027f89 */ /* 0x0022a400000e0000 */
.L_x_440:
[----:B------:R-:W-:-:S04]  /*15a30*/  IADD3 R3, R4, 0x20, RZ ;  /* 0x0000002004037810 */ /* 0x000fc80007ffe0ff */
[----:B------:R-:W-:-:S13]  /*15a40*/  ISETP.GE.OR P0, PT, R3, R0, P2 ;  /* 0x000000000300720c */ /* 0x000fda0001706670 */
[----:B--2---:R-:W-:-:S04]  /*15a50*/  @!P0 LEA R2, P1, R244, R2, 0x1 ;  /* 0x00000002f4028211 */ /* 0x004fc800078208ff */
[----:B------:R-:W-:-:S05]  /*15a60*/  @!P0 LEA.HI.X R3, R244, R7, R245, 0x1, P1 ;  /* 0x00000007f4038211 */ /* 0x000fca00008f0cf5 */
[----:B------:R2:W-:Y:S01]  /*15a70*/  @!P0 ST.E.128 [R2.64], R20 ;  /* 0x0000001402008985 */ /* 0x0005e2000c101d08 */
[----:B------:R-:W-:Y:S05]  /*15a80*/  BRA.DIV ~URZ, `(.L_x_357) ;  /* 0x00004b227f007947 */ /* 0x000fea000b800000 */
[----:B------:R1:W2:Y:S04]  /*15a90*/  SHFL.IDX PT, R7, R5, 0x3, 0x181f ;  /* 0x00781f0005077f89 */ /* 0x0002a800000e0000 */
[----:B--2---:R1:W2:Y:S02]  /*15aa0*/  SHFL.IDX PT, R2, R6, 0x3, 0x181f ;  /* 0x00781f0006027f89 */ /* 0x0042a400000e0000 */
.L_x_441:
[----:B------:R-:W-:-:S04]  /*15ab0*/  IADD3 R3, R4, 0x30, RZ ;  /* 0x0000003004037810 */ /* 0x000fc80007ffe0ff */
[----:B------:R-:W-:-:S13]  /*15ac0*/  ISETP.GE.OR P0, PT, R3, R0, P2 ;  /* 0x000000000300720c */ /* 0x000fda0001706670 */
[----:B--2---:R-:W-:-:S04]  /*15ad0*/  @!P0 LEA R2, P1, R244, R2, 0x1 ;  /* 0x00000002f4028211 */ /* 0x004fc800078208ff */
[----:B------:R-:W-:-:S05]  /*15ae0*/  @!P0 LEA.HI.X R3, R244, R7, R245, 0x1, P1 ;  /* 0x00000007f4038211 */ /* 0x000fca00008f0cf5 */
[----:B------:R2:W-:Y:S01]  /*15af0*/  @!P0 ST.E.128 [R2.64], R24 ;  /* 0x0000001802008985 */ /* 0x0005e2000c101d08 */
[----:B------:R-:W-:Y:S05]  /*15b00*/  BRA.DIV ~URZ, `(.L_x_358) ;  /* 0x00004b727f007947 */ /* 0x000fea000b800000 */
[----:B------:R1:W2:Y:S02]  /*15b10*/  SHFL.IDX PT, R7, R5, 0x4, 0x181f ;  /* 0x00981f0005077f89 */ /* 0x0002a400000e0000 */
.L_x_442:
[----:B------:R-:W-:Y:S05]  /*15b20*/  BRA.DIV ~URZ, `(.L_x_359) ;  /* 0x00004bc27f007947 */ /* 0x000fea000b800000 */
[----:B--2---:R2:W1:Y:S02]  /*15b30*/  SHFL.IDX PT, R2, R6, 0x4, 0x181f ;  /* 0x00981f0006027f89 */ /* 0x00446400000e0000 */
.L_x_443:
[----:B------:R-:W-:-:S04]  /*15b40*/  IADD3 R3, R4, 0x40, RZ ;  /* 0x0000004004037810 */ /* 0x000fc80007ffe0ff */
[----:B------:R-:W-:-:S13]  /*15b50*/  ISETP.GE.OR P0, PT, R3, R0, P2 ;  /* 0x000000000300720c */ /* 0x000fda0001706670 */
[----:B-1----:R-:W-:-:S04]  /*15b60*/  @!P0 LEA R2, P1, R244, R2, 0x1 ;  /* 0x00000002f4028211 */ /* 0x002fc800078208ff */
[----:B------:R-:W-:-:S05]  /*15b70*/  @!P0 LEA.HI.X R3, R244, R7, R245, 0x1, P1 ;  /* 0x00000007f4038211 */ /* 0x000fca00008f0cf5 */
[----:B------:R1:W-:Y:S01]  /*15b80*/  @!P0 ST.E.128 [R2.64], R28 ;  /* 0x0000001c02008985 */ /* 0x0003e2000c101d08 */
[----:B------:R-:W-:Y:S05]  /*15b90*/  BRA.DIV ~URZ, `(.L_x_360) ;  /* 0x00004bc27f007947 */ /* 0x000fea000b800000 */
[----:B------:R1:W2:Y:S04]  /*15ba0*/  SHFL.IDX PT, R7, R5, 0x5, 0x181f ;  /* 0x00b81f0005077f89 */ /* 0x0002a800000e0000 */
[----:B-1----:R1:W3:Y:S02]  /*15bb0*/  SHFL.IDX PT, R2, R6, 0x5, 0x181f ;  /* 0x00b81f0006027f89 */ /* 0x0022e400000e0000 */
.L_x_444:
[----:B------:R-:W-:-:S04]  /*15bc0*/  IADD3 R3, R4, 0x50, RZ ;  /* 0x0000005004037810 */ /* 0x000fc80007ffe0ff */
[----:B------:R-:W-:-:S13]  /*15bd0*/  ISETP.GE.OR P0, PT, R3, R0, P2 ;  /* 0x000000000300720c */ /* 0x000fda0001706670 */
[----:B---3--:R-:W-:-:S04]  /*15be0*/  @!P0 LEA R2, P1, R244, R2, 0x1 ;  /* 0x00000002f4028211 */ /* 0x008fc800078208ff */
[----:B--2---:R-:W-:-:S05]  /*15bf0*/  @!P0 LEA.HI.X R3, R244, R7, R245, 0x1, P1 ;  /* 0x00000007f4038211 */ /* 0x004fca00008f0cf5 */
[----:B------:R2:W-:Y:S01]  /*15c00*/  @!P0 ST.E.128 [R2.64], R32 ;  /* 0x0000002002008985 */ /* 0x0005e2000c101d08 */
[----:B------:R-:W-:Y:S05]  /*15c10*/  BRA.DIV ~URZ, `(.L_x_361) ;  /* 0x00004c127f007947 */ /* 0x000fea000b800000 */
[----:B------:R3:W1:Y:S02]  /*15c20*/  SHFL.IDX PT, R7, R5, 0x6, 0x181f ;  /* 0x00d81f0005077f89 */ /* 0x00066400000e0000 */
.L_x_445:
[----:B------:R-:W-:Y:S05]  /*15c30*/  BRA.DIV ~URZ, `(.L_x_362) ;  /* 0x00004c627f007947 */ /* 0x000fea000b800000 */
[----:B--2---:R2:W3:Y:S02]  /*15c40*/  SHFL.IDX PT, R2, R6, 0x6, 0x181f ;  /* 0x00d81f0006027f89 */ /* 0x0044e400000e0000 */
.L_x_446:
[----:B------:R-:W-:-:S04]  /*15c50*/  IADD3 R3, R4, 0x60, RZ ;  /* 0x0000006004037810 */ /* 0x000fc80007ffe0ff */
[----:B------:R-:W-:-:S13]  /*15c60*/  ISETP.GE.OR P0, PT, R3, R0, P2 ;  /* 0x000000000300720c */ /* 0x000fda0001706670 */
[----:B---3--:R-:W-:-:S04]  /*15c70*/  @!P0 LEA R2, P1, R244, R2, 0x1 ;  /* 0x00000002f4028211 */ /* 0x008fc800078208ff */
[----:B-1----:R-:W-:-:S05]  /*15c80*/  @!P0 LEA.HI.X R3, R244, R7, R245, 0x1, P1 ;  /* 0x00000007f4038211 */ /* 0x002fca00008f0cf5 */
[----:B------:R1:W-:Y:S01]  /*15c90*/  @!P0 ST.E.128 [R2.64], R36 ;  /* 0x0000002402008985 */ /* 0x0003e2000c101d08 */
[----:B------:R-:W-:Y:S05]  /*15ca0*/  BRA.DIV ~URZ, `(.L_x_363) ;  /* 0x00004c627f007947 */ /* 0x000fea000b800000 */
[----:B----4-:R-:W3:Y:S04]  /*15cb0*/  SHFL.IDX PT, R5, R5, 0x7, 0x181f ;  /* 0x00f81f0005057f89 */ /* 0x010ee800000e0000 */
[----:B-1----:R1:W4:Y:S02]  /*15cc0*/  SHFL.IDX PT, R3, R6, 0x7, 0x181f ;  /* 0x00f81f0006037f89 */ /* 0x00232400000e0000 */
.L_x_447:
[----:B------:R-:W-:-:S04]  /*15cd0*/  IADD3 R2, R4, 0x70, RZ ;  /* 0x0000007004027810 */ /* 0x000fc80007ffe0ff */
[----:B------:R-:W-:-:S13]  /*15ce0*/  ISETP.GE.OR P0, PT, R2, R0, P2 ;  /* 0x000000000200720c */ /* 0x000fda0001706670 */
[----:B------:R-:W-:Y:S05]  /*15cf0*/  @P0 BRA `(.L_x_364) ;  /* 0x00001c1000000947 */ /* 0x000fea0003800000 */
[----:B----4-:R-:W-:-:S04]  /*15d00*/  LEA R2, P0, R244, R3, 0x1 ;  /* 0x00000003f4027211 */ /* 0x010fc800078008ff */
[----:B---3--:R-:W-:-:S05]  /*15d10*/  LEA.HI.X R3, R244, R5, R245, 0x1, P0 ;  /* 0x00000005f4037211 */ /* 0x008fca00000f0cf5 */
[----:B------:R3:W-:Y:S01]  /*15d20*/  ST.E.128 [R2.64], R40 ;  /* 0x0000002802007985 */ /* 0x0007e2000c101d08 */
[----:B------:R-:W-:Y:S05]  /*15d30*/  BRA `(.L_x_364) ;  /* 0x00001bd000007947 */ /* 0x000fea0003800000 */
.L_x_351:
[----:B-1----:R-:W2:Y:S01]  /*15d40*/  LDL.LU R9, [R1+0x80] ;  /* 0x0000800001097983 */ /* 0x002ea20000300800 */
[----:B------:R-:W-:Y:S01]  /*15d50*/  IMAD R16, R16, c[0x0][0x408], RZ ;  /* 0x0001020010107a24 */ /* 0x000fe200078e02ff */
[----:B------:R-:W-:Y:S01]  /*15d60*/  SHF.R.S32.HI R0, RZ, 0x1f, R2 ;  /* 0x0000001fff007819 */ /* 0x000fe20000011402 */
[----:B------:R-:W-:-:S04]  /*15d70*/  IMAD.WIDE.U32 R6, R3, c[0x0][0x408], RZ ;  /* 0x0001020003067a25 */ /* 0x000fc800078e00ff */
[----:B------:R-:W-:Y:S02]  /*15d80*/  IMAD R3, R3, c[0x0][0x40c], R16 ;  /* 0x0001030003037a24 */ /* 0x000fe400078e0210 */
[----:B------:R-:W-:Y:S02]  /*15d90*/  IMAD R0, R0, c[0x0][0x440], RZ ;  /* 0x0001100000007a24 */ /* 0x000fe400078e02ff */
[----:B------:R-:W-:Y:S01]  /*15da0*/  @P5 IMAD.HI.U32 R8, R4, c[0x0][0x4ec], RZ ;  /* 0x00013b0004085a27 */ /* 0x000fe200078e00ff */
[----:B------:R-:W-:-:S05]  /*15db0*/  IADD3 R7, R7, R3, RZ ;  /* 0x0000000307077210 */ /* 0x000fca0007ffe0ff */
        /* <DEDUP_REMOVED lines=25> */
.L_x_448:
[----:B------:R-:W-:Y:S05]  /*15f50*/  BRA.DIV ~URZ, `(.L_x_366) ;  /* 0x00004af27f007947 */ /* 0x000fea000b800000 */
[----:B------:R3:W4:Y:S02]  /*15f60*/  SHFL.IDX PT, R0, R12, RZ, 0x1c1f ;  /* 0x001c1fff0c007589 */ /* 0x00072400000e0000 */
.L_x_449:
        /* <DEDUP_REMOVED lines=21> */
[----:B------:R-:W-:Y:S01]  /*160c0*/  @!P0 IMAD.MOV.U32 R3, RZ, RZ, R4 ;  /* 0x000000ffff038224 */ /* 0x000fe200078e0004 */
[----:B--2---:R-:W-:-:S03]  /*160d0*/  ISETP.GE.AND P5, PT, R19, c[0x0][0x3c8], PT ;  /* 0x0000f20013007a0c */ /* 0x004fc60003fa6270 */
[----:B------:R-:W-:Y:S01]  /*160e0*/  @!P0 IMAD.WIDE R6, R6, 0x4, R2 ;  /* 0x0000000406068825 */ /* 0x000fe200078e0202 */
[C---:B------:R-:W-:Y:S02]  /*160f0*/  @!P1 LEA R2, P3, R8.reuse, R0, 0x2 ;  /* 0x0000000008029211 */ /* 0x040fe400078610ff */
[----:B------:R-:W-:Y:S02]  /*16100*/  ISETP.GE.AND P4, PT, R17, c[0x0][0x3c8], PT ;  /* 0x0000f20011007a0c */ /* 0x000fe40003f86270 */
[----:B------:R2:W-:Y:S01]  /*16110*/  @!P0 ST.E.64 [R6.64], R74 ;  /* 0x0000004a06008985 */ /* 0x0005e2000c101b08 */
[----:B------:R-:W-:Y:S02]  /*16120*/  @!P1 LEA.HI.X R3, R8, R4, R9, 0x2, P3 ;  /* 0x0000000408039211 */ /* 0x000fe400018f1409 */
[----:B------:R-:W-:Y:S02]  /*16130*/  @!P2 LEA R8, P0, R21, R0, 0x2 ;  /* 0x000000001508a211 */ /* 0x000fe400078010ff */
[----:B------:R-:W-:-:S02]  /*16140*/  ISETP.GE.AND P3, PT, R15, c[0x0][0x3c8], PT ;  /* 0x0000f2000f007a0c */ /* 0x000fc40003f66270 */
[----:B------:R-:W-:Y:S01]  /*16150*/  @!P2 LEA.HI.X R9, R21, R4, R22, 0x2, P0 ;  /* 0x000000041509a211 */ /* 0x000fe200000f1416 */
[----:B------:R3:W-:Y:S04]  /*16160*/  @!P1 ST.E.64 [R2.64], R76 ;  /* 0x0000004c02009985 */ /* 0x0007e8000c101b08 */
[----:B------:R4:W-:Y:S01]  /*16170*/  @!P2 ST.E.64 [R8.64], R78 ;  /* 0x0000004e0800a985 */ /* 0x0009e2000c101b08 */
[----:B------:R-:W-:Y:S02]  /*16180*/  ISETP.GE.AND P2, PT, R13, c[0x0][0x3c8], PT ;  /* 0x0000f2000d007a0c */ /* 0x000fe40003f46270 */
[----:B------:R-:W-:Y:S02]  /*16190*/  ISETP.GE.AND P1, PT, R10, c[0x0][0x3c8], PT ;  /* 0x0000f2000a007a0c */ /* 0x000fe40003f26270 */
[----:B--2---:R-:W-:-:S04]  /*161a0*/  @!P5 LEA R6, P0, R19, R0, 0x2 ;  /* 0x000000001306d211 */ /* 0x004fc800078010ff */
[----:B------:R-:W-:Y:S02]  /*161b0*/  @!P5 LEA.HI.X R7, R19, R4, R20, 0x2, P0 ;  /* 0x000000041307d211 */ /* 0x000fe400000f1414 */
[----:B---3--:R-:W-:-:S04]  /*161c0*/  @!P4 LEA R2, P0, R17, R0, 0x2 ;  /* 0x000000001102c211 */ /* 0x008fc800078010ff */
[----:B------:R-:W-:Y:S02]  /*161d0*/  @!P4 LEA.HI.X R3, R17, R4, R18, 0x2, P0 ;  /* 0x000000041103c211 */ /* 0x000fe400000f1412 */
[C---:B----4-:R-:W-:Y:S01]  /*161e0*/  @!P3 LEA R8, P0, R15.reuse, R0, 0x2 ;  /* 0x000000000f08b211 */ /* 0x050fe200078010ff */
[----:B------:R2:W-:Y:S03]  /*161f0*/  @!P5 ST.E.64 [R6.64], R80 ;  /* 0x000000500600d985 */ /* 0x0005e6000c101b08 */
[----:B------:R-:W-:Y:S01]  /*16200*/  @!P3 LEA.HI.X R9, R15, R4, R16, 0x2, P0 ;  /* 0x000000040f09b211 */ /* 0x000fe200000f1410 */
[----:B------:R3:W-:Y:S04]  /*16210*/  @!P4 ST.E.64 [R2.64], R66 ;  /* 0x000000420200c985 */ /* 0x0007e8000c101b08 */
[----:B------:R4:W-:Y:S01]  /*16220*/  @!P3 ST.E.64 [R8.64], R90 ;  /* 0x0000005a0800b985 */ /* 0x0009e2000c101b08 */
[----:B--2---:R-:W-:-:S04]  /*16230*/  @!P2 LEA R6, P0, R13, R0, 0x2 ;  /* 0x000000000d06a211 */ /* 0x004fc800078010ff */
[----:B------:R-:W-:Y:S02]  /*16240*/  @!P2 LEA.HI.X R7, R13, R4, R14, 0x2, P0 ;  /* 0x000000040d07a211 */ /* 0x000fe400000f140e */
[----:B---3--:R-:W-:-:S04]  /*16250*/  @!P1 LEA R2, P0, R10, R0, 0x2 ;  /* 0x000000000a029211 */ /* 0x008fc800078010ff */
[----:B------:R-:W-:Y:S01]  /*16260*/  @!P1 LEA.HI.X R3, R10, R4, R11, 0x2, P0 ;  /* 0x000000040a039211 */ /* 0x000fe200000f140b */
[----:B------:R4:W-:Y:S04]  /*16270*/  @!P2 ST.E.64 [R6.64], R82 ;  /* 0x000000520600a985 */ /* 0x0009e8000c101b08 */
[----:B------:R4:W-:Y:S04]  /*16280*/  @!P1 ST.E.64 [R2.64], R64 ;  /* 0x0000004002009985 */ /* 0x0009e8000c101b08 */
.L_x_368:
[----:B------:R-:W-:Y:S05]  /*16290*/  BSYNC B0 ;  /* 0x0000000000007941 */ /* 0x000fea0003800000 */
.L_x_367:
[----:B------:R-:W-:Y:S05]  /*162a0*/  BRA.DIV ~URZ, `(.L_x_369) ;  /* 0x000048127f007947 */ /* 0x000fea000b800000 */
[----:B--2---:R2:W1:Y:S04]  /*162b0*/  SHFL.IDX PT, R4, R5, 0x1, 0x1c1f ;  /* 0x003c1f0005047f89 */ /* 0x00446800000e0000 */
[----:B----4-:R2:W4:Y:S02]  /*162c0*/  SHFL.IDX PT, R0, R12, 0x1, 0x1c1f ;  /* 0x003c1f000c007f89 */ /* 0x01052400000e0000 */
.L_x_450:
        /* <DEDUP_REMOVED lines=22> */
[----:B----4-:R-:W-:-:S03]  /*16430*/  ISETP.GE.AND P4, PT, R10, c[0x0][0x3c8], PT ;  /* 0x0000f2000a007a0c */ /* 0x010fc60003f86270 */
[----:B------:R-:W-:Y:S01]  /*16440*/  @!P1 IMAD.WIDE R6, R23, 0x4, R6 ;  /* 0x0000000417069825 */ /* 0x000fe200078e0206 */
[C---:B------:R-:W-:Y:S02]  /*16450*/  @!P0 LEA R2, P3, R21.reuse, R0, 0x2 ;  /* 0x0000000015028211 */ /* 0x040fe400078610ff */
[----:B------:R-:W-:Y:S02]  /*16460*/  ISETP.GE.AND P5, PT, R8, c[0x0][0x3c8], PT ;  /* 0x0000f20008007a0c */ /* 0x000fe40003fa6270 */
[----:B------:R1:W-:Y:S01]  /*16470*/  @!P1 ST.E.64 [R6.64], R130 ;  /* 0x0000008206009985 */ /* 0x0003e2000c101b08 */
[----:B------:R-:W-:Y:S02]  /*16480*/  @!P0 LEA.HI.X R3, R21, R4, R22, 0x2, P3 ;  /* 0x0000000415038211 */ /* 0x000fe400018f1416 */
[----:B------:R-:W-:-:S03]  /*16490*/  ISETP.GE.AND P3, PT, R17, c[0x0][0x3c8], PT ;  /* 0x0000f20011007a0c */ /* 0x000fc60003f66270 */
[----:B------:R2:W-:Y:S01]  /*164a0*/  @!P0 ST.E.64 [R2.64], R134 ;  /* 0x0000008602008985 */ /* 0x0005e2000c101b08 */
[----:B-1----:R-:W-:-:S04]  /*164b0*/  @!P2 LEA R6, P1, R19, R0, 0x2 ;  /* 0x000000001306a211 */ /* 0x002fc800078210ff */
[----:B------:R-:W-:Y:S02]  /*164c0*/  @!P2 LEA.HI.X R7, R19, R4, R20, 0x2, P1 ;  /* 0x000000041307a211 */ /* 0x000fe400008f1414 */
[----:B--2---:R-:W-:-:S03]  /*164d0*/  @!P4 LEA R2, P0, R10, R0, 0x2 ;  /* 0x000000000a02c211 */ /* 0x004fc600078010ff */
[----:B------:R1:W-:Y:S01]  /*164e0*/  @!P2 ST.E.64 [R6.64], R132 ;  /* 0x000000840600a985 */ /* 0x0003e2000c101b08 */
[----:B------:R-:W-:Y:S02]  /*164f0*/  ISETP.GE.AND P2, PT, R15, c[0x0][0x3c8], PT ;  /* 0x0000f2000f007a0c */ /* 0x000fe40003f46270 */
[----:B------:R-:W-:Y:S02]  /*16500*/  @!P4 LEA.HI.X R3, R10, R4, R11, 0x2, P0 ;  /* 0x000000040a03c211 */ /* 0x000fe400000f140b */
[C---:B------:R-:W-:Y:S02]  /*16510*/  @!P5 LEA R10, P0, R8.reuse, R0, 0x2 ;  /* 0x00000000080ad211 */ /* 0x040fe400078010ff */
[----:B------:R-:W-:Y:S02]  /*16520*/  ISETP.GE.AND P1, PT, R13, c[0x0][0x3c8], PT ;  /* 0x0000f2000d007a0c */ /* 0x000fe40003f26270 */
[----:B------:R-:W-:Y:S02]  /*16530*/  @!P5 LEA.HI.X R11, R8, R4, R9, 0x2, P0 ;  /* 0x00000004080bd211 */ /* 0x000fe400000f1409 */
[----:B------:R-:W-:-:S04]  /*16540*/  @!P3 LEA R8, P0, R17, R0, 0x2 ;  /* 0x000000001108b211 */ /* 0x000fc800078010ff */
[----:B------:R-:W-:Y:S01]  /*16550*/  @!P3 LEA.HI.X R9, R17, R4, R18, 0x2, P0 ;  /* 0x000000041109b211 */ /* 0x000fe200000f1412 */
[----:B------:R2:W-:Y:S01]  /*16560*/  @!P4 ST.E.64 [R2.64], R136 ;  /* 0x000000880200c985 */ /* 0x0005e2000c101b08 */
[----:B-1----:R-:W-:-:S04]  /*16570*/  @!P2 LEA R6, P0, R15, R0, 0x2 ;  /* 0x000000000f06a211 */ /* 0x002fc800078010ff */
[----:B------:R-:W-:Y:S01]  /*16580*/  @!P2 LEA.HI.X R7, R15, R4, R16, 0x2, P0 ;  /* 0x000000040f07a211 */ /* 0x000fe200000f1410 */
[----:B------:R1:W-:Y:S04]  /*16590*/  @!P5 ST.E.64 [R10.64], R140 ;  /* 0x0000008c0a00d985 */ /* 0x0003e8000c101b08 */
[----:B------:R1:W-:Y:S01]  /*165a0*/  @!P3 ST.E.64 [R8.64], R138 ;  /* 0x0000008a0800b985 */ /* 0x0003e2000c101b08 */
[----:B--2---:R-:W-:-:S04]  /*165b0*/  @!P1 LEA R2, P0, R13, R0, 0x2 ;  /* 0x000000000d029211 */ /* 0x004fc800078010ff */
[----:B------:R-:W-:Y:S01]  /*165c0*/  @!P1 LEA.HI.X R3, R13, R4, R14, 0x2, P0 ;  /* 0x000000040d039211 */ /* 0x000fe200000f140e */
[----:B------:R1:W-:Y:S04]  /*165d0*/  @!P2 ST.E.64 [R6.64], R128 ;  /* 0x000000800600a985 */ /* 0x0003e8000c101b08 */
[----:B------:R1:W-:Y:S04]  /*165e0*/  @!P1 ST.E.64 [R2.64], R72 ;  /* 0x0000004802009985 */ /* 0x0003e8000c101b08 */
.L_x_371:
[----:B------:R-:W-:Y:S05]  /*165f0*/  BSYNC B0 ;  /* 0x0000000000007941 */ /* 0x000fea0003800000 */
.L_x_370:
[----:B------:R-:W-:Y:S05]  /*16600*/  BRA.DIV ~URZ, `(.L_x_372) ;  /* 0x000045827f007947 */ /* 0x000fea000b800000 */
[----:B-1----:R1:W2:Y:S02]  /*16610*/  SHFL.IDX PT, R4, R5, 0x2, 0x1c1f ;  /* 0x005c1f0005047f89 */ /* 0x0022a400000e0000 */
.L_x_451:
[----:B------:R-:W-:Y:S05]  /*16620*/  BRA.DIV ~URZ, `(.L_x_373) ;  /* 0x000045d27f007947 */ /* 0x000fea000b800000 */
[----:B----4-:R4:W1:Y:S02]  /*16630*/  SHFL.IDX PT, R0, R12, 0x2, 0x1c1f ;  /* 0x005c1f000c007f89 */ /* 0x01086400000e0000 */
.L_x_452:
[----:B------:R-:W5:Y:S01]  /*16640*/  LDL R2, [R1+0x70] ;  /* 0x0000700001027983 */ /* 0x000f620000100800 */
[----:B------:R-:W-:Y:S01]  /*16650*/  BSSY B0, `(.L_x_374) ;  /* 0x0000033000007945 */ /* 0x000fe20003800000 */
[----:B-----5:R-:W-:-:S13]  /*16660*/  LOP3.LUT P0, RZ, R2, 0x1, RZ, 0xc0, !PT ;  /* 0x0000000102ff7812 */ /* 0x020fda000780c0ff */
        /* <DEDUP_REMOVED lines=18> */
[----:B----4-:R-:W-:Y:S02]  /*16790*/  ISETP.GE.AND P4, PT, R21, c[0x0][0x3c8], PT ;  /* 0x0000f20015007a0c */ /* 0x010fe40003f86270 */
[----:B--2---:R-:W-:-:S07]  /*167a0*/  ISETP.GE.AND P5, PT, R10, c[0x0][0x3c8], PT ;  /* 0x0000f2000a007a0c */ /* 0x004fce0003fa6270 */
[----:B-1----:R-:W-:Y:S02]  /*167b0*/  @!P1 IMAD.MOV.U32 R6, RZ, RZ, R0 ;  /* 0x000000ffff069224 */ /* 0x002fe400078e0000 */
[----:B------:R-:W-:Y:S01]  /*167c0*/  @!P1 IMAD.MOV.U32 R7, RZ, RZ, R4 ;  /* 0x000000ffff079224 */ /* 0x000fe200078e0004 */
[----:B------:R-:W-:-:S03]  /*167d0*/  @!P0 LEA R2, P2, R23, R0, 0x2 ;  /* 0x0000000017028211 */ /* 0x000fc600078410ff */
[----:B------:R-:W-:Y:S01]  /*167e0*/  @!P1 IMAD.WIDE R8, R8, 0x4, R6 ;  /* 0x0000000408089825 */ /* 0x000fe200078e0206 */
[----:B------:R-:W-:Y:S02]  /*167f0*/  @!P0 LEA.HI.X R3, R23, R4, R24, 0x2, P2 ;  /* 0x0000000417038211 */ /* 0x000fe400010f1418 */
[----:B------:R-:W-:Y:S02]  /*16800*/  ISETP.GE.AND P2, PT, R17, c[0x0][0x3c8], PT ;  /* 0x0000f20011007a0c */ /* 0x000fe40003f46270 */
[----:B------:R-:W-:Y:S01]  /*16810*/  @!P1 ST.E.64 [R8.64], R42 ;  /* 0x0000002a08009985 */ /* 0x000fe2000c101b08 */
[----:B------:R-:W-:Y:S02]  /*16820*/  @!P4 LEA R6, P6, R21, R0, 0x2 ;  /* 0x000000001506c211 */ /* 0x000fe400078c10ff */
[----:B------:R-:W-:Y:S01]  /*16830*/  ISETP.GE.AND P3, PT, R19, c[0x0][0x3c8], PT ;  /* 0x0000f20013007a0c */ /* 0x000fe20003f66270 */
[----:B------:R1:W-:Y:S01]  /*16840*/  @!P0 ST.E.64 [R2.64], R32 ;  /* 0x0000002002008985 */ /* 0x0003e2000c101b08 */
[----:B------:R-:W-:-:S02]  /*16850*/  ISETP.GE.AND P1, PT, R15, c[0x0][0x3c8], PT ;  /* 0x0000f2000f007a0c */ /* 0x000fc40003f26270 */
[----:B------:R-:W-:Y:S02]  /*16860*/  ISETP.GE.AND P0, PT, R13, c[0x0][0x3c8], PT ;  /* 0x0000f2000d007a0c */ /* 0x000fe40003f06270 */
[----:B------:R-:W-:-:S05]  /*16870*/  @!P4 LEA.HI.X R7, R21, R4, R22, 0x2, P6 ;  /* 0x000000041507c211 */ /* 0x000fca00030f1416 */
[----:B------:R2:W-:Y:S01]  /*16880*/  @!P4 ST.E.64 [R6.64], R34 ;  /* 0x000000220600c985 */ /* 0x0005e2000c101b08 */
[CC--:B-1----:R-:W-:Y:S02]  /*16890*/  @!P5 LEA R2, P6, R10.reuse, R0.reuse, 0x2 ;  /* 0x000000000a02d211 */ /* 0x0c2fe400078c10ff */
[----:B------:R-:W-:Y:S02]  /*168a0*/  @!P2 LEA R8, P4, R17, R0, 0x2 ;  /* 0x000000001108a211 */ /* 0x000fe400078810ff */
[----:B------:R-:W-:Y:S02]  /*168b0*/  @!P5 LEA.HI.X R3, R10, R4, R11, 0x2, P6 ;  /* 0x000000040a03d211 */ /* 0x000fe400030f140b */
[----:B------:R-:W-:Y:S02]  /*168c0*/  @!P3 LEA R10, P6, R19, R0, 0x2 ;  /* 0x00000000130ab211 */ /* 0x000fe400078c10ff */
[-C--:B------:R-:W-:Y:S01]  /*168d0*/  @!P2 LEA.HI.X R9, R17, R4.reuse, R18, 0x2, P4 ;  /* 0x000000041109a211 */ /* 0x080fe200020f1412 */
[----:B------:R1:W-:Y:S01]  /*168e0*/  @!P5 ST.E.64 [R2.64], R36 ;  /* 0x000000240200d985 */ /* 0x0003e2000c101b08 */
[----:B------:R-:W-:-:S02]  /*168f0*/  @!P3 LEA.HI.X R11, R19, R4, R20, 0x2, P6 ;  /* 0x00000004130bb211 */ /* 0x000fc400030f1414 */
[----:B--2---:R-:W-:-:S04]  /*16900*/  @!P1 LEA R6, P5, R15, R0, 0x2 ;  /* 0x000000000f069211 */ /* 0x004fc800078a10ff */
[----:B------:R-:W-:Y:S01]  /*16910*/  @!P1 LEA.HI.X R7, R15, R4, R16, 0x2, P5 ;  /* 0x000000040f079211 */ /* 0x000fe200028f1410 */
[----:B------:R2:W-:Y:S04]  /*16920*/  @!P3 ST.E.64 [R10.64], R54 ;  /* 0x000000360a00b985 */ /* 0x0005e8000c101b08 */
[----:B------:R2:W-:Y:S04]  /*16930*/  @!P2 ST.E.64 [R8.64], R50 ;  /* 0x000000320800a985 */ /* 0x0005e8000c101b08 */
[----:B------:R2:W-:Y:S01]  /*16940*/  @!P1 ST.E.64 [R6.64], R38 ;  /* 0x0000002606009985 */ /* 0x0005e2000c101b08 */
[----:B-1----:R-:W-:-:S04]  /*16950*/  @!P0 LEA R2, P4, R13, R0, 0x2 ;  /* 0x000000000d028211 */ /* 0x002fc800078810ff */
[----:B------:R-:W-:-:S05]  /*16960*/  @!P0 LEA.HI.X R3, R13, R4, R14, 0x2, P4 ;  /* 0x000000040d038211 */ /* 0x000fca00020f140e */
[----:B------:R2:W-:Y:S04]  /*16970*/  @!P0 ST.E.64 [R2.64], R26 ;  /* 0x0000001a02008985 */ /* 0x0005e8000c101b08 */
.L_x_375:
[----:B------:R-:W-:Y:S05]  /*16980*/  BSYNC B0 ;  /* 0x0000000000007941 */ /* 0x000fea0003800000 */
.L_x_374:
[----:B------:R-:W-:Y:S05]  /*16990*/  BRA.DIV ~URZ, `(.L_x_376) ;  /* 0x000042d27f007947 */ /* 0x000fea000b800000 */
[----:B--2---:R2:W3:Y:S04]  /*169a0*/  SHFL.IDX PT, R4, R5, 0x3, 0x1c1f ;  /* 0x007c1f0005047f89 */ /* 0x0044e800000e0000 */
[----:B-1----:R2:W1:Y:S02]  /*169b0*/  SHFL.IDX PT, R0, R12, 0x3, 0x1c1f ;  /* 0x007c1f000c007f89 */ /* 0x00246400000e0000 */
.L_x_453:
[----:B------:R-:W5:Y:S02]  /*169c0*/  LDL R2, [R1+0x70] ;  /* 0x0000700001027983 */ /* 0x000f640000100800 */
[----:B-----5:R-:W-:-:S13]  /*169d0*/  LOP3.LUT P0, RZ, R2, 0x2, RZ, 0xc0, !PT ;  /* 0x0000000202ff7812 */ /* 0x020fda000780c0ff */
[----:B------:R-:W-:Y:S05]  /*169e0*/  @P0 BRA `(.L_x_364) ;  /* 0x00000f2000000947 */ /* 0x000fea0003800000 */
[----:B------:R-:W5:Y:S04]  /*169f0*/  LDL R6, [R1+0x74] ;  /* 0x0000740001067983 */ /* 0x000f680000100800 */
[----:B--2---:R-:W2:Y:S04]  /*16a00*/  LDL R10, [R1+0x6c] ;  /* 0x00006c00010a7983 */ /* 0x004ea80000100800 */
[----:B----4-:R-:W4:Y:S04]  /*16a10*/  LDL R18, [R1+0x64] ;  /* 0x0000640001127983 */ /* 0x010f280000100800 */
[----:B---3--:R-:W3:Y:S04]  /*16a20*/  LDL R8, [R1+0x68] ;  /* 0x0000680001087983 */ /* 0x008ee80000100800 */
[----:B------:R-:W3:Y:S04]  /*16a30*/  LDL R11, [R1+0xb8] ;  /* 0x0000b800010b7983 */ /* 0x000ee80000100800 */
        /* <DEDUP_REMOVED lines=8> */
[----:B------:R-:W3:Y:S01]  /*16ac0*/  LDL R5, [R1+0x54] ;  /* 0x0000540001057983 */ /* 0x000ee20000100800 */
[----:B-----5:R-:W-:-:S02]  /*16ad0*/  ISETP.GE.AND P0, PT, R6, c[0x0][0x3c8], PT ;  /* 0x0000f20006007a0c */ /* 0x020fc40003f06270 */
[----:B--2---:R-:W-:-:S11]  /*16ae0*/  ISETP.GE.AND P5, PT, R10, c[0x0][0x3c8], PT ;  /* 0x0000f2000a007a0c */ /* 0x004fd60003fa6270 */
[----:B-1----:R-:W-:Y:S02]  /*16af0*/  @!P0 IMAD.MOV.U32 R2, RZ, RZ, R0 ;  /* 0x000000ffff028224 */ /* 0x002fe400078e0000 */
[----:B------:R-:W-:Y:S01]  /*16b00*/  @!P0 IMAD.MOV.U32 R3, RZ, RZ, R4 ;  /* 0x000000ffff038224 */ /* 0x000fe200078e0004 */
[----:B----4-:R-:W-:-:S03]  /*16b10*/  ISETP.GE.AND P3, PT, R18, c[0x0][0x3c8], PT ;  /* 0x0000f20012007a0c */ /* 0x010fc60003f66270 */
[----:B------:R-:W-:Y:S01]  /*16b20*/  @!P0 IMAD.WIDE R2, R6, 0x4, R2 ;  /* 0x0000000406028825 */ /* 0x000fe200078e0202 */
[----:B---3--:R-:W-:-:S04]  /*16b30*/  ISETP.GE.AND P4, PT, R8, c[0x0][0x3c8], PT ;  /* 0x0000f20008007a0c */ /* 0x008fc80003f86270 */
[----:B------:R1:W-:Y:S01]  /*16b40*/  @!P0 ST.E.64 [R2.64], R30 ;  /* 0x0000001e02008985 */ /* 0x0003e2000c101b08 */
[----:B------:R-:W-:-:S04]  /*16b50*/  @!P5 LEA R6, P0, R10, R0, 0x2 ;  /* 0x000000000a06d211 */ /* 0x000fc800078010ff */
[----:B------:R-:W-:-:S05]  /*16b60*/  @!P5 LEA.HI.X R7, R10, R4, R11, 0x2, P0 ;  /* 0x000000040a07d211 */ /* 0x000fca00000f140b */
[----:B------:R-:W-:Y:S01]  /*16b70*/  @!P5 ST.E.64 [R6.64], R44 ;  /* 0x0000002c0600d985 */ /* 0x000fe2000c101b08 */
[-C--:B------:R-:W-:Y:S02]  /*16b80*/  @!P3 LEA R10, P5, R18, R0.reuse, 0x2 ;  /* 0x00000000120ab211 */ /* 0x080fe400078a10ff */
[----:B------:R-:W-:Y:S02]  /*16b90*/  ISETP.GE.AND P2, PT, R16, c[0x0][0x3c8], PT ;  /* 0x0000f20010007a0c */ /* 0x000fe40003f46270 */
[----:B------:R-:W-:Y:S02]  /*16ba0*/  ISETP.GE.AND P1, PT, R14, c[0x0][0x3c8], PT ;  /* 0x0000f2000e007a0c */ /* 0x000fe40003f26270 */
[----:B------:R-:W-:Y:S02]  /*16bb0*/  ISETP.GE.AND P0, PT, R12, c[0x0][0x3c8], PT ;  /* 0x0000f2000c007a0c */ /* 0x000fe40003f06270 */
[----:B-1----:R-:W-:-:S04]  /*16bc0*/  @!P4 LEA R2, P6, R8, R0, 0x2 ;  /* 0x000000000802c211 */ /* 0x002fc800078c10ff */
[----:B------:R-:W-:-:S05]  /*16bd0*/  @!P4 LEA.HI.X R3, R8, R4, R9, 0x2, P6 ;  /* 0x000000040803c211 */ /* 0x000fca00030f1409 */
[----:B------:R1:W-:Y:S01]  /*16be0*/  @!P4 ST.E.64 [R2.64], R48 ;  /* 0x000000300200c985 */ /* 0x0003e2000c101b08 */
[----:B------:R-:W-:-:S04]  /*16bf0*/  @!P2 LEA R8, P6, R16, R0, 0x2 ;  /* 0x000000001008a211 */ /* 0x000fc800078c10ff */
[----:B------:R-:W-:Y:S02]  /*16c00*/  @!P2 LEA.HI.X R9, R16, R4, R17, 0x2, P6 ;  /* 0x000000041009a211 */ /* 0x000fe400030f1411 */
[----:B-1----:R-:W-:-:S04]  /*16c10*/  P2R R2, PR, RZ, 0x20 ;  /* 0x00000020ff027803 */ /* 0x002fc80000000000 */
[----:B------:R-:W-:Y:S02]  /*16c20*/  ISETP.NE.AND P4, PT, R2, RZ, PT ;  /* 0x000000ff0200720c */ /* 0x000fe40003f85270 */
[----:B------:R-:W-:Y:S02]  /*16c30*/  @!P1 LEA R6, P5, R14, R0, 0x2 ;  /* 0x000000000e069211 */ /* 0x000fe400078a10ff */
[----:B------:R-:W-:Y:S02]  /*16c40*/  @!P3 LEA.HI.X R11, R18, R4, R19, 0x2, P4 ;  /* 0x00000004120bb211 */ /* 0x000fe400020f1413 */
[----:B------:R-:W-:Y:S02]  /*16c50*/  @!P0 LEA R2, P4, R12, R0, 0x2 ;  /* 0x000000000c028211 */ /* 0x000fe400078810ff */
[-C--:B------:R-:W-:Y:S02]  /*16c60*/  @!P1 LEA.HI.X R7, R14, R4.reuse, R15, 0x2, P5 ;  /* 0x000000040e079211 */ /* 0x080fe400028f140f */
[----:B------:R-:W-:Y:S01]  /*16c70*/  @!P0 LEA.HI.X R3, R12, R4, R13, 0x2, P4 ;  /* 0x000000040c038211 */ /* 0x000fe200020f140d */
[----:B------:R1:W-:Y:S04]  /*16c80*/  @!P3 ST.E.64 [R10.64], R62 ;  /* 0x0000003e0a00b985 */ /* 0x0003e8000c101b08 */
[----:B------:R1:W-:Y:S04]  /*16c90*/  @!P2 ST.E.64 [R8.64], R60 ;  /* 0x0000003c0800a985 */ /* 0x0003e8000c101b08 */
[----:B------:R1:W-:Y:S04]  /*16ca0*/  @!P1 ST.E.64 [R6.64], R52 ;  /* 0x0000003406009985 */ /* 0x0003e8000c101b08 */
[----:B------:R1:W-:Y:S01]  /*16cb0*/  @!P0 ST.E.64 [R2.64], R40 ;  /* 0x0000002802008985 */ /* 0x0003e2000c101b08 */
[----:B------:R-:W-:-:S13]  /*16cc0*/  ISETP.GE.AND P0, PT, R5, c[0x0][0x3c8], PT ;  /* 0x0000f20005007a0c */ /* 0x000fda0003f06270 */
[----:B------:R-:W-:Y:S05]  /*16cd0*/  @P0 BRA `(.L_x_364) ;  /* 0x00000c3000000947 */ /* 0x000fea0003800000 */
[----:B------:R-:W2:Y:S01]  /*16ce0*/  LDL R12, [R1+0xa0] ;  /* 0x0000a000010c7983 */ /* 0x000ea20000100800 */
[----:B-1----:R-:W-:-:S04]  /*16cf0*/  LEA R2, P0, R5, R0, 0x2 ;  /* 0x0000000005027211 */ /* 0x002fc800078010ff */
[----:B--2---:R-:W-:-:S05]  /*16d00*/  LEA.HI.X R3, R5, R4, R12, 0x2, P0 ;  /* 0x0000000405037211 */ /* 0x004fca00000f140c */
[----:B------:R1:W-:Y:S01]  /*16d10*/  ST.E.64 [R2.64], R28 ;  /* 0x0000001c02007985 */ /* 0x0003e2000c101b08 */
[----:B------:R-:W-:Y:S05]  /*16d20*/  BRA `(.L_x_364) ;  /* 0x00000be000007947 */ /* 0x000fea0003800000 */
.L_x_349:
[----:B------:R-:W2:Y:S04]  /*16d30*/  LDL.LU R0, [R1+0x48] ;  /* 0x0000480001007983 */ /* 0x000ea80000300800 */
[----:B------:R-:W3:Y:S01]  /*16d40*/  LDL.LU R7, [R1+0x4c] ;  /* 0x00004c0001077983 */ /* 0x000ee20000300800 */
[----:B------:R-:W-:Y:S02]  /*16d50*/  ISETP.NE.U32.AND P0, PT, RZ, c[0x0][0x508], PT ;  /* 0x00014200ff007a0c */ /* 0x000fe40003f05070 */
[----:B------:R-:W-:Y:S01]  /*16d60*/  ISETP.NE.U32.AND P3, PT, RZ, c[0x0][0x500], PT ;  /* 0x00014000ff007a0c */ /* 0x000fe20003f65070 */
[----:B------:R-:W4:Y:S01]  /*16d70*/  LDL.LU R6, [R1+0x7c] ;  /* 0x00007c0001067983 */ /* 0x000f220000300800 */
[----:B------:R-:W-:Y:S01]  /*16d80*/  ISETP.NE.AND.EX P2, PT, RZ, c[0x0][0x50c], PT, P0 ;  /* 0x00014300ff007a0c */ /* 0x000fe20003f45300 */
[----:B------:R-:W-:Y:S01]  /*16d90*/  IMAD.MOV.U32 R19, RZ, RZ, c[0x0][0x388] ;  /* 0x0000e200ff137624 */ /* 0x000fe200078e00ff */
[----:B------:R-:W-:-:S02]  /*16da0*/  ISETP.NE.AND.EX P3, PT, RZ, c[0x0][0x504], PT, P3 ;  /* 0x00014100ff007a0c */ /* 0x000fc40003f65330 */
[----:B--2---:R-:W-:-:S09]  /*16db0*/  IADD3 R2, P1, R0, c[0x0][0x500], RZ ;  /* 0x0001400000027a10 */ /* 0x004fd20007f3e0ff */
[----:B------:R-:W-:Y:S01]  /*16dc0*/  @P2 IADD3 R4, P0, R0, c[0x0][0x508], RZ ;  /* 0x0001420000042a10 */ /* 0x000fe20007f1e0ff */
[----:B------:R-:W-:Y:S01]  /*16dd0*/  IMAD.MOV.U32 R0, RZ, RZ, RZ ;  /* 0x000000ffff007224 */ /* 0x000fe200078e00ff */
        /* <DEDUP_REMOVED lines=8> */
[----:B-1----:R1:W2:Y:S04]  /*16e60*/  LDG.E R4, [R2.64] ;  /* 0x0000000802047981 */ /* 0x0022a8000c1e1900 */
[----:B-1----:R-:W2:Y:S02]  /*16e70*/  LDG.E R2, [R2.64+0x4] ;  /* 0x0000040802027981 */ /* 0x002ea4000c1e1900 */
[----:B--2--5:R-:W-:Y:S02]  /*16e80*/  IADD3 R19, -R4, R2, RZ ;  /* 0x0000000204137210 */ /* 0x024fe40007ffe1ff */
.L_x_377:
        /* <DEDUP_REMOVED lines=31> */
[----:B------:R-:W-:-:S04]  /*17080*/  IMAD.WIDE.U32 R6, R6, R8, RZ ;  /* 0x0000000806067225 */ /* 0x000fc800078e00ff */
[----:B------:R-:W-:Y:S01]  /*17090*/  IMAD.IADD R11, R7, 0x1, R11 ;  /* 0x00000001070b7824 */ /* 0x000fe200078e020b */
[----:B------:R-:W-:Y:S01]  /*170a0*/  IADD3 R7, R5, R10, RZ ;  /* 0x0000000a05077210 */ /* 0x000fe20007ffe0ff */
[----:B------:R-:W-:-:S05]  /*170b0*/  @P0 IMAD.HI.U32 R20, R16, c[0x0][0x4ec], RZ ;  /* 0x00013b0010140a27 */ /* 0x000fca00078e00ff */
[----:B------:R-:W-:Y:S02]  /*170c0*/  @P0 SHF.R.U32.HI R2, RZ, c[0x0][0x4f0], R20 ;  /* 0x00013c00ff020a19 */ /* 0x000fe40000011614 */
[----:B------:R-:W-:-:S03]  /*170d0*/  IADD3 R20, P1, P0, R4, R6, R0 ;  /* 0x0000000604147210 */ /* 0x000fc6000783e000 */
[----:B------:R-:W-:Y:S01]  /*170e0*/  IMAD.MOV R6, RZ, RZ, -R2 ;  /* 0x000000ffff067224 */ /* 0x000fe200078e0a02 */
[----:B------:R-:W-:Y:S02]  /*170f0*/  IADD3.X R11, R7, R11, R17, P1, P0 ;  /* 0x0000000b070b7210 */ /* 0x000fe40000fe0411 */
[----:B--2---:R-:W-:-:S05]  /*17100*/  SEL R3, R22, RZ, P2 ;  /* 0x000000ff16037207 */ /* 0x004fca0001000000 */
[-C--:B-----5:R-:W-:Y:S02]  /*17110*/  IMAD R10, R15, R3.reuse, RZ ;  /* 0x000000030f0a7224 */ /* 0x0a0fe400078e02ff */
[----:B------:R-:W-:-:S04]  /*17120*/  IMAD.WIDE.U32 R4, R14, R3, RZ ;  /* 0x000000030e047225 */ /* 0x000fc800078e00ff */
[----:B------:R-:W-:Y:S01]  /*17130*/  IMAD R3, R6, c[0x0][0x4e8], R16 ;  /* 0x00013a0006037a24 */ /* 0x000fe200078e0210 */
[----:B------:R-:W-:Y:S02]  /*17140*/  IADD3 R7, R5, R10, RZ ;  /* 0x0000000a05077210 */ /* 0x000fe40007ffe0ff */
[----:B------:R-:W-:Y:S02]  /*17150*/  IADD3 R4, P1, P0, R2, R20, R4 ;  /* 0x0000001402047210 */ /* 0x000fe4000783e004 */
[----:B------:R-:W-:Y:S01]  /*17160*/  SHF.R.S32.HI R5, RZ, 0x1f, R2 ;  /* 0x0000001fff057819 */ /* 0x000fe20000011402 */
[----:B------:R-:W-:Y:S01]  /*17170*/  IMAD R2, R13, R3, RZ ;  /* 0x000000030d027224 */ /* 0x000fe200078e02ff */
[----:B------:R-:W-:Y:S02]  /*17180*/  SHF.R.S32.HI R6, RZ, 0x1f, R3 ;  /* 0x0000001fff067819 */ /* 0x000fe40000011403 */
[----:B------:R-:W-:Y:S01]  /*17190*/  IADD3.X R5, R5, R11, R7, P1, P0 ;  /* 0x0000000b05057210 */ /* 0x000fe20000fe0407 */
[----:B------:R-:W-:-:S02]  /*171a0*/  IMAD.MOV.U32 R7, RZ, RZ, c[0x0][0x4a8] ;  /* 0x00012a00ff077624 */ /* 0x000fc400078e00ff */
[C---:B------:R-:W-:Y:S02]  /*171b0*/  IMAD R6, R12.reuse, R6, R2 ;  /* 0x000000060c067224 */ /* 0x040fe400078e0202 */
        /* <DEDUP_REMOVED lines=9> */
.L_x_379:
[----:B------:R-:W-:Y:S05]  /*17250*/  BSYNC B0 ;  /* 0x0000000000007941 */ /* 0x000fea0003800000 */
.L_x_378:
[----:B------:R-:W-:-:S13]  /*17260*/  ISETP.GT.AND P0, PT, R18, 0x1, PT ;  /* 0x000000011200780c */ /* 0x000fda0003f04270 */
[----:B------:R-:W-:Y:S05]  /*17270*/  @P0 BRA `(.L_x_364) ;  /* 0x0000069000000947 */ /* 0x000fea0003800000 */
[----:B------:R-:W2:Y:S01]  /*17280*/  LDL.LU R10, [R1+0x2c] ;  /* 0x00002c00010a7983 */ /* 0x000ea20000300800 */
[----:B-1----:R-:W-:Y:S01]  /*17290*/  MOV R2, c[0x0][0x4e8] ;  /* 0x00013a0000027a02 */ /* 0x002fe20000000f00 */
[----:B------:R-:W-:Y:S01]  /*172a0*/  IMAD R4, R17, c[0x0][0x3a0], RZ ;  /* 0x0000e80011047a24 */ /* 0x000fe200078e02ff */
[----:B------:R-:W-:Y:S01]  /*172b0*/  ISETP.GE.AND P2, PT, R244, c[0x0][0x3c8], PT ;  /* 0x0000f200f4007a0c */ /* 0x000fe20003f46270 */
[----:B------:R-:W1:Y:S01]  /*172c0*/  S2R R12, SR_TID.X ;  /* 0x00000000000c7919 */ /* 0x000e620000002100 */
[----:B------:R-:W-:Y:S01]  /*172d0*/  ISETP.NE.AND P0, PT, R2, 0x1, PT ;  /* 0x000000010200780c */ /* 0x000fe20003f05270 */
[----:B------:R-:W-:-:S04]  /*172e0*/  IMAD.WIDE.U32 R2, R0, c[0x0][0x3a0], RZ ;  /* 0x0000e80000027a25 */ /* 0x000fc800078e00ff */
[----:B------:R-:W-:Y:S02]  /*172f0*/  IMAD R0, R0, c[0x0][0x3a4], R4 ;  /* 0x0000e90000007a24 */ /* 0x000fe400078e0204 */
[----:B------:R-:W-:-:S03]  /*17300*/  IMAD R5, R21, c[0x0][0x3f0], RZ ;  /* 0x0000fc0015057a24 */ /* 0x000fc600078e02ff */
[----:B------:R-:W-:Y:S01]  /*17310*/  IADD3 R3, R3, R0, RZ ;  /* 0x0000000003037210 */ /* 0x000fe20007ffe0ff */
[----:B------:R-:W-:-:S04]  /*17320*/  IMAD R7, R9, c[0x0][0x3f4], R5 ;  /* 0x0000fd0009077a24 */ /* 0x000fc800078e0205 */
[----:B------:R-:W-:-:S04]  /*17330*/  IMAD.WIDE.U32 R2, R8, c[0x0][0x3e8], R2 ;  /* 0x0000fa0008027a25 */ /* 0x000fc800078e0002 */
[----:B------:R-:W-:-:S04]  /*17340*/  IMAD R3, R8, c[0x0][0x3ec], R3 ;  /* 0x0000fb0008037a24 */ /* 0x000fc800078e0203 */
[----:B------:R-:W-:Y:S01]  /*17350*/  IMAD.WIDE.U32 R2, R9, c[0x0][0x3f0], R2 ;  /* 0x0000fc0009027a25 */ /* 0x000fe200078e0002 */
[----:B-1----:R-:W-:-:S04]  /*17360*/  SHF.R.S32.HI R11, RZ, 0x1f, R12 ;  /* 0x0000001fff0b7819 */ /* 0x002fc8000001140c */
[----:B------:R-:W-:Y:S02]  /*17370*/  IADD3 R3, R3, R7, RZ ;  /* 0x0000000703037210 */ /* 0x000fe40007ffe0ff */
[----:B------:R-:W-:-:S04]  /*17380*/  LEA.HI R11, R11, R12, RZ, 0x3 ;  /* 0x0000000c0b0b7211 */ /* 0x000fc800078f18ff */
[----:B------:R-:W-:Y:S02]  /*17390*/  SHF.R.S32.HI R11, RZ, 0x3, R11 ;  /* 0x00000003ff0b7819 */ /* 0x000fe4000001140b */
[----:B--2---:R-:W-:-:S04]  /*173a0*/  LEA R4, R10, R251, 0x7 ;  /* 0x000000fb0a047211 */ /* 0x004fc800078e38ff */
[----:B------:R-:W-:Y:S01]  /*173b0*/  MOV R0, R4 ;  /* 0x0000000400007202 */ /* 0x000fe20000000f00 */
[----:B------:R-:W-:-:S05]  /*173c0*/  @P0 IMAD.HI.U32 R6, R4, c[0x0][0x4ec], RZ ;  /* 0x00013b0004060a27 */ /* 0x000fca00078e00ff */
[----:B------:R-:W-:-:S04]  /*173d0*/  @P0 SHF.R.U32.HI R0, RZ, c[0x0][0x4f0], R6 ;  /* 0x00013c00ff000a19 */ /* 0x000fc80000011606 */
[----:B------:R-:W-:Y:S01]  /*173e0*/  SHF.R.S32.HI R6, RZ, 0x1f, R0 ;  /* 0x0000001fff067819 */ /* 0x000fe20000011400 */
[C---:B------:R-:W-:Y:S01]  /*173f0*/  IMAD.WIDE.U32 R2, R0.reuse, c[0x0][0x3e0], R2 ;  /* 0x0000f80000027a25 */ /* 0x040fe200078e0002 */
[----:B------:R-:W-:-:S03]  /*17400*/  IADD3 R5, -R0, RZ, RZ ;  /* 0x000000ff00057210 */ /* 0x000fc60007ffe1ff */
[----:B------:R-:W-:Y:S02]  /*17410*/  IMAD R6, R6, c[0x0][0x3e0], RZ ;  /* 0x0000f80006067a24 */ /* 0x000fe400078e02ff */
[----:B------:R-:W-:Y:S02]  /*17420*/  IMAD R4, R5, c[0x0][0x4e8], R4 ;  /* 0x00013a0005047a24 */ /* 0x000fe400078e0204 */
[----:B------:R-:W-:-:S03]  /*17430*/  IMAD R6, R0, c[0x0][0x3e4], R6 ;  /* 0x0000f90000067a24 */ /* 0x000fc600078e0206 */
[----:B------:R-:W-:Y:S02]  /*17440*/  SHF.R.S32.HI R0, RZ, 0x1f, R4 ;  /* 0x0000001fff007819 */ /* 0x000fe40000011404 */
[----:B------:R-:W-:-:S03]  /*17450*/  IADD3 R3, R3, R6, RZ ;  /* 0x0000000603037210 */ /* 0x000fc60007ffe0ff */
[----:B------:R-:W-:Y:S02]  /*17460*/  IMAD R0, R0, c[0x0][0x3d8], RZ ;  /* 0x0000f60000007a24 */ /* 0x000fe400078e02ff */
[----:B------:R-:W-:-:S04]  /*17470*/  IMAD.WIDE.U32 R2, R4, c[0x0][0x3d8], R2 ;  /* 0x0000f60004027a25 */ /* 0x000fc800078e0002 */
[----:B------:R-:W-:Y:S01]  /*17480*/  IMAD R4, R4, c[0x0][0x3dc], R0 ;  /* 0x0000f70004047a24 */ /* 0x000fe200078e0200 */
[----:B------:R-:W-:Y:S02]  /*17490*/  LEA R6, P0, R2, c[0x0][0x380], 0x1 ;  /* 0x0000e00002067a11 */ /* 0x000fe400078008ff */
[----:B------:R-:W-:Y:S02]  /*174a0*/  LEA R0, R10, R11, 0x7 ;  /* 0x0000000b0a007211 */ /* 0x000fe400078e38ff */
[----:B------:R-:W-:-:S04]  /*174b0*/  IADD3 R4, R3, R4, RZ ;  /* 0x0000000403047210 */ /* 0x000fc80007ffe0ff */
[----:B------:R-:W-:Y:S01]  /*174c0*/  LEA.HI.X R5, R2, c[0x0][0x384], R4, 0x1, P0 ;  /* 0x0000e10002057a11 */ /* 0x000fe200000f0c04 */
[----:B------:R-:W-:Y:S05]  /*174d0*/  BRA.DIV ~URZ, `(.L_x_380) ;  /* 0x000038627f007947 */ /* 0x000fea000b800000 */
[----:B------:R1:W2:Y:S02]  /*174e0*/  SHFL.IDX PT, R7, R5, RZ, 0x181f ;  /* 0x00181fff05077589 */ /* 0x0002a400000e0000 */
.L_x_454:
[----:B------:R-:W-:Y:S05]  /*174f0*/  BRA.DIV ~URZ, `(.L_x_381) ;  /* 0x000038b27f007947 */ /* 0x000fea000b800000 */
[----:B------:R3:W4:Y:S02]  /*17500*/  SHFL.IDX PT, R2, R6, RZ, 0x181f ;  /* 0x00181fff06027589 */ /* 0x00072400000e0000 */
.L_x_455:
[----:B------:R-:W-:-:S05]  /*17510*/  IMAD R4, R19, c[0x0][0x4e8], RZ ;  /* 0x00013a0013047a24 */ /* 0x000fca00078e02ff */
[----:B------:R-:W-:-:S13]  /*17520*/  ISETP.GE.OR P0, PT, R0, R4, P2 ;  /* 0x000000040000720c */ /* 0x000fda0001706670 */
[----:B----4-:R-:W-:-:S04]  /*17530*/  @!P0 LEA R2, P1, R244, R2, 0x1 ;  /* 0x00000002f4028211 */ /* 0x010fc800078208ff */
[----:B--2---:R-:W-:-:S05]  /*17540*/  @!P0 LEA.HI.X R3, R244, R7, R245, 0x1, P1 ;  /* 0x00000007f4038211 */ /* 0x004fca00008f0cf5 */
[----:B------:R2:W-:Y:S01]  /*17550*/  @!P0 ST.E.128 [R2.64], RZ ;  /* 0x000000ff02008985 */ /* 0x0005e2000c101d08 */
[----:B------:R-:W-:Y:S05]  /*17560*/  BRA.DIV ~URZ, `(.L_x_382) ;  /* 0x000038b27f007947 */ /* 0x000fea000b800000 */
[----:B------:R4:W1:Y:S04]  /*17570*/  SHFL.IDX PT, R7, R5, 0x1, 0x181f ;  /* 0x00381f0005077f89 */ /* 0x00086800000e0000 */
[----:B--2---:R4:W2:Y:S02]  /*17580*/  SHFL.IDX PT, R2, R6, 0x1, 0x181f ;  /* 0x00381f0006027f89 */ /* 0x0048a400000e0000 */
.L_x_456:
[----:B------:R-:W-:-:S04]  /*17590*/  IADD3 R3, R0, 0x10, RZ ;  /* 0x0000001000037810 */ /* 0x000fc80007ffe0ff */
[----:B------:R-:W-:-:S13]  /*175a0*/  ISETP.GE.OR P0, PT, R3, R4, P2 ;  /* 0x000000040300720c */ /* 0x000fda0001706670 */
[----:B--2---:R-:W-:-:S04]  /*175b0*/  @!P0 LEA R2, P1, R244, R2, 0x1 ;  /* 0x00000002f4028211 */ /* 0x004fc800078208ff */
[----:B-1----:R-:W-:-:S05]  /*175c0*/  @!P0 LEA.HI.X R3, R244, R7, R245, 0x1, P1 ;  /* 0x00000007f4038211 */ /* 0x002fca00008f0cf5 */
[----:B------:R1:W-:Y:S01]  /*175d0*/  @!P0 ST.E.128 [R2.64], RZ ;  /* 0x000000ff02008985 */ /* 0x0003e2000c101d08 */
[----:B------:R-:W-:Y:S05]  /*175e0*/  BRA.DIV ~URZ, `(.L_x_383) ;  /* 0x000039027f007947 */ /* 0x000fea000b800000 */
[----:B------:R2:W1:Y:S02]  /*175f0*/  SHFL.IDX PT, R7, R5, 0x2, 0x181f ;  /* 0x00581f0005077f89 */ /* 0x00046400000e0000 */
.L_x_457:
[----:B------:R-:W-:Y:S05]  /*17600*/  BRA.DIV ~URZ, `(.L_x_384) ;  /* 0x000039527f007947 */ /* 0x000fea000b800000 */
[----:B-1----:R1:W2:Y:S02]  /*17610*/  SHFL.IDX PT, R2, R6, 0x2, 0x181f ;  /* 0x00581f0006027f89 */ /* 0x0022a400000e0000 */
.L_x_458:
[----:B------:R-:W-:-:S04]  /*17620*/  IADD3 R3, R0, 0x20, RZ ;  /* 0x0000002000037810 */ /* 0x000fc80007ffe0ff */
[----:B------:R-:W-:-:S13]  /*17630*/  ISETP.GE.OR P0, PT, R3, R4, P2 ;  /* 0x000000040300720c */ /* 0x000fda0001706670 */
[----:B--2---:R-:W-:-:S04]  /*17640*/  @!P0 LEA R2, P1, R244, R2, 0x1 ;  /* 0x00000002f4028211 */ /* 0x004fc800078208ff */
[----:B------:R-:W-:-:S05]  /*17650*/  @!P0 LEA.HI.X R3, R244, R7, R245, 0x1, P1 ;  /* 0x00000007f4038211 */ /* 0x000fca00008f0cf5 */
[----:B------:R2:W-:Y:S01]  /*17660*/  @!P0 ST.E.128 [R2.64], RZ ;  /* 0x000000ff02008985 */ /* 0x0005e2000c101d08 */
[----:B------:R-:W-:Y:S05]  /*17670*/  BRA.DIV ~URZ, `(.L_x_385) ;  /* 0x000039527f007947 */ /* 0x000fea000b800000 */
[----:B------:R1:W2:Y:S04]  /*17680*/  SHFL.IDX PT, R7, R5, 0x3, 0x181f ;  /* 0x00781f0005077f89 */ /* 0x0002a800000e0000 */
[----:B--2---:R1:W2:Y:S02]  /*17690*/  SHFL.IDX PT, R2, R6, 0x3, 0x181f ;  /* 0x00781f0006027f89 */ /* 0x0042a400000e0000 */
.L_x_459:
[----:B------:R-:W-:-:S04]  /*176a0*/  IADD3 R3, R0, 0x30, RZ ;  /* 0x0000003000037810 */ /* 0x000fc80007ffe0ff */
[----:B------:R-:W-:-:S13]  /*176b0*/  ISETP.GE.OR P0, PT, R3, R4, P2 ;  /* 0x000000040300720c */ /* 0x000fda0001706670 */
[----:B--2---:R-:W-:-:S04]  /*176c0*/  @!P0 LEA R2, P1, R244, R2, 0x1 ;  /* 0x00000002f4028211 */ /* 0x004fc800078208ff */
[----:B------:R-:W-:-:S05]  /*176d0*/  @!P0 LEA.HI.X R3, R244, R7, R245, 0x1, P1 ;  /* 0x00000007f4038211 */ /* 0x000fca00008f0cf5 */
[----:B------:R2:W-:Y:S01]  /*176e0*/  @!P0 ST.E.128 [R2.64], RZ ;  /* 0x000000ff02008985 */ /* 0x0005e2000c101d08 */
[----:B------:R-:W-:Y:S05]  /*176f0*/  BRA.DIV ~URZ, `(.L_x_386) ;  /* 0x000039a27f007947 */ /* 0x000fea000b800000 */
[----:B------:R1:W2:Y:S02]  /*17700*/  SHFL.IDX PT, R7, R5, 0x4, 0x181f ;  /* 0x00981f0005077f89 */ /* 0x0002a400000e0000 */
.L_x_460:
[----:B------:R-:W-:Y:S05]  /*17710*/  BRA.DIV ~URZ, `(.L_x_387) ;  /* 0x000039f27f007947 */ /* 0x000fea000b800000 */
[----:B--2---:R2:W1:Y:S02]  /*17720*/  SHFL.IDX PT, R2, R6, 0x4, 0x181f ;  /* 0x00981f0006027f89 */ /* 0x00446400000e0000 */
.L_x_461:
[----:B------:R-:W-:-:S04]  /*17730*/  IADD3 R3, R0, 0x40, RZ ;  /* 0x0000004000037810 */ /* 0x000fc80007ffe0ff */
[----:B------:R-:W-:-:S13]  /*17740*/  ISETP.GE.OR P0, PT, R3, R4, P2 ;  /* 0x000000040300720c */ /* 0x000fda0001706670 */
[----:B-1----:R-:W-:-:S04]  /*17750*/  @!P0 LEA R2, P1, R244, R2, 0x1 ;  /* 0x00000002f4028211 */ /* 0x002fc800078208ff */
[----:B------:R-:W-:-:S05]  /*17760*/  @!P0 LEA.HI.X R3, R244, R7, R245, 0x1, P1 ;  /* 0x00000007f4038211 */ /* 0x000fca00008f0cf5 */
[----:B------:R1:W-:Y:S01]  /*17770*/  @!P0 ST.E.128 [R2.64], RZ ;  /* 0x000000ff02008985 */ /* 0x0003e2000c101d08 */
[----:B------:R-:W-:Y:S05]  /*17780*/  BRA.DIV ~URZ, `(.L_x_388) ;  /* 0x000039f27f007947 */ /* 0x000fea000b800000 */
[----:B------:R1:W2:Y:S04]  /*17790*/  SHFL.IDX PT, R7, R5, 0x5, 0x181f ;  /* 0x00b81f0005077f89 */ /* 0x0002a800000e0000 */
[----:B-1----:R1:W3:Y:S02]  /*177a0*/  SHFL.IDX PT, R2, R6, 0x5, 0x181f ;  /* 0x00b81f0006027f89 */ /* 0x0022e400000e0000 */
.L_x_462:
[----:B------:R-:W-:-:S04]  /*177b0*/  IADD3 R3, R0, 0x50, RZ ;  /* 0x0000005000037810 */ /* 0x000fc80007ffe0ff */
[----:B------:R-:W-:-:S13]  /*177c0*/  ISETP.GE.OR P0, PT, R3, R4, P2 ;  /* 0x000000040300720c */ /* 0x000fda0001706670 */
[----:B---3--:R-:W-:-:S04]  /*177d0*/  @!P0 LEA R2, P1, R244, R2, 0x1 ;  /* 0x00000002f4028211 */ /* 0x008fc800078208ff */
[----:B--2---:R-:W-:-:S05]  /*177e0*/  @!P0 LEA.HI.X R3, R244, R7, R245, 0x1, P1 ;  /* 0x00000007f4038211 */ /* 0x004fca00008f0cf5 */
[----:B------:R2:W-:Y:S01]  /*177f0*/  @!P0 ST.E.128 [R2.64], RZ ;  /* 0x000000ff02008985 */ /* 0x0005e2000c101d08 */
[----:B------:R-:W-:Y:S05]  /*17800*/  BRA.DIV ~URZ, `(.L_x_389) ;  /* 0x00003a427f007947 */ /* 0x000fea000b800000 */
[----:B------:R3:W1:Y:S02]  /*17810*/  SHFL.IDX PT, R7, R5, 0x6, 0x181f ;  /* 0x00d81f0005077f89 */ /* 0x00066400000e0000 */
.L_x_463:
[----:B------:R-:W-:Y:S05]  /*17820*/  BRA.DIV ~URZ, `(.L_x_390) ;  /* 0x00003a927f007947 */ /* 0x000fea000b800000 */
[----:B--2---:R2:W3:Y:S02]  /*17830*/  SHFL.IDX PT, R2, R6, 0x6, 0x181f ;  /* 0x00d81f0006027f89 */ /* 0x0044e400000e0000 */
.L_x_464:
[----:B------:R-:W-:-:S04]  /*17840*/  IADD3 R3, R0, 0x60, RZ ;  /* 0x0000006000037810 */ /* 0x000fc80007ffe0ff */
[----:B------:R-:W-:-:S13]  /*17850*/  ISETP.GE.OR P0, PT, R3, R4, P2 ;  /* 0x000000040300720c */ /* 0x000fda0001706670 */
[----:B---3--:R-:W-:-:S04]  /*17860*/  @!P0 LEA R2, P1, R244, R2, 0x1 ;  /* 0x00000002f4028211 */ /* 0x008fc800078208ff */
[----:B-1----:R-:W-:-:S05]  /*17870*/  @!P0 LEA.HI.X R3, R244, R7, R245, 0x1, P1 ;  /* 0x00000007f4038211 */ /* 0x002fca00008f0cf5 */
[----:B------:R1:W-:Y:S01]  /*17880*/  @!P0 ST.E.128 [R2.64], RZ ;  /* 0x000000ff02008985 */ /* 0x0003e2000c101d08 */
[----:B------:R-:W-:Y:S05]  /*17890*/  BRA.DIV ~URZ, `(.L_x_391) ;  /* 0x00003a927f007947 */ /* 0x000fea000b800000 */
[----:B----4-:R-:W3:Y:S04]  /*178a0*/  SHFL.IDX PT, R5, R5, 0x7, 0x181f ;  /* 0x00f81f0005057f89 */ /* 0x010ee800000e0000 */
[----:B-1----:R1:W4:Y:S02]  /*178b0*/  SHFL.IDX PT, R2, R6, 0x7, 0x181f ;  /* 0x00f81f0006027f89 */ /* 0x00232400000e0000 */
.L_x_465:
[----:B------:R-:W-:-:S04]  /*178c0*/  IADD3 R0, R0, 0x70, RZ ;  /* 0x0000007000007810 */ /* 0x000fc80007ffe0ff */
[----:B------:R-:W-:-:S13]  /*178d0*/  ISETP.GE.OR P0, PT, R0, R4, P2 ;  /* 0x000000040000720c */ /* 0x000fda0001706670 */
[----:B----4-:R-:W-:-:S04]  /*178e0*/  @!P0 LEA R2, P1, R244, R2, 0x1 ;  /* 0x00000002f4028211 */ /* 0x010fc800078208ff */
[----:B---3--:R-:W-:-:S05]  /*178f0*/  @!P0 LEA.HI.X R3, R244, R5, R245, 0x1, P1 ;  /* 0x00000005f4038211 */ /* 0x008fca00008f0cf5 */
[----:B------:R3:W-:Y:S04]  /*17900*/  @!P0 ST.E.128 [R2.64], RZ ;  /* 0x000000ff02008985 */ /* 0x0007e8000c101d08 */
.L_x_364:
[----:B------:R-:W-:Y:S05]  /*17910*/  BSYNC B1 ;  /* 0x0000000000017941 */ /* 0x000fea0003800000 */
.L_x_348:
        /* <DEDUP_REMOVED lines=15> */
.L_x_466:
[----:B------:R-:W-:Y:S05]  /*17a10*/  BRA.DIV ~URZ, `(.L_x_394) ;  /* 0x00003a527f007947 */ /* 0x000fea000b800000 */
[----:B------:R3:W1:Y:S02]  /*17a20*/  SHFL.IDX PT, R8, R46, 0x1, 0x1f ;  /* 0x00201f002e087f89 */ /* 0x00066400000e0000 */
.L_x_467:
[----:B------:R-:W5:Y:S01]  /*17a30*/  LDL R0, [R1+0x34] ;  /* 0x0000340001007983 */ /* 0x000f620000100800 */
[----:B------:R-:W-:Y:S02]  /*17a40*/  IMAD.MOV.U32 R6, RZ, RZ, RZ ;  /* 0x000000ffff067224 */ /* 0x000fe400078e00ff */
[----:B-----5:R-:W-:-:S05]  /*17a50*/  IMAD.IADD R0, R0, 0x1, R13 ;  /* 0x0000000100007824 */ /* 0x020fca00078e020d */
[----:B------:R-:W-:-:S13]  /*17a60*/  ISETP.GE.OR P0, PT, R0, c[0x0][0x53c], !P6 ;  /* 0x00014f0000007a0c */ /* 0x000fda0007706670 */
[----:B------:R-:W-:Y:S01]  /*17a70*/  @!P0 MOV R2, 0x4 ;  /* 0x0000000400028802 */ /* 0x000fe20000000f00 */
[----:B------:R-:W-:-:S04]  /*17a80*/  @!P0 IMAD.MOV.U32 R4, RZ, RZ, 0x4 ;  /* 0x00000004ff048424 */ /* 0x000fc800078e00ff */
[----:B------:R-:W-:-:S04]  /*17a90*/  @!P0 IMAD.WIDE R4, R0, R4, c[0x0][0x580] ;  /* 0x0001600000048625 */ /* 0x000fc800078e0204 */
[----:B----4-:R-:W-:Y:S01]  /*17aa0*/  @!P0 IMAD.WIDE R2, R0, R2, c[0x0][0x578] ;  /* 0x00015e0000028625 */ /* 0x010fe200078e0202 */
        /* <DEDUP_REMOVED lines=11> */
.L_x_468:
        /* <DEDUP_REMOVED lines=16> */
.L_x_469:
[----:B----4-:R-:W-:Y:S01]  /*17c60*/  IMAD R0, R0, c[0x0][0x538], RZ ;  /* 0x00014e0000007a24 */ /* 0x010fe200078e02ff */
[----:B------:R-:W-:Y:S04]  /*17c70*/  BSSY B1, `(.L_x_397) ;  /* 0x0000084000017945 */ /* 0x000fe80003800000 */
[----:B-1----:R-:W-:-:S04]  /*17c80*/  IADD3 R8, R0, R8, RZ ;  /* 0x0000000800087210 */ /* 0x002fc80007ffe0ff */
[----:B--2---:R-:W-:-:S13]  /*17c90*/  ISETP.GT.AND P0, PT, R8, R9, PT ;  /* 0x000000090800720c */ /* 0x004fda0003f04270 */
[----:B------:R-:W-:Y:S05]  /*17ca0*/  @P0 BRA `(.L_x_398) ;  /* 0x0000025000000947 */ /* 0x000fea0003800000 */
.L_x_402:
        /* <DEDUP_REMOVED lines=8> */
[----:B---3--:R-:W-:Y:S02]  /*17d30*/  @!P0 MOV R4, 0x4 ;  /* 0x0000000400048802 */ /* 0x008fe40000000f00 */
[----:B------:R-:W-:-:S03]  /*17d40*/  @!P0 MOV R2, 0x4 ;  /* 0x0000000400028802 */ /* 0x000fc60000000f00 */
[----:B------:R-:W-:-:S04]  /*17d50*/  @!P0 IMAD.WIDE R4, R0, R4, c[0x0][0x580] ;  /* 0x0001600000048625 */ /* 0x000fc800078e0204 */
[----:B------:R-:W-:Y:S01]  /*17d60*/  @!P0 IMAD.WIDE R2, R0, R2, c[0x0][0x578] ;  /* 0x00015e0000028625 */ /* 0x000fe200078e0202 */
[----:B------:R-:W2:Y:S04]  /*17d70*/  @!P0 LDG.E R6, [R4.64] ;  /* 0x0000000804068981 */ /* 0x000ea8000c1e1900 */
[----:B------:R-:W2:Y:S02]  /*17d80*/  @!P0 LDG.E R7, [R2.64] ;  /* 0x0000000802078981 */ /* 0x000ea4000c1e1900 */
[----:B--2---:R-:W-:Y:S01]  /*17d90*/  IMAD R0, R7, R6, RZ ;  /* 0x0000000607007224 */ /* 0x004fe200078e02ff */
[----:B------:R-:W-:Y:S05]  /*17da0*/  BRA.DIV ~URZ, `(.L_x_400) ;  /* 0x000039227f007947 */ /* 0x000fea000b800000 */
[----:B------:R1:W2:Y:S02]  /*17db0*/  SHFL.UP PT, R2, R0, 0x1, RZ ;  /* 0x0420000000027989 */ /* 0x0002a400000e00ff */
.L_x_470:
        /* <DEDUP_REMOVED lines=16> */
.L_x_471:
[----:B--2---:R-:W-:-:S05]  /*17ec0*/  IMAD R0, R0, c[0x0][0x538], RZ ;  /* 0x00014e0000007a24 */ /* 0x004fca00078e02ff */
[----:B------:R-:W-:-:S04]  /*17ed0*/  IADD3 R8, R0, R8, RZ ;  /* 0x0000000800087210 */ /* 0x000fc80007ffe0ff */
[----:B------:R-:W-:-:S13]  /*17ee0*/  ISETP.GT.AND P0, PT, R8, R9, PT ;  /* 0x000000090800720c */ /* 0x000fda0003f04270 */
[----:B-1----:R-:W-:Y:S05]  /*17ef0*/  @!P0 BRA `(.L_x_402) ;  /* 0xfffffdb000008947 */ /* 0x002fea000383ffff */
.L_x_398:
[----:B------:R-:W-:-:S05]  /*17f00*/  IADD3 R11, -R0, R8, RZ ;  /* 0x00000008000b7210 */ /* 0x000fca0007ffe1ff */
[----:B------:R-:W-:-:S05]  /*17f10*/  IMAD R0, R4, c[0x0][0x538], R11 ;  /* 0x00014e0004007a24 */ /* 0x000fca00078e020b */
[----:B------:R-:W-:Y:S01]  /*17f20*/  ISETP.GT.AND P0, PT, R0, R9, PT ;  /* 0x000000090000720c */ /* 0x000fe20003f04270 */
[----:B------:R-:W-:-:S12]  /*17f30*/  BRA.DIV ~URZ, `(.L_x_403) ;  /* 0x000039927f007947 */ /* 0x000fd8000b800000 */
[----:B------:R-:W-:-:S04]  /*17f40*/  VOTE.ANY R0, PT, !P0 ;  /* 0x0000000000007806 */ /* 0x000fc800040e0100 */
.L_x_472:
[----:B------:R1:W2:Y:S01]  /*17f50*/  POPC R10, R0 ;  /* 0x00000000000a7309 */ /* 0x0002a20000000000 */
[----:B------:R-:W-:Y:S05]  /*17f60*/  BRA.DIV ~URZ, `(.L_x_404) ;  /* 0x000039a27f007947 */ /* 0x000fea000b800000 */
[----:B--2---:R2:W4:Y:S04]  /*17f70*/  SHFL.IDX PT, R8, R6, R10, 0x1f ;  /* 0x00001f0a06087589 */ /* 0x00452800000e0000 */
[----:B------:R2:W1:Y:S02]  /*17f80*/  SHFL.IDX PT, R7, R7, R10, 0x1f ;  /* 0x00001f0a07077589 */ /* 0x00046400000e0000 */
.L_x_473:
[----:B------:R-:W-:Y:S01]  /*17f90*/  ISETP.NE.AND P0, PT, R0, RZ, PT ;  /* 0x000000ff0000720c */ /* 0x000fe20003f05270 */
[----:B------:R-:W-:-:S12]  /*17fa0*/  BSSY B0, `(.L_x_405) ;  /* 0x0000005000007945 */ /* 0x000fd80003800000 */
[----:B------:R-:W-:Y:S05]  /*17fb0*/  @!P0 BRA `(.L_x_406) ;  /* 0x0000003000008947 */ /* 0x000fea0003800000 */
[----:B-1----:R-:W-:Y:S01]  /*17fc0*/  IADD3 R0, R10, -0x1, RZ ;  /* 0xffffffff0a007810 */ /* 0x002fe20007ffe0ff */
[----:B------:R-:W-:Y:S05]  /*17fd0*/  BRA.DIV ~URZ, `(.L_x_407) ;  /* 0x00003a027f007947 */ /* 0x000fea000b800000 */
[----:B------:R1:W2:Y:S02]  /*17fe0*/  SHFL.IDX PT, R12, R4, R0, 0x1f ;  /* 0x00001f00040c7589 */ /* 0x0002a400000e0000 */
.L_x_406:
[----:B------:R-:W-:Y:S05]  /*17ff0*/  BSYNC B0 ;  /* 0x0000000000007941 */ /* 0x000fea0003800000 */
.L_x_405:
[----:B--2---:R-:W-:Y:S01]  /*18000*/  IMAD R6, R12, c[0x0][0x538], R11 ;  /* 0x00014e000c067a24 */ /* 0x004fe200078e020b */
[----:B----4-:R-:W-:Y:S02]  /*18010*/  IABS R2, R8 ;  /* 0x0000000800027213 */ /* 0x010fe40000000000 */
[----:B-1----:R-:W-:Y:S01]  /*18020*/  IABS R3, R7 ;  /* 0x0000000700037213 */ /* 0x002fe20000000000 */
[----:B------:R-:W-:Y:S01]  /*18030*/  IMAD.IADD R9, R9, 0x1, -R6 ;  /* 0x0000000109097824 */ /* 0x000fe200078e0a06 */
[----:B------:R1:W-:Y:S01]  /*18040*/  STL [R1+0x28], R6 ;  /* 0x0000280601007387 */ /* 0x0003e20000100800 */
[----:B---3--:R-:W2:Y:S03]  /*18050*/  I2F.RP R4, R2 ;  /* 0x0000000200047306 */ /* 0x008ea60000209400 */
[----:B------:R-:W3:Y:S05]  /*18060*/  LDL.LU R14, [R1+0x34] ;  /* 0x00003400010e7983 */ /* 0x000eea0000300800 */
[----:B--2---:R-:W2:Y:S02]  /*18070*/  MUFU.RCP R4, R4 ;  /* 0x0000000400047308 */ /* 0x004ea40000001000 */
[----:B--2---:R-:W-:-:S06]  /*18080*/  IADD3 R4, R4, 0xffffffe, RZ ;  /* 0x0ffffffe04047810 */ /* 0x004fcc0007ffe0ff */
[----:B------:R-:W2:Y:S01]  /*18090*/  F2I.FTZ.U32.TRUNC.NTZ R5, R4 ;  /* 0x0000000400057305 */ /* 0x000ea2000021f000 */
[----:B-1----:R-:W-:Y:S02]  /*180a0*/  MOV R6, R3 ;  /* 0x0000000300067202 */ /* 0x002fe40000000f00 */
[----:B------:R-:W-:Y:S01]  /*180b0*/  IABS R11, R9 ;  /* 0x00000009000b7213 */ /* 0x000fe20000000000 */
[----:B--2---:R-:W-:-:S04]  /*180c0*/  IMAD.MOV R0, RZ, RZ, -R5 ;  /* 0x000000ffff007224 */ /* 0x004fc800078e0a05 */
[----:B------:R-:W-:Y:S01]  /*180d0*/  IMAD.MOV.U32 R4, RZ, RZ, R0 ;  /* 0x000000ffff047224 */ /* 0x000fe200078e0000 */
[----:B------:R-:W-:-:S03]  /*180e0*/  IABS R0, R8 ;  /* 0x0000000800007213 */ /* 0x000fc60000000000 */
[----:B------:R-:W-:Y:S02]  /*180f0*/  IMAD R3, R4, R2, RZ ;  /* 0x0000000204037224 */ /* 0x000fe400078e02ff */
[----:B------:R-:W-:Y:S01]  /*18100*/  IMAD.MOV.U32 R4, RZ, RZ, RZ ;  /* 0x000000ffff047224 */ /* 0x000fe200078e00ff */
[----:B------:R-:W1:Y:S01]  /*18110*/  I2F.RP R12, R6 ;  /* 0x00000006000c7306 */ /* 0x000e620000209400 */
[----:B------:R-:W-:Y:S02]  /*18120*/  IMAD.MOV R0, RZ, RZ, -R0 ;  /* 0x000000ffff007224 */ /* 0x000fe400078e0a00 */
[----:B------:R-:W-:-:S04]  /*18130*/  IMAD.HI.U32 R5, R5, R3, R4 ;  /* 0x0000000305057227 */ /* 0x000fc800078e0004 */
[----:B------:R-:W-:Y:S01]  /*18140*/  IMAD.MOV.U32 R3, RZ, RZ, R11 ;  /* 0x000000ffff037224 */ /* 0x000fe200078e000b */
[----:B------:R-:W-:-:S03]  /*18150*/  MOV R4, R0 ;  /* 0x0000000000047202 */ /* 0x000fc60000000f00 */
[----:B------:R-:W-:-:S04]  /*18160*/  IMAD.HI.U32 R0, R5, R3, RZ ;  /* 0x0000000305007227 */ /* 0x000fc800078e00ff */
[----:B------:R-:W-:Y:S02]  /*18170*/  IMAD R3, R0, R4, R3 ;  /* 0x0000000400037224 */ /* 0x000fe400078e0203 */
[----:B-1----:R-:W1:Y:S03]  /*18180*/  MUFU.RCP R4, R12 ;  /* 0x0000000c00047308 */ /* 0x002e660000001000 */
[----:B------:R-:W-:-:S13]  /*18190*/  ISETP.GT.U32.AND P0, PT, R2, R3, PT ;  /* 0x000000030200720c */ /* 0x000fda0003f04070 */
[----:B------:R-:W-:Y:S01]  /*181a0*/  @!P0 IMAD.IADD R3, R3, 0x1, -R2 ;  /* 0x0000000103038824 */ /* 0x000fe200078e0a02 */
[----:B-1----:R-:W-:-:S04]  /*181b0*/  IADD3 R4, R4, 0xffffffe, RZ ;  /* 0x0ffffffe04047810 */ /* 0x002fc80007ffe0ff */
[----:B------:R-:W-:Y:S02]  /*181c0*/  ISETP.GE.U32.AND P2, PT, R3, R2, PT ;  /* 0x000000020300720c */ /* 0x000fe40003f46070 */
[----:B------:R-:W1:Y:S01]  /*181d0*/  F2I.FTZ.U32.TRUNC.NTZ R3, R4 ;  /* 0x0000000400037305 */ /* 0x000e62000021f000 */
[----:B------:R-:W-:Y:S02]  /*181e0*/  LOP3.LUT R2, R9, R8, RZ, 0x3c, !PT ;  /* 0x0000000809027212 */ /* 0x000fe400078e3cff */
[----:B------:R-:W-:Y:S02]  /*181f0*/  @!P0 IADD3 R0, R0, 0x1, RZ ;  /* 0x0000000100008810 */ /* 0x000fe40007ffe0ff */
[----:B------:R-:W-:Y:S02]  /*18200*/  ISETP.GE.AND P1, PT, R2, RZ, PT ;  /* 0x000000ff0200720c */ /* 0x000fe40003f26270 */
[----:B------:R-:W-:-:S04]  /*18210*/  ISETP.NE.AND P0, PT, R8, RZ, PT ;  /* 0x000000ff0800720c */ /* 0x000fc80003f05270 */
[----:B------:R-:W-:Y:S01]  /*18220*/  @P2 IADD3 R0, R0, 0x1, RZ ;  /* 0x0000000100002810 */ /* 0x000fe20007ffe0ff */
[----:B-1----:R-:W-:-:S06]  /*18230*/  IMAD.MOV R2, RZ, RZ, -R3 ;  /* 0x000000ffff027224 */ /* 0x002fcc00078e0a03 */
[----:B------:R-:W-:Y:S01]  /*18240*/  @!P1 IMAD.MOV R0, RZ, RZ, -R0 ;  /* 0x000000ffff009224 */ /* 0x000fe200078e0a00 */
[----:B------:R-:W-:Y:S02]  /*18250*/  MOV R4, R2 ;  /* 0x0000000200047202 */ /* 0x000fe40000000f00 */
[----:B------:R-:W-:Y:S02]  /*18260*/  IABS R2, R7 ;  /* 0x0000000700027213 */ /* 0x000fe40000000000 */
[----:B------:R-:W-:Y:S01]  /*18270*/  @!P0 LOP3.LUT R0, RZ, R8, RZ, 0x33, !PT ;  /* 0x00000008ff008212 */ /* 0x000fe200078e33ff */
[----:B------:R-:W-:Y:S02]  /*18280*/  IMAD R4, R4, R6, RZ ;  /* 0x0000000604047224 */ /* 0x000fe400078e02ff */
[----:B------:R-:W-:Y:S01]  /*18290*/  IMAD.MOV R5, RZ, RZ, -R2 ;  /* 0x000000ffff057224 */ /* 0x000fe200078e0a02 */
[----:B------:R-:W-:Y:S01]  /*182a0*/  IABS R11, R0 ;  /* 0x00000000000b7213 */ /* 0x000fe20000000000 */
[----:B------:R-:W-:-:S04]  /*182b0*/  IMAD.MOV.U32 R2, RZ, RZ, RZ ;  /* 0x000000ffff027224 */ /* 0x000fc800078e00ff */
        /* <DEDUP_REMOVED lines=26> */
.L_x_399:
[----:B------:R-:W-:Y:S01]  /*18460*/  MOV R0, c[0x0][0x53c] ;  /* 0x00014f0000007a02 */ /* 0x000fe20000000f00 */
[----:B------:R1:W-:Y:S04]  /*18470*/  STL [R1+0x28], R9 ;  /* 0x0000280901007387 */ /* 0x0003e80000100800 */
[----:B------:R1:W-:Y:S04]  /*18480*/  STL [R1+0x2c], RZ ;  /* 0x00002cff01007387 */ /* 0x0003e80000100800 */
[----:B------:R1:W-:Y:S04]  /*18490*/  STL [R1+0x30], RZ ;  /* 0x000030ff01007387 */ /* 0x0003e80000100800 */
[----:B------:R1:W-:Y:S02]  /*184a0*/  STL [R1+0x34], R0 ;  /* 0x0000340001007387 */ /* 0x0003e40000100800 */
.L_x_408:
[----:B------:R-:W-:Y:S05]  /*184b0*/  BSYNC B1 ;  /* 0x0000000000017941 */ /* 0x000fea0003800000 */
.L_x_397:
        /* <DEDUP_REMOVED lines=9> */
.L_x_392:
[----:B-1----:R-:W3:Y:S02]  /*18550*/  LDL R0, [R1+0x34] ;  /* 0x0000340001007983 */ /* 0x002ee40000100800 */
[----:B---3--:R-:W-:-:S13]  /*18560*/  ISETP.GE.AND P0, PT, R0, c[0x0][0x53c], PT ;  /* 0x00014f0000007a0c */ /* 0x008fda0003f06270 */
[----:B--2-4-:R-:W-:Y:S01]  /*18570*/  @P0 CALL.REL.NOINC `(.L_x_409) ;  /* 0x0000001000000944 */ /* 0x014fe20003c00000 */
[----:B------:R-:W-:Y:S05]  /*18580*/  BRA `(.L_x_410) ;  /* 0xfffe94e000007947 */ /* 0x000fea000383ffff */
.L_x_409:
[----:B------:R-:W-:Y:S05]  /*18590*/  EXIT ;  /* 0x000000000000794d */ /* 0x000fea0003800000 */
.L_x_222:
[----:B------:R-:W-:Y:S01]  /*185a0*/  IMAD.MOV.U32 R0, RZ, RZ, R5 ;  /* 0x000000ffff007224 */ /* 0x000fe200078e0005 */
[----:B------:R-:W-:Y:S02]  /*185b0*/  MOV R2, 0x1 ;  /* 0x0000000100027802 */ /* 0x000fe40000000f00 */
[----:B------:R-:W-:Y:S02]  /*185c0*/  MOV R3, 0x185e0 ;  /* 0x000185e000037802 */ /* 0x000fe40000000f00 */
[----:B------:R-:W-:Y:S05]  /*185d0*/  CALL.REL.NOINC `($__internal_6_$__cuda_sm70_shflsync_up_p) ;  /* 0x0000352000007944 */ /* 0x000fea0003c00000 */
[----:B------:R-:W-:Y:S01]  /*185e0*/  MOV R0, R4 ;  /* 0x0000000400007202 */ /* 0x000fe20000000f00 */
[----:B------:R-:W-:Y:S05]  /*185f0*/  BRA `(.L_x_411) ;  /* 0xfffe7e7000007947 */ /* 0x000fea000383ffff */
.L_x_223:
[----:B------:R-:W-:Y:S01]  /*18600*/  IMAD.MOV.U32 R0, RZ, RZ, R5 ;  /* 0x000000ffff007224 */ /* 0x000fe200078e0005 */
[----:B------:R-:W-:Y:S02]  /*18610*/  MOV R2, 0x2 ;  /* 0x0000000200027802 */ /* 0x000fe40000000f00 */
[----:B------:R-:W-:Y:S02]  /*18620*/  MOV R3, 0x18640 ;  /* 0x0001864000037802 */ /* 0x000fe40000000f00 */
[----:B------:R-:W-:Y:S05]  /*18630*/  CALL.REL.NOINC `($__internal_6_$__cuda_sm70_shflsync_up_p) ;  /* 0x000034c000007944 */ /* 0x000fea0003c00000 */
[----:B------:R-:W-:Y:S01]  /*18640*/  SEL R0, R4, RZ, P4 ;  /* 0x000000ff04007207 */ /* 0x000fe20002000000 */
[----:B------:R-:W-:Y:S01]  /*18650*/  IMAD.MOV.U32 R2, RZ, RZ, 0x4 ;  /* 0x00000004ff027424 */ /* 0x000fe200078e00ff */
[----:B------:R-:W-:-:S03]  /*18660*/  MOV R3, 0x18690 ;  /* 0x0001869000037802 */ /* 0x000fc60000000f00 */
[----:B------:R-:W-:Y:S02]  /*18670*/  IMAD.IADD R0, R5, 0x1, R0 ;  /* 0x0000000105007824 */ /* 0x000fe400078e0200 */
        /* <DEDUP_REMOVED lines=13> */
[----:B------:R-:W-:Y:S02]  /*18750*/  MOV R3, 0x1f ;  /* 0x0000001f00037802 */ /* 0x000fe40000000f00 */
[----:B------:R-:W-:Y:S01]  /*18760*/  MOV R2, 0x187a0 ;  /* 0x000187a000027802 */ /* 0x000fe20000000f00 */
[----:B------:R-:W-:-:S04]  /*18770*/  IMAD.IADD R4, R0, 0x1, R4 ;  /* 0x0000000100047824 */ /* 0x000fc800078e0204 */
[----:B------:R-:W-:Y:S02]  /*18780*/  IMAD.MOV.U32 R56, RZ, RZ, R4 ;  /* 0x000000ffff387224 */ /* 0x000fe400078e0004 */
[----:B------:R-:W-:Y:S05]  /*18790*/  CALL.REL.NOINC `($__internal_5_$__cuda_sm70_shflsync_idx_p) ;  /* 0x0000331000007944 */ /* 0x000fea0003c00000 */
[----:B------:R-:W-:Y:S01]  /*187a0*/  MOV R0, R58 ;  /* 0x0000003a00007202 */ /* 0x000fe20000000f00 */
[----:B------:R-:W-:Y:S05]  /*187b0*/  BRA `(.L_x_412) ;  /* 0xfffe7db000007947 */ /* 0x000fea000383ffff */
.L_x_225:
[----:B------:R-:W-:Y:S02]  /*187c0*/  SEL R0, RZ, 0x1, P0 ;  /* 0x00000001ff007807 */ /* 0x000fe40000000000 */
[----:B------:R-:W-:Y:S02]  /*187d0*/  MOV R2, 0x187f0 ;  /* 0x000187f000027802 */ /* 0x000fe40000000f00 */
[----:B------:R-:W-:Y:S05]  /*187e0*/  CALL.REL.NOINC `($__internal_7_$__cuda_sm70_votesync_ballot) ;  /* 0x0000338000007944 */ /* 0x000fea0003c00000 */
[----:B------:R-:W-:Y:S05]  /*187f0*/  BRA `(.L_x_413) ;  /* 0xfffe7e0000007947 */ /* 0x000fea000383ffff */
.L_x_226:
[----:B------:R-:W-:Y:S01]  /*18800*/  IMAD.MOV.U32 R56, RZ, RZ, R8 ;  /* 0x000000ffff387224 */ /* 0x000fe200078e0008 */
[----:B--2---:R-:W-:Y:S01]  /*18810*/  MOV R47, R13 ;  /* 0x0000000d002f7202 */ /* 0x004fe20000000f00 */
[----:B------:R-:W-:Y:S01]  /*18820*/  IMAD.MOV.U32 R3, RZ, RZ, 0x1f ;  /* 0x0000001fff037424 */ /* 0x000fe200078e00ff */
[----:B------:R-:W-:Y:S02]  /*18830*/  MOV R2, 0x18850 ;  /* 0x0001885000027802 */ /* 0x000fe40000000f00 */
[----:B-1----:R-:W-:Y:S05]  /*18840*/  CALL.REL.NOINC `($__internal_5_$__cuda_sm70_shflsync_idx_p) ;  /* 0x0000326000007944 */ /* 0x002fea0003c00000 */
[----:B------:R-:W-:Y:S01]  /*18850*/  IMAD.MOV.U32 R11, RZ, RZ, R58 ;  /* 0x000000ffff0b7224 */ /* 0x000fe200078e003a */
[----:B------:R-:W-:Y:S01]  /*18860*/  MOV R56, R7 ;  /* 0x0000000700387202 */ /* 0x000fe20000000f00 */
[----:B------:R-:W-:Y:S01]  /*18870*/  IMAD.MOV.U32 R6, RZ, RZ, RZ ;  /* 0x000000ffff067224 */ /* 0x000fe200078e00ff */
[----:B------:R-:W-:Y:S01]  /*18880*/  MOV R47, R13 ;  /* 0x0000000d002f7202 */ /* 0x000fe20000000f00 */
[----:B------:R-:W-:Y:S01]  /*18890*/  IMAD.MOV.U32 R3, RZ, RZ, 0x1f ;  /* 0x0000001fff037424 */ /* 0x000fe200078e00ff */
[----:B------:R-:W-:-:S02]  /*188a0*/  MOV R2, 0x188c0 ;  /* 0x000188c000027802 */ /* 0x000fc40000000f00 */
[----:B------:R-:W-:Y:S05]  /*188b0*/  CALL.REL.NOINC `($__internal_5_$__cuda_sm70_shflsync_idx_p) ;  /* 0x000031f000007944 */ /* 0x000fea0003c00000 */
[----:B------:R-:W-:Y:S01]  /*188c0*/  MOV R10, R58 ;  /* 0x0000003a000a7202 */ /* 0x000fe20000000f00 */
[----:B------:R-:W-:Y:S05]  /*188d0*/  BRA `(.L_x_414) ;  /* 0xfffe7d7000007947 */ /* 0x000fea000383ffff */
.L_x_229:
[----:B------:R-:W-:Y:S01]  /*188e0*/  IMAD.MOV.U32 R56, RZ, RZ, R4 ;  /* 0x000000ffff387224 */ /* 0x000fe200078e0004 */
[----:B------:R-:W-:-:S02]  /*188f0*/  MOV R3, 0x1f ;  /* 0x0000001f00037802 */ /* 0x000fc40000000f00 */
[----:B------:R-:W-:Y:S02]  /*18900*/  MOV R2, 0x18920 ;  /* 0x0001892000027802 */ /* 0x000fe40000000f00 */
[----:B-1234-:R-:W-:Y:S05]  /*18910*/  CALL.REL.NOINC `($__internal_5_$__cuda_sm70_shflsync_idx_p) ;  /* 0x0000319000007944 */ /* 0x01efea0003c00000 */
[----:B------:R-:W-:Y:S01]  /*18920*/  MOV R6, R58 ;  /* 0x0000003a00067202 */ /* 0x000fe20000000f00 */
[----:B------:R-:W-:Y:S05]  /*18930*/  BRA `(.L_x_228) ;  /* 0xfffe7d7000007947 */ /* 0x000fea000383ffff */
.L_x_275:
[----:B------:R-:W-:Y:S01]  /*18940*/  IMAD.MOV.U32 R56, RZ, RZ, R5 ;  /* 0x000000ffff387224 */ /* 0x000fe200078e0005 */
[----:B------:R-:W-:Y:S01]  /*18950*/  MOV R47, RZ ;  /* 0x000000ff002f7202 */ /* 0x000fe20000000f00 */
[----:B------:R-:W-:Y:S01]  /*18960*/  IMAD.MOV.U32 R3, RZ, RZ, 0x181f ;  /* 0x0000181fff037424 */ /* 0x000fe200078e00ff */
[----:B------:R-:W-:Y:S02]  /*18970*/  MOV R2, 0x18990 ;  /* 0x0001899000027802 */ /* 0x000fe40000000f00 */
[----:B-----5:R-:W-:Y:S05]  /*18980*/  CALL.REL.NOINC `($__internal_5_$__cuda_sm70_shflsync_idx_p) ;  /* 0x0000312000007944 */ /* 0x020fea0003c00000 */
[----:B------:R-:W-:Y:S01]  /*18990*/  MOV R7, R58 ;  /* 0x0000003a00077202 */ /* 0x000fe20000000f00 */
[----:B------:R-:W-:Y:S05]  /*189a0*/  BRA `(.L_x_415) ;  /* 0xfffefa9000007947 */ /* 0x000fea000383ffff */
.L_x_276:
[----:B------:R-:W-:Y:S01]  /*189b0*/  IMAD.MOV.U32 R56, RZ, RZ, R6 ;  /* 0x000000ffff387224 */ /* 0x000fe200078e0006 */
[----:B------:R-:W-:Y:S01]  /*189c0*/  MOV R47, RZ ;  /* 0x000000ff002f7202 */ /* 0x000fe20000000f00 */
[----:B------:R-:W-:Y:S01]  /*189d0*/  IMAD.MOV.U32 R3, RZ, RZ, 0x181f ;  /* 0x0000181fff037424 */ /* 0x000fe200078e00ff */
[----:B------:R-:W-:Y:S02]  /*189e0*/  MOV R2, 0x18a00 ;  /* 0x00018a0000027802 */ /* 0x000fe40000000f00 */
[----:B-12--5:R-:W-:Y:S05]  /*189f0*/  CALL.REL.NOINC `($__internal_5_$__cuda_sm70_shflsync_idx_p) ;  /* 0x000030b000007944 */ /* 0x026fea0003c00000 */
[----:B------:R-:W-:Y:S01]  /*18a00*/  MOV R2, R58 ;  /* 0x0000003a00027202 */ /* 0x000fe20000000f00 */
[----:B------:R-:W-:Y:S05]  /*18a10*/  BRA `(.L_x_416) ;  /* 0xfffefa4000007947 */ /* 0x000fea000383ffff */
.L_x_279:
[----:B------:R-:W-:Y:S01]  /*18a20*/  IMAD.MOV.U32 R56, RZ, RZ, R5 ;  /* 0x000000ffff387224 */ /* 0x000fe200078e0005 */
[----:B------:R-:W-:Y:S01]  /*18a30*/  MOV R47, 0x1 ;  /* 0x00000001002f7802 */ /* 0x000fe20000000f00 */
[----:B--2---:R-:W-:Y:S01]  /*18a40*/  IMAD.MOV.U32 R3, RZ, RZ, 0x181f ;  /* 0x0000181fff037424 */ /* 0x004fe200078e00ff */
[----:B----4-:R-:W-:-:S02]  /*18a50*/  MOV R2, 0x18a70 ;  /* 0x00018a7000027802 */ /* 0x010fc40000000f00 */
[----:B-1-3-5:R-:W-:Y:S05]  /*18a60*/  CALL.REL.NOINC `($__internal_5_$__cuda_sm70_shflsync_idx_p) ;  /* 0x0000304000007944 */ /* 0x02afea0003c00000 */
[----:B------:R-:W-:Y:S01]  /*18a70*/  IMAD.MOV.U32 R7, RZ, RZ, R58 ;  /* 0x000000ffff077224 */ /* 0x000fe200078e003a */
[----:B------:R-:W-:Y:S01]  /*18a80*/  MOV R47, 0x1 ;  /* 0x00000001002f7802 */ /* 0x000fe20000000f00 */
[----:B------:R-:W-:Y:S01]  /*18a90*/  IMAD.MOV.U32 R56, RZ, RZ, R6 ;  /* 0x000000ffff387224 */ /* 0x000fe200078e0006 */
[----:B------:R-:W-:-:S02]  /*18aa0*/  MOV R3, 0x181f ;  /* 0x0000181f00037802 */ /* 0x000fc40000000f00 */
[----:B------:R-:W-:Y:S02]  /*18ab0*/  MOV R2, 0x18ad0 ;  /* 0x00018ad000027802 */ /* 0x000fe40000000f00 */
[----:B------:R-:W-:Y:S05]  /*18ac0*/  CALL.REL.NOINC `($__internal_5_$__cuda_sm70_shflsync_idx_p) ;  /* 0x00002fe000007944 */ /* 0x000fea0003c00000 */
[----:B------:R-:W-:Y:S01]  /*18ad0*/  MOV R2, R58 ;  /* 0x0000003a00027202 */ /* 0x000fe20000000f00 */
[----:B------:R-:W-:Y:S05]  /*18ae0*/  BRA `(.L_x_417) ;  /* 0xfffefa5000007947 */ /* 0x000fea000383ffff */
.L_x_282:
[----:B------:R-:W-:Y:S01]  /*18af0*/  IMAD.MOV.U32 R56, RZ, RZ, R5 ;  /* 0x000000ffff387224 */ /* 0x000fe200078e0005 */
[----:B------:R-:W-:Y:S01]  /*18b00*/  MOV R47, 0x2 ;  /* 0x00000002002f7802 */ /* 0x000fe20000000f00 */
[----:B-1----:R-:W-:Y:S01]  /*18b10*/  IMAD.MOV.U32 R3, RZ, RZ, 0x181f ;  /* 0x0000181fff037424 */ /* 0x002fe200078e00ff */
[----:B----4-:R-:W-:Y:S02]  /*18b20*/  MOV R2, 0x18b40 ;  /* 0x00018b4000027802 */ /* 0x010fe40000000f00 */
[----:B--23-5:R-:W-:Y:S05]  /*18b30*/  CALL.REL.NOINC `($__internal_5_$__cuda_sm70_shflsync_idx_p) ;  /* 0x00002f7000007944 */ /* 0x02cfea0003c00000 */
[----:B------:R-:W-:Y:S01]  /*18b40*/  MOV R7, R58 ;  /* 0x0000003a00077202 */ /* 0x000fe20000000f00 */
[----:B------:R-:W-:Y:S05]  /*18b50*/  BRA `(.L_x_418) ;  /* 0xfffefab000007947 */ /* 0x000fea000383ffff */
.L_x_283:
[----:B------:R-:W-:Y:S01]  /*18b60*/  IMAD.MOV.U32 R56, RZ, RZ, R6 ;  /* 0x000000ffff387224 */ /* 0x000fe200078e0006 */
[----:B------:R-:W-:Y:S01]  /*18b70*/  MOV R47, 0x2 ;  /* 0x00000002002f7802 */ /* 0x000fe20000000f00 */
[----:B------:R-:W-:Y:S01]  /*18b80*/  IMAD.MOV.U32 R3, RZ, RZ, 0x181f ;  /* 0x0000181fff037424 */ /* 0x000fe200078e00ff */
[----:B----4-:R-:W-:Y:S02]  /*18b90*/  MOV R2, 0x18bb0 ;  /* 0x00018bb000027802 */ /* 0x010fe40000000f00 */
[----:B-123-5:R-:W-:Y:S05]  /*18ba0*/  CALL.REL.NOINC `($__internal_5_$__cuda_sm70_shflsync_idx_p) ;  /* 0x00002f0000007944 */ /* 0x02efea0003c00000 */
[----:B------:R-:W-:Y:S01]  /*18bb0*/  MOV R2, R58 ;  /* 0x0000003a00027202 */ /* 0x000fe20000000f00 */
[----:B------:R-:W-:Y:S05]  /*18bc0*/  BRA `(.L_x_419) ;  /* 0xfffefa6000007947 */ /* 0x000fea000383ffff */
.L_x_286:
[----:B------:R-:W-:Y:S01]  /*18bd0*/  IMAD.MOV.U32 R56, RZ, RZ, R5 ;  /* 0x000000ffff387224 */ /* 0x000fe200078e0005 */
[----:B------:R-:W-:Y:S01]  /*18be0*/  MOV R47, 0x3 ;  /* 0x00000003002f7802 */ /* 0x000fe20000000f00 */
[----:B-1----:R-:W-:Y:S01]  /*18bf0*/  IMAD.MOV.U32 R3, RZ, RZ, 0x181f ;  /* 0x0000181fff037424 */ /* 0x002fe200078e00ff */
[----:B------:R-:W-:-:S02]  /*18c00*/  MOV R2, 0x18c20 ;  /* 0x00018c2000027802 */ /* 0x000fc40000000f00 */
[----:B--2345:R-:W-:Y:S05]  /*18c10*/  CALL.REL.NOINC `($__internal_5_$__cuda_sm70_shflsync_idx_p) ;  /* 0x00002e9000007944 */ /* 0x03cfea0003c00000 */
        /* <DEDUP_REMOVED lines=8> */
.L_x_289:
[----:B------:R-:W-:Y:S01]  /*18ca0*/  IMAD.MOV.U32 R56, RZ, RZ, R5 ;  /* 0x000000ffff387224 */ /* 0x000fe200078e0005 */
[----:B------:R-:W-:Y:S01]  /*18cb0*/  MOV R47, 0x4 ;  /* 0x00000004002f7802 */ /* 0x000fe20000000f00 */
[----:B-1----:R-:W-:Y:S01]  /*18cc0*/  IMAD.MOV.U32 R3, RZ, RZ, 0x181f ;  /* 0x0000181fff037424 */ /* 0x002fe200078e00ff */
[----:B------:R-:W-:Y:S02]  /*18cd0*/  MOV R2, 0x18cf0 ;  /* 0x00018cf000027802 */ /* 0x000fe40000000f00 */
[----:B--2345:R-:W-:Y:S05]  /*18ce0*/  CALL.REL.NOINC `($__internal_5_$__cuda_sm70_shflsync_idx_p) ;  /* 0x00002dc000007944 */ /* 0x03cfea0003c00000 */
[----:B------:R-:W-:Y:S01]  /*18cf0*/  MOV R7, R58 ;  /* 0x0000003a00077202 */ /* 0x000fe20000000f00 */
[----:B------:R-:W-:Y:S05]  /*18d00*/  BRA `(.L_x_421) ;  /* 0xfffefad000007947 */ /* 0x000fea000383ffff */
.L_x_290:
[----:B------:R-:W-:Y:S01]  /*18d10*/  IMAD.MOV.U32 R56, RZ, RZ, R6 ;  /* 0x000000ffff387224 */ /* 0x000fe200078e0006 */
[----:B------:R-:W-:Y:S01]  /*18d20*/  MOV R47, 0x4 ;  /* 0x00000004002f7802 */ /* 0x000fe20000000f00 */
[----:B-1----:R-:W-:Y:S01]  /*18d30*/  IMAD.MOV.U32 R3, RZ, RZ, 0x181f ;  /* 0x0000181fff037424 */ /* 0x002fe200078e00ff */
[----:B------:R-:W-:Y:S02]  /*18d40*/  MOV R2, 0x18d60 ;  /* 0x00018d6000027802 */ /* 0x000fe40000000f00 */
[----:B--2345:R-:W-:Y:S05]  /*18d50*/  CALL.REL.NOINC `($__internal_5_$__cuda_sm70_shflsync_idx_p) ;  /* 0x00002d5000007944 */ /* 0x03cfea0003c00000 */
[----:B------:R-:W-:Y:S01]  /*18d60*/  MOV R2, R58 ;  /* 0x0000003a00027202 */ /* 0x000fe20000000f00 */
[----:B------:R-:W-:Y:S05]  /*18d70*/  BRA `(.L_x_422) ;  /* 0xfffefa8000007947 */ /* 0x000fea000383ffff */
.L_x_293:
[----:B------:R-:W-:Y:S01]  /*18d80*/  IMAD.MOV.U32 R56, RZ, RZ, R5 ;  /* 0x000000ffff387224 */ /* 0x000fe200078e0005 */
[----:B------:R-:W-:Y:S01]  /*18d90*/  MOV R47, 0x5 ;  /* 0x00000005002f7802 */ /* 0x000fe20000000f00 */
[----:B--2---:R-:W-:Y:S01]  /*18da0*/  IMAD.MOV.U32 R3, RZ, RZ, 0x181f ;  /* 0x0000181fff037424 */ /* 0x004fe200078e00ff */
[----:B---3--:R-:W-:-:S02]  /*18db0*/  MOV R2, 0x18dd0 ;  /* 0x00018dd000027802 */ /* 0x008fc40000000f00 */
[----:B-1--45:R-:W-:Y:S05]  /*18dc0*/  CALL.REL.NOINC `($__internal_5_$__cuda_sm70_shflsync_idx_p) ;  /* 0x00002ce000007944 */ /* 0x032fea0003c00000 */
        /* <DEDUP_REMOVED lines=8> */
.L_x_296:
[----:B------:R-:W-:Y:S01]  /*18e50*/  IMAD.MOV.U32 R56, RZ, RZ, R5 ;  /* 0x000000ffff387224 */ /* 0x000fe200078e0005 */
[----:B------:R-:W-:Y:S01]  /*18e60*/  MOV R47, 0x6 ;  /* 0x00000006002f7802 */ /* 0x000fe20000000f00 */
[----:B-1----:R-:W-:Y:S01]  /*18e70*/  IMAD.MOV.U32 R3, RZ, RZ, 0x181f ;  /* 0x0000181fff037424 */ /* 0x002fe200078e00ff */
[----:B---3--:R-:W-:Y:S02]  /*18e80*/  MOV R2, 0x18ea0 ;  /* 0x00018ea000027802 */ /* 0x008fe40000000f00 */
[----:B--2-45:R-:W-:Y:S05]  /*18e90*/  CALL.REL.NOINC `($__internal_5_$__cuda_sm70_shflsync_idx_p) ;  /* 0x00002c1000007944 */ /* 0x034fea0003c00000 */
[----:B------:R-:W-:Y:S01]  /*18ea0*/  MOV R7, R58 ;  /* 0x0000003a00077202 */ /* 0x000fe20000000f00 */
[----:B------:R-:W-:Y:S05]  /*18eb0*/  BRA `(.L_x_424) ;  /* 0xfffefaf000007947 */ /* 0x000fea000383ffff */
.L_x_297:
[----:B------:R-:W-:Y:S01]  /*18ec0*/  IMAD.MOV.U32 R56, RZ, RZ, R6 ;  /* 0x000000ffff387224 */ /* 0x000fe200078e0006 */
[----:B------:R-:W-:Y:S01]  /*18ed0*/  MOV R47, 0x6 ;  /* 0x00000006002f7802 */ /* 0x000fe20000000f00 */
[----:B------:R-:W-:Y:S01]  /*18ee0*/  IMAD.MOV.U32 R3, RZ, RZ, 0x181f ;  /* 0x0000181fff037424 */ /* 0x000fe200078e00ff */
[----:B---3--:R-:W-:Y:S02]  /*18ef0*/  MOV R2, 0x18f10 ;  /* 0x00018f1000027802 */ /* 0x008fe40000000f00 */
[----:B-12-45:R-:W-:Y:S05]  /*18f00*/  CALL.REL.NOINC `($__internal_5_$__cuda_sm70_shflsync_idx_p) ;  /* 0x00002ba000007944 */ /* 0x036fea0003c00000 */
[----:B------:R-:W-:Y:S01]  /*18f10*/  MOV R2, R58 ;  /* 0x0000003a00027202 */ /* 0x000fe20000000f00 */
[----:B------:R-:W-:Y:S05]  /*18f20*/  BRA `(.L_x_425) ;  /* 0xfffefaa000007947 */ /* 0x000fea000383ffff */
.L_x_300:
        /* <DEDUP_REMOVED lines=13> */
.L_x_333:
[----:B------:R-:W-:Y:S01]  /*19000*/  IMAD.MOV.U32 R56, RZ, RZ, R4 ;  /* 0x000000ffff387224 */ /* 0x000fe200078e0004 */
[----:B------:R-:W-:Y:S01]  /*19010*/  MOV R47, RZ ;  /* 0x000000ff002f7202 */ /* 0x000fe20000000f00 */
[----:B------:R-:W-:Y:S01]  /*19020*/  IMAD.MOV.U32 R3, RZ, RZ, 0x181f ;  /* 0x0000181fff037424 */ /* 0x000fe200078e00ff */
[----:B------:R-:W-:Y:S02]  /*19030*/  MOV R2, 0x19050 ;  /* 0x0001905000027802 */ /* 0x000fe40000000f00 */
[----:B------:R-:W-:Y:S05]  /*19040*/  CALL.REL.NOINC `($__internal_5_$__cuda_sm70_shflsync_idx_p) ;  /* 0x00002a6000007944 */ /* 0x000fea0003c00000 */
[----:B------:R-:W-:Y:S01]  /*19050*/  MOV R11, R58 ;  /* 0x0000003a000b7202 */ /* 0x000fe20000000f00 */
[----:B------:R-:W-:Y:S05]  /*19060*/  BRA `(.L_x_427) ;  /* 0xffff4d2000007947 */ /* 0x000fea000383ffff */
.L_x_334:
[----:B------:R-:W-:Y:S01]  /*19070*/  IMAD.MOV.U32 R56, RZ, RZ, R0 ;  /* 0x000000ffff387224 */ /* 0x000fe200078e0000 */
[----:B------:R-:W-:Y:S01]  /*19080*/  MOV R47, RZ ;  /* 0x000000ff002f7202 */ /* 0x000fe20000000f00 */
[----:B------:R-:W-:Y:S01]  /*19090*/  IMAD.MOV.U32 R3, RZ, RZ, 0x181f ;  /* 0x0000181fff037424 */ /* 0x000fe200078e00ff */
[----:B------:R-:W-:Y:S02]  /*190a0*/  MOV R2, 0x190c0 ;  /* 0x000190c000027802 */ /* 0x000fe40000000f00 */
[----:B-12---:R-:W-:Y:S05]  /*190b0*/  CALL.REL.NOINC `($__internal_5_$__cuda_sm70_shflsync_idx_p) ;  /* 0x000029f000007944 */ /* 0x006fea0003c00000 */
        /* <DEDUP_REMOVED lines=12> */
[----:B------:R-:W-:Y:S05]  /*19180*/  CALL.REL.NOINC `($__internal_5_$__cuda_sm70_shflsync_idx_p) ;  /* 0x0000292000007944 */ /* 0x000fea0003c00000 */
[----:B------:R-:W-:Y:S01]  /*19190*/  IMAD.MOV.U32 R7, RZ, RZ, R58 ;  /* 0x000000ffff077224 */ /* 0x000fe200078e003a */
[----:B------:R-:W-:Y:S01]  /*191a0*/  MOV R47, 0x1 ;  /* 0x00000001002f7802 */ /* 0x000fe20000000f00 */
[----:B------:R-:W-:Y:S01]  /*191b0*/  IMAD.MOV.U32 R56, RZ, RZ, R0 ;  /* 0x000000ffff387224 */ /* 0x000fe200078e0000 */
[----:B------:R-:W-:Y:S02]  /*191c0*/  MOV R3, 0x181f ;  /* 0x0000181f00037802 */ /* 0x000fe40000000f00 */
[----:B------:R-:W-:Y:S02]  /*191d0*/  MOV R2, 0x191f0 ;  /* 0x000191f000027802 */ /* 0x000fe40000000f00 */
[----:B------:R-:W-:Y:S05]  /*191e0*/  CALL.REL.NOINC `($__internal_5_$__cuda_sm70_shflsync_idx_p) ;  /* 0x000028c000007944 */ /* 0x000fea0003c00000 */
        /* <DEDUP_REMOVED lines=60> */
[----:B------:R-:W-:Y:S01]  /*195b0*/  MOV R0, R58 ;  /* 0x0000003a00007202 */ /* 0x000fe20000000f00 */
[----:B------:R-:W-:Y:S05]  /*195c0*/  BRA `(.L_x_428) ;  /* 0xffff494000007947 */ /* 0x000fea000383ffff */
.L_x_335:
[----:B------:R-:W-:Y:S02]  /*195d0*/  MOV R0, 0x2 ;  /* 0x0000000200007802 */ /* 0x000fe40000000f00 */
[----:B------:R-:W-:-:S02]  /*195e0*/  MOV R2, 0x19600 ;  /* 0x0001960000027802 */ /* 0x000fc40000000f00 */
[----:B------:R-:W-:Y:S05]  /*195f0*/  CALL.REL.NOINC `($__internal_4_$__cuda_sm70_shflsync_bfly_p) ;  /* 0x0000245000007944 */ /* 0x000fea0003c00000 */
[----:B------:R-:W-:Y:S01]  /*19600*/  FMNMX.FTZ R4, R4, R0, !PT ;  /* 0x0000000004047209 */ /* 0x000fe20007810000 */
[----:B------:R-:W-:Y:S01]  /*19610*/  IMAD.MOV.U32 R0, RZ, RZ, 0x1 ;  /* 0x00000001ff007424 */ /* 0x000fe200078e00ff */
[----:B------:R-:W-:-:S02]  /*19620*/  MOV R2, 0x19640 ;  /* 0x0001964000027802 */ /* 0x000fc40000000f00 */
[----:B------:R-:W-:Y:S05]  /*19630*/  CALL.REL.NOINC `($__internal_4_$__cuda_sm70_shflsync_bfly_p) ;  /* 0x0000241000007944 */ /* 0x000fea0003c00000 */
[----:B------:R-:W-:Y:S01]  /*19640*/  FMNMX.FTZ R71, R4, R0, !PT ;  /* 0x0000000004477209 */ /* 0x000fe20007810000 */
[----:B------:R-:W-:Y:S01]  /*19650*/  IMAD.MOV.U32 R4, RZ, RZ, R5 ;  /* 0x000000ffff047224 */ /* 0x000fe200078e0005 */
[----:B------:R-:W-:Y:S01]  /*19660*/  MOV R2, 0x19690 ;  /* 0x0001969000027802 */ /* 0x000fe20000000f00 */
[----:B------:R-:W-:-:S02]  /*19670*/  IMAD.MOV.U32 R0, RZ, RZ, 0x2 ;  /* 0x00000002ff007424 */ /* 0x000fc400078e00ff */
[----:B------:R-:W-:Y:S05]  /*19680*/  CALL.REL.NOINC `($__internal_4_$__cuda_sm70_shflsync_bfly_p) ;  /* 0x000023c000007944 */ /* 0x000fea0003c00000 */
[----:B------:R-:W-:Y:S01]  /*19690*/  FMNMX.FTZ R5, R5, R0, !PT ;  /* 0x0000000005057209 */ /* 0x000fe20007810000 */
[----:B------:R-:W-:Y:S01]  /*196a0*/  IMAD.MOV.U32 R0, RZ, RZ, 0x1 ;  /* 0x00000001ff007424 */ /* 0x000fe200078e00ff */
[----:B------:R-:W-:-:S03]  /*196b0*/  MOV R2, 0x196e0 ;  /* 0x000196e000027802 */ /* 0x000fc60000000f00 */
[----:B------:R-:W-:Y:S02]  /*196c0*/  IMAD.MOV.U32 R4, RZ, RZ, R5 ;  /* 0x000000ffff047224 */ /* 0x000fe400078e0005 */
[----:B------:R-:W-:Y:S05]  /*196d0*/  CALL.REL.NOINC `($__internal_4_$__cuda_sm70_shflsync_bfly_p) ;  /* 0x0000237000007944 */ /* 0x000fea0003c00000 */
[----:B------:R-:W-:Y:S01]  /*196e0*/  FMNMX.FTZ R70, R5, R0, !PT ;  /* 0x0000000005467209 */ /* 0x000fe20007810000 */
[----:B------:R-:W-:Y:S01]  /*196f0*/  IMAD.MOV.U32 R4, RZ, RZ, R6 ;  /* 0x000000ffff047224 */ /* 0x000fe200078e0006 */
[----:B------:R-:W-:Y:S01]  /*19700*/  MOV R2, 0x19730 ;  /* 0x0001973000027802 */ /* 0x000fe20000000f00 */
[----:B------:R-:W-:Y:S02]  /*19710*/  IMAD.MOV.U32 R0, RZ, RZ, 0x2 ;  /* 0x00000002ff007424 */ /* 0x000fe400078e00ff */
        /* <DEDUP_REMOVED lines=16> */
[----:B------:R-:W-:Y:S01]  /*19820*/  MOV R8, R0 ;  /* 0x0000000000087202 */ /* 0x000fe20000000f00 */
[----:B------:R-:W-:Y:S05]  /*19830*/  BRA `(.L_x_429) ;  /* 0xffff53a000007947 */ /* 0x000fea000383ffff */
.L_x_337:
[----:B-1--4-:R-:W-:Y:S01]  /*19840*/  MOV R3, 0x181f ;  /* 0x0000181f00037802 */ /* 0x012fe20000000f00 */
[----:B------:R-:W-:Y:S01]  /*19850*/  IMAD.MOV.U32 R47, RZ, RZ, RZ ;  /* 0x000000ffff2f7224 */ /* 0x000fe200078e00ff */
[----:B------:R-:W-:Y:S02]  /*19860*/  MOV R2, 0x19880 ;  /* 0x0001988000027802 */ /* 0x000fe40000000f00 */
[----:B------:R-:W-:Y:S05]  /*19870*/  CALL.REL.NOINC `($__internal_5_$__cuda_sm70_shflsync_idx_p) ;  /* 0x0000223000007944 */ /* 0x000fea0003c00000 */
[----:B------:R-:W-:-:S05]  /*19880*/  BRA `(.L_x_430) ;  /* 0xffff6e9000007947 */ /* 0x000fca000383ffff */
.L_x_340:
[----:B------:R-:W-:Y:S01]  /*19890*/  MOV R47, RZ ;  /* 0x000000ff002f7202 */ /* 0x000fe20000000f00 */
[----:B------:R-:W-:Y:S01]  /*198a0*/  IMAD.MOV.U32 R56, RZ, RZ, R4 ;  /* 0x000000ffff387224 */ /* 0x000fe200078e0004 */
[----:B------:R-:W-:Y:S01]  /*198b0*/  MOV R2, 0x198e0 ;  /* 0x000198e000027802 */ /* 0x000fe20000000f00 */
[----:B------:R-:W-:Y:S02]  /*198c0*/  IMAD.MOV.U32 R3, RZ, RZ, 0x181f ;  /* 0x0000181fff037424 */ /* 0x000fe400078e00ff */
[----:B------:R-:W-:Y:S05]  /*198d0*/  CALL.REL.NOINC `($__internal_5_$__cuda_sm70_shflsync_idx_p) ;  /* 0x000021d000007944 */ /* 0x000fea0003c00000 */
[----:B------:R-:W-:Y:S01]  /*198e0*/  MOV R7, R58 ;  /* 0x0000003a00077202 */ /* 0x000fe20000000f00 */
[----:B------:R-:W-:-:S05]  /*198f0*/  BRA `(.L_x_431) ;  /* 0xffff829000007947 */ /* 0x000fca000383ffff */
.L_x_341:
[----:B------:R-:W-:Y:S01]  /*19900*/  MOV R47, RZ ;  /* 0x000000ff002f7202 */ /* 0x000fe20000000f00 */
[----:B------:R-:W-:Y:S01]  /*19910*/  IMAD.MOV.U32 R56, RZ, RZ, R0 ;  /* 0x000000ffff387224 */ /* 0x000fe200078e0000 */
[----:B------:R-:W-:Y:S01]  /*19920*/  MOV R2, 0x19950 ;  /* 0x0001995000027802 */ /* 0x000fe20000000f00 */
[----:B------:R-:W-:Y:S02]  /*19930*/  IMAD.MOV.U32 R3, RZ, RZ, 0x181f ;  /* 0x0000181fff037424 */ /* 0x000fe400078e00ff */
[----:B-12---:R-:W-:Y:S05]  /*19940*/  CALL.REL.NOINC `($__internal_5_$__cuda_sm70_shflsync_idx_p) ;  /* 0x0000216000007944 */ /* 0x006fea0003c00000 */
        /* <DEDUP_REMOVED lines=13> */
[----:B------:R-:W-:Y:S05]  /*19a20*/  CALL.REL.NOINC `($__internal_5_$__cuda_sm70_shflsync_idx_p) ;  /* 0x0000208000007944 */ /* 0x000fea0003c00000 */
[----:B------:R-:W-:Y:S01]  /*19a30*/  MOV R47, 0x1 ;  /* 0x00000001002f7802 */ /* 0x000fe20000000f00 */
[----:B------:R-:W-:Y:S01]  /*19a40*/  IMAD.MOV.U32 R7, RZ, RZ, R58 ;  /* 0x000000ffff077224 */ /* 0x000fe200078e003a */
[----:B------:R-:W-:Y:S01]  /*19a50*/  MOV R3, 0x181f ;  /* 0x0000181f00037802 */ /* 0x000fe20000000f00 */
[----:B------:R-:W-:Y:S01]  /*19a60*/  IMAD.MOV.U32 R56, RZ, RZ, R0 ;  /* 0x000000ffff387224 */ /* 0x000fe200078e0000 */
[----:B------:R-:W-:Y:S02]  /*19a70*/  MOV R2, 0x19a90 ;  /* 0x00019a9000027802 */ /* 0x000fe40000000f00 */
[----:B------:R-:W-:Y:S05]  /*19a80*/  CALL.REL.NOINC `($__internal_5_$__cuda_sm70_shflsync_idx_p) ;  /* 0x0000202000007944 */ /* 0x000fea0003c00000 */
        /* <DEDUP_REMOVED lines=60> */
[----:B------:R-:W-:Y:S01]  /*19e50*/  MOV R0, R58 ;  /* 0x0000003a00007202 */ /* 0x000fe20000000f00 */
[----:B------:R-:W-:-:S05]  /*19e60*/  BRA `(.L_x_432) ;  /* 0xffff7eb000007947 */ /* 0x000fca000383ffff */
.L_x_342:
[----:B------:R-:W-:Y:S02]  /*19e70*/  MOV R0, 0x2 ;  /* 0x0000000200007802 */ /* 0x000fe40000000f00 */
[----:B------:R-:W-:Y:S02]  /*19e80*/  MOV R2, 0x19ea0 ;  /* 0x00019ea000027802 */ /* 0x000fe40000000f00 */
[----:B------:R-:W-:Y:S05]  /*19e90*/  CALL.REL.NOINC `($__internal_4_$__cuda_sm70_shflsync_bfly_p) ;  /* 0x00001bb000007944 */ /* 0x000fea0003c00000 */
[----:B------:R-:W-:Y:S01]  /*19ea0*/  FMNMX.FTZ R4, R4, R0, !PT ;  /* 0x0000000004047209 */ /* 0x000fe20007810000 */
[----:B------:R-:W-:Y:S01]  /*19eb0*/  IMAD.MOV.U32 R0, RZ, RZ, 0x1 ;  /* 0x00000001ff007424 */ /* 0x000fe200078e00ff */
[----:B------:R-:W-:Y:S02]  /*19ec0*/  MOV R2, 0x19ee0 ;  /* 0x00019ee000027802 */ /* 0x000fe40000000f00 */
        /* <DEDUP_REMOVED lines=28> */
[----:B------:R-:W-:-:S05]  /*1a090*/  BRA `(.L_x_433) ;  /* 0xffff833000007947 */ /* 0x000fca000383ffff */
.L_x_344:
[----:B------:R-:W-:Y:S01]  /*1a0a0*/  IMAD.MOV.U32 R4, RZ, RZ, R239 ;  /* 0x000000ffff047224 */ /* 0x000fe200078e00ef */
[----:B------:R-:W-:-:S02]  /*1a0b0*/  MOV R0, 0x2 ;  /* 0x0000000200007802 */ /* 0x000fc40000000f00 */
[----:B------:R-:W-:Y:S02]  /*1a0c0*/  MOV R2, 0x1a0e0 ;  /* 0x0001a0e000027802 */ /* 0x000fe40000000f00 */
[----:B------:R-:W-:Y:S05]  /*1a0d0*/  CALL.REL.NOINC `($__internal_4_$__cuda_sm70_shflsync_bfly_p) ;  /* 0x0000197000007944 */ /* 0x000fea0003c00000 */
[----:B------:R-:W-:Y:S05]  /*1a0e0*/  BRA `(.L_x_434) ;  /* 0xffffa07000007947 */ /* 0x000fea000383ffff */
.L_x_345:
[----:B------:R-:W-:Y:S01]  /*1a0f0*/  IMAD.MOV.U32 R4, RZ, RZ, R5 ;  /* 0x000000ffff047224 */ /* 0x000fe200078e0005 */
[----:B------:R-:W-:Y:S02]  /*1a100*/  MOV R0, 0x1 ;  /* 0x0000000100007802 */ /* 0x000fe40000000f00 */
[----:B------:R-:W-:Y:S02]  /*1a110*/  MOV R2, 0x1a130 ;  /* 0x0001a13000027802 */ /* 0x000fe40000000f00 */
[----:B-1----:R-:W-:Y:S05]  /*1a120*/  CALL.REL.NOINC `($__internal_4_$__cuda_sm70_shflsync_bfly_p) ;  /* 0x0000192000007944 */ /* 0x002fea0003c00000 */
[----:B------:R-:W-:Y:S01]  /*1a130*/  FADD.FTZ R5, R5, R0 ;  /* 0x0000000005057221 */ /* 0x000fe20000010000 */
[----:B------:R-:W-:Y:S02]  /*1a140*/  MOV R4, R243 ;  /* 0x000000f300047202 */ /* 0x000fe40000000f00 */
[----:B------:R-:W-:Y:S02]  /*1a150*/  MOV R0, 0x2 ;  /* 0x0000000200007802 */ /* 0x000fe40000000f00 */
[----:B------:R-:W-:Y:S02]  /*1a160*/  MOV R2, 0x1a180 ;  /* 0x0001a18000027802 */ /* 0x000fe40000000f00 */
[----:B------:R-:W-:Y:S05]  /*1a170*/  CALL.REL.NOINC `($__internal_4_$__cuda_sm70_shflsync_bfly_p) ;  /* 0x000018d000007944 */ /* 0x000fea0003c00000 */
[----:B------:R-:W-:Y:S01]  /*1a180*/  FADD.FTZ R6, R243, R0 ;  /* 0x00000000f3067221 */ /* 0x000fe20000010000 */
[----:B------:R-:W-:Y:S02]  /*1a190*/  MOV R0, 0x1 ;  /* 0x0000000100007802 */ /* 0x000fe40000000f00 */
[----:B------:R-:W-:-:S02]  /*1a1a0*/  MOV R2, 0x1a1d0 ;  /* 0x0001a1d000027802 */ /* 0x000fc40000000f00 */
[----:B------:R-:W-:Y:S02]  /*1a1b0*/  MOV R4, R6 ;  /* 0x0000000600047202 */ /* 0x000fe40000000f00 */
[----:B------:R-:W-:Y:S05]  /*1a1c0*/  CALL.REL.NOINC `($__internal_4_$__cuda_sm70_shflsync_bfly_p) ;  /* 0x0000188000007944 */ /* 0x000fea0003c00000 */
[----:B------:R-:W-:Y:S01]  /*1a1d0*/  FADD.FTZ R6, R6, R0 ;  /* 0x0000000006067221 */ /* 0x000fe20000010000 */
[----:B------:R-:W-:Y:S02]  /*1a1e0*/  MOV R4, R246 ;  /* 0x000000f600047202 */ /* 0x000fe40000000f00 */
[----:B------:R-:W-:Y:S02]  /*1a1f0*/  MOV R0, 0x2 ;  /* 0x0000000200007802 */ /* 0x000fe40000000f00 */
[----:B------:R-:W-:Y:S02]  /*1a200*/  MOV R2, 0x1a220 ;  /* 0x0001a22000027802 */ /* 0x000fe40000000f00 */
[----:B------:R-:W-:Y:S05]  /*1a210*/  CALL.REL.NOINC `($__internal_4_$__cuda_sm70_shflsync_bfly_p) ;  /* 0x0000183000007944 */ /* 0x000fea0003c00000 */
[----:B------:R-:W-:Y:S01]  /*1a220*/  FADD.FTZ R7, R246, R0 ;  /* 0x00000000f6077221 */ /* 0x000fe20000010000 */
[----:B------:R-:W-:Y:S02]  /*1a230*/  MOV R0, 0x1 ;  /* 0x0000000100007802 */ /* 0x000fe40000000f00 */
[----:B------:R-:W-:Y:S02]  /*1a240*/  MOV R2, 0x1a270 ;  /* 0x0001a27000027802 */ /* 0x000fe40000000f00 */
[----:B------:R-:W-:-:S02]  /*1a250*/  MOV R4, R7 ;  /* 0x0000000700047202 */ /* 0x000fc40000000f00 */
[----:B------:R-:W-:Y:S05]  /*1a260*/  CALL.REL.NOINC `($__internal_4_$__cuda_sm70_shflsync_bfly_p) ;  /* 0x000017e000007944 */ /* 0x000fea0003c00000 */
[----:B------:R-:W-:Y:S01]  /*1a270*/  FADD.FTZ R7, R7, R0 ;  /* 0x0000000007077221 */ /* 0x000fe20000010000 */
[----:B------:R-:W-:-:S02]  /*1a280*/  MOV R4, R247 ;  /* 0x000000f700047202 */ /* 0x000fc40000000f00 */
[----:B------:R-:W-:Y:S02]  /*1a290*/  MOV R0, 0x2 ;  /* 0x0000000200007802 */ /* 0x000fe40000000f00 */
[----:B------:R-:W-:Y:S02]  /*1a2a0*/  MOV R2, 0x1a2c0 ;  /* 0x0001a2c000027802 */ /* 0x000fe40000000f00 */
[----:B------:R-:W-:Y:S05]  /*1a2b0*/  CALL.REL.NOINC `($__internal_4_$__cuda_sm70_shflsync_bfly_p) ;  /* 0x0000179000007944 */ /* 0x000fea0003c00000 */
[----:B------:R-:W-:Y:S01]  /*1a2c0*/  FADD.FTZ R4, R247, R0 ;  /* 0x00000000f7047221 */ /* 0x000fe20000010000 */
[----:B------:R-:W-:Y:S02]  /*1a2d0*/  MOV R0, 0x1 ;  /* 0x0000000100007802 */ /* 0x000fe40000000f00 */
[----:B------:R-:W-:Y:S02]  /*1a2e0*/  MOV R2, 0x1a300 ;  /* 0x0001a30000027802 */ /* 0x000fe40000000f00 */
[----:B------:R-:W-:Y:S05]  /*1a2f0*/  CALL.REL.NOINC `($__internal_4_$__cuda_sm70_shflsync_bfly_p) ;  /* 0x0000175000007944 */ /* 0x000fea0003c00000 */
[----:B------:R-:W-:Y:S01]  /*1a300*/  MOV R8, R0 ;  /* 0x0000000000087202 */ /* 0x000fe20000000f00 */
[----:B------:R-:W-:Y:S05]  /*1a310*/  BRA `(.L_x_435) ;  /* 0xffff9f3000007947 */ /* 0x000fea000383ffff */
.L_x_352:
[----:B-1234-:R-:W-:Y:S01]  /*1a320*/  IMAD.MOV.U32 R56, RZ, RZ, R5 ;  /* 0x000000ffff387224 */ /* 0x01efe200078e0005 */
[----:B------:R-:W-:Y:S01]  /*1a330*/  MOV R47, RZ ;  /* 0x000000ff002f7202 */ /* 0x000fe20000000f00 */
[----:B------:R-:W-:Y:S01]  /*1a340*/  IMAD.MOV.U32 R3, RZ, RZ, 0x181f ;  /* 0x0000181fff037424 */ /* 0x000fe200078e00ff */
[----:B------:R-:W-:Y:S02]  /*1a350*/  MOV R2, 0x1a370 ;  /* 0x0001a37000027802 */ /* 0x000fe40000000f00 */
[----:B------:R-:W-:Y:S05]  /*1a360*/  CALL.REL.NOINC `($__internal_5_$__cuda_sm70_shflsync_idx_p) ;  /* 0x0000174000007944 */ /* 0x000fea0003c00000 */
[----:B------:R-:W-:Y:S01]  /*1a370*/  MOV R7, R58 ;  /* 0x0000003a00077202 */ /* 0x000fe20000000f00 */
[----:B------:R-:W-:Y:S05]  /*1a380*/  BRA `(.L_x_436) ;  /* 0xffffb58000007947 */ /* 0x000fea000383ffff */
.L_x_353:
[----:B------:R-:W-:Y:S01]  /*1a390*/  IMAD.MOV.U32 R56, RZ, RZ, R6 ;  /* 0x000000ffff387224 */ /* 0x000fe200078e0006 */
[----:B------:R-:W-:Y:S01]  /*1a3a0*/  MOV R47, RZ ;  /* 0x000000ff002f7202 */ /* 0x000fe20000000f00 */
[----:B------:R-:W-:Y:S01]  /*1a3b0*/  IMAD.MOV.U32 R3, RZ, RZ, 0x181f ;  /* 0x0000181fff037424 */ /* 0x000fe200078e00ff */
[----:B------:R-:W-:-:S02]  /*1a3c0*/  MOV R2, 0x1a3e0 ;  /* 0x0001a3e000027802 */ /* 0x000fc40000000f00 */
[----:B-12---:R-:W-:Y:S05]  /*1a3d0*/  CALL.REL.NOINC `($__internal_5_$__cuda_sm70_shflsync_idx_p) ;  /* 0x000016d000007944 */ /* 0x006fea0003c00000 */
[----:B------:R-:W-:Y:S01]  /*1a3e0*/  MOV R2, R58 ;  /* 0x0000003a00027202 */ /* 0x000fe20000000f00 */
[----:B------:R-:W-:Y:S05]  /*1a3f0*/  BRA `(.L_x_437) ;  /* 0xffffb53000007947 */ /* 0x000fea000383ffff */
.L_x_354:
[----:B------:R-:W-:Y:S01]  /*1a400*/  IMAD.MOV.U32 R56, RZ, RZ, R5 ;  /* 0x000000ffff387224 */ /* 0x000fe200078e0005 */
[----:B------:R-:W-:Y:S01]  /*1a410*/  MOV R47, 0x1 ;  /* 0x00000001002f7802 */ /* 0x000fe20000000f00 */
[----:B--2---:R-:W-:Y:S01]  /*1a420*/  IMAD.MOV.U32 R3, RZ, RZ, 0x181f ;  /* 0x0000181fff037424 */ /* 0x004fe200078e00ff */
[----:B------:R-:W-:-:S02]  /*1a430*/  MOV R2, 0x1a450 ;  /* 0x0001a45000027802 */ /* 0x000fc40000000f00 */
[----:B-1-3--:R-:W-:Y:S05]  /*1a440*/  CALL.REL.NOINC `($__internal_5_$__cuda_sm70_shflsync_idx_p) ;  /* 0x0000166000007944 */ /* 0x00afea0003c00000 */
        /* <DEDUP_REMOVED lines=8> */
.L_x_355:
[----:B------:R-:W-:Y:S01]  /*1a4d0*/  IMAD.MOV.U32 R56, RZ, RZ, R5 ;  /* 0x000000ffff387224 */ /* 0x000fe200078e0005 */
[----:B------:R-:W-:Y:S01]  /*1a4e0*/  MOV R47, 0x2 ;  /* 0x00000002002f7802 */ /* 0x000fe20000000f00 */
[----:B-1----:R-:W-:Y:S01]  /*1a4f0*/  IMAD.MOV.U32 R3, RZ, RZ, 0x181f ;  /* 0x0000181fff037424 */ /* 0x002fe200078e00ff */
[----:B------:R-:W-:Y:S02]  /*1a500*/  MOV R2, 0x1a520 ;  /* 0x0001a52000027802 */ /* 0x000fe40000000f00 */
[----:B---34-:R-:W-:Y:S05]  /*1a510*/  CALL.REL.NOINC `($__internal_5_$__cuda_sm70_shflsync_idx_p) ;  /* 0x0000159000007944 */ /* 0x018fea0003c00000 */
[----:B------:R-:W-:Y:S01]  /*1a520*/  MOV R7, R58 ;  /* 0x0000003a00077202 */ /* 0x000fe20000000f00 */
[----:B------:R-:W-:Y:S05]  /*1a530*/  BRA `(.L_x_439) ;  /* 0xffffb4d000007947 */ /* 0x000fea000383ffff */
.L_x_356:
[----:B------:R-:W-:Y:S01]  /*1a540*/  IMAD.MOV.U32 R56, RZ, RZ, R6 ;  /* 0x000000ffff387224 */ /* 0x000fe200078e0006 */
[----:B------:R-:W-:Y:S01]  /*1a550*/  MOV R47, 0x2 ;  /* 0x00000002002f7802 */ /* 0x000fe20000000f00 */
[----:B-1----:R-:W-:Y:S01]  /*1a560*/  IMAD.MOV.U32 R3, RZ, RZ, 0x181f ;  /* 0x0000181fff037424 */ /* 0x002fe200078e00ff */
[----:B------:R-:W-:Y:S02]  /*1a570*/  MOV R2, 0x1a590 ;  /* 0x0001a59000027802 */ /* 0x000fe40000000f00 */
[----:B--234-:R-:W-:Y:S05]  /*1a580*/  CALL.REL.NOINC `($__internal_5_$__cuda_sm70_shflsync_idx_p) ;  /* 0x0000152000007944 */ /* 0x01cfea0003c00000 */
[----:B------:R-:W-:Y:S01]  /*1a590*/  MOV R2, R58 ;  /* 0x0000003a00027202 */ /* 0x000fe20000000f00 */
[----:B------:R-:W-:Y:S05]  /*1a5a0*/  BRA `(.L_x_440) ;  /* 0xffffb48000007947 */ /* 0x000fea000383ffff */
.L_x_357:
[----:B------:R-:W-:Y:S01]  /*1a5b0*/  IMAD.MOV.U32 R56, RZ, RZ, R5 ;  /* 0x000000ffff387224 */ /* 0x000fe200078e0005 */
[----:B------:R-:W-:Y:S01]  /*1a5c0*/  MOV R47, 0x3 ;  /* 0x00000003002f7802 */ /* 0x000fe20000000f00 */
[----:B--2---:R-:W-:Y:S01]  /*1a5d0*/  IMAD.MOV.U32 R3, RZ, RZ, 0x181f ;  /* 0x0000181fff037424 */ /* 0x004fe200078e00ff */
[----:B------:R-:W-:-:S02]  /*1a5e0*/  MOV R2, 0x1a600 ;  /* 0x0001a60000027802 */ /* 0x000fc40000000f00 */
[----:B-1-34-:R-:W-:Y:S05]  /*1a5f0*/  CALL.REL.NOINC `($__internal_5_$__cuda_sm70_shflsync_idx_p) ;  /* 0x000014b000007944 */ /* 0x01afea0003c00000 */
        /* <DEDUP_REMOVED lines=8> */
.L_x_358:
[----:B------:R-:W-:Y:S01]  /*1a680*/  IMAD.MOV.U32 R56, RZ, RZ, R5 ;  /* 0x000000ffff387224 */ /* 0x000fe200078e0005 */
[----:B------:R-:W-:Y:S01]  /*1a690*/  MOV R47, 0x4 ;  /* 0x00000004002f7802 */ /* 0x000fe20000000f00 */
[----:B--2---:R-:W-:Y:S01]  /*1a6a0*/  IMAD.MOV.U32 R3, RZ, RZ, 0x181f ;  /* 0x0000181fff037424 */ /* 0x004fe200078e00ff */
[----:B------:R-:W-:Y:S02]  /*1a6b0*/  MOV R2, 0x1a6d0 ;  /* 0x0001a6d000027802 */ /* 0x000fe40000000f00 */
[----:B-1-34-:R-:W-:Y:S05]  /*1a6c0*/  CALL.REL.NOINC `($__internal_5_$__cuda_sm70_shflsync_idx_p) ;  /* 0x000013e000007944 */ /* 0x01afea0003c00000 */
[----:B------:R-:W-:Y:S01]  /*1a6d0*/  MOV R7, R58 ;  /* 0x0000003a00077202 */ /* 0x000fe20000000f00 */
[----:B------:R-:W-:Y:S05]  /*1a6e0*/  BRA `(.L_x_442) ;  /* 0xffffb43000007947 */ /* 0x000fea000383ffff */
.L_x_359:
[----:B------:R-:W-:Y:S01]  /*1a6f0*/  IMAD.MOV.U32 R56, RZ, RZ, R6 ;  /* 0x000000ffff387224 */ /* 0x000fe200078e0006 */
[----:B------:R-:W-:Y:S01]  /*1a700*/  MOV R47, 0x4 ;  /* 0x00000004002f7802 */ /* 0x000fe20000000f00 */
[----:B--2---:R-:W-:Y:S01]  /*1a710*/  IMAD.MOV.U32 R3, RZ, RZ, 0x181f ;  /* 0x0000181fff037424 */ /* 0x004fe200078e00ff */
[----:B------:R-:W-:Y:S02]  /*1a720*/  MOV R2, 0x1a740 ;  /* 0x0001a74000027802 */ /* 0x000fe40000000f00 */
[----:B-1-34-:R-:W-:Y:S05]  /*1a730*/  CALL.REL.NOINC `($__internal_5_$__cuda_sm70_shflsync_idx_p) ;  /* 0x0000137000007944 */ /* 0x01afea0003c00000 */
[----:B------:R-:W-:Y:S01]  /*1a740*/  MOV R2, R58 ;  /* 0x0000003a00027202 */ /* 0x000fe20000000f00 */
[----:B------:R-:W-:Y:S05]  /*1a750*/  BRA `(.L_x_443) ;  /* 0xffffb3e000007947 */ /* 0x000fea000383ffff */
.L_x_360:
[----:B------:R-:W-:Y:S01]  /*1a760*/  IMAD.MOV.U32 R56, RZ, RZ, R5 ;  /* 0x000000ffff387224 */ /* 0x000fe200078e0005 */
[----:B------:R-:W-:Y:S01]  /*1a770*/  MOV R47, 0x5 ;  /* 0x00000005002f7802 */ /* 0x000fe20000000f00 */
[----:B-1----:R-:W-:Y:S01]  /*1a780*/  IMAD.MOV.U32 R3, RZ, RZ, 0x181f ;  /* 0x0000181fff037424 */ /* 0x002fe200078e00ff */
[----:B------:R-:W-:-:S02]  /*1a790*/  MOV R2, 0x1a7b0 ;  /* 0x0001a7b000027802 */ /* 0x000fc40000000f00 */
[----:B--234-:R-:W-:Y:S05]  /*1a7a0*/  CALL.REL.NOINC `($__internal_5_$__cuda_sm70_shflsync_idx_p) ;  /* 0x0000130000007944 */ /* 0x01cfea0003c00000 */
        /* <DEDUP_REMOVED lines=8> */
.L_x_361:
[----:B------:R-:W-:Y:S01]  /*1a830*/  IMAD.MOV.U32 R56, RZ, RZ, R5 ;  /* 0x000000ffff387224 */ /* 0x000fe200078e0005 */
[----:B------:R-:W-:Y:S01]  /*1a840*/  MOV R47, 0x6 ;  /* 0x00000006002f7802 */ /* 0x000fe20000000f00 */
[----:B--2---:R-:W-:Y:S01]  /*1a850*/  IMAD.MOV.U32 R3, RZ, RZ, 0x181f ;  /* 0x0000181fff037424 */ /* 0x004fe200078e00ff */
[----:B------:R-:W-:Y:S02]  /*1a860*/  MOV R2, 0x1a880 ;  /* 0x0001a88000027802 */ /* 0x000fe40000000f00 */
[----:B-1--4-:R-:W-:Y:S05]  /*1a870*/  CALL.REL.NOINC `($__internal_5_$__cuda_sm70_shflsync_idx_p) ;  /* 0x0000123000007944 */ /* 0x012fea0003c00000 */
[----:B------:R-:W-:Y:S01]  /*1a880*/  MOV R7, R58 ;  /* 0x0000003a00077202 */ /* 0x000fe20000000f00 */
[----:B------:R-:W-:Y:S05]  /*1a890*/  BRA `(.L_x_445) ;  /* 0xffffb39000007947 */ /* 0x000fea000383ffff */
.L_x_362:
[----:B------:R-:W-:Y:S01]  /*1a8a0*/  IMAD.MOV.U32 R56, RZ, RZ, R6 ;  /* 0x000000ffff387224 */ /* 0x000fe200078e0006 */
[----:B------:R-:W-:Y:S01]  /*1a8b0*/  MOV R47, 0x6 ;  /* 0x00000006002f7802 */ /* 0x000fe20000000f00 */
[----:B--2---:R-:W-:Y:S01]  /*1a8c0*/  IMAD.MOV.U32 R3, RZ, RZ, 0x181f ;  /* 0x0000181fff037424 */ /* 0x004fe200078e00ff */
[----:B------:R-:W-:Y:S02]  /*1a8d0*/  MOV R2, 0x1a8f0 ;  /* 0x0001a8f000027802 */ /* 0x000fe40000000f00 */
[----:B-1-34-:R-:W-:Y:S05]  /*1a8e0*/  CALL.REL.NOINC `($__internal_5_$__cuda_sm70_shflsync_idx_p) ;  /* 0x000011c000007944 */ /* 0x01afea0003c00000 */
[----:B------:R-:W-:Y:S01]  /*1a8f0*/  MOV R2, R58 ;  /* 0x0000003a00027202 */ /* 0x000fe20000000f00 */
[----:B------:R-:W-:Y:S05]  /*1a900*/  BRA `(.L_x_446) ;  /* 0xffffb34000007947 */ /* 0x000fea000383ffff */
.L_x_363:
[----:B------:R-:W-:Y:S01]  /*1a910*/  IMAD.MOV.U32 R56, RZ, RZ, R5 ;  /* 0x000000ffff387224 */ /* 0x000fe200078e0005 */
[----:B------:R-:W-:Y:S01]  /*1a920*/  MOV R47, 0x7 ;  /* 0x00000007002f7802 */ /* 0x000fe20000000f00 */
[----:B-1----:R-:W-:Y:S01]  /*1a930*/  IMAD.MOV.U32 R3, RZ, RZ, 0x181f ;  /* 0x0000181fff037424 */ /* 0x002fe200078e00ff */
[----:B------:R-:W-:-:S02]  /*1a940*/  MOV R2, 0x1a960 ;  /* 0x0001a96000027802 */ /* 0x000fc40000000f00 */
[----:B--2-4-:R-:W-:Y:S05]  /*1a950*/  CALL.REL.NOINC `($__internal_5_$__cuda_sm70_shflsync_idx_p) ;  /* 0x0000115000007944 */ /* 0x014fea0003c00000 */
        /* <DEDUP_REMOVED lines=8> */
.L_x_365:
[----:B------:R-:W-:Y:S01]  /*1a9e0*/  IMAD.MOV.U32 R56, RZ, RZ, R5 ;  /* 0x000000ffff387224 */ /* 0x000fe200078e0005 */
[----:B------:R-:W-:Y:S01]  /*1a9f0*/  MOV R47, RZ ;  /* 0x000000ff002f7202 */ /* 0x000fe20000000f00 */
[----:B------:R-:W-:Y:S01]  /*1aa00*/  IMAD.MOV.U32 R3, RZ, RZ, 0x1c1f ;  /* 0x00001c1fff037424 */ /* 0x000fe200078e00ff */
[----:B------:R-:W-:Y:S02]  /*1aa10*/  MOV R2, 0x1aa30 ;  /* 0x0001aa3000027802 */ /* 0x000fe40000000f00 */
[----:B------:R-:W-:Y:S05]  /*1aa20*/  CALL.REL.NOINC `($__internal_5_$__cuda_sm70_shflsync_idx_p) ;  /* 0x0000108000007944 */ /* 0x000fea0003c00000 */
[----:B------:R-:W-:Y:S01]  /*1aa30*/  MOV R4, R58 ;  /* 0x0000003a00047202 */ /* 0x000fe20000000f00 */
[----:B------:R-:W-:Y:S05]  /*1aa40*/  BRA `(.L_x_448) ;  /* 0xffffb50000007947 */ /* 0x000fea000383ffff */
.L_x_366:
[----:B------:R-:W-:Y:S01]  /*1aa50*/  IMAD.MOV.U32 R56, RZ, RZ, R12 ;  /* 0x000000ffff387224 */ /* 0x000fe200078e000c */
[----:B------:R-:W-:Y:S01]  /*1aa60*/  MOV R47, RZ ;  /* 0x000000ff002f7202 */ /* 0x000fe20000000f00 */
[----:B------:R-:W-:Y:S01]  /*1aa70*/  IMAD.MOV.U32 R3, RZ, RZ, 0x1c1f ;  /* 0x00001c1fff037424 */ /* 0x000fe200078e00ff */
[----:B------:R-:W-:Y:S02]  /*1aa80*/  MOV R2, 0x1aaa0 ;  /* 0x0001aaa000027802 */ /* 0x000fe40000000f00 */
[----:B-12---:R-:W-:Y:S05]  /*1aa90*/  CALL.REL.NOINC `($__internal_5_$__cuda_sm70_shflsync_idx_p) ;  /* 0x0000101000007944 */ /* 0x006fea0003c00000 */
[----:B------:R-:W-:Y:S01]  /*1aaa0*/  MOV R0, R58 ;  /* 0x0000003a00007202 */ /* 0x000fe20000000f00 */
[----:B------:R-:W-:Y:S05]  /*1aab0*/  BRA `(.L_x_449) ;  /* 0xffffb4b000007947 */ /* 0x000fea000383ffff */
.L_x_369:
[----:B------:R-:W-:Y:S01]  /*1aac0*/  IMAD.MOV.U32 R56, RZ, RZ, R5 ;  /* 0x000000ffff387224 */ /* 0x000fe200078e0005 */
[----:B------:R-:W-:Y:S01]  /*1aad0*/  MOV R47, 0x1 ;  /* 0x00000001002f7802 */ /* 0x000fe20000000f00 */
[----:B----4-:R-:W-:Y:S01]  /*1aae0*/  IMAD.MOV.U32 R3, RZ, RZ, 0x1c1f ;  /* 0x00001c1fff037424 */ /* 0x010fe200078e00ff */
[----:B------:R-:W-:-:S02]  /*1aaf0*/  MOV R2, 0x1ab10 ;  /* 0x0001ab1000027802 */ /* 0x000fc40000000f00 */
[----:B-123--:R-:W-:Y:S05]  /*1ab00*/  CALL.REL.NOINC `($__internal_5_$__cuda_sm70_shflsync_idx_p) ;  /* 0x00000fa000007944 */ /* 0x00efea0003c00000 */
        /* <DEDUP_REMOVED lines=8> */
.L_x_372:
[----:B------:R-:W-:Y:S01]  /*1ab90*/  IMAD.MOV.U32 R56, RZ, RZ, R5 ;  /* 0x000000ffff387224 */ /* 0x000fe200078e0005 */
[----:B------:R-:W-:Y:S01]  /*1aba0*/  MOV R47, 0x2 ;  /* 0x00000002002f7802 */ /* 0x000fe20000000f00 */
[----:B-1----:R-:W-:Y:S01]  /*1abb0*/  IMAD.MOV.U32 R3, RZ, RZ, 0x1c1f ;  /* 0x00001c1fff037424 */ /* 0x002fe200078e00ff */
[----:B------:R-:W-:Y:S02]  /*1abc0*/  MOV R2, 0x1abe0 ;  /* 0x0001abe000027802 */ /* 0x000fe40000000f00 */
[----:B--234-:R-:W-:Y:S05]  /*1abd0*/  CALL.REL.NOINC `($__internal_5_$__cuda_sm70_shflsync_idx_p) ;  /* 0x00000ed000007944 */ /* 0x01cfea0003c00000 */
[----:B------:R-:W-:Y:S01]  /*1abe0*/  MOV R4, R58 ;  /* 0x0000003a00047202 */ /* 0x000fe20000000f00 */
[----:B------:R-:W-:Y:S05]  /*1abf0*/  BRA `(.L_x_451) ;  /* 0xffffba2000007947 */ /* 0x000fea000383ffff */
.L_x_373:
[----:B------:R-:W-:Y:S01]  /*1ac00*/  IMAD.MOV.U32 R56, RZ, RZ, R12 ;  /* 0x000000ffff387224 */ /* 0x000fe200078e000c */
[----:B------:R-:W-:Y:S01]  /*1ac10*/  MOV R47, 0x2 ;  /* 0x00000002002f7802 */ /* 0x000fe20000000f00 */
[----:B------:R-:W-:Y:S01]  /*1ac20*/  IMAD.MOV.U32 R3, RZ, RZ, 0x1c1f ;  /* 0x00001c1fff037424 */ /* 0x000fe200078e00ff */
[----:B------:R-:W-:Y:S02]  /*1ac30*/  MOV R2, 0x1ac50 ;  /* 0x0001ac5000027802 */ /* 0x000fe40000000f00 */
[----:B-1234-:R-:W-:Y:S05]  /*1ac40*/  CALL.REL.NOINC `($__internal_5_$__cuda_sm70_shflsync_idx_p) ;  /* 0x00000e6000007944 */ /* 0x01efea0003c00000 */
[----:B------:R-:W-:Y:S01]  /*1ac50*/  MOV R0, R58 ;  /* 0x0000003a00007202 */ /* 0x000fe20000000f00 */
[----:B------:R-:W-:Y:S05]  /*1ac60*/  BRA `(.L_x_452) ;  /* 0xffffb9d000007947 */ /* 0x000fea000383ffff */
.L_x_376:
        /* <DEDUP_REMOVED lines=13> */
.L_x_380:
[----:B------:R-:W-:Y:S01]  /*1ad40*/  IMAD.MOV.U32 R56, RZ, RZ, R5 ;  /* 0x000000ffff387224 */ /* 0x000fe200078e0005 */
[----:B------:R-:W-:Y:S01]  /*1ad50*/  MOV R47, RZ ;  /* 0x000000ff002f7202 */ /* 0x000fe20000000f00 */
[----:B------:R-:W-:Y:S01]  /*1ad60*/  IMAD.MOV.U32 R3, RZ, RZ, 0x181f ;  /* 0x0000181fff037424 */ /* 0x000fe200078e00ff */
[----:B------:R-:W-:Y:S02]  /*1ad70*/  MOV R2, 0x1ad90 ;  /* 0x0001ad9000027802 */ /* 0x000fe40000000f00 */
[----:B------:R-:W-:Y:S05]  /*1ad80*/  CALL.REL.NOINC `($__internal_5_$__cuda_sm70_shflsync_idx_p) ;  /* 0x00000d2000007944 */ /* 0x000fea0003c00000 */
[----:B------:R-:W-:Y:S01]  /*1ad90*/  MOV R7, R58 ;  /* 0x0000003a00077202 */ /* 0x000fe20000000f00 */
[----:B------:R-:W-:Y:S05]  /*1ada0*/  BRA `(.L_x_454) ;  /* 0xffffc74000007947 */ /* 0x000fea000383ffff */
.L_x_381:
[----:B------:R-:W-:Y:S01]  /*1adb0*/  IMAD.MOV.U32 R56, RZ, RZ, R6 ;  /* 0x000000ffff387224 */ /* 0x000fe200078e0006 */
[----:B------:R-:W-:Y:S01]  /*1adc0*/  MOV R47, RZ ;  /* 0x000000ff002f7202 */ /* 0x000fe20000000f00 */
[----:B------:R-:W-:Y:S01]  /*1add0*/  IMAD.MOV.U32 R3, RZ, RZ, 0x181f ;  /* 0x0000181fff037424 */ /* 0x000fe200078e00ff */
[----:B------:R-:W-:Y:S02]  /*1ade0*/  MOV R2, 0x1ae00 ;  /* 0x0001ae0000027802 */ /* 0x000fe40000000f00 */
[----:B-12---:R-:W-:Y:S05]  /*1adf0*/  CALL.REL.NOINC `($__internal_5_$__cuda_sm70_shflsync_idx_p) ;  /* 0x00000cb000007944 */ /* 0x006fea0003c00000 */
[----:B------:R-:W-:Y:S01]  /*1ae00*/  MOV R2, R58 ;  /* 0x0000003a00027202 */ /* 0x000fe20000000f00 */
[----:B------:R-:W-:Y:S05]  /*1ae10*/  BRA `(.L_x_455) ;  /* 0xffffc6f000007947 */ /* 0x000fea000383ffff */
.L_x_382:
        /* <DEDUP_REMOVED lines=13> */
.L_x_383:
[----:B------:R-:W-:Y:S01]  /*1aef0*/  IMAD.MOV.U32 R56, RZ, RZ, R5 ;  /* 0x000000ffff387224 */ /* 0x000fe200078e0005 */
[----:B------:R-:W-:Y:S01]  /*1af00*/  MOV R47, 0x2 ;  /* 0x00000002002f7802 */ /* 0x000fe20000000f00 */
[----:B-1----:R-:W-:Y:S01]  /*1af10*/  IMAD.MOV.U32 R3, RZ, RZ, 0x181f ;  /* 0x0000181fff037424 */ /* 0x002fe200078e00ff */
[----:B------:R-:W-:Y:S02]  /*1af20*/  MOV R2, 0x1af40 ;  /* 0x0001af4000027802 */ /* 0x000fe40000000f00 */
[----:B---34-:R-:W-:Y:S05]  /*1af30*/  CALL.REL.NOINC `($__internal_5_$__cuda_sm70_shflsync_idx_p) ;  /* 0x00000b7000007944 */ /* 0x018fea0003c00000 */
[----:B------:R-:W-:Y:S01]  /*1af40*/  MOV R7, R58 ;  /* 0x0000003a00077202 */ /* 0x000fe20000000f00 */
[----:B------:R-:W-:Y:S05]  /*1af50*/  BRA `(.L_x_457) ;  /* 0xffffc6a000007947 */ /* 0x000fea000383ffff */
.L_x_384:
[----:B------:R-:W-:Y:S01]  /*1af60*/  IMAD.MOV.U32 R56, RZ, RZ, R6 ;  /* 0x000000ffff387224 */ /* 0x000fe200078e0006 */
[----:B------:R-:W-:Y:S01]  /*1af70*/  MOV R47, 0x2 ;  /* 0x00000002002f7802 */ /* 0x000fe20000000f00 */
[----:B-1----:R-:W-:Y:S01]  /*1af80*/  IMAD.MOV.U32 R3, RZ, RZ, 0x181f ;  /* 0x0000181fff037424 */ /* 0x002fe200078e00ff */
[----:B------:R-:W-:Y:S02]  /*1af90*/  MOV R2, 0x1afb0 ;  /* 0x0001afb000027802 */ /* 0x000fe40000000f00 */
[----:B--234-:R-:W-:Y:S05]  /*1afa0*/  CALL.REL.NOINC `($__internal_5_$__cuda_sm70_shflsync_idx_p) ;  /* 0x00000b0000007944 */ /* 0x01cfea0003c00000 */
[----:B------:R-:W-:Y:S01]  /*1afb0*/  MOV R2, R58 ;  /* 0x0000003a00027202 */ /* 0x000fe20000000f00 */
[----:B------:R-:W-:Y:S05]  /*1afc0*/  BRA `(.L_x_458) ;  /* 0xffffc65000007947 */ /* 0x000fea000383ffff */
.L_x_385:
        /* <DEDUP_REMOVED lines=13> */
.L_x_386:
[----:B------:R-:W-:Y:S01]  /*1b0a0*/  IMAD.MOV.U32 R56, RZ, RZ, R5 ;  /* 0x000000ffff387224 */ /* 0x000fe200078e0005 */
[----:B------:R-:W-:Y:S01]  /*1b0b0*/  MOV R47, 0x4 ;  /* 0x00000004002f7802 */ /* 0x000fe20000000f00 */
[----:B--2---:R-:W-:Y:S01]  /*1b0c0*/  IMAD.MOV.U32 R3, RZ, RZ, 0x181f ;  /* 0x0000181fff037424 */ /* 0x004fe200078e00ff */
[----:B------:R-:W-:Y:S02]  /*1b0d0*/  MOV R2, 0x1b0f0 ;  /* 0x0001b0f000027802 */ /* 0x000fe40000000f00 */
[----:B-1-34-:R-:W-:Y:S05]  /*1b0e0*/  CALL.REL.NOINC `($__internal_5_$__cuda_sm70_shflsync_idx_p) ;  /* 0x000009c000007944 */ /* 0x01afea0003c00000 */
[----:B------:R-:W-:Y:S01]  /*1b0f0*/  MOV R7, R58 ;  /* 0x0000003a00077202 */ /* 0x000fe20000000f00 */
[----:B------:R-:W-:Y:S05]  /*1b100*/  BRA `(.L_x_460) ;  /* 0xffffc60000007947 */ /* 0x000fea000383ffff */
.L_x_387:
[----:B------:R-:W-:Y:S01]  /*1b110*/  IMAD.MOV.U32 R56, RZ, RZ, R6 ;  /* 0x000000ffff387224 */ /* 0x000fe200078e0006 */
[----:B------:R-:W-:Y:S01]  /*1b120*/  MOV R47, 0x4 ;  /* 0x00000004002f7802 */ /* 0x000fe20000000f00 */
[----:B--2---:R-:W-:Y:S01]  /*1b130*/  IMAD.MOV.U32 R3, RZ, RZ, 0x181f ;  /* 0x0000181fff037424 */ /* 0x004fe200078e00ff */
[----:B------:R-:W-:Y:S02]  /*1b140*/  MOV R2, 0x1b160 ;  /* 0x0001b16000027802 */ /* 0x000fe40000000f00 */
[----:B-1-34-:R-:W-:Y:S05]  /*1b150*/  CALL.REL.NOINC `($__internal_5_$__cuda_sm70_shflsync_idx_p) ;  /* 0x0000095000007944 */ /* 0x01afea0003c00000 */
[----:B------:R-:W-:Y:S01]  /*1b160*/  MOV R2, R58 ;  /* 0x0000003a00027202 */ /* 0x000fe20000000f00 */
[----:B------:R-:W-:Y:S05]  /*1b170*/  BRA `(.L_x_461) ;  /* 0xffffc5b000007947 */ /* 0x000fea000383ffff */
.L_x_388:
        /* <DEDUP_REMOVED lines=13> */
.L_x_389:
[----:B------:R-:W-:Y:S01]  /*1b250*/  IMAD.MOV.U32 R56, RZ, RZ, R5 ;  /* 0x000000ffff387224 */ /* 0x000fe200078e0005 */
[----:B------:R-:W-:Y:S01]  /*1b260*/  MOV R47, 0x6 ;  /* 0x00000006002f7802 */ /* 0x000fe20000000f00 */
[----:B--2---:R-:W-:Y:S01]  /*1b270*/  IMAD.MOV.U32 R3, RZ, RZ, 0x181f ;  /* 0x0000181fff037424 */ /* 0x004fe200078e00ff */
[----:B------:R-:W-:Y:S02]  /*1b280*/  MOV R2, 0x1b2a0 ;  /* 0x0001b2a000027802 */ /* 0x000fe40000000f00 */
[----:B-1--4-:R-:W-:Y:S05]  /*1b290*/  CALL.REL.NOINC `($__internal_5_$__cuda_sm70_shflsync_idx_p) ;  /* 0x0000081000007944 */ /* 0x012fea0003c00000 */
[----:B------:R-:W-:Y:S01]  /*1b2a0*/  MOV R7, R58 ;  /* 0x0000003a00077202 */ /* 0x000fe20000000f00 */
[----:B------:R-:W-:Y:S05]  /*1b2b0*/  BRA `(.L_x_463) ;  /* 0xffffc56000007947 */ /* 0x000fea000383ffff */
.L_x_390:
[----:B------:R-:W-:Y:S01]  /*1b2c0*/  IMAD.MOV.U32 R56, RZ, RZ, R6 ;  /* 0x000000ffff387224 */ /* 0x000fe200078e0006 */
[----:B------:R-:W-:Y:S01]  /*1b2d0*/  MOV R47, 0x6 ;  /* 0x00000006002f7802 */ /* 0x000fe20000000f00 */
[----:B--2---:R-:W-:Y:S01]  /*1b2e0*/  IMAD.MOV.U32 R3, RZ, RZ, 0x181f ;  /* 0x0000181fff037424 */ /* 0x004fe200078e00ff */
[----:B------:R-:W-:Y:S02]  /*1b2f0*/  MOV R2, 0x1b310 ;  /* 0x0001b31000027802 */ /* 0x000fe40000000f00 */
[----:B-1-34-:R-:W-:Y:S05]  /*1b300*/  CALL.REL.NOINC `($__internal_5_$__cuda_sm70_shflsync_idx_p) ;  /* 0x000007a000007944 */ /* 0x01afea0003c00000 */
[----:B------:R-:W-:Y:S01]  /*1b310*/  MOV R2, R58 ;  /* 0x0000003a00027202 */ /* 0x000fe20000000f00 */
[----:B------:R-:W-:Y:S05]  /*1b320*/  BRA `(.L_x_464) ;  /* 0xffffc51000007947 */ /* 0x000fea000383ffff */
.L_x_391:
        /* <DEDUP_REMOVED lines=13> */
.L_x_393:
[----:B------:R-:W-:Y:S01]  /*1b400*/  IMAD.MOV.U32 R56, RZ, RZ, R46 ;  /* 0x000000ffff387224 */ /* 0x000fe200078e002e */
[----:B------:R-:W-:Y:S01]  /*1b410*/  MOV R47, RZ ;  /* 0x000000ff002f7202 */ /* 0x000fe20000000f00 */
[----:B----4-:R-:W-:Y:S01]  /*1b420*/  IMAD.MOV.U32 R3, RZ, RZ, 0x1f ;  /* 0x0000001fff037424 */ /* 0x010fe200078e00ff */
[----:B------:R-:W-:Y:S02]  /*1b430*/  MOV R2, 0x1b450 ;  /* 0x0001b45000027802 */ /* 0x000fe40000000f00 */
[----:B------:R-:W-:Y:S05]  /*1b440*/  CALL.REL.NOINC `($__internal_5_$__cuda_sm70_shflsync_idx_p) ;  /* 0x0000066000007944 */ /* 0x000fea0003c00000 */
[----:B------:R-:W-:Y:S01]  /*1b450*/  MOV R9, R58 ;  /* 0x0000003a00097202 */ /* 0x000fe20000000f00 */
[----:B------:R-:W-:Y:S05]  /*1b460*/  BRA `(.L_x_466) ;  /* 0xffffc5a000007947 */ /* 0x000fea000383ffff */
.L_x_394:
[----:B------:R-:W-:Y:S01]  /*1b470*/  IMAD.MOV.U32 R56, RZ, RZ, R46 ;  /* 0x000000ffff387224 */ /* 0x000fe200078e002e */
[----:B------:R-:W-:Y:S01]  /*1b480*/  MOV R47, 0x1 ;  /* 0x00000001002f7802 */ /* 0x000fe20000000f00 */
[----:B----4-:R-:W-:Y:S01]  /*1b490*/  IMAD.MOV.U32 R3, RZ, RZ, 0x1f ;  /* 0x0000001fff037424 */ /* 0x010fe200078e00ff */
[----:B------:R-:W-:Y:S02]  /*1b4a0*/  MOV R2, 0x1b4c0 ;  /* 0x0001b4c000027802 */ /* 0x000fe40000000f00 */
[----:B-12---:R-:W-:Y:S05]  /*1b4b0*/  CALL.REL.NOINC `($__internal_5_$__cuda_sm70_shflsync_idx_p) ;  /* 0x000005f000007944 */ /* 0x006fea0003c00000 */
[----:B------:R-:W-:Y:S01]  /*1b4c0*/  MOV R8, R58 ;  /* 0x0000003a00087202 */ /* 0x000fe20000000f00 */
[----:B------:R-:W-:Y:S05]  /*1b4d0*/  BRA `(.L_x_467) ;  /* 0xffffc55000007947 */ /* 0x000fea000383ffff */
.L_x_395:
[----:B------:R-:W-:Y:S02]  /*1b4e0*/  MOV R2, 0x1 ;  /* 0x0000000100027802 */ /* 0x000fe40000000f00 */
[----:B------:R-:W-:-:S02]  /*1b4f0*/  MOV R3, 0x1b510 ;  /* 0x0001b51000037802 */ /* 0x000fc40000000f00 */
[----:B-123--:R-:W-:Y:S05]  /*1b500*/  CALL.REL.NOINC `($__internal_6_$__cuda_sm70_shflsync_up_p) ;  /* 0x000005f000007944 */ /* 0x00efea0003c00000 */
[----:B------:R-:W-:Y:S05]  /*1b510*/  BRA `(.L_x_468) ;  /* 0xffffc64000007947 */ /* 0x000fea000383ffff */
.L_x_396:
[----:B------:R-:W-:Y:S02]  /*1b520*/  MOV R2, 0x2 ;  /* 0x0000000200027802 */ /* 0x000fe40000000f00 */
[----:B------:R-:W-:-:S02]  /*1b530*/  MOV R3, 0x1b550 ;  /* 0x0001b55000037802 */ /* 0x000fc40000000f00 */
[----:B-12---:R-:W-:Y:S05]  /*1b540*/  CALL.REL.NOINC `($__internal_6_$__cuda_sm70_shflsync_up_p) ;  /* 0x000005b000007944 */ /* 0x006fea0003c00000 */
        /* <DEDUP_REMOVED lines=24> */
.L_x_400:
[----:B------:R-:W-:Y:S02]  /*1b6d0*/  MOV R2, 0x1 ;  /* 0x0000000100027802 */ /* 0x000fe40000000f00 */
[----:B------:R-:W-:Y:S02]  /*1b6e0*/  MOV R3, 0x1b700 ;  /* 0x0001b70000037802 */ /* 0x000fe40000000f00 */
[----:B------:R-:W-:Y:S05]  /*1b6f0*/  CALL.REL.NOINC `($__internal_6_$__cuda_sm70_shflsync_up_p) ;  /* 0x0000040000007944 */ /* 0x000fea0003c00000 */
[----:B------:R-:W-:Y:S01]  /*1b700*/  MOV R2, R4 ;  /* 0x0000000400027202 */ /* 0x000fe20000000f00 */
[----:B------:R-:W-:Y:S05]  /*1b710*/  BRA `(.L_x_470) ;  /* 0xffffc6a000007947 */ /* 0x000fea000383ffff */
.L_x_401:
        /* <DEDUP_REMOVED lines=27> */
.L_x_403:
[----:B------:R-:W-:Y:S02]  /*1b8d0*/  SEL R0, RZ, 0x1, P0 ;  /* 0x00000001ff007807 */ /* 0x000fe40000000000 */
[----:B------:R-:W-:Y:S02]  /*1b8e0*/  MOV R2, 0x1b900 ;  /* 0x0001b90000027802 */ /* 0x000fe40000000f00 */
[----:B---3--:R-:W-:Y:S05]  /*1b8f0*/  CALL.REL.NOINC `($__internal_7_$__cuda_sm70_votesync_ballot) ;  /* 0x0000027000007944 */ /* 0x008fea0003c00000 */
[----:B------:R-:W-:Y:S05]  /*1b900*/  BRA `(.L_x_472) ;  /* 0xffffc64000007947 */ /* 0x000fea000383ffff */
.L_x_404:
[----:B------:R-:W-:Y:S01]  /*1b910*/  IMAD.MOV.U32 R56, RZ, RZ, R6 ;  /* 0x000000ffff387224 */ /* 0x000fe200078e0006 */
[----:B--2---:R-:W-:Y:S01]  /*1b920*/  MOV R47, R10 ;  /* 0x0000000a002f7202 */ /* 0x004fe20000000f00 */
[----:B------:R-:W-:Y:S01]  /*1b930*/  IMAD.MOV.U32 R3, RZ, RZ, 0x1f ;  /* 0x0000001fff037424 */ /* 0x000fe200078e00ff */
[----:B------:R-:W-:Y:S02]  /*1b940*/  MOV R2, 0x1b960 ;  /* 0x0001b96000027802 */ /* 0x000fe40000000f00 */
[----:B-1-3--:R-:W-:Y:S05]  /*1b950*/  CALL.REL.NOINC `($__internal_5_$__cuda_sm70_shflsync_idx_p) ;  /* 0x0000015000007944 */ /* 0x00afea0003c00000 */
[----:B------:R-:W-:Y:S01]  /*1b960*/  IMAD.MOV.U32 R8, RZ, RZ, R58 ;  /* 0x000000ffff087224 */ /* 0x000fe200078e003a */
[----:B------:R-:W-:Y:S01]  /*1b970*/  MOV R47, R10 ;  /* 0x0000000a002f7202 */ /* 0x000fe20000000f00 */
[----:B------:R-:W-:Y:S01]  /*1b980*/  IMAD.MOV.U32 R56, RZ, RZ, R7 ;  /* 0x000000ffff387224 */ /* 0x000fe200078e0007 */
[----:B------:R-:W-:Y:S02]  /*1b990*/  MOV R3, 0x1f ;  /* 0x0000001f00037802 */ /* 0x000fe40000000f00 */
[----:B------:R-:W-:-:S02]  /*1b9a0*/  MOV R2, 0x1b9c0 ;  /* 0x0001b9c000027802 */ /* 0x000fc40000000f00 */
[----:B------:R-:W-:Y:S05]  /*1b9b0*/  CALL.REL.NOINC `($__internal_5_$__cuda_sm70_shflsync_idx_p) ;  /* 0x000000f000007944 */ /* 0x000fea0003c00000 */
[----:B------:R-:W-:Y:S01]  /*1b9c0*/  MOV R7, R58 ;  /* 0x0000003a00077202 */ /* 0x000fe20000000f00 */
[----:B------:R-:W-:Y:S05]  /*1b9d0*/  BRA `(.L_x_473) ;  /* 0xffffc5b000007947 */ /* 0x000fea000383ffff */
.L_x_407:
[----:B------:R-:W-:Y:S01]  /*1b9e0*/  IMAD.MOV.U32 R56, RZ, RZ, R4 ;  /* 0x000000ffff387224 */ /* 0x000fe200078e0004 */
[----:B------:R-:W-:Y:S01]  /*1b9f0*/  MOV R47, R0 ;  /* 0x00000000002f7202 */ /* 0x000fe20000000f00 */
[----:B------:R-:W-:Y:S01]  /*1ba00*/  IMAD.MOV.U32 R3, RZ, RZ, 0x1f ;  /* 0x0000001fff037424 */ /* 0x000fe200078e00ff */
[----:B------:R-:W-:-:S02]  /*1ba10*/  MOV R2, 0x1ba30 ;  /* 0x0001ba3000027802 */ /* 0x000fc40000000f00 */
[----:B--234-:R-:W-:Y:S05]  /*1ba20*/  CALL.REL.NOINC `($__internal_5_$__cuda_sm70_shflsync_idx_p) ;  /* 0x0000008000007944 */ /* 0x01cfea0003c00000 */
[----:B------:R-:W-:Y:S01]  /*1ba30*/  MOV R12, R58 ;  /* 0x0000003a000c7202 */ /* 0x000fe20000000f00 */
[----:B------:R-:W-:Y:S05]  /*1ba40*/  BRA `(.L_x_406) ;  /* 0xffffc5a000007947 */ /* 0x000fea000383ffff */
        .weak           $__internal_4_$__cuda_sm70_shflsync_bfly_p
        .type           $__internal_4_$__cuda_sm70_shflsync_bfly_p,@function
        .size           $__internal_4_$__cuda_sm70_shflsync_bfly_p,($__internal_5_$__cuda_sm70_shflsync_idx_p - $__internal_4_$__cuda_sm70_shflsync_bfly_p)
$__internal_4_$__cuda_sm70_shflsync_bfly_p:
[----:B------:R-:W-:Y:S02]  /*1ba50*/  MOV R8, 0xffffffff ;  /* 0xffffffff00087802 */ /* 0x000fe40000000f00 */
[----:B------:R-:W-:-:S02]  /*1ba60*/  MOV R3, 0x1f ;  /* 0x0000001f00037802 */ /* 0x000fc40000000f00 */
[----:B------:R-:W-:Y:S04]  /*1ba70*/  WARPSYNC R8 ;  /* 0x0000000800007348 */ /* 0x000fe80003800000 */
[----:B------:R1:W2:Y:S02]  /*1ba80*/  SHFL.BFLY PT, R0, R4, R0, R3 ;  /* 0x0c00000004007389 */ /* 0x0002a400000e0003 */
[----:B-1----:R-:W-:-:S04]  /*1ba90*/  MOV R3, 0x0 ;  /* 0x0000000000037802 */ /* 0x002fc80000000f00 */
[----:B--2---:R-:W-:Y:S05]  /*1baa0*/  RET.REL.NODEC R2 `(_ZN7cutlass13device_kernelIN5flash19enable_sm80_to_sm89INS1_16FlashAttnFwdSm80INS1_25CollectiveMainloopFwdSm80ILi4ELi1ELb0EN4cute5tupleIJNS5_1CILi128EEENS7_ILi80EEENS7_ILi64EEEEEELi64ENS_10bfloat16_tEfNS_4arch4Sm80ELb0ELb0ELb1ELb1ELb1ELb1ELb1ELb1EEENS1_21CollectiveEpilogueFwdINS6_IJS8_SA_S9_EEENS6_IJNS7_ILi1EEESI_SI_EEESC_SE_Li128ELb1ELb1ELb1ELb0EEENS1_36VarlenDynamicPersistentTileSchedulerILi128ELi80ELi128ELi128ELb1ELb1ELb0ELb0ELb1ELb1EEEEEEEEEvNT_6ParamsE) ;  /* 0xfffe455002007950 */ /* 0x004fea0003c3ffff */
        .weak           $__internal_5_$__cuda_sm70_shflsync_idx_p
        .type           $__internal_5_$__cuda_sm70_shflsync_idx_p,@function
        .size           $__internal_5_$__cuda_sm70_shflsync_idx_p,($__internal_6_$__cuda_sm70_shflsync_up_p - $__internal_5_$__cuda_sm70_shflsync_idx_p)
$__internal_5_$__cuda_sm70_shflsync_idx_p:
[----:B------:R-:W-:-:S04]  /*1bab0*/  MOV R58, 0xffffffff ;  /* 0xffffffff003a7802 */ /* 0x000fc80000000f00 */
[----:B------:R-:W-:Y:S04]  /*1bac0*/  WARPSYNC R58 ;  /* 0x0000003a00007348 */ /* 0x000fe80003800000 */
[----:B------:R1:W2:Y:S02]  /*1bad0*/  SHFL.IDX PT, R58, R56, R47, R3 ;  /* 0x0000002f383a7389 */ /* 0x0002a400000e0003 */
[----:B-1----:R-:W-:-:S04]  /*1bae0*/  MOV R3, 0x0 ;  /* 0x0000000000037802 */ /* 0x002fc80000000f00 */
[----:B--2---:R-:W-:Y:S05]  /*1baf0*/  RET.REL.NODEC R2 `(_ZN7cutlass13device_kernelIN5flash19enable_sm80_to_sm89INS1_16FlashAttnFwdSm80INS1_25CollectiveMainloopFwdSm80ILi4ELi1ELb0EN4cute5tupleIJNS5_1CILi128EEENS7_ILi80EEENS7_ILi64EEEEEELi64ENS_10bfloat16_tEfNS_4arch4Sm80ELb0ELb0ELb1ELb1ELb1ELb1ELb1ELb1EEENS1_21CollectiveEpilogueFwdINS6_IJS8_SA_S9_EEENS6_IJNS7_ILi1EEESI_SI_EEESC_SE_Li128ELb1ELb1ELb1ELb0EEENS1_36VarlenDynamicPersistentTileSchedulerILi128ELi80ELi128ELi128ELb1ELb1ELb0ELb0ELb1ELb1EEEEEEEEEvNT_6ParamsE) ;  /* 0xfffe450002007950 */ /* 0x004fea0003c3ffff */
        .weak           $__internal_6_$__cuda_sm70_shflsync_up_p
        .type           $__internal_6_$__cuda_sm70_shflsync_up_p,@function
        .size           $__internal_6_$__cuda_sm70_shflsync_up_p,($__internal_7_$__cuda_sm70_votesync_ballot - $__internal_6_$__cuda_sm70_shflsync_up_p)
$__internal_6_$__cuda_sm70_shflsync_up_p:
[----:B------:R-:W-:Y:S02]  /*1bb00*/  IMAD.MOV.U32 R4, RZ, RZ, RZ ;  /* 0x000000ffff047224 */ /* 0x000fe400078e00ff */
[----:B------:R-:W-:-:S04]  /*1bb10*/  IMAD.MOV.U32 R10, RZ, RZ, -0x1 ;  /* 0xffffffffff0a7424 */ /* 0x000fc800078e00ff */
[----:B------:R-:W-:Y:S04]  /*1bb20*/  WARPSYNC R10 ;  /* 0x0000000a00007348 */ /* 0x000fe80003800000 */
[----:B------:R1:W2:Y:S02]  /*1bb30*/  SHFL.UP PT, R4, R0, R2, R4 ;  /* 0x0400000200047389 */ /* 0x0002a400000e0004 */
[----:B-1----:R-:W-:Y:S02]  /*1bb40*/  MOV R2, R3 ;  /* 0x0000000300027202 */ /* 0x002fe40000000f00 */
[----:B------:R-:W-:-:S04]  /*1bb50*/  MOV R3, 0x0 ;  /* 0x0000000000037802 */ /* 0x000fc80000000f00 */
[----:B--2---:R-:W-:Y:S05]  /*1bb60*/  RET.REL.NODEC R2 `(_ZN7cutlass13device_kernelIN5flash19enable_sm80_to_sm89INS1_16FlashAttnFwdSm80INS1_25CollectiveMainloopFwdSm80ILi4ELi1ELb0EN4cute5tupleIJNS5_1CILi128EEENS7_ILi80EEENS7_ILi64EEEEEELi64ENS_10bfloat16_tEfNS_4arch4Sm80ELb0ELb0ELb1ELb1ELb1ELb1ELb1ELb1EEENS1_21CollectiveEpilogueFwdINS6_IJS8_SA_S9_EEENS6_IJNS7_ILi1EEESI_SI_EEESC_SE_Li128ELb1ELb1ELb1ELb0EEENS1_36VarlenDynamicPersistentTileSchedulerILi128ELi80ELi128ELi128ELb1ELb1ELb0ELb0ELb1ELb1EEEEEEEEEvNT_6ParamsE) ;  /* 0xfffe449002007950 */ /* 0x004fea0003c3ffff */
        .weak           $__internal_7_$__cuda_sm70_votesync_ballot
        .type           $__internal_7_$__cuda_sm70_votesync_ballot,@function
        .size           $__internal_7_$__cuda_sm70_votesync_ballot,(.L_x_3824 - $__internal_7_$__cuda_sm70_votesync_ballot)
$__internal_7_$__cuda_sm70_votesync_ballot:
[----:B------:R-:W-:Y:S01]  /*1bb70*/  ISETP.NE.U32.AND P0, PT, R0, 0x1, PT ;  /* 0x000000010000780c */ /* 0x000fe20003f05070 */
[----:B------:R-:W-:-:S04]  /*1bb80*/  IMAD.MOV.U32 R3, RZ, RZ, -0x1 ;  /* 0xffffffffff037424 */ /* 0x000fc800078e00ff */
[----:B------:R-:W-:Y:S08]  /*1bb90*/  WARPSYNC R3 ;  /* 0x0000000300007348 */ /* 0x000ff00003800000 */
[----:B------:R-:W-:-:S04]  /*1bba0*/  VOTE.ANY R0, PT, !P0 ;  /* 0x0000000000007806 */ /* 0x000fc800040e0100 */
[----:B------:R-:W-:Y:S01]  /*1bbb0*/  LOP3.LUT R0, R0, R3, RZ, 0xc0, !PT ;  /* 0x0000000300007212 */ /* 0x000fe200078ec0ff */
[----:B------:R-:W-:-:S04]  /*1bbc0*/  IMAD.MOV.U32 R3, RZ, RZ, 0x0 ;  /* 0x00000000ff037424 */ /* 0x000fc800078e00ff */
[----:B------:R-:W-:Y:S05]  /*1bbd0*/  RET.REL.NODEC R2 `(_ZN7cutlass13device_kernelIN5flash19enable_sm80_to_sm89INS1_16FlashAttnFwdSm80INS1_25CollectiveMainloopFwdSm80ILi4ELi1ELb0EN4cute5tupleIJNS5_1CILi128EEENS7_ILi80EEENS7_ILi64EEEEEELi64ENS_10bfloat16_tEfNS_4arch4Sm80ELb0ELb0ELb1ELb1ELb1ELb1ELb1ELb1EEENS1_21CollectiveEpilogueFwdINS6_IJS8_SA_S9_EEENS6_IJNS7_ILi1EEESI_SI_EEESC_SE_Li128ELb1ELb1ELb1ELb0EEENS1_36VarlenDynamicPersistentTileSchedulerILi128ELi80ELi128ELi128ELb1ELb1ELb0ELb0ELb1ELb1EEEEEEEEEvNT_6ParamsE) ;  /* 0xfffe442002007950 */ /* 0x000fea0003c3ffff */
.L_x_474:
        /* <DEDUP_REMOVED lines=10> */
.L_x_3824:


//--------------------- .text._ZN7cutlass13device_kernelIN5flash19enable_sm80_to_sm89INS1_16FlashAttnFwdSm80INS1_25CollectiveMainloopFwdSm80ILi4ELi1ELb0EN4cute5tupleIJNS5_1CILi128EEENS7_ILi96EEENS7_ILi64EEEEEELi64ENS_10bfloat16_tEfNS_4arch4Sm80ELb0ELb1ELb1ELb0ELb1ELb0ELb1ELb1EEENS1_21CollectiveEpilogueFwdINS6_IJS8_SA_S9_EEENS6_IJNS7_ILi1EEESI_SI_EEESC_SE_Li128ELb0ELb1ELb1ELb0EEENS1_19SingleTileSchedulerILb0ELb1ELb1ELi128EEEEEEEEEvNT_6ParamsE --------------------------
	.section	.text._ZN7cutlass13device_kernelIN5flash19enable_sm80_to_sm89INS1_16FlashAttnFwdSm80INS1_25CollectiveMainloopFwdSm80ILi4ELi1ELb0EN4cute5tupleIJNS5_1CILi128EEENS7_ILi96EEENS7_ILi64EEEEEELi64ENS_10bfloat16_tEfNS_4arch4Sm80ELb0ELb1ELb1ELb0ELb1ELb0ELb1ELb1EEENS1_21CollectiveEpilogueFwdINS6_IJS8_SA_S9_EEENS6_IJNS7_ILi1EEESI_SI_EEESC_SE_Li128ELb0ELb1ELb1ELb0EEENS1_19SingleTileSchedulerILb0ELb1ELb1ELi128EEEEEEEEEvNT_6ParamsE,"ax",@progbits
	.sectioninfo	@"SHI_REGISTERS=255"
	.align	128
.text._ZN7cutlass13device_kernelIN5flash19enable_sm80_to_sm89INS1_16FlashAttnFwdSm80INS1_25CollectiveMainloopFwdSm80ILi4ELi1ELb0EN4cute5tupleIJNS5_1CILi128EEENS7_ILi96EEENS7_ILi64EEEEEELi64ENS_10bfloat16_tEfNS_4arch4Sm80ELb0ELb1ELb1ELb0ELb1ELb0ELb1ELb1EEENS1_21CollectiveEpilogueFwdINS6_IJS8_SA_S9_EEENS6_IJNS7_ILi1EEESI_SI_EEESC_SE_Li128ELb0ELb1ELb1ELb0EEENS1_19SingleTileSchedulerILb0ELb1ELb1ELi128EEEEEEEEEvNT_6ParamsE:
        .type           _ZN7cutlass13device_kernelIN5flash19enable_sm80_to_sm89INS1_16FlashAttnFwdSm80INS1_25CollectiveMainloopFwdSm80ILi4ELi1ELb0EN4cute5tupleIJNS5_1CILi128EEENS7_ILi96EEENS7_ILi64EEEEEELi64ENS_10bfloat16_tEfNS_4arch4Sm80ELb0ELb1ELb1ELb0ELb1ELb0ELb1ELb1EEENS1_21CollectiveEpilogueFwdINS6_IJS8_SA_S9_EEENS6_IJNS7_ILi1EEESI_SI_EEESC_SE_Li128ELb0ELb1ELb1ELb0EEENS1_19SingleTileSchedulerILb0ELb1ELb1ELi128EEEEEEEEEvNT_6ParamsE,@function
        .size           _ZN7cutlass13device_kernelIN5flash19enable_sm80_to_sm89INS1_16FlashAttnFwdSm80INS1_25CollectiveMainloopFwdSm80ILi4ELi1ELb0EN4cute5tupleIJNS5_1CILi128EEENS7_ILi96EEENS7_ILi64EEEEEELi64ENS_10bfloat16_tEfNS_4arch4Sm80ELb0ELb1ELb1ELb0ELb1ELb0ELb1ELb1EEENS1_21CollectiveEpilogueFwdINS6_IJS8_SA_S9_EEENS6_IJNS7_ILi1EEESI_SI_EEESC_SE_Li128ELb0ELb1ELb1ELb0EEENS1_19SingleTileSchedulerILb0ELb1ELb1ELi128EEEEEEEEEvNT_6ParamsE,(.L_x_3829 - _ZN7cutlass13device_kernelIN5flash19enable_sm80_to_sm89INS1_16FlashAttnFwdSm80INS1_25CollectiveMainloopFwdSm80ILi4ELi1ELb0EN4cute5tupleIJNS5_1CILi128EEENS7_ILi96EEENS7_ILi64EEEEEELi64ENS_10bfloat16_tEfNS_4arch4Sm80ELb0ELb1ELb1ELb0ELb1ELb0ELb1ELb1EEENS1_21CollectiveEpilogueFwdINS6_IJS8_SA_S9_EEENS6_IJNS7_ILi1EEESI_SI_EEESC_SE_Li128ELb0ELb1ELb1ELb0EEENS1_19SingleTileSchedulerILb0ELb1ELb1ELi128EEEEEEEEEvNT_6ParamsE)
        .other          _ZN7cutlass13device_kernelIN5flash19enable_sm80_to_sm89INS1_16FlashAttnFwdSm80INS1_25CollectiveMainloopFwdSm80ILi4ELi1ELb0EN4cute5tupleIJNS5_1CILi128EEENS7_ILi96EEENS7_ILi64EEEEEELi64ENS_10bfloat16_tEfNS_4arch4Sm80ELb0ELb1ELb1ELb0ELb1ELb0ELb1ELb1EEENS1_21CollectiveEpilogueFwdINS6_IJS8_SA_S9_EEENS6_IJNS7_ILi1EEESI_SI_EEESC_SE_Li128ELb0ELb1ELb1ELb0EEENS1_19SingleTileSchedulerILb0ELb1ELb1ELi128EEEEEEEEEvNT_6ParamsE,@"STO_CUDA_ENTRY STV_DEFAULT"
_ZN7cutlass13device_kernelIN5flash19enable_sm80_to_sm89INS1_16FlashAttnFwdSm80INS1_25CollectiveMainloopFwdSm80ILi4ELi1ELb0EN4cute5tupleIJNS5_1CILi128EEENS7_ILi96EEENS7_ILi64EEEEEELi64ENS_10bfloat16_tEfNS_4arch4Sm80ELb0ELb1ELb1ELb0ELb1ELb0ELb1ELb1EEENS1_21CollectiveEpilogueFwdINS6_IJS8_SA_S9_EEENS6_IJNS7_ILi1EEESI_SI_EEESC_SE_Li128ELb0ELb1ELb1ELb0EEENS1_19SingleTileSchedulerILb0ELb1ELb1ELi128EEEEEEEEEvNT_6ParamsE:
        /* <DEDUP_REMOVED lines=18> */
.L_x_475:
[----:B------:R-:W-:Y:S02]  /*0120*/  ULDC.64 UR4, c[0x0][0x550] ;  /* 0x0001540000047ab9 */ /* 0x000fe40000000a00 */
[----:B------:R-:W-:Y:S02]  /*0130*/  UISETP.NE.AND UP0, UPT, UR4, 0x1, UPT ;  /* 0x000000010400788c */ /* 0x000fe4000bf05270 */
[----:B------:R-:W-:-:S02]  /*0140*/  UIMAD.WIDE.U32 UR10, UR7, UR5, URZ ;  /* 0x00000005070a72a5 */ /* 0x000fc4000f8e003f */
[----:B------:R-:W-:Y:S02]  /*0150*/  ULDC UR4, c[0x0][0x558] ;  /* 0x0001560000047ab9 */ /* 0x000fe40000000800 */
[----:B------:R-:W-:-:S05]  /*0160*/  UMOV UR9, UR7 ;  /* 0x0000000700097c82 */ /* 0x000fca0008000000 */
[----:B------:R-:W-:-:S03]  /*0170*/  @UP0 USHF.R.U32.HI UR9, URZ, UR4, UR11 ;  /* 0x000000043f090299 */ /* 0x000fc6000801160b */
.L_x_476:
[----:B------:R-:W-:Y:S01]  /*0180*/  ISETP.LE.AND P0, PT, RZ, UR6, PT ;  /* 0x00000006ff007c0c */ /* 0x000fe2000bf03270 */
[----:B------:R-:W-:Y:S02]  /*0190*/  UIADD3 UR5, -UR9, URZ, URZ ;  /* 0x0000003f09057290 */ /* 0x000fe4000fffe13f */
[----:B------:R-:W-:Y:S02]  /*01a0*/  ULDC UR4, c[0x0][0x550] ;  /* 0x0001540000047ab9 */ /* 0x000fe40000000800 */
[----:B------:R-:W-:-:S08]  /*01b0*/  UIMAD UR7, UR5, UR4, UR7 ;  /* 0x00000004050772a4 */ /* 0x000fd0000f8e0207 */
[----:B------:R-:W-:Y:S05]  /*01c0*/  @!P0 EXIT ;  /* 0x000000000000894d */ /* 0x000fea0003800000 */
[----:B------:R-:W-:Y:S01]  /*01d0*/  ULDC.64 UR4, c[0x0][0x370] ;  /* 0x0000dc0000047ab9 */ /* 0x000fe20000000a00 */
[----:B------:R-:W-:Y:S01]  /*01e0*/  IMAD.MOV.U32 R231, RZ, RZ, RZ ;  /* 0x000000ffffe77224 */ /* 0x000fe200078e00ff */
[----:B------:R-:W-:Y:S02]  /*01f0*/  UISETP.NE.U32.AND UP0, UPT, URZ, UR4, UPT ;  /* 0x000000043f00728c */ /* 0x000fe4000bf05070 */
[----:B------:R-:W-:Y:S02]  /*0200*/  ULDC.64 UR10, c[0x0][0x370] ;  /* 0x0000dc00000a7ab9 */ /* 0x000fe40000000a00 */
[----:B------:R-:W-:Y:S02]  /*0210*/  UISETP.NE.AND.EX UP0, UPT, URZ, UR5, UPT, UP0 ;  /* 0x000000053f00728c */ /* 0x000fe4000bf05300 */
[----:B------:R-:W-:-:S04]  /*0220*/  ULDC.64 UR16, c[0x0][0x118] ;  /* 0x0000460000107ab9 */ /* 0x000fc80000000a00 */
[----:B------:R-:W-:-:S05]  /*0230*/  PLOP3.LUT P0, PT, PT, PT, UP0, 0x80, 0x0 ;  /* 0x000000000000781c */ /* 0x000fca0003f0f008 */
[----:B------:R-:W-:Y:S02]  /*0240*/  @UP0 UMOV UR4, 0x4 ;  /* 0x0000000400040882 */ /* 0x000fe40000000000 */
[----:B------:R-:W-:-:S06]  /*0250*/  @UP0 UIMAD.WIDE UR4, UR6, UR4, UR10 ;  /* 0x00000004060402a5 */ /* 0x000fcc000f8e020a */
[----:B------:R-:W-:Y:S01]  /*0260*/  MOV R2, UR4 ;  /* 0x0000000400027c02 */ /* 0x000fe20008000f00 */
[----:B------:R-:W-:-:S05]  /*0270*/  IMAD.U32 R3, RZ, RZ, UR5 ;  /* 0x00000005ff037e24 */ /* 0x000fca000f8e00ff */
[----:B------:R-:W2:Y:S01]  /*0280*/  @P0 LDG.E R231, [R2.64] ;  /* 0x0000001002e70981 */ /* 0x000ea2000c1e1900 */
[----:B------:R-:W1:Y:S01]  /*0290*/  S2UR UR19, SR_CTAID.X ;  /* 0x00000000001379c3 */ /* 0x000e620000002500 */
[----:B------:R-:W-:Y:S02]  /*02a0*/  ULDC UR4, c[0x0][0x2c4] ;  /* 0x0000b10000047ab9 */ /* 0x000fe40000000800 */
[----:B------:R-:W-:Y:S02]  /*02b0*/  UISETP.NE.AND UP2, UPT, UR4, 0x1, UPT ;  /* 0x000000010400788c */ /* 0x000fe4000bf45270 */
[----:B------:R-:W-:Y:S02]  /*02c0*/  ULDC UR8, c[0x0][0x2ac] ;  /* 0x0000ab0000087ab9 */ /* 0x000fe40000000800 */
[----:B------:R-:W-:Y:S02]  /*02d0*/  ULDC.64 UR4, c[0x0][0x2c8] ;  /* 0x0000b20000047ab9 */ /* 0x000fe40000000a00 */
[----:B-1----:R-:W-:-:S05]  /*02e0*/  USHF.L.U32 UR19, UR19, 0x7, URZ ;  /* 0x0000000713137899 */ /* 0x002fca000800063f */
[----:B------:R-:W-:Y:S02]  /*02f0*/  @UP2 UIADD3 UR12, UR19, 0x7f, URZ ;  /* 0x0000007f130c2890 */ /* 0x000fe4000fffe03f */
[----:B------:R-:W-:Y:S02]  /*0300*/  UIADD3 UR10, UR19, 0x7f, URZ ;  /* 0x0000007f130a7890 */ /* 0x000fe4000fffe03f */
[----:B------:R-:W-:-:S03]  /*0310*/  UIMAD.WIDE.U32 UR12, UR12, UR4, URZ ;  /* 0x000000040c0c72a5 */ /* 0x000fc6000f8e003f */
[----:B------:R-:W-:Y:S02]  /*0320*/  ULDC UR4, c[0x0][0x1d0] ;  /* 0x0000740000047ab9 */ /* 0x000fe40000000800 */
[----:B------:R-:W-:Y:S02]  /*0330*/  UIMAD UR8, UR8, UR4, URZ ;  /* 0x00000004080872a4 */ /* 0x000fe4000f8e023f */
[----:B------:R-:W-:Y:S02]  /*0340*/  @UP2 UMOV UR11, UR13 ;  /* 0x0000000d000b2c82 */ /* 0x000fe40008000000 */
[----:B------:R-:W-:Y:S02]  /*0350*/  @UP2 USHF.R.U32.HI UR10, URZ, UR5, UR11 ;  /* 0x000000053f0a2299 */ /* 0x000fe4000801160b */
[----:B------:R-:W-:Y:S02]  /*0360*/  ULDC UR12, c[0x0][0x168] ;  /* 0x00005a00000c7ab9 */ /* 0x000fe40000000800 */
[----:B------:R-:W-:-:S02]  /*0370*/  UMOV UR11, 0x1 ;  /* 0x00000001000b7882 */ /* 0x000fc40000000000 */
[----:B------:R-:W-:Y:S02]  /*0380*/  ULDC.64 UR4, c[0x0][0x328] ;  /* 0x0000ca0000047ab9 */ /* 0x000fe40000000a00 */
[----:B------:R-:W-:Y:S02]  /*0390*/  UISETP.LE.AND UP1, UPT, UR11, UR5, UPT ;  /* 0x000000050b00728c */ /* 0x000fe4000bf23270 */
[----:B------:R-:W-:-:S04]  /*03a0*/  UIADD3 UR12, UR8, -UR12, UR11 ;  /* 0x8000000c080c7290 */ /* 0x000fc8000fffe00b */
[----:B------:R-:W-:Y:S01]  /*03b0*/  PLOP3.LUT P0, PT, PT, PT, UP1, 0x40, 0x0 ;  /* 0x000000000000781c */ /* 0x000fe20003f0e818 */
[----:B------:R-:W-:-:S04]  /*03c0*/  UIADD3 UR5, UR12, UR10, URZ ;  /* 0x0000000a0c057290 */ /* 0x000fc8000fffe03f */
[----:B------:R-:W-:Y:S01]  /*03d0*/  UIADD3 UR10, UR5, UR4, URZ ;  /* 0x00000004050a7290 */ /* 0x000fe2000fffe03f */
[----:B--2---:R1:W-:Y:S07]  /*03e0*/  STL [R1+0x34], R231 ;  /* 0x000034e701007387 */ /* 0x0043ee0000100800 */
[----:B------:R-:W-:Y:S05]  /*03f0*/  @P0 BRA `(.L_x_477) ;  /* 0x0000016000000947 */ /* 0x000fea0003800000 */
[----:B------:R-:W-:Y:S01]  /*0400*/  ISETP.LT.AND P0, PT, RZ, UR5, PT ;  /* 0x00000005ff007c0c */ /* 0x000fe2000bf01270 */
[----:B------:R-:W-:-:S12]  /*0410*/  UIADD3 UR12, UR5, -0x1, URZ ;  /* 0xffffffff050c7890 */ /* 0x000fd8000fffe03f */
[----:B------:R-:W-:Y:S05]  /*0420*/  @P0 BRA `(.L_x_478) ;  /* 0x0000009000000947 */ /* 0x000fea0003800000 */
[----:B------:R-:W-:Y:S02]  /*0430*/  ULDC UR4, c[0x0][0x32c] ;  /* 0x0000cb0000047ab9 */ /* 0x000fe40000000800 */
[----:B------:R-:W-:Y:S02]  /*0440*/  UISETP.NE.AND UP0, UPT, UR11, UR4, UPT ;  /* 0x000000040b00728c */ /* 0x000fe4000bf05270 */
[----:B------:R-:W-:-:S03]  /*0450*/  UIADD3 UR12, -UR5, URZ, URZ ;  /* 0x0000003f050c7290 */ /* 0x000fc6000fffe13f */
[----:B------:R-:W-:Y:S02]  /*0460*/  ULDC.64 UR4, c[0x0][0x330] ;  /* 0x0000cc0000047ab9 */ /* 0x000fe40000000a00 */
[----:B------:R-:W-:-:S07]  /*0470*/  UIMAD.WIDE.U32 UR14, UR12, UR4, URZ ;  /* 0x000000040c0e72a5 */ /* 0x000fce000f8e003f */
[----:B------:R-:W-:Y:S02]  /*0480*/  @UP0 UMOV UR11, UR15 ;  /* 0x0000000f000b0c82 */ /* 0x000fe40008000000 */
[----:B------:R-:W-:-:S04]  /*0490*/  @UP0 USHF.R.U32.HI UR12, URZ, UR5, UR11 ;  /* 0x000000053f0c0299 */ /* 0x000fc8000801160b */
[----:B------:R-:W-:Y:S01]  /*04a0*/  ULOP3.LUT UR12, URZ, UR12, URZ, 0x33, !UPT ;  /* 0x0000000c3f0c7292 */ /* 0x000fe2000f8e333f */
[----:B------:R-:W-:Y:S05]  /*04b0*/  BRA `(.L_x_479) ;  /* 0x0000006000007947 */ /* 0x000fea0003800000 */
.L_x_478:
[----:B------:R-:W-:Y:S02]  /*04c0*/  ULDC UR4, c[0x0][0x32c] ;  /* 0x0000cb0000047ab9 */ /* 0x000fe40000000800 */
[----:B------:R-:W-:-:S03]  /*04d0*/  UISETP.NE.AND UP0, UPT, UR11, UR4, UPT ;  /* 0x000000040b00728c */ /* 0x000fc6000bf05270 */
[----:B------:R-:W-:Y:S02]  /*04e0*/  ULDC.64 UR4, c[0x0][0x330] ;  /* 0x0000cc0000047ab9 */ /* 0x000fe40000000a00 */
[----:B------:R-:W-:-:S07]  /*04f0*/  UIMAD.WIDE.U32 UR14, UR12, UR4, URZ ;  /* 0x000000040c0e72a5 */ /* 0x000fce000f8e003f */
[----:B------:R-:W-:Y:S02]  /*0500*/  @UP0 UMOV UR11, UR15 ;  /* 0x0000000f000b0c82 */ /* 0x000fe40008000000 */
[----:B------:R-:W-:Y:S02]  /*0510*/  @UP0 USHF.R.U32.HI UR12, URZ, UR5, UR11 ;  /* 0x000000053f0c0299 */ /* 0x000fe4000801160b */
.L_x_479:
[----:B------:R-:W-:Y:S02]  /*0520*/  ULDC UR4, c[0x0][0x32c] ;  /* 0x0000cb0000047ab9 */ /* 0x000fe40000000800 */
[----:B------:R-:W-:-:S04]  /*0530*/  UIMAD UR4, UR12, UR4, UR4 ;  /* 0x000000040c0472a4 */ /* 0x000fc8000f8e0204 */
[----:B------:R-:W-:-:S04]  /*0540*/  UISETP.LT.AND UP0, UPT, UR10, UR4, UPT ;  /* 0x000000040a00728c */ /* 0x000fc8000bf01270 */
[----:B------:R-:W-:Y:S02]  /*0550*/  USEL UR10, UR10, UR4, UP0 ;  /* 0x000000040a0a7287 */ /* 0x000fe40008000000 */
.L_x_477:
[----:B------:R-:W-:Y:S01]  /*0560*/  UIADD3 UR11, UR8, 0x5f, URZ ;  /* 0x0000005f080b7890 */ /* 0x000fe2000fffe03f */
[----:B------:R-:W-:Y:S01]  /*0570*/  PLOP3.LUT P0, PT, PT, PT, UP1, 0x40, 0x0 ;  /* 0x000000000000781c */ /* 0x000fe20003f0e818 */
[----:B------:R-:W-:Y:S02]  /*0580*/  ULDC.64 UR4, c[0x0][0x2c8] ;  /* 0x0000b20000047ab9 */ /* 0x000fe40000000a00 */
[----:B------:R-:W-:Y:S02]  /*0590*/  UIMAD.WIDE.U32 UR12, UR19, UR4, URZ ;  /* 0x00000004130c72a5 */ /* 0x000fe4000f8e003f */
[----:B------:R-:W-:Y:S02]  /*05a0*/  UIMAD.WIDE UR14, UR11, 0x2aaaaaab, URZ ;  /* 0x2aaaaaab0b0e78a5 */ /* 0x000fe4000f8e023f */
[----:B------:R-:W-:Y:S02]  /*05b0*/  UIADD3 UR10, UR10, 0x5f, URZ ;  /* 0x0000005f0a0a7890 */ /* 0x000fe4000fffe03f */
[----:B------:R-:W-:-:S02]  /*05c0*/  UMOV UR4, UR19 ;  /* 0x0000001300047c82 */ /* 0x000fc40008000000 */
[----:B------:R-:W-:Y:S02]  /*05d0*/  UIMAD.WIDE UR10, UR10, 0x2aaaaaab, URZ ;  /* 0x2aaaaaab0a0a78a5 */ /* 0x000fe4000f8e023f */
[----:B------:R-:W-:Y:S02]  /*05e0*/  ULDC UR18, c[0x0][0x168] ;  /* 0x00005a0000127ab9 */ /* 0x000fe40000000800 */
[----:B------:R-:W-:Y:S02]  /*05f0*/  @UP2 USHF.R.U32.HI UR4, URZ, UR5, UR13 ;  /* 0x000000053f042299 */ /* 0x000fe4000801160d */
[----:B------:R-:W-:Y:S02]  /*0600*/  UIADD3 UR18, UR8, -UR18, URZ ;  /* 0x8000001208127290 */ /* 0x000fe4000fffe03f */
[----:B------:R-:W-:Y:S02]  /*0610*/  UMOV UR13, UR15 ;  /* 0x0000000f000d7c82 */ /* 0x000fe40008000000 */
[----:B------:R-:W-:-:S02]  /*0620*/  USHF.R.U32.HI UR12, URZ, 0x1f, UR13 ;  /* 0x0000001f3f0c7899 */ /* 0x000fc4000801160d */
[----:B------:R-:W-:Y:S02]  /*0630*/  USHF.R.U32.HI UR10, URZ, 0x1f, UR11 ;  /* 0x0000001f3f0a7899 */ /* 0x000fe4000801160b */
[----:B------:R-:W-:Y:S02]  /*0640*/  UIADD3 UR4, UR18, UR4, URZ ;  /* 0x0000000412047290 */ /* 0x000fe4000fffe03f */
[----:B------:R-:W-:Y:S02]  /*0650*/  ULDC UR5, c[0x0][0x324] ;  /* 0x0000c90000057ab9 */ /* 0x000fe40000000800 */
[----:B------:R-:W-:Y:S02]  /*0660*/  ULEA.HI.SX32 UR12, UR13, UR12, 0x1c ;  /* 0x0000000c0d0c7291 */ /* 0x000fe4000f8fe23f */
[----:B------:R-:W-:Y:S02]  /*0670*/  ULEA.HI.SX32 UR10, UR11, UR10, 0x1c ;  /* 0x0000000a0b0a7291 */ /* 0x000fe4000f8fe23f */
[----:B------:R-:W-:-:S02]  /*0680*/  UIADD3 UR5, UR4, -UR5, URZ ;  /* 0x8000000504057290 */ /* 0x000fc4000fffe03f */
[----:B------:R-:W-:-:S04]  /*0690*/  UISETP.LT.AND UP0, UPT, UR12, UR10, UPT ;  /* 0x0000000a0c00728c */ /* 0x000fc8000bf01270 */
[----:B------:R-:W-:Y:S01]  /*06a0*/  USEL UR10, UR12, UR10, UP0 ;  /* 0x0000000a0c0a7287 */ /* 0x000fe20008000000 */
[----:B------:R-:W-:Y:S01]  /*06b0*/  MOV R3, UR5 ;  /* 0x0000000500037c02 */ /* 0x000fe20008000f00 */
[----:B------:R-:W-:Y:S05]  /*06c0*/  @P0 BRA `(.L_x_480) ;  /* 0x0000010000000947 */ /* 0x000fea0003800000 */
[----:B------:R-:W-:-:S04]  /*06d0*/  MOV R0, UR4 ;  /* 0x0000000400007c02 */ /* 0x000fc80008000f00 */
[----:B------:R-:W-:-:S13]  /*06e0*/  ISETP.GT.AND P0, PT, R0, -0x1, PT ;  /* 0xffffffff0000780c */ /* 0x000fda0003f04270 */
[----:B------:R-:W-:Y:S05]  /*06f0*/  @P0 BRA `(.L_x_481) ;  /* 0x0000007000000947 */ /* 0x000fea0003800000 */
[----:B------:R-:W-:Y:S01]  /*0700*/  IMAD.MOV.U32 R2, RZ, RZ, c[0x0][0x32c] ;  /* 0x0000cb00ff027624 */ /* 0x000fe200078e00ff */
[----:B------:R-:W-:-:S04]  /*0710*/  LOP3.LUT R0, RZ, R0, RZ, 0x33, !PT ;  /* 0x00000000ff007212 */ /* 0x000fc800078e33ff */
[----:B------:R-:W-:-:S13]  /*0720*/  ISETP.NE.AND P0, PT, R2, 0x1, PT ;  /* 0x000000010200780c */ /* 0x000fda0003f05270 */
[----:B------:R-:W-:-:S05]  /*0730*/  @P0 IMAD.HI.U32 R2, R0, c[0x0][0x330], RZ ;  /* 0x0000cc0000020a27 */ /* 0x000fca00078e00ff */
[----:B------:R-:W-:-:S04]  /*0740*/  @P0 SHF.R.U32.HI R0, RZ, c[0x0][0x334], R2 ;  /* 0x0000cd00ff000a19 */ /* 0x000fc80000011602 */
[----:B------:R-:W-:Y:S01]  /*0750*/  LOP3.LUT R0, RZ, R0, RZ, 0x33, !PT ;  /* 0x00000000ff007212 */ /* 0x000fe200078e33ff */
[----:B------:R-:W-:Y:S05]  /*0760*/  BRA `(.L_x_482) ;  /* 0x0000004000007947 */ /* 0x000fea0003800000 */
.L_x_481:
[----:B------:R-:W-:-:S04]  /*0770*/  MOV R2, c[0x0][0x32c] ;  /* 0x0000cb0000027a02 */ /* 0x000fc80000000f00 */
[----:B------:R-:W-:-:S13]  /*0780*/  ISETP.NE.AND P0, PT, R2, 0x1, PT ;  /* 0x000000010200780c */ /* 0x000fda0003f05270 */
[----:B------:R-:W-:-:S05]  /*0790*/  @P0 IMAD.HI.U32 R2, R0, c[0x0][0x330], RZ ;  /* 0x0000cc0000020a27 */ /* 0x000fca00078e00ff */
[----:B------:R-:W-:-:S05]  /*07a0*/  @P0 SHF.R.U32.HI R0, RZ, c[0x0][0x334], R2 ;  /* 0x0000cd00ff000a19 */ /* 0x000fca0000011602 */
.L_x_482:
[----:B------:R-:W-:-:S05]  /*07b0*/  IMAD R0, R0, c[0x0][0x32c], RZ ;  /* 0x0000cb0000007a24 */ /* 0x000fca00078e02ff */
[----:B------:R-:W-:-:S05]  /*07c0*/  IMNMX R3, R3, R0, !PT ;  /* 0x0000000003037217 */ /* 0x000fca0007800200 */
.L_x_480:
[----:B------:R-:W-:Y:S01]  /*07d0*/  IMAD.HI R0, R3, 0x2aaaaaab, RZ ;  /* 0x2aaaaaab03007827 */ /* 0x000fe200078e02ff */
[----:B------:R-:W-:Y:S02]  /*07e0*/  USHF.R.U32.HI UR5, URZ, 0x10, UR7 ;  /* 0x000000103f057899 */ /* 0x000fe40008011607 */
[----:B------:R-:W-:Y:S02]  /*07f0*/  ULDC UR4, c[0x0][0x338] ;  /* 0x0000ce0000047ab9 */ /* 0x000fe40000000800 */
[----:B------:R-:W-:Y:S01]  /*0800*/  SHF.R.U32.HI R2, RZ, 0x1f, R0 ;  /* 0x0000001fff027819 */ /* 0x000fe20000011600 */
[----:B------:R-:W-:-:S03]  /*0810*/  UISETP.NE.AND UP0, UPT, UR5, URZ, UPT ;  /* 0x0000003f0500728c */ /* 0x000fc6000bf05270 */
[----:B------:R-:W-:Y:S01]  /*0820*/  LEA.HI.SX32 R0, R0, R2, 0x1c ;  /* 0x0000000200007211 */ /* 0x000fe200078fe2ff */
[----:B------:R-:W-:-:S03]  /*0830*/  USEL UR4, UR5, UR4, UP0 ;  /* 0x0000000405047287 */ /* 0x000fc60008000000 */
[----:B------:R-:W-:Y:S01]  /*0840*/  IMNMX R9, RZ, R0, !PT ;  /* 0x00000000ff097217 */ /* 0x000fe20007800200 */
[----:B------:R-:W-:-:S03]  /*0850*/  IMAD.MOV.U32 R0, RZ, RZ, RZ ;  /* 0x000000ffff007224 */ /* 0x000fc600078e00ff */
[----:B------:R-:W-:-:S13]  /*0860*/  ISETP.LT.AND P0, PT, R9, UR10, PT ;  /* 0x0000000a09007c0c */ /* 0x000fda000bf01270 */
[----:B------:R-:W-:Y:S05]  /*0870*/  @!P0 BRA `(.L_x_483) ;  /* 0x000001f000008947 */ /* 0x000fea0003800000 */
[----:B------:R-:W-:Y:S01]  /*0880*/  IMAD.U32 R5, RZ, RZ, UR4 ;  /* 0x00000004ff057e24 */ /* 0x000fe2000f8e00ff */
[----:B------:R-:W-:-:S04]  /*0890*/  UIADD3 UR5, UR4, -0x1, UR10 ;  /* 0xffffffff04057890 */ /* 0x000fc8000fffe00a */
[----:B------:R-:W-:Y:S02]  /*08a0*/  IABS R0, R5 ;  /* 0x0000000500007213 */ /* 0x000fe40000000000 */
[----:B------:R-:W-:-:S03]  /*08b0*/  IADD3 R8, -R9, UR5, RZ ;  /* 0x0000000509087c10 */ /* 0x000fc6000fffe1ff */
[----:B------:R-:W-:Y:S01]  /*08c0*/  IMAD.MOV.U32 R4, RZ, RZ, R0 ;  /* 0x000000ffff047224 */ /* 0x000fe200078e0000 */
[----:B------:R-:W-:-:S03]  /*08d0*/  IABS R7, R8 ;  /* 0x0000000800077213 */ /* 0x000fc60000000000 */
[----:B------:R-:W2:Y:S08]  /*08e0*/  I2F.RP R2, R4 ;  /* 0x0000000400027306 */ /* 0x000eb00000209400 */
[----:B--2---:R-:W2:Y:S02]  /*08f0*/  MUFU.RCP R2, R2 ;  /* 0x0000000200027308 */ /* 0x004ea40000001000 */
[----:B--2---:R-:W-:-:S06]  /*0900*/  IADD3 R2, R2, 0xffffffe, RZ ;  /* 0x0ffffffe02027810 */ /* 0x004fcc0007ffe0ff */
[----:B------:R-:W2:Y:S02]  /*0910*/  F2I.FTZ.U32.TRUNC.NTZ R3, R2 ;  /* 0x0000000200037305 */ /* 0x000ea4000021f000 */
[----:B--2---:R-:W-:-:S04]  /*0920*/  IMAD.MOV R0, RZ, RZ, -R3 ;  /* 0x000000ffff007224 */ /* 0x004fc800078e0a03 */
[----:B------:R-:W-:Y:S01]  /*0930*/  IMAD.MOV.U32 R2, RZ, RZ, R0 ;  /* 0x000000ffff027224 */ /* 0x000fe200078e0000 */
[----:B------:R-:W-:-:S03]  /*0940*/  IABS R0, R5 ;  /* 0x0000000500007213 */ /* 0x000fc60000000000 */
[----:B------:R-:W-:Y:S01]  /*0950*/  IMAD R5, R2, R4, RZ ;  /* 0x0000000402057224 */ /* 0x000fe200078e02ff */
[----:B------:R-:W-:Y:S01]  /*0960*/  MOV R2, RZ ;  /* 0x000000ff00027202 */ /* 0x000fe20000000f00 */
[----:B------:R-:W-:-:S04]  /*0970*/  IMAD.MOV R6, RZ, RZ, -R0 ;  /* 0x000000ffff067224 */ /* 0x000fc800078e0a00 */
[----:B------:R-:W-:-:S04]  /*0980*/  IMAD.HI.U32 R0, R3, R5, R2 ;  /* 0x0000000503007227 */ /* 0x000fc800078e0002 */
[----:B------:R-:W-:Y:S02]  /*0990*/  IMAD.MOV.U32 R2, RZ, RZ, R7 ;  /* 0x000000ffff027224 */ /* 0x000fe400078e0007 */
[----:B------:R-:W-:Y:S02]  /*09a0*/  IMAD.MOV.U32 R3, RZ, RZ, R6 ;  /* 0x000000ffff037224 */ /* 0x000fe400078e0006 */
[----:B------:R-:W-:-:S04]  /*09b0*/  IMAD.HI.U32 R0, R0, R2, RZ ;  /* 0x0000000200007227 */ /* 0x000fc800078e00ff */
[----:B------:R-:W-:-:S05]  /*09c0*/  IMAD R2, R0, R3, R2 ;  /* 0x0000000300027224 */ /* 0x000fca00078e0202 */
[----:B------:R-:W-:-:S13]  /*09d0*/  ISETP.GT.U32.AND P1, PT, R4, R2, PT ;  /* 0x000000020400720c */ /* 0x000fda0003f24070 */
[-C--:B------:R-:W-:Y:S02]  /*09e0*/  @!P1 IADD3 R2, R2, -R4.reuse, RZ ;  /* 0x8000000402029210 */ /* 0x080fe40007ffe0ff */
[----:B------:R-:W-:Y:S02]  /*09f0*/  @!P1 IADD3 R0, R0, 0x1, RZ ;  /* 0x0000000100009810 */ /* 0x000fe40007ffe0ff */
[----:B------:R-:W-:Y:S02]  /*0a00*/  ISETP.GE.U32.AND P2, PT, R2, R4, PT ;  /* 0x000000040200720c */ /* 0x000fe40003f46070 */
[----:B------:R-:W-:Y:S02]  /*0a10*/  LOP3.LUT R2, R8, UR4, RZ, 0x3c, !PT ;  /* 0x0000000408027c12 */ /* 0x000fe4000f8e3cff */
[----:B------:R-:W-:Y:S02]  /*0a20*/  ISETP.NE.AND P1, PT, RZ, UR4, PT ;  /* 0x00000004ff007c0c */ /* 0x000fe4000bf25270 */
[----:B------:R-:W-:-:S07]  /*0a30*/  ISETP.GE.AND P0, PT, R2, RZ, PT ;  /* 0x000000ff0200720c */ /* 0x000fce0003f06270 */
[----:B------:R-:W-:-:S06]  /*0a40*/  @P2 IADD3 R0, R0, 0x1, RZ ;  /* 0x0000000100002810 */ /* 0x000fcc0007ffe0ff */
[----:B------:R-:W-:Y:S01]  /*0a50*/  @!P0 IMAD.MOV R0, RZ, RZ, -R0 ;  /* 0x000000ffff008224 */ /* 0x000fe200078e0a00 */
[----:B------:R-:W-:Y:S02]  /*0a60*/  @!P1 LOP3.LUT R0, RZ, UR4, RZ, 0x33, !PT ;  /* 0x00000004ff009c12 */ /* 0x000fe4000f8e33ff */
.L_x_483:
[----:B------:R-:W-:Y:S01]  /*0a70*/  ULOP3.LUT UR7, UR7, 0xffff, URZ, 0xc0, !UPT ;  /* 0x0000ffff07077892 */ /* 0x000fe2000f8ec03f */
[----:B------:R-:W-:Y:S01]  /*0a80*/  PLOP3.LUT P4, PT, PT, PT, PT, 0x80, 0x0 ;  /* 0x000000000000781c */ /* 0x000fe20003f8f070 */
[----:B------:R-:W-:Y:S01]  /*0a90*/  CS2R R22, SRZ ;  /* 0x0000000000167805 */ /* 0x000fe2000001ff00 */
[----:B------:R-:W-:Y:S01]  /*0aa0*/  CS2R R20, SRZ ;  /* 0x0000000000147805 */ /* 0x000fe2000001ff00 */
[----:B------:R-:W-:Y:S01]  /*0ab0*/  CS2R R162, SRZ ;  /* 0x0000000000a27805 */ /* 0x000fe2000001ff00 */
[----:B------:R-:W-:Y:S01]  /*0ac0*/  CS2R R160, SRZ ;  /* 0x0000000000a07805 */ /* 0x000fe2000001ff00 */
[----:B------:R-:W-:Y:S01]  /*0ad0*/  IMAD R220, R0, UR7, R9 ;  /* 0x0000000700dc7c24 */ /* 0x000fe2000f8e0209 */
[----:B------:R-:W-:Y:S01]  /*0ae0*/  CS2R R166, SRZ ;  /* 0x0000000000a67805 */ /* 0x000fe2000001ff00 */
[----:B------:R-:W-:Y:S01]  /*0af0*/  CS2R R164, SRZ ;  /* 0x0000000000a47805 */ /* 0x000fe2000001ff00 */
[----:B------:R-:W-:Y:S01]  /*0b00*/  CS2R R158, SRZ ;  /* 0x00000000009e7805 */ /* 0x000fe2000001ff00 */
[----:B------:R-:W-:Y:S01]  /*0b10*/  IMAD.IADD R0, R220, 0x1, R0 ;  /* 0x00000001dc007824 */ /* 0x000fe200078e0200 */
[----:B------:R2:W-:Y:S01]  /*0b20*/  STL [R1+0x28], R220 ;  /* 0x000028dc01007387 */ /* 0x0005e20000100800 */
[----:B------:R-:W-:Y:S01]  /*0b30*/  CS2R R156, SRZ ;  /* 0x00000000009c7805 */ /* 0x000fe2000001ff00 */
[----:B------:R-:W-:Y:S01]  /*0b40*/  CS2R R154, SRZ ;  /* 0x00000000009a7805 */ /* 0x000fe2000001ff00 */
[----:B------:R-:W-:Y:S01]  /*0b50*/  CS2R R152, SRZ ;  /* 0x0000000000987805 */ /* 0x000fe2000001ff00 */
[----:B------:R-:W-:Y:S01]  /*0b60*/  IMNMX R229, R0, UR10, PT ;  /* 0x0000000a00e57c17 */ /* 0x000fe2000b800200 */
        /* <DEDUP_REMOVED lines=26> */
[----:B--2---:R-:W-:Y:S02]  /*0d10*/  ULDC.64 UR4, c[0x0][0x340] ;  /* 0x0000d00000047ab9 */ /* 0x004fe40000000a00 */
[----:B------:R-:W-:-:S02]  /*0d20*/  UISETP.NE.U32.AND UP0, UPT, URZ, UR4, UPT ;  /* 0x000000043f00728c */ /* 0x000fc4000bf05070 */
[----:B------:R-:W-:Y:S02]  /*0d30*/  ULDC.64 UR10, c[0x0][0x340] ;  /* 0x0000d000000a7ab9 */ /* 0x000fe40000000a00 */
[----:B------:R-:W-:-:S06]  /*0d40*/  UISETP.NE.AND.EX UP0, UPT, URZ, UR5, UPT, UP0 ;  /* 0x000000053f00728c */ /* 0x000fcc000bf05300 */
[----:B------:R-:W-:-:S05]  /*0d50*/  PLOP3.LUT P1, PT, PT, PT, UP0, 0x80, 0x0 ;  /* 0x000000000000781c */ /* 0x000fca0003f2f008 */
[----:B------:R-:W-:Y:S02]  /*0d60*/  @UP0 UMOV UR4, 0x4 ;  /* 0x0000000400040882 */ /* 0x000fe40000000000 */
[----:B------:R-:W-:-:S06]  /*0d70*/  @UP0 UIMAD.WIDE UR4, UR6, UR4, UR10 ;  /* 0x00000004060402a5 */ /* 0x000fcc000f8e020a */
[----:B------:R-:W-:Y:S02]  /*0d80*/  IMAD.U32 R2, RZ, RZ, UR4 ;  /* 0x00000004ff027e24 */ /* 0x000fe4000f8e00ff */
[----:B------:R-:W-:Y:S01]  /*0d90*/  IMAD.U32 R3, RZ, RZ, UR5 ;  /* 0x00000005ff037e24 */ /* 0x000fe2000f8e00ff */
[----:B------:R-:W-:Y:S01]  /*0da0*/  SHF.R.S32.HI R211, RZ, 0x1f, R212 ;  /* 0x0000001fffd37819 */ /* 0x000fe200000114d4 */
[----:B------:R-:W-:Y:S01]  /*0db0*/  USHF.R.S32.HI UR7, URZ, 0x1f, UR9 ;  /* 0x0000001f3f077899 */ /* 0x000fe20008011409 */
[----:B------:R-:W-:Y:S01]  /*0dc0*/  PLOP3.LUT P2, PT, PT, PT, UP2, 0x80, 0x0 ;  /* 0x000000000000781c */ /* 0x000fe20003f4f028 */
[----:B------:R-:W-:Y:S01]  /*0dd0*/  ULDC.64 UR4, c[0x0][0x1b8] ;  /* 0x00006e0000047ab9 */ /* 0x000fe20000000a00 */
[----:B------:R2:W3:Y:S01]  /*0de0*/  @P1 LDG.E R10, [R2.64] ;  /* 0x00000010020a1981 */ /* 0x0004e2000c1e1900 */
[----:B------:R-:W-:Y:S01]  /*0df0*/  UIMAD UR7, UR7, UR4, URZ ;  /* 0x00000004070772a4 */ /* 0x000fe2000f8e023f */
[----:B------:R-:W-:Y:S01]  /*0e00*/  PLOP3.LUT P0, PT, PT, PT, UP2, 0x80, 0x0 ;  /* 0x000000000000781c */ /* 0x000fe20003f0f028 */
[----:B------:R-:W-:Y:S01]  /*0e10*/  UIMAD.WIDE.U32 UR12, UR9, UR4, URZ ;  /* 0x00000004090c72a5 */ /* 0x000fe2000f8e003f */
[----:B------:R-:W-:Y:S01]  /*0e20*/  LEA.HI R13, R211, R212, RZ, 0x4 ;  /* 0x000000d4d30d7211 */ /* 0x000fe200078f20ff */
[----:B------:R-:W-:Y:S01]  /*0e30*/  UIMAD UR7, UR9, UR5, UR7 ;  /* 0x00000005090772a4 */ /* 0x000fe2000f8e0207 */
[----:B------:R-:W-:Y:S01]  /*0e40*/  BSSY B0, `(.L_x_485) ;  /* 0x000004c000007945 */ /* 0x000fe20003800000 */
[----:B------:R-:W-:-:S02]  /*0e50*/  USHF.R.S32.HI UR10, URZ, 0x1f, UR6 ;  /* 0x0000001f3f0a7899 */ /* 0x000fc40008011406 */
[----:B------:R-:W-:Y:S02]  /*0e60*/  ULDC.64 UR4, c[0x0][0x1c0] ;  /* 0x0000700000047ab9 */ /* 0x000fe40000000a00 */
[----:B------:R-:W-:Y:S02]  /*0e70*/  UIADD3 UR13, UR13, UR7, URZ ;  /* 0x000000070d0d7290 */ /* 0x000fe4000fffe03f */
[----:B------:R-:W-:Y:S02]  /*0e80*/  UIMAD UR10, UR10, UR4, URZ ;  /* 0x000000040a0a72a4 */ /* 0x000fe4000f8e023f */
[----:B------:R-:W-:Y:S02]  /*0e90*/  UIMAD.WIDE.U32 UR12, UR6, UR4, UR12 ;  /* 0x00000004060c72a5 */ /* 0x000fe4000f8e000c */
[----:B------:R-:W-:Y:S02]  /*0ea0*/  UIMAD UR5, UR6, UR5, UR10 ;  /* 0x00000005060572a4 */ /* 0x000fe4000f8e020a */
[----:B------:R-:W-:-:S02]  /*0eb0*/  ULDC UR4, c[0x0][0x2c4] ;  /* 0x0000b10000047ab9 */ /* 0x000fc40000000800 */
[----:B------:R-:W-:Y:S02]  /*0ec0*/  UIADD3 UR5, UR13, UR5, URZ ;  /* 0x000000050d057290 */ /* 0x000fe4000fffe03f */
[----:B------:R-:W-:Y:S01]  /*0ed0*/  ULDC UR7, c[0x0][0x168] ;  /* 0x00005a0000077ab9 */ /* 0x000fe20000000800 */
[----:B--2---:R-:W-:Y:S01]  /*0ee0*/  LEA.HI R2, R211, R212, RZ, 0x3 ;  /* 0x000000d4d3027211 */ /* 0x004fe200078f18ff */
[----:B------:R-:W-:Y:S01]  /*0ef0*/  IMAD.U32 R3, RZ, RZ, UR13 ;  /* 0x0000000dff037e24 */ /* 0x000fe2000f8e00ff */
[----:B------:R-:W-:Y:S01]  /*0f00*/  UIMAD UR7, UR4, UR7, URZ ;  /* 0x00000007040772a4 */ /* 0x000fe2000f8e023f */
[----:B------:R-:W-:Y:S01]  /*0f10*/  IMAD.U32 R3, RZ, RZ, UR5 ;  /* 0x00000005ff037e24 */ /* 0x000fe2000f8e00ff */
[----:B------:R-:W-:Y:S02]  /*0f20*/  LOP3.LUT R0, R2, 0xfffffff8, RZ, 0xc0, !PT ;  /* 0xfffffff802007812 */ /* 0x000fe400078ec0ff */
[----:B------:R-:W-:Y:S01]  /*0f30*/  SHF.R.S32.HI R18, RZ, 0x3, R2 ;  /* 0x00000003ff127819 */ /* 0x000fe20000011402 */
[----:B------:R-:W-:-:S02]  /*0f40*/  IMAD.U32 R2, RZ, RZ, UR12 ;  /* 0x0000000cff027e24 */ /* 0x000fc4000f8e00ff */
[----:B------:R-:W-:-:S04]  /*0f50*/  IMAD.IADD R6, R212, 0x1, -R0 ;  /* 0x00000001d4067824 */ /* 0x000fc800078e0a00 */
[C---:B------:R-:W-:Y:S02]  /*0f60*/  IMAD R230, R6.reuse, 0x10, R18 ;  /* 0x0000001006e67824 */ /* 0x040fe400078e0212 */
[----:B------:R-:W-:-:S03]  /*0f70*/  IMAD.SHL.U32 R6, R6, 0x8, RZ ;  /* 0x0000000806067824 */ /* 0x000fc600078e00ff */
[----:B------:R-:W-:Y:S01]  /*0f80*/  IADD3 R5, R230, UR19, RZ ;  /* 0x00000013e6057c10 */ /* 0x000fe2000fffe0ff */
[----:B------:R2:W-:Y:S04]  /*0f90*/  STL [R1+0x10], R230 ;  /* 0x000010e601007387 */ /* 0x0005e80000100800 */
[----:B------:R-:W-:-:S04]  /*0fa0*/  @P2 IMAD.HI.U32 R0, R5, c[0x0][0x2c8], RZ ;  /* 0x0000b20005002a27 */ /* 0x000fc800078e00ff */
[----:B------:R-:W-:Y:S01]  /*0fb0*/  IMAD.MOV.U32 R4, RZ, RZ, R5 ;  /* 0x000000ffff047224 */ /* 0x000fe200078e0005 */
[----:B------:R-:W-:Y:S02]  /*0fc0*/  @P0 SHF.R.U32.HI R4, RZ, c[0x0][0x2cc], R0 ;  /* 0x0000b300ff040a19 */ /* 0x000fe40000011600 */
[----:B------:R-:W-:Y:S02]  /*0fd0*/  ISETP.GE.AND P0, PT, R6, c[0x0][0x198], PT ;  /* 0x0000660006007a0c */ /* 0x000fe40003f06270 */
[--C-:B------:R-:W-:Y:S01]  /*0fe0*/  SHF.R.S32.HI R0, RZ, 0x1f, R4.reuse ;  /* 0x0000001fff007819 */ /* 0x100fe20000011404 */
[----:B------:R-:W-:Y:S02]  /*0ff0*/  IMAD.MOV R7, RZ, RZ, -R4 ;  /* 0x000000ffff077224 */ /* 0x000fe400078e0a04 */
[----:B------:R-:W-:-:S04]  /*1000*/  IMAD.WIDE.U32 R2, R4, c[0x0][0x1b0], R2 ;  /* 0x00006c0004027a25 */ /* 0x000fc800078e0002 */
[----:B------:R-:W-:-:S04]  /*1010*/  IMAD R0, R0, c[0x0][0x1b0], RZ ;  /* 0x00006c0000007a24 */ /* 0x000fc800078e02ff */
[----:B------:R-:W-:Y:S02]  /*1020*/  IMAD R4, R4, c[0x0][0x1b4], R0 ;  /* 0x00006d0004047a24 */ /* 0x000fe400078e0200 */
[----:B------:R-:W-:Y:S02]  /*1030*/  IMAD R0, R7, c[0x0][0x2c4], R5 ;  /* 0x0000b10007007a24 */ /* 0x000fe400078e0205 */
[----:B------:R-:W-:Y:S02]  /*1040*/  IMAD.IADD R3, R3, 0x1, R4 ;  /* 0x0000000103037824 */ /* 0x000fe400078e0204 */
[----:B------:R-:W-:Y:S01]  /*1050*/  IMAD.SHL.U32 R4, R18, 0x40, RZ ;  /* 0x0000004012047824 */ /* 0x000fe200078e00ff */
[----:B------:R-:W-:Y:S01]  /*1060*/  SHF.R.S32.HI R5, RZ, 0x1f, R0 ;  /* 0x0000001fff057819 */ /* 0x000fe20000011400 */
[----:B------:R-:W-:-:S03]  /*1070*/  IMAD.WIDE.U32 R2, R0, c[0x0][0x1a8], R2 ;  /* 0x00006a0000027a25 */ /* 0x000fc600078e0002 */
[----:B------:R-:W-:Y:S01]  /*1080*/  LOP3.LUT R4, R4, 0x1c0, RZ, 0xc0, !PT ;  /* 0x000001c004047812 */ /* 0x000fe200078ec0ff */
[----:B------:R-:W-:Y:S01]  /*1090*/  IMAD R5, R5, c[0x0][0x1a8], RZ ;  /* 0x00006a0005057a24 */ /* 0x000fe200078e02ff */
[----:B------:R-:W-:-:S03]  /*10a0*/  LEA R8, P2, R2, c[0x0][0x160], 0x1 ;  /* 0x0000580002087a11 */ /* 0x000fc600078408ff */
[----:B------:R-:W-:Y:S01]  /*10b0*/  IMAD R7, R0, c[0x0][0x1ac], R5 ;  /* 0x00006b0000077a24 */ /* 0x000fe200078e0205 */
[----:B------:R-:W-:Y:S02]  /*10c0*/  LOP3.LUT R0, R13, 0xfffffff0, RZ, 0xc0, !PT ;  /* 0xfffffff00d007812 */ /* 0x000fe400078ec0ff */
[----:B------:R-:W-:Y:S01]  /*10d0*/  LOP3.LUT R5, R4, 0x38, R6, 0xf8, !PT ;  /* 0x0000003804057812 */ /* 0x000fe200078ef806 */
[----:B------:R-:W-:Y:S01]  /*10e0*/  IMAD.IADD R3, R3, 0x1, R7 ;  /* 0x0000000103037824 */ /* 0x000fe200078e0207 */
[----:B------:R-:W-:Y:S01]  /*10f0*/  SHF.R.U32.HI R4, RZ, 0x3, R4 ;  /* 0x00000003ff047819 */ /* 0x000fe20000011604 */
[----:B------:R-:W-:Y:S01]  /*1100*/  IMAD.IADD R0, R212, 0x1, -R0 ;  /* 0x00000001d4007824 */ /* 0x000fe200078e0a00 */
[----:B------:R2:W4:Y:S02]  /*1110*/  SHFL.IDX PT, R6, R8, RZ, 0x181f ;  /* 0x00181fff08067589 */ /* 0x00052400000e0000 */
[----:B------:R-:W-:Y:S02]  /*1120*/  LEA.HI.X R9, R2, c[0x0][0x164], R3, 0x1, P2 ;  /* 0x0000590002097a11 */ /* 0x000fe400010f0c03 */
[----:B------:R-:W-:-:S02]  /*1130*/  SHF.R.S32.HI R3, RZ, 0x1f, R0 ;  /* 0x0000001fff037819 */ /* 0x000fc40000011400 */
[----:B------:R-:W-:Y:S01]  /*1140*/  LOP3.LUT R4, R5, R4, RZ, 0x3c, !PT ;  /* 0x0000000405047212 */ /* 0x000fe200078e3cff */
[----:B------:R2:W1:Y:S01]  /*1150*/  SHFL.IDX PT, R7, R9, RZ, 0x181f ;  /* 0x00181fff09077589 */ /* 0x00046200000e0000 */
[----:B------:R-:W-:Y:S02]  /*1160*/  LEA.HI R24, R3, R0, RZ, 0x3 ;  /* 0x0000000003187211 */ /* 0x000fe400078f18ff */
[----:B------:R-:W-:Y:S02]  /*1170*/  IADD3 R5, R18, UR19, RZ ;  /* 0x0000001312057c10 */ /* 0x000fe4000fffe0ff */
[----:B------:R-:W-:Y:S02]  /*1180*/  LEA.HI R2, R211, R212, RZ, 0x3 ;  /* 0x000000d4d3027211 */ /* 0x000fe400078f18ff */
[----:B------:R-:W-:Y:S02]  /*1190*/  LOP3.LUT R3, R24, 0xfffffff8, RZ, 0xc0, !PT ;  /* 0xfffffff818037812 */ /* 0x000fe400078ec0ff */
[----:B------:R-:W-:-:S02]  /*11a0*/  ISETP.GE.AND P3, PT, R5, UR7, PT ;  /* 0x0000000705007c0c */ /* 0x000fc4000bf66270 */
[----:B------:R-:W-:Y:S01]  /*11b0*/  LOP3.LUT R2, R2, 0xfffffff8, RZ, 0xc0, !PT ;  /* 0xfffffff802027812 */ /* 0x000fe200078ec0ff */
[----:B------:R-:W-:Y:S02]  /*11c0*/  IMAD.IADD R19, R0, 0x1, -R3 ;  /* 0x0000000100137824 */ /* 0x000fe400078e0a03 */
[----:B------:R-:W-:Y:S02]  /*11d0*/  IMAD.MOV.U32 R3, RZ, RZ, 0x20 ;  /* 0x00000020ff037424 */ /* 0x000fe400078e00ff */
[----:B------:R-:W-:Y:S02]  /*11e0*/  IMAD.IADD R21, R212, 0x1, -R2 ;  /* 0x00000001d4157824 */ /* 0x000fe400078e0a02 */
[----:B------:R-:W-:Y:S02]  /*11f0*/  IMAD.MOV.U32 R2, RZ, RZ, 0x10 ;  /* 0x00000010ff027424 */ /* 0x000fe400078e00ff */
[----:B------:R-:W-:-:S05]  /*1200*/  IMAD.SHL.U32 R22, R21, 0x8, RZ ;  /* 0x0000000815167824 */ /* 0x000fca00078e00ff */
[----:B------:R-:W-:Y:S01]  /*1210*/  SHF.R.S32.HI R225, RZ, 0x1f, R22 ;  /* 0x0000001fffe17819 */ /* 0x000fe20000011416 */
[----:B---3--:R3:W5:Y:S01]  /*1220*/  @P1 R2UR UR10, R10 ;  /* 0x000000000a0a13c2 */ /* 0x00876200000e0000 */
[----:B------:R-:W-:Y:S01]  /*1230*/  R2P PR, R19, 0x6 ;  /* 0x0000000613007804 */ /* 0x000fe20000000000 */
[----:B-----5:R-:W-:-:S04]  /*1240*/  @!UP0 UMOV UR10, UR6 ;  /* 0x00000006000a8c82 */ /* 0x020fc80008000000 */
[----:B------:R-:W-:Y:S02]  /*1250*/  SEL R2, R2, 0xfffffff0, !P1 ;  /* 0xfffffff002027807 */ /* 0x000fe40004800000 */
[----:B---3--:R-:W-:-:S05]  /*1260*/  LEA.HI R10, R211, R212, RZ, 0x6 ;  /* 0x000000d4d30a7211 */ /* 0x008fca00078f30ff */
[----:B------:R-:W-:-:S05]  /*1270*/  IMAD.SHL.U32 R0, R10, 0x8, RZ ;  /* 0x000000080a007824 */ /* 0x000fca00078e00ff */
[----:B------:R-:W-:Y:S02]  /*1280*/  LOP3.LUT R10, R4, 0xfffffe00, R0, 0xf8, !PT ;  /* 0xfffffe00040a7812 */ /* 0x000fe400078ef800 */
[----:B------:R-:W-:Y:S01]  /*1290*/  SEL R4, R3, 0xffffffe0, !P2 ;  /* 0xffffffe003047807 */ /* 0x000fe20005000000 */
[----:B------:R-:W-:Y:S05]  /*12a0*/  @P3 BRA `(.L_x_486) ;  /* 0x0000005000003947 */ /* 0x000fea0003800000 */
[----:B-12-4-:R-:W-:Y:S01]  /*12b0*/  LEA R6, P1, R22, R6, 0x1 ;  /* 0x0000000616067211 */ /* 0x016fe200078208ff */
[----:B------:R-:W-:-:S03]  /*12c0*/  IMAD.SHL.U32 R0, R10, 0x2, RZ ;  /* 0x000000020a007824 */ /* 0x000fc600078e00ff */
[----:B------:R-:W-:-:S05]  /*12d0*/  LEA.HI.X R7, R22, R7, R225, 0x1, P1 ;  /* 0x0000000716077211 */ /* 0x000fca00008f0ce1 */
[----:B------:R-:W-:Y:S01]  /*12e0*/  @!PT LDS RZ, [RZ] ;  /* 0x00000000fffff984 */ /* 0x000fe20000000800 */
[----:B------:R1:W-:Y:S04]  /*12f0*/  LDGSTS.E.BYPASS.LTC128B.128 [R0+0x6100], [R6.64], !P0 ;  /* 0x0610000006007fae */ /* 0x0003e8000c101d50 */
.L_x_486:
[----:B-12-4-:R-:W-:Y:S05]  /*1300*/  BSYNC B0 ;  /* 0x0000000000007941 */ /* 0x016fea0003800000 */
.L_x_485:
[----:B------:R-:W-:Y:S01]  /*1310*/  IADD3 R0, R5, 0x10, RZ ;  /* 0x0000001005007810 */ /* 0x000fe20007ffe0ff */
[----:B------:R1:W2:Y:S01]  /*1320*/  SHFL.IDX PT, R3, R9, 0x1, 0x181f ;  /* 0x00381f0009037f89 */ /* 0x0002a200000e0000 */
[----:B------:R-:W-:Y:S02]  /*1330*/  BSSY B0, `(.L_x_487) ;  /* 0x0000009000007945 */ /* 0x000fe40003800000 */
[----:B------:R-:W-:Y:S01]  /*1340*/  ISETP.GE.AND P1, PT, R0, UR7, PT ;  /* 0x0000000700007c0c */ /* 0x000fe2000bf26270 */
[----:B------:R1:W3:-:S12]  /*1350*/  SHFL.IDX PT, R6, R8, 0x1, 0x181f ;  /* 0x00381f0008067f89 */ /* 0x0002d800000e0000 */
[----:B------:R-:W-:Y:S05]  /*1360*/  @P1 BRA `(.L_x_488) ;  /* 0x0000005000001947 */ /* 0x000fea0003800000 */
[----:B---3--:R-:W-:Y:S01]  /*1370*/  LEA R6, P1, R22, R6, 0x1 ;  /* 0x0000000616067211 */ /* 0x008fe200078208ff */
[----:B------:R-:W-:-:S03]  /*1380*/  IMAD.SHL.U32 R0, R10, 0x2, RZ ;  /* 0x000000020a007824 */ /* 0x000fc600078e00ff */
[----:B--2---:R-:W-:-:S05]  /*1390*/  LEA.HI.X R7, R22, R3, R225, 0x1, P1 ;  /* 0x0000000316077211 */ /* 0x004fca00008f0ce1 */
[----:B------:R-:W-:Y:S01]  /*13a0*/  @!PT LDS RZ, [RZ] ;  /* 0x00000000fffff984 */ /* 0x000fe20000000800 */
[----:B------:R2:W-:Y:S04]  /*13b0*/  LDGSTS.E.BYPASS.LTC128B.128 [R0+0x6900], [R6.64], !P0 ;  /* 0x0690000006007fae */ /* 0x0005e8000c101d50 */
.L_x_488:
[----:B------:R-:W-:Y:S05]  /*13c0*/  BSYNC B0 ;  /* 0x0000000000007941 */ /* 0x000fea0003800000 */
.L_x_487:
[----:B--2---:R-:W-:Y:S01]  /*13d0*/  IADD3 R0, R5, 0x20, RZ ;  /* 0x0000002005007810 */ /* 0x004fe20007ffe0ff */
[----:B------:R2:W4:Y:S01]  /*13e0*/  SHFL.IDX PT, R3, R9, 0x2, 0x181f ;  /* 0x00581f0009037f89 */ /* 0x00052200000e0000 */
[----:B------:R-:W-:Y:S02]  /*13f0*/  BSSY B0, `(.L_x_489) ;  /* 0x0000009000007945 */ /* 0x000fe40003800000 */
[----:B------:R-:W-:Y:S01]  /*1400*/  ISETP.GE.AND P1, PT, R0, UR7, PT ;  /* 0x0000000700007c0c */ /* 0x000fe2000bf26270 */
[----:B---3--:R2:W3:-:S12]  /*1410*/  SHFL.IDX PT, R6, R8, 0x2, 0x181f ;  /* 0x00581f0008067f89 */ /* 0x0084d800000e0000 */
[----:B------:R-:W-:Y:S05]  /*1420*/  @P1 BRA `(.L_x_490) ;  /* 0x0000005000001947 */ /* 0x000fea0003800000 */
[----:B---3--:R-:W-:Y:S01]  /*1430*/  LEA R6, P1, R22, R6, 0x1 ;  /* 0x0000000616067211 */ /* 0x008fe200078208ff */
[----:B------:R-:W-:-:S03]  /*1440*/  IMAD.SHL.U32 R0, R10, 0x2, RZ ;  /* 0x000000020a007824 */ /* 0x000fc600078e00ff */
[----:B----4-:R-:W-:-:S05]  /*1450*/  LEA.HI.X R7, R22, R3, R225, 0x1, P1 ;  /* 0x0000000316077211 */ /* 0x010fca00008f0ce1 */
[----:B------:R-:W-:Y:S01]  /*1460*/  @!PT LDS RZ, [RZ] ;  /* 0x00000000fffff984 */ /* 0x000fe20000000800 */
[----:B------:R3:W-:Y:S04]  /*1470*/  LDGSTS.E.BYPASS.LTC128B.128 [R0+0x7100], [R6.64], !P0 ;  /* 0x0710000006007fae */ /* 0x0007e8000c101d50 */
.L_x_490:
[----:B------:R-:W-:Y:S05]  /*1480*/  BSYNC B0 ;  /* 0x0000000000007941 */ /* 0x000fea0003800000 */
.L_x_489:
[----:B---3--:R-:W-:Y:S01]  /*1490*/  IADD3 R0, R5, 0x30, RZ ;  /* 0x0000003005007810 */ /* 0x008fe20007ffe0ff */
[----:B----4-:R3:W4:Y:S01]  /*14a0*/  SHFL.IDX PT, R3, R9, 0x3, 0x181f ;  /* 0x00781f0009037f89 */ /* 0x01072200000e0000 */
[----:B------:R-:W-:Y:S02]  /*14b0*/  BSSY B0, `(.L_x_491) ;  /* 0x0000009000007945 */ /* 0x000fe40003800000 */
[----:B------:R-:W-:Y:S01]  /*14c0*/  ISETP.GE.AND P1, PT, R0, UR7, PT ;  /* 0x0000000700007c0c */ /* 0x000fe2000bf26270 */
[----:B------:R3:W1:-:S12]  /*14d0*/  SHFL.IDX PT, R6, R8, 0x3, 0x181f ;  /* 0x00781f0008067f89 */ /* 0x00065800000e0000 */
[----:B------:R-:W-:Y:S05]  /*14e0*/  @P1 BRA `(.L_x_492) ;  /* 0x0000005000001947 */ /* 0x000fea0003800000 */
[----:B-1----:R-:W-:Y:S01]  /*14f0*/  LEA R6, P1, R22, R6, 0x1 ;  /* 0x0000000616067211 */ /* 0x002fe200078208ff */
[----:B------:R-:W-:-:S03]  /*1500*/  IMAD.SHL.U32 R0, R10, 0x2, RZ ;  /* 0x000000020a007824 */ /* 0x000fc600078e00ff */
[----:B----4-:R-:W-:-:S05]  /*1510*/  LEA.HI.X R7, R22, R3, R225, 0x1, P1 ;  /* 0x0000000316077211 */ /* 0x010fca00008f0ce1 */
[----:B------:R-:W-:Y:S01]  /*1520*/  @!PT LDS RZ, [RZ] ;  /* 0x00000000fffff984 */ /* 0x000fe20000000800 */
[----:B------:R1:W-:Y:S04]  /*1530*/  LDGSTS.E.BYPASS.LTC128B.128 [R0+0x7900], [R6.64], !P0 ;  /* 0x0790000006007fae */ /* 0x0003e8000c101d50 */
.L_x_492:
[----:B------:R-:W-:Y:S05]  /*1540*/  BSYNC B0 ;  /* 0x0000000000007941 */ /* 0x000fea0003800000 */
.L_x_491:
[----:B-1----:R-:W-:Y:S01]  /*1550*/  IADD3 R0, R5, 0x40, RZ ;  /* 0x0000004005007810 */ /* 0x002fe20007ffe0ff */
[----:B----4-:R1:W4:Y:S01]  /*1560*/  SHFL.IDX PT, R3, R9, 0x4, 0x181f ;  /* 0x00981f0009037f89 */ /* 0x01032200000e0000 */
[----:B------:R-:W-:Y:S02]  /*1570*/  BSSY B0, `(.L_x_493) ;  /* 0x0000009000007945 */ /* 0x000fe40003800000 */
[----:B------:R-:W-:Y:S01]  /*1580*/  ISETP.GE.AND P1, PT, R0, UR7, PT ;  /* 0x0000000700007c0c */ /* 0x000fe2000bf26270 */
[----:B------:R1:W2:-:S12]  /*1590*/  SHFL.IDX PT, R6, R8, 0x4, 0x181f ;  /* 0x00981f0008067f89 */ /* 0x00029800000e0000 */
[----:B------:R-:W-:Y:S05]  /*15a0*/  @P1 BRA `(.L_x_494) ;  /* 0x0000005000001947 */ /* 0x000fea0003800000 */
[----:B--2---:R-:W-:Y:S01]  /*15b0*/  LEA R6, P1, R22, R6, 0x1 ;  /* 0x0000000616067211 */ /* 0x004fe200078208ff */
[----:B------:R-:W-:-:S03]  /*15c0*/  IMAD.SHL.U32 R0, R10, 0x2, RZ ;  /* 0x000000020a007824 */ /* 0x000fc600078e00ff */
[----:B----4-:R-:W-:-:S05]  /*15d0*/  LEA.HI.X R7, R22, R3, R225, 0x1, P1 ;  /* 0x0000000316077211 */ /* 0x010fca00008f0ce1 */
[----:B------:R-:W-:Y:S01]  /*15e0*/  @!PT LDS RZ, [RZ] ;  /* 0x00000000fffff984 */ /* 0x000fe20000000800 */
[----:B------:R2:W-:Y:S04]  /*15f0*/  LDGSTS.E.BYPASS.LTC128B.128 [R0+0x8100], [R6.64], !P0 ;  /* 0x0810000006007fae */ /* 0x0005e8000c101d50 */
.L_x_494:
[----:B------:R-:W-:Y:S05]  /*1600*/  BSYNC B0 ;  /* 0x0000000000007941 */ /* 0x000fea0003800000 */
.L_x_493:
[----:B--2---:R-:W-:Y:S01]  /*1610*/  IADD3 R0, R5, 0x50, RZ ;  /* 0x0000005005007810 */ /* 0x004fe20007ffe0ff */
        /* <DEDUP_REMOVED lines=10> */
.L_x_496:
[----:B------:R-:W-:Y:S05]  /*16c0*/  BSYNC B0 ;  /* 0x0000000000007941 */ /* 0x000fea0003800000 */
.L_x_495:
        /* <DEDUP_REMOVED lines=11> */
.L_x_498:
[----:B------:R-:W-:Y:S05]  /*1780*/  BSYNC B0 ;  /* 0x0000000000007941 */ /* 0x000fea0003800000 */
.L_x_497:
[----:B-123--:R-:W1:Y:S01]  /*1790*/  SHFL.IDX PT, R8, R8, 0x7, 0x181f ;  /* 0x00f81f0008087f89 */ /* 0x00ee6200000e0000 */
[----:B------:R-:W-:Y:S01]  /*17a0*/  ULDC UR4, c[0x0][0x2b8] ;  /* 0x0000ae0000047ab9 */ /* 0x000fe20000000800 */
[----:B------:R-:W-:Y:S01]  /*17b0*/  IMAD.MOV.U32 R20, RZ, RZ, 0x60 ;  /* 0x00000060ff147424 */ /* 0x000fe200078e00ff */
[----:B------:R-:W-:Y:S01]  /*17c0*/  UISETP.NE.AND UP3, UPT, UR4, 0x1, UPT ;  /* 0x000000010400788c */ /* 0x000fe2000bf65270 */
[----:B------:R-:W2:Y:S01]  /*17d0*/  SHFL.IDX PT, R9, R9, 0x7, 0x181f ;  /* 0x00f81f0009097f89 */ /* 0x000ea200000e0000 */
[----:B----4-:R-:W-:Y:S01]  /*17e0*/  IADD3 R3, R5, 0x70, RZ ;  /* 0x0000007005037810 */ /* 0x010fe20007ffe0ff */
[----:B------:R-:W-:Y:S01]  /*17f0*/  IMAD R202, R229, R20, -0x60 ;  /* 0xffffffa0e5ca7424 */ /* 0x000fe200078e0214 */
[----:B------:R-:W-:Y:S01]  /*1800*/  USHF.R.S32.HI UR6, URZ, 0x1f, UR10 ;  /* 0x0000001f3f067899 */ /* 0x000fe2000801140a */
[----:B------:R-:W-:Y:S01]  /*1810*/  IMAD.SHL.U32 R227, R10, 0x2, RZ ;  /* 0x000000020ae37824 */ /* 0x000fe200078e00ff */
[----:B------:R-:W-:Y:S01]  /*1820*/  PLOP3.LUT P2, PT, PT, PT, UP3, 0x80, 0x0 ;  /* 0x000000000000781c */ /* 0x000fe20003f4f038 */
[----:B------:R-:W-:Y:S01]  /*1830*/  IMAD.IADD R0, R230, 0x1, R202 ;  /* 0x00000001e6007824 */ /* 0x000fe200078e02ca */
[----:B------:R-:W-:Y:S01]  /*1840*/  ISETP.GE.AND P3, PT, R3, UR7, PT ;  /* 0x0000000703007c0c */ /* 0x000fe2000bf66270 */
[----:B------:R-:W-:Y:S01]  /*1850*/  ULDC.64 UR4, c[0x0][0x2b0] ;  /* 0x0000ac0000047ab9 */ /* 0x000fe20000000a00 */
[----:B------:R-:W-:Y:S01]  /*1860*/  PLOP3.LUT P1, PT, PT, PT, UP3, 0x80, 0x0 ;  /* 0x000000000000781c */ /* 0x000fe20003f2f038 */
[C---:B------:R-:W-:Y:S01]  /*1870*/  IMAD.IADD R5, R0.reuse, 0x1, R231 ;  /* 0x0000000100057824 */ /* 0x040fe200078e02e7 */
[----:B------:R-:W-:Y:S01]  /*1880*/  ISETP.GE.AND P4, PT, R0, UR8, PT ;  /* 0x0000000800007c0c */ /* 0x000fe2000bf86270 */
[----:B------:R-:W-:Y:S01]  /*1890*/  UIMAD UR6, UR6, UR4, URZ ;  /* 0x00000004060672a4 */ /* 0x000fe2000f8e023f */
[----:B------:R-:W-:Y:S01]  /*18a0*/  IMAD.MOV.U32 R228, RZ, RZ, RZ ;  /* 0x000000ffffe47224 */ /* 0x000fe200078e00ff */
[----:B------:R-:W-:Y:S01]  /*18b0*/  UIMAD.WIDE.U32 UR14, UR10, UR4, URZ ;  /* 0x000000040a0e72a5 */ /* 0x000fe2000f8e003f */
[----:B------:R-:W-:Y:S01]  /*18c0*/  ISETP.GT.OR P4, PT, R230, 0x5f, P4 ;  /* 0x0000005fe600780c */ /* 0x000fe20002784670 */
[----:B------:R-:W-:Y:S01]  /*18d0*/  UIMAD UR5, UR10, UR5, UR6 ;  /* 0x000000050a0572a4 */ /* 0x000fe2000f8e0206 */
[----:B------:R-:W-:Y:S01]  /*18e0*/  IMAD.MOV.U32 R0, RZ, RZ, R5 ;  /* 0x000000ffff007224 */ /* 0x000fe200078e0005 */
[----:B------:R-:W-:Y:S01]  /*18f0*/  USHF.R.S32.HI UR12, URZ, 0x1f, UR9 ;  /* 0x0000001f3f0c7899 */ /* 0x000fe20008011409 */
[----:B------:R-:W-:Y:S01]  /*1900*/  @P2 IMAD.HI.U32 R3, R5, c[0x0][0x2bc], RZ ;  /* 0x0000af0005032a27 */ /* 0x000fe200078e00ff */
[C---:B-1----:R-:W-:Y:S01]  /*1910*/  @!P3 LEA R8, P2, R22.reuse, R8, 0x1 ;  /* 0x000000081608b211 */ /* 0x042fe200078408ff */
[----:B------:R-:W-:Y:S01]  /*1920*/  UIADD3 UR7, UR15, UR5, URZ ;  /* 0x000000050f077290 */ /* 0x000fe2000fffe03f */
[----:B------:R-:W-:Y:S01]  /*1930*/  SHF.R.S32.HI R14, RZ, 0x4, R13 ;  /* 0x00000004ff0e7819 */ /* 0x000fe2000001140d */
[----:B------:R-:W-:Y:S01]  /*1940*/  IMAD R20, R229, -0x60, R20 ;  /* 0xffffffa0e5147824 */ /* 0x000fe200078e0214 */
[----:B--2---:R-:W-:Y:S01]  /*1950*/  @!P3 LEA.HI.X R9, R22, R9, R225, 0x1, P2 ;  /* 0x000000091609b211 */ /* 0x004fe200010f0ce1 */
[----:B------:R-:W-:Y:S01]  /*1960*/  ULDC.64 UR4, c[0x0][0x1e8] ;  /* 0x00007a0000047ab9 */ /* 0x000fe20000000a00 */
[----:B------:R-:W-:-:S02]  /*1970*/  @P1 SHF.R.U32.HI R0, RZ, c[0x0][0x2c0], R3 ;  /* 0x0000b000ff001a19 */ /* 0x000fc40000011603 */
[----:B------:R-:W-:Y:S01]  /*1980*/  LEA.HI R210, R211, R212, RZ, 0x5 ;  /* 0x000000d4d3d27211 */ /* 0x000fe200078f28ff */
[----:B------:R-:W-:Y:S01]  /*1990*/  @!PT LDS RZ, [RZ] ;  /* 0x00000000fffff984 */ /* 0x000fe20000000800 */
[----:B------:R1:W-:Y:S01]  /*19a0*/  @!P3 LDGSTS.E.BYPASS.LTC128B.128 [R227+0x9900], [R8.64], !P0 ;  /* 0x0990000008e3bfae */ /* 0x0003e2000c101d50 */
[----:B------:R-:W-:-:S03]  /*19b0*/  @!P4 IADD3 R3, P1, R0, UR14, RZ ;  /* 0x0000000e0003cc10 */ /* 0x000fc6000ff3e0ff */
[----:B------:R-:W0:Y:S01]  /*19c0*/  LDGDEPBAR ;  /* 0x00000000000079af */ /* 0x000e220000000000 */
[----:B------:R-:W-:Y:S02]  /*19d0*/  @!P4 LEA.HI.X.SX32 R7, R0, UR7, 0x1, P1 ;  /* 0x000000070007cc11 */ /* 0x000fe400088f0eff */
[C---:B------:R-:W-:Y:S01]  /*19e0*/  @!P4 LEA R6, P1, R3.reuse, c[0x0][0x2a0], 0x2 ;  /* 0x0000a8000306ca11 */ /* 0x040fe200078210ff */
[----:B------:R-:W-:Y:S01]  /*19f0*/  IMAD.SHL.U32 R226, R22, 0x2, RZ ;  /* 0x0000000216e27824 */ /* 0x000fe200078e00ff */
[----:B------:R-:W-:Y:S02]  /*1a00*/  STL [R1+0x8], R227 ;  /* 0x000008e301007387 */ /* 0x000fe40000100800 */
[----:B------:R-:W-:Y:S02]  /*1a10*/  @!P4 LEA.HI.X R7, R3, c[0x0][0x2a4], R7, 0x2, P1 ;  /* 0x0000a9000307ca11 */ /* 0x000fe400008f1407 */
[----:B------:R-:W-:Y:S06]  /*1a20*/  BAR.SYNC.DEFER_BLOCKING 0x0 ;  /* 0x0000000000007b1d */ /* 0x000fec0000010000 */
[----:B------:R2:W3:Y:S01]  /*1a30*/  @!P4 LDG.E R228, [R6.64] ;  /* 0x0000001006e4c981 */ /* 0x0004e2000c1e1900 */
[----:B------:R-:W-:Y:S01]  /*1a40*/  IMAD.MOV R0, RZ, RZ, -R0 ;  /* 0x000000ffff007224 */ /* 0x000fe200078e0a00 */
[----:B------:R-:W-:Y:S01]  /*1a50*/  UIMAD UR6, UR12, UR4, URZ ;  /* 0x000000040c0672a4 */ /* 0x000fe2000f8e023f */
[----:B------:R-:W-:Y:S01]  /*1a60*/  IADD3 R203, R20, UR8, RZ ;  /* 0x0000000814cb7c10 */ /* 0x000fe2000fffe0ff */
[----:B------:R-:W-:Y:S01]  /*1a70*/  UIMAD.WIDE.U32 UR10, UR9, UR4, URZ ;  /* 0x00000004090a72a5 */ /* 0x000fe2000f8e003f */
[----:B------:R-:W-:Y:S01]  /*1a80*/  IMAD R233, R0, c[0x0][0x2b8], R5 ;  /* 0x0000ae0000e97a24 */ /* 0x000fe200078e0205 */
[----:B------:R-:W-:Y:S01]  /*1a90*/  UIMAD UR6, UR9, UR5, UR6 ;  /* 0x00000005090672a4 */ /* 0x000fe2000f8e0206 */
[----:B------:R-:W-:Y:S01]  /*1aa0*/  ISETP.GE.AND P4, PT, R22, c[0x0][0x1d4], PT ;  /* 0x0000750016007a0c */ /* 0x000fe20003f86270 */
[----:B------:R-:W-:Y:S01]  /*1ab0*/  IMAD.IADD R40, R203, 0x1, -R18 ;  /* 0x00000001cb287824 */ /* 0x000fe200078e0a12 */
[----:B------:R-:W-:Y:S01]  /*1ac0*/  SHF.R.S32.HI R209, RZ, 0x5, R210 ;  /* 0x00000005ffd17819 */ /* 0x000fe200000114d2 */
[----:B------:R-:W-:Y:S01]  /*1ad0*/  UIADD3 UR6, UR11, UR6, URZ ;  /* 0x000000060b067290 */ /* 0x000fe2000fffe03f */
[----:B------:R-:W-:Y:S01]  /*1ae0*/  SHF.R.S32.HI R23, RZ, 0x1f, R233 ;  /* 0x0000001fff177819 */ /* 0x000fe200000114e9 */
[----:B------:R-:W-:Y:S01]  /*1af0*/  ULDC.64 UR4, c[0x0][0x210] ;  /* 0x0000840000047ab9 */ /* 0x000fe20000000a00 */
[C---:B------:R-:W-:Y:S01]  /*1b00*/  ISETP.GE.AND P1, PT, R40.reuse, 0x1, PT ;  /* 0x000000012800780c */ /* 0x040fe20003f26270 */
[----:B------:R-:W-:Y:S01]  /*1b10*/  UIMAD UR12, UR12, UR4, URZ ;  /* 0x000000040c0c72a4 */ /* 0x000fe2000f8e023f */
[C---:B------:R-:W-:Y:S01]  /*1b20*/  ISETP.GE.AND P6, PT, R40.reuse, 0x21, PT ;  /* 0x000000212800780c */ /* 0x040fe20003fc6270 */
[----:B------:R-:W-:Y:S01]  /*1b30*/  IMAD R0, R23, c[0x0][0x1e0], RZ ;  /* 0x0000780017007a24 */ /* 0x000fe200078e02ff */
[C---:B------:R-:W-:Y:S01]  /*1b40*/  ISETP.GE.AND P5, PT, R40.reuse, 0x31, PT ;  /* 0x000000312800780c */ /* 0x040fe20003fa6270 */
[----:B------:R-:W-:Y:S01]  /*1b50*/  UIMAD.WIDE.U32 UR20, UR9, UR4, URZ ;  /* 0x00000004091472a5 */ /* 0x000fe2000f8e003f */
[----:B------:R-:W-:Y:S01]  /*1b60*/  ISETP.GE.AND P3, PT, R40, 0x41, PT ;  /* 0x000000412800780c */ /* 0x000fe20003f66270 */
[C---:B------:R-:W-:Y:S01]  /*1b70*/  IMAD R0, R233.reuse, c[0x0][0x1e4], R0 ;  /* 0x00007900e9007a24 */ /* 0x040fe200078e0200 */
[----:B------:R-:W-:Y:S01]  /*1b80*/  UIMAD UR12, UR9, UR5, UR12 ;  /* 0x00000005090c72a4 */ /* 0x000fe2000f8e020c */
[----:B--2---:R-:W-:-:S03]  /*1b90*/  IMAD.WIDE.U32 R6, R233, c[0x0][0x1e0], RZ ;  /* 0x00007800e9067a25 */ /* 0x004fc600078e00ff */
[----:B------:R-:W-:Y:S01]  /*1ba0*/  UIADD3 UR12, UR21, UR12, URZ ;  /* 0x0000000c150c7290 */ /* 0x000fe2000fffe03f */
[----:B------:R-:W-:Y:S01]  /*1bb0*/  IMAD.IADD R7, R7, 0x1, R0 ;  /* 0x0000000107077824 */ /* 0x000fe200078e0200 */
[----:B---3--:R-:W-:-:S03]  /*1bc0*/  SHF.R.S32.HI R41, RZ, 0x1f, R228 ;  /* 0x0000001fff297819 */ /* 0x008fc600000114e4 */
[----:B------:R-:W-:-:S04]  /*1bd0*/  IMAD.WIDE.U32 R6, R228, c[0x0][0x1f0], R6 ;  /* 0x00007c00e4067a25 */ /* 0x000fc800078e0006 */
[----:B------:R-:W-:Y:S01]  /*1be0*/  IMAD R0, R41, c[0x0][0x1f0], RZ ;  /* 0x00007c0029007a24 */ /* 0x000fe200078e02ff */
[----:B------:R-:W-:-:S03]  /*1bf0*/  IADD3 R5, P0, R6, UR10, RZ ;  /* 0x0000000a06057c10 */ /* 0x000fc6000ff1e0ff */
[----:B------:R-:W-:-:S05]  /*1c00*/  IMAD R0, R228, c[0x0][0x1f4], R0 ;  /* 0x00007d00e4007a24 */ /* 0x000fca00078e0200 */
[----:B------:R-:W-:Y:S02]  /*1c10*/  IADD3.X R0, R7, UR6, R0, P0, !PT ;  /* 0x0000000607007c10 */ /* 0x000fe400087fe400 */
[----:B------:R-:W-:-:S04]  /*1c20*/  LEA R3, P0, R5, c[0x0][0x1c8], 0x1 ;  /* 0x0000720005037a11 */ /* 0x000fc800078008ff */
[----:B------:R-:W-:Y:S01]  /*1c30*/  LEA.HI.X R0, R5, c[0x0][0x1cc], R0, 0x1, P0 ;  /* 0x0000730005007a11 */ /* 0x000fe200000f0c00 */
[----:B------:R-:W2:Y:S01]  /*1c40*/  SHFL.IDX PT, R6, R3, RZ, 0x181f ;  /* 0x00181fff03067589 */ /* 0x000ea200000e0000 */
[----:B------:R-:W-:-:S03]  /*1c50*/  ISETP.GE.AND P0, PT, R40, 0x11, PT ;  /* 0x000000112800780c */ /* 0x000fc60003f06270 */
[----:B------:R-:W3:Y:S04]  /*1c60*/  SHFL.IDX PT, R7, R0, RZ, 0x181f ;  /* 0x00181fff00077589 */ /* 0x000ee800000e0000 */
[----:B------:R-:W4:Y:S04]  /*1c70*/  SHFL.IDX PT, R5, R3, 0x1, 0x181f ;  /* 0x00381f0003057f89 */ /* 0x000f2800000e0000 */
[----:B-1----:R-:W1:Y:S04]  /*1c80*/  SHFL.IDX PT, R8, R0, 0x1, 0x181f ;  /* 0x00381f0000087f89 */ /* 0x002e6800000e0000 */
[----:B------:R-:W5:Y:S04]  /*1c90*/  SHFL.IDX PT, R12, R3, 0x2, 0x181f ;  /* 0x00581f00030c7f89 */ /* 0x000f6800000e0000 */
[----:B------:R-:W1:Y:S04]  /*1ca0*/  SHFL.IDX PT, R10, R3, 0x3, 0x181f ;  /* 0x00781f00030a7f89 */ /* 0x000e6800000e0000 */
[----:B------:R-:W1:Y:S01]  /*1cb0*/  SHFL.IDX PT, R11, R0, 0x2, 0x181f ;  /* 0x00581f00000b7f89 */ /* 0x000e6200000e0000 */
[----:B--2---:R-:W-:-:S03]  /*1cc0*/  @P1 LEA R6, P2, R22, R6, 0x1 ;  /* 0x0000000616061211 */ /* 0x004fc600078408ff */
[----:B------:R-:W2:Y:S01]  /*1cd0*/  SHFL.IDX PT, R9, R3, 0x4, 0x181f ;  /* 0x00981f0003097f89 */ /* 0x000ea200000e0000 */
[----:B---3--:R-:W-:Y:S02]  /*1ce0*/  @P1 LEA.HI.X R7, R22, R7, R225, 0x1, P2 ;  /* 0x0000000716071211 */ /* 0x008fe400010f0ce1 */
[----:B------:R-:W-:Y:S01]  /*1cf0*/  ISETP.GE.AND P2, PT, R40, 0x51, PT ;  /* 0x000000512800780c */ /* 0x000fe20003f46270 */
[----:B------:R-:W3:Y:S04]  /*1d00*/  SHFL.IDX PT, R17, R0, 0x3, 0x181f ;  /* 0x00781f0000117f89 */ /* 0x000ee800000e0000 */
[----:B------:R-:W-:Y:S04]  /*1d10*/  SHFL.IDX PT, R3, R3, 0x5, 0x181f ;  /* 0x00b81f0003037f89 */ /* 0x000fe800000e0000 */
[----:B------:R-:W1:Y:S04]  /*1d20*/  SHFL.IDX PT, R16, R0, 0x4, 0x181f ;  /* 0x00981f0000107f89 */ /* 0x000e6800000e0000 */
[----:B------:R1:W2:Y:S04]  /*1d30*/  SHFL.IDX PT, R15, R0, 0x5, 0x181f ;  /* 0x00b81f00000f7f89 */ /* 0x0002a800000e0000 */
[----:B------:R4:W-:Y:S01]  /*1d40*/  @P1 LDGSTS.E.BYPASS.LTC128B.128 [R227+0x3100], [R6.64], !P4 ;  /* 0x0310000006e31fae */ /* 0x0009e2000e101d50 */
[----:B-1----:R-:W-:-:S04]  /*1d50*/  LEA.HI R0, R13, R14, RZ, 0x1 ;  /* 0x0000000e0d007211 */ /* 0x002fc800078f08ff */
[----:B------:R-:W-:Y:S02]  /*1d60*/  LOP3.LUT R0, R0, 0xfffffffe, RZ, 0xc0, !PT ;  /* 0xfffffffe00007812 */ /* 0x000fe400078ec0ff */
[----:B----4-:R-:W-:-:S03]  /*1d70*/  @P0 LEA R6, P1, R22, R5, 0x1 ;  /* 0x0000000516060211 */ /* 0x010fc600078208ff */
[----:B------:R-:W-:Y:S02]  /*1d80*/  IMAD.IADD R14, R14, 0x1, -R0 ;  /* 0x000000010e0e7824 */ /* 0x000fe400078e0a00 */
[----:B------:R-:W-:Y:S01]  /*1d90*/  IMAD.SHL.U32 R0, R21, 0x40, RZ ;  /* 0x0000004015007824 */ /* 0x000fe200078e00ff */
[--C-:B------:R-:W-:Y:S01]  /*1da0*/  @P0 LEA.HI.X R7, R22, R8, R225.reuse, 0x1, P1 ;  /* 0x0000000816070211 */ /* 0x100fe200008f0ce1 */
[----:B------:R-:W-:Y:S01]  /*1db0*/  IMAD.SHL.U32 R5, R24, 0x40, RZ ;  /* 0x0000004018057824 */ /* 0x000fe200078e00ff */
[----:B-----5:R-:W-:Y:S02]  /*1dc0*/  @P6 LEA R12, P1, R22, R12, 0x1 ;  /* 0x0000000c160c6211 */ /* 0x020fe400078208ff */
[----:B------:R-:W-:Y:S01]  /*1dd0*/  LOP3.LUT R0, R0, 0x1c0, RZ, 0xc0, !PT ;  /* 0x000001c000007812 */ /* 0x000fe200078ec0ff */
[----:B------:R1:W-:Y:S01]  /*1de0*/  @P0 LDGSTS.E.BYPASS.LTC128B.128 [R227+0x3900], [R6.64], !P4 ;  /* 0x0390000006e30fae */ /* 0x0003e2000e101d50 */
[C---:B------:R-:W-:Y:S02]  /*1df0*/  @P5 LEA R10, P0, R22.reuse, R10, 0x1 ;  /* 0x0000000a160a5211 */ /* 0x040fe400078008ff */
[----:B------:R-:W-:-:S02]  /*1e00*/  @P6 LEA.HI.X R13, R22, R11, R225, 0x1, P1 ;  /* 0x0000000b160d6211 */ /* 0x000fc400008f0ce1 */
[C---:B--2---:R-:W-:Y:S02]  /*1e10*/  @P3 LEA R8, P1, R22.reuse, R9, 0x1 ;  /* 0x0000000916083211 */ /* 0x044fe400078208ff */
[C-C-:B---3--:R-:W-:Y:S01]  /*1e20*/  @P5 LEA.HI.X R11, R22.reuse, R17, R225.reuse, 0x1, P0 ;  /* 0x00000011160b5211 */ /* 0x148fe200000f0ce1 */
[----:B------:R2:W-:Y:S01]  /*1e30*/  @P6 LDGSTS.E.BYPASS.LTC128B.128 [R227+0x4100], [R12.64], !P4 ;  /* 0x041000000ce36fae */ /* 0x0005e2000e101d50 */
[----:B------:R-:W-:Y:S02]  /*1e40*/  @P3 LEA.HI.X R9, R22, R16, R225, 0x1, P1 ;  /* 0x0000001016093211 */ /* 0x000fe400008f0ce1 */
[----:B------:R-:W-:Y:S01]  /*1e50*/  LOP3.LUT R201, R5, 0xfffffe00, RZ, 0xc0, !PT ;  /* 0xfffffe0005c97812 */ /* 0x000fe200078ec0ff */
[----:B------:R3:W-:Y:S01]  /*1e60*/  @P5 LDGSTS.E.BYPASS.LTC128B.128 [R227+0x4900], [R10.64], !P4 ;  /* 0x049000000ae35fae */ /* 0x0007e2000e101d50 */
[----:B------:R-:W-:-:S03]  /*1e70*/  LOP3.LUT P1, RZ, R21, 0x2, RZ, 0xc0, !PT ;  /* 0x0000000215ff7812 */ /* 0x000fc6000782c0ff */
[----:B------:R3:W-:Y:S01]  /*1e80*/  @P3 LDGSTS.E.BYPASS.LTC128B.128 [R227+0x5100], [R8.64], !P4 ;  /* 0x0510000008e33fae */ /* 0x0007e2000e101d50 */
[----:B-1----:R-:W-:Y:S01]  /*1e90*/  @P2 LEA R6, P0, R22, R3, 0x1 ;  /* 0x0000000316062211 */ /* 0x002fe200078008ff */
[----:B------:R-:W-:-:S03]  /*1ea0*/  IMAD.SHL.U32 R3, R19, 0x40, RZ ;  /* 0x0000004013037824 */ /* 0x000fc600078e00ff */
[C-C-:B------:R-:W-:Y:S02]  /*1eb0*/  @P2 LEA.HI.X R7, R22.reuse, R15, R225.reuse, 0x1, P0 ;  /* 0x0000000f16072211 */ /* 0x140fe400000f0ce1 */
[----:B------:R-:W-:Y:S02]  /*1ec0*/  LOP3.LUT R3, R3, 0x1c0, RZ, 0xc0, !PT ;  /* 0x000001c003037812 */ /* 0x000fe400078ec0ff */
[C---:B------:R-:W-:Y:S01]  /*1ed0*/  SHF.L.U64.HI R225, R22.reuse, 0x1, R225 ;  /* 0x0000000116e17819 */ /* 0x040fe200000102e1 */
[----:B------:R1:W-:Y:S01]  /*1ee0*/  @P2 LDGSTS.E.BYPASS.LTC128B.128 [R227+0x5900], [R6.64], !P4 ;  /* 0x0590000006e32fae */ /* 0x0003e2000e101d50 */
[----:B------:R-:W-:-:S03]  /*1ef0*/  ISETP.GE.AND P2, PT, R22, c[0x0][0x1d4], PT ;  /* 0x0000750016007a0c */ /* 0x000fc60003f46270 */
[----:B------:R-:W0:Y:S01]  /*1f00*/  LDGDEPBAR ;  /* 0x00000000000079af */ /* 0x000e220000000000 */
[----:B------:R-:W-:Y:S01]  /*1f10*/  ISETP.LT.OR P5, PT, R40, 0x1, P2 ;  /* 0x000000012800780c */ /* 0x000fe200017a1670 */
[----:B-1----:R-:W-:Y:S01]  /*1f20*/  IMAD.SHL.U32 R7, R18, 0x8, RZ ;  /* 0x0000000812077824 */ /* 0x002fe200078e00ff */
[----:B------:R-:W-:-:S04]  /*1f30*/  DEPBAR.LE SB0, 0x1 ;  /* 0x000080400000791a */ /* 0x000fc80000000000 */
[----:B------:R-:W-:-:S04]  /*1f40*/  DEPBAR.LE SB0, 0x0 ;  /* 0x000080000000791a */ /* 0x000fc80000000000 */
[----:B------:R-:W-:Y:S01]  /*1f50*/  IMAD.SHL.U32 R6, R14, 0x8, RZ ;  /* 0x000000080e067824 */ /* 0x000fe200078e00ff */
[----:B------:R-:W-:Y:S02]  /*1f60*/  LOP3.LUT R7, R0, 0x8, R7, 0xf8, !PT ;  /* 0x0000000800077812 */ /* 0x000fe400078ef807 */
[----:B------:R-:W-:Y:S02]  /*1f70*/  SHF.R.U32.HI R0, RZ, 0x3, R0 ;  /* 0x00000003ff007819 */ /* 0x000fe40000011600 */
[----:B------:R-:W-:Y:S02]  /*1f80*/  LOP3.LUT R5, R3, 0x8, R6, 0xf8, !PT ;  /* 0x0000000803057812 */ /* 0x000fe400078ef806 */
[----:B------:R-:W-:Y:S02]  /*1f90*/  SHF.R.U32.HI R3, RZ, 0x3, R3 ;  /* 0x00000003ff037819 */ /* 0x000fe40000011603 */
[----:B------:R-:W-:Y:S01]  /*1fa0*/  LOP3.LUT R0, R7, R0, RZ, 0x3c, !PT ;  /* 0x0000000007007212 */ /* 0x000fe200078e3cff */
[----:B------:R-:W-:Y:S01]  /*1fb0*/  IMAD.WIDE.U32 R6, R233, c[0x0][0x208], RZ ;  /* 0x00008200e9067a25 */ /* 0x000fe200078e00ff */
[----:B------:R-:W-:-:S03]  /*1fc0*/  LOP3.LUT R200, R5, R3, RZ, 0x3c, !PT ;  /* 0x0000000305c87212 */ /* 0x000fc600078e3cff */
[----:B------:R-:W-:Y:S02]  /*1fd0*/  IMAD R3, R209, 0x400, R201 ;  /* 0x00000400d1037824 */ /* 0x000fe400078e02c9 */
[----:B------:R-:W-:Y:S02]  /*1fe0*/  IMAD R0, R14, 0x200, R0 ;  /* 0x000002000e007824 */ /* 0x000fe400078e0200 */
[----:B------:R-:W-:Y:S02]  /*1ff0*/  IMAD.IADD R3, R200, 0x1, R3 ;  /* 0x00000001c8037824 */ /* 0x000fe400078e0203 */
[----:B------:R-:W-:Y:S01]  /*2000*/  IMAD.SHL.U32 R208, R0, 0x2, RZ ;  /* 0x0000000200d07824 */ /* 0x000fe200078e00ff */
[----:B------:R-:W-:Y:S01]  /*2010*/  BAR.SYNC.DEFER_BLOCKING 0x0 ;  /* 0x0000000000007b1d */ /* 0x000fe20000010000 */
[----:B------:R-:W-:Y:S02]  /*2020*/  IMAD.SHL.U32 R215, R3, 0x2, RZ ;  /* 0x0000000203d77824 */ /* 0x000fe400078e00ff */
[----:B------:R-:W-:Y:S01]  /*2030*/  IMAD R0, R23, c[0x0][0x208], RZ ;  /* 0x0000820017007a24 */ /* 0x000fe200078e02ff */
[C---:B------:R-:W-:Y:S01]  /*2040*/  IADD3 R5, R208.reuse, 0x3100, RZ ;  /* 0x00003100d0057810 */ /* 0x040fe20007ffe0ff */
[----:B------:R-:W-:Y:S01]  /*2050*/  IMAD R3, R41, c[0x0][0x218], RZ ;  /* 0x0000860029037a24 */ /* 0x000fe200078e02ff */
[----:B------:R-:W-:Y:S01]  /*2060*/  IADD3 R219, R208, 0x3120, RZ ;  /* 0x00003120d0db7810 */ /* 0x000fe20007ffe0ff */
[----:B------:R-:W-:Y:S01]  /*2070*/  IMAD R0, R233, c[0x0][0x20c], R0 ;  /* 0x00008300e9007a24 */ /* 0x000fe200078e0200 */
[----:B------:R-:W-:Y:S01]  /*2080*/  @P1 IADD3 R219, R5, -0x20, RZ ;  /* 0xffffffe005db1810 */ /* 0x000fe20007ffe0ff */
[----:B------:R-:W-:Y:S01]  /*2090*/  IMAD R3, R228, c[0x0][0x21c], R3 ;  /* 0x00008700e4037a24 */ /* 0x000fe200078e0203 */
[----:B------:R-:W-:Y:S01]  /*20a0*/  LOP3.LUT P1, RZ, R21, 0x4, RZ, 0xc0, !PT ;  /* 0x0000000415ff7812 */ /* 0x000fe2000782c0ff */
[----:B------:R-:W-:Y:S01]  /*20b0*/  IMAD.IADD R7, R7, 0x1, R0 ;  /* 0x0000000107077824 */ /* 0x000fe200078e0200 */
[C---:B------:R-:W-:Y:S01]  /*20c0*/  IADD3 R224, R219.reuse, 0x800, RZ ;  /* 0x00000800dbe07810 */ /* 0x040fe20007ffe0ff */
[----:B------:R-:W-:Y:S01]  /*20d0*/  IMAD R218, R2, 0x2, R215 ;  /* 0x0000000202da7824 */ /* 0x000fe200078e02d7 */
[C---:B------:R-:W-:Y:S01]  /*20e0*/  IADD3 R223, R219.reuse, 0x1000, RZ ;  /* 0x00001000dbdf7810 */ /* 0x040fe20007ffe0ff */
[----:B------:R-:W-:Y:S01]  /*20f0*/  IMAD.WIDE.U32 R6, R228, c[0x0][0x218], R6 ;  /* 0x00008600e4067a25 */ /* 0x000fe200078e0006 */
[----:B------:R-:W-:-:S02]  /*2100*/  IADD3 R222, R219, 0x1800, RZ ;  /* 0x00001800dbde7810 */ /* 0x000fc40007ffe0ff */
[----:B------:R-:W-:Y:S01]  /*2110*/  IADD3 R221, R219, 0x2000, RZ ;  /* 0x00002000dbdd7810 */ /* 0x000fe20007ffe0ff */
[----:B------:R-:W-:Y:S01]  /*2120*/  IMAD R216, R4, 0x2, R215 ;  /* 0x0000000204d87824 */ /* 0x000fe200078e02d7 */
[----:B------:R-:W-:-:S03]  /*2130*/  IADD3 R0, P0, R6, UR20, RZ ;  /* 0x0000001406007c10 */ /* 0x000fc6000ff1e0ff */
[----:B------:R-:W-:Y:S01]  /*2140*/  IMAD R217, R2, 0x2, R216 ;  /* 0x0000000202d97824 */ /* 0x000fe200078e02d8 */
[----:B--2---:R-:W-:Y:S01]  /*2150*/  LDSM.16.M88.4 R12, [R215+0x6100] ;  /* 0x00610000d70c783b */ /* 0x004fe20000000200 */
[----:B------:R-:W-:Y:S02]  /*2160*/  IADD3.X R6, R7, UR12, R3, P0, !PT ;  /* 0x0000000c07067c10 */ /* 0x000fe400087fe403 */
[C---:B------:R-:W-:Y:S01]  /*2170*/  LEA R3, P0, R0.reuse, c[0x0][0x1f8], 0x1 ;  /* 0x00007e0000037a11 */ /* 0x040fe200078008ff */
[----:B---3--:R-:W-:Y:S03]  /*2180*/  LDSM.16.M88.4 R8, [R215+0x8100] ;  /* 0x00810000d708783b */ /* 0x008fe60000000200 */
[----:B------:R-:W-:Y:S01]  /*2190*/  LEA.HI.X R0, R0, c[0x0][0x1fc], R6, 0x1, P0 ;  /* 0x00007f0000007a11 */ /* 0x000fe200000f0c06 */
[----:B------:R-:W1:Y:S01]  /*21a0*/  LDSM.16.M88.4 R24, [R208+0x4100] ;  /* 0x00410000d018783b */ /* 0x000e620000000200 */
[----:B------:R-:W-:-:S03]  /*21b0*/  ISETP.LT.OR P0, PT, R40, 0x11, P2 ;  /* 0x000000112800780c */ /* 0x000fc60001701670 */
[----:B------:R-:W-:Y:S04]  /*21c0*/  LDSM.16.M88.4 R32, [R208+0x3100] ;  /* 0x00310000d020783b */ /* 0x000fe80000000200 */
[----:B------:R-:W-:Y:S04]  /*21d0*/  LDSM.16.M88.4 R28, [R208+0x3900] ;  /* 0x00390000d01c783b */ /* 0x000fe80000000200 */
[----:B------:R-:W-:Y:S04]  /*21e0*/  LDSM.16.M88.4 R16, [R208+0x4900] ;  /* 0x00490000d010783b */ /* 0x000fe80000000200 */
[----:B------:R-:W-:Y:S04]  /*21f0*/  LDSM.16.M88.4 R36, [R208+0x5100] ;  /* 0x00510000d024783b */ /* 0x000fe80000000200 */
[----:B------:R-:W2:Y:S04]  /*2200*/  SHFL.IDX PT, R5, R3, RZ, 0x181f ;  /* 0x00181fff03057589 */ /* 0x000ea800000e0000 */
[----:B------:R-:W-:Y:S04]  /*2210*/  SHFL.IDX PT, R6, R3, 0x1, 0x181f ;  /* 0x00381f0003067f89 */ /* 0x000fe800000e0000 */
[----:B------:R-:W-:Y:S04]  /*2220*/  SHFL.IDX PT, R7, R3, 0x2, 0x181f ;  /* 0x00581f0003077f89 */ /* 0x000fe800000e0000 */
[----:B------:R-:W3:Y:S04]  /*2230*/  SHFL.IDX PT, R23, R0, RZ, 0x181f ;  /* 0x00181fff00177589 */ /* 0x000ee800000e0000 */
[----:B------:R-:W-:Y:S01]  /*2240*/  SHFL.IDX PT, R41, R0, 0x2, 0x181f ;  /* 0x00581f0000297f89 */ /* 0x000fe200000e0000 */
[----:B-1----:R-:W-:Y:S03]  /*2250*/  HMMA.16816.F32.BF16 R184, R12, R24, RZ ;  /* 0x000000180cb8723c */ /* 0x002fe600000418ff */
[----:B------:R-:W-:Y:S01]  /*2260*/  SHFL.IDX PT, R42, R0, 0x3, 0x181f ;  /* 0x00781f00002a7f89 */ /* 0x000fe200000e0000 */
[----:B--2---:R-:W-:-:S03]  /*2270*/  IADD3 R22, P6, R5, R226, RZ ;  /* 0x000000e205167210 */ /* 0x004fc60007fde0ff */
[----:B------:R-:W-:Y:S01]  /*2280*/  LDSM.16.M88.4 R68, [R219] ;  /* 0x00000000db44783b */ /* 0x000fe20000000200 */
[C---:B------:R-:W-:Y:S03]  /*2290*/  HMMA.16816.F32.BF16 R80, R8.reuse, R24, RZ ;  /* 0x000000180850723c */ /* 0x040fe600000418ff */
[----:B------:R-:W-:Y:S04]  /*22a0*/  SHFL.IDX PT, R5, R3, 0x4, 0x181f ;  /* 0x00981f0003057f89 */ /* 0x000fe800000e0000 */
[----:B------:R-:W-:Y:S01]  /*22b0*/  SHFL.IDX PT, R21, R0, 0x5, 0x181f ;  /* 0x00b81f0000157f89 */ /* 0x000fe200000e0000 */
[-C--:B------:R-:W-:Y:S01]  /*22c0*/  HMMA.16816.F32.BF16 R96, R8, R26.reuse, RZ ;  /* 0x0000001a0860723c */ /* 0x080fe200000418ff */
[----:B---3--:R-:W-:Y:S01]  /*22d0*/  IMAD.X R23, R23, 0x1, R225, P6 ;  /* 0x0000000117177824 */ /* 0x008fe200030e06e1 */
[----:B------:R-:W-:Y:S01]  /*22e0*/  ISETP.LT.OR P6, PT, R40, 0x21, P2 ;  /* 0x000000212800780c */ /* 0x000fe200017c1670 */
[----:B------:R-:W-:Y:S04]  /*22f0*/  LDSM.16.M88.4 R48, [R219+0x800] ;  /* 0x00080000db30783b */ /* 0x000fe80000000200 */
[----:B------:R-:W-:Y:S01]  /*2300*/  LDSM.16.M88.4 R44, [R219+0x1000] ;  /* 0x00100000db2c783b */ /* 0x000fe20000000200 */
[----:B------:R-:W-:Y:S03]  /*2310*/  HMMA.16816.F32.BF16 R144, R12, R26, RZ ;  /* 0x0000001a0c90723c */ /* 0x000fe600000418ff */
[----:B------:R-:W1:Y:S05]  /*2320*/  LDSM.16.M88.4 R24, [R208+0x5900] ;  /* 0x00590000d018783b */ /* 0x000e6a0000000200 */
[C---:B------:R-:W-:Y:S08]  /*2330*/  HMMA.16816.F32.BF16 R52, R8.reuse, R32, RZ ;  /* 0x000000200834723c */ /* 0x040ff000000418ff */
[C---:B------:R-:W-:Y:S08]  /*2340*/  HMMA.16816.F32.BF16 R92, R8.reuse, R34, RZ ;  /* 0x00000022085c723c */ /* 0x040ff000000418ff */
[C---:B------:R-:W-:Y:S08]  /*2350*/  HMMA.16816.F32.BF16 R84, R8.reuse, R28, RZ ;  /* 0x0000001c0854723c */ /* 0x040ff000000418ff */
[C---:B------:R-:W-:Y:S08]  /*2360*/  HMMA.16816.F32.BF16 R100, R8.reuse, R30, RZ ;  /* 0x0000001e0864723c */ /* 0x040ff000000418ff */
[----:B------:R-:W-:Y:S08]  /*2370*/  HMMA.16816.F32.BF16 R60, R8, R16, RZ ;  /* 0x00000010083c723c */ /* 0x000ff000000418ff */
[-C--:B-1----:R-:W-:Y:S08]  /*2380*/  HMMA.16816.F32.BF16 R120, R12, R24.reuse, RZ ;  /* 0x000000180c78723c */ /* 0x082ff000000418ff */
[C---:B------:R-:W-:Y:S01]  /*2390*/  HMMA.16816.F32.BF16 R76, R8.reuse, R24, RZ ;  /* 0x00000018084c723c */ /* 0x040fe200000418ff */
[----:B------:R-:W-:Y:S04]  /*23a0*/  SHFL.IDX PT, R24, R0, 0x1, 0x181f ;  /* 0x00381f0000187f89 */ /* 0x000fe800000e0000 */
[----:B------:R1:W-:Y:S03]  /*23b0*/  SHFL.IDX PT, R25, R0, 0x4, 0x181f ;  /* 0x00981f0000197f89 */ /* 0x0003e600000e0000 */
[C---:B------:R-:W-:Y:S08]  /*23c0*/  HMMA.16816.F32.BF16 R108, R8.reuse, R18, RZ ;  /* 0x00000012086c723c */ /* 0x040ff000000418ff */
[C---:B------:R-:W-:Y:S08]  /*23d0*/  HMMA.16816.F32.BF16 R56, R8.reuse, R36, RZ ;  /* 0x000000240838723c */ /* 0x040ff000000418ff */
[----:B------:R-:W-:Y:S01]  /*23e0*/  HMMA.16816.F32.BF16 R124, R8, R38, RZ ;  /* 0x00000026087c723c */ /* 0x000fe200000418ff */
[----:B-1----:R-:W-:-:S07]  /*23f0*/  IMAD.MOV.U32 R0, RZ, RZ, 0x40 ;  /* 0x00000040ff007424 */ /* 0x002fce00078e00ff */
[----:B------:R-:W-:Y:S01]  /*2400*/  HMMA.16816.F32.BF16 R116, R8, R26, RZ ;  /* 0x0000001a0874723c */ /* 0x000fe200000418ff */
[----:B------:R-:W-:Y:S01]  /*2410*/  SHFL.IDX PT, R8, R3, 0x3, 0x181f ;  /* 0x00781f0003087f89 */ /* 0x000fe200000e0000 */
[----:B------:R-:W-:-:S03]  /*2420*/  SEL R0, R0, 0xffffffc0, !P1 ;  /* 0xffffffc000007807 */ /* 0x000fc60004800000 */
[----:B------:R-:W-:Y:S02]  /*2430*/  SHFL.IDX PT, R3, R3, 0x5, 0x181f ;  /* 0x00b81f0003037f89 */ /* 0x000fe400000e0000 */
[----:B------:R-:W-:Y:S01]  /*2440*/  IMAD.IADD R214, R208, 0x1, R0 ;  /* 0x00000001d0d67824 */ /* 0x000fe200078e0200 */
[----:B------:R-:W-:Y:S01]  /*2450*/  HMMA.16816.F32.BF16 R132, R12, R16, RZ ;  /* 0x000000100c84723c */ /* 0x000fe200000418ff */
[----:B------:R-:W-:Y:S01]  /*2460*/  IMAD.IADD R213, R0, 0x1, R219 ;  /* 0x0000000100d57824 */ /* 0x000fe200078e02db */
[----:B------:R-:W-:-:S06]  /*2470*/  IADD3 R0, R229, -0x1, RZ ;  /* 0xffffffffe5007810 */ /* 0x000fcc0007ffe0ff */
[C---:B------:R-:W-:Y:S01]  /*2480*/  HMMA.16816.F32.BF16 R164, R12.reuse, R18, RZ ;  /* 0x000000120ca4723c */ /* 0x040fe200000418ff */
[----:B------:R-:W1:Y:S07]  /*2490*/  LDSM.16.M88.4 R16, [R218+0x8100] ;  /* 0x00810000da10783b */ /* 0x000e6e0000000200 */
[C---:B------:R-:W-:Y:S08]  /*24a0*/  HMMA.16816.F32.BF16 R148, R12.reuse, R32, RZ ;  /* 0x000000200c94723c */ /* 0x040ff000000418ff */
[C---:B------:R-:W-:Y:S01]  /*24b0*/  HMMA.16816.F32.BF16 R152, R12.reuse, R34, RZ ;  /* 0x000000220c98723c */ /* 0x040fe200000418ff */
[----:B------:R-:W-:Y:S07]  /*24c0*/  LDSM.16.M88.4 R32, [R219+0x2000] ;  /* 0x00200000db20783b */ /* 0x000fee0000000200 */
[C---:B------:R-:W-:Y:S08]  /*24d0*/  HMMA.16816.F32.BF16 R168, R12.reuse, R28, RZ ;  /* 0x0000001c0ca8723c */ /* 0x040ff000000418ff */
[C---:B------:R-:W-:Y:S01]  /*24e0*/  HMMA.16816.F32.BF16 R136, R12.reuse, R30, RZ ;  /* 0x0000001e0c88723c */ /* 0x040fe200000418ff */
[----:B------:R-:W-:Y:S07]  /*24f0*/  LDSM.16.M88.4 R28, [R219+0x2800] ;  /* 0x00280000db1c783b */ /* 0x000fee0000000200 */
[C---:B------:R-:W-:Y:S08]  /*2500*/  HMMA.16816.F32.BF16 R128, R12.reuse, R36, RZ ;  /* 0x000000240c80723c */ /* 0x040ff000000418ff */
[C---:B------:R-:W-:Y:S01]  /*2510*/  HMMA.16816.F32.BF16 R180, R12.reuse, R38, RZ ;  /* 0x000000260cb4723c */ /* 0x040fe200000418ff */
[----:B------:R-:W2:Y:S07]  /*2520*/  LDSM.16.M88.4 R36, [R219+0x1800] ;  /* 0x00180000db24783b */ /* 0x000eae0000000200 */
[----:B------:R-:W-:Y:S07]  /*2530*/  HMMA.16816.F32.BF16 R112, R12, R26, RZ ;  /* 0x0000001a0c70723c */ /* 0x000fee00000418ff */
[-C--:B------:R-:W-:Y:S01]  /*2540*/  IADD3 R12, P3, R6, R226.reuse, RZ ;  /* 0x000000e2060c7210 */ /* 0x080fe20007f7e0ff */
[----:B-1----:R-:W-:Y:S04]  /*2550*/  HMMA.16816.F32.BF16 R104, R16, R68, R52 ;  /* 0x000000441068723c */ /* 0x002fe80000041834 */
[----:B------:R-:W-:Y:S01]  /*2560*/  IMAD.X R13, R24, 0x1, R225, P3 ;  /* 0x00000001180d7824 */ /* 0x000fe200018e06e1 */
[----:B------:R-:W-:-:S03]  /*2570*/  IADD3 R14, P3, R7, R226, RZ ;  /* 0x000000e2070e7210 */ /* 0x000fc60007f7e0ff */
[C---:B------:R-:W-:Y:S02]  /*2580*/  HMMA.16816.F32.BF16 R84, R16.reuse, R48, R84 ;  /* 0x000000301054723c */ /* 0x040fe40000041854 */
[--C-:B------:R-:W-:Y:S01]  /*2590*/  IMAD.X R15, R41, 0x1, R225.reuse, P3 ;  /* 0x00000001290f7824 */ /* 0x100fe200018e06e1 */
[----:B------:R-:W-:Y:S02]  /*25a0*/  IADD3 R6, P3, R8, R226, RZ ;  /* 0x000000e208067210 */ /* 0x000fe40007f7e0ff */
[----:B------:R-:W1:Y:S03]  /*25b0*/  LDSM.16.M88.4 R8, [R218+0x6100] ;  /* 0x00610000da08783b */ /* 0x000e660000000200 */
[----:B------:R-:W-:Y:S01]  /*25c0*/  IMAD.X R7, R42, 0x1, R225, P3 ;  /* 0x000000012a077824 */ /* 0x000fe200018e06e1 */
[----:B------:R-:W-:Y:S01]  /*25d0*/  @!PT LDS RZ, [RZ] ;  /* 0x00000000fffff984 */ /* 0x000fe20000000800 */
[----:B------:R-:W-:Y:S01]  /*25e0*/  @!PT LDS RZ, [RZ] ;  /* 0x00000000fffff984 */ /* 0x000fe20000000800 */
[----:B------:R-:W-:Y:S01]  /*25f0*/  @!PT LDS RZ, [RZ] ;  /* 0x00000000fffff984 */ /* 0x000fe20000000800 */
[----:B------:R3:W-:Y:S01]  /*2600*/  LDGSTS.E.BYPASS.LTC128B.128 [R227+0x100], [R22.64], !P5 ;  /* 0x0010000016e37fae */ /* 0x0007e2000e901d50 */
[C---:B------:R-:W-:Y:S01]  /*2610*/  ISETP.LT.OR P5, PT, R40.reuse, 0x31, P2 ;  /* 0x000000312800780c */ /* 0x040fe200017a1670 */
[----:B------:R-:W-:Y:S01]  /*2620*/  HMMA.16816.F32.BF16 R80, R16, R44, R80 ;  /* 0x0000002c1050723c */ /* 0x000fe20000041850 */
[C---:B------:R-:W-:Y:S01]  /*2630*/  ISETP.LT.OR P3, PT, R40.reuse, 0x41, P2 ;  /* 0x000000412800780c */ /* 0x040fe20001761670 */
[----:B------:R4:W-:Y:S01]  /*2640*/  LDGSTS.E.BYPASS.LTC128B.128 [R227+0x900], [R12.64], !P0 ;  /* 0x009000000ce37fae */ /* 0x0009e2000c101d50 */
[----:B------:R-:W-:-:S03]  /*2650*/  ISETP.LT.OR P2, PT, R40, 0x51, P2 ;  /* 0x000000512800780c */ /* 0x000fc60001741670 */
[----:B------:R5:W-:Y:S02]  /*2660*/  LDGSTS.E.BYPASS.LTC128B.128 [R227+0x1100], [R14.64], !P6 ;  /* 0x011000000ee37fae */ /* 0x000be4000f101d50 */
[C---:B--2---:R-:W-:Y:S04]  /*2670*/  HMMA.16816.F32.BF16 R40, R16.reuse, R36, R60 ;  /* 0x000000241028723c */ /* 0x044fe8000004183c */
[----:B------:R3:W-:Y:S04]  /*2680*/  LDGSTS.E.BYPASS.LTC128B.128 [R227+0x1900], [R6.64], !P5 ;  /* 0x0190000006e37fae */ /* 0x0007e8000e901d50 */
[C---:B------:R-:W-:Y:S08]  /*2690*/  HMMA.16816.F32.BF16 R76, R16.reuse, R28, R76 ;  /* 0x0000001c104c723c */ /* 0x040ff0000004184c */
[----:B------:R-:W-:Y:S01]  /*26a0*/  HMMA.16816.F32.BF16 R92, R16, R70, R92 ;  /* 0x00000046105c723c */ /* 0x000fe2000004185c */
[----:B----4-:R-:W-:-:S07]  /*26b0*/  IADD3 R12, P0, R5, R226, RZ ;  /* 0x000000e2050c7210 */ /* 0x010fce0007f1e0ff */
[C---:B------:R-:W-:Y:S01]  /*26c0*/  HMMA.16816.F32.BF16 R100, R16.reuse, R50, R100 ;  /* 0x000000321064723c */ /* 0x040fe20000041864 */
[--C-:B------:R-:W-:Y:S01]  /*26d0*/  IMAD.X R13, R25, 0x1, R225.reuse, P0 ;  /* 0x00000001190d7824 */ /* 0x100fe200000e06e1 */
[----:B-----5:R-:W-:Y:S02]  /*26e0*/  IADD3 R14, P0, R3, R226, RZ ;  /* 0x000000e2030e7210 */ /* 0x020fe40007f1e0ff */
[----:B------:R-:W-:Y:S02]  /*26f0*/  IADD3 R3, R227, 0x100, RZ ;  /* 0x00000100e3037810 */ /* 0x000fe40007ffe0ff */
[----:B------:R2:W-:Y:S01]  /*2700*/  LDGSTS.E.BYPASS.LTC128B.128 [R227+0x2100], [R12.64], !P3 ;  /* 0x021000000ce37fae */ /* 0x0005e2000d901d50 */
[----:B------:R-:W-:Y:S01]  /*2710*/  IMAD.X R15, R21, 0x1, R225, P0 ;  /* 0x00000001150f7824 */ /* 0x000fe200000e06e1 */
[----:B------:R-:W-:Y:S01]  /*2720*/  HMMA.16816.F32.BF16 R96, R16, R46, R96 ;  /* 0x0000002e1060723c */ /* 0x000fe20000041860 */
[----:B------:R-:W-:Y:S01]  /*2730*/  ISETP.GT.AND P0, PT, R0, R220, PT ;  /* 0x000000dc0000720c */ /* 0x000fe20003f04270 */
[----:B------:R-:W-:Y:S01]  /*2740*/  STL [R1+0xc], R3 ;  /* 0x00000c0301007387 */ /* 0x000fe20000100800 */
[----:B------:R-:W-:-:S02]  /*2750*/  LOP3.LUT R0, R200, R201, RZ, 0xfc, !PT ;  /* 0x000000c9c8007212 */ /* 0x000fc400078efcff */
[----:B------:R-:W-:Y:S01]  /*2760*/  ISETP.GT.AND P3, PT, R230, 0x5f, PT ;  /* 0x0000005fe600780c */ /* 0x000fe20003f64270 */
[----:B------:R2:W-:Y:S01]  /*2770*/  LDGSTS.E.BYPASS.LTC128B.128 [R227+0x2900], [R14.64], !P2 ;  /* 0x029000000ee37fae */ /* 0x0005e2000d101d50 */
[----:B------:R-:W-:Y:S01]  /*2780*/  IADD3 R220, R219, 0x2800, RZ ;  /* 0x00002800dbdc7810 */ /* 0x000fe20007ffe0ff */
[C---:B------:R-:W-:Y:S02]  /*2790*/  HMMA.16816.F32.BF16 R108, R16.reuse, R38, R108 ;  /* 0x00000026106c723c */ /* 0x040fe4000004186c */
[----:B------:R-:W-:Y:S04]  /*27a0*/  LDSM.16.M88.4 R24, [R216+0x8100] ;  /* 0x00810000d818783b */ /* 0x000fe80000000200 */
[----:B------:R-:W4:Y:S02]  /*27b0*/  LDSM.16.M88.4 R72, [R214+0x5100] ;  /* 0x00510000d648783b */ /* 0x000f240000000200 */
[C---:B------:R-:W-:Y:S02]  /*27c0*/  HMMA.16816.F32.BF16 R156, R16.reuse, R34, R124 ;  /* 0x00000022109c723c */ /* 0x040fe4000004187c */
[----:B------:R-:W5:Y:S04]  /*27d0*/  LDSM.16.M88.4 R52, [R214+0x4900] ;  /* 0x00490000d634783b */ /* 0x000f680000000200 */
[----:B------:R-:W3:Y:S02]  /*27e0*/  LDSM.16.M88.4 R60, [R214+0x3900] ;  /* 0x00390000d63c783b */ /* 0x000ee40000000200 */
[----:B------:R-:W-:Y:S02]  /*27f0*/  HMMA.16816.F32.BF16 R140, R16, R30, R116 ;  /* 0x0000001e108c723c */ /* 0x000fe40000041874 */
[----:B------:R-:W-:Y:S04]  /*2800*/  LDSM.16.M88.4 R64, [R214+0x3100] ;  /* 0x00310000d640783b */ /* 0x000fe80000000200 */
[----:B------:R-:W-:Y:S02]  /*2810*/  LDSM.16.M88.4 R88, [R214+0x5900] ;  /* 0x00590000d658783b */ /* 0x000fe40000000200 */
[----:B-1----:R-:W-:Y:S02]  /*2820*/  HMMA.16816.F32.BF16 R148, R8, R68, R148 ;  /* 0x000000440894723c */ /* 0x002fe40000041894 */
[----:B------:R-:W0:Y:S06]  /*2830*/  LDGDEPBAR ;  /* 0x00000000000079af */ /* 0x000e2c0000000000 */
[----:B--2---:R-:W-:Y:S01]  /*2840*/  HMMA.16816.F32.BF16 R12, R16, R32, R56 ;  /* 0x00000020100c723c */ /* 0x004fe20000041838 */
[----:B------:R-:W1:Y:S04]  /*2850*/  LDSM.16.M88.4 R56, [R214+0x4100] ;  /* 0x00410000d638783b */ /* 0x000e680000000200 */
[----:B------:R-:W2:Y:S03]  /*2860*/  LDSM.16.M88.4 R16, [R216+0x6100] ;  /* 0x00610000d810783b */ /* 0x000ea60000000200 */
[C---:B------:R-:W-:Y:S08]  /*2870*/  HMMA.16816.F32.BF16 R188, R8.reuse, R36, R132 ;  /* 0x0000002408bc723c */ /* 0x040ff00000041884 */
[C---:B------:R-:W-:Y:S08]  /*2880*/  HMMA.16816.F32.BF16 R168, R8.reuse, R48, R168 ;  /* 0x0000003008a8723c */ /* 0x040ff000000418a8 */
[C---:B------:R-:W-:Y:S08]  /*2890*/  HMMA.16816.F32.BF16 R68, R8.reuse, R70, R152 ;  /* 0x000000460844723c */ /* 0x040ff00000041898 */
[C---:B------:R-:W-:Y:S01]  /*28a0*/  HMMA.16816.F32.BF16 R132, R8.reuse, R50, R136 ;  /* 0x000000320884723c */ /* 0x040fe20000041888 */
[----:B------:R-:W-:Y:S07]  /*28b0*/  LDSM.16.M88.4 R48, [R213] ;  /* 0x00000000d530783b */ /* 0x000fee0000000200 */
[C---:B------:R-:W-:Y:S08]  /*28c0*/  HMMA.16816.F32.BF16 R184, R8.reuse, R44, R184 ;  /* 0x0000002c08b8723c */ /* 0x040ff000000418b8 */
[C---:B------:R-:W-:Y:S01]  /*28d0*/  HMMA.16816.F32.BF16 R144, R8.reuse, R46, R144 ;  /* 0x0000002e0890723c */ /* 0x040fe20000041890 */
[----:B------:R-:W-:Y:S07]  /*28e0*/  LDSM.16.M88.4 R44, [R213+0x800] ;  /* 0x00080000d52c783b */ /* 0x000fee0000000200 */
[C---:B------:R-:W-:Y:S01]  /*28f0*/  HMMA.16816.F32.BF16 R164, R8.reuse, R38, R164 ;  /* 0x0000002608a4723c */ /* 0x040fe200000418a4 */
[----:B------:R-:W-:Y:S07]  /*2900*/  LDSM.16.M88.4 R36, [R213+0x1800] ;  /* 0x00180000d524783b */ /* 0x000fee0000000200 */
[C---:B------:R-:W-:Y:S08]  /*2910*/  HMMA.16816.F32.BF16 R192, R8.reuse, R32, R128 ;  /* 0x0000002008c0723c */ /* 0x040ff00000041880 */
[C---:B------:R-:W-:Y:S08]  /*2920*/  HMMA.16816.F32.BF16 R196, R8.reuse, R28, R120 ;  /* 0x0000001c08c4723c */ /* 0x040ff00000041878 */
[C---:B------:R-:W-:Y:S01]  /*2930*/  HMMA.16816.F32.BF16 R180, R8.reuse, R34, R180 ;  /* 0x0000002208b4723c */ /* 0x040fe200000418b4 */
[----:B------:R-:W-:Y:S07]  /*2940*/  LDSM.16.M88.4 R32, [R213+0x2000] ;  /* 0x00200000d520783b */ /* 0x000fee0000000200 */
[----:B------:R-:W-:Y:S01]  /*2950*/  HMMA.16816.F32.BF16 R176, R8, R30, R112 ;  /* 0x0000001e08b0723c */ /* 0x000fe20000041870 */
[----:B------:R-:W2:Y:S04]  /*2960*/  LDSM.16.M88.4 R8, [R217+0x8100] ;  /* 0x00810000d908783b */ /* 0x000ea80000000200 */
[----:B------:R-:W2:Y:S03]  /*2970*/  LDSM.16.M88.4 R28, [R213+0x2800] ;  /* 0x00280000d51c783b */ /* 0x000ea60000000200 */
[C---:B----4-:R-:W-:Y:S01]  /*2980*/  HMMA.16816.F32.BF16 R128, R24.reuse, R72, R12 ;  /* 0x000000481880723c */ /* 0x050fe2000004180c */
[----:B------:R-:W4:Y:S07]  /*2990*/  LDSM.16.M88.4 R12, [R217+0x6100] ;  /* 0x00610000d90c783b */ /* 0x000f2e0000000200 */
[----:B-----5:R-:W-:Y:S01]  /*29a0*/  HMMA.16816.F32.BF16 R136, R24, R52, R40 ;  /* 0x000000341888723c */ /* 0x020fe20000041828 */
[----:B------:R-:W5:Y:S01]  /*29b0*/  LDSM.16.M88.4 R40, [R213+0x1000] ;  /* 0x00100000d528783b */ /* 0x000f620000000200 */
[----:B------:R-:W-:-:S06]  /*29c0*/  DEPBAR.LE SB0, 0x0 ;  /* 0x000080000000791a */ /* 0x000fcc0000000000 */
[C---:B---3--:R-:W-:Y:S08]  /*29d0*/  HMMA.16816.F32.BF16 R116, R24.reuse, R62, R100 ;  /* 0x0000003e1874723c */ /* 0x048ff00000041864 */
[C---:B------:R-:W-:Y:S08]  /*29e0*/  HMMA.16816.F32.BF16 R160, R24.reuse, R60, R84 ;  /* 0x0000003c18a0723c */ /* 0x040ff00000041854 */
[C---:B-1----:R-:W-:Y:S08]  /*29f0*/  HMMA.16816.F32.BF16 R152, R24.reuse, R56, R80 ;  /* 0x000000381898723c */ /* 0x042ff00000041850 */
[C---:B------:R-:W-:Y:S08]  /*2a00*/  HMMA.16816.F32.BF16 R120, R24.reuse, R66, R92 ;  /* 0x000000421878723c */ /* 0x040ff0000004185c */
[C---:B------:R-:W-:Y:S08]  /*2a10*/  HMMA.16816.F32.BF16 R112, R24.reuse, R58, R96 ;  /* 0x0000003a1870723c */ /* 0x040ff00000041860 */
[C---:B------:R-:W-:Y:S08]  /*2a20*/  HMMA.16816.F32.BF16 R100, R24.reuse, R90, R140 ;  /* 0x0000005a1864723c */ /* 0x040ff0000004188c */
[C---:B------:R-:W-:Y:S08]  /*2a30*/  HMMA.16816.F32.BF16 R172, R24.reuse, R64, R104 ;  /* 0x0000004018ac723c */ /* 0x040ff00000041868 */
[----:B------:R-:W-:Y:S08]  /*2a40*/  HMMA.16816.F32.BF16 R124, R24, R88, R76 ;  /* 0x00000058187c723c */ /* 0x000ff0000004184c */
[C---:B--2---:R-:W-:Y:S08]  /*2a50*/  HMMA.16816.F32.BF16 R96, R16.reuse, R64, R148 ;  /* 0x000000401060723c */ /* 0x044ff00000041894 */
[C---:B------:R-:W-:Y:S08]  /*2a60*/  HMMA.16816.F32.BF16 R92, R16.reuse, R66, R68 ;  /* 0x00000042105c723c */ /* 0x040ff00000041844 */
[C---:B------:R-:W-:Y:S08]  /*2a70*/  HMMA.16816.F32.BF16 R84, R16.reuse, R60, R168 ;  /* 0x0000003c1054723c */ /* 0x040ff000000418a8 */
[----:B------:R-:W-:Y:S08]  /*2a80*/  HMMA.16816.F32.BF16 R80, R16, R62, R132 ;  /* 0x0000003e1050723c */ /* 0x000ff00000041884 */
[C---:B------:R-:W-:Y:S08]  /*2a90*/  HMMA.16816.F32.BF16 R108, R24.reuse, R54, R108 ;  /* 0x00000036186c723c */ /* 0x040ff0000004186c */
[----:B------:R-:W-:Y:S08]  /*2aa0*/  HMMA.16816.F32.BF16 R104, R24, R74, R156 ;  /* 0x0000004a1868723c */ /* 0x000ff0000004189c */
[C---:B------:R-:W-:Y:S08]  /*2ab0*/  HMMA.16816.F32.BF16 R76, R16.reuse, R56, R184 ;  /* 0x00000038104c723c */ /* 0x040ff000000418b8 */
[C---:B------:R-:W-:Y:S08]  /*2ac0*/  HMMA.16816.F32.BF16 R68, R16.reuse, R58, R144 ;  /* 0x0000003a1044723c */ /* 0x040ff00000041890 */
[C---:B------:R-:W-:Y:S08]  /*2ad0*/  HMMA.16816.F32.BF16 R64, R16.reuse, R52, R188 ;  /* 0x000000341040723c */ /* 0x040ff000000418bc */
[C---:B------:R-:W-:Y:S08]  /*2ae0*/  HMMA.16816.F32.BF16 R60, R16.reuse, R54, R164 ;  /* 0x00000036103c723c */ /* 0x040ff000000418a4 */
[C---:B------:R-:W-:Y:S08]  /*2af0*/  HMMA.16816.F32.BF16 R56, R16.reuse, R72, R192 ;  /* 0x000000481038723c */ /* 0x040ff000000418c0 */
[C---:B------:R-:W-:Y:S08]  /*2b00*/  HMMA.16816.F32.BF16 R52, R16.reuse, R74, R180 ;  /* 0x0000004a1034723c */ /* 0x040ff000000418b4 */
[C---:B------:R-:W-:Y:S08]  /*2b10*/  HMMA.16816.F32.BF16 R24, R16.reuse, R88, R196 ;  /* 0x000000581018723c */ /* 0x040ff000000418c4 */
[----:B------:R-:W-:Y:S08]  /*2b20*/  HMMA.16816.F32.BF16 R16, R16, R90, R176 ;  /* 0x0000005a1010723c */ /* 0x000ff000000418b0 */
[C---:B------:R-:W-:Y:S08]  /*2b30*/  HMMA.16816.F32.BF16 R132, R8.reuse, R46, R116 ;  /* 0x0000002e0884723c */ /* 0x040ff00000041874 */
[----:B------:R-:W-:Y:S08]  /*2b40*/  HMMA.16816.F32.BF16 R116, R8, R30, R100 ;  /* 0x0000001e0874723c */ /* 0x000ff00000041864 */
[C---:B----4-:R-:W-:Y:S08]  /*2b50*/  HMMA.16816.F32.BF16 R100, R12.reuse, R48, R96 ;  /* 0x000000300c64723c */ /* 0x050ff00000041860 */
[C---:B------:R-:W-:Y:S08]  /*2b60*/  HMMA.16816.F32.BF16 R88, R12.reuse, R44, R84 ;  /* 0x0000002c0c58723c */ /* 0x040ff00000041854 */
[C---:B------:R-:W-:Y:S08]  /*2b70*/  HMMA.16816.F32.BF16 R96, R12.reuse, R50, R92 ;  /* 0x000000320c60723c */ /* 0x040ff0000004185c */
[----:B------:R-:W-:Y:S08]  /*2b80*/  HMMA.16816.F32.BF16 R84, R12, R46, R80 ;  /* 0x0000002e0c54723c */ /* 0x000ff00000041850 */
[C---:B------:R-:W-:Y:S08]  /*2b90*/  HMMA.16816.F32.BF16 R204, R8.reuse, R50, R120 ;  /* 0x0000003208cc723c */ /* 0x040ff00000041878 */
[-C--:B-----5:R-:W-:Y:S08]  /*2ba0*/  HMMA.16816.F32.BF16 R188, R8, R42.reuse, R112 ;  /* 0x0000002a08bc723c */ /* 0x0a0ff00000041870 */
        /* <DEDUP_REMOVED lines=11> */
[C---:B------:R-:W-:Y:S08]  /*2c60*/  HMMA.16816.F32.BF16 R60, R12.reuse, R38, R60 ;  /* 0x000000260c3c723c */ /* 0x040ff0000004183c */
[C---:B------:R-:W-:Y:S08]  /*2c70*/  HMMA.16816.F32.BF16 R56, R12.reuse, R32, R56 ;  /* 0x000000200c38723c */ /* 0x040ff00000041838 */
[C---:B------:R-:W-:Y:S08]  /*2c80*/  HMMA.16816.F32.BF16 R64, R12.reuse, R34, R52 ;  /* 0x000000220c40723c */ /* 0x040ff00000041834 */
[C---:B------:R-:W-:Y:S08]  /*2c90*/  HMMA.16816.F32.BF16 R72, R12.reuse, R28, R24 ;  /* 0x0000001c0c48723c */ /* 0x040ff00000041818 */
[----:B------:R-:W-:Y:S01]  /*2ca0*/  HMMA.16816.F32.BF16 R68, R12, R30, R16 ;  /* 0x0000001e0c44723c */ /* 0x000fe20000041810 */
[----:B------:R-:W-:Y:S06]  /*2cb0*/  BAR.SYNC.DEFER_BLOCKING 0x0 ;  /* 0x0000000000007b1d */ /* 0x000fec0000010000 */
[----:B------:R-:W-:Y:S05]  /*2cc0*/  @!P0 BRA `(.L_x_499) ;  /* 0x000003a000008947 */ /* 0x000fea0003800000 */
[----:B------:R-:W-:Y:S01]  /*2cd0*/  PLOP3.LUT P1, PT, PT, PT, UP3, 0x80, 0x0 ;  /* 0x000000000000781c */ /* 0x000fe20003f2f038 */
[----:B------:R-:W-:Y:S01]  /*2ce0*/  IMAD.MOV.U32 R228, RZ, RZ, RZ ;  /* 0x000000ffffe47224 */ /* 0x000fe200078e00ff */
[----:B------:R-:W-:-:S02]  /*2cf0*/  IADD3 R3, R230, R202, R231 ;  /* 0x000000cae6037210 */ /* 0x000fc40007ffe0e7 */
[----:B------:R-:W-:Y:S02]  /*2d00*/  PLOP3.LUT P0, PT, PT, PT, UP3, 0x80, 0x0 ;  /* 0x000000000000781c */ /* 0x000fe40003f0f038 */
[----:B------:R-:W-:-:S05]  /*2d10*/  IADD3 R5, R3, -0x60, RZ ;  /* 0xffffffa003057810 */ /* 0x000fca0007ffe0ff */
[----:B------:R-:W-:Y:S02]  /*2d20*/  IMAD.MOV.U32 R3, RZ, RZ, R5 ;  /* 0x000000ffff037224 */ /* 0x000fe400078e0005 */
[----:B------:R-:W-:-:S05]  /*2d30*/  @P1 IMAD.HI.U32 R6, R5, c[0x0][0x2bc], RZ ;  /* 0x0000af0005061a27 */ /* 0x000fca00078e00ff */
[----:B------:R-:W-:-:S04]  /*2d40*/  @P0 SHF.R.U32.HI R3, RZ, c[0x0][0x2c0], R6 ;  /* 0x0000b000ff030a19 */ /* 0x000fc80000011606 */
[----:B------:R-:W-:-:S04]  /*2d50*/  @!P3 IADD3 R7, P0, R3, UR14, RZ ;  /* 0x0000000e0307bc10 */ /* 0x000fc8000ff1e0ff */
[----:B------:R-:W-:Y:S02]  /*2d60*/  @!P3 LEA.HI.X.SX32 R8, R3, UR7, 0x1, P0 ;  /* 0x000000070308bc11 */ /* 0x000fe400080f0eff */
[----:B------:R-:W-:-:S04]  /*2d70*/  @!P3 LEA R6, P0, R7, c[0x0][0x2a0], 0x2 ;  /* 0x0000a8000706ba11 */ /* 0x000fc800078010ff */
[----:B------:R-:W-:-:S05]  /*2d80*/  @!P3 LEA.HI.X R7, R7, c[0x0][0x2a4], R8, 0x2, P0 ;  /* 0x0000a9000707ba11 */ /* 0x000fca00000f1408 */
[----:B------:R1:W2:Y:S01]  /*2d90*/  @!P3 LDG.E R228, [R6.64] ;  /* 0x0000001006e4b981 */ /* 0x0002a2000c1e1900 */
[----:B------:R-:W-:-:S04]  /*2da0*/  IMAD.MOV R3, RZ, RZ, -R3 ;  /* 0x000000ffff037224 */ /* 0x000fc800078e0a03 */
[----:B------:R-:W-:-:S05]  /*2db0*/  IMAD R233, R3, c[0x0][0x2b8], R5 ;  /* 0x0000ae0003e97a24 */ /* 0x000fca00078e0205 */
[----:B------:R-:W-:-:S05]  /*2dc0*/  SHF.R.S32.HI R3, RZ, 0x1f, R233 ;  /* 0x0000001fff037819 */ /* 0x000fca00000114e9 */
[----:B------:R-:W-:-:S04]  /*2dd0*/  IMAD R3, R3, c[0x0][0x1e0], RZ ;  /* 0x0000780003037a24 */ /* 0x000fc800078e02ff */
[C---:B------:R-:W-:Y:S02]  /*2de0*/  IMAD R3, R233.reuse, c[0x0][0x1e4], R3 ;  /* 0x00007900e9037a24 */ /* 0x040fe400078e0203 */
[----:B-1----:R-:W-:-:S04]  /*2df0*/  IMAD.WIDE.U32 R6, R233, c[0x0][0x1e0], RZ ;  /* 0x00007800e9067a25 */ /* 0x002fc800078e00ff */
[----:B------:R-:W-:Y:S01]  /*2e00*/  IMAD.IADD R7, R7, 0x1, R3 ;  /* 0x0000000107077824 */ /* 0x000fe200078e0203 */
[----:B--2---:R-:W-:-:S03]  /*2e10*/  SHF.R.S32.HI R3, RZ, 0x1f, R228 ;  /* 0x0000001fff037819 */ /* 0x004fc600000114e4 */
[----:B------:R-:W-:-:S04]  /*2e20*/  IMAD.WIDE.U32 R6, R228, c[0x0][0x1f0], R6 ;  /* 0x00007c00e4067a25 */ /* 0x000fc800078e0006 */
[----:B------:R-:W-:-:S04]  /*2e30*/  IMAD R3, R3, c[0x0][0x1f0], RZ ;  /* 0x00007c0003037a24 */ /* 0x000fc800078e02ff */
[----:B------:R-:W-:Y:S01]  /*2e40*/  IMAD R5, R228, c[0x0][0x1f4], R3 ;  /* 0x00007d00e4057a24 */ /* 0x000fe200078e0203 */
[----:B------:R-:W-:-:S04]  /*2e50*/  IADD3 R3, P0, R6, UR10, RZ ;  /* 0x0000000a06037c10 */ /* 0x000fc8000ff1e0ff */
[----:B------:R-:W-:Y:S02]  /*2e60*/  IADD3.X R6, R7, UR6, R5, P0, !PT ;  /* 0x0000000607067c10 */ /* 0x000fe400087fe405 */
[----:B------:R-:W-:-:S04]  /*2e70*/  LEA R5, P0, R3, c[0x0][0x1c8], 0x1 ;  /* 0x0000720003057a11 */ /* 0x000fc800078008ff */
[----:B------:R-:W-:Y:S01]  /*2e80*/  LEA.HI.X R3, R3, c[0x0][0x1cc], R6, 0x1, P0 ;  /* 0x0000730003037a11 */ /* 0x000fe200000f0c06 */
[----:B------:R-:W-:Y:S04]  /*2e90*/  SHFL.IDX PT, R8, R5, 0x1, 0x181f ;  /* 0x00381f0005087f89 */ /* 0x000fe800000e0000 */
[----:B------:R-:W1:Y:S04]  /*2ea0*/  SHFL.IDX PT, R6, R5, RZ, 0x181f ;  /* 0x00181fff05067589 */ /* 0x000e6800000e0000 */
[----:B------:R-:W2:Y:S04]  /*2eb0*/  SHFL.IDX PT, R7, R3, RZ, 0x181f ;  /* 0x00181fff03077589 */ /* 0x000ea800000e0000 */
[----:B------:R-:W3:Y:S04]  /*2ec0*/  SHFL.IDX PT, R9, R5, 0x2, 0x181f ;  /* 0x00581f0005097f89 */ /* 0x000ee800000e0000 */
[----:B------:R-:W4:Y:S04]  /*2ed0*/  SHFL.IDX PT, R10, R5, 0x3, 0x181f ;  /* 0x00781f00050a7f89 */ /* 0x000f2800000e0000 */
[----:B------:R-:W5:Y:S04]  /*2ee0*/  SHFL.IDX PT, R11, R3, 0x1, 0x181f ;  /* 0x00381f00030b7f89 */ /* 0x000f6800000e0000 */
[----:B------:R-:W5:Y:S04]  /*2ef0*/  SHFL.IDX PT, R13, R5, 0x4, 0x181f ;  /* 0x00981f00050d7f89 */ /* 0x000f6800000e0000 */
[----:B------:R-:W-:Y:S01]  /*2f00*/  SHFL.IDX PT, R5, R5, 0x5, 0x181f ;  /* 0x00b81f0005057f89 */ /* 0x000fe200000e0000 */
[----:B-1----:R-:W-:-:S03]  /*2f10*/  IADD3 R6, P0, R6, R226, RZ ;  /* 0x000000e206067210 */ /* 0x002fc60007f1e0ff */
[----:B------:R-:W1:Y:S02]  /*2f20*/  SHFL.IDX PT, R18, R3, 0x2, 0x181f ;  /* 0x00581f0003127f89 */ /* 0x000e6400000e0000 */
[----:B--2---:R-:W-:Y:S01]  /*2f30*/  IMAD.X R7, R7, 0x1, R225, P0 ;  /* 0x0000000107077824 */ /* 0x004fe200000e06e1 */
[-C--:B------:R-:W-:Y:S01]  /*2f40*/  IADD3 R14, P0, R8, R226.reuse, RZ ;  /* 0x000000e2080e7210 */ /* 0x080fe20007f1e0ff */
[----:B------:R-:W2:Y:S01]  /*2f50*/  SHFL.IDX PT, R17, R3, 0x3, 0x181f ;  /* 0x00781f0003117f89 */ /* 0x000ea200000e0000 */
[----:B---3--:R-:W-:-:S03]  /*2f60*/  IADD3 R12, P5, R9, R226, RZ ;  /* 0x000000e2090c7210 */ /* 0x008fc60007fbe0ff */
[----:B------:R-:W3:Y:S01]  /*2f70*/  SHFL.IDX PT, R16, R3, 0x4, 0x181f ;  /* 0x00981f0003107f89 */ /* 0x000ee200000e0000 */
[----:B----4-:R-:W-:-:S03]  /*2f80*/  IADD3 R10, P2, R10, R226, RZ ;  /* 0x000000e20a0a7210 */ /* 0x010fc60007f5e0ff */
[----:B------:R-:W4:Y:S01]  /*2f90*/  SHFL.IDX PT, R3, R3, 0x5, 0x181f ;  /* 0x00b81f0003037f89 */ /* 0x000f2200000e0000 */
[----:B-----5:R-:W-:-:S03]  /*2fa0*/  IMAD.X R15, R11, 0x1, R225, P0 ;  /* 0x000000010b0f7824 */ /* 0x020fc600000e06e1 */
[----:B------:R5:W-:Y:S01]  /*2fb0*/  LDGSTS.E.BYPASS.LTC128B.128 [R227+0x3100], [R6.64], !P4 ;  /* 0x0310000006e37fae */ /* 0x000be2000e101d50 */
[----:B------:R-:W-:-:S03]  /*2fc0*/  IADD3 R8, P1, R13, R226, RZ ;  /* 0x000000e20d087210 */ /* 0x000fc60007f3e0ff */
[----:B------:R4:W-:Y:S01]  /*2fd0*/  LDGSTS.E.BYPASS.LTC128B.128 [R227+0x3900], [R14.64], !P4 ;  /* 0x039000000ee37fae */ /* 0x0009e2000e101d50 */
[--C-:B-1----:R-:W-:Y:S02]  /*2fe0*/  IMAD.X R13, R18, 0x1, R225.reuse, P5 ;  /* 0x00000001120d7824 */ /* 0x102fe400028e06e1 */
[----:B--2---:R-:W-:-:S03]  /*2ff0*/  IMAD.X R11, R17, 0x1, R225, P2 ;  /* 0x00000001110b7824 */ /* 0x004fc600010e06e1 */
[----:B------:R1:W-:Y:S01]  /*3000*/  LDGSTS.E.BYPASS.LTC128B.128 [R227+0x4100], [R12.64], !P4 ;  /* 0x041000000ce37fae */ /* 0x0003e2000e101d50 */
[----:B---3--:R-:W-:-:S03]  /*3010*/  IMAD.X R9, R16, 0x1, R225, P1 ;  /* 0x0000000110097824 */ /* 0x008fc600008e06e1 */
[----:B------:R1:W-:Y:S04]  /*3020*/  LDGSTS.E.BYPASS.LTC128B.128 [R227+0x4900], [R10.64], !P4 ;  /* 0x049000000ae37fae */ /* 0x0003e8000e101d50 */
[----:B------:R1:W-:Y:S01]  /*3030*/  LDGSTS.E.BYPASS.LTC128B.128 [R227+0x5100], [R8.64], !P4 ;  /* 0x0510000008e37fae */ /* 0x0003e2000e101d50 */
[----:B-----5:R-:W-:-:S05]  /*3040*/  IADD3 R6, P0, R5, R226, RZ ;  /* 0x000000e205067210 */ /* 0x020fca0007f1e0ff */
[----:B----4-:R-:W-:-:S05]  /*3050*/  IMAD.X R7, R3, 0x1, R225, P0 ;  /* 0x0000000103077824 */ /* 0x010fca00000e06e1 */
[----:B------:R1:W-:Y:S03]  /*3060*/  LDGSTS.E.BYPASS.LTC128B.128 [R227+0x5900], [R6.64], !P4 ;  /* 0x0590000006e37fae */ /* 0x0003e6000e101d50 */
.L_x_499:
[----:B------:R-:W-:Y:S01]  /*3070*/  FMUL.FTZ R3, R97, c[0x0][0x320] ;  /* 0x0000c80061037a20 */ /* 0x000fe20000410000 */
[----:B-1----:R-:W-:Y:S01]  /*3080*/  SHF.R.S32.HI R7, RZ, 0x1f, R209 ;  /* 0x0000001fff077819 */ /* 0x002fe200000114d1 */
[----:B------:R-:W-:Y:S01]  /*3090*/  FMUL.FTZ R5, R65, c[0x0][0x320] ;  /* 0x0000c80041057a20 */ /* 0x000fe20000410000 */
[-C--:B------:R-:W-:Y:S01]  /*30a0*/  LEA.HI R6, R211, R212.reuse, RZ, 0x2 ;  /* 0x000000d4d3067211 */ /* 0x080fe200078f10ff */
[----:B------:R1:W2:Y:S01]  /*30b0*/  MUFU.TANH R37, R3 ;  /* 0x0000000300257308 */ /* 0x0002a20000002400 */
[----:B------:R-:W-:Y:S01]  /*30c0*/  FMUL.FTZ R8, R72, c[0x0][0x320] ;  /* 0x0000c80048087a20 */ /* 0x000fe20000410000 */
[----:B------:R-:W-:Y:S01]  /*30d0*/  PLOP3.LUT P1, PT, PT, PT, UP2, 0x80, 0x0 ;  /* 0x000000000000781c */ /* 0x000fe20003f2f028 */
[----:B------:R-:W-:Y:S01]  /*30e0*/  FMUL.FTZ R10, R73, c[0x0][0x320] ;  /* 0x0000c800490a7a20 */ /* 0x000fe20000410000 */
[----:B------:R-:W-:Y:S01]  /*30f0*/  LOP3.LUT R6, R6, 0xfffffffc, RZ, 0xc0, !PT ;  /* 0xfffffffc06067812 */ /* 0x000fe200078ec0ff */
[----:B------:R-:W-:Y:S01]  /*3100*/  ULDC UR13, c[0x0][0x324] ;  /* 0x0000c900000d7ab9 */ /* 0x000fe20000000800 */
[----:B------:R-:W-:Y:S01]  /*3110*/  PLOP3.LUT P0, PT, PT, PT, UP2, 0x80, 0x0 ;  /* 0x000000000000781c */ /* 0x000fe20003f0f028 */
[----:B------:R-:W-:Y:S01]  /*3120*/  ULOP3.LUT UR13, URZ, UR13, URZ, 0x33, !UPT ;  /* 0x0000000d3f0d7292 */ /* 0x000fe2000f8e333f */
[----:B------:R3:W4:Y:S01]  /*3130*/  MUFU.TANH R16, R5 ;  /* 0x0000000500107308 */ /* 0x0007220000002400 */
[----:B------:R-:W-:Y:S01]  /*3140*/  IADD3 R6, -R6, R212, RZ ;  /* 0x000000d406067210 */ /* 0x000fe20007ffe1ff */
[----:B------:R-:W0:Y:S01]  /*3150*/  LDGDEPBAR ;  /* 0x00000000000079af */ /* 0x000e220000000000 */
[----:B-1----:R-:W-:-:S05]  /*3160*/  FMUL.FTZ R3, R88, c[0x0][0x320] ;  /* 0x0000c80058037a20 */ /* 0x002fca0000410000 */
[----:B------:R-:W1:Y:S01]  /*3170*/  MUFU.TANH R15, R8 ;  /* 0x00000008000f7308 */ /* 0x000e620000002400 */
[----:B---3--:R-:W-:-:S07]  /*3180*/  LEA.HI R5, R7, R209, RZ, 0x2 ;  /* 0x000000d107057211 */ /* 0x008fce00078f10ff */
[----:B------:R3:W1:Y:S01]  /*3190*/  MUFU.TANH R33, R3 ;  /* 0x0000000300217308 */ /* 0x0006620000002400 */
[----:B------:R-:W-:-:S05]  /*31a0*/  LOP3.LUT R5, R5, 0xffffffc, RZ, 0xc0, !PT ;  /* 0x0ffffffc05057812 */ /* 0x000fca00078ec0ff */
[----:B------:R-:W-:Y:S01]  /*31b0*/  IMAD.IADD R9, R209, 0x1, -R5 ;  /* 0x00000001d1097824 */ /* 0x000fe200078e0a05 */
[----:B------:R-:W-:Y:S01]  /*31c0*/  LEA.HI R5, R6, R6, RZ, 0x1 ;  /* 0x0000000606057211 */ /* 0x000fe200078f08ff */
[----:B------:R5:W1:Y:S01]  /*31d0*/  MUFU.TANH R14, R10 ;  /* 0x0000000a000e7308 */ /* 0x000a620000002400 */
[----:B---3--:R-:W-:-:S07]  /*31e0*/  FMUL.FTZ R3, R89, c[0x0][0x320] ;  /* 0x0000c80059037a20 */ /* 0x008fce0000410000 */
[----:B------:R3:W1:Y:S01]  /*31f0*/  MUFU.TANH R32, R3 ;  /* 0x0000000300207308 */ /* 0x0006620000002400 */
[----:B-----5:R-:W-:-:S07]  /*3200*/  FMUL.FTZ R10, R68, c[0x0][0x320] ;  /* 0x0000c800440a7a20 */ /* 0x020fce0000410000 */
[----:B------:R-:W1:Y:S01]  /*3210*/  MUFU.TANH R13, R10 ;  /* 0x0000000a000d7308 */ /* 0x000e620000002400 */
[----:B---3--:R-:W-:-:S07]  /*3220*/  FMUL.FTZ R3, R84, c[0x0][0x320] ;  /* 0x0000c80054037a20 */ /* 0x008fce0000410000 */
[----:B------:R3:W1:Y:S02]  /*3230*/  MUFU.TANH R30, R3 ;  /* 0x00000003001e7308 */ /* 0x0006640000002400 */
[----:B---3--:R-:W-:-:S06]  /*3240*/  FMUL.FTZ R3, R85, c[0x0][0x320] ;  /* 0x0000c80055037a20 */ /* 0x008fcc0000410000 */
        /* <DEDUP_REMOVED lines=21> */
[----:B---3--:R-:W-:-:S04]  /*33a0*/  LOP3.LUT R3, R210, 0xffffffe0, RZ, 0xc0, !PT ;  /* 0xffffffe0d2037812 */ /* 0x008fc800078ec0ff */
[----:B------:R-:W-:-:S04]  /*33b0*/  IADD3 R3, -R3, R212, RZ ;  /* 0x000000d403037210 */ /* 0x000fc80007ffe1ff */
[----:B------:R-:W-:-:S04]  /*33c0*/  SHF.R.S32.HI R7, RZ, 0x1f, R3 ;  /* 0x0000001fff077819 */ /* 0x000fc80000011403 */
[----:B------:R-:W-:-:S04]  /*33d0*/  LEA.HI R7, R7, R3, RZ, 0x2 ;  /* 0x0000000307077211 */ /* 0x000fc800078f10ff */
[----:B------:R-:W-:-:S04]  /*33e0*/  LEA.HI.SX32 R8, R7, UR19, 0x1e ;  /* 0x0000001307087c11 */ /* 0x000fc8000f8ff2ff */
[----:B------:R-:W-:Y:S01]  /*33f0*/  LEA R11, R9, R8, 0x4 ;  /* 0x00000008090b7211 */ /* 0x000fe200078e20ff */
[C---:B------:R-:W-:Y:S01]  /*3400*/  IMAD.SHL.U32 R8, R5.reuse, 0x20, RZ ;  /* 0x0000002005087824 */ /* 0x040fe200078e00ff */
[----:B------:R-:W-:-:S04]  /*3410*/  LOP3.LUT R9, R5, 0x1ffffffe, RZ, 0xc0, !PT ;  /* 0x1ffffffe05097812 */ /* 0x000fc800078ec0ff */
[----:B------:R-:W-:Y:S01]  /*3420*/  LOP3.LUT R5, R8, 0xffffffc0, RZ, 0xc0, !PT ;  /* 0xffffffc008057812 */ /* 0x000fe200078ec0ff */
[----:B------:R-:W-:Y:S01]  /*3430*/  FMUL.FTZ R8, R101, c[0x0][0x320] ;  /* 0x0000c80065087a20 */ /* 0x000fe20000410000 */
[----:B------:R-:W-:-:S03]  /*3440*/  IADD3 R6, R6, -R9, RZ ;  /* 0x8000000906067210 */ /* 0x000fc60007ffe0ff */
[----:B------:R-:W-:Y:S01]  /*3450*/  IMAD.IADD R5, R5, 0x1, R11 ;  /* 0x0000000105057824 */ /* 0x000fe200078e020b */
[----:B------:R-:W3:Y:S04]  /*3460*/  MUFU.TANH R10, R8 ;  /* 0x00000008000a7308 */ /* 0x000ee80000002400 */
[----:B------:R-:W-:Y:S01]  /*3470*/  LEA R21, R6, R5, 0x3 ;  /* 0x0000000506157211 */ /* 0x000fe200078e18ff */
[----:B------:R-:W-:-:S04]  /*3480*/  FMUL.FTZ R5, R69, c[0x0][0x320] ;  /* 0x0000c80045057a20 */ /* 0x000fc80000410000 */
[----:B------:R-:W-:Y:S01]  /*3490*/  @P1 IMAD.HI.U32 R6, R21, c[0x0][0x2c8], RZ ;  /* 0x0000b20015061a27 */ /* 0x000fe200078e00ff */
[----:B------:R5:W1:Y:S01]  /*34a0*/  MUFU.TANH R12, R5 ;  /* 0x00000005000c7308 */ /* 0x000a620000002400 */
[----:B------:R1:W-:Y:S02]  /*34b0*/  STL [R1+0x2c], R21 ;  /* 0x00002c1501007387 */ /* 0x0003e40000100800 */
[----:B-----5:R-:W-:-:S05]  /*34c0*/  FMUL.FTZ R5, R100, c[0x0][0x320] ;  /* 0x0000c80064057a20 */ /* 0x020fca0000410000 */
[----:B------:R5:W2:Y:S01]  /*34d0*/  MUFU.TANH R11, R5 ;  /* 0x00000005000b7308 */ /* 0x000aa20000002400 */
[----:B-1----:R-:W-:Y:S02]  /*34e0*/  @P0 SHF.R.U32.HI R21, RZ, c[0x0][0x2cc], R6 ;  /* 0x0000b300ff150a19 */ /* 0x002fe40000011606 */
[----:B------:R-:W-:-:S03]  /*34f0*/  PLOP3.LUT P0, PT, PT, PT, UP1, 0x40, 0x0 ;  /* 0x000000000000781c */ /* 0x000fc60003f0e818 */
[----:B------:R-:W1:Y:S01]  /*3500*/  SHFL.IDX PT, R6, R21, RZ, 0x1c1f ;  /* 0x001c1fff15067589 */ /* 0x000e6200000e0000 */
[----:B-----5:R-:W-:Y:S01]  /*3510*/  LOP3.LUT R5, R7, 0x7ffffffc, RZ, 0xc0, !PT ;  /* 0x7ffffffc07057812 */ /* 0x020fe200078ec0ff */
[----:B------:R-:W-:-:S03]  /*3520*/  FMUL.FTZ R7, R93, c[0x0][0x320] ;  /* 0x0000c8005d077a20 */ /* 0x000fc60000410000 */
[----:B------:R-:W-:Y:S01]  /*3530*/  IADD3 R5, R3, -R5, RZ ;  /* 0x8000000503057210 */ /* 0x000fe20007ffe0ff */
[----:B------:R-:W-:Y:S01]  /*3540*/  FMUL.FTZ R3, R96, c[0x0][0x320] ;  /* 0x0000c80060037a20 */ /* 0x000fe20000410000 */
[----:B------:R-:W1:Y:S03]  /*3550*/  MUFU.TANH R8, R7 ;  /* 0x0000000700087308 */ /* 0x000e660000002400 */
[----:B------:R-:W-:Y:S01]  /*3560*/  IMAD.SHL.U32 R36, R5, 0x2, RZ ;  /* 0x0000000205247824 */ /* 0x000fe200078e00ff */
[----:B------:R-:W-:-:S04]  /*3570*/  MOV R5, c[0x0][0x2ac] ;  /* 0x0000ab0000057a02 */ /* 0x000fc80000000f00 */
[----:B------:R5:W1:Y:S01]  /*3580*/  MUFU.TANH R9, R3 ;  /* 0x0000000300097308 */ /* 0x000a620000002400 */
[----:B------:R-:W-:Y:S01]  /*3590*/  IMAD R5, R5, c[0x0][0x1d0], R20 ;  /* 0x0000740005057a24 */ /* 0x000fe200078e0214 */
[----:B------:R1:W-:Y:S04]  /*35a0*/  STL [R1+0x24], R36 ;  /* 0x0000242401007387 */ /* 0x0003e80000100800 */
[C---:B------:R-:W-:Y:S02]  /*35b0*/  IADD3 R34, -R36.reuse, R5, RZ ;  /* 0x0000000524227210 */ /* 0x040fe40007ffe1ff */
[----:B-----5:R-:W-:-:S04]  /*35c0*/  IADD3 R3, -R36, 0x1, R203 ;  /* 0x0000000124037810 */ /* 0x020fc80007ffe1cb */
[----:B------:R-:W-:-:S04]  /*35d0*/  IADD3 R3, R3, -c[0x0][0x168], RZ ;  /* 0x80005a0003037a10 */ /* 0x000fc80007ffe0ff */
[C---:B------:R-:W-:Y:S02]  /*35e0*/  IADD3 R31, R3.reuse, c[0x0][0x328], RZ ;  /* 0x0000ca00031f7a10 */ /* 0x040fe40007ffe0ff */
[----:B------:R-:W-:Y:S02]  /*35f0*/  IADD3 R35, R3, UR13, RZ ;  /* 0x0000000d03237c10 */ /* 0x000fe4000fffe0ff */
[----:B-1----:R-:W-:Y:S01]  /*3600*/  IADD3 R36, R20, -R36, RZ ;  /* 0x8000002414247210 */ /* 0x002fe20007ffe0ff */
[----:B------:R-:W-:Y:S01]  /*3610*/  IMAD.IADD R5, R31, 0x1, R6 ;  /* 0x000000011f057824 */ /* 0x000fe200078e0206 */
[----:B------:R-:W-:-:S04]  /*3620*/  IADD3 R3, R35, R6, RZ ;  /* 0x0000000623037210 */ /* 0x000fc80007ffe0ff */
[----:B------:R-:W-:Y:S01]  /*3630*/  IMNMX R5, R5, R34, PT ;  /* 0x0000002205057217 */ /* 0x000fe20003800200 */
[----:B------:R-:W-:Y:S05]  /*3640*/  @P0 BRA `(.L_x_500) ;  /* 0x0000015000000947 */ /* 0x000fea0003800000 */
[----:B--234-:R-:W-:Y:S01]  /*3650*/  IMAD.U32 R7, RZ, RZ, UR8 ;  /* 0x00000008ff077e24 */ /* 0x01cfe2000f8e00ff */
[----:B------:R-:W-:Y:S04]  /*3660*/  BSSY B0, `(.L_x_501) ;  /* 0x000000f000007945 */ /* 0x000fe80003800000 */
[----:B------:R-:W-:-:S04]  /*3670*/  IADD3 R6, R7, -c[0x0][0x168], R6 ;  /* 0x80005a0007067a10 */ /* 0x000fc80007ffe006 */
        /* <DEDUP_REMOVED lines=9> */
.L_x_502:
[----:B------:R-:W-:-:S04]  /*3710*/  MOV R7, c[0x0][0x32c] ;  /* 0x0000cb0000077a02 */ /* 0x000fc80000000f00 */
[----:B------:R-:W-:-:S13]  /*3720*/  ISETP.NE.AND P0, PT, R7, 0x1, PT ;  /* 0x000000010700780c */ /* 0x000fda0003f05270 */
[----:B------:R-:W-:-:S05]  /*3730*/  @P0 IMAD.HI.U32 R7, R6, c[0x0][0x330], RZ ;  /* 0x0000cc0006070a27 */ /* 0x000fca00078e00ff */
[----:B------:R-:W-:Y:S02]  /*3740*/  @P0 SHF.R.U32.HI R6, RZ, c[0x0][0x334], R7 ;  /* 0x0000cd00ff060a19 */ /* 0x000fe40000011607 */
.L_x_503:
[----:B------:R-:W-:Y:S05]  /*3750*/  BSYNC B0 ;  /* 0x0000000000007941 */ /* 0x000fea0003800000 */
.L_x_501:
[----:B------:R-:W-:-:S05]  /*3760*/  IMAD R6, R6, c[0x0][0x32c], R36 ;  /* 0x0000cb0006067a24 */ /* 0x000fca00078e0224 */
[----:B------:R-:W-:Y:S02]  /*3770*/  IADD3 R7, R6, c[0x0][0x32c], RZ ;  /* 0x0000cb0006077a10 */ /* 0x000fe40007ffe0ff */
[----:B------:R-:W-:Y:S02]  /*3780*/  IMNMX R3, R3, R6, !PT ;  /* 0x0000000603037217 */ /* 0x000fe40007800200 */
[----:B------:R-:W-:Y:S02]  /*3790*/  IMNMX R5, R5, R7, PT ;  /* 0x0000000705057217 */ /* 0x000fe40003800200 */
.L_x_500:
[C---:B--234-:R-:W-:Y:S01]  /*37a0*/  ISETP.GE.AND P0, PT, R20.reuse, 0x2, PT ;  /* 0x000000021400780c */ /* 0x05cfe20003f06270 */
[----:B------:R-:W1:Y:S01]  /*37b0*/  SHFL.IDX PT, R6, R21, 0x1, 0x1c1f ;  /* 0x003c1f0015067f89 */ /* 0x000e6200000e0000 */
[----:B------:R-:W-:Y:S02]  /*37c0*/  ISETP.GE.AND P2, PT, R20, 0xa, PT ;  /* 0x0000000a1400780c */ /* 0x000fe40003f46270 */
[----:B------:R-:W-:Y:S02]  /*37d0*/  P2R R55, PR, RZ, 0x1 ;  /* 0x00000001ff377803 */ /* 0x000fe40000000000 */
[----:B------:R-:W-:-:S02]  /*37e0*/  ISETP.GT.AND P0, PT, R3, 0x1, !P0 ;  /* 0x000000010300780c */ /* 0x000fc40004704270 */
[----:B------:R-:W-:Y:S02]  /*37f0*/  ISETP.GE.AND P1, PT, R20, 0x9, PT ;  /* 0x000000091400780c */ /* 0x000fe40003f26270 */
[----:B------:R-:W-:Y:S02]  /*3800*/  ISETP.LT.OR P0, PT, R5, 0x2, P0 ;  /* 0x000000020500780c */ /* 0x000fe40000701670 */
[----:B------:R-:W-:Y:S02]  /*3810*/  P2R R54, PR, RZ, 0x2 ;  /* 0x00000002ff367803 */ /* 0x000fe40000000000 */
[----:B------:R-:W-:Y:S02]  /*3820*/  FSEL R64, R10, -INF , !P0 ;  /* 0xff8000000a407808 */ /* 0x000fe40004000000 */
[----:B------:R-:W-:Y:S02]  /*3830*/  ISETP.GT.AND P0, PT, R3, 0x9, !P2 ;  /* 0x000000090300780c */ /* 0x000fe40005704270 */
[----:B------:R-:W-:-:S02]  /*3840*/  P2R R53, PR, RZ, 0x4 ;  /* 0x00000004ff357803 */ /* 0x000fc40000000000 */
[----:B------:R-:W-:Y:S02]  /*3850*/  ISETP.LT.OR P0, PT, R5, 0xa, P0 ;  /* 0x0000000a0500780c */ /* 0x000fe40000701670 */
[----:B------:R-:W-:Y:S02]  /*3860*/  ISETP.GT.AND P1, PT, R3, 0x8, !P1 ;  /* 0x000000080300780c */ /* 0x000fe40004f24270 */
[----:B------:R-:W-:Y:S02]  /*3870*/  ISETP.GE.AND P2, PT, R20, 0x11, PT ;  /* 0x000000111400780c */ /* 0x000fe40003f46270 */
[----:B------:R-:W-:Y:S02]  /*3880*/  FSEL R76, R37, -INF , !P0 ;  /* 0xff800000254c7808 */ /* 0x000fe40004000000 */
[----:B------:R-:W-:Y:S02]  /*3890*/  ISETP.LT.OR P1, PT, R5, 0x9, P1 ;  /* 0x000000090500780c */ /* 0x000fe40000f21670 */
[----:B------:R-:W-:-:S02]  /*38a0*/  ISETP.GT.AND P0, PT, R3, 0x10, !P2 ;  /* 0x000000100300780c */ /* 0x000fc40005704270 */
[----:B------:R-:W-:Y:S02]  /*38b0*/  FSEL R65, R9, -INF , !P1 ;  /* 0xff80000009417808 */ /* 0x000fe40004800000 */
[----:B------:R-:W-:Y:S02]  /*38c0*/  ISETP.LT.OR P0, PT, R5, 0x11, P0 ;  /* 0x000000110500780c */ /* 0x000fe40000701670 */
[----:B------:R-:W-:Y:S02]  /*38d0*/  ISETP.GE.AND P1, PT, R20, 0x12, PT ;  /* 0x000000121400780c */ /* 0x000fe40003f26270 */
[----:B------:R-:W-:Y:S02]  /*38e0*/  FSEL R84, R33, -INF , !P0 ;  /* 0xff80000021547808 */ /* 0x000fe40004000000 */
[----:B------:R-:W-:Y:S02]  /*38f0*/  ISETP.GT.AND P0, PT, R3, 0x11, !P1 ;  /* 0x000000110300780c */ /* 0x000fe40004f04270 */
[----:B------:R-:W-:-:S02]  /*3900*/  P2R R51, PR, RZ, 0x2 ;  /* 0x00000002ff337803 */ /* 0x000fc40000000000 */
[----:B------:R-:W-:Y:S02]  /*3910*/  ISETP.LT.OR P0, PT, R5, 0x12, P0 ;  /* 0x000000120500780c */ /* 0x000fe40000701670 */
[----:B------:R-:W-:Y:S02]  /*3920*/  ISETP.GE.AND P1, PT, R20, 0x19, PT ;  /* 0x000000191400780c */ /* 0x000fe40003f26270 */
[----:B------:R-:W-:Y:S02]  /*3930*/  FSEL R85, R32, -INF , !P0 ;  /* 0xff80000020557808 */ /* 0x000fe40004000000 */
[----:B------:R-:W-:Y:S02]  /*3940*/  ISETP.GT.AND P0, PT, R3, 0x18, !P1 ;  /* 0x000000180300780c */ /* 0x000fe40004f04270 */
[----:B------:R-:W-:Y:S02]  /*3950*/  P2R R50, PR, RZ, 0x2 ;  /* 0x00000002ff327803 */ /* 0x000fe40000000000 */
[----:B------:R-:W-:-:S02]  /*3960*/  ISETP.LT.OR P0, PT, R5, 0x19, P0 ;  /* 0x000000190500780c */ /* 0x000fc40000701670 */
[----:B------:R-:W-:Y:S02]  /*3970*/  ISETP.GE.AND P1, PT, R20, 0x1a, PT ;  /* 0x0000001a1400780c */ /* 0x000fe40003f26270 */
[----:B------:R-:W-:Y:S02]  /*3980*/  FSEL R93, R30, -INF , !P0 ;  /* 0xff8000001e5d7808 */ /* 0x000fe40004000000 */
[----:B------:R-:W-:Y:S02]  /*3990*/  ISETP.GT.AND P0, PT, R3, 0x19, !P1 ;  /* 0x000000190300780c */ /* 0x000fe40004f04270 */
[----:B------:R-:W-:Y:S02]  /*39a0*/  P2R R49, PR, RZ, 0x2 ;  /* 0x00000002ff317803 */ /* 0x000fe40000000000 */
[----:B------:R-:W-:Y:S02]  /*39b0*/  ISETP.LT.OR P0, PT, R5, 0x1a, P0 ;  /* 0x0000001a0500780c */ /* 0x000fe40000701670 */
[----:B------:R-:W-:-:S02]  /*39c0*/  ISETP.GE.AND P1, PT, R20, 0x21, PT ;  /* 0x000000211400780c */ /* 0x000fc40003f26270 */
[----:B------:R-:W-:Y:S02]  /*39d0*/  FSEL R96, R29, -INF , !P0 ;  /* 0xff8000001d607808 */ /* 0x000fe40004000000 */
[----:B------:R-:W-:Y:S02]  /*39e0*/  ISETP.GT.AND P0, PT, R3, 0x20, !P1 ;  /* 0x000000200300780c */ /* 0x000fe40004f04270 */
[----:B------:R-:W-:Y:S02]  /*39f0*/  P2R R48, PR, RZ, 0x2 ;  /* 0x00000002ff307803 */ /* 0x000fe40000000000 */
[----:B------:R-:W-:Y:S02]  /*3a00*/  ISETP.LT.OR P0, PT, R5, 0x21, P0 ;  /* 0x000000210500780c */ /* 0x000fe40000701670 */
[----:B------:R-:W-:Y:S02]  /*3a10*/  ISETP.GE.AND P1, PT, R20, 0x22, PT ;  /* 0x000000221400780c */ /* 0x000fe40003f26270 */
[----:B------:R-:W-:-:S02]  /*3a20*/  FSEL R105, R28, -INF , !P0 ;  /* 0xff8000001c697808 */ /* 0x000fc40004000000 */
[----:B------:R-:W-:Y:S02]  /*3a30*/  ISETP.GT.AND P0, PT, R3, 0x21, !P1 ;  /* 0x000000210300780c */ /* 0x000fe40004f04270 */
[----:B------:R-:W-:Y:S02]  /*3a40*/  P2R R47, PR, RZ, 0x2 ;  /* 0x00000002ff2f7803 */ /* 0x000fe40000000000 */
[----:B------:R-:W-:Y:S02]  /*3a50*/  ISETP.LT.OR P0, PT, R5, 0x22, P0 ;  /* 0x000000220500780c */ /* 0x000fe40000701670 */
[----:B------:R-:W-:Y:S02]  /*3a60*/  ISETP.GE.AND P1, PT, R20, 0x29, PT ;  /* 0x000000291400780c */ /* 0x000fe40003f26270 */
[----:B------:R-:W-:Y:S02]  /*3a70*/  FSEL R106, R27, -INF , !P0 ;  /* 0xff8000001b6a7808 */ /* 0x000fe40004000000 */
[----:B------:R-:W-:-:S02]  /*3a80*/  ISETP.GT.AND P0, PT, R3, 0x28, !P1 ;  /* 0x000000280300780c */ /* 0x000fc40004f04270 */
[----:B------:R-:W-:Y:S02]  /*3a90*/  P2R R46, PR, RZ, 0x2 ;  /* 0x00000002ff2e7803 */ /* 0x000fe40000000000 */
        /* <DEDUP_REMOVED lines=41> */
[C---:B------:R-:W-:Y:S02]  /*3d30*/  ISETP.GE.AND P1, PT, R20.reuse, 0x4a, PT ;  /* 0x0000004a1400780c */ /* 0x040fe40003f26270 */
[----:B------:R-:W-:Y:S02]  /*3d40*/  FSEL R157, R17, -INF , !P0 ;  /* 0xff800000119d7808 */ /* 0x000fe40004000000 */
[----:B------:R-:W-:Y:S02]  /*3d50*/  ISETP.GT.AND P0, PT, R3, 0x49, !P1 ;  /* 0x000000490300780c */ /* 0x000fe40004f04270 */
[C---:B------:R-:W-:Y:S02]  /*3d60*/  ISETP.GE.AND P6, PT, R20.reuse, 0x51, PT ;  /* 0x000000511400780c */ /* 0x040fe40003fc6270 */
        /* <DEDUP_REMOVED lines=15> */
[----:B------:R-:W-:-:S04]  /*3e60*/  ISETP.LT.OR P0, PT, R5, 0x59, P0 ;  /* 0x000000590500780c */ /* 0x000fc80000701670 */
[----:B------:R-:W-:Y:S02]  /*3e70*/  FSEL R202, R13, -INF , !P0 ;  /* 0xff8000000dca7808 */ /* 0x000fe40004000000 */
[----:B------:R-:W-:Y:S02]  /*3e80*/  ISETP.GT.AND P0, PT, R3, RZ, !P1 ;  /* 0x000000ff0300720c */ /* 0x000fe40004f04270 */
[----:B------:R-:W-:Y:S02]  /*3e90*/  ISETP.GE.AND P1, PT, R20, 0x5a, PT ;  /* 0x0000005a1400780c */ /* 0x000fe40003f26270 */
[----:B------:R-:W-:-:S04]  /*3ea0*/  ISETP.LT.OR P0, PT, R5, 0x1, P0 ;  /* 0x000000010500780c */ /* 0x000fc80000701670 */
[----:B------:R-:W-:Y:S02]  /*3eb0*/  FSEL R61, R11, -INF , !P0 ;  /* 0xff8000000b3d7808 */ /* 0x000fe40004000000 */
[----:B------:R-:W-:Y:S01]  /*3ec0*/  ISETP.GT.AND P0, PT, R3, 0x59, !P1 ;  /* 0x000000590300780c */ /* 0x000fe20004f04270 */
[----:B------:R-:W-:-:S03]  /*3ed0*/  FMUL.FTZ R3, R62, c[0x0][0x320] ;  /* 0x0000c8003e037a20 */ /* 0x000fc60000410000 */
[----:B------:R-:W-:Y:S01]  /*3ee0*/  ISETP.LT.OR P0, PT, R5, 0x5a, P0 ;  /* 0x0000005a0500780c */ /* 0x000fe20000701670 */
[----:B------:R2:W3:Y:S01]  /*3ef0*/  MUFU.TANH R33, R3 ;  /* 0x0000000300217308 */ /* 0x0004e20000002400 */
[----:B------:R-:W-:Y:S02]  /*3f00*/  FMUL.FTZ R5, R98, c[0x0][0x320] ;  /* 0x0000c80062057a20 */ /* 0x000fe40000410000 */
[----:B------:R-:W-:Y:S02]  /*3f10*/  FSEL R201, R12, -INF , !P0 ;  /* 0xff8000000cc97808 */ /* 0x000fe40004000000 */
[----:B------:R-:W-:-:S03]  /*3f20*/  PLOP3.LUT P0, PT, PT, PT, UP1, 0x40, 0x0 ;  /* 0x000000000000781c */ /* 0x000fc60003f0e818 */
[----:B------:R1:W4:Y:S01]  /*3f30*/  MUFU.TANH R12, R5 ;  /* 0x00000005000c7308 */ /* 0x0003220000002400 */
[----:B--2---:R-:W-:-:S07]  /*3f40*/  FMUL.FTZ R3, R63, c[0x0][0x320] ;  /* 0x0000c8003f037a20 */ /* 0x004fce0000410000 */
[----:B------:R2:W2:Y:S01]  /*3f50*/  MUFU.TANH R32, R3 ;  /* 0x0000000300207308 */ /* 0x0004a20000002400 */
[----:B-1----:R-:W-:-:S05]  /*3f60*/  IMAD.IADD R5, R31, 0x1, R6 ;  /* 0x000000011f057824 */ /* 0x002fca00078e0206 */
[----:B------:R-:W-:Y:S01]  /*3f70*/  IMNMX R5, R5, R34, PT ;  /* 0x0000002205057217 */ /* 0x000fe20003800200 */
[----:B--2---:R-:W-:-:S04]  /*3f80*/  FMUL.FTZ R3, R87, c[0x0][0x320] ;  /* 0x0000c80057037a20 */ /* 0x004fc80000410000 */
[----:B------:R1:W2:Y:S02]  /*3f90*/  MUFU.TANH R30, R3 ;  /* 0x00000003001e7308 */ /* 0x0002a40000002400 */
        /* <DEDUP_REMOVED lines=40> */
[----:B-1----:R-:W-:Y:S01]  /*4220*/  IMAD.IADD R3, R35, 0x1, R6 ;  /* 0x0000000123037824 */ /* 0x002fe200078e0206 */
        /* <DEDUP_REMOVED lines=13> */
.L_x_506:
[----:B------:R-:W-:-:S04]  /*4300*/  MOV R7, c[0x0][0x32c] ;  /* 0x0000cb0000077a02 */ /* 0x000fc80000000f00 */
[----:B------:R-:W-:-:S13]  /*4310*/  ISETP.NE.AND P0, PT, R7, 0x1, PT ;  /* 0x000000010700780c */ /* 0x000fda0003f05270 */
[----:B------:R-:W-:-:S05]  /*4320*/  @P0 IMAD.HI.U32 R7, R6, c[0x0][0x330], RZ ;  /* 0x0000cc0006070a27 */ /* 0x000fca00078e00ff */
[----:B------:R-:W-:Y:S02]  /*4330*/  @P0 SHF.R.U32.HI R6, RZ, c[0x0][0x334], R7 ;  /* 0x0000cd00ff060a19 */ /* 0x000fe40000011607 */
.L_x_507:
[----:B------:R-:W-:Y:S05]  /*4340*/  BSYNC B0 ;  /* 0x0000000000007941 */ /* 0x000fea0003800000 */
.L_x_505:
[----:B------:R-:W-:-:S05]  /*4350*/  IMAD R6, R6, c[0x0][0x32c], R36 ;  /* 0x0000cb0006067a24 */ /* 0x000fca00078e0224 */
[----:B------:R-:W-:Y:S02]  /*4360*/  IADD3 R7, R6, c[0x0][0x32c], RZ ;  /* 0x0000cb0006077a10 */ /* 0x000fe40007ffe0ff */
[----:B------:R-:W-:Y:S02]  /*4370*/  IMNMX R3, R3, R6, !PT ;  /* 0x0000000603037217 */ /* 0x000fe40007800200 */
[----:B------:R-:W-:Y:S02]  /*4380*/  IMNMX R5, R5, R7, PT ;  /* 0x0000000705057217 */ /* 0x000fe40003800200 */
.L_x_504:
[----:B--234-:R-:W-:Y:S01]  /*4390*/  ISETP.NE.AND P0, PT, R55, RZ, PT ;  /* 0x000000ff3700720c */ /* 0x01cfe20003f05270 */
[----:B------:R-:W1:Y:S03]  /*43a0*/  SHFL.IDX PT, R6, R21, 0x2, 0x1c1f ;  /* 0x005c1f0015067f89 */ /* 0x000e6600000e0000 */
[----:B------:R-:W-:-:S04]  /*43b0*/  ISETP.GT.AND P0, PT, R3, 0x1, !P0 ;  /* 0x000000010300780c */ /* 0x000fc80004704270 */
[----:B------:R-:W-:-:S04]  /*43c0*/  ISETP.LT.OR P0, PT, R5, 0x2, P0 ;  /* 0x000000020500780c */ /* 0x000fc80000701670 */
[----:B------:R-:W-:Y:S02]  /*43d0*/  FSEL R58, R26, -INF , !P0 ;  /* 0xff8000001a3a7808 */ /* 0x000fe40004000000 */
[----:B------:R-:W-:-:S04]  /*43e0*/  ISETP.NE.AND P0, PT, R54, RZ, PT ;  /* 0x000000ff3600720c */ /* 0x000fc80003f05270 */
        /* <DEDUP_REMOVED lines=80> */
[----:B------:R-:W-:-:S04]  /*48f0*/  ISETP.NE.AND P0, PT, R37, RZ, PT ;  /* 0x000000ff2500720c */ /* 0x000fc80003f05270 */
[----:B------:R-:W-:-:S04]  /*4900*/  ISETP.GT.AND P0, PT, R3, RZ, !P0 ;  /* 0x000000ff0300720c */ /* 0x000fc80004704270 */
        /* <DEDUP_REMOVED lines=70> */
.L_x_510:
[----:B------:R-:W-:-:S04]  /*4d70*/  MOV R7, c[0x0][0x32c] ;  /* 0x0000cb0000077a02 */ /* 0x000fc80000000f00 */
[----:B------:R-:W-:-:S13]  /*4d80*/  ISETP.NE.AND P0, PT, R7, 0x1, PT ;  /* 0x000000010700780c */ /* 0x000fda0003f05270 */
[----:B------:R-:W-:-:S05]  /*4d90*/  @P0 IMAD.HI.U32 R7, R6, c[0x0][0x330], RZ ;  /* 0x0000cc0006070a27 */ /* 0x000fca00078e00ff */
[----:B------:R-:W-:Y:S02]  /*4da0*/  @P0 SHF.R.U32.HI R6, RZ, c[0x0][0x334], R7 ;  /* 0x0000cd00ff060a19 */ /* 0x000fe40000011607 */
.L_x_511:
[----:B------:R-:W-:Y:S05]  /*4db0*/  BSYNC B0 ;  /* 0x0000000000007941 */ /* 0x000fea0003800000 */
.L_x_509:
[----:B------:R-:W-:-:S05]  /*4dc0*/  IMAD R6, R6, c[0x0][0x32c], R36 ;  /* 0x0000cb0006067a24 */ /* 0x000fca00078e0224 */
[----:B------:R-:W-:Y:S02]  /*4dd0*/  IADD3 R7, R6, c[0x0][0x32c], RZ ;  /* 0x0000cb0006077a10 */ /* 0x000fe40007ffe0ff */
[----:B------:R-:W-:Y:S02]  /*4de0*/  IMNMX R3, R3, R6, !PT ;  /* 0x0000000603037217 */ /* 0x000fe40007800200 */
[----:B------:R-:W-:Y:S02]  /*4df0*/  IMNMX R5, R5, R7, PT ;  /* 0x0000000705057217 */ /* 0x000fe40003800200 */
.L_x_508:
        /* <DEDUP_REMOVED lines=94> */
[----:B-1----:R-:W-:Y:S02]  /*53e0*/  IMAD.IADD R5, R31, 0x1, R6 ;  /* 0x000000011f057824 */ /* 0x002fe400078e0206 */
[----:B------:R-:W-:Y:S02]  /*53f0*/  FSEL R197, R11, -INF , !P0 ;  /* 0xff8000000bc57808 */ /* 0x000fe40004000000 */
[----:B------:R-:W-:Y:S02]  /*5400*/  PLOP3.LUT P0, PT, PT, PT, UP1, 0x40, 0x0 ;  /* 0x000000000000781c */ /* 0x000fe40003f0e818 */
[----:B------:R-:W-:Y:S01]  /*5410*/  IMNMX R5, R5, R34, PT ;  /* 0x0000002205057217 */ /* 0x000fe20003800200 */
[----:B--2---:R-:W-:-:S04]  /*5420*/  FMUL.FTZ R3, R114, c[0x0][0x320] ;  /* 0x0000c80072037a20 */ /* 0x004fc80000410000 */
[----:B------:R1:W2:Y:S02]  /*5430*/  MUFU.TANH R26, R3 ;  /* 0x00000003001a7308 */ /* 0x0002a40000002400 */
[----:B-1----:R-:W-:-:S06]  /*5440*/  FMUL.FTZ R3, R115, c[0x0][0x320] ;  /* 0x0000c80073037a20 */ /* 0x002fcc0000410000 */
[----:B------:R1:W4:Y:S02]  /*5450*/  MUFU.TANH R94, R3 ;  /* 0x00000003005e7308 */ /* 0x0003240000002400 */
        /* <DEDUP_REMOVED lines=56> */
.L_x_514:
[----:B------:R-:W-:-:S04]  /*57e0*/  MOV R7, c[0x0][0x32c] ;  /* 0x0000cb0000077a02 */ /* 0x000fc80000000f00 */
[----:B------:R-:W-:-:S13]  /*57f0*/  ISETP.NE.AND P0, PT, R7, 0x1, PT ;  /* 0x000000010700780c */ /* 0x000fda0003f05270 */
[----:B------:R-:W-:-:S05]  /*5800*/  @P0 IMAD.HI.U32 R7, R6, c[0x0][0x330], RZ ;  /* 0x0000cc0006070a27 */ /* 0x000fca00078e00ff */
[----:B------:R-:W-:Y:S02]  /*5810*/  @P0 SHF.R.U32.HI R6, RZ, c[0x0][0x334], R7 ;  /* 0x0000cd00ff060a19 */ /* 0x000fe40000011607 */
.L_x_515:
[----:B------:R-:W-:Y:S05]  /*5820*/  BSYNC B0 ;  /* 0x0000000000007941 */ /* 0x000fea0003800000 */
.L_x_513:
[----:B------:R-:W-:-:S05]  /*5830*/  IMAD R6, R6, c[0x0][0x32c], R36 ;  /* 0x0000cb0006067a24 */ /* 0x000fca00078e0224 */
[----:B------:R-:W-:Y:S02]  /*5840*/  IADD3 R7, R6, c[0x0][0x32c], RZ ;  /* 0x0000cb0006077a10 */ /* 0x000fe40007ffe0ff */
[----:B------:R-:W-:Y:S02]  /*5850*/  IMNMX R3, R3, R6, !PT ;  /* 0x0000000603037217 */ /* 0x000fe40007800200 */
[----:B------:R-:W-:Y:S02]  /*5860*/  IMNMX R5, R5, R7, PT ;  /* 0x0000000705057217 */ /* 0x000fe40003800200 */
.L_x_512:
[----:B--234-:R-:W-:Y:S01]  /*5870*/  FMNMX.FTZ R72, R61, R64, !PT ;  /* 0x000000403d487209 */ /* 0x01cfe20007810000 */
[----:B------:R-:W-:Y:S01]  /*5880*/  IMAD.SHL.U32 R209, R0, 0x2, RZ ;  /* 0x0000000200d17824 */ /* 0x000fe200078e00ff */
[----:B------:R-:W-:Y:S01]  /*5890*/  ISETP.NE.AND P0, PT, R55, RZ, PT ;  /* 0x000000ff3700720c */ /* 0x000fe20003f05270 */
[----:B------:R-:W-:Y:S01]  /*58a0*/  STL [R1+0x4c], R217 ;  /* 0x00004cd901007387 */ /* 0x000fe20000100800 */
[----:B------:R-:W-:Y:S01]  /*58b0*/  FMNMX.FTZ R72, R65, R72, !PT ;  /* 0x0000004841487209 */ /* 0x000fe20007810000 */
[--C-:B------:R-:W-:Y:S01]  /*58c0*/  IMAD R210, R4, 0x2, R209.reuse ;  /* 0x0000000204d27824 */ /* 0x100fe200078e02d1 */
[----:B------:R-:W-:Y:S01]  /*58d0*/  ISETP.GT.AND P0, PT, R3, 0x1, !P0 ;  /* 0x000000010300780c */ /* 0x000fe20004704270 */
[----:B------:R-:W-:Y:S01]  /*58e0*/  IMAD R212, R2, 0x2, R209 ;  /* 0x0000000202d47824 */ /* 0x000fe200078e02d1 */
[----:B------:R-:W-:Y:S01]  /*58f0*/  FMNMX.FTZ R72, R76, R72, !PT ;  /* 0x000000484c487209 */ /* 0x000fe20007810000 */
[----:B------:R-:W-:Y:S01]  /*5900*/  STL [R1+0x48], R216 ;  /* 0x000048d801007387 */ /* 0x000fe20000100800 */
[----:B------:R-:W-:Y:S01]  /*5910*/  ISETP.LT.OR P0, PT, R5, 0x2, P0 ;  /* 0x000000020500780c */ /* 0x000fe20000701670 */
[----:B------:R-:W-:Y:S01]  /*5920*/  ULDC.64 UR4, c[0x0][0x2c8] ;  /* 0x0000b20000047ab9 */ /* 0x000fe20000000a00 */
[----:B------:R-:W-:Y:S01]  /*5930*/  FMNMX.FTZ R72, R84, R72, !PT ;  /* 0x0000004854487209 */ /* 0x000fe20007810000 */
[----:B------:R-:W-:Y:S01]  /*5940*/  STL [R1+0x44], R215 ;  /* 0x000044d701007387 */ /* 0x000fe20000100800 */
[----:B------:R-:W-:-:S02]  /*5950*/  FSEL R69, R13, -INF , !P0 ;  /* 0xff8000000d457808 */ /* 0x000fc40004000000 */
[----:B------:R-:W-:Y:S01]  /*5960*/  FMNMX.FTZ R72, R85, R72, !PT ;  /* 0x0000004855487209 */ /* 0x000fe20007810000 */
[----:B------:R-:W-:Y:S01]  /*5970*/  STL [R1+0x40], R214 ;  /* 0x000040d601007387 */ /* 0x000fe20000100800 */
[----:B------:R-:W-:Y:S02]  /*5980*/  ISETP.NE.AND P0, PT, R54, RZ, PT ;  /* 0x000000ff3600720c */ /* 0x000fe40003f05270 */
[----:B------:R-:W-:Y:S01]  /*5990*/  FMNMX.FTZ R72, R93, R72, !PT ;  /* 0x000000485d487209 */ /* 0x000fe20007810000 */
[----:B------:R-:W-:Y:S01]  /*59a0*/  STL [R1+0x3c], R213 ;  /* 0x00003cd501007387 */ /* 0x000fe20000100800 */
[----:B------:R-:W-:Y:S02]  /*59b0*/  ISETP.GT.AND P0, PT, R3, 0x8, !P0 ;  /* 0x000000080300780c */ /* 0x000fe40004704270 */
[----:B------:R-:W-:Y:S01]  /*59c0*/  FMNMX.FTZ R72, R96, R72, !PT ;  /* 0x0000004860487209 */ /* 0x000fe20007810000 */
[----:B------:R-:W-:Y:S01]  /*59d0*/  LDSM.16.MT88.4 R80, [R210+0x100] ;  /* 0x00010000d250783b */ /* 0x000fe20000004200 */
[----:B------:R-:W-:-:S02]  /*59e0*/  ISETP.LT.OR P0, PT, R5, 0x9, P0 ;  /* 0x000000090500780c */ /* 0x000fc40000701670 */
[----:B------:R-:W-:Y:S01]  /*59f0*/  FMNMX.FTZ R72, R105, R72, !PT ;  /* 0x0000004869487209 */ /* 0x000fe20007810000 */
[----:B------:R-:W-:Y:S01]  /*5a00*/  STL [R1+0x38], R208 ;  /* 0x000038d001007387 */ /* 0x000fe20000100800 */
[----:B------:R-:W-:Y:S02]  /*5a10*/  FSEL R73, R20, -INF , !P0 ;  /* 0xff80000014497808 */ /* 0x000fe40004000000 */
[----:B------:R-:W-:Y:S01]  /*5a20*/  FMNMX.FTZ R72, R106, R72, !PT ;  /* 0x000000486a487209 */ /* 0x000fe20007810000 */
[----:B------:R-:W-:Y:S01]  /*5a30*/  LDSM.16.MT88.4 R128, [R212+0x1100] ;  /* 0x00110000d480783b */ /* 0x000fe20000004200 */
[----:B------:R-:W-:Y:S02]  /*5a40*/  ISETP.NE.AND P0, PT, R53, RZ, PT ;  /* 0x000000ff3500720c */ /* 0x000fe40003f05270 */
[----:B------:R-:W-:Y:S01]  /*5a50*/  FMNMX.FTZ R72, R107, R72, !PT ;  /* 0x000000486b487209 */ /* 0x000fe20007810000 */
[----:B------:R-:W-:Y:S01]  /*5a60*/  LDSM.16.MT88.4 R120, [R209+0x1100] ;  /* 0x00110000d178783b */ /* 0x000fe20000004200 */
[----:B------:R-:W-:-:S02]  /*5a70*/  ISETP.GT.AND P0, PT, R3, 0x9, !P0 ;  /* 0x000000090300780c */ /* 0x000fc40004704270 */
[----:B------:R-:W-:Y:S01]  /*5a80*/  FMNMX.FTZ R72, R108, R72, !PT ;  /* 0x000000486c487209 */ /* 0x000fe20007810000 */
[----:B------:R-:W-:Y:S01]  /*5a90*/  LDSM.16.MT88.4 R132, [R210+0x1100] ;  /* 0x00110000d284783b */ /* 0x000fe20000004200 */
[----:B------:R-:W-:Y:S02]  /*5aa0*/  ISETP.LT.OR P0, PT, R5, 0xa, P0 ;  /* 0x0000000a0500780c */ /* 0x000fe40000701670 */
[----:B------:R-:W-:Y:S02]  /*5ab0*/  FMNMX.FTZ R72, R148, R72, !PT ;  /* 0x0000004894487209 */ /* 0x000fe40007810000 */
[----:B------:R-:W-:Y:S02]  /*5ac0*/  FSEL R74, R19, -INF , !P0 ;  /* 0xff800000134a7808 */ /* 0x000fe40004000000 */
[----:B------:R-:W-:Y:S02]  /*5ad0*/  FMNMX.FTZ R72, R149, R72, !PT ;  /* 0x0000004895487209 */ /* 0x000fe40007810000 */
[----:B------:R-:W-:-:S02]  /*5ae0*/  ISETP.NE.AND P0, PT, R52, RZ, PT ;  /* 0x000000ff3400720c */ /* 0x000fc40003f05270 */
[----:B------:R-:W-:Y:S01]  /*5af0*/  FMNMX.FTZ R72, R150, R72, !PT ;  /* 0x0000004896487209 */ /* 0x000fe20007810000 */
[----:B------:R-:W-:Y:S01]  /*5b00*/  LDSM.16.MT88.4 R52, [R209+0x100] ;  /* 0x00010000d134783b */ /* 0x000fe20000004200 */
[----:B------:R-:W-:Y:S02]  /*5b10*/  ISETP.GT.AND P0, PT, R3, 0x10, !P0 ;  /* 0x000000100300780c */ /* 0x000fe40004704270 */
[----:B------:R-:W-:Y:S02]  /*5b20*/  FMNMX.FTZ R72, R151, R72, !PT ;  /* 0x0000004897487209 */ /* 0x000fe40007810000 */
[----:B------:R-:W-:Y:S02]  /*5b30*/  ISETP.LT.OR P0, PT, R5, 0x11, P0 ;  /* 0x000000110500780c */ /* 0x000fe40000701670 */
[----:B------:R-:W-:Y:S02]  /*5b40*/  FMNMX.FTZ R72, R156, R72, !PT ;  /* 0x000000489c487209 */ /* 0x000fe40007810000 */
[----:B------:R-:W-:-:S02]  /*5b50*/  FSEL R124, R18, -INF , !P0 ;  /* 0xff800000127c7808 */ /* 0x000fc40004000000 */
[----:B------:R-:W-:Y:S02]  /*5b60*/  FMNMX.FTZ R72, R158, R72, !PT ;  /* 0x000000489e487209 */ /* 0x000fe40007810000 */
[----:B------:R-:W-:Y:S02]  /*5b70*/  ISETP.NE.AND P0, PT, R51, RZ, PT ;  /* 0x000000ff3300720c */ /* 0x000fe40003f05270 */
[----:B------:R-:W-:Y:S02]  /*5b80*/  FMNMX.FTZ R72, R157, R72, !PT ;  /* 0x000000489d487209 */ /* 0x000fe40007810000 */
[----:B------:R-:W-:Y:S02]  /*5b90*/  ISETP.GT.AND P0, PT, R3, 0x11, !P0 ;  /* 0x000000110300780c */ /* 0x000fe40004704270 */
[----:B------:R-:W-:Y:S02]  /*5ba0*/  FMNMX.FTZ R72, R184, R72, !PT ;  /* 0x00000048b8487209 */ /* 0x000fe40007810000 */
[----:B------:R-:W-:-:S02]  /*5bb0*/  ISETP.LT.OR P0, PT, R5, 0x12, P0 ;  /* 0x000000120500780c */ /* 0x000fc40000701670 */
[----:B------:R-:W-:Y:S02]  /*5bc0*/  FMNMX.FTZ R72, R227, R72, !PT ;  /* 0x00000048e3487209 */ /* 0x000fe40007810000 */
[----:B------:R-:W-:Y:S02]  /*5bd0*/  FSEL R125, R17, -INF , !P0 ;  /* 0xff800000117d7808 */ /* 0x000fe40004000000 */
[----:B------:R-:W-:Y:S02]  /*5be0*/  FMNMX.FTZ R72, R203, R72, !PT ;  /* 0x00000048cb487209 */ /* 0x000fe40007810000 */
[----:B------:R-:W-:Y:S02]  /*5bf0*/  ISETP.NE.AND P0, PT, R50, RZ, PT ;  /* 0x000000ff3200720c */ /* 0x000fe40003f05270 */
[----:B------:R-:W-:Y:S02]  /*5c00*/  FMNMX.FTZ R72, R202, R72, !PT ;  /* 0x00000048ca487209 */ /* 0x000fe40007810000 */
[----:B------:R-:W-:-:S02]  /*5c10*/  ISETP.GT.AND P0, PT, R3, 0x18, !P0 ;  /* 0x000000180300780c */ /* 0x000fc40004704270 */
[----:B------:R-:W-:Y:S02]  /*5c20*/  FMNMX.FTZ R72, R201, R72, !PT ;  /* 0x00000048c9487209 */ /* 0x000fe40007810000 */
[----:B------:R-:W-:Y:S02]  /*5c30*/  ISETP.LT.OR P0, PT, R5, 0x19, P0 ;  /* 0x000000190500780c */ /* 0x000fe40000701670 */
[----:B------:R-:W-:Y:S01]  /*5c40*/  ISETP.GT.AND P6, PT, R3, 0x50, !P6 ;  /* 0x000000500300780c */ /* 0x000fe200077c4270 */
[----:B------:R-:W1:Y:S01]  /*5c50*/  SHFL.BFLY PT, R6, R72, 0x2, 0x1f ;  /* 0x0c401f0048067f89 */ /* 0x000e6200000e0000 */
[----:B------:R-:W-:Y:S02]  /*5c60*/  FSEL R126, R8, -INF , !P0 ;  /* 0xff800000087e7808 */ /* 0x000fe40004000000 */
[----:B------:R-:W-:Y:S02]  /*5c70*/  ISETP.NE.AND P0, PT, R49, RZ, PT ;  /* 0x000000ff3100720c */ /* 0x000fe40003f05270 */
[----:B------:R-:W-:-:S02]  /*5c80*/  ISETP.GT.AND P5, PT, R3, 0x51, !P5 ;  /* 0x000000510300780c */ /* 0x000fc40006fa4270 */
[C---:B------:R-:W-:Y:S02]  /*5c90*/  ISETP.GT.AND P0, PT, R3.reuse, 0x19, !P0 ;  /* 0x000000190300780c */ /* 0x040fe40004704270 */
[----:B------:R-:W-:Y:S02]  /*5ca0*/  ISETP.GT.AND P2, PT, R3, 0x58, !P2 ;  /* 0x000000580300780c */ /* 0x000fe40005744270 */
[----:B------:R-:W-:Y:S02]  /*5cb0*/  ISETP.LT.OR P0, PT, R5, 0x1a, P0 ;  /* 0x0000001a0500780c */ /* 0x000fe40000701670 */
[----:B------:R-:W-:Y:S02]  /*5cc0*/  ISETP.GT.AND P1, PT, R3, 0x59, !P1 ;  /* 0x000000590300780c */ /* 0x000fe40004f24270 */
[----:B------:R-:W-:Y:S02]  /*5cd0*/  FSEL R127, R27, -INF , !P0 ;  /* 0xff8000001b7f7808 */ /* 0x000fe40004000000 */
[----:B------:R-:W-:-:S02]  /*5ce0*/  ISETP.NE.AND P0, PT, R48, RZ, PT ;  /* 0x000000ff3000720c */ /* 0x000fc40003f05270 */
[----:B------:R-:W-:Y:S02]  /*5cf0*/  LEA R211, R2, R210, 0x1 ;  /* 0x000000d202d37211 */ /* 0x000fe400078e08ff */
[----:B------:R-:W-:Y:S02]  /*5d00*/  ISETP.GT.AND P0, PT, R3, 0x20, !P0 ;  /* 0x000000200300780c */ /* 0x000fe40004704270 */
[C---:B------:R-:W-:Y:S01]  /*5d10*/  ISETP.LT.OR P6, PT, R5.reuse, 0x51, P6 ;  /* 0x000000510500780c */ /* 0x040fe200037c1670 */
[----:B------:R-:W-:Y:S01]  /*5d20*/  LDSM.16.MT88.4 R88, [R211+0x100] ;  /* 0x00010000d358783b */ /* 0x000fe20000004200 */
[----:B-1----:R-:W-:Y:S02]  /*5d30*/  FMNMX.FTZ R72, R72, R6, !PT ;  /* 0x0000000648487209 */ /* 0x002fe40007810000 */
[C---:B------:R-:W-:Y:S01]  /*5d40*/  ISETP.LT.OR P0, PT, R5.reuse, 0x21, P0 ;  /* 0x000000210500780c */ /* 0x040fe20000701670 */
[----:B------:R-:W-:Y:S01]  /*5d50*/  LDSM.16.MT88.4 R136, [R211+0x1100] ;  /* 0x00110000d388783b */ /* 0x000fe20000004200 */
[----:B------:R-:W-:-:S02]  /*5d60*/  ISETP.LT.OR P5, PT, R5, 0x52, P5 ;  /* 0x000000520500780c */ /* 0x000fc40002fa1670 */
[----:B------:R-:W-:Y:S01]  /*5d70*/  FSEL R152, R25, -INF , !P0 ;  /* 0xff80000019987808 */ /* 0x000fe20004000000 */
[----:B------:R-:W1:Y:S01]  /*5d80*/  SHFL.BFLY PT, R6, R72, 0x1, 0x1f ;  /* 0x0c201f0048067f89 */ /* 0x000e6200000e0000 */
[----:B------:R-:W-:Y:S02]  /*5d90*/  ISETP.NE.AND P0, PT, R47, RZ, PT ;  /* 0x000000ff2f00720c */ /* 0x000fe40003f05270 */
[----:B------:R-:W-:Y:S02]  /*5da0*/  FSEL R163, R67, -INF , !P6 ;  /* 0xff80000043a37808 */ /* 0x000fe40007000000 */
[----:B------:R-:W-:Y:S02]  /*5db0*/  ISETP.GT.AND P0, PT, R3, 0x21, !P0 ;  /* 0x000000210300780c */ /* 0x000fe40004704270 */
[C---:B------:R-:W-:Y:S02]  /*5dc0*/  ISETP.LT.OR P2, PT, R5.reuse, 0x59, P2 ;  /* 0x000000590500780c */ /* 0x040fe40001741670 */
[----:B------:R-:W-:-:S02]  /*5dd0*/  ISETP.LT.OR P0, PT, R5, 0x22, P0 ;  /* 0x000000220500780c */ /* 0x000fc40000701670 */
[----:B------:R-:W-:Y:S02]  /*5de0*/  FSEL R168, R97, -INF , !P5 ;  /* 0xff80000061a87808 */ /* 0x000fe40006800000 */
[----:B------:R-:W-:Y:S02]  /*5df0*/  FSEL R153, R24, -INF , !P0 ;  /* 0xff80000018997808 */ /* 0x000fe40004000000 */
[----:B------:R-:W-:Y:S02]  /*5e00*/  ISETP.NE.AND P0, PT, R46, RZ, PT ;  /* 0x000000ff2e00720c */ /* 0x000fe40003f05270 */
[----:B------:R-:W-:Y:S02]  /*5e10*/  ISETP.LT.OR P1, PT, R5, 0x5a, P1 ;  /* 0x0000005a0500780c */ /* 0x000fe40000f21670 */
[----:B------:R-:W-:Y:S02]  /*5e20*/  ISETP.GT.AND P0, PT, R3, 0x28, !P0 ;  /* 0x000000280300780c */ /* 0x000fe40004704270 */
[----:B------:R-:W-:-:S02]  /*5e30*/  FSEL R169, R103, -INF , !P2 ;  /* 0xff80000067a97808 */ /* 0x000fc40005000000 */
[----:B------:R-:W-:Y:S02]  /*5e40*/  ISETP.LT.OR P0, PT, R5, 0x29, P0 ;  /* 0x000000290500780c */ /* 0x000fe40000701670 */
[----:B-1----:R-:W-:Y:S02]  /*5e50*/  FMNMX.FTZ R72, R72, R6, !PT ;  /* 0x0000000648487209 */ /* 0x002fe40007810000 */
[----:B------:R-:W-:Y:S02]  /*5e60*/  FMNMX.FTZ R6, R57, R58, !PT ;  /* 0x0000003a39067209 */ /* 0x000fe40007810000 */
[----:B------:R-:W-:Y:S01]  /*5e70*/  FSEL R154, R12, -INF , !P0 ;  /* 0xff8000000c9a7808 */ /* 0x000fe20004000000 */
[----:B------:R-:W-:Y:S01]  /*5e80*/  FMUL.FTZ R7, R72, c[0x0][0x2d0] ;  /* 0x0000b40048077a20 */ /* 0x000fe20000410000 */
[----:B------:R-:W-:Y:S02]  /*5e90*/  FMNMX.FTZ R6, R59, R6, !PT ;  /* 0x000000063b067209 */ /* 0x000fe40007810000 */
[----:B------:R-:W-:-:S02]  /*5ea0*/  ISETP.NE.AND P0, PT, R45, RZ, PT ;  /* 0x000000ff2d00720c */ /* 0x000fc40003f05270 */
[----:B------:R-:W-:Y:S02]  /*5eb0*/  FMNMX.FTZ R6, R60, R6, !PT ;  /* 0x000000063c067209 */ /* 0x000fe40007810000 */
        /* <DEDUP_REMOVED lines=13> */
[----:B------:R-:W-:Y:S02]  /*5f90*/  ISETP.NE.AND P0, PT, R43, RZ, PT ;  /* 0x000000ff2b00720c */ /* 0x000fe40003f05270 */
[----:B------:R-:W-:Y:S02]  /*5fa0*/  FMNMX.FTZ R6, R102, R6, !PT ;  /* 0x0000000666067209 */ /* 0x000fe40007810000 */
[----:B------:R-:W-:Y:S02]  /*5fb0*/  ISETP.GT.AND P0, PT, R3, 0x31, !P0 ;  /* 0x000000310300780c */ /* 0x000fe40004704270 */
[----:B------:R-:W-:-:S02]  /*5fc0*/  FMNMX.FTZ R6, R104, R6, !PT ;  /* 0x0000000668067209 */ /* 0x000fc40007810000 */
[----:B------:R-:W-:Y:S02]  /*5fd0*/  ISETP.LT.OR P0, PT, R5, 0x32, P0 ;  /* 0x000000320500780c */ /* 0x000fe40000701670 */
[----:B------:R-:W-:Y:S02]  /*5fe0*/  FMNMX.FTZ R6, R144, R6, !PT ;  /* 0x0000000690067209 */ /* 0x000fe40007810000 */
[----:B------:R-:W-:Y:S02]  /*5ff0*/  FSEL R174, R22, -INF , !P0 ;  /* 0xff80000016ae7808 */ /* 0x000fe40004000000 */
[----:B------:R-:W-:Y:S02]  /*6000*/  FMNMX.FTZ R6, R146, R6, !PT ;  /* 0x0000000692067209 */ /* 0x000fe40007810000 */
[----:B------:R-:W-:Y:S02]  /*6010*/  ISETP.NE.AND P0, PT, R42, RZ, PT ;  /* 0x000000ff2a00720c */ /* 0x000fe40003f05270 */
[----:B------:R-:W-:-:S02]  /*6020*/  FMNMX.FTZ R6, R145, R6, !PT ;  /* 0x0000000691067209 */ /* 0x000fc40007810000 */
[----:B------:R-:W-:Y:S02]  /*6030*/  ISETP.GT.AND P0, PT, R3, 0x38, !P0 ;  /* 0x000000380300780c */ /* 0x000fe40004704270 */
[----:B------:R-:W-:Y:S02]  /*6040*/  FMNMX.FTZ R6, R147, R6, !PT ;  /* 0x0000000693067209 */ /* 0x000fe40007810000 */
[----:B------:R-:W-:Y:S02]  /*6050*/  ISETP.LT.OR P0, PT, R5, 0x39, P0 ;  /* 0x000000390500780c */ /* 0x000fe40000701670 */
[----:B------:R-:W-:Y:S02]  /*6060*/  FMNMX.FTZ R6, R166, R6, !PT ;  /* 0x00000006a6067209 */ /* 0x000fe40007810000 */
[----:B------:R-:W-:Y:S02]  /*6070*/  FSEL R175, R10, -INF , !P0 ;  /* 0xff8000000aaf7808 */ /* 0x000fe40004000000 */
[----:B------:R-:W-:-:S02]  /*6080*/  ISETP.NE.AND P0, PT, R41, RZ, PT ;  /* 0x000000ff2900720c */ /* 0x000fc40003f05270 */
[----:B------:R-:W-:Y:S02]  /*6090*/  FMNMX.FTZ R6, R167, R6, !PT ;  /* 0x00000006a7067209 */ /* 0x000fe40007810000 */
[----:B------:R-:W-:Y:S02]  /*60a0*/  ISETP.GT.AND P0, PT, R3, 0x39, !P0 ;  /* 0x000000390300780c */ /* 0x000fe40004704270 */
[----:B------:R-:W-:Y:S02]  /*60b0*/  FMNMX.FTZ R6, R171, R6, !PT ;  /* 0x00000006ab067209 */ /* 0x000fe40007810000 */
[----:B------:R-:W-:Y:S02]  /*60c0*/  ISETP.LT.OR P0, PT, R5, 0x3a, P0 ;  /* 0x0000003a0500780c */ /* 0x000fe40000701670 */
[----:B------:R-:W-:Y:S02]  /*60d0*/  FMNMX.FTZ R6, R172, R6, !PT ;  /* 0x00000006ac067209 */ /* 0x000fe40007810000 */
[----:B------:R-:W-:-:S02]  /*60e0*/  FSEL R176, R9, -INF , !P0 ;  /* 0xff80000009b07808 */ /* 0x000fc40004000000 */
[----:B------:R-:W-:Y:S02]  /*60f0*/  ISETP.NE.AND P0, PT, R40, RZ, PT ;  /* 0x000000ff2800720c */ /* 0x000fe40003f05270 */
[----:B------:R-:W-:Y:S02]  /*6100*/  FMNMX.FTZ R6, R192, R6, !PT ;  /* 0x00000006c0067209 */ /* 0x000fe40007810000 */
[----:B------:R-:W-:Y:S02]  /*6110*/  ISETP.GT.AND P0, PT, R3, 0x40, !P0 ;  /* 0x000000400300780c */ /* 0x000fe40004704270 */
[----:B------:R-:W-:Y:S02]  /*6120*/  FMNMX.FTZ R6, R187, R6, !PT ;  /* 0x00000006bb067209 */ /* 0x000fe40007810000 */
[----:B------:R-:W-:Y:S02]  /*6130*/  ISETP.LT.OR P0, PT, R5, 0x41, P0 ;  /* 0x000000410500780c */ /* 0x000fe40000701670 */
[----:B------:R-:W-:-:S02]  /*6140*/  FMNMX.FTZ R6, R186, R6, !PT ;  /* 0x00000006ba067209 */ /* 0x000fc40007810000 */
[----:B------:R-:W-:Y:S02]  /*6150*/  FSEL R183, R16, -INF , !P0 ;  /* 0xff80000010b77808 */ /* 0x000fe40004000000 */
[----:B------:R-:W-:Y:S02]  /*6160*/  ISETP.NE.AND P0, PT, R39, RZ, PT ;  /* 0x000000ff2700720c */ /* 0x000fe40003f05270 */
[----:B------:R-:W-:Y:S02]  /*6170*/  FMNMX.FTZ R6, R185, R6, !PT ;  /* 0x00000006b9067209 */ /* 0x000fe40007810000 */
[----:B------:R-:W-:Y:S02]  /*6180*/  ISETP.GT.AND P0, PT, R3, 0x41, !P0 ;  /* 0x000000410300780c */ /* 0x000fe40004704270 */
[----:B------:R-:W-:Y:S01]  /*6190*/  FSEL R170, R101, -INF , !P1 ;  /* 0xff80000065aa7808 */ /* 0x000fe20004800000 */
[----:B------:R-:W1:Y:S01]  /*61a0*/  SHFL.BFLY PT, R8, R6, 0x2, 0x1f ;  /* 0x0c401f0006087f89 */ /* 0x000e6200000e0000 */
[----:B------:R-:W-:-:S04]  /*61b0*/  ISETP.LT.OR P0, PT, R5, 0x42, P0 ;  /* 0x000000420500780c */ /* 0x000fc80000701670 */
[----:B------:R-:W-:Y:S02]  /*61c0*/  FSEL R182, R15, -INF , !P0 ;  /* 0xff8000000fb67808 */ /* 0x000fe40004000000 */
[----:B------:R-:W-:-:S04]  /*61d0*/  ISETP.NE.AND P0, PT, R38, RZ, PT ;  /* 0x000000ff2600720c */ /* 0x000fc80003f05270 */
[----:B------:R-:W-:-:S04]  /*61e0*/  ISETP.GT.AND P0, PT, R3, 0x48, !P0 ;  /* 0x000000480300780c */ /* 0x000fc80004704270 */
[----:B------:R-:W-:-:S04]  /*61f0*/  ISETP.LT.OR P0, PT, R5, 0x49, P0 ;  /* 0x000000490500780c */ /* 0x000fc80000701670 */
[----:B------:R-:W-:Y:S02]  /*6200*/  FSEL R181, R26, -INF , !P0 ;  /* 0xff8000001ab57808 */ /* 0x000fe40004000000 */
[----:B------:R-:W-:Y:S02]  /*6210*/  ISETP.NE.AND P0, PT, R37, RZ, PT ;  /* 0x000000ff2500720c */ /* 0x000fe40003f05270 */
[----:B-1----:R-:W-:Y:S02]  /*6220*/  FMNMX.FTZ R6, R6, R8, !PT ;  /* 0x0000000806067209 */ /* 0x002fe40007810000 */
[----:B------:R-:W-:-:S03]  /*6230*/  ISETP.GT.AND P0, PT, R3, RZ, !P0 ;  /* 0x000000ff0300720c */ /* 0x000fc60004704270 */
[----:B------:R-:W1:Y:S01]  /*6240*/  SHFL.BFLY PT, R71, R6, 0x1, 0x1f ;  /* 0x0c201f0006477f89 */ /* 0x000e6200000e0000 */
[----:B------:R-:W-:-:S04]  /*6250*/  ISETP.LT.OR P0, PT, R5, 0x1, P0 ;  /* 0x000000010500780c */ /* 0x000fc80000701670 */
[----:B------:R-:W-:Y:S02]  /*6260*/  FSEL R68, R14, -INF , !P0 ;  /* 0xff8000000e447808 */ /* 0x000fe40004000000 */
[----:B------:R-:W-:-:S04]  /*6270*/  FSETP.NEU.FTZ.AND P0, PT, R72, -INF , PT ;  /* 0xff8000004800780b */ /* 0x000fc80003f1d000 */
[----:B------:R-:W-:-:S05]  /*6280*/  FSEL R7, R7, RZ, P0 ;  /* 0x000000ff07077208 */ /* 0x000fca0000000000 */
[--C-:B------:R-:W-:Y:S02]  /*6290*/  FFMA.FTZ R8, R61, c[0x0][0x2d0], -R7.reuse ;  /* 0x0000b4003d087a23 */ /* 0x100fe40000010807 */
[----:B------:R-:W-:Y:S02]  /*62a0*/  FFMA.FTZ R9, R65, c[0x0][0x2d0], -R7 ;  /* 0x0000b40041097a23 */ /* 0x000fe40000010807 */
[----:B------:R2:W-:Y:S01]  /*62b0*/  MUFU.EX2 R207, R8 ;  /* 0x0000000800cf7308 */ /* 0x0005e20000000800 */
[----:B-1----:R-:W-:-:S04]  /*62c0*/  FMNMX.FTZ R71, R6, R71, !PT ;  /* 0x0000004706477209 */ /* 0x002fc80007810000 */
[C---:B------:R-:W-:Y:S01]  /*62d0*/  FSETP.NEU.FTZ.AND P0, PT, R71.reuse, -INF , PT ;  /* 0xff8000004700780b */ /* 0x040fe20003f1d000 */
[----:B------:R-:W-:Y:S02]  /*62e0*/  FMUL.FTZ R6, R71, c[0x0][0x2d0] ;  /* 0x0000b40047067a20 */ /* 0x000fe40000410000 */
[----:B------:R1:W-:Y:S03]  /*62f0*/  MUFU.EX2 R213, R9 ;  /* 0x0000000900d57308 */ /* 0x0003e60000000800 */
[----:B------:R-:W-:Y:S01]  /*6300*/  FSEL R6, R6, RZ, P0 ;  /* 0x000000ff06067208 */ /* 0x000fe20000000000 */
[----:B--2---:R-:W-:Y:S01]  /*6310*/  FFMA.FTZ R8, R64, c[0x0][0x2d0], -R7 ;  /* 0x0000b40040087a23 */ /* 0x004fe20000010807 */
[----:B------:R-:W-:-:S03]  /*6320*/  ISETP.NE.AND P0, PT, R56, RZ, PT ;  /* 0x000000ff3800720c */ /* 0x000fc60003f05270 */
[----:B------:R-:W-:Y:S01]  /*6330*/  FFMA.FTZ R4, R60, c[0x0][0x2d0], -R6 ;  /* 0x0000b4003c047a23 */ /* 0x000fe20000010806 */
[----:B------:R2:W-:Y:S01]  /*6340*/  MUFU.EX2 R205, R8 ;  /* 0x0000000800cd7308 */ /* 0x0005e20000000800 */
[----:B------:R-:W-:-:S04]  /*6350*/  ISETP.GT.AND P0, PT, R3, 0x49, !P0 ;  /* 0x000000490300780c */ /* 0x000fc80004704270 */
[----:B------:R-:W-:Y:S01]  /*6360*/  ISETP.LT.OR P0, PT, R5, 0x4a, P0 ;  /* 0x0000004a0500780c */ /* 0x000fe20000701670 */
[----:B-1----:R-:W-:Y:S02]  /*6370*/  FFMA.FTZ R9, R76, c[0x0][0x2d0], -R7 ;  /* 0x0000b4004c097a23 */ /* 0x002fe40000010807 */
[----:B------:R-:W-:Y:S01]  /*6380*/  MUFU.EX2 R239, R4 ;  /* 0x0000000400ef7308 */ /* 0x000fe20000000800 */
[----:B------:R-:W-:Y:S01]  /*6390*/  FSEL R160, R94, -INF , !P0 ;  /* 0xff8000005ea07808 */ /* 0x000fe20004000000 */
[----:B------:R-:W1:Y:S01]  /*63a0*/  LDSM.16.MT88.4 R76, [R212+0x100] ;  /* 0x00010000d44c783b */ /* 0x000e620000004200 */
[----:B--2---:R-:W-:-:S05]  /*63b0*/  FMNMX.FTZ R8, R75, R92, !PT ;  /* 0x0000005c4b087209 */ /* 0x004fca0007810000 */
[----:B------:R2:W3:Y:S01]  /*63c0*/  MUFU.EX2 R236, R9 ;  /* 0x0000000900ec7308 */ /* 0x0004e20000000800 */
[----:B------:R-:W-:-:S04]  /*63d0*/  FMNMX.FTZ R8, R98, R8, !PT ;  /* 0x0000000862087209 */ /* 0x000fc80007810000 */
[----:B------:R-:W-:-:S04]  /*63e0*/  FMNMX.FTZ R8, R100, R8, !PT ;  /* 0x0000000864087209 */ /* 0x000fc80007810000 */
[----:B------:R-:W-:-:S04]  /*63f0*/  FMNMX.FTZ R8, R140, R8, !PT ;  /* 0x000000088c087209 */ /* 0x000fc80007810000 */
[----:B------:R-:W-:Y:S01]  /*6400*/  FMNMX.FTZ R3, R141, R8, !PT ;  /* 0x000000088d037209 */ /* 0x000fe20007810000 */
[--C-:B--2---:R-:W-:Y:S01]  /*6410*/  FFMA.FTZ R9, R57, c[0x0][0x2d0], -R6.reuse ;  /* 0x0000b40039097a23 */ /* 0x104fe20000010806 */
[----:B------:R-:W-:Y:S02]  /*6420*/  FMNMX.FTZ R8, R68, R69, !PT ;  /* 0x0000004544087209 */ /* 0x000fe40007810000 */
[----:B------:R-:W-:Y:S01]  /*6430*/  FMNMX.FTZ R0, R142, R3, !PT ;  /* 0x000000038e007209 */ /* 0x000fe20007810000 */
[----:B------:R-:W-:Y:S01]  /*6440*/  MUFU.EX2 R244, R9 ;  /* 0x0000000900f47308 */ /* 0x000fe20000000800 */
[----:B------:R-:W-:Y:S01]  /*6450*/  FMNMX.FTZ R3, R73, R8, !PT ;  /* 0x0000000849037209 */ /* 0x000fe20007810000 */
[----:B------:R-:W-:Y:S01]  /*6460*/  FFMA.FTZ R8, R58, c[0x0][0x2d0], -R6 ;  /* 0x0000b4003a087a23 */ /* 0x000fe20000010806 */
[----:B------:R-:W-:Y:S02]  /*6470*/  FMNMX.FTZ R0, R143, R0, !PT ;  /* 0x000000008f007209 */ /* 0x000fe40007810000 */
[----:B------:R-:W-:-:S02]  /*6480*/  FMNMX.FTZ R3, R74, R3, !PT ;  /* 0x000000034a037209 */ /* 0x000fc40007810000 */
[----:B------:R-:W-:Y:S01]  /*6490*/  FMNMX.FTZ R0, R161, R0, !PT ;  /* 0x00000000a1007209 */ /* 0x000fe20007810000 */
[----:B------:R2:W4:Y:S01]  /*64a0*/  MUFU.EX2 R243, R8 ;  /* 0x0000000800f37308 */ /* 0x0005220000000800 */
[----:B------:R-:W-:Y:S02]  /*64b0*/  FMNMX.FTZ R3, R124, R3, !PT ;  /* 0x000000037c037209 */ /* 0x000fe40007810000 */
[----:B------:R-:W-:Y:S02]  /*64c0*/  FMNMX.FTZ R0, R162, R0, !PT ;  /* 0x00000000a2007209 */ /* 0x000fe40007810000 */
[----:B------:R-:W-:Y:S02]  /*64d0*/  FMNMX.FTZ R3, R125, R3, !PT ;  /* 0x000000037d037209 */ /* 0x000fe40007810000 */
[----:B------:R-:W-:Y:S02]  /*64e0*/  FMNMX.FTZ R0, R164, R0, !PT ;  /* 0x00000000a4007209 */ /* 0x000fe40007810000 */
[----:B------:R-:W-:-:S02]  /*64f0*/  FMNMX.FTZ R3, R126, R3, !PT ;  /* 0x000000037e037209 */ /* 0x000fc40007810000 */
[----:B------:R-:W-:Y:S02]  /*6500*/  FMNMX.FTZ R0, R165, R0, !PT ;  /* 0x00000000a5007209 */ /* 0x000fe40007810000 */
[----:B------:R-:W-:Y:S01]  /*6510*/  FMNMX.FTZ R2, R127, R3, !PT ;  /* 0x000000037f027209 */ /* 0x000fe20007810000 */
[----:B------:R-:W-:Y:S01]  /*6520*/  FFMA.FTZ R3, R84, c[0x0][0x2d0], -R7 ;  /* 0x0000b40054037a23 */ /* 0x000fe20000010807 */
[----:B------:R-:W-:Y:S01]  /*6530*/  FMNMX.FTZ R0, R179, R0, !PT ;  /* 0x00000000b3007209 */ /* 0x000fe20007810000 */
[----:B--2---:R-:W-:Y:S01]  /*6540*/  FFMA.FTZ R8, R59, c[0x0][0x2d0], -R6 ;  /* 0x0000b4003b087a23 */ /* 0x004fe20000010806 */
[----:B------:R-:W-:Y:S01]  /*6550*/  FMNMX.FTZ R2, R152, R2, !PT ;  /* 0x0000000298027209 */ /* 0x000fe20007810000 */
[----:B------:R2:W-:Y:S01]  /*6560*/  MUFU.EX2 R198, R3 ;  /* 0x0000000300c67308 */ /* 0x0005e20000000800 */
[----:B------:R-:W-:Y:S01]  /*6570*/  FMNMX.FTZ R0, R178, R0, !PT ;  /* 0x00000000b2007209 */ /* 0x000fe20007810000 */
[----:B------:R-:W-:Y:S01]  /*6580*/  LDSM.16.MT88.4 R56, [R211+0x900] ;  /* 0x00090000d338783b */ /* 0x000fe20000004200 */
[----:B------:R-:W-:-:S02]  /*6590*/  FMNMX.FTZ R2, R153, R2, !PT ;  /* 0x0000000299027209 */ /* 0x000fc40007810000 */
[----:B------:R-:W-:Y:S02]  /*65a0*/  FMNMX.FTZ R0, R177, R0, !PT ;  /* 0x00000000b1007209 */ /* 0x000fe40007810000 */
[----:B---3--:R-:W-:Y:S01]  /*65b0*/  F2FP.BF16.PACK_AB R10, R236, R213 ;  /* 0x000000d5ec0a723e */ /* 0x008fe200000010ff */
[----:B------:R3:W1:Y:S01]  /*65c0*/  MUFU.EX2 R208, R8 ;  /* 0x0000000800d07308 */ /* 0x0006620000000800 */
[----:B----4-:R-:W-:Y:S02]  /*65d0*/  F2FP.BF16.PACK_AB R9, R243, R244 ;  /* 0x000000f4f309723e */ /* 0x010fe400000010ff */
[----:B--2---:R-:W-:Y:S02]  /*65e0*/  FMNMX.FTZ R3, R154, R2, !PT ;  /* 0x000000029a037209 */ /* 0x004fe40007810000 */
[----:B------:R-:W-:Y:S01]  /*65f0*/  FMNMX.FTZ R2, R180, R0, !PT ;  /* 0x00000000b4027209 */ /* 0x000fe20007810000 */
[----:B------:R-:W-:Y:S01]  /*6600*/  FFMA.FTZ R0, R85, c[0x0][0x2d0], -R7 ;  /* 0x0000b40055007a23 */ /* 0x000fe20000010807 */
[----:B------:R-:W-:Y:S01]  /*6610*/  FMNMX.FTZ R3, R155, R3, !PT ;  /* 0x000000039b037209 */ /* 0x000fe20007810000 */
[----:B------:R-:W-:Y:S01]  /*6620*/  LDSM.16.MT88.4 R84, [R209+0x900] ;  /* 0x00090000d154783b */ /* 0x000fe20000004200 */
[----:B------:R-:W-:Y:S01]  /*6630*/  FMNMX.FTZ R2, R188, R2, !PT ;  /* 0x00000002bc027209 */ /* 0x000fe20007810000 */
[----:B------:R2:W4:Y:S01]  /*6640*/  MUFU.EX2 R242, R0 ;  /* 0x0000000000f27308 */ /* 0x0005220000000800 */
[----:B------:R-:W-:-:S02]  /*6650*/  FMNMX.FTZ R3, R173, R3, !PT ;  /* 0x00000003ad037209 */ /* 0x000fc40007810000 */
[----:B------:R-:W-:Y:S02]  /*6660*/  FMNMX.FTZ R2, R189, R2, !PT ;  /* 0x00000002bd027209 */ /* 0x000fe40007810000 */
[----:B------:R-:W-:Y:S02]  /*6670*/  FMNMX.FTZ R3, R174, R3, !PT ;  /* 0x00000003ae037209 */ /* 0x000fe40007810000 */
[----:B---3--:R-:W-:Y:S02]  /*6680*/  F2FP.BF16.PACK_AB R8, R205, R207 ;  /* 0x000000cfcd08723e */ /* 0x008fe400000010ff */
[----:B------:R-:W-:Y:S02]  /*6690*/  FMNMX.FTZ R3, R175, R3, !PT ;  /* 0x00000003af037209 */ /* 0x000fe40007810000 */
[----:B-1----:R-:W-:Y:S02]  /*66a0*/  F2FP.BF16.PACK_AB R11, R239, R208 ;  /* 0x000000d0ef0b723e */ /* 0x002fe400000010ff */
[----:B------:R-:W-:Y:S01]  /*66b0*/  FMNMX.FTZ R3, R176, R3, !PT ;  /* 0x00000003b0037209 */ /* 0x000fe20007810000 */
[----:B--2---:R-:W-:-:S03]  /*66c0*/  FFMA.FTZ R0, R93, c[0x0][0x2d0], -R7 ;  /* 0x0000b4005d007a23 */ /* 0x004fc60000010807 */
[----:B------:R-:W-:Y:S01]  /*66d0*/  FMNMX.FTZ R3, R183, R3, !PT ;  /* 0x00000003b7037209 */ /* 0x000fe20007810000 */
[----:B------:R-:W-:Y:S01]  /*66e0*/  HMMA.16816.F32.BF16 R32, R8, R52, RZ ;  /* 0x000000340820723c */ /* 0x000fe200000418ff */
[----:B----4-:R-:W-:Y:S01]  /*66f0*/  F2FP.BF16.PACK_AB R12, R242, R198 ;  /* 0x000000c6f20c723e */ /* 0x010fe200000010ff */
[----:B------:R1:W-:Y:S01]  /*6700*/  MUFU.EX2 R245, R0 ;  /* 0x0000000000f57308 */ /* 0x0003e20000000800 */
[----:B------:R-:W-:-:S04]  /*6710*/  FMNMX.FTZ R3, R182, R3, !PT ;  /* 0x00000003b6037209 */ /* 0x000fc80007810000 */
[----:B------:R-:W-:Y:S01]  /*6720*/  FMNMX.FTZ R3, R181, R3, !PT ;  /* 0x00000003b5037209 */ /* 0x000fe20007810000 */
[----:B------:R-:W-:Y:S03]  /*6730*/  HMMA.16816.F32.BF16 R28, R8, R76, RZ ;  /* 0x0000004c081c723c */ /* 0x000fe600000418ff */
[----:B------:R-:W-:-:S04]  /*6740*/  FMNMX.FTZ R3, R160, R3, !PT ;  /* 0x00000003a0037209 */ /* 0x000fc80007810000 */
[----:B------:R-:W-:Y:S01]  /*6750*/  FMNMX.FTZ R3, R163, R3, !PT ;  /* 0x00000003a3037209 */ /* 0x000fe20007810000 */
[C---:B------:R-:W-:Y:S01]  /*6760*/  HMMA.16816.F32.BF16 R24, R8.reuse, R80, RZ ;  /* 0x000000500818723c */ /* 0x040fe200000418ff */
[----:B-1----:R-:W-:Y:S01]  /*6770*/  FMNMX.FTZ R0, R193, R2, !PT ;  /* 0x00000002c1007209 */ /* 0x002fe20007810000 */
[----:B------:R-:W-:Y:S01]  /*6780*/  FFMA.FTZ R2, R96, c[0x0][0x2d0], -R7 ;  /* 0x0000b40060027a23 */ /* 0x000fe20000010807 */
[----:B------:R-:W-:Y:S02]  /*6790*/  FMNMX.FTZ R3, R168, R3, !PT ;  /* 0x00000003a8037209 */ /* 0x000fe40007810000 */
[----:B------:R-:W-:Y:S01]  /*67a0*/  FMNMX.FTZ R0, R194, R0, !PT ;  /* 0x00000000c2007209 */ /* 0x000fe20007810000 */
[----:B------:R1:W2:Y:S01]  /*67b0*/  MUFU.EX2 R237, R2 ;  /* 0x0000000200ed7308 */ /* 0x0002a20000000800 */
[----:B------:R-:W-:Y:S01]  /*67c0*/  FMNMX.FTZ R3, R169, R3, !PT ;  /* 0x00000003a9037209 */ /* 0x000fe20007810000 */
[----:B------:R-:W-:Y:S01]  /*67d0*/  HMMA.16816.F32.BF16 R16, R8, R88, RZ ;  /* 0x000000580810723c */ /* 0x000fe200000418ff */
[----:B------:R-:W-:-:S02]  /*67e0*/  FMNMX.FTZ R0, R195, R0, !PT ;  /* 0x00000000c3007209 */ /* 0x000fc40007810000 */
[----:B------:R-:W-:Y:S02]  /*67f0*/  FMNMX.FTZ R3, R170, R3, !PT ;  /* 0x00000003aa037209 */ /* 0x000fe40007810000 */
[----:B------:R-:W-:-:S03]  /*6800*/  FMNMX.FTZ R0, R196, R0, !PT ;  /* 0x00000000c4007209 */ /* 0x000fc60007810000 */
[----:B------:R-:W3:Y:S01]  /*6810*/  SHFL.BFLY PT, R5, R3, 0x2, 0x1f ;  /* 0x0c401f0003057f89 */ /* 0x000ee200000e0000 */
[----:B------:R-:W-:Y:S01]  /*6820*/  FMNMX.FTZ R0, R200, R0, !PT ;  /* 0x00000000c8007209 */ /* 0x000fe20007810000 */
[----:B------:R-:W-:Y:S03]  /*6830*/  HMMA.16816.F32.BF16 R20, R8, R54, RZ ;  /* 0x000000360814723c */ /* 0x000fe600000418ff */
[----:B------:R-:W-:Y:S01]  /*6840*/  FMNMX.FTZ R0, R197, R0, !PT ;  /* 0x00000000c5007209 */ /* 0x000fe20007810000 */
[----:B-1----:R-:W-:Y:S01]  /*6850*/  FFMA.FTZ R2, R62, c[0x0][0x2d0], -R6 ;  /* 0x0000b4003e027a23 */ /* 0x002fe20000010806 */
[----:B--2---:R-:W-:-:S03]  /*6860*/  F2FP.BF16.PACK_AB R14, R237, R245 ;  /* 0x000000f5ed0e723e */ /* 0x004fc600000010ff */
[----:B------:R-:W1:Y:S01]  /*6870*/  SHFL.BFLY PT, R4, R0, 0x2, 0x1f ;  /* 0x0c401f0000047f89 */ /* 0x000e6200000e0000 */
[----:B------:R2:W-:Y:S01]  /*6880*/  MUFU.EX2 R199, R2 ;  /* 0x0000000200c77308 */ /* 0x0005e20000000800 */
[C---:B------:R-:W-:Y:S08]  /*6890*/  HMMA.16816.F32.BF16 R36, R8.reuse, R78, RZ ;  /* 0x0000004e0824723c */ /* 0x040ff000000418ff */
[----:B------:R-:W-:Y:S01]  /*68a0*/  HMMA.16816.F32.BF16 R40, R8, R82, RZ ;  /* 0x000000520828723c */ /* 0x000fe200000418ff */
[----:B---3--:R-:W-:Y:S01]  /*68b0*/  FMNMX.FTZ R3, R3, R5, !PT ;  /* 0x0000000503037209 */ /* 0x008fe20007810000 */
[----:B--2---:R-:W-:-:S06]  /*68c0*/  FFMA.FTZ R2, R63, c[0x0][0x2d0], -R6 ;  /* 0x0000b4003f027a23 */ /* 0x004fcc0000010806 */
[----:B------:R-:W-:Y:S01]  /*68d0*/  HMMA.16816.F32.BF16 R8, R8, R90, RZ ;  /* 0x0000005a0808723c */ /* 0x000fe200000418ff */
[----:B------:R-:W2:Y:S01]  /*68e0*/  SHFL.BFLY PT, R5, R3, 0x1, 0x1f ;  /* 0x0c201f0003057f89 */ /* 0x000ea200000e0000 */
[----:B------:R3:W4:Y:S03]  /*68f0*/  MUFU.EX2 R232, R2 ;  /* 0x0000000200e87308 */ /* 0x0007260000000800 */
[----:B------:R-:W-:Y:S01]  /*6900*/  LDSM.16.MT88.4 R60, [R210+0x900] ;  /* 0x00090000d23c783b */ /* 0x000fe20000004200 */
[----:B-1----:R-:W-:-:S05]  /*6910*/  FMNMX.FTZ R0, R0, R4, !PT ;  /* 0x0000000400007209 */ /* 0x002fca0007810000 */
[----:B------:R-:W1:Y:S01]  /*6920*/  SHFL.BFLY PT, R4, R0, 0x1, 0x1f ;  /* 0x0c201f0000047f89 */ /* 0x000e6200000e0000 */
[--C-:B---3--:R-:W-:Y:S01]  /*6930*/  FFMA.FTZ R2, R66, c[0x0][0x2d0], -R6.reuse ;  /* 0x0000b40042027a23 */ /* 0x108fe20000010806 */
[----:B----4-:R-:W-:Y:S02]  /*6940*/  F2FP.BF16.PACK_AB R13, R232, R199 ;  /* 0x000000c7e80d723e */ /* 0x010fe400000010ff */
[----:B------:R-:W3:Y:S01]  /*6950*/  LDSM.16.MT88.4 R64, [R212+0x900] ;  /* 0x00090000d440783b */ /* 0x000ee20000004200 */
[----:B------:R4:W-:Y:S01]  /*6960*/  MUFU.EX2 R116, R2 ;  /* 0x0000000200747308 */ /* 0x0009e20000000800 */
[----:B--2---:R-:W-:Y:S01]  /*6970*/  FMNMX.FTZ R3, R5, R3, !PT ;  /* 0x0000000305037209 */ /* 0x004fe20007810000 */
[--C-:B----4-:R-:W-:Y:S01]  /*6980*/  FFMA.FTZ R2, R70, c[0x0][0x2d0], -R6.reuse ;  /* 0x0000b40046027a23 */ /* 0x110fe20000010806 */
[----:B-1----:R-:W-:Y:S01]  /*6990*/  FMNMX.FTZ R70, R0, R4, !PT ;  /* 0x0000000400467209 */ /* 0x002fe20007810000 */
[----:B------:R-:W-:-:S04]  /*69a0*/  FFMA.FTZ R0, R102, c[0x0][0x2d0], -R6 ;  /* 0x0000b40066007a23 */ /* 0x000fc80000010806 */
[----:B------:R1:W2:Y:S01]  /*69b0*/  MUFU.EX2 R204, R2 ;  /* 0x0000000200cc7308 */ /* 0x0002a20000000800 */
[----:B------:R-:W-:-:S07]  /*69c0*/  FSETP.NEU.FTZ.AND P0, PT, R70, -INF , PT ;  /* 0xff8000004600780b */ /* 0x000fce0003f1d000 */
[----:B------:R4:W-:Y:S01]  /*69d0*/  MUFU.EX2 R206, R0 ;  /* 0x0000000000ce7308 */ /* 0x0009e20000000800 */
[----:B-1----:R-:W-:Y:S01]  /*69e0*/  FFMA.FTZ R2, R105, c[0x0][0x2d0], -R7 ;  /* 0x0000b40069027a23 */ /* 0x002fe20000010807 */
[----:B--2---:R-:W-:-:S06]  /*69f0*/  F2FP.BF16.PACK_AB R15, R204, R116 ;  /* 0x00000074cc0f723e */ /* 0x004fcc00000010ff */
[----:B------:R1:W-:Y:S01]  /*6a00*/  MUFU.EX2 R241, R2 ;  /* 0x0000000200f17308 */ /* 0x0003e20000000800 */
[----:B----4-:R-:W-:Y:S01]  /*6a10*/  FFMA.FTZ R0, R104, c[0x0][0x2d0], -R6 ;  /* 0x0000b40068007a23 */ /* 0x010fe20000010806 */
[C---:B------:R-:W-:Y:S06]  /*6a20*/  HMMA.16816.F32.BF16 R48, R12.reuse, R84, R32 ;  /* 0x000000540c30723c */ /* 0x040fec0000041820 */
[----:B------:R-:W-:Y:S02]  /*6a30*/  MUFU.EX2 R234, R0 ;  /* 0x0000000000ea7308 */ /* 0x000fe40000000800 */
[----:B---3--:R-:W-:Y:S01]  /*6a40*/  HMMA.16816.F32.BF16 R44, R12, R64, R28 ;  /* 0x000000400c2c723c */ /* 0x008fe2000004181c */
[----:B-1----:R-:W-:-:S05]  /*6a50*/  FFMA.FTZ R2, R106, c[0x0][0x2d0], -R7 ;  /* 0x0000b4006a027a23 */ /* 0x002fca0000010807 */
[----:B------:R1:W2:Y:S02]  /*6a60*/  MUFU.EX2 R191, R2 ;  /* 0x0000000200bf7308 */ /* 0x0002a40000000800 */
[C---:B------:R-:W-:Y:S08]  /*6a70*/  HMMA.16816.F32.BF16 R32, R12.reuse, R60, R24 ;  /* 0x0000003c0c20723c */ /* 0x040ff00000041818 */
[----:B------:R-:W-:Y:S01]  /*6a80*/  HMMA.16816.F32.BF16 R28, R12, R56, R16 ;  /* 0x000000380c1c723c */ /* 0x000fe20000041810 */
[----:B-1----:R-:W-:-:S07]  /*6a90*/  FFMA.FTZ R2, R107, c[0x0][0x2d0], -R7 ;  /* 0x0000b4006b027a23 */ /* 0x002fce0000010807 */
[C---:B------:R-:W-:Y:S01]  /*6aa0*/  HMMA.16816.F32.BF16 R24, R12.reuse, R86, R20 ;  /* 0x000000560c18723c */ /* 0x040fe20000041814 */
[----:B------:R1:W-:Y:S07]  /*6ab0*/  MUFU.EX2 R109, R2 ;  /* 0x00000002006d7308 */ /* 0x0003ee0000000800 */
[C---:B------:R-:W-:Y:S08]  /*6ac0*/  HMMA.16816.F32.BF16 R20, R12.reuse, R66, R36 ;  /* 0x000000420c14723c */ /* 0x040ff00000041824 */
[----:B------:R-:W-:Y:S01]  /*6ad0*/  HMMA.16816.F32.BF16 R16, R12, R62, R40 ;  /* 0x0000003e0c10723c */ /* 0x000fe20000041828 */
[----:B-1----:R-:W-:-:S04]  /*6ae0*/  FFMA.FTZ R2, R108, c[0x0][0x2d0], -R7 ;  /* 0x0000b4006c027a23 */ /* 0x002fc80000010807 */
[----:B------:R1:W-:Y:S03]  /*6af0*/  MUFU.EX2 R231, R2 ;  /* 0x0000000200e77308 */ /* 0x0003e60000000800 */
[----:B------:R-:W-:Y:S07]  /*6b00*/  HMMA.16816.F32.BF16 R12, R12, R58, R8 ;  /* 0x0000003a0c0c723c */ /* 0x000fee0000041808 */
[----:B--2---:R-:W-:-:S02]  /*6b10*/  F2FP.BF16.PACK_AB R8, R191, R241 ;  /* 0x000000f1bf08723e */ /* 0x004fc400000010ff */
[----:B------:R-:W-:Y:S01]  /*6b20*/  F2FP.BF16.PACK_AB R11, R234, R206 ;  /* 0x000000ceea0b723e */ /* 0x000fe200000010ff */
[----:B-1----:R-:W-:-:S04]  /*6b30*/  FFMA.FTZ R2, R95, c[0x0][0x2d0], -R6 ;  /* 0x0000b4005f027a23 */ /* 0x002fc80000010806 */
[----:B------:R1:W-:Y:S02]  /*6b40*/  MUFU.EX2 R240, R2 ;  /* 0x0000000200f07308 */ /* 0x0003e40000000800 */
[----:B-1----:R-:W-:-:S06]  /*6b50*/  FFMA.FTZ R2, R99, c[0x0][0x2d0], -R6 ;  /* 0x0000b40063027a23 */ /* 0x002fcc0000010806 */
[----:B------:R1:W2:Y:S02]  /*6b60*/  MUFU.EX2 R190, R2 ;  /* 0x0000000200be7308 */ /* 0x0002a40000000800 */
[----:B-1----:R-:W-:Y:S01]  /*6b70*/  FMUL.FTZ R2, R70, c[0x0][0x2d0] ;  /* 0x0000b40046027a20 */ /* 0x002fe20000410000 */
[----:B--2---:R-:W-:-:S04]  /*6b80*/  F2FP.BF16.PACK_AB R9, R190, R240 ;  /* 0x000000f0be09723e */ /* 0x004fc800000010ff */
[----:B------:R-:W-:Y:S02]  /*6b90*/  FSEL R2, R2, RZ, P0 ;  /* 0x000000ff02027208 */ /* 0x000fe40000000000 */
[----:B------:R-:W-:-:S03]  /*6ba0*/  FSETP.NEU.FTZ.AND P0, PT, R3, -INF , PT ;  /* 0xff8000000300780b */ /* 0x000fc60003f1d000 */
[--C-:B------:R-:W-:Y:S02]  /*6bb0*/  FFMA.FTZ R0, R75, c[0x0][0x2d0], -R2.reuse ;  /* 0x0000b4004b007a23 */ /* 0x100fe40000010802 */
[----:B------:R-:W-:Y:S02]  /*6bc0*/  FFMA.FTZ R4, R100, c[0x0][0x2d0], -R2 ;  /* 0x0000b40064047a23 */ /* 0x000fe40000010802 */
[----:B------:R1:W-:Y:S01]  /*6bd0*/  MUFU.EX2 R214, R0 ;  /* 0x0000000000d67308 */ /* 0x0003e20000000800 */
[----:B------:R-:W-:-:S05]  /*6be0*/  IMAD.MOV.U32 R75, RZ, RZ, R109 ;  /* 0x000000ffff4b7224 */ /* 0x000fca00078e006d */
[----:B------:R-:W-:Y:S02]  /*6bf0*/  F2FP.BF16.PACK_AB R10, R231, R75 ;  /* 0x0000004be70a723e */ /* 0x000fe400000010ff */
[----:B------:R-:W-:Y:S05]  /*6c00*/  MUFU.EX2 R159, R4 ;  /* 0x00000004009f7308 */ /* 0x000fea0000000800 */
[----:B------:R-:W-:Y:S01]  /*6c10*/  HMMA.16816.F32.BF16 R108, R8, R128, R44 ;  /* 0x00000080086c723c */ /* 0x000fe2000004182c */
[----:B-1----:R-:W-:-:S04]  /*6c20*/  FFMA.FTZ R0, R92, c[0x0][0x2d0], -R2 ;  /* 0x0000b4005c007a23 */ /* 0x002fc80000010802 */
[----:B------:R1:W2:Y:S03]  /*6c30*/  MUFU.EX2 R215, R0 ;  /* 0x0000000000d77308 */ /* 0x0002a60000000800 */
[C---:B------:R-:W-:Y:S08]  /*6c40*/  HMMA.16816.F32.BF16 R104, R8.reuse, R120, R48 ;  /* 0x000000780868723c */ /* 0x040ff00000041830 */
[----:B------:R-:W-:Y:S01]  /*6c50*/  HMMA.16816.F32.BF16 R112, R8, R132, R32 ;  /* 0x000000840870723c */ /* 0x000fe20000041820 */
[----:B-1----:R-:W-:-:S07]  /*6c60*/  FFMA.FTZ R0, R98, c[0x0][0x2d0], -R2 ;  /* 0x0000b40062007a23 */ /* 0x002fce0000010802 */
[C---:B------:R-:W-:Y:S01]  /*6c70*/  HMMA.16816.F32.BF16 R44, R8.reuse, R122, R24 ;  /* 0x0000007a082c723c */ /* 0x040fe20000041818 */
[----:B------:R1:W3:Y:S07]  /*6c80*/  MUFU.EX2 R235, R0 ;  /* 0x0000000000eb7308 */ /* 0x0002ee0000000800 */
[C---:B------:R-:W-:Y:S08]  /*6c90*/  HMMA.16816.F32.BF16 R92, R8.reuse, R130, R20 ;  /* 0x00000082085c723c */ /* 0x040ff00000041814 */
[----:B------:R-:W-:Y:S01]  /*6ca0*/  HMMA.16816.F32.BF16 R96, R8, R134, R16 ;  /* 0x000000860860723c */ /* 0x000fe20000041810 */
[----:B-1----:R-:W-:-:S05]  /*6cb0*/  FMUL.FTZ R0, R3, c[0x0][0x2d0] ;  /* 0x0000b40003007a20 */ /* 0x002fca0000410000 */
[----:B------:R-:W-:Y:S02]  /*6cc0*/  FSEL R0, R0, RZ, P0 ;  /* 0x000000ff00007208 */ /* 0x000fe40000000000 */
[----:B------:R-:W-:Y:S03]  /*6cd0*/  HMMA.16816.F32.BF16 R100, R8, R138, R12 ;  /* 0x0000008a0864723c */ /* 0x000fe6000004180c */
[----:B------:R-:W-:-:S04]  /*6ce0*/  FFMA.FTZ R4, R68, c[0x0][0x2d0], -R0 ;  /* 0x0000b40044047a23 */ /* 0x000fc80000010800 */
[----:B------:R1:W-:Y:S02]  /*6cf0*/  MUFU.EX2 R238, R4 ;  /* 0x0000000400ee7308 */ /* 0x0003e40000000800 */
[----:B-1----:R-:W-:Y:S02]  /*6d00*/  FFMA.FTZ R4, R69, c[0x0][0x2d0], -R0 ;  /* 0x0000b40045047a23 */ /* 0x002fe40000010800 */
[----:B------:R-:W-:-:S04]  /*6d10*/  IMAD.MOV.U32 R69, RZ, RZ, R116 ;  /* 0x000000ffff457224 */ /* 0x000fc800078e0074 */
[----:B------:R1:W4:Y:S01]  /*6d20*/  MUFU.EX2 R217, R4 ;  /* 0x0000000400d97308 */ /* 0x0003220000000800 */
[----:B------:R-:W-:Y:S07]  /*6d30*/  HMMA.16816.F32.BF16 R116, R8, R136, R28 ;  /* 0x000000880874723c */ /* 0x000fee000004181c */
[----:B--2---:R-:W-:Y:S02]  /*6d40*/  F2FP.BF16.PACK_AB R8, R215, R214 ;  /* 0x000000d6d708723e */ /* 0x004fe400000010ff */
[----:B---3--:R-:W-:Y:S01]  /*6d50*/  F2FP.BF16.PACK_AB R10, R159, R235 ;  /* 0x000000eb9f0a723e */ /* 0x008fe200000010ff */
[----:B-1----:R-:W-:Y:S01]  /*6d60*/  FFMA.FTZ R4, R73, c[0x0][0x2d0], -R0 ;  /* 0x0000b40049047a23 */ /* 0x002fe20000010800 */
[----:B----4-:R-:W-:-:S03]  /*6d70*/  F2FP.BF16.PACK_AB R9, R217, R238 ;  /* 0x000000eed909723e */ /* 0x010fc600000010ff */
[----:B------:R1:W-:Y:S02]  /*6d80*/  MUFU.EX2 R230, R4 ;  /* 0x0000000400e67308 */ /* 0x0003e40000000800 */
[----:B-1----:R-:W-:Y:S02]  /*6d90*/  FFMA.FTZ R4, R74, c[0x0][0x2d0], -R0 ;  /* 0x0000b4004a047a23 */ /* 0x002fe40000010800 */
[----:B------:R-:W-:-:S04]  /*6da0*/  IMAD.MOV.U32 R74, RZ, RZ, R236 ;  /* 0x000000ffff4a7224 */ /* 0x000fc800078e00ec */
[----:B------:R1:W2:Y:S02]  /*6db0*/  MUFU.EX2 R68, R4 ;  /* 0x0000000400447308 */ /* 0x0002a40000000800 */
[----:B-1----:R-:W-:Y:S01]  /*6dc0*/  FFMA.FTZ R4, R140, c[0x0][0x2d0], -R2 ;  /* 0x0000b4008c047a23 */ /* 0x002fe20000010802 */
[----:B--2---:R-:W-:-:S05]  /*6dd0*/  F2FP.BF16.PACK_AB R11, R68, R230 ;  /* 0x000000e6440b723e */ /* 0x004fca00000010ff */
[----:B------:R1:W-:Y:S02]  /*6de0*/  MUFU.EX2 R216, R4 ;  /* 0x0000000400d87308 */ /* 0x0003e40000000800 */
[C---:B------:R-:W-:Y:S07]  /*6df0*/  HMMA.16816.F32.BF16 R16, R8.reuse, R80, RZ ;  /* 0x000000500810723c */ /* 0x040fee00000418ff */
[----:B------:R-:W-:Y:S01]  /*6e00*/  MOV R80, R245 ;  /* 0x000000f500507202 */ /* 0x000fe20000000f00 */
[----:B------:R-:W-:Y:S01]  /*6e10*/  HMMA.16816.F32.BF16 R28, R8, R52, RZ ;  /* 0x00000034081c723c */ /* 0x000fe200000418ff */
[----:B-1----:R-:W-:-:S04]  /*6e20*/  FFMA.FTZ R4, R141, c[0x0][0x2d0], -R2 ;  /* 0x0000b4008d047a23 */ /* 0x002fc80000010802 */
[----:B------:R1:W-:Y:S03]  /*6e30*/  MUFU.EX2 R252, R4 ;  /* 0x0000000400fc7308 */ /* 0x0003e60000000800 */
[C---:B------:R-:W-:Y:S07]  /*6e40*/  HMMA.16816.F32.BF16 R32, R8.reuse, R82, RZ ;  /* 0x000000520820723c */ /* 0x040fee00000418ff */
[----:B------:R-:W-:Y:S01]  /*6e50*/  IMAD.MOV.U32 R82, RZ, RZ, R243 ;  /* 0x000000ffff527224 */ /* 0x000fe200078e00f3 */
[----:B------:R-:W-:Y:S01]  /*6e60*/  HMMA.16816.F32.BF16 R40, R8, R54, RZ ;  /* 0x000000360828723c */ /* 0x000fe200000418ff */
[----:B------:R-:W2:Y:S01]  /*6e70*/  LDSM.16.MT88.4 R52, [R209+0x1900] ;  /* 0x00190000d134783b */ /* 0x000ea20000004200 */
[----:B-1----:R-:W-:-:S06]  /*6e80*/  FFMA.FTZ R4, R142, c[0x0][0x2d0], -R2 ;  /* 0x0000b4008e047a23 */ /* 0x002fcc0000010802 */
[C---:B------:R-:W-:Y:S01]  /*6e90*/  HMMA.16816.F32.BF16 R24, R8.reuse, R76, RZ ;  /* 0x0000004c0818723c */ /* 0x040fe200000418ff */
[----:B------:R1:W3:Y:S07]  /*6ea0*/  MUFU.EX2 R5, R4 ;  /* 0x0000000400057308 */ /* 0x0002ee0000000800 */
[C---:B------:R-:W-:Y:S08]  /*6eb0*/  HMMA.16816.F32.BF16 R36, R8.reuse, R78, RZ ;  /* 0x0000004e0824723c */ /* 0x040ff000000418ff */
[----:B------:R-:W-:Y:S01]  /*6ec0*/  HMMA.16816.F32.BF16 R12, R8, R88, RZ ;  /* 0x00000058080c723c */ /* 0x000fe200000418ff */
[----:B-1----:R-:W-:-:S02]  /*6ed0*/  FFMA.FTZ R4, R143, c[0x0][0x2d0], -R2 ;  /* 0x0000b4008f047a23 */ /* 0x002fc40000010802 */
[----:B---3--:R-:W-:Y:S02]  /*6ee0*/  IMAD.MOV.U32 R83, RZ, RZ, R5 ;  /* 0x000000ffff537224 */ /* 0x008fe400078e0005 */
[----:B------:R1:W3:Y:S03]  /*6ef0*/  MUFU.EX2 R236, R4 ;  /* 0x0000000400ec7308 */ /* 0x0002e60000000800 */
[----:B------:R-:W-:Y:S01]  /*6f00*/  HMMA.16816.F32.BF16 R20, R8, R90, RZ ;  /* 0x0000005a0814723c */ /* 0x000fe200000418ff */
[----:B------:R-:W-:-:S06]  /*6f10*/  IMAD.MOV.U32 R5, RZ, RZ, R244 ;  /* 0x000000ffff057224 */ /* 0x000fcc00078e00f4 */
[----:B------:R-:W-:Y:S01]  /*6f20*/  F2FP.BF16.PACK_AB R8, R252, R216 ;  /* 0x000000d8fc08723e */ /* 0x000fe200000010ff */
        /* <DEDUP_REMOVED lines=11> */
[----:B---3--:R-:W-:-:S05]  /*6fe0*/  F2FP.BF16.PACK_AB R11, R250, R251 ;  /* 0x000000fbfa0b723e */ /* 0x008fca00000010ff */
[----:B------:R1:W-:Y:S02]  /*6ff0*/  MUFU.EX2 R81, R4 ;  /* 0x0000000400517308 */ /* 0x0003e40000000800 */
[C---:B------:R-:W-:Y:S07]  /*7000*/  HMMA.16816.F32.BF16 R76, R8.reuse, R84, R28 ;  /* 0x00000054084c723c */ /* 0x040fee000004181c */
[----:B------:R-:W-:Y:S01]  /*7010*/  IMAD.MOV.U32 R31, RZ, RZ, R241 ;  /* 0x000000ffff1f7224 */ /* 0x000fe200078e00f1 */
[----:B------:R-:W-:Y:S01]  /*7020*/  HMMA.16816.F32.BF16 R140, R8, R60, R16 ;  /* 0x0000003c088c723c */ /* 0x000fe20000041810 */
[----:B------:R-:W-:Y:S01]  /*7030*/  MOV R30, R159 ;  /* 0x0000009f001e7202 */ /* 0x000fe20000000f00 */
[----:B------:R-:W-:-:S02]  /*7040*/  IMAD.MOV.U32 R29, RZ, RZ, R240 ;  /* 0x000000ffff1d7224 */ /* 0x000fc400078e00f0 */
[----:B-1----:R-:W-:-:S03]  /*7050*/  FFMA.FTZ R4, R149, c[0x0][0x2d0], -R7 ;  /* 0x0000b40095047a23 */ /* 0x002fc60000010807 */
[----:B------:R-:W-:Y:S01]  /*7060*/  IMAD.MOV.U32 R19, RZ, RZ, R242 ;  /* 0x000000ffff137224 */ /* 0x000fe200078e00f2 */
[----:B------:R1:W-:Y:S01]  /*7070*/  MUFU.EX2 R73, R4 ;  /* 0x0000000400497308 */ /* 0x0003e20000000800 */
[C---:B------:R-:W-:Y:S08]  /*7080*/  HMMA.16816.F32.BF16 R124, R8.reuse, R64, R24 ;  /* 0x00000040087c723c */ /* 0x040ff00000041818 */
[----:B------:R-:W-:Y:S01]  /*7090*/  HMMA.16816.F32.BF16 R84, R8, R86, R40 ;  /* 0x000000560854723c */ /* 0x000fe20000041828 */
[----:B-1----:R-:W-:-:S07]  /*70a0*/  FFMA.FTZ R4, R150, c[0x0][0x2d0], -R7 ;  /* 0x0000b40096047a23 */ /* 0x002fce0000010807 */
[C---:B------:R-:W-:Y:S01]  /*70b0*/  HMMA.16816.F32.BF16 R64, R8.reuse, R66, R36 ;  /* 0x000000420840723c */ /* 0x040fe20000041824 */
[----:B------:R1:W3:Y:S07]  /*70c0*/  MUFU.EX2 R48, R4 ;  /* 0x0000000400307308 */ /* 0x0002ee0000000800 */
[----:B------:R-:W-:Y:S01]  /*70d0*/  HMMA.16816.F32.BF16 R88, R8, R62, R32 ;  /* 0x0000003e0858723c */ /* 0x000fe20000041820 */
[----:B------:R-:W-:Y:S01]  /*70e0*/  LDSM.16.MT88.4 R60, [R209+0x2100] ;  /* 0x00210000d13c783b */ /* 0x000fe20000004200 */
[----:B-1----:R-:W-:Y:S01]  /*70f0*/  FFMA.FTZ R4, R151, c[0x0][0x2d0], -R7 ;  /* 0x0000b40097047a23 */ /* 0x002fe20000010807 */
[----:B---3--:R-:W-:-:S05]  /*7100*/  MOV R18, R48 ;  /* 0x0000003000127202 */ /* 0x008fca0000000f00 */
[----:B------:R-:W-:Y:S01]  /*7110*/  HMMA.16816.F32.BF16 R148, R8, R56, R12 ;  /* 0x000000380894723c */ /* 0x000fe2000004180c */
[----:B------:R-:W-:Y:S01]  /*7120*/  LDSM.16.MT88.4 R48, [R212+0x1900] ;  /* 0x00190000d430783b */ /* 0x000fe20000004200 */
[----:B------:R1:W-:Y:S02]  /*7130*/  MUFU.EX2 R249, R4 ;  /* 0x0000000400f97308 */ /* 0x0003e40000000800 */
[----:B-1----:R-:W-:-:S06]  /*7140*/  FFMA.FTZ R4, R156, c[0x0][0x2d0], -R7 ;  /* 0x0000b4009c047a23 */ /* 0x002fcc0000010807 */
[----:B------:R1:W-:Y:S02]  /*7150*/  MUFU.EX2 R246, R4 ;  /* 0x0000000400f67308 */ /* 0x0003e40000000800 */
[----:B-1----:R-:W-:-:S06]  /*7160*/  FFMA.FTZ R4, R144, c[0x0][0x2d0], -R6 ;  /* 0x0000b40090047a23 */ /* 0x002fcc0000010806 */
[----:B------:R1:W-:Y:S02]  /*7170*/  MUFU.EX2 R245, R4 ;  /* 0x0000000400f57308 */ /* 0x0003e40000000800 */
[----:B-1----:R-:W-:-:S06]  /*7180*/  FFMA.FTZ R4, R146, c[0x0][0x2d0], -R6 ;  /* 0x0000b40092047a23 */ /* 0x002fcc0000010806 */
[----:B------:R1:W3:Y:S02]  /*7190*/  MUFU.EX2 R244, R4 ;  /* 0x0000000400f47308 */ /* 0x0002e40000000800 */
[----:B-1----:R-:W-:-:S06]  /*71a0*/  FFMA.FTZ R4, R145, c[0x0][0x2d0], -R6 ;  /* 0x0000b40091047a23 */ /* 0x002fcc0000010806 */
[----:B------:R1:W-:Y:S02]  /*71b0*/  MUFU.EX2 R241, R4 ;  /* 0x0000000400f17308 */ /* 0x0003e40000000800 */
[----:B-1----:R-:W-:Y:S02]  /*71c0*/  FFMA.FTZ R4, R147, c[0x0][0x2d0], -R6 ;  /* 0x0000b40093047a23 */ /* 0x002fe40000010806 */
[----:B------:R-:W1:Y:S04]  /*71d0*/  LDSM.16.MT88.4 R144, [R210+0x1900] ;  /* 0x00190000d290783b */ /* 0x000e680000004200 */
[----:B------:R4:W1:Y:S02]  /*71e0*/  MUFU.EX2 R243, R4 ;  /* 0x0000000400f37308 */ /* 0x0008640000000800 */
[----:B----4-:R-:W-:-:S06]  /*71f0*/  FFMA.FTZ R4, R158, c[0x0][0x2d0], -R7 ;  /* 0x0000b4009e047a23 */ /* 0x010fcc0000010807 */
[----:B------:R4:W1:Y:S02]  /*7200*/  MUFU.EX2 R242, R4 ;  /* 0x0000000400f27308 */ /* 0x0008640000000800 */
[----:B----4-:R-:W-:Y:S02]  /*7210*/  FFMA.FTZ R4, R157, c[0x0][0x2d0], -R7 ;  /* 0x0000b4009d047a23 */ /* 0x010fe40000010807 */
[----:B------:R-:W-:Y:S01]  /*7220*/  HMMA.16816.F32.BF16 R156, R8, R58, R20 ;  /* 0x0000003a089c723c */ /* 0x000fe20000041814 */
[----:B------:R-:W4:Y:S03]  /*7230*/  LDSM.16.MT88.4 R56, [R211+0x1900] ;  /* 0x00190000d338783b */ /* 0x000f260000004200 */
[----:B------:R2:W-:Y:S03]  /*7240*/  MUFU.EX2 R240, R4 ;  /* 0x0000000400f07308 */ /* 0x0005e60000000800 */
[----:B------:R-:W-:-:S02]  /*7250*/  F2FP.BF16.PACK_AB R8, R73, R81 ;  /* 0x000000514908723e */ /* 0x000fc400000010ff */
[----:B---3--:R-:W-:Y:S02]  /*7260*/  F2FP.BF16.PACK_AB R9, R244, R245 ;  /* 0x000000f5f409723e */ /* 0x008fe400000010ff */
[----:B------:R-:W-:Y:S02]  /*7270*/  F2FP.BF16.PACK_AB R10, R249, R18 ;  /* 0x00000012f90a723e */ /* 0x000fe400000010ff */
[----:B-1----:R-:W-:Y:S01]  /*7280*/  F2FP.BF16.PACK_AB R11, R243, R241 ;  /* 0x000000f1f30b723e */ /* 0x002fe200000010ff */
[----:B--2---:R-:W-:-:S06]  /*7290*/  FFMA.FTZ R4, R184, c[0x0][0x2d0], -R7 ;  /* 0x0000b400b8047a23 */ /* 0x004fcc0000010807 */
[----:B------:R-:W-:Y:S01]  /*72a0*/  HMMA.16816.F32.BF16 R40, R8, R52, R104 ;  /* 0x000000340828723c */ /* 0x000fe20000041868 */
[----:B------:R-:W-:-:S06]  /*72b0*/  IMAD.MOV.U32 R184, RZ, RZ, R82 ;  /* 0x000000ffffb87224 */ /* 0x000fcc00078e0052 */
[----:B------:R-:W-:Y:S01]  /*72c0*/  MOV R104, R239 ;  /* 0x000000ef00687202 */ /* 0x000fe20000000f00 */
[C---:B------:R-:W-:Y:S01]  /*72d0*/  HMMA.16816.F32.BF16 R24, R8.reuse, R144, R112 ;  /* 0x000000900818723c */ /* 0x040fe20000041870 */
[----:B------:R1:W-:Y:S01]  /*72e0*/  MUFU.EX2 R239, R4 ;  /* 0x0000000400ef7308 */ /* 0x0003e20000000800 */
[----:B------:R-:W-:Y:S02]  /*72f0*/  IMAD.MOV.U32 R107, RZ, RZ, R29 ;  /* 0x000000ffff6b7224 */ /* 0x000fe400078e001d */
[----:B------:R-:W-:Y:S02]  /*7300*/  IMAD.MOV.U32 R106, RZ, RZ, R30 ;  /* 0x000000ffff6a7224 */ /* 0x000fe400078e001e */
[----:B------:R-:W-:Y:S01]  /*7310*/  IMAD.MOV.U32 R105, RZ, RZ, R31 ;  /* 0x000000ffff697224 */ /* 0x000fe200078e001f */
[----:B------:R-:W-:Y:S01]  /*7320*/  MOV R115, R18 ;  /* 0x0000001200737202 */ /* 0x000fe20000000f00 */
[----:B------:R-:W-:Y:S01]  /*7330*/  IMAD.MOV.U32 R112, RZ, RZ, R235 ;  /* 0x000000ffff707224 */ /* 0x000fe200078e00eb */
[----:B------:R-:W-:Y:S01]  /*7340*/  HMMA.16816.F32.BF16 R20, R8, R146, R96 ;  /* 0x000000920814723c */ /* 0x000fe20000041860 */
[----:B------:R-:W-:Y:S01]  /*7350*/  MOV R114, R83 ;  /* 0x0000005300727202 */ /* 0x000fe20000000f00 */
[----:B------:R-:W-:-:S05]  /*7360*/  IMAD.MOV.U32 R113, RZ, RZ, R80 ;  /* 0x000000ffff717224 */ /* 0x000fca00078e0050 */
[----:B------:R-:W-:Y:S01]  /*7370*/  IMAD.MOV.U32 R98, RZ, RZ, R234 ;  /* 0x000000ffff627224 */ /* 0x000fe200078e00ea */
[----:B------:R-:W-:Y:S01]  /*7380*/  MOV R96, R231 ;  /* 0x000000e700607202 */ /* 0x000fe20000000f00 */
[----:B-1----:R-:W-:Y:S01]  /*7390*/  FFMA.FTZ R4, R166, c[0x0][0x2d0], -R6 ;  /* 0x0000b400a6047a23 */ /* 0x002fe20000010806 */
[C---:B------:R-:W-:Y:S01]  /*73a0*/  HMMA.16816.F32.BF16 R36, R8.reuse, R54, R44 ;  /* 0x000000360824723c */ /* 0x040fe2000004182c */
[----:B------:R-:W-:Y:S01]  /*73b0*/  IMAD.MOV.U32 R166, RZ, RZ, R238 ;  /* 0x000000ffffa67224 */ /* 0x000fe200078e00ee */
[----:B------:R-:W-:Y:S01]  /*73c0*/  MOV R99, R81 ;  /* 0x0000005100637202 */ /* 0x000fe20000000f00 */
[----:B------:R1:W-:Y:S01]  /*73d0*/  MUFU.EX2 R238, R4 ;  /* 0x0000000400ee7308 */ /* 0x0003e20000000800 */
[----:B------:R-:W-:Y:S01]  /*73e0*/  IMAD.MOV.U32 R97, RZ, RZ, R232 ;  /* 0x000000ffff617224 */ /* 0x000fe200078e00e8 */
[----:B------:R-:W2:Y:S02]  /*73f0*/  LDSM.16.MT88.4 R80, [R212+0x2100] ;  /* 0x00210000d450783b */ /* 0x000ea40000004200 */
[----:B------:R-:W-:Y:S01]  /*7400*/  IMAD.MOV.U32 R47, RZ, RZ, R19 ;  /* 0x000000ffff2f7224 */ /* 0x000fe200078e0013 */
[C---:B------:R-:W-:Y:S01]  /*7410*/  HMMA.16816.F32.BF16 R28, R8.reuse, R50, R92 ;  /* 0x00000032081c723c */ /* 0x040fe2000004185c */
[----:B------:R-:W3:Y:S07]  /*7420*/  LDSM.16.MT88.4 R92, [R210+0x2100] ;  /* 0x00210000d25c783b */ /* 0x000eee0000004200 */
[----:B----4-:R-:W-:Y:S01]  /*7430*/  HMMA.16816.F32.BF16 R16, R8, R56, R116 ;  /* 0x000000380810723c */ /* 0x010fe20000041874 */
[----:B-1----:R-:W-:-:S02]  /*7440*/  FFMA.FTZ R4, R167, c[0x0][0x2d0], -R6 ;  /* 0x0000b400a7047a23 */ /* 0x002fc40000010806 */
[----:B------:R-:W-:Y:S02]  /*7450*/  IMAD.MOV.U32 R167, RZ, RZ, R237 ;  /* 0x000000ffffa77224 */ /* 0x000fe400078e00ed */
[----:B------:R1:W4:Y:S02]  /*7460*/  MUFU.EX2 R237, R4 ;  /* 0x0000000400ed7308 */ /* 0x0003240000000800 */
[----:B------:R-:W-:Y:S01]  /*7470*/  MOV R118, R204 ;  /* 0x000000cc00767202 */ /* 0x000fe20000000f00 */
[----:B------:R-:W-:Y:S01]  /*7480*/  HMMA.16816.F32.BF16 R12, R8, R58, R100 ;  /* 0x0000003a080c723c */ /* 0x000fe20000041864 */
[----:B------:R-:W2:Y:S01]  /*7490*/  LDSM.16.MT88.4 R100, [R211+0x2100] ;  /* 0x00210000d364783b */ /* 0x000ea20000004200 */
[----:B------:R-:W-:Y:S01]  /*74a0*/  IMAD.MOV.U32 R116, RZ, RZ, R5 ;  /* 0x000000ffff747224 */ /* 0x000fe200078e0005 */
[----:B------:R-:W-:Y:S01]  /*74b0*/  MOV R117, R75 ;  /* 0x0000004b00757202 */ /* 0x000fe20000000f00 */
[----:B------:R-:W-:Y:S02]  /*74c0*/  IMAD.MOV.U32 R5, RZ, RZ, R198 ;  /* 0x000000ffff057224 */ /* 0x000fe400078e00c6 */
[----:B------:R-:W-:-:S02]  /*74d0*/  IMAD.MOV.U32 R119, RZ, RZ, R199 ;  /* 0x000000ffff777224 */ /* 0x000fc400078e00c7 */
[----:B------:R-:W-:Y:S01]  /*74e0*/  HMMA.16816.F32.BF16 R32, R8, R48, R108 ;  /* 0x000000300820723c */ /* 0x000fe2000004186c */
[----:B-1----:R-:W-:-:S06]  /*74f0*/  FFMA.FTZ R4, R171, c[0x0][0x2d0], -R6 ;  /* 0x0000b400ab047a23 */ /* 0x002fcc0000010806 */
[----:B------:R-:W-:Y:S01]  /*7500*/  F2FP.BF16.PACK_AB R8, R242, R246 ;  /* 0x000000f6f208723e */ /* 0x000fe200000010ff */
[----:B------:R-:W-:Y:S01]  /*7510*/  IMAD.MOV.U32 R171, RZ, RZ, R236 ;  /* 0x000000ffffab7224 */ /* 0x000fe200078e00ec */
[----:B----4-:R-:W-:Y:S01]  /*7520*/  F2FP.BF16.PACK_AB R9, R237, R238 ;  /* 0x000000eeed09723e */ /* 0x010fe200000010ff */
[----:B------:R1:W-:Y:S01]  /*7530*/  MUFU.EX2 R236, R4 ;  /* 0x0000000400ec7308 */ /* 0x0003e20000000800 */
[----:B------:R-:W-:Y:S01]  /*7540*/  F2FP.BF16.PACK_AB R10, R239, R240 ;  /* 0x000000f0ef0a723e */ /* 0x000fe200000010ff */
[----:B-1----:R-:W-:-:S06]  /*7550*/  FFMA.FTZ R4, R172, c[0x0][0x2d0], -R6 ;  /* 0x0000b400ac047a23 */ /* 0x002fcc0000010806 */
[----:B------:R1:W4:Y:S02]  /*7560*/  MUFU.EX2 R235, R4 ;  /* 0x0000000400eb7308 */ /* 0x0003240000000800 */
[----:B-1----:R-:W-:Y:S01]  /*7570*/  FFMA.FTZ R4, R161, c[0x0][0x2d0], -R2 ;  /* 0x0000b400a1047a23 */ /* 0x002fe20000010802 */
[----:B----4-:R-:W-:Y:S01]  /*7580*/  F2FP.BF16.PACK_AB R11, R235, R236 ;  /* 0x000000eceb0b723e */ /* 0x010fe200000010ff */
[----:B------:R-:W-:-:S04]  /*7590*/  IMAD.MOV.U32 R161, RZ, RZ, R205 ;  /* 0x000000ffffa17224 */ /* 0x000fc800078e00cd */
[----:B------:R1:W-:Y:S02]  /*75a0*/  MUFU.EX2 R234, R4 ;  /* 0x0000000400ea7308 */ /* 0x0003e40000000800 */
[C---:B------:R-:W-:Y:S08]  /*75b0*/  HMMA.16816.F32.BF16 R40, R8.reuse, R60, R40 ;  /* 0x0000003c0828723c */ /* 0x040ff00000041828 */
[----:B------:R-:W-:Y:S01]  /*75c0*/  HMMA.16816.F32.BF16 R36, R8, R62, R36 ;  /* 0x0000003e0824723c */ /* 0x000fe20000041824 */
[----:B-1----:R-:W-:-:S02]  /*75d0*/  FFMA.FTZ R4, R162, c[0x0][0x2d0], -R2 ;  /* 0x0000b400a2047a23 */ /* 0x002fc40000010802 */
[----:B------:R-:W-:Y:S02]  /*75e0*/  IMAD.MOV.U32 R162, RZ, RZ, R207 ;  /* 0x000000ffffa27224 */ /* 0x000fe400078e00cf */
[----:B------:R1:W4:Y:S03]  /*75f0*/  MUFU.EX2 R232, R4 ;  /* 0x0000000400e87308 */ /* 0x0003260000000800 */
[C---:B--2---:R-:W-:Y:S08]  /*7600*/  HMMA.16816.F32.BF16 R32, R8.reuse, R80, R32 ;  /* 0x000000500820723c */ /* 0x044ff00000041820 */
[----:B------:R-:W-:Y:S01]  /*7610*/  HMMA.16816.F32.BF16 R28, R8, R82, R28 ;  /* 0x00000052081c723c */ /* 0x000fe2000004181c */
[----:B-1----:R-:W-:-:S07]  /*7620*/  FFMA.FTZ R4, R164, c[0x0][0x2d0], -R2 ;  /* 0x0000b400a4047a23 */ /* 0x002fce0000010802 */
[C---:B---3--:R-:W-:Y:S01]  /*7630*/  HMMA.16816.F32.BF16 R24, R8.reuse, R92, R24 ;  /* 0x0000005c0818723c */ /* 0x048fe20000041818 */
[----:B------:R-:W-:Y:S02]  /*7640*/  IMAD.MOV.U32 R164, RZ, RZ, R230 ;  /* 0x000000ffffa47224 */ /* 0x000fe400078e00e6 */
[----:B------:R1:W-:Y:S05]  /*7650*/  MUFU.EX2 R230, R4 ;  /* 0x0000000400e67308 */ /* 0x0003ea0000000800 */
[C---:B------:R-:W-:Y:S08]  /*7660*/  HMMA.16816.F32.BF16 R20, R8.reuse, R94, R20 ;  /* 0x0000005e0814723c */ /* 0x040ff00000041814 */
[----:B------:R-:W-:Y:S01]  /*7670*/  HMMA.16816.F32.BF16 R16, R8, R100, R16 ;  /* 0x000000640810723c */ /* 0x000fe20000041810 */
[----:B-1----:R-:W-:-:S02]  /*7680*/  FFMA.FTZ R4, R165, c[0x0][0x2d0], -R2 ;  /* 0x0000b400a5047a23 */ /* 0x002fc40000010802 */
[----:B------:R-:W-:Y:S02]  /*7690*/  IMAD.MOV.U32 R165, RZ, RZ, R206 ;  /* 0x000000ffffa57224 */ /* 0x000fe400078e00ce */
[----:B------:R1:W2:Y:S03]  /*76a0*/  MUFU.EX2 R231, R4 ;  /* 0x0000000400e77308 */ /* 0x0002a60000000800 */
[----:B------:R-:W-:Y:S07]  /*76b0*/  HMMA.16816.F32.BF16 R12, R8, R102, R12 ;  /* 0x00000066080c723c */ /* 0x000fee000004180c */
[----:B----4-:R-:W-:Y:S01]  /*76c0*/  F2FP.BF16.PACK_AB R8, R232, R234 ;  /* 0x000000eae808723e */ /* 0x010fe200000010ff */
[----:B-1----:R-:W-:Y:S01]  /*76d0*/  FFMA.FTZ R4, R152, c[0x0][0x2d0], -R0 ;  /* 0x0000b40098047a23 */ /* 0x002fe20000010800 */
[----:B--2---:R-:W-:Y:S01]  /*76e0*/  F2FP.BF16.PACK_AB R10, R231, R230 ;  /* 0x000000e6e70a723e */ /* 0x004fe200000010ff */
[----:B------:R-:W-:-:S02]  /*76f0*/  IMAD.MOV.U32 R152, RZ, RZ, R184 ;  /* 0x000000ffff987224 */ /* 0x000fc400078e00b8 */
[----:B------:R1:W-:Y:S02]  /*7700*/  MUFU.EX2 R206, R4 ;  /* 0x0000000400ce7308 */ /* 0x0003e40000000800 */
[----:B-1----:R-:W-:Y:S01]  /*7710*/  FFMA.FTZ R4, R153, c[0x0][0x2d0], -R0 ;  /* 0x0000b40099047a23 */ /* 0x002fe20000010800 */
[----:B------:R-:W-:-:S05]  /*7720*/  MOV R153, R47 ;  /* 0x0000002f00997202 */ /* 0x000fca0000000f00 */
[----:B------:R1:W2:Y:S02]  /*7730*/  MUFU.EX2 R207, R4 ;  /* 0x0000000400cf7308 */ /* 0x0002a40000000800 */
[----:B-1----:R-:W-:Y:S01]  /*7740*/  FFMA.FTZ R4, R154, c[0x0][0x2d0], -R0 ;  /* 0x0000b4009a047a23 */ /* 0x002fe20000010800 */
[----:B------:R-:W-:Y:S02]  /*7750*/  MOV R154, R191 ;  /* 0x000000bf009a7202 */ /* 0x000fe40000000f00 */
[----:B--2---:R-:W-:-:S03]  /*7760*/  F2FP.BF16.PACK_AB R9, R207, R206 ;  /* 0x000000cecf09723e */ /* 0x004fc600000010ff */
[----:B------:R1:W-:Y:S02]  /*7770*/  MUFU.EX2 R205, R4 ;  /* 0x0000000400cd7308 */ /* 0x0003e40000000800 */
[----:B-1----:R-:W-:Y:S02]  /*7780*/  FFMA.FTZ R4, R155, c[0x0][0x2d0], -R0 ;  /* 0x0000b4009b047a23 */ /* 0x002fe40000010800 */
[----:B------:R-:W-:-:S04]  /*7790*/  IMAD.MOV.U32 R155, RZ, RZ, R190 ;  /* 0x000000ffff9b7224 */ /* 0x000fc800078e00be */
[----:B------:R1:W2:Y:S02]  /*77a0*/  MUFU.EX2 R204, R4 ;  /* 0x0000000400cc7308 */ /* 0x0002a40000000800 */
[----:B-1----:R-:W-:Y:S01]  /*77b0*/  FFMA.FTZ R4, R227, c[0x0][0x2d0], -R7 ;  /* 0x0000b400e3047a23 */ /* 0x002fe20000010807 */
[----:B--2---:R-:W-:-:S05]  /*77c0*/  F2FP.BF16.PACK_AB R11, R204, R205 ;  /* 0x000000cdcc0b723e */ /* 0x004fca00000010ff */
[----:B------:R1:W-:Y:S02]  /*77d0*/  MUFU.EX2 R190, R4 ;  /* 0x0000000400be7308 */ /* 0x0003e40000000800 */
[C---:B------:R-:W-:Y:S08]  /*77e0*/  HMMA.16816.F32.BF16 R44, R8.reuse, R122, R84 ;  /* 0x0000007a082c723c */ /* 0x040ff00000041854 */
[----:B------:R-:W-:Y:S01]  /*77f0*/  HMMA.16816.F32.BF16 R140, R8, R132, R140 ;  /* 0x00000084088c723c */ /* 0x000fe2000004188c */
[----:B-1----:R-:W-:Y:S01]  /*7800*/  FFMA.FTZ R4, R203, c[0x0][0x2d0], -R7 ;  /* 0x0000b400cb047a23 */ /* 0x002fe20000010807 */
[----:B------:R-:W-:-:S03]  /*7810*/  MOV R203, R73 ;  /* 0x0000004900cb7202 */ /* 0x000fc60000000f00 */
[----:B------:R1:W-:Y:S03]  /*7820*/  MUFU.EX2 R198, R4 ;  /* 0x0000000400c67308 */ /* 0x0003e60000000800 */
[C---:B------:R-:W-:Y:S07]  /*7830*/  HMMA.16816.F32.BF16 R84, R8.reuse, R136, R148 ;  /* 0x000000880854723c */ /* 0x040fee0000041894 */
[----:B------:R-:W-:Y:S01]  /*7840*/  IMAD.MOV.U32 R150, RZ, RZ, R167 ;  /* 0x000000ffff967224 */ /* 0x000fe200078e00a7 */
[----:B------:R-:W-:Y:S01]  /*7850*/  HMMA.16816.F32.BF16 R124, R8, R128, R124 ;  /* 0x00000080087c723c */ /* 0x000fe2000004187c */
[----:B------:R-:W-:Y:S01]  /*7860*/  MOV R151, R166 ;  /* 0x000000a600977202 */ /* 0x000fe20000000f00 */
[----:B-1----:R-:W-:-:S06]  /*7870*/  FFMA.FTZ R4, R202, c[0x0][0x2d0], -R7 ;  /* 0x0000b400ca047a23 */ /* 0x002fcc0000010807 */
[C---:B------:R-:W-:Y:S01]  /*7880*/  HMMA.16816.F32.BF16 R64, R8.reuse, R130, R64 ;  /* 0x000000820840723c */ /* 0x040fe20000041840 */
[----:B------:R-:W-:Y:S01]  /*7890*/  FFMA.FTZ R7, R201, c[0x0][0x2d0], -R7 ;  /* 0x0000b400c9077a23 */ /* 0x000fe20000010807 */
[----:B------:R-:W-:Y:S01]  /*78a0*/  LDSM.16.MT88.4 R128, [R212+0x2900] ;  /* 0x00290000d480783b */ /* 0x000fe20000004200 */
[----:B------:R1:W-:Y:S01]  /*78b0*/  MUFU.EX2 R199, R4 ;  /* 0x0000000400c77308 */ /* 0x0003e20000000800 */
[----:B------:R-:W-:Y:S02]  /*78c0*/  IMAD.MOV.U32 R202, RZ, RZ, R68 ;  /* 0x000000ffffca7224 */ /* 0x000fe400078e0044 */
[----:B------:R-:W-:Y:S02]  /*78d0*/  IMAD.MOV.U32 R201, RZ, RZ, R69 ;  /* 0x000000ffffc97224 */ /* 0x000fe400078e0045 */
[C---:B------:R-:W-:Y:S03]  /*78e0*/  HMMA.16816.F32.BF16 R88, R8.reuse, R134, R88 ;  /* 0x000000860858723c */ /* 0x040fe60000041858 */
[----:B------:R-:W2:Y:S04]  /*78f0*/  MUFU.EX2 R191, R7 ;  /* 0x0000000700bf7308 */ /* 0x000ea80000000800 */
[----:B------:R-:W-:Y:S01]  /*7900*/  IMAD.MOV.U32 R135, RZ, RZ, R74 ;  /* 0x000000ffff877224 */ /* 0x000fe200078e004a */
[----:B------:R-:W-:Y:S01]  /*7910*/  HMMA.16816.F32.BF16 R108, R8, R120, R76 ;  /* 0x00000078086c723c */ /* 0x000fe2000004184c */
[----:B------:R-:W-:Y:S01]  /*7920*/  LDSM.16.MT88.4 R76, [R210+0x2900] ;  /* 0x00290000d24c783b */ /* 0x000fe20000004200 */
[----:B------:R-:W-:-:S02]  /*7930*/  IMAD.MOV.U32 R134, RZ, RZ, R107 ;  /* 0x000000ffff867224 */ /* 0x000fc400078e006b */
[----:B-1----:R-:W-:Y:S02]  /*7940*/  FFMA.FTZ R4, R192, c[0x0][0x2d0], -R6 ;  /* 0x0000b400c0047a23 */ /* 0x002fe40000010806 */
[----:B------:R-:W-:Y:S02]  /*7950*/  IMAD.MOV.U32 R192, RZ, RZ, R105 ;  /* 0x000000ffffc07224 */ /* 0x000fe400078e0069 */
[----:B------:R1:W-:Y:S01]  /*7960*/  MUFU.EX2 R184, R4 ;  /* 0x0000000400b87308 */ /* 0x0003e20000000800 */
[----:B------:R-:W-:Y:S01]  /*7970*/  HMMA.16816.F32.BF16 R156, R8, R138, R156 ;  /* 0x0000008a089c723c */ /* 0x000fe2000004189c */
[----:B------:R-:W-:Y:S01]  /*7980*/  IMAD.MOV.U32 R136, RZ, RZ, R192 ;  /* 0x000000ffff887224 */ /* 0x000fe200078e00c0 */
[----:B--2---:R-:W-:Y:S02]  /*7990*/  F2FP.BF16.PACK_AB R166, R191, R199 ;  /* 0x000000c7bfa6723e */ /* 0x004fe400000010ff */
[----:B------:R-:W-:-:S04]  /*79a0*/  MOV R7, R106 ;  /* 0x0000006a00077202 */ /* 0x000fc80000000f00 */
[----:B------:R-:W-:Y:S01]  /*79b0*/  MOV R137, R7 ;  /* 0x0000000700897202 */ /* 0x000fe20000000f00 */
[----:B-1----:R-:W-:-:S04]  /*79c0*/  FFMA.FTZ R4, R187, c[0x0][0x2d0], -R6 ;  /* 0x0000b400bb047a23 */ /* 0x002fc80000010806 */
[----:B------:R1:W-:Y:S02]  /*79d0*/  MUFU.EX2 R187, R4 ;  /* 0x0000000400bb7308 */ /* 0x0003e40000000800 */
[--C-:B-1----:R-:W-:Y:S02]  /*79e0*/  FFMA.FTZ R4, R186, c[0x0][0x2d0], -R6.reuse ;  /* 0x0000b400ba047a23 */ /* 0x102fe40000010806 */
[----:B------:R-:W-:-:S04]  /*79f0*/  FFMA.FTZ R6, R185, c[0x0][0x2d0], -R6 ;  /* 0x0000b400b9067a23 */ /* 0x000fc80000010806 */
[----:B------:R1:W-:Y:S01]  /*7a00*/  MUFU.EX2 R186, R4 ;  /* 0x0000000400ba7308 */ /* 0x0003e20000000800 */
[----:B------:R-:W-:-:S07]  /*7a10*/  IMAD.MOV.U32 R185, RZ, RZ, R104 ;  /* 0x000000ffffb97224 */ /* 0x000fce00078e0068 */
[----:B------:R-:W2:Y:S01]  /*7a20*/  MUFU.EX2 R172, R6 ;  /* 0x0000000600ac7308 */ /* 0x000ea20000000800 */
[----:B-1----:R-:W-:Y:S01]  /*7a30*/  FFMA.FTZ R4, R179, c[0x0][0x2d0], -R2 ;  /* 0x0000b400b3047a23 */ /* 0x002fe20000010802 */
[----:B------:R-:W-:Y:S01]  /*7a40*/  MOV R179, R151 ;  /* 0x0000009700b37202 */ /* 0x000fe20000000f00 */
[----:B------:R-:W-:-:S05]  /*7a50*/  IMAD.MOV.U32 R151, RZ, RZ, R202 ;  /* 0x000000ffff977224 */ /* 0x000fca00078e00ca */
[----:B------:R1:W-:Y:S01]  /*7a60*/  MUFU.EX2 R75, R4 ;  /* 0x00000004004b7308 */ /* 0x0003e20000000800 */
[----:B--2---:R-:W-:Y:S01]  /*7a70*/  F2FP.BF16.PACK_AB R167, R172, R186 ;  /* 0x000000baaca7723e */ /* 0x004fe200000010ff */
[----:B------:R-:W-:Y:S02]  /*7a80*/  IMAD.MOV.U32 R6, RZ, RZ, R185 ;  /* 0x000000ffff067224 */ /* 0x000fe400078e00b9 */
[----:B-1----:R-:W-:Y:S02]  /*7a90*/  FFMA.FTZ R4, R178, c[0x0][0x2d0], -R2 ;  /* 0x0000b400b2047a23 */ /* 0x002fe40000010802 */
[----:B------:R-:W-:Y:S01]  /*7aa0*/  IMAD.MOV.U32 R178, RZ, RZ, R155 ;  /* 0x000000ffffb27224 */ /* 0x000fe200078e009b */
[----:B------:R-:W-:Y:S01]  /*7ab0*/  MOV R155, R154 ;  /* 0x0000009a009b7202 */ /* 0x000fe20000000f00 */
[----:B------:R-:W-:Y:S02]  /*7ac0*/  IMAD.MOV.U32 R154, RZ, RZ, R165 ;  /* 0x000000ffff9a7224 */ /* 0x000fe400078e00a5 */
[----:B------:R-:W-:Y:S01]  /*7ad0*/  IMAD.MOV.U32 R165, RZ, RZ, R164 ;  /* 0x000000ffffa57224 */ /* 0x000fe200078e00a4 */
[----:B------:R-:W-:Y:S01]  /*7ae0*/  MOV R164, R96 ;  /* 0x0000006000a47202 */ /* 0x000fe20000000f00 */
[----:B------:R-:W-:-:S02]  /*7af0*/  IMAD.MOV.U32 R96, RZ, RZ, R97 ;  /* 0x000000ffff607224 */ /* 0x000fc400078e0061 */
[----:B------:R-:W-:Y:S01]  /*7b00*/  IMAD.MOV.U32 R97, RZ, RZ, R98 ;  /* 0x000000ffff617224 */ /* 0x000fe200078e0062 */
[----:B------:R-:W-:Y:S01]  /*7b10*/  MOV R98, R99 ;  /* 0x0000006300627202 */ /* 0x000fe20000000f00 */
        /* <DEDUP_REMOVED lines=11> */
[----:B------:R1:W-:Y:S01]  /*7bd0*/  MUFU.EX2 R171, R4 ;  /* 0x0000000400ab7308 */ /* 0x0003e20000000800 */
[----:B------:R-:W-:Y:S01]  /*7be0*/  IMAD.MOV.U32 R149, RZ, RZ, R115 ;  /* 0x000000ffff957224 */ /* 0x000fe200078e0073 */
[----:B------:R-:W-:Y:S01]  /*7bf0*/  MOV R192, R133 ;  /* 0x0000008500c07202 */ /* 0x000fe20000000f00 */
[----:B------:R-:W2:Y:S01]  /*7c00*/  LDSM.16.MT88.4 R112, [R209+0x2900] ;  /* 0x00290000d170783b */ /* 0x000ea20000004200 */
[----:B------:R-:W-:-:S02]  /*7c10*/  IMAD.MOV.U32 R123, RZ, RZ, R97 ;  /* 0x000000ffff7b7224 */ /* 0x000fc400078e0061 */
[----:B------:R-:W-:Y:S02]  /*7c20*/  IMAD.MOV.U32 R122, RZ, RZ, R98 ;  /* 0x000000ffff7a7224 */ /* 0x000fe400078e0062 */
[----:B------:R-:W3:Y:S01]  /*7c30*/  LDSM.16.MT88.4 R96, [R211+0x2900] ;  /* 0x00290000d360783b */ /* 0x000ee20000004200 */
[----:B------:R-:W-:Y:S01]  /*7c40*/  IMAD.MOV.U32 R121, RZ, RZ, R164 ;  /* 0x000000ffff797224 */ /* 0x000fe200078e00a4 */
[----:B------:R-:W-:Y:S01]  /*7c50*/  F2FP.BF16.PACK_AB R164, R198, R190 ;  /* 0x000000bec6a4723e */ /* 0x000fe200000010ff */
[----:B------:R-:W-:Y:S01]  /*7c60*/  IMAD.MOV.U32 R185, RZ, RZ, R132 ;  /* 0x000000ffffb97224 */ /* 0x000fe200078e0084 */
[----:B------:R-:W-:Y:S01]  /*7c70*/  MOV R132, R154 ;  /* 0x0000009a00847202 */ /* 0x000fe20000000f00 */
[----:B------:R-:W-:Y:S01]  /*7c80*/  IMAD.MOV.U32 R133, RZ, RZ, R153 ;  /* 0x000000ffff857224 */ /* 0x000fe200078e0099 */
[----:B------:R-:W-:Y:S01]  /*7c90*/  MOV R154, R116 ;  /* 0x00000074009a7202 */ /* 0x000fe20000000f00 */
[----:B------:R-:W-:Y:S02]  /*7ca0*/  IMAD.MOV.U32 R153, RZ, RZ, R117 ;  /* 0x000000ffff997224 */ /* 0x000fe400078e0075 */
[----:B-1----:R-:W-:Y:S01]  /*7cb0*/  FFMA.FTZ R4, R177, c[0x0][0x2d0], -R2 ;  /* 0x0000b400b1047a23 */ /* 0x002fe20000010802 */
[----:B------:R-:W-:Y:S01]  /*7cc0*/  MOV R177, R155 ;  /* 0x0000009b00b17202 */ /* 0x000fe20000000f00 */
[----:B------:R-:W-:Y:S01]  /*7cd0*/  IMAD.MOV.U32 R155, RZ, RZ, R165 ;  /* 0x000000ffff9b7224 */ /* 0x000fe200078e00a5 */
[----:B------:R-:W-:Y:S01]  /*7ce0*/  F2FP.BF16.PACK_AB R165, R187, R184 ;  /* 0x000000b8bba5723e */ /* 0x000fe200000010ff */
[----:B------:R1:W-:Y:S01]  /*7cf0*/  MUFU.EX2 R73, R4 ;  /* 0x0000000400497308 */ /* 0x0003e20000000800 */
[----:B------:R-:W-:Y:S01]  /*7d00*/  IMAD.MOV.U32 R202, RZ, RZ, R122 ;  /* 0x000000ffffca7224 */ /* 0x000fe200078e007a */
[----:B------:R-:W-:Y:S01]  /*7d10*/  MOV R9, R133 ;  /* 0x0000008500097202 */ /* 0x000fe20000000f00 */
[----:B------:R-:W-:-:S02]  /*7d20*/  IMAD.MOV.U32 R11, RZ, RZ, R154 ;  /* 0x000000ffff0b7224 */ /* 0x000fc400078e009a */
[----:B-1----:R-:W-:-:S04]  /*7d30*/  FFMA.FTZ R4, R180, c[0x0][0x2d0], -R2 ;  /* 0x0000b400b4047a23 */ /* 0x002fc80000010802 */
[----:B------:R1:W4:Y:S01]  /*7d40*/  MUFU.EX2 R74, R4 ;  /* 0x00000004004a7308 */ /* 0x0003220000000800 */
[----:B--2---:R-:W-:Y:S07]  /*7d50*/  HMMA.16816.F32.BF16 R104, R164, R112, R40 ;  /* 0x00000070a468723c */ /* 0x004fee0000041828 */
[----:B------:R-:W-:Y:S01]  /*7d60*/  MOV R42, R148 ;  /* 0x00000094002a7202 */ /* 0x000fe20000000f00 */
[----:B------:R-:W-:Y:S02]  /*7d70*/  IMAD.MOV.U32 R148, RZ, RZ, R134 ;  /* 0x000000ffff947224 */ /* 0x000fe400078e0086 */
[----:B------:R-:W-:-:S02]  /*7d80*/  IMAD.MOV.U32 R134, RZ, RZ, R121 ;  /* 0x000000ffff867224 */ /* 0x000fc400078e0079 */
[----:B------:R-:W-:Y:S01]  /*7d90*/  IMAD.MOV.U32 R43, RZ, RZ, R150 ;  /* 0x000000ffff2b7224 */ /* 0x000fe200078e0096 */
[----:B------:R-:W-:Y:S01]  /*7da0*/  MOV R150, R201 ;  /* 0x000000c900967202 */ /* 0x000fe20000000f00 */
[----:B-1----:R-:W-:Y:S01]  /*7db0*/  FFMA.FTZ R4, R173, c[0x0][0x2d0], -R0 ;  /* 0x0000b400ad047a23 */ /* 0x002fe20000010800 */
[----:B------:R-:W-:Y:S01]  /*7dc0*/  MOV R173, R136 ;  /* 0x0000008800ad7202 */ /* 0x000fe20000000f00 */
[----:B------:R-:W-:Y:S02]  /*7dd0*/  IMAD.MOV.U32 R201, RZ, RZ, R123 ;  /* 0x000000ffffc97224 */ /* 0x000fe400078e007b */
[----:B------:R1:W-:Y:S01]  /*7de0*/  MUFU.EX2 R68, R4 ;  /* 0x0000000400447308 */ /* 0x0003e20000000800 */
[----:B------:R-:W-:Y:S01]  /*7df0*/  HMMA.16816.F32.BF16 R120, R164, R128, R32 ;  /* 0x00000080a478723c */ /* 0x000fe20000041820 */
[----:B------:R-:W-:-:S06]  /*7e00*/  IMAD.MOV.U32 R180, RZ, RZ, R148 ;  /* 0x000000ffffb47224 */ /* 0x000fcc00078e0094 */
[----:B------:R-:W-:Y:S01]  /*7e10*/  IMAD.MOV.U32 R33, RZ, RZ, R6 ;  /* 0x000000ffff217224 */ /* 0x000fe200078e0006 */
[----:B----4-:R-:W-:Y:S01]  /*7e20*/  F2FP.BF16.PACK_AB R6, R74, R73 ;  /* 0x000000494a06723e */ /* 0x010fe200000010ff */
[----:B------:R-:W-:Y:S01]  /*7e30*/  IMAD.MOV.U32 R34, RZ, RZ, R179 ;  /* 0x000000ffff227224 */ /* 0x000fe200078e00b3 */
[----:B------:R-:W-:Y:S01]  /*7e40*/  MOV R179, R153 ;  /* 0x0000009900b37202 */ /* 0x000fe20000000f00 */
[----:B------:R-:W-:Y:S02]  /*7e50*/  IMAD.MOV.U32 R32, RZ, RZ, R137 ;  /* 0x000000ffff207224 */ /* 0x000fe400078e0089 */
[----:B------:R-:W-:Y:S01]  /*7e60*/  HMMA.16816.F32.BF16 R136, R164, R76, R24 ;  /* 0x0000004ca488723c */ /* 0x000fe20000041818 */
[----:B-1----:R-:W-:Y:S02]  /*7e70*/  FFMA.FTZ R4, R174, c[0x0][0x2d0], -R0 ;  /* 0x0000b400ae047a23 */ /* 0x002fe40000010800 */
[----:B------:R-:W-:Y:S02]  /*7e80*/  IMAD.MOV.U32 R174, RZ, RZ, R149 ;  /* 0x000000ffffae7224 */ /* 0x000fe400078e0095 */
[----:B------:R1:W2:Y:S01]  /*7e90*/  MUFU.EX2 R69, R4 ;  /* 0x0000000400457308 */ /* 0x0002a20000000800 */
[----:B------:R-:W-:-:S02]  /*7ea0*/  IMAD.MOV.U32 R149, RZ, RZ, R135 ;  /* 0x000000ffff957224 */ /* 0x000fc400078e0087 */
[----:B------:R-:W-:Y:S02]  /*7eb0*/  IMAD.MOV.U32 R135, RZ, RZ, R155 ;  /* 0x000000ffff877224 */ /* 0x000fe400078e009b */
[----:B------:R-:W-:Y:S01]  /*7ec0*/  IMAD.MOV.U32 R155, RZ, RZ, R152 ;  /* 0x000000ffff9b7224 */ /* 0x000fe200078e0098 */
[----:B------:R-:W-:Y:S01]  /*7ed0*/  MOV R152, R119 ;  /* 0x0000007700987202 */ /* 0x000fe20000000f00 */
[----:B------:R-:W-:Y:S01]  /*7ee0*/  IMAD.MOV.U32 R8, RZ, RZ, R135 ;  /* 0x000000ffff087224 */ /* 0x000fe200078e0087 */
[----:B------:R-:W-:Y:S01]  /*7ef0*/  MOV R35, R149 ;  /* 0x0000009500237202 */ /* 0x000fe20000000f00 */
[----:B------:R-:W-:Y:S02]  /*7f00*/  IMAD.MOV.U32 R10, RZ, RZ, R155 ;  /* 0x000000ffff0a7224 */ /* 0x000fe400078e009b */
[----:B-1----:R-:W-:Y:S02]  /*7f10*/  FFMA.FTZ R4, R175, c[0x0][0x2d0], -R0 ;  /* 0x0000b400af047a23 */ /* 0x002fe40000010800 */
[----:B------:R-:W-:-:S02]  /*7f20*/  IMAD.MOV.U32 R175, RZ, RZ, R118 ;  /* 0x000000ffffaf7224 */ /* 0x000fc400078e0076 */
[----:B------:R1:W-:Y:S01]  /*7f30*/  MUFU.EX2 R41, R4 ;  /* 0x0000000400297308 */ /* 0x0003e20000000800 */
[----:B------:R-:W-:Y:S07]  /*7f40*/  HMMA.16816.F32.BF16 R116, R164, R114, R36 ;  /* 0x00000072a474723c */ /* 0x000fee0000041824 */
[----:B------:R-:W-:Y:S01]  /*7f50*/  MOV R37, R185 ;  /* 0x000000b900257202 */ /* 0x000fe20000000f00 */
[----:B------:R-:W-:Y:S01]  /*7f60*/  IMAD.MOV.U32 R38, RZ, RZ, R192 ;  /* 0x000000ffff267224 */ /* 0x000fe200078e00c0 */
[----:B------:R-:W-:Y:S01]  /*7f70*/  MOV R192, R134 ;  /* 0x0000008600c07202 */ /* 0x000fe20000000f00 */
[----:B------:R-:W-:-:S02]  /*7f80*/  IMAD.MOV.U32 R185, RZ, RZ, R132 ;  /* 0x000000ffffb97224 */ /* 0x000fc400078e0084 */
[----:B------:R-:W-:Y:S01]  /*7f90*/  HMMA.16816.F32.BF16 R132, R164, R130, R28 ;  /* 0x00000082a484723c */ /* 0x000fe2000004181c */
[----:B------:R-:W-:Y:S02]  /*7fa0*/  IMAD.MOV.U32 R39, RZ, RZ, R7 ;  /* 0x000000ffff277224 */ /* 0x000fe400078e0007 */
[----:B-1----:R-:W-:Y:S02]  /*7fb0*/  FFMA.FTZ R4, R176, c[0x0][0x2d0], -R0 ;  /* 0x0000b400b0047a23 */ /* 0x002fe40000010800 */
[----:B------:R-:W-:Y:S02]  /*7fc0*/  IMAD.MOV.U32 R176, RZ, RZ, R150 ;  /* 0x000000ffffb07224 */ /* 0x000fe400078e0096 */
[----:B------:R1:W4:Y:S01]  /*7fd0*/  MUFU.EX2 R40, R4 ;  /* 0x0000000400287308 */ /* 0x0003220000000800 */
[----:B------:R-:W-:Y:S01]  /*7fe0*/  IMAD.MOV.U32 R31, RZ, RZ, R5 ;  /* 0x000000ffff1f7224 */ /* 0x000fe200078e0005 */
[----:B--2---:R-:W-:Y:S01]  /*7ff0*/  F2FP.BF16.PACK_AB R5, R69, R68 ;  /* 0x000000444505723e */ /* 0x004fe200000010ff */
[----:B------:R-:W-:-:S02]  /*8000*/  IMAD.MOV.U32 R36, RZ, RZ, R151 ;  /* 0x000000ffff247224 */ /* 0x000fc400078e0097 */
[----:B------:R-:W-:Y:S01]  /*8010*/  IMAD.MOV.U32 R30, RZ, RZ, R152 ;  /* 0x000000ffff1e7224 */ /* 0x000fe200078e0098 */
[C---:B------:R-:W-:Y:S08]  /*8020*/  HMMA.16816.F32.BF16 R148, R164.reuse, R78, R20 ;  /* 0x0000004ea494723c */ /* 0x040ff00000041814 */
[----:B---3--:R-:W-:Y:S01]  /*8030*/  HMMA.16816.F32.BF16 R152, R164, R96, R16 ;  /* 0x00000060a498723c */ /* 0x008fe20000041810 */
[----:B-1----:R-:W-:-:S02]  /*8040*/  F2FP.BF16.PACK_AB R4, R171, R75 ;  /* 0x0000004bab04723e */ /* 0x002fc400000010ff */
[----:B----4-:R-:W-:-:S05]  /*8050*/  F2FP.BF16.PACK_AB R7, R40, R41 ;  /* 0x000000292807723e */ /* 0x010fca00000010ff */
[----:B------:R-:W-:Y:S08]  /*8060*/  HMMA.16816.F32.BF16 R164, R164, R98, R12 ;  /* 0x00000062a4a4723c */ /* 0x000ff0000004180c */
[C---:B------:R-:W-:Y:S07]  /*8070*/  HMMA.16816.F32.BF16 R12, R4.reuse, R54, R44 ;  /* 0x00000036040c723c */ /* 0x040fee000004182c */
[----:B------:R-:W-:Y:S01]  /*8080*/  IMAD.MOV.U32 R46, RZ, RZ, R8 ;  /* 0x000000ffff2e7224 */ /* 0x000fe200078e0008 */
[----:B------:R-:W-:Y:S01]  /*8090*/  MOV R44, R30 ;  /* 0x0000001e002c7202 */ /* 0x000fe20000000f00 */
[----:B------:R-:W-:Y:S01]  /*80a0*/  FFMA.FTZ R8, R188, c[0x0][0x2d0], -R2 ;  /* 0x0000b400bc087a23 */ /* 0x000fe20000010802 */
[----:B------:R-:W-:Y:S01]  /*80b0*/  HMMA.16816.F32.BF16 R124, R4, R48, R124 ;  /* 0x00000030047c723c */ /* 0x000fe2000004187c */
[----:B------:R-:W-:Y:S01]  /*80c0*/  MOV R47, R39 ;  /* 0x00000027002f7202 */ /* 0x000fe20000000f00 */
[----:B------:R-:W-:Y:S01]  /*80d0*/  IMAD.MOV.U32 R54, RZ, RZ, R31 ;  /* 0x000000ffff367224 */ /* 0x000fe200078e001f */
[----:B------:R1:W-:Y:S01]  /*80e0*/  MUFU.EX2 R30, R8 ;  /* 0x00000008001e7308 */ /* 0x0003e20000000800 */
[----:B------:R-:W-:-:S02]  /*80f0*/  IMAD.MOV.U32 R45, RZ, RZ, R9 ;  /* 0x000000ffff2d7224 */ /* 0x000fc400078e0009 */
[----:B------:R-:W-:Y:S01]  /*8100*/  IMAD.MOV.U32 R55, RZ, RZ, R34 ;  /* 0x000000ffff377224 */ /* 0x000fe200078e0022 */
[----:B------:R-:W-:Y:S01]  /*8110*/  MOV R48, R33 ;  /* 0x0000002100307202 */ /* 0x000fe20000000f00 */
[----:B------:R-:W-:Y:S01]  /*8120*/  IMAD.MOV.U32 R49, RZ, RZ, R32 ;  /* 0x000000ffff317224 */ /* 0x000fe200078e0020 */
[C---:B------:R-:W-:Y:S07]  /*8130*/  HMMA.16816.F32.BF16 R16, R4.reuse, R50, R64 ;  /* 0x000000320410723c */ /* 0x040fee0000041840 */
[----:B------:R-:W-:Y:S01]  /*8140*/  IMAD.MOV.U32 R67, RZ, RZ, R35 ;  /* 0x000000ffff437224 */ /* 0x000fe200078e0023 */
[----:B------:R-:W-:Y:S01]  /*8150*/  HMMA.16816.F32.BF16 R108, R4, R52, R108 ;  /* 0x00000034046c723c */ /* 0x000fe2000004186c */
[----:B------:R-:W-:Y:S01]  /*8160*/  IMAD.MOV.U32 R66, RZ, RZ, R38 ;  /* 0x000000ffff427224 */ /* 0x000fe200078e0026 */
[----:B------:R-:W-:Y:S01]  /*8170*/  MOV R65, R10 ;  /* 0x0000000a00417202 */ /* 0x000fe20000000f00 */
[----:B-1----:R-:W-:Y:S01]  /*8180*/  FFMA.FTZ R8, R189, c[0x0][0x2d0], -R2 ;  /* 0x0000b400bd087a23 */ /* 0x002fe20000010802 */
[----:B------:R-:W-:Y:S01]  /*8190*/  MOV R50, R161 ;  /* 0x000000a100327202 */ /* 0x000fe20000000f00 */
[----:B------:R-:W-:-:S02]  /*81a0*/  IMAD.MOV.U32 R64, RZ, RZ, R11 ;  /* 0x000000ffff407224 */ /* 0x000fc400078e000b */
[----:B------:R1:W-:Y:S01]  /*81b0*/  MUFU.EX2 R32, R8 ;  /* 0x0000000800207308 */ /* 0x0003e20000000800 */
[----:B------:R-:W-:Y:S01]  /*81c0*/  MOV R53, R36 ;  /* 0x0000002400357202 */ /* 0x000fe20000000f00 */
[----:B------:R-:W-:Y:S01]  /*81d0*/  IMAD.MOV.U32 R52, RZ, RZ, R37 ;  /* 0x000000ffff347224 */ /* 0x000fe200078e0025 */
[----:B------:R-:W-:Y:S01]  /*81e0*/  HMMA.16816.F32.BF16 R140, R4, R144, R140 ;  /* 0x00000090048c723c */ /* 0x000fe2000004188c */
[----:B------:R-:W-:-:S07]  /*81f0*/  IMAD.MOV.U32 R51, RZ, RZ, R162 ;  /* 0x000000ffff337224 */ /* 0x000fce00078e00a2 */
[----:B------:R-:W-:Y:S01]  /*8200*/  HMMA.16816.F32.BF16 R144, R4, R146, R88 ;  /* 0x000000920490723c */ /* 0x000fe20000041858 */
[----:B-1----:R-:W-:-:S07]  /*8210*/  FFMA.FTZ R8, R193, c[0x0][0x2d0], -R2 ;  /* 0x0000b400c1087a23 */ /* 0x002fce0000010802 */
[----:B------:R-:W-:Y:S01]  /*8220*/  HMMA.16816.F32.BF16 R20, R4, R56, R84 ;  /* 0x000000380414723c */ /* 0x000fe20000041854 */
[----:B------:R1:W-:Y:S02]  /*8230*/  MUFU.EX2 R35, R8 ;  /* 0x0000000800237308 */ /* 0x0003e40000000800 */
[----:B-1----:R-:W-:-:S06]  /*8240*/  FFMA.FTZ R8, R194, c[0x0][0x2d0], -R2 ;  /* 0x0000b400c2087a23 */ /* 0x002fcc0000010802 */
[----:B------:R1:W-:Y:S02]  /*8250*/  MUFU.EX2 R36, R8 ;  /* 0x0000000800247308 */ /* 0x0003e40000000800 */
[----:B-1----:R-:W-:-:S06]  /*8260*/  FFMA.FTZ R8, R195, c[0x0][0x2d0], -R2 ;  /* 0x0000b400c3087a23 */ /* 0x002fcc0000010802 */
[----:B------:R1:W-:Y:S02]  /*8270*/  MUFU.EX2 R37, R8 ;  /* 0x0000000800257308 */ /* 0x0003e40000000800 */
[----:B-1----:R-:W-:-:S06]  /*8280*/  FFMA.FTZ R8, R196, c[0x0][0x2d0], -R2 ;  /* 0x0000b400c4087a23 */ /* 0x002fcc0000010802 */
[----:B------:R1:W2:Y:S02]  /*8290*/  MUFU.EX2 R39, R8 ;  /* 0x0000000800277308 */ /* 0x0002a40000000800 */
[----:B-1----:R-:W-:-:S06]  /*82a0*/  FFMA.FTZ R8, R183, c[0x0][0x2d0], -R0 ;  /* 0x0000b400b7087a23 */ /* 0x002fcc0000010800 */
[----:B------:R1:W-:Y:S02]  /*82b0*/  MUFU.EX2 R29, R8 ;  /* 0x00000008001d7308 */ /* 0x0003e40000000800 */
[----:B-1----:R-:W-:-:S06]  /*82c0*/  FFMA.FTZ R8, R182, c[0x0][0x2d0], -R0 ;  /* 0x0000b400b6087a23 */ /* 0x002fcc0000010800 */
[----:B------:R1:W3:Y:S02]  /*82d0*/  MUFU.EX2 R31, R8 ;  /* 0x00000008001f7308 */ /* 0x0002e40000000800 */
[----:B-1----:R-:W-:-:S06]  /*82e0*/  FFMA.FTZ R8, R181, c[0x0][0x2d0], -R0 ;  /* 0x0000b400b5087a23 */ /* 0x002fcc0000010800 */
[----:B------:R1:W-:Y:S02]  /*82f0*/  MUFU.EX2 R33, R8 ;  /* 0x0000000800217308 */ /* 0x0003e40000000800 */
[----:B-1----:R-:W-:Y:S01]  /*8300*/  FFMA.FTZ R8, R160, c[0x0][0x2d0], -R0 ;  /* 0x0000b400a0087a23 */ /* 0x002fe20000010800 */
[----:B------:R-:W-:Y:S01]  /*8310*/  UIMAD.WIDE.U32 UR22, UR19, UR4, URZ ;  /* 0x00000004131672a5 */ /* 0x000fe2000f8e003f */
[----:B------:R-:W-:-:S04]  /*8320*/  PLOP3.LUT P0, PT, PT, PT, UP1, 0x40, 0x0 ;  /* 0x000000000000781c */ /* 0x000fc80003f0e818 */
[----:B------:R1:W4:Y:S01]  /*8330*/  MUFU.EX2 R28, R8 ;  /* 0x00000008001c7308 */ /* 0x0003220000000800 */
[----:B--2---:R-:W-:Y:S01]  /*8340*/  F2FP.BF16.PACK_AB R160, R39, R37 ;  /* 0x0000002527a0723e */ /* 0x004fe200000010ff */
[--C-:B-1----:R-:W-:Y:S02]  /*8350*/  FFMA.FTZ R8, R200, c[0x0][0x2d0], -R2.reuse ;  /* 0x0000b400c8087a23 */ /* 0x102fe40000010802 */
[----:B------:R-:W-:-:S04]  /*8360*/  FFMA.FTZ R2, R197, c[0x0][0x2d0], -R2 ;  /* 0x0000b400c5027a23 */ /* 0x000fc80000010802 */
[----:B------:R1:W-:Y:S08]  /*8370*/  MUFU.EX2 R38, R8 ;  /* 0x0000000800267308 */ /* 0x0003f00000000800 */
[----:B------:R2:W2:Y:S01]  /*8380*/  MUFU.EX2 R34, R2 ;  /* 0x0000000200227308 */ /* 0x0004a20000000800 */
[----:B-1----:R-:W-:Y:S07]  /*8390*/  HMMA.16816.F32.BF16 R8, R4, R58, R156 ;  /* 0x0000003a0408723c */ /* 0x002fee000004189c */
[----:B------:R-:W-:Y:S01]  /*83a0*/  F2FP.BF16.PACK_AB R4, R32, R30 ;  /* 0x0000001e2004723e */ /* 0x000fe200000010ff */
[----:B--2---:R-:W-:Y:S01]  /*83b0*/  FFMA.FTZ R2, R163, c[0x0][0x2d0], -R0 ;  /* 0x0000b400a3027a23 */ /* 0x004fe20000010800 */
[----:B------:R-:W-:-:S02]  /*83c0*/  F2FP.BF16.PACK_AB R6, R36, R35 ;  /* 0x000000232406723e */ /* 0x000fc400000010ff */
[----:B---3--:R-:W-:Y:S01]  /*83d0*/  F2FP.BF16.PACK_AB R5, R31, R29 ;  /* 0x0000001d1f05723e */ /* 0x008fe200000010ff */
[----:B------:R1:W-:Y:S01]  /*83e0*/  MUFU.EX2 R27, R2 ;  /* 0x00000002001b7308 */ /* 0x0003e20000000800 */
[----:B----4-:R-:W-:Y:S01]  /*83f0*/  F2FP.BF16.PACK_AB R7, R28, R33 ;  /* 0x000000211c07723e */ /* 0x010fe200000010ff */
[----:B------:R-:W-:Y:S01]  /*8400*/  @UP2 USHF.R.U32.HI UR19, URZ, UR5, UR23 ;  /* 0x000000053f132299 */ /* 0x000fe20008011617 */
[----:B------:R-:W-:-:S05]  /*8410*/  F2FP.BF16.PACK_AB R162, R34, R38 ;  /* 0x0000002622a2723e */ /* 0x000fca00000010ff */
[----:B------:R-:W-:Y:S01]  /*8420*/  HMMA.16816.F32.BF16 R108, R4, R60, R108 ;  /* 0x0000003c046c723c */ /* 0x000fe2000004186c */
[----:B-1----:R-:W-:-:S07]  /*8430*/  FFMA.FTZ R2, R168, c[0x0][0x2d0], -R0 ;  /* 0x0000b400a8027a23 */ /* 0x002fce0000010800 */
[C---:B------:R-:W-:Y:S01]  /*8440*/  HMMA.16816.F32.BF16 R12, R4.reuse, R62, R12 ;  /* 0x0000003e040c723c */ /* 0x040fe2000004180c */
[----:B------:R1:W2:Y:S07]  /*8450*/  MUFU.EX2 R26, R2 ;  /* 0x00000002001a7308 */ /* 0x0002ae0000000800 */
[C---:B------:R-:W-:Y:S08]  /*8460*/  HMMA.16816.F32.BF16 R124, R4.reuse, R80, R124 ;  /* 0x00000050047c723c */ /* 0x040ff0000004187c */
[----:B------:R-:W-:Y:S01]  /*8470*/  HMMA.16816.F32.BF16 R16, R4, R82, R16 ;  /* 0x000000520410723c */ /* 0x000fe20000041810 */
[--C-:B-1----:R-:W-:Y:S01]  /*8480*/  FFMA.FTZ R2, R169, c[0x0][0x2d0], -R0.reuse ;  /* 0x0000b400a9027a23 */ /* 0x102fe20000010800 */
[----:B--2---:R-:W-:Y:S01]  /*8490*/  F2FP.BF16.PACK_AB R161, R26, R27 ;  /* 0x0000001b1aa1723e */ /* 0x004fe200000010ff */
[----:B------:R-:W-:-:S02]  /*84a0*/  FFMA.FTZ R0, R170, c[0x0][0x2d0], -R0 ;  /* 0x0000b400aa007a23 */ /* 0x000fc40000010800 */
[----:B------:R1:W-:Y:S03]  /*84b0*/  MUFU.EX2 R25, R2 ;  /* 0x0000000200197308 */ /* 0x0003e60000000800 */
[C---:B------:R-:W-:Y:S05]  /*84c0*/  HMMA.16816.F32.BF16 R140, R4.reuse, R92, R140 ;  /* 0x0000005c048c723c */ /* 0x040fea000004188c */
[----:B------:R2:W3:Y:S03]  /*84d0*/  MUFU.EX2 R24, R0 ;  /* 0x0000000000187308 */ /* 0x0004e60000000800 */
[----:B------:R-:W-:Y:S01]  /*84e0*/  HMMA.16816.F32.BF16 R144, R4, R94, R144 ;  /* 0x0000005e0490723c */ /* 0x000fe20000041890 */
[----:B-1----:R-:W-:-:S07]  /*84f0*/  FADD.FTZ R2, R51, R50 ;  /* 0x0000003233027221 */ /* 0x002fce0000010000 */
[C---:B------:R-:W-:Y:S01]  /*8500*/  HMMA.16816.F32.BF16 R20, R4.reuse, R100, R20 ;  /* 0x000000640414723c */ /* 0x040fe20000041814 */
[----:B------:R-:W-:Y:S01]  /*8510*/  IMAD.MOV.U32 R51, RZ, RZ, R64 ;  /* 0x000000ffff337224 */ /* 0x000fe200078e0040 */
[----:B------:R-:W-:Y:S01]  /*8520*/  MOV R64, R66 ;  /* 0x0000004200407202 */ /* 0x000fe20000000f00 */
[----:B------:R-:W-:Y:S02]  /*8530*/  IMAD.MOV.U32 R50, RZ, RZ, R65 ;  /* 0x000000ffff327224 */ /* 0x000fe400078e0041 */
[----:B------:R-:W-:Y:S01]  /*8540*/  IMAD.MOV.U32 R65, RZ, RZ, R67 ;  /* 0x000000ffff417224 */ /* 0x000fe200078e0043 */
[----:B------:R-:W-:Y:S01]  /*8550*/  MOV R67, R49 ;  /* 0x0000003100437202 */ /* 0x000fe20000000f00 */
[----:B--2---:R-:W-:Y:S01]  /*8560*/  FADD.FTZ R0, R51, R50 ;  /* 0x0000003233007221 */ /* 0x004fe20000010000 */
[----:B------:R-:W-:Y:S01]  /*8570*/  HMMA.16816.F32.BF16 R8, R4, R102, R8 ;  /* 0x000000660408723c */ /* 0x000fe20000041808 */
[----:B------:R-:W-:Y:S01]  /*8580*/  IMAD.MOV.U32 R66, RZ, RZ, R48 ;  /* 0x000000ffff427224 */ /* 0x000fe200078e0030 */
[----:B---3--:R-:W-:Y:S01]  /*8590*/  F2FP.BF16.PACK_AB R163, R24, R25 ;  /* 0x0000001918a3723e */ /* 0x008fe200000010ff */
[----:B------:R-:W-:Y:S01]  /*85a0*/  IMAD.MOV.U32 R48, RZ, RZ, R54 ;  /* 0x000000ffff307224 */ /* 0x000fe200078e0036 */
[----:B------:R-:W-:Y:S01]  /*85b0*/  MOV R54, R217 ;  /* 0x000000d900367202 */ /* 0x000fe20000000f00 */
[----:B------:R-:W-:Y:S01]  /*85c0*/  FADD.FTZ R2, R213, R2 ;  /* 0x00000002d5027221 */ /* 0x000fe20000010000 */
[----:B------:R1:W5:Y:S01]  /*85d0*/  LDL.LU R217, [R1+0x4c] ;  /* 0x00004c0001d97983 */ /* 0x0003620000300800 */
[----:B------:R-:W-:-:S02]  /*85e0*/  FADD.FTZ R4, R214, R215 ;  /* 0x000000d7d6047221 */ /* 0x000fc40000010000 */
[----:B------:R-:W-:Y:S01]  /*85f0*/  FADD.FTZ R0, R208, R0 ;  /* 0x00000000d0007221 */ /* 0x000fe20000010000 */
[----:B------:R-:W-:Y:S01]  /*8600*/  UIADD3 UR4, UR18, UR19, URZ ;  /* 0x0000001312047290 */ /* 0x000fe2000fffe03f */
[----:B------:R-:W-:Y:S01]  /*8610*/  FADD.FTZ R4, R64, R4 ;  /* 0x0000000440047221 */ /* 0x000fe20000010000 */
[----:B------:R-:W-:Y:S01]  /*8620*/  HMMA.16816.F32.BF16 R108, R160, R112, R108 ;  /* 0x00000070a06c723c */ /* 0x000fe2000004186c */
[----:B------:R-:W-:Y:S02]  /*8630*/  IMAD.MOV.U32 R49, RZ, RZ, R44 ;  /* 0x000000ffff317224 */ /* 0x000fe400078e002c */
[----:B------:R-:W-:Y:S02]  /*8640*/  FADD.FTZ R2, R65, R2 ;  /* 0x0000000241027221 */ /* 0x000fe40000010000 */
[----:B------:R-:W-:Y:S02]  /*8650*/  IMAD.MOV.U32 R44, RZ, RZ, R216 ;  /* 0x000000ffff2c7224 */ /* 0x000fe400078e00d8 */
[----:B------:R-:W-:Y:S01]  /*8660*/  FADD.FTZ R0, R66, R0 ;  /* 0x0000000042007221 */ /* 0x000fe20000010000 */
[----:B------:R1:W5:Y:S01]  /*8670*/  LDL.LU R216, [R1+0x48] ;  /* 0x0000480001d87983 */ /* 0x0003620000300800 */
[----:B------:R-:W-:-:S02]  /*8680*/  FADD.FTZ R4, R67, R4 ;  /* 0x0000000443047221 */ /* 0x000fc40000010000 */
[----:B------:R-:W-:Y:S01]  /*8690*/  FADD.FTZ R7, R55, R54 ;  /* 0x0000003637077221 */ /* 0x000fe20000010000 */
[----:B------:R1:W5:Y:S01]  /*86a0*/  LDL.LU R215, [R1+0x44] ;  /* 0x0000440001d77983 */ /* 0x0003620000300800 */
[----:B------:R-:W-:Y:S01]  /*86b0*/  FADD.FTZ R2, R48, R2 ;  /* 0x0000000230027221 */ /* 0x000fe20000010000 */
[C---:B------:R-:W-:Y:S01]  /*86c0*/  HMMA.16816.F32.BF16 R124, R160.reuse, R128, R124 ;  /* 0x00000080a07c723c */ /* 0x040fe2000004187c */
[----:B------:R-:W-:Y:S01]  /*86d0*/  FADD.FTZ R0, R49, R0 ;  /* 0x0000000031007221 */ /* 0x000fe20000010000 */
[----:B------:R1:W5:Y:S01]  /*86e0*/  LDL.LU R214, [R1+0x40] ;  /* 0x0000400001d67983 */ /* 0x0003620000300800 */
[----:B------:R-:W-:Y:S02]  /*86f0*/  FADD.FTZ R4, R44, R4 ;  /* 0x000000042c047221 */ /* 0x000fe40000010000 */
[----:B------:R-:W-:Y:S01]  /*8700*/  FADD.FTZ R7, R46, R7 ;  /* 0x000000072e077221 */ /* 0x000fe20000010000 */
[----:B------:R1:W5:Y:S01]  /*8710*/  LDL.LU R213, [R1+0x3c] ;  /* 0x00003c0001d57983 */ /* 0x0003620000300800 */
[----:B------:R-:W-:Y:S01]  /*8720*/  FADD.FTZ R2, R45, R2 ;  /* 0x000000022d027221 */ /* 0x000fe20000010000 */
[----:B------:R-:W-:Y:S01]  /*8730*/  ULDC UR18, c[0x0][0x328] ;  /* 0x0000ca0000127ab9 */ /* 0x000fe20000000800 */
[----:B------:R-:W-:Y:S01]  /*8740*/  FADD.FTZ R0, R47, R0 ;  /* 0x000000002f007221 */ /* 0x000fe20000010000 */
[----:B------:R1:W5:Y:S01]  /*8750*/  LDL.LU R208, [R1+0x38] ;  /* 0x0000380001d07983 */ /* 0x0003620000300800 */
[----:B------:R-:W-:Y:S01]  /*8760*/  FADD.FTZ R6, R252, R4 ;  /* 0x00000004fc067221 */ /* 0x000fe20000010000 */
[----:B------:R-:W-:Y:S01]  /*8770*/  HMMA.16816.F32.BF16 R112, R160, R114, R12 ;  /* 0x00000072a070723c */ /* 0x000fe2000004180c */
        /* <DEDUP_REMOVED lines=74> */
[----:B------:R-:W-:Y:S01]  /*8c20*/  FADD.FTZ R0, R24, R0 ;  /* 0x0000000018007221 */ /* 0x000fe20000010000 */
[----:B------:R1:W-:Y:S04]  /*8c30*/  STL [R1+0x14], R5 ;  /* 0x0000140501007387 */ /* 0x0003e80000100800 */
[----:B------:R1:W-:Y:S04]  /*8c40*/  STL [R1+0x18], R4 ;  /* 0x0000180401007387 */ /* 0x0003e80000100800 */
[----:B------:R1:W-:Y:S04]  /*8c50*/  STL [R1+0x1c], R2 ;  /* 0x00001c0201007387 */ /* 0x0003e80000100800 */
[----:B------:R1:W-:Y:S01]  /*8c60*/  STL [R1+0x20], R0 ;  /* 0x0000200001007387 */ /* 0x0003e20000100800 */
[----:B------:R-:W-:Y:S01]  /*8c70*/  HMMA.16816.F32.BF16 R128, R160, R130, R16 ;  /* 0x00000082a080723c */ /* 0x000fe20000041810 */
[----:B------:R-:W-:Y:S01]  /*8c80*/  UIADD3 UR18, UR4, UR18, URZ ;  /* 0x0000001204127290 */ /* 0x000fe2000fffe03f */
[----:B------:R-:W-:-:S06]  /*8c90*/  IADD3 R227, R229, -0x2, RZ ;  /* 0xfffffffee5e37810 */ /* 0x000fcc0007ffe0ff */
[C---:B------:R-:W-:Y:S08]  /*8ca0*/  HMMA.16816.F32.BF16 R140, R160.reuse, R76, R140 ;  /* 0x0000004ca08c723c */ /* 0x040ff0000004188c */
[C---:B------:R-:W-:Y:S08]  /*8cb0*/  HMMA.16816.F32.BF16 R144, R160.reuse, R78, R144 ;  /* 0x0000004ea090723c */ /* 0x040ff00000041890 */
[C---:B------:R-:W-:Y:S08]  /*8cc0*/  HMMA.16816.F32.BF16 R156, R160.reuse, R96, R20 ;  /* 0x00000060a09c723c */ /* 0x040ff00000041814 */
[----:B------:R-:W-:Y:S01]  /*8cd0*/  HMMA.16816.F32.BF16 R160, R160, R98, R8 ;  /* 0x00000062a0a0723c */ /* 0x000fe20000041808 */
[----:B------:R-:W-:Y:S07]  /*8ce0*/  @P0 BRA `(.L_x_516) ;  /* 0x0000016000000947 */ /* 0x000fee0003800000 */
[----:B-1----:R-:W-:Y:S01]  /*8cf0*/  ISETP.LT.AND P0, PT, RZ, UR4, PT ;  /* 0x00000004ff007c0c */ /* 0x002fe2000bf01270 */
[----:B------:R-:W-:-:S12]  /*8d00*/  UIADD3 UR19, UR4, -0x1, URZ ;  /* 0xffffffff04137890 */ /* 0x000fd8000fffe03f */
[----:B------:R-:W-:Y:S05]  /*8d10*/  @P0 BRA `(.L_x_517) ;  /* 0x0000009000000947 */ /* 0x000fea0003800000 */
[----:B------:R-:W-:Y:S02]  /*8d20*/  UMOV UR19, 0x1 ;  /* 0x0000000100137882 */ /* 0x000fe40000000000 */
[----:B------:R-:W-:Y:S02]  /*8d30*/  ULDC UR5, c[0x0][0x32c] ;  /* 0x0000cb0000057ab9 */ /* 0x000fe40000000800 */
[----:B------:R-:W-:Y:S02]  /*8d40*/  UISETP.NE.AND UP0, UPT, UR19, UR5, UPT ;  /* 0x000000051300728c */ /* 0x000fe4000bf05270 */
[----:B------:R-:W-:-:S03]  /*8d50*/  UIADD3 UR19, -UR4, URZ, URZ ;  /* 0x0000003f04137290 */ /* 0x000fc6000fffe13f */
[----:B------:R-:W-:Y:S02]  /*8d60*/  ULDC.64 UR4, c[0x0][0x330] ;  /* 0x0000cc0000047ab9 */ /* 0x000fe40000000a00 */
[----:B------:R-:W-:-:S04]  /*8d70*/  UIMAD.WIDE.U32 UR22, UR19, UR4, URZ ;  /* 0x00000004131672a5 */ /* 0x000fc8000f8e003f */
[----:B------:R-:W-:-:S04]  /*8d80*/  @UP0 USHF.R.U32.HI UR19, URZ, UR5, UR23 ;  /* 0x000000053f130299 */ /* 0x000fc80008011617 */
[----:B------:R-:W-:Y:S01]  /*8d90*/  ULOP3.LUT UR19, URZ, UR19, URZ, 0x33, !UPT ;  /* 0x000000133f137292 */ /* 0x000fe2000f8e333f */
[----:B------:R-:W-:Y:S05]  /*8da0*/  BRA `(.L_x_518) ;  /* 0x0000006000007947 */ /* 0x000fea0003800000 */
.L_x_517:
[----:B------:R-:W-:Y:S02]  /*8db0*/  UMOV UR5, 0x1 ;  /* 0x0000000100057882 */ /* 0x000fe40000000000 */
[----:B------:R-:W-:Y:S02]  /*8dc0*/  ULDC UR4, c[0x0][0x32c] ;  /* 0x0000cb0000047ab9 */ /* 0x000fe40000000800 */
[----:B------:R-:W-:-:S03]  /*8dd0*/  UISETP.NE.AND UP0, UPT, UR5, UR4, UPT ;  /* 0x000000040500728c */ /* 0x000fc6000bf05270 */
[----:B------:R-:W-:Y:S02]  /*8de0*/  ULDC.64 UR4, c[0x0][0x330] ;  /* 0x0000cc0000047ab9 */ /* 0x000fe40000000a00 */
[----:B------:R-:W-:-:S06]  /*8df0*/  UIMAD.WIDE.U32 UR22, UR19, UR4, URZ ;  /* 0x00000004131672a5 */ /* 0x000fcc000f8e003f */
[----:B------:R-:W-:Y:S02]  /*8e00*/  @UP0 USHF.R.U32.HI UR19, URZ, UR5, UR23 ;  /* 0x000000053f130299 */ /* 0x000fe40008011617 */
.L_x_518:
[----:B------:R-:W-:Y:S02]  /*8e10*/  ULDC UR4, c[0x0][0x32c] ;  /* 0x0000cb0000047ab9 */ /* 0x000fe40000000800 */
[----:B------:R-:W-:-:S04]  /*8e20*/  UIMAD UR4, UR19, UR4, UR4 ;  /* 0x00000004130472a4 */ /* 0x000fc8000f8e0204 */
[----:B------:R-:W-:-:S04]  /*8e30*/  UISETP.LT.AND UP0, UPT, UR18, UR4, UPT ;  /* 0x000000041200728c */ /* 0x000fc8000bf01270 */
[----:B------:R-:W-:-:S03]  /*8e40*/  USEL UR18, UR18, UR4, UP0 ;  /* 0x0000000412127287 */ /* 0x000fc60008000000 */
.L_x_516:
[----:B-1----:R-:W2:Y:S01]  /*8e50*/  LDL R0, [R1+0x28] ;  /* 0x0000280001007983 */ /* 0x002ea20000100800 */
[----:B------:R-:W-:-:S04]  /*8e60*/  UIMAD.WIDE UR18, UR18, 0x2aaaaaab, URZ ;  /* 0x2aaaaaab121278a5 */ /* 0x000fc8000f8e023f */
[----:B------:R-:W-:-:S04]  /*8e70*/  USHF.R.U32.HI UR5, URZ, 0x1f, UR19 ;  /* 0x0000001f3f057899 */ /* 0x000fc80008011613 */
[----:B------:R-:W-:Y:S01]  /*8e80*/  ULEA.HI.SX32 UR5, UR19, UR5, 0x1c ;  /* 0x0000000513057291 */ /* 0x000fe2000f8fe23f */
[----:B--2---:R-:W1:Y:S03]  /*8e90*/  R2UR UR4, R0 ;  /* 0x00000000000473c2 */ /* 0x004e6600000e0000 */
[----:B-1----:R-:W-:-:S04]  /*8ea0*/  UISETP.LT.AND UP0, UPT, UR4, UR5, UPT ;  /* 0x000000050400728c */ /* 0x002fc8000bf01270 */
[----:B------:R-:W-:-:S06]  /*8eb0*/  USEL UR4, UR4, UR5, !UP0 ;  /* 0x0000000504047287 */ /* 0x000fcc000c000000 */
[----:B------:R-:W-:-:S13]  /*8ec0*/  ISETP.GE.AND P0, PT, R227, UR4, PT ;  /* 0x00000004e3007c0c */ /* 0x000fda000bf06270 */
[----:B------:R-:W-:Y:S05]  /*8ed0*/  @!P0 BRA `(.L_x_519) ;  /* 0x00006af000008947 */ /* 0x000fea0003800000 */
[----:B------:R-:W-:Y:S01]  /*8ee0*/  IMAD.MOV.U32 R101, RZ, RZ, R71 ;  /* 0x000000ffff657224 */ /* 0x000fe200078e0047 */
[----:B------:R-:W-:Y:S01]  /*8ef0*/  MOV R103, R3 ;  /* 0x0000000300677202 */ /* 0x000fe20000000f00 */
[----:B------:R-:W-:Y:S01]  /*8f00*/  IMAD.MOV.U32 R100, RZ, RZ, R72 ;  /* 0x000000ffff647224 */ /* 0x000fe200078e0048 */
[----:B------:R-:W-:Y:S02]  /*8f10*/  MOV R102, R70 ;  /* 0x0000004600667202 */ /* 0x000fe40000000f00 */
.L_x_538:
[----:B------:R-:W2:Y:S01]  /*8f20*/  LDL R230, [R1+0x28] ;  /* 0x0000280001e67983 */ /* 0x000ea20000100800 */
[----:B------:R-:W-:Y:S04]  /*8f30*/  DEPBAR.LE SB0, 0x0 ;  /* 0x000080000000791a */ /* 0x000fe80000000000 */
[----:B------:R-:W-:Y:S06]  /*8f40*/  BAR.SYNC.DEFER_BLOCKING 0x0 ;  /* 0x0000000000007b1d */ /* 0x000fec0000010000 */
[----:B-1---5:R1:W3:Y:S04]  /*8f50*/  LDSM.16.M88.4 R96, [R215+0x6100] ;  /* 0x00610000d760783b */ /* 0x0222e80000000200 */
[----:B------:R1:W4:Y:S04]  /*8f60*/  LDSM.16.M88.4 R92, [R215+0x8100] ;  /* 0x00810000d75c783b */ /* 0x0003280000000200 */
[----:B------:R1:W1:Y:S04]  /*8f70*/  LDSM.16.M88.4 R16, [R208+0x3100] ;  /* 0x00310000d010783b */ /* 0x0002680000000200 */
[----:B------:R1:W1:Y:S04]  /*8f80*/  LDSM.16.M88.4 R32, [R208+0x3900] ;  /* 0x00390000d020783b */ /* 0x0002680000000200 */
[----:B------:R1:W1:Y:S04]  /*8f90*/  LDSM.16.M88.4 R48, [R208+0x4100] ;  /* 0x00410000d030783b */ /* 0x0002680000000200 */
[----:B------:R1:W1:Y:S04]  /*8fa0*/  LDSM.16.M88.4 R64, [R208+0x4900] ;  /* 0x00490000d040783b */ /* 0x0002680000000200 */
[----:B------:R1:W1:Y:S04]  /*8fb0*/  LDSM.16.M88.4 R80, [R208+0x5100] ;  /* 0x00510000d050783b */ /* 0x0002680000000200 */
[----:B------:R1:W1:Y:S04]  /*8fc0*/  LDSM.16.M88.4 R168, [R208+0x5900] ;  /* 0x00590000d0a8783b */ /* 0x0002680000000200 */
[----:B------:R1:W1:Y:S04]  /*8fd0*/  LDSM.16.M88.4 R172, [R218+0x6100] ;  /* 0x00610000daac783b */ /* 0x0002680000000200 */
[----:B------:R1:W1:Y:S04]  /*8fe0*/  LDSM.16.M88.4 R180, [R218+0x8100] ;  /* 0x00810000dab4783b */ /* 0x0002680000000200 */
[----:B------:R1:W1:Y:S04]  /*8ff0*/  LDSM.16.M88.4 R176, [R219] ;  /* 0x00000000dbb0783b */ /* 0x0002680000000200 */
[----:B------:R1:W1:Y:S04]  /*9000*/  LDSM.16.M88.4 R184, [R224] ;  /* 0x00000000e0b8783b */ /* 0x0002680000000200 */
[----:B------:R1:W1:Y:S04]  /*9010*/  LDSM.16.M88.4 R188, [R223] ;  /* 0x00000000dfbc783b */ /* 0x0002680000000200 */
[----:B------:R1:W1:Y:S04]  /*9020*/  LDSM.16.M88.4 R192, [R222] ;  /* 0x00000000dec0783b */ /* 0x0002680000000200 */
[----:B------:R1:W1:Y:S04]  /*9030*/  LDSM.16.M88.4 R196, [R221] ;  /* 0x00000000ddc4783b */ /* 0x0002680000000200 */
[----:B------:R1:W1:Y:S01]  /*9040*/  LDSM.16.M88.4 R200, [R220] ;  /* 0x00000000dcc8783b */ /* 0x0002620000000200 */
[----:B--2---:R-:W-:Y:S11]  /*9050*/  ISETP.GT.AND P0, PT, R230, R227, PT ;  /* 0x000000e3e600720c */ /* 0x004ff60003f04270 */
[----:B------:R-:W-:Y:S02]  /*9060*/  @!UPT UIADD3 URZ, URZ, URZ, URZ ;  /* 0x0000003f3f3ff290 */ /* 0x000fe4000fffe03f */
[----:B------:R-:W-:-:S05]  /*9070*/  @P0 BRA `(.L_x_520) ;  /* 0x000002c000000947 */ /* 0x000fca0003800000 */
[----:B-1-34-:R-:W2:Y:S01]  /*9080*/  LDL R15, [R1+0xc] ;  /* 0x00000c00010f7983 */ /* 0x01aea20000100800 */
[----:B------:R-:W-:Y:S01]  /*9090*/  SHF.R.S32.HI R0, RZ, 0x1f, R233 ;  /* 0x0000001fff007819 */ /* 0x000fe200000114e9 */
[C---:B------:R-:W-:Y:S01]  /*90a0*/  IMAD.WIDE.U32 R2, R233.reuse, c[0x0][0x208], RZ ;  /* 0x00008200e9027a25 */ /* 0x040fe200078e00ff */
[----:B------:R-:W-:Y:S03]  /*90b0*/  SHF.R.S32.HI R4, RZ, 0x1f, R228 ;  /* 0x0000001fff047819 */ /* 0x000fe600000114e4 */
[----:B------:R-:W-:Y:S02]  /*90c0*/  IMAD R0, R0, c[0x0][0x208], RZ ;  /* 0x0000820000007a24 */ /* 0x000fe400078e02ff */
[----:B------:R-:W-:Y:S02]  /*90d0*/  IMAD R4, R4, c[0x0][0x218], RZ ;  /* 0x0000860004047a24 */ /* 0x000fe400078e02ff */
[----:B------:R-:W-:Y:S02]  /*90e0*/  IMAD R0, R233, c[0x0][0x20c], R0 ;  /* 0x00008300e9007a24 */ /* 0x000fe400078e0200 */
[C---:B------:R-:W-:Y:S02]  /*90f0*/  IMAD R4, R228.reuse, c[0x0][0x21c], R4 ;  /* 0x00008700e4047a24 */ /* 0x040fe400078e0204 */
[----:B------:R-:W-:Y:S04]  /*9100*/  IMAD.IADD R3, R3, 0x1, R0 ;  /* 0x0000000103037824 */ /* 0x000fe800078e0200 */
[----:B------:R-:W-:Y:S05]  /*9110*/  IMAD.WIDE.U32 R2, R228, c[0x0][0x218], R2 ;  /* 0x00008600e4027a25 */ /* 0x000fea00078e0002 */
[----:B------:R-:W-:Y:S04]  /*9120*/  IADD3 R0, P0, R2, UR20, RZ ;  /* 0x0000001402007c10 */ /* 0x000fe8000ff1e0ff */
[----:B------:R-:W-:Y:S02]  /*9130*/  IADD3.X R3, R3, UR12, R4, P0, !PT ;  /* 0x0000000c03037c10 */ /* 0x000fe400087fe404 */
[C---:B------:R-:W-:Y:S04]  /*9140*/  LEA R2, P0, R0.reuse, c[0x0][0x1f8], 0x1 ;  /* 0x00007e0000027a11 */ /* 0x040fe800078008ff */
[----:B------:R-:W-:Y:S01]  /*9150*/  LEA.HI.X R0, R0, c[0x0][0x1fc], R3, 0x1, P0 ;  /* 0x00007f0000007a11 */ /* 0x000fe200000f0c03 */
[----:B------:R-:W1:Y:S04]  /*9160*/  SHFL.IDX PT, R4, R2, RZ, 0x181f ;  /* 0x00181fff02047589 */ /* 0x000e6800000e0000 */
[----:B------:R-:W-:Y:S04]  /*9170*/  SHFL.IDX PT, R3, R0, RZ, 0x181f ;  /* 0x00181fff00037589 */ /* 0x000fe800000e0000 */
[----:B------:R-:W-:Y:S04]  /*9180*/  SHFL.IDX PT, R10, R2, 0x1, 0x181f ;  /* 0x00381f00020a7f89 */ /* 0x000fe800000e0000 */
[----:B------:R-:W3:Y:S04]  /*9190*/  SHFL.IDX PT, R8, R2, 0x2, 0x181f ;  /* 0x00581f0002087f89 */ /* 0x000ee800000e0000 */
[----:B------:R-:W-:Y:S04]  /*91a0*/  SHFL.IDX PT, R7, R0, 0x1, 0x181f ;  /* 0x00381f0000077f89 */ /* 0x000fe800000e0000 */
[----:B------:R-:W4:Y:S04]  /*91b0*/  SHFL.IDX PT, R6, R2, 0x3, 0x181f ;  /* 0x00781f0002067f89 */ /* 0x000f2800000e0000 */
[----:B------:R-:W-:Y:S04]  /*91c0*/  SHFL.IDX PT, R9, R2, 0x4, 0x181f ;  /* 0x00981f0002097f89 */ /* 0x000fe800000e0000 */
[----:B------:R-:W-:Y:S04]  /*91d0*/  SHFL.IDX PT, R14, R0, 0x2, 0x181f ;  /* 0x00581f00000e7f89 */ /* 0x000fe800000e0000 */
[----:B------:R-:W5:Y:S04]  /*91e0*/  SHFL.IDX PT, R13, R0, 0x3, 0x181f ;  /* 0x00781f00000d7f89 */ /* 0x000f6800000e0000 */
[----:B------:R-:W5:Y:S04]  /*91f0*/  SHFL.IDX PT, R2, R2, 0x5, 0x181f ;  /* 0x00b81f0002027f89 */ /* 0x000f6800000e0000 */
[----:B------:R-:W-:Y:S04]  /*9200*/  SHFL.IDX PT, R12, R0, 0x4, 0x181f ;  /* 0x00981f00000c7f89 */ /* 0x000fe800000e0000 */
[----:B------:R-:W5:Y:S01]  /*9210*/  SHFL.IDX PT, R0, R0, 0x5, 0x181f ;  /* 0x00b81f0000007f89 */ /* 0x000f6200000e0000 */
[-C--:B-1----:R-:W-:Y:S02]  /*9220*/  IADD3 R4, P0, R4, R226.reuse, RZ ;  /* 0x000000e204047210 */ /* 0x082fe40007f1e0ff */
[-C--:B---3--:R-:W-:Y:S02]  /*9230*/  IADD3 R8, P5, R8, R226.reuse, RZ ;  /* 0x000000e208087210 */ /* 0x088fe40007fbe0ff */
[-C--:B----4-:R-:W-:Y:S01]  /*9240*/  IADD3 R6, P2, R6, R226.reuse, RZ ;  /* 0x000000e206067210 */ /* 0x090fe20007f5e0ff */
[--C-:B------:R-:W-:Y:S01]  /*9250*/  IMAD.X R5, R3, 0x1, R225.reuse, P0 ;  /* 0x0000000103057824 */ /* 0x100fe200000e06e1 */
[-C--:B------:R-:W-:Y:S05]  /*9260*/  IADD3 R10, P0, R10, R226.reuse, RZ ;  /* 0x000000e20a0a7210 */ /* 0x080fea0007f1e0ff */
[--C-:B------:R-:W-:Y:S02]  /*9270*/  IMAD.X R11, R7, 0x1, R225.reuse, P0 ;  /* 0x00000001070b7824 */ /* 0x100fe400000e06e1 */
[--C-:B-----5:R-:W-:Y:S01]  /*9280*/  IMAD.X R7, R13, 0x1, R225.reuse, P2 ;  /* 0x000000010d077824 */ /* 0x120fe200010e06e1 */
[-C--:B------:R-:W-:Y:S04]  /*9290*/  IADD3 R2, P0, R2, R226.reuse, RZ ;  /* 0x000000e202027210 */ /* 0x080fe80007f1e0ff */
[-C--:B------:R-:W-:Y:S01]  /*92a0*/  IADD3.X R3, R0, R225.reuse, RZ, P0, !PT ;  /* 0x000000e100037210 */ /* 0x080fe200007fe4ff */
[----:B--2---:R1:W-:Y:S04]  /*92b0*/  LDGSTS.E.BYPASS.LTC128B.128 [R15], [R4.64], !P4 ;  /* 0x00000000040f7fae */ /* 0x0043e8000e101d50 */
[----:B------:R2:W-:Y:S01]  /*92c0*/  LDGSTS.E.BYPASS.LTC128B.128 [R15+0x800], [R10.64], !P4 ;  /* 0x008000000a0f7fae */ /* 0x0005e2000e101d50 */
[----:B-1----:R-:W-:Y:S02]  /*92d0*/  IADD3 R4, P1, R9, R226, RZ ;  /* 0x000000e209047210 */ /* 0x002fe40007f3e0ff */
[----:B------:R-:W-:Y:S03]  /*92e0*/  IADD3.X R9, R14, R225, RZ, P5, !PT ;  /* 0x000000e10e097210 */ /* 0x000fe60002ffe4ff */
[----:B------:R-:W-:Y:S02]  /*92f0*/  IMAD.X R5, R12, 0x1, R225, P1 ;  /* 0x000000010c057824 */ /* 0x000fe400008e06e1 */
[----:B------:R2:W-:Y:S04]  /*9300*/  LDGSTS.E.BYPASS.LTC128B.128 [R15+0x1000], [R8.64], !P4 ;  /* 0x01000000080f7fae */ /* 0x0005e8000e101d50 */
[----:B------:R2:W-:Y:S04]  /*9310*/  LDGSTS.E.BYPASS.LTC128B.128 [R15+0x1800], [R6.64], !P4 ;  /* 0x01800000060f7fae */ /* 0x0005e8000e101d50 */
[----:B------:R2:W-:Y:S04]  /*9320*/  LDGSTS.E.BYPASS.LTC128B.128 [R15+0x2000], [R4.64], !P4 ;  /* 0x02000000040f7fae */ /* 0x0005e8000e101d50 */
[----:B------:R2:W-:Y:S02]  /*9330*/  LDGSTS.E.BYPASS.LTC128B.128 [R15+0x2800], [R2.64], !P4 ;  /* 0x02800000020f7fae */ /* 0x0005e4000e101d50 */
.L_x_520:
[----:B-1-34-:R-:W-:Y:S01]  /*9340*/  LDSM.16.M88.4 R204, [R214+0x5900] ;  /* 0x00590000d6cc783b */ /* 0x01afe20000000200 */
[-C--:B--2---:R-:W-:Y:S03]  /*9350*/  HMMA.16816.F32.BF16 R4, R96, R16.reuse, RZ ;  /* 0x000000106004723c */ /* 0x084fe600000418ff */
[----:B------:R-:W-:Y:S04]  /*9360*/  ISETP.GT.AND P0, PT, R227, R230, PT ;  /* 0x000000e6e300720c */ /* 0x000fe80003f04270 */
[----:B------:R-:W0:Y:S01]  /*9370*/  LDGDEPBAR ;  /* 0x00000000000079af */ /* 0x000e220000000000 */
        /* <DEDUP_REMOVED lines=22> */
[----:B------:R-:W-:Y:S01]  /*94e0*/  HMMA.16816.F32.BF16 R96, R96, R170, RZ ;  /* 0x000000aa6060723c */ /* 0x000fe200000418ff */
[----:B------:R-:W-:Y:S07]  /*94f0*/  LDSM.16.M88.4 R168, [R216+0x6100] ;  /* 0x00610000d8a8783b */ /* 0x000fee0000000200 */
[-C--:B------:R-:W-:Y:S08]  /*9500*/  HMMA.16816.F32.BF16 R4, R172, R176.reuse, R4 ;  /* 0x000000b0ac04723c */ /* 0x080ff00000041804 */
[C---:B------:R-:W-:Y:S08]  /*9510*/  HMMA.16816.F32.BF16 R8, R180.reuse, R176, R8 ;  /* 0x000000b0b408723c */ /* 0x040ff00000041808 */
[-C--:B------:R-:W-:Y:S08]  /*9520*/  HMMA.16816.F32.BF16 R12, R180, R178.reuse, R12 ;  /* 0x000000b2b40c723c */ /* 0x080ff0000004180c */
        /* <DEDUP_REMOVED lines=24> */
[-C--:B------:R-:W-:Y:S01]  /*96b0*/  HMMA.16816.F32.BF16 R92, R180, R202.reuse, R92 ;  /* 0x000000cab45c723c */ /* 0x080fe2000004185c */
[----:B------:R-:W3:Y:S07]  /*96c0*/  LDSM.16.M88.4 R180, [R214+0x5100] ;  /* 0x00510000d6b4783b */ /* 0x000eee0000000200 */
[----:B------:R-:W-:Y:S01]  /*96d0*/  HMMA.16816.F32.BF16 R96, R172, R202, R96 ;  /* 0x000000caac60723c */ /* 0x000fe20000041860 */
[----:B------:R-:W-:Y:S08]  /*96e0*/  LDSM.16.M88.4 R172, [R217+0x6100] ;  /* 0x00610000d9ac783b */ /* 0x000ff00000000200 */
[----:B------:R-:W4:Y:S01]  /*96f0*/  LDSM.16.M88.4 R200, [R213] ;  /* 0x00000000d5c8783b */ /* 0x000f220000000200 */
[-C--:B-1----:R-:W-:Y:S08]  /*9700*/  HMMA.16816.F32.BF16 R4, R168, R176.reuse, R4 ;  /* 0x000000b0a804723c */ /* 0x082ff00000041804 */
[C---:B--2---:R-:W-:Y:S08]  /*9710*/  HMMA.16816.F32.BF16 R8, R184.reuse, R176, R8 ;  /* 0x000000b0b808723c */ /* 0x044ff00000041808 */
[-C--:B------:R-:W-:Y:S08]  /*9720*/  HMMA.16816.F32.BF16 R12, R184, R178.reuse, R12 ;  /* 0x000000b2b80c723c */ /* 0x080ff0000004180c */
[C---:B------:R-:W-:Y:S01]  /*9730*/  HMMA.16816.F32.BF16 R16, R168.reuse, R178, R16 ;  /* 0x000000b2a810723c */ /* 0x040fe20000041810 */
[----:B------:R-:W1:Y:S07]  /*9740*/  LDSM.16.M88.4 R176, [R217+0x8100] ;  /* 0x00810000d9b0783b */ /* 0x000e6e0000000200 */
[-C--:B---3--:R-:W-:Y:S08]  /*9750*/  HMMA.16816.F32.BF16 R20, R168, R188.reuse, R20 ;  /* 0x000000bca814723c */ /* 0x088ff00000041814 */
[C---:B------:R-:W-:Y:S08]  /*9760*/  HMMA.16816.F32.BF16 R24, R184.reuse, R188, R24 ;  /* 0x000000bcb818723c */ /* 0x040ff00000041818 */
[-C--:B------:R-:W-:Y:S08]  /*9770*/  HMMA.16816.F32.BF16 R28, R184, R190.reuse, R28 ;  /* 0x000000beb81c723c */ /* 0x080ff0000004181c */
[C---:B------:R-:W-:Y:S08]  /*9780*/  HMMA.16816.F32.BF16 R32, R168.reuse, R190, R32 ;  /* 0x000000bea820723c */ /* 0x040ff00000041820 */
        /* <DEDUP_REMOVED lines=16> */
[-C--:B------:R-:W-:Y:S08]  /*9890*/  HMMA.16816.F32.BF16 R4, R172, R200.reuse, R4 ;  /* 0x000000c8ac04723c */ /* 0x080ff00000041804 */
[C---:B-1----:R-:W-:Y:S08]  /*98a0*/  HMMA.16816.F32.BF16 R8, R176.reuse, R200, R8 ;  /* 0x000000c8b008723c */ /* 0x042ff00000041808 */
        /* <DEDUP_REMOVED lines=25> */
[----:B------:R-:W2:Y:S10]  /*9a40*/  MUFU.TANH R2, R10 ;  /* 0x0000000a00027308 */ /* 0x000eb40000002400 */
[----:B------:R3:W4:Y:S10]  /*9a50*/  MUFU.TANH R0, R11 ;  /* 0x0000000b00007308 */ /* 0x0007340000002400 */
[----:B------:R4:W4:Y:S01]  /*9a60*/  MUFU.TANH R229, R12 ;  /* 0x0000000c00e57308 */ /* 0x0009220000002400 */
[----:B--2---:R-:W-:Y:S09]  /*9a70*/  STL [R1+0x4], R2 ;  /* 0x0000040201007387 */ /* 0x004ff20000100800 */
[----:B------:R2:W2:Y:S01]  /*9a80*/  MUFU.TANH R207, R13 ;  /* 0x0000000d00cf7308 */ /* 0x0004a20000002400 */
[----:B---3--:R-:W3:Y:S01]  /*9a90*/  LDSM.16.M88.4 R8, [R213+0x1000] ;  /* 0x00100000d508783b */ /* 0x008ee20000000200 */
[-C--:B-1----:R-:W-:Y:S08]  /*9aa0*/  HMMA.16816.F32.BF16 R20, R172, R4.reuse, R20 ;  /* 0x00000004ac14723c */ /* 0x082ff00000041814 */
[----:B------:R1:W1:Y:S01]  /*9ab0*/  MUFU.TANH R251, R14 ;  /* 0x0000000e00fb7308 */ /* 0x0002620000002400 */
[----:B----4-:R-:W-:Y:S01]  /*9ac0*/  STL [R1], R0 ;  /* 0x0000000001007387 */ /* 0x010fe20000100800 */
[C---:B------:R-:W-:Y:S08]  /*9ad0*/  HMMA.16816.F32.BF16 R24, R176.reuse, R4, R24 ;  /* 0x00000004b018723c */ /* 0x040ff00000041818 */
[----:B------:R4:W1:Y:S01]  /*9ae0*/  MUFU.TANH R249, R15 ;  /* 0x0000000f00f97308 */ /* 0x0008620000002400 */
[-C--:B------:R-:W-:Y:S08]  /*9af0*/  HMMA.16816.F32.BF16 R28, R176, R6.reuse, R28 ;  /* 0x00000006b01c723c */ /* 0x080ff0000004181c */
[C---:B------:R-:W-:Y:S01]  /*9b00*/  HMMA.16816.F32.BF16 R32, R172.reuse, R6, R32 ;  /* 0x00000006ac20723c */ /* 0x040fe20000041820 */
[----:B------:R-:W1:Y:S01]  /*9b10*/  MUFU.TANH R16, R16 ;  /* 0x0000001000107308 */ /* 0x000e620000002400 */
[----:B------:R-:W5:Y:S02]  /*9b20*/  LDSM.16.M88.4 R4, [R213+0x1800] ;  /* 0x00180000d504783b */ /* 0x000f640000000200 */
[----:B------:R-:W-:Y:S02]  /*9b30*/  FMUL.FTZ R20, R20, c[0x0][0x320] ;  /* 0x0000c80014147a20 */ /* 0x000fe40000410000 */
[----:B------:R-:W-:Y:S02]  /*9b40*/  FMUL.FTZ R21, R21, c[0x0][0x320] ;  /* 0x0000c80015157a20 */ /* 0x000fe40000410000 */
[----:B------:R-:W-:Y:S03]  /*9b50*/  FMUL.FTZ R22, R22, c[0x0][0x320] ;  /* 0x0000c80016167a20 */ /* 0x000fe60000410000 */
[----:B------:R-:W1:Y:S01]  /*9b60*/  MUFU.TANH R17, R17 ;  /* 0x0000001100117308 */ /* 0x000e620000002400 */
[----:B------:R-:W-:Y:S02]  /*9b70*/  FMUL.FTZ R23, R23, c[0x0][0x320] ;  /* 0x0000c80017177a20 */ /* 0x000fe40000410000 */
[----:B------:R-:W-:Y:S01]  /*9b80*/  FMUL.FTZ R24, R24, c[0x0][0x320] ;  /* 0x0000c80018187a20 */ /* 0x000fe20000410000 */
[-C--:B---3--:R-:W-:Y:S03]  /*9b90*/  HMMA.16816.F32.BF16 R36, R172, R8.reuse, R36 ;  /* 0x00000008ac24723c */ /* 0x088fe60000041824 */
[----:B------:R-:W-:Y:S02]  /*9ba0*/  FMUL.FTZ R30, R30, c[0x0][0x320] ;  /* 0x0000c8001e1e7a20 */ /* 0x000fe40000410000 */
[----:B------:R-:W-:Y:S01]  /*9bb0*/  FMUL.FTZ R25, R25, c[0x0][0x320] ;  /* 0x0000c80019197a20 */ /* 0x000fe20000410000 */
[----:B------:R4:W3:Y:S01]  /*9bc0*/  MUFU.TANH R192, R18 ;  /* 0x0000001200c07308 */ /* 0x0008e20000002400 */
[----:B------:R-:W-:Y:S01]  /*9bd0*/  FMUL.FTZ R26, R26, c[0x0][0x320] ;  /* 0x0000c8001a1a7a20 */ /* 0x000fe20000410000 */
[C---:B------:R-:W-:Y:S04]  /*9be0*/  HMMA.16816.F32.BF16 R40, R176.reuse, R8, R40 ;  /* 0x00000008b028723c */ /* 0x040fe80000041828 */
[----:B------:R-:W-:Y:S02]  /*9bf0*/  FMUL.FTZ R33, R33, c[0x0][0x320] ;  /* 0x0000c80021217a20 */ /* 0x000fe40000410000 */
[----:B------:R-:W-:Y:S02]  /*9c00*/  FMUL.FTZ R35, R35, c[0x0][0x320] ;  /* 0x0000c80023237a20 */ /* 0x000fe40000410000 */
[----:B------:R4:W1:Y:S01]  /*9c10*/  MUFU.TANH R189, R19 ;  /* 0x0000001300bd7308 */ /* 0x0008620000002400 */
[-C--:B------:R-:W-:Y:S03]  /*9c20*/  HMMA.16816.F32.BF16 R44, R176, R10.reuse, R44 ;  /* 0x0000000ab02c723c */ /* 0x080fe6000004182c */
[----:B------:R-:W-:Y:S02]  /*9c30*/  FMUL.FTZ R27, R27, c[0x0][0x320] ;  /* 0x0000c8001b1b7a20 */ /* 0x000fe40000410000 */
[----:B------:R-:W-:Y:S02]  /*9c40*/  FMUL.FTZ R28, R28, c[0x0][0x320] ;  /* 0x0000c8001c1c7a20 */ /* 0x000fe40000410000 */
[----:B------:R-:W-:Y:S01]  /*9c50*/  FMUL.FTZ R36, R36, c[0x0][0x320] ;  /* 0x0000c80024247a20 */ /* 0x000fe20000410000 */
[C---:B------:R-:W-:Y:S01]  /*9c60*/  HMMA.16816.F32.BF16 R48, R172.reuse, R10, R48 ;  /* 0x0000000aac30723c */ /* 0x040fe20000041830 */
[----:B------:R-:W1:Y:S01]  /*9c70*/  MUFU.TANH R20, R20 ;  /* 0x0000001400147308 */ /* 0x000e620000002400 */
[----:B------:R-:W1:Y:S02]  /*9c80*/  LDSM.16.M88.4 R8, [R213+0x2000] ;  /* 0x00200000d508783b */ /* 0x000e640000000200 */
[----:B------:R-:W-:Y:S02]  /*9c90*/  FMUL.FTZ R37, R37, c[0x0][0x320] ;  /* 0x0000c80025257a20 */ /* 0x000fe40000410000 */
[----:B------:R-:W-:Y:S02]  /*9ca0*/  FMUL.FTZ R38, R38, c[0x0][0x320] ;  /* 0x0000c80026267a20 */ /* 0x000fe40000410000 */
[-C--:B-----5:R-:W-:Y:S03]  /*9cb0*/  HMMA.16816.F32.BF16 R52, R172, R4.reuse, R52 ;  /* 0x00000004ac34723c */ /* 0x0a0fe60000041834 */
[----:B------:R-:W1:Y:S01]  /*9cc0*/  MUFU.TANH R21, R21 ;  /* 0x0000001500157308 */ /* 0x000e620000002400 */
[----:B------:R-:W-:Y:S02]  /*9cd0*/  FMUL.FTZ R29, R29, c[0x0][0x320] ;  /* 0x0000c8001d1d7a20 */ /* 0x000fe40000410000 */
[----:B------:R-:W-:Y:S02]  /*9ce0*/  FMUL.FTZ R31, R31, c[0x0][0x320] ;  /* 0x0000c8001f1f7a20 */ /* 0x000fe40000410000 */
[C---:B------:R-:W-:Y:S04]  /*9cf0*/  HMMA.16816.F32.BF16 R56, R176.reuse, R4, R56 ;  /* 0x00000004b038723c */ /* 0x040fe80000041838 */
[----:B------:R-:W-:Y:S01]  /*9d00*/  FMUL.FTZ R32, R32, c[0x0][0x320] ;  /* 0x0000c80020207a20 */ /* 0x000fe20000410000 */
[----:B------:R4:W2:Y:S01]  /*9d10*/  MUFU.TANH R182, R22 ;  /* 0x0000001600b67308 */ /* 0x0008a20000002400 */
[----:B------:R-:W-:Y:S02]  /*9d20*/  FMUL.FTZ R34, R34, c[0x0][0x320] ;  /* 0x0000c80022227a20 */ /* 0x000fe40000410000 */
[-C--:B------:R-:W-:Y:S04]  /*9d30*/  HMMA.16816.F32.BF16 R60, R176, R6.reuse, R60 ;  /* 0x00000006b03c723c */ /* 0x080fe8000004183c */
[----:B------:R-:W-:Y:S02]  /*9d40*/  FMUL.FTZ R48, R48, c[0x0][0x320] ;  /* 0x0000c80030307a20 */ /* 0x000fe40000410000 */
[----:B------:R-:W-:Y:S01]  /*9d50*/  FMUL.FTZ R49, R49, c[0x0][0x320] ;  /* 0x0000c80031317a20 */ /* 0x000fe20000410000 */
[----:B------:R4:W2:Y:S01]  /*9d60*/  MUFU.TANH R171, R23 ;  /* 0x0000001700ab7308 */ /* 0x0008a20000002400 */
[C---:B------:R-:W-:Y:S01]  /*9d70*/  HMMA.16816.F32.BF16 R64, R172.reuse, R6, R64 ;  /* 0x00000006ac40723c */ /* 0x040fe20000041840 */
[----:B------:R-:W5:Y:S01]  /*9d80*/  LDSM.16.M88.4 R4, [R213+0x2800] ;  /* 0x00280000d504783b */ /* 0x000f620000000200 */
[----:B------:R-:W-:Y:S04]  /*9d90*/  DEPBAR.LE SB0, 0x0 ;  /* 0x000080000000791a */ /* 0x000fe80000000000 */
[----:B------:R-:W-:Y:S02]  /*9da0*/  FMUL.FTZ R50, R50, c[0x0][0x320] ;  /* 0x0000c80032327a20 */ /* 0x000fe40000410000 */
[----:B------:R-:W-:Y:S01]  /*9db0*/  FMUL.FTZ R51, R51, c[0x0][0x320] ;  /* 0x0000c80033337a20 */ /* 0x000fe20000410000 */
[----:B------:R4:W2:Y:S01]  /*9dc0*/  MUFU.TANH R206, R24 ;  /* 0x0000001800ce7308 */ /* 0x0008a20000002400 */
[----:B------:R-:W-:Y:S01]  /*9dd0*/  BAR.SYNC.DEFER_BLOCKING 0x0 ;  /* 0x0000000000007b1d */ /* 0x000fe20000010000 */
[-C--:B-1----:R-:W-:Y:S05]  /*9de0*/  HMMA.16816.F32.BF16 R68, R172, R8.reuse, R68 ;  /* 0x00000008ac44723c */ /* 0x082fea0000041844 */
[----:B------:R-:W-:Y:S02]  /*9df0*/  FMUL.FTZ R52, R52, c[0x0][0x320] ;  /* 0x0000c80034347a20 */ /* 0x000fe40000410000 */
[----:B------:R-:W-:Y:S01]  /*9e00*/  FMUL.FTZ R53, R53, c[0x0][0x320] ;  /* 0x0000c80035357a20 */ /* 0x000fe20000410000 */
[----:B------:R4:W1:Y:S01]  /*9e10*/  MUFU.TANH R204, R25 ;  /* 0x0000001900cc7308 */ /* 0x0008620000002400 */
[C---:B------:R-:W-:Y:S04]  /*9e20*/  HMMA.16816.F32.BF16 R72, R176.reuse, R8, R72 ;  /* 0x00000008b048723c */ /* 0x040fe80000041848 */
[----:B------:R-:W-:Y:S02]  /*9e30*/  FMUL.FTZ R54, R54, c[0x0][0x320] ;  /* 0x0000c80036367a20 */ /* 0x000fe40000410000 */
[----:B------:R-:W-:Y:S02]  /*9e40*/  FMUL.FTZ R55, R55, c[0x0][0x320] ;  /* 0x0000c80037377a20 */ /* 0x000fe40000410000 */
[-C--:B------:R-:W-:Y:S01]  /*9e50*/  HMMA.16816.F32.BF16 R76, R176, R10.reuse, R76 ;  /* 0x0000000ab04c723c */ /* 0x080fe2000004184c */
[----:B------:R4:W1:Y:S03]  /*9e60*/  MUFU.TANH R239, R26 ;  /* 0x0000001a00ef7308 */ /* 0x0008660000002400 */
[----:B------:R-:W-:Y:S02]  /*9e70*/  FMUL.FTZ R56, R56, c[0x0][0x320] ;  /* 0x0000c80038387a20 */ /* 0x000fe40000410000 */
[----:B------:R-:W-:Y:S02]  /*9e80*/  FMUL.FTZ R59, R59, c[0x0][0x320] ;  /* 0x0000c8003b3b7a20 */ /* 0x000fe40000410000 */
[C---:B------:R-:W-:Y:S03]  /*9e90*/  HMMA.16816.F32.BF16 R80, R172.reuse, R10, R80 ;  /* 0x0000000aac50723c */ /* 0x040fe60000041850 */
[----:B------:R4:W1:Y:S01]  /*9ea0*/  MUFU.TANH R237, R27 ;  /* 0x0000001b00ed7308 */ /* 0x0008620000002400 */
[----:B------:R-:W-:Y:S02]  /*9eb0*/  FMUL.FTZ R60, R60, c[0x0][0x320] ;  /* 0x0000c8003c3c7a20 */ /* 0x000fe40000410000 */
[----:B------:R-:W-:Y:S02]  /*9ec0*/  FMUL.FTZ R61, R61, c[0x0][0x320] ;  /* 0x0000c8003d3d7a20 */ /* 0x000fe40000410000 */
[-C--:B-----5:R-:W-:Y:S04]  /*9ed0*/  HMMA.16816.F32.BF16 R84, R172, R4.reuse, R84 ;  /* 0x00000004ac54723c */ /* 0x0a0fe80000041854 */
[----:B------:R-:W-:Y:S01]  /*9ee0*/  FMUL.FTZ R63, R63, c[0x0][0x320] ;  /* 0x0000c8003f3f7a20 */ /* 0x000fe20000410000 */
[----:B------:R4:W1:Y:S01]  /*9ef0*/  MUFU.TANH R193, R28 ;  /* 0x0000001c00c17308 */ /* 0x0008620000002400 */
[----:B------:R-:W-:Y:S02]  /*9f00*/  FMUL.FTZ R64, R64, c[0x0][0x320] ;  /* 0x0000c80040407a20 */ /* 0x000fe40000410000 */
[C---:B------:R-:W-:Y:S04]  /*9f10*/  HMMA.16816.F32.BF16 R88, R176.reuse, R4, R88 ;  /* 0x00000004b058723c */ /* 0x040fe80000041858 */
[----:B------:R-:W-:Y:S02]  /*9f20*/  FMUL.FTZ R65, R65, c[0x0][0x320] ;  /* 0x0000c80041417a20 */ /* 0x000fe40000410000 */
[----:B------:R-:W-:Y:S01]  /*9f30*/  FMUL.FTZ R66, R66, c[0x0][0x320] ;  /* 0x0000c80042427a20 */ /* 0x000fe20000410000 */
[----:B------:R4:W1:Y:S01]  /*9f40*/  MUFU.TANH R190, R29 ;  /* 0x0000001d00be7308 */ /* 0x0008620000002400 */
[-C--:B------:R-:W-:Y:S04]  /*9f50*/  HMMA.16816.F32.BF16 R92, R176, R6.reuse, R92 ;  /* 0x00000006b05c723c */ /* 0x080fe8000004185c */
[----:B------:R-:W-:Y:S02]  /*9f60*/  FMUL.FTZ R67, R67, c[0x0][0x320] ;  /* 0x0000c80043437a20 */ /* 0x000fe40000410000 */
[----:B------:R-:W-:Y:S02]  /*9f70*/  FMUL.FTZ R68, R68, c[0x0][0x320] ;  /* 0x0000c80044447a20 */ /* 0x000fe40000410000 */
[----:B------:R-:W-:Y:S01]  /*9f80*/  HMMA.16816.F32.BF16 R96, R172, R6, R96 ;  /* 0x00000006ac60723c */ /* 0x000fe20000041860 */
[----:B------:R4:W1:Y:S03]  /*9f90*/  MUFU.TANH R236, R30 ;  /* 0x0000001e00ec7308 */ /* 0x0008660000002400 */
[----:B------:R-:W-:Y:S02]  /*9fa0*/  FMUL.FTZ R69, R69, c[0x0][0x320] ;  /* 0x0000c80045457a20 */ /* 0x000fe40000410000 */
[----:B------:R-:W-:Y:S02]  /*9fb0*/  FMUL.FTZ R70, R70, c[0x0][0x320] ;  /* 0x0000c80046467a20 */ /* 0x000fe40000410000 */
[----:B------:R-:W-:Y:S03]  /*9fc0*/  FMUL.FTZ R71, R71, c[0x0][0x320] ;  /* 0x0000c80047477a20 */ /* 0x000fe60000410000 */
[----:B------:R4:W1:Y:S01]  /*9fd0*/  MUFU.TANH R235, R31 ;  /* 0x0000001f00eb7308 */ /* 0x0008620000002400 */
[----:B------:R-:W-:Y:S02]  /*9fe0*/  FMUL.FTZ R72, R72, c[0x0][0x320] ;  /* 0x0000c80048487a20 */ /* 0x000fe40000410000 */
[----:B------:R-:W-:Y:S02]  /*9ff0*/  FMUL.FTZ R73, R73, c[0x0][0x320] ;  /* 0x0000c80049497a20 */ /* 0x000fe40000410000 */
[----:B------:R-:W-:Y:S02]  /*a000*/  FMUL.FTZ R74, R74, c[0x0][0x320] ;  /* 0x0000c8004a4a7a20 */ /* 0x000fe40000410000 */
[----:B------:R-:W-:Y:S02]  /*a010*/  FMUL.FTZ R75, R75, c[0x0][0x320] ;  /* 0x0000c8004b4b7a20 */ /* 0x000fe40000410000 */
[----:B------:R-:W-:Y:S01]  /*a020*/  FMUL.FTZ R76, R76, c[0x0][0x320] ;  /* 0x0000c8004c4c7a20 */ /* 0x000fe20000410000 */
[----:B------:R4:W1:Y:S01]  /*a030*/  MUFU.TANH R15, R32 ;  /* 0x00000020000f7308 */ /* 0x0008620000002400 */
        /* <DEDUP_REMOVED lines=94> */
[----:B------:R-:W1:Y:S10]  /*a620*/  MUFU.TANH R92, R92 ;  /* 0x0000005c005c7308 */ /* 0x000e740000002400 */
[----:B------:R-:W1:Y:S10]  /*a630*/  MUFU.TANH R93, R93 ;  /* 0x0000005d005d7308 */ /* 0x000e740000002400 */
[----:B------:R4:W1:Y:S10]  /*a640*/  MUFU.TANH R91, R94 ;  /* 0x0000005e005b7308 */ /* 0x0008740000002400 */
[----:B------:R4:W1:Y:S10]  /*a650*/  MUFU.TANH R79, R95 ;  /* 0x0000005f004f7308 */ /* 0x0008740000002400 */
[----:B------:R-:W1:Y:S10]  /*a660*/  MUFU.TANH R96, R96 ;  /* 0x0000006000607308 */ /* 0x000e740000002400 */
[----:B------:R-:W1:Y:S10]  /*a670*/  MUFU.TANH R97, R97 ;  /* 0x0000006100617308 */ /* 0x000e740000002400 */
[----:B------:R-:W1:Y:S10]  /*a680*/  MUFU.TANH R98, R98 ;  /* 0x0000006200627308 */ /* 0x000e740000002400 */
[----:B------:R-:W1:Y:S01]  /*a690*/  MUFU.TANH R99, R99 ;  /* 0x0000006300637308 */ /* 0x000e620000002400 */
[----:B------:R-:W-:-:S05]  /*a6a0*/  @!P0 BRA `(.L_x_521) ;  /* 0x000003d000008947 */ /* 0x000fca0003800000 */
[----:B--234-:R-:W2:Y:S01]  /*a6b0*/  LDL R2, [R1+0x34] ;  /* 0x0000340001027983 */ /* 0x01cea20000100800 */
[----:B------:R-:W-:Y:S01]  /*a6c0*/  IMAD.MOV.U32 R228, RZ, RZ, RZ ;  /* 0x000000ffffe47224 */ /* 0x000fe200078e00ff */
[----:B------:R-:W-:Y:S02]  /*a6d0*/  PLOP3.LUT P1, PT, PT, PT, UP3, 0x80, 0x0 ;  /* 0x000000000000781c */ /* 0x000fe40003f2f038 */
[----:B------:R-:W3:Y:S01]  /*a6e0*/  LDL R0, [R1+0x10] ;  /* 0x0000100001007983 */ /* 0x000ee20000100800 */
[----:B------:R-:W-:Y:S03]  /*a6f0*/  PLOP3.LUT P0, PT, PT, PT, UP3, 0x80, 0x0 ;  /* 0x000000000000781c */ /* 0x000fe60003f0f038 */
[----:B------:R-:W4:Y:S01]  /*a700*/  LDL R18, [R1+0x8] ;  /* 0x0000080001127983 */ /* 0x000f220000100800 */
[----:B--2---:R-:W-:Y:S05]  /*a710*/  IMAD R2, R227, 0x60, R2 ;  /* 0x00000060e3027824 */ /* 0x004fea00078e0202 */
[----:B---3--:R-:W-:Y:S05]  /*a720*/  IADD3 R2, R2, -0x60, R0 ;  /* 0xffffffa002027810 */ /* 0x008fea0007ffe000 */
        /* <DEDUP_REMOVED lines=8> */
[----:B------:R-:W-:Y:S03]  /*a7b0*/  @!P3 LEA.HI.X R5, R3, c[0x0][0x2a4], R5, 0x2, P0 ;  /* 0x0000a9000305ba11 */ /* 0x000fe600000f1405 */
[C---:B------:R-:W-:Y:S01]  /*a7c0*/  IMAD.WIDE.U32 R2, R233.reuse, c[0x0][0x1e0], RZ ;  /* 0x00007800e9027a25 */ /* 0x040fe200078e00ff */
[----:B------:R-:W-:Y:S01]  /*a7d0*/  SHF.R.S32.HI R0, RZ, 0x1f, R233 ;  /* 0x0000001fff007819 */ /* 0x000fe200000114e9 */
[----:B------:R-:W2:Y:S04]  /*a7e0*/  @!P3 LDG.E R228, [R4.64] ;  /* 0x0000001004e4b981 */ /* 0x000ea8000c1e1900 */
[----:B------:R-:W-:Y:S04]  /*a7f0*/  IMAD R0, R0, c[0x0][0x1e0], RZ ;  /* 0x0000780000007a24 */ /* 0x000fe800078e02ff */
[----:B------:R-:W-:Y:S04]  /*a800*/  IMAD R0, R233, c[0x0][0x1e4], R0 ;  /* 0x00007900e9007a24 */ /* 0x000fe800078e0200 */
[----:B------:R-:W-:Y:S01]  /*a810*/  IMAD.IADD R3, R3, 0x1, R0 ;  /* 0x0000000103037824 */ /* 0x000fe200078e0200 */
[----:B--2---:R-:W-:Y:S03]  /*a820*/  SHF.R.S32.HI R4, RZ, 0x1f, R228 ;  /* 0x0000001fff047819 */ /* 0x004fe600000114e4 */
[----:B------:R-:W-:Y:S04]  /*a830*/  IMAD.WIDE.U32 R2, R228, c[0x0][0x1f0], R2 ;  /* 0x00007c00e4027a25 */ /* 0x000fe800078e0002 */
[----:B------:R-:W-:Y:S01]  /*a840*/  IMAD R4, R4, c[0x0][0x1f0], RZ ;  /* 0x00007c0004047a24 */ /* 0x000fe200078e02ff */
[----:B------:R-:W-:Y:S03]  /*a850*/  IADD3 R0, P0, R2, UR10, RZ ;  /* 0x0000000a02007c10 */ /* 0x000fe6000ff1e0ff */
[----:B------:R-:W-:Y:S05]  /*a860*/  IMAD R4, R228, c[0x0][0x1f4], R4 ;  /* 0x00007d00e4047a24 */ /* 0x000fea00078e0204 */
[----:B------:R-:W-:Y:S02]  /*a870*/  IADD3.X R3, R3, UR6, R4, P0, !PT ;  /* 0x0000000603037c10 */ /* 0x000fe400087fe404 */
[C---:B------:R-:W-:Y:S04]  /*a880*/  LEA R2, P0, R0.reuse, c[0x0][0x1c8], 0x1 ;  /* 0x0000720000027a11 */ /* 0x040fe800078008ff */
[----:B------:R-:W-:Y:S01]  /*a890*/  LEA.HI.X R0, R0, c[0x0][0x1cc], R3, 0x1, P0 ;  /* 0x0000730000007a11 */ /* 0x000fe200000f0c03 */
[----:B------:R-:W2:Y:S04]  /*a8a0*/  SHFL.IDX PT, R4, R2, RZ, 0x181f ;  /* 0x00181fff02047589 */ /* 0x000ea800000e0000 */
[----:B------:R-:W3:Y:S04]  /*a8b0*/  SHFL.IDX PT, R3, R0, RZ, 0x181f ;  /* 0x00181fff00037589 */ /* 0x000ee800000e0000 */
[----:B------:R-:W5:Y:S04]  /*a8c0*/  SHFL.IDX PT, R10, R2, 0x1, 0x181f ;  /* 0x00381f00020a7f89 */ /* 0x000f6800000e0000 */
[----:B------:R-:W1:Y:S04]  /*a8d0*/  SHFL.IDX PT, R8, R2, 0x2, 0x181f ;  /* 0x00581f0002087f89 */ /* 0x000e6800000e0000 */
[----:B------:R-:W1:Y:S04]  /*a8e0*/  SHFL.IDX PT, R7, R0, 0x1, 0x181f ;  /* 0x00381f0000077f89 */ /* 0x000e6800000e0000 */
[----:B------:R-:W1:Y:S04]  /*a8f0*/  SHFL.IDX PT, R6, R2, 0x3, 0x181f ;  /* 0x00781f0002067f89 */ /* 0x000e6800000e0000 */
[----:B------:R-:W-:Y:S01]  /*a900*/  SHFL.IDX PT, R9, R2, 0x4, 0x181f ;  /* 0x00981f0002097f89 */ /* 0x000fe200000e0000 */
[-C--:B--2---:R-:W-:Y:S03]  /*a910*/  IADD3 R4, P0, R4, R226.reuse, RZ ;  /* 0x000000e204047210 */ /* 0x084fe60007f1e0ff */
[----:B------:R-:W-:Y:S02]  /*a920*/  SHFL.IDX PT, R14, R0, 0x2, 0x181f ;  /* 0x00581f00000e7f89 */ /* 0x000fe400000e0000 */
[--C-:B---3--:R-:W-:Y:S02]  /*a930*/  IMAD.X R5, R3, 0x1, R225.reuse, P0 ;  /* 0x0000000103057824 */ /* 0x108fe400000e06e1 */
[----:B------:R-:W2:Y:S01]  /*a940*/  SHFL.IDX PT, R13, R0, 0x3, 0x181f ;  /* 0x00781f00000d7f89 */ /* 0x000ea200000e0000 */
[-C--:B-----5:R-:W-:Y:S03]  /*a950*/  IADD3 R10, P0, R10, R226.reuse, RZ ;  /* 0x000000e20a0a7210 */ /* 0x0a0fe60007f1e0ff */
[----:B----4-:R3:W-:Y:S01]  /*a960*/  LDGSTS.E.BYPASS.LTC128B.128 [R18+0x3100], [R4.64], !P4 ;  /* 0x0310000004127fae */ /* 0x0107e2000e101d50 */
[-C--:B-1----:R-:W-:Y:S03]  /*a970*/  IADD3 R8, P5, R8, R226.reuse, RZ ;  /* 0x000000e208087210 */ /* 0x082fe60007fbe0ff */
[----:B------:R-:W1:Y:S01]  /*a980*/  SHFL.IDX PT, R2, R2, 0x5, 0x181f ;  /* 0x00b81f0002027f89 */ /* 0x000e6200000e0000 */
[--C-:B------:R-:W-:Y:S03]  /*a990*/  IMAD.X R11, R7, 0x1, R225.reuse, P0 ;  /* 0x00000001070b7824 */ /* 0x100fe600000e06e1 */
[----:B------:R-:W4:Y:S01]  /*a9a0*/  SHFL.IDX PT, R12, R0, 0x4, 0x181f ;  /* 0x00981f00000c7f89 */ /* 0x000f2200000e0000 */
[-C--:B------:R-:W-:Y:S03]  /*a9b0*/  IADD3 R6, P2, R6, R226.reuse, RZ ;  /* 0x000000e206067210 */ /* 0x080fe60007f5e0ff */
[----:B------:R-:W5:Y:S04]  /*a9c0*/  SHFL.IDX PT, R0, R0, 0x5, 0x181f ;  /* 0x00b81f0000007f89 */ /* 0x000f6800000e0000 */
[----:B------:R5:W-:Y:S01]  /*a9d0*/  LDGSTS.E.BYPASS.LTC128B.128 [R18+0x3900], [R10.64], !P4 ;  /* 0x039000000a127fae */ /* 0x000be2000e101d50 */
[--C-:B--2---:R-:W-:Y:S01]  /*a9e0*/  IMAD.X R7, R13, 0x1, R225.reuse, P2 ;  /* 0x000000010d077824 */ /* 0x104fe200010e06e1 */
[-C--:B---3--:R-:W-:Y:S01]  /*a9f0*/  IADD3 R4, P1, R9, R226.reuse, RZ ;  /* 0x000000e209047210 */ /* 0x088fe20007f3e0ff */
[--C-:B------:R-:W-:Y:S01]  /*aa00*/  IMAD.X R9, R14, 0x1, R225.reuse, P5 ;  /* 0x000000010e097824 */ /* 0x100fe200028e06e1 */
[----:B-1----:R-:W-:Y:S03]  /*aa10*/  IADD3 R2, P0, R2, R226, RZ ;  /* 0x000000e202027210 */ /* 0x002fe60007f1e0ff */
[--C-:B----4-:R-:W-:Y:S01]  /*aa20*/  IMAD.X R5, R12, 0x1, R225.reuse, P1 ;  /* 0x000000010c057824 */ /* 0x110fe200008e06e1 */
[----:B------:R1:W-:Y:S01]  /*aa30*/  LDGSTS.E.BYPASS.LTC128B.128 [R18+0x4100], [R8.64], !P4 ;  /* 0x0410000008127fae */ /* 0x0003e2000e101d50 */
[----:B-----5:R-:W-:Y:S03]  /*aa40*/  IMAD.X R3, R0, 0x1, R225, P0 ;  /* 0x0000000100037824 */ /* 0x020fe600000e06e1 */
[----:B------:R1:W-:Y:S04]  /*aa50*/  LDGSTS.E.BYPASS.LTC128B.128 [R18+0x4900], [R6.64], !P4 ;  /* 0x0490000006127fae */ /* 0x0003e8000e101d50 */
[----:B------:R1:W-:Y:S04]  /*aa60*/  LDGSTS.E.BYPASS.LTC128B.128 [R18+0x5100], [R4.64], !P4 ;  /* 0x0510000004127fae */ /* 0x0003e8000e101d50 */
[----:B------:R1:W-:Y:S02]  /*aa70*/  LDGSTS.E.BYPASS.LTC128B.128 [R18+0x5900], [R2.64], !P4 ;  /* 0x0590000002127fae */ /* 0x0003e4000e101d50 */
.L_x_521:
[----:B-1234-:R-:W2:Y:S01]  /*aa80*/  LDL R2, [R1+0x2c] ;  /* 0x00002c0001027983 */ /* 0x01eea20000100800 */
[----:B------:R-:W-:Y:S02]  /*aa90*/  PLOP3.LUT P1, PT, PT, PT, UP2, 0x80, 0x0 ;  /* 0x000000000000781c */ /* 0x000fe40003f2f028 */
[----:B------:R-:W-:Y:S01]  /*aaa0*/  PLOP3.LUT P0, PT, PT, PT, UP2, 0x80, 0x0 ;  /* 0x000000000000781c */ /* 0x000fe20003f0f028 */
[----:B------:R-:W3:Y:S04]  /*aab0*/  LDL R58, [R1+0x24] ;  /* 0x00002400013a7983 */ /* 0x000ee80000100800 */
[----:B------:R-:W0:Y:S06]  /*aac0*/  LDGDEPBAR ;  /* 0x00000000000079af */ /* 0x000e2c0000000000 */
[----:B--2---:R-:W-:Y:S04]  /*aad0*/  @P1 IMAD.HI.U32 R0, R2, c[0x0][0x2c8], RZ ;  /* 0x0000b20002001a27 */ /* 0x004fe800078e00ff */
[----:B------:R-:W-:Y:S01]  /*aae0*/  IMAD.MOV.U32 R5, RZ, RZ, R2 ;  /* 0x000000ffff057224 */ /* 0x000fe200078e0002 */
[----:B------:R-:W-:Y:S01]  /*aaf0*/  @P0 SHF.R.U32.HI R5, RZ, c[0x0][0x2cc], R0 ;  /* 0x0000b300ff050a19 */ /* 0x000fe20000011600 */
[----:B------:R-:W-:Y:S01]  /*ab00*/  IMAD R0, R227, -0x60, RZ ;  /* 0xffffffa0e3007824 */ /* 0x000fe200078e02ff */
[----:B------:R-:W-:Y:S01]  /*ab10*/  PLOP3.LUT P0, PT, PT, PT, UP1, 0x40, 0x0 ;  /* 0x000000000000781c */ /* 0x000fe20003f0e818 */
[----:B------:R-:W-:Y:S02]  /*ab20*/  IMAD.MOV.U32 R2, RZ, RZ, c[0x0][0x2ac] ;  /* 0x0000ab00ff027624 */ /* 0x000fe400078e00ff */
[----:B------:R-:W1:Y:S01]  /*ab30*/  SHFL.IDX PT, R4, R5, RZ, 0x1c1f ;  /* 0x001c1fff05047589 */ /* 0x000e6200000e0000 */
[----:B---3--:R-:W-:Y:S05]  /*ab40*/  IADD3 R7, -R58, 0x1, R0 ;  /* 0x000000013a077810 */ /* 0x008fea0007ffe100 */
[----:B------:R-:W-:Y:S05]  /*ab50*/  IMAD R7, R2, c[0x0][0x1d0], R7 ;  /* 0x0000740002077a24 */ /* 0x000fea00078e0207 */
[----:B------:R-:W-:Y:S04]  /*ab60*/  IADD3 R7, R7, -c[0x0][0x168], RZ ;  /* 0x80005a0007077a10 */ /* 0x000fe80007ffe0ff */
[C---:B------:R-:W-:Y:S02]  /*ab70*/  IADD3 R6, R7.reuse, c[0x0][0x328], RZ ;  /* 0x0000ca0007067a10 */ /* 0x040fe40007ffe0ff */
[----:B------:R-:W-:Y:S03]  /*ab80*/  IADD3 R7, R7, UR13, RZ ;  /* 0x0000000d07077c10 */ /* 0x000fe6000fffe0ff */
[--C-:B-1----:R-:W-:Y:S02]  /*ab90*/  IMAD.IADD R3, R6, 0x1, R4.reuse ;  /* 0x0000000106037824 */ /* 0x102fe400078e0204 */
[----:B------:R-:W-:Y:S01]  /*aba0*/  IMAD.IADD R2, R7, 0x1, R4 ;  /* 0x0000000107027824 */ /* 0x000fe200078e0204 */
[----:B------:R-:W-:-:S05]  /*abb0*/  @P0 BRA `(.L_x_522) ;  /* 0x000001a000000947 */ /* 0x000fca0003800000 */
[----:B------:R-:W-:Y:S01]  /*abc0*/  MOV R8, c[0x0][0x2ac] ;  /* 0x0000ab0000087a02 */ /* 0x000fe20000000f00 */
[----:B------:R-:W-:Y:S04]  /*abd0*/  BSSY B0, `(.L_x_523) ;  /* 0x0000013000007945 */ /* 0x000fe80003800000 */
[----:B------:R-:W-:Y:S05]  /*abe0*/  IMAD R4, R8, c[0x0][0x1d0], R4 ;  /* 0x0000740008047a24 */ /* 0x000fea00078e0204 */
[----:B------:R-:W-:Y:S04]  /*abf0*/  IADD3 R4, R4, -c[0x0][0x168], RZ ;  /* 0x80005a0004047a10 */ /* 0x000fe80007ffe0ff */
[----:B------:R-:W-:Y:S11]  /*ac00*/  ISETP.GT.AND P0, PT, R4, -0x1, PT ;  /* 0xffffffff0400780c */ /* 0x000ff60003f04270 */
[----:B------:R-:W-:Y:S02]  /*ac10*/  @!UPT UIADD3 URZ, URZ, URZ, URZ ;  /* 0x0000003f3f3ff290 */ /* 0x000fe4000fffe03f */
[----:B------:R-:W-:-:S05]  /*ac20*/  @P0 BRA `(.L_x_524) ;  /* 0x0000008000000947 */ /* 0x000fca0003800000 */
[----:B------:R-:W-:Y:S01]  /*ac30*/  LOP3.LUT R4, RZ, R4, RZ, 0x33, !PT ;  /* 0x00000004ff047212 */ /* 0x000fe200078e33ff */
[----:B------:R-:W-:Y:S05]  /*ac40*/  IMAD.MOV.U32 R8, RZ, RZ, c[0x0][0x32c] ;  /* 0x0000cb00ff087624 */ /* 0x000fea00078e00ff */
[----:B------:R-:W-:Y:S11]  /*ac50*/  ISETP.NE.AND P0, PT, R8, 0x1, PT ;  /* 0x000000010800780c */ /* 0x000ff60003f05270 */
[----:B------:R-:W-:Y:S02]  /*ac60*/  @!UPT UIADD3 URZ, URZ, URZ, URZ ;  /* 0x0000003f3f3ff290 */ /* 0x000fe4000fffe03f */
[----:B------:R-:W-:Y:S05]  /*ac70*/  @P0 IMAD.HI.U32 R8, R4, c[0x0][0x330], RZ ;  /* 0x0000cc0004080a27 */ /* 0x000fea00078e00ff */
[----:B------:R-:W-:Y:S04]  /*ac80*/  @P0 SHF.R.U32.HI R4, RZ, c[0x0][0x334], R8 ;  /* 0x0000cd00ff040a19 */ /* 0x000fe80000011608 */
[----:B------:R-:W-:Y:S01]  /*ac90*/  LOP3.LUT R4, RZ, R4, RZ, 0x33, !PT ;  /* 0x00000004ff047212 */ /* 0x000fe200078e33ff */
[----:B------:R-:W-:-:S05]  /*aca0*/  BRA `(.L_x_525) ;  /* 0x0000005000007947 */ /* 0x000fca0003800000 */
.L_x_524:
[----:B------:R-:W-:Y:S04]  /*acb0*/  MOV R8, c[0x0][0x32c] ;  /* 0x0000cb0000087a02 */ /* 0x000fe80000000f00 */
[----:B------:R-:W-:Y:S11]  /*acc0*/  ISETP.NE.AND P0, PT, R8, 0x1, PT ;  /* 0x000000010800780c */ /* 0x000ff60003f05270 */
[----:B------:R-:W-:Y:S02]  /*acd0*/  @!UPT UIADD3 URZ, URZ, URZ, URZ ;  /* 0x0000003f3f3ff290 */ /* 0x000fe4000fffe03f */
[----:B------:R-:W-:Y:S05]  /*ace0*/  @P0 IMAD.HI.U32 R8, R4, c[0x0][0x330], RZ ;  /* 0x0000cc0004080a27 */ /* 0x000fea00078e00ff */
[----:B------:R-:W-:Y:S02]  /*acf0*/  @P0 SHF.R.U32.HI R4, RZ, c[0x0][0x334], R8 ;  /* 0x0000cd00ff040a19 */ /* 0x000fe40000011608 */
.L_x_525:
[----:B------:R-:W-:Y:S05]  /*ad00*/  BSYNC B0 ;  /* 0x0000000000007941 */ /* 0x000fea0003800000 */
.L_x_523:
[----:B------:R-:W-:Y:S04]  /*ad10*/  IMAD.IADD R8, R0, 0x1, -R58 ;  /* 0x0000000100087824 */ /* 0x000fe800078e0a3a */
[----:B------:R-:W-:Y:S05]  /*ad20*/  IMAD R4, R4, c[0x0][0x32c], R8 ;  /* 0x0000cb0004047a24 */ /* 0x000fea00078e0208 */
[----:B------:R-:W-:Y:S02]  /*ad30*/  IADD3 R8, R4, c[0x0][0x32c], RZ ;  /* 0x0000cb0004087a10 */ /* 0x000fe40007ffe0ff */
[----:B------:R-:W-:Y:S02]  /*ad40*/  IMNMX R2, R2, R4, !PT ;  /* 0x0000000402027217 */ /* 0x000fe40007800200 */
[----:B------:R-:W-:Y:S02]  /*ad50*/  IMNMX R3, R3, R8, PT ;  /* 0x0000000803037217 */ /* 0x000fe40003800200 */
.L_x_522:
[C---:B------:R-:W-:Y:S01]  /*ad60*/  ISETP.GE.AND P0, PT, R0.reuse, 0x1, PT ;  /* 0x000000010000780c */ /* 0x040fe20003f06270 */
[----:B------:R-:W1:Y:S01]  /*ad70*/  SHFL.IDX PT, R4, R5, 0x1, 0x1c1f ;  /* 0x003c1f0005047f89 */ /* 0x000e6200000e0000 */
[----:B------:R-:W-:Y:S02]  /*ad80*/  ISETP.GE.AND P2, PT, R0, 0x9, PT ;  /* 0x000000090000780c */ /* 0x000fe40003f46270 */
[----:B------:R-:W-:Y:S02]  /*ad90*/  P2R R27, PR, RZ, 0x1 ;  /* 0x00000001ff1b7803 */ /* 0x000fe40000000000 */
[----:B------:R-:W-:Y:S02]  /*ada0*/  ISETP.GT.AND P0, PT, R2, RZ, !P0 ;  /* 0x000000ff0200720c */ /* 0x000fe40004704270 */
[----:B------:R-:W-:Y:S02]  /*adb0*/  ISETP.GE.AND P1, PT, R0, 0x2, PT ;  /* 0x000000020000780c */ /* 0x000fe40003f26270 */
[C---:B------:R-:W-:Y:S02]  /*adc0*/  ISETP.LT.OR P0, PT, R3.reuse, 0x1, P0 ;  /* 0x000000010300780c */ /* 0x040fe40000701670 */
[----:B------:R-:W-:Y:S02]  /*add0*/  P2R R26, PR, RZ, 0x2 ;  /* 0x00000002ff1a7803 */ /* 0x000fe40000000000 */
[----:B------:R-:W-:Y:S02]  /*ade0*/  FSEL R29, R188, -INF , !P0 ;  /* 0xff800000bc1d7808 */ /* 0x000fe40004000000 */
[C---:B------:R-:W-:Y:S02]  /*adf0*/  ISETP.GT.AND P0, PT, R2.reuse, 0x8, !P2 ;  /* 0x000000080200780c */ /* 0x040fe40005704270 */
[----:B------:R-:W-:Y:S02]  /*ae00*/  ISETP.GT.AND P1, PT, R2, 0x1, !P1 ;  /* 0x000000010200780c */ /* 0x000fe40004f24270 */
[----:B------:R-:W-:Y:S02]  /*ae10*/  P2R R25, PR, RZ, 0x4 ;  /* 0x00000004ff197803 */ /* 0x000fe40000000000 */
[C---:B------:R-:W-:Y:S02]  /*ae20*/  ISETP.LT.OR P0, PT, R3.reuse, 0x9, P0 ;  /* 0x000000090300780c */ /* 0x040fe40000701670 */
[----:B------:R-:W-:Y:S02]  /*ae30*/  ISETP.GE.AND P2, PT, R0, 0xa, PT ;  /* 0x0000000a0000780c */ /* 0x000fe40003f46270 */
[----:B------:R-:W-:Y:S02]  /*ae40*/  ISETP.LT.OR P1, PT, R3, 0x2, P1 ;  /* 0x000000020300780c */ /* 0x000fe40000f21670 */
[----:B------:R-:W-:Y:S02]  /*ae50*/  FSEL R32, R16, -INF , !P0 ;  /* 0xff80000010207808 */ /* 0x000fe40004000000 */
[----:B------:R-:W-:Y:S02]  /*ae60*/  ISETP.GT.AND P0, PT, R2, 0x9, !P2 ;  /* 0x000000090200780c */ /* 0x000fe40005704270 */
[----:B------:R-:W-:Y:S02]  /*ae70*/  FSEL R31, R183, -INF , !P1 ;  /* 0xff800000b71f7808 */ /* 0x000fe40004800000 */
[----:B------:R-:W-:Y:S02]  /*ae80*/  ISETP.LT.OR P0, PT, R3, 0xa, P0 ;  /* 0x0000000a0300780c */ /* 0x000fe40000701670 */
[----:B------:R-:W-:Y:S02]  /*ae90*/  ISETP.GE.AND P1, PT, R0, 0x11, PT ;  /* 0x000000110000780c */ /* 0x000fe40003f26270 */
[----:B------:R-:W-:Y:S02]  /*aea0*/  FSEL R34, R17, -INF , !P0 ;  /* 0xff80000011227808 */ /* 0x000fe40004000000 */
[----:B------:R-:W-:Y:S02]  /*aeb0*/  ISETP.GT.AND P0, PT, R2, 0x10, !P1 ;  /* 0x000000100200780c */ /* 0x000fe40004f04270 */
[----:B------:R-:W-:Y:S02]  /*aec0*/  P2R R23, PR, RZ, 0x2 ;  /* 0x00000002ff177803 */ /* 0x000fe40000000000 */
[C---:B------:R-:W-:Y:S02]  /*aed0*/  ISETP.LT.OR P0, PT, R3.reuse, 0x11, P0 ;  /* 0x000000110300780c */ /* 0x040fe40000701670 */
[----:B------:R-:W-:Y:S02]  /*aee0*/  ISETP.GE.AND P1, PT, R0, 0x12, PT ;  /* 0x000000120000780c */ /* 0x000fe40003f26270 */
[----:B------:R-:W-:Y:S02]  /*aef0*/  FSEL R40, R20, -INF , !P0 ;  /* 0xff80000014287808 */ /* 0x000fe40004000000 */
[----:B------:R-:W-:Y:S02]  /*af00*/  ISETP.GT.AND P0, PT, R2, 0x11, !P1 ;  /* 0x000000110200780c */ /* 0x000fe40004f04270 */
[----:B------:R-:W-:Y:S02]  /*af10*/  P2R R22, PR, RZ, 0x2 ;  /* 0x00000002ff167803 */ /* 0x000fe40000000000 */
[----:B------:R-:W-:Y:S02]  /*af20*/  ISETP.LT.OR P0, PT, R3, 0x12, P0 ;  /* 0x000000120300780c */ /* 0x000fe40000701670 */
        /* <DEDUP_REMOVED lines=73> */
[C---:B------:R-:W-:Y:S02]  /*b3c0*/  ISETP.GE.AND P6, PT, R0.reuse, 0x52, PT ;  /* 0x000000520000780c */ /* 0x040fe40003fc6270 */
[C---:B------:R-:W-:Y:S02]  /*b3d0*/  ISETP.LT.OR P0, PT, R3.reuse, 0x51, P0 ;  /* 0x000000510300780c */ /* 0x040fe40000701670 */
[----:B------:R-:W-:Y:S02]  /*b3e0*/  ISETP.GE.AND P5, PT, R0, 0x59, PT ;  /* 0x000000590000780c */ /* 0x000fe40003fa6270 */
[----:B------:R-:W-:Y:S02]  /*b3f0*/  FSEL R238, R84, -INF , !P0 ;  /* 0xff80000054ee7808 */ /* 0x000fe40004000000 */
[C---:B------:R-:W-:Y:S02]  /*b400*/  ISETP.GT.AND P0, PT, R2.reuse, 0x51, !P6 ;  /* 0x000000510200780c */ /* 0x040fe40007704270 */
[----:B------:R-:W-:Y:S02]  /*b410*/  P2R R24, PR, RZ, 0x4 ;  /* 0x00000004ff187803 */ /* 0x000fe40000000000 */
[----:B------:R-:W-:Y:S04]  /*b420*/  ISETP.LT.OR P0, PT, R3, 0x52, P0 ;  /* 0x000000520300780c */ /* 0x000fe80000701670 */
[----:B------:R-:W-:Y:S02]  /*b430*/  FSEL R243, R85, -INF , !P0 ;  /* 0xff80000055f37808 */ /* 0x000fe40004000000 */
[----:B------:R-:W-:Y:S04]  /*b440*/  ISETP.GT.AND P0, PT, R2, 0x58, !P5 ;  /* 0x000000580200780c */ /* 0x000fe80006f04270 */
[----:B------:R-:W-:Y:S04]  /*b450*/  ISETP.LT.OR P0, PT, R3, 0x59, P0 ;  /* 0x000000590300780c */ /* 0x000fe80000701670 */
[----:B------:R-:W-:Y:S02]  /*b460*/  FSEL R250, R96, -INF , !P0 ;  /* 0xff80000060fa7808 */ /* 0x000fe40004000000 */
[----:B------:R-:W-:Y:S04]  /*b470*/  ISETP.GE.AND P0, PT, R0, 0x5a, PT ;  /* 0x0000005a0000780c */ /* 0x000fe80003f06270 */
[----:B------:R-:W-:Y:S01]  /*b480*/  ISETP.GT.AND P2, PT, R2, 0x59, !P0 ;  /* 0x000000590200780c */ /* 0x000fe20004744270 */
[--C-:B-1----:R-:W-:Y:S03]  /*b490*/  IMAD.IADD R2, R7, 0x1, R4.reuse ;  /* 0x0000000107027824 */ /* 0x102fe600078e0204 */
[----:B------:R-:W-:Y:S01]  /*b4a0*/  ISETP.LT.OR P2, PT, R3, 0x5a, P2 ;  /* 0x0000005a0300780c */ /* 0x000fe20001741670 */
[----:B------:R-:W-:Y:S03]  /*b4b0*/  IMAD.IADD R3, R6, 0x1, R4 ;  /* 0x0000000106037824 */ /* 0x000fe600078e0204 */
[----:B------:R-:W-:Y:S02]  /*b4c0*/  FSEL R252, R97, -INF , !P2 ;  /* 0xff80000061fc7808 */ /* 0x000fe40005000000 */
[----:B------:R-:W-:Y:S11]  /*b4d0*/  PLOP3.LUT P2, PT, PT, PT, UP1, 0x40, 0x0 ;  /* 0x000000000000781c */ /* 0x000ff60003f4e818 */
[----:B------:R-:W-:Y:S02]  /*b4e0*/  @!UPT UIADD3 URZ, URZ, URZ, URZ ;  /* 0x0000003f3f3ff290 */ /* 0x000fe4000fffe03f */
        /* <DEDUP_REMOVED lines=9> */
[----:B------:R-:W-:Y:S05]  /*b580*/  IMAD.MOV.U32 R28, RZ, RZ, 0x1 ;  /* 0x00000001ff1c7424 */ /* 0x000fea00078e00ff */
[----:B------:R-:W-:Y:S11]  /*b590*/  ISETP.NE.AND P2, PT, R28, c[0x0][0x32c], PT ;  /* 0x0000cb001c007a0c */ /* 0x000ff60003f45270 */
[----:B------:R-:W-:Y:S02]  /*b5a0*/  @!UPT UIADD3 URZ, URZ, URZ, URZ ;  /* 0x0000003f3f3ff290 */ /* 0x000fe4000fffe03f */
[----:B------:R-:W-:Y:S05]  /*b5b0*/  @P2 IMAD.HI.U32 R28, R4, c[0x0][0x330], RZ ;  /* 0x0000cc00041c2a27 */ /* 0x000fea00078e00ff */
[----:B------:R-:W-:Y:S04]  /*b5c0*/  @P2 SHF.R.U32.HI R4, RZ, c[0x0][0x334], R28 ;  /* 0x0000cd00ff042a19 */ /* 0x000fe8000001161c */
[----:B------:R-:W-:Y:S01]  /*b5d0*/  LOP3.LUT R4, RZ, R4, RZ, 0x33, !PT ;  /* 0x00000004ff047212 */ /* 0x000fe200078e33ff */
[----:B------:R-:W-:-:S05]  /*b5e0*/  BRA `(.L_x_529) ;  /* 0x0000005000007947 */ /* 0x000fca0003800000 */
.L_x_528:
[----:B------:R-:W-:Y:S04]  /*b5f0*/  MOV R28, 0x1 ;  /* 0x00000001001c7802 */ /* 0x000fe80000000f00 */
[----:B------:R-:W-:Y:S11]  /*b600*/  ISETP.NE.AND P2, PT, R28, c[0x0][0x32c], PT ;  /* 0x0000cb001c007a0c */ /* 0x000ff60003f45270 */
[----:B------:R-:W-:Y:S02]  /*b610*/  @!UPT UIADD3 URZ, URZ, URZ, URZ ;  /* 0x0000003f3f3ff290 */ /* 0x000fe4000fffe03f */
[----:B------:R-:W-:Y:S05]  /*b620*/  @P2 IMAD.HI.U32 R28, R4, c[0x0][0x330], RZ ;  /* 0x0000cc00041c2a27 */ /* 0x000fea00078e00ff */
[----:B------:R-:W-:Y:S02]  /*b630*/  @P2 SHF.R.U32.HI R4, RZ, c[0x0][0x334], R28 ;  /* 0x0000cd00ff042a19 */ /* 0x000fe4000001161c */
.L_x_529:
[----:B------:R-:W-:Y:S05]  /*b640*/  BSYNC B0 ;  /* 0x0000000000007941 */ /* 0x000fea0003800000 */
.L_x_527:
[----:B------:R-:W-:Y:S04]  /*b650*/  IMAD.IADD R28, R0, 0x1, -R58 ;  /* 0x00000001001c7824 */ /* 0x000fe800078e0a3a */
[----:B------:R-:W-:Y:S05]  /*b660*/  IMAD R4, R4, c[0x0][0x32c], R28 ;  /* 0x0000cb0004047a24 */ /* 0x000fea00078e021c */
[----:B------:R-:W-:Y:S02]  /*b670*/  IADD3 R28, R4, c[0x0][0x32c], RZ ;  /* 0x0000cb00041c7a10 */ /* 0x000fe40007ffe0ff */
[----:B------:R-:W-:Y:S02]  /*b680*/  IMNMX R2, R2, R4, !PT ;  /* 0x0000000402027217 */ /* 0x000fe40007800200 */
[----:B------:R-:W-:Y:S02]  /*b690*/  IMNMX R3, R3, R28, PT ;  /* 0x0000001c03037217 */ /* 0x000fe40003800200 */
.L_x_526:
[----:B------:R-:W-:Y:S01]  /*b6a0*/  ISETP.NE.AND P2, PT, R26, RZ, PT ;  /* 0x000000ff1a00720c */ /* 0x000fe20003f45270 */
[----:B------:R-:W1:Y:S03]  /*b6b0*/  SHFL.IDX PT, R4, R5, 0x2, 0x1c1f ;  /* 0x005c1f0005047f89 */ /* 0x000e6600000e0000 */
[----:B------:R-:W-:Y:S04]  /*b6c0*/  ISETP.GT.AND P2, PT, R2, 0x1, !P2 ;  /* 0x000000010200780c */ /* 0x000fe80005744270 */
[----:B------:R-:W-:Y:S04]  /*b6d0*/  ISETP.LT.OR P2, PT, R3, 0x2, P2 ;  /* 0x000000020300780c */ /* 0x000fe80001741670 */
[----:B------:R-:W-:Y:S02]  /*b6e0*/  FSEL R33, R200, -INF , !P2 ;  /* 0xff800000c8217808 */ /* 0x000fe40005000000 */
[----:B------:R-:W-:Y:S04]  /*b6f0*/  ISETP.NE.AND P2, PT, R25, RZ, PT ;  /* 0x000000ff1900720c */ /* 0x000fe80003f45270 */
[----:B------:R-:W-:Y:S04]  /*b700*/  ISETP.GT.AND P2, PT, R2, 0x8, !P2 ;  /* 0x000000080200780c */ /* 0x000fe80005744270 */
[C---:B------:R-:W-:Y:S04]  /*b710*/  ISETP.LT.OR P2, PT, R3.reuse, 0x9, P2 ;  /* 0x000000090300780c */ /* 0x040fe80001741670 */
[----:B------:R-:W-:Y:S02]  /*b720*/  FSEL R37, R192, -INF , !P2 ;  /* 0xff800000c0257808 */ /* 0x000fe40005000000 */
[----:B------:R-:W-:Y:S04]  /*b730*/  ISETP.NE.AND P2, PT, R24, RZ, PT ;  /* 0x000000ff1800720c */ /* 0x000fe80003f45270 */
[C---:B------:R-:W-:Y:S04]  /*b740*/  ISETP.GT.AND P2, PT, R2.reuse, 0x9, !P2 ;  /* 0x000000090200780c */ /* 0x040fe80005744270 */
        /* <DEDUP_REMOVED lines=66> */
[----:B------:R-:W-:Y:S04]  /*bb70*/  ISETP.GT.AND P2, PT, R2, 0x50, !P1 ;  /* 0x000000500200780c */ /* 0x000fe80004f44270 */
[C---:B------:R-:W-:Y:S04]  /*bb80*/  ISETP.LT.OR P2, PT, R3.reuse, 0x51, P2 ;  /* 0x000000510300780c */ /* 0x040fe80001741670 */
[----:B------:R-:W-:Y:S02]  /*bb90*/  FSEL R240, R86, -INF , !P2 ;  /* 0xff80000056f07808 */ /* 0x000fe40005000000 */
[C---:B------:R-:W-:Y:S04]  /*bba0*/  ISETP.GT.AND P2, PT, R2.reuse, 0x51, !P6 ;  /* 0x000000510200780c */ /* 0x040fe80007744270 */
[----:B------:R-:W-:Y:S04]  /*bbb0*/  ISETP.LT.OR P2, PT, R3, 0x52, P2 ;  /* 0x000000520300780c */ /* 0x000fe80001741670 */
[----:B------:R-:W-:Y:S02]  /*bbc0*/  FSEL R241, R87, -INF , !P2 ;  /* 0xff80000057f17808 */ /* 0x000fe40005000000 */
[----:B------:R-:W-:Y:S04]  /*bbd0*/  ISETP.GT.AND P2, PT, R2, 0x58, !P5 ;  /* 0x000000580200780c */ /* 0x000fe80006f44270 */
[----:B------:R-:W-:Y:S04]  /*bbe0*/  ISETP.LT.OR P2, PT, R3, 0x59, P2 ;  /* 0x000000590300780c */ /* 0x000fe80001741670 */
[----:B------:R-:W-:Y:S02]  /*bbf0*/  FSEL R247, R98, -INF , !P2 ;  /* 0xff80000062f77808 */ /* 0x000fe40005000000 */
[----:B------:R-:W-:Y:S04]  /*bc00*/  ISETP.NE.AND P2, PT, R27, RZ, PT ;  /* 0x000000ff1b00720c */ /* 0x000fe80003f45270 */
[----:B------:R-:W-:Y:S04]  /*bc10*/  ISETP.GT.AND P2, PT, R2, RZ, !P2 ;  /* 0x000000ff0200720c */ /* 0x000fe80005744270 */
[----:B------:R-:W-:Y:S04]  /*bc20*/  ISETP.LT.OR P2, PT, R3, 0x1, P2 ;  /* 0x000000010300780c */ /* 0x000fe80001741670 */
[----:B------:R-:W-:Y:S02]  /*bc30*/  FSEL R30, R242, -INF , !P2 ;  /* 0xff800000f21e7808 */ /* 0x000fe40005000000 */
        /* <DEDUP_REMOVED lines=23> */
.L_x_532:
[----:B------:R-:W-:Y:S04]  /*bdb0*/  MOV R28, c[0x0][0x32c] ;  /* 0x0000cb00001c7a02 */ /* 0x000fe80000000f00 */
[----:B------:R-:W-:Y:S11]  /*bdc0*/  ISETP.NE.AND P2, PT, R28, 0x1, PT ;  /* 0x000000011c00780c */ /* 0x000ff60003f45270 */
[----:B------:R-:W-:Y:S02]  /*bdd0*/  @!UPT UIADD3 URZ, URZ, URZ, URZ ;  /* 0x0000003f3f3ff290 */ /* 0x000fe4000fffe03f */
[----:B------:R-:W-:Y:S05]  /*bde0*/  @P2 IMAD.HI.U32 R28, R4, c[0x0][0x330], RZ ;  /* 0x0000cc00041c2a27 */ /* 0x000fea00078e00ff */
[----:B------:R-:W-:Y:S02]  /*bdf0*/  @P2 SHF.R.U32.HI R4, RZ, c[0x0][0x334], R28 ;  /* 0x0000cd00ff042a19 */ /* 0x000fe4000001161c */
.L_x_533:
[----:B------:R-:W-:Y:S05]  /*be00*/  BSYNC B0 ;  /* 0x0000000000007941 */ /* 0x000fea0003800000 */
.L_x_531:
[----:B------:R-:W-:Y:S04]  /*be10*/  IMAD.IADD R28, R0, 0x1, -R58 ;  /* 0x00000001001c7824 */ /* 0x000fe800078e0a3a */
[----:B------:R-:W-:Y:S05]  /*be20*/  IMAD R4, R4, c[0x0][0x32c], R28 ;  /* 0x0000cb0004047a24 */ /* 0x000fea00078e021c */
[----:B------:R-:W-:Y:S02]  /*be30*/  IADD3 R28, R4, c[0x0][0x32c], RZ ;  /* 0x0000cb00041c7a10 */ /* 0x000fe40007ffe0ff */
[----:B------:R-:W-:Y:S02]  /*be40*/  IMNMX R2, R2, R4, !PT ;  /* 0x0000000402027217 */ /* 0x000fe40007800200 */
[----:B------:R-:W-:Y:S02]  /*be50*/  IMNMX R3, R3, R28, PT ;  /* 0x0000001c03037217 */ /* 0x000fe40003800200 */
.L_x_530:
[----:B------:R-:W-:Y:S01]  /*be60*/  ISETP.NE.AND P2, PT, R26, RZ, PT ;  /* 0x000000ff1a00720c */ /* 0x000fe20003f45270 */
[----:B------:R-:W1:Y:S03]  /*be70*/  SHFL.IDX PT, R4, R5, 0x3, 0x1c1f ;  /* 0x007c1f0005047f89 */ /* 0x000e6600000e0000 */
[----:B------:R-:W-:Y:S04]  /*be80*/  ISETP.GT.AND P2, PT, R2, 0x1, !P2 ;  /* 0x000000010200780c */ /* 0x000fe80005744270 */
[----:B------:R-:W-:Y:S04]  /*be90*/  ISETP.LT.OR P2, PT, R3, 0x2, P2 ;  /* 0x000000020300780c */ /* 0x000fe80001741670 */
[----:B------:R-:W-:Y:S02]  /*bea0*/  FSEL R35, R244, -INF , !P2 ;  /* 0xff800000f4237808 */ /* 0x000fe40005000000 */
[----:B------:R-:W-:Y:S04]  /*beb0*/  ISETP.NE.AND P2, PT, R25, RZ, PT ;  /* 0x000000ff1900720c */ /* 0x000fe80003f45270 */
[----:B------:R-:W-:Y:S04]  /*bec0*/  ISETP.GT.AND P2, PT, R2, 0x8, !P2 ;  /* 0x000000080200780c */ /* 0x000fe80005744270 */
[----:B------:R-:W-:Y:S04]  /*bed0*/  ISETP.LT.OR P2, PT, R3, 0x9, P2 ;  /* 0x000000090300780c */ /* 0x000fe80001741670 */
        /* <DEDUP_REMOVED lines=105> */
.L_x_536:
[----:B------:R-:W-:Y:S04]  /*c570*/  MOV R5, c[0x0][0x32c] ;  /* 0x0000cb0000057a02 */ /* 0x000fe80000000f00 */
[----:B------:R-:W-:Y:S11]  /*c580*/  ISETP.NE.AND P2, PT, R5, 0x1, PT ;  /* 0x000000010500780c */ /* 0x000ff60003f45270 */
[----:B------:R-:W-:Y:S02]  /*c590*/  @!UPT UIADD3 URZ, URZ, URZ, URZ ;  /* 0x0000003f3f3ff290 */ /* 0x000fe4000fffe03f */
[----:B------:R-:W-:Y:S05]  /*c5a0*/  @P2 IMAD.HI.U32 R5, R4, c[0x0][0x330], RZ ;  /* 0x0000cc0004052a27 */ /* 0x000fea00078e00ff */
[----:B------:R-:W-:Y:S02]  /*c5b0*/  @P2 SHF.R.U32.HI R4, RZ, c[0x0][0x334], R5 ;  /* 0x0000cd00ff042a19 */ /* 0x000fe40000011605 */
.L_x_537:
[----:B------:R-:W-:Y:S05]  /*c5c0*/  BSYNC B0 ;  /* 0x0000000000007941 */ /* 0x000fea0003800000 */
.L_x_535:
[----:B------:R-:W-:Y:S04]  /*c5d0*/  IMAD.IADD R0, R0, 0x1, -R58 ;  /* 0x0000000100007824 */ /* 0x000fe800078e0a3a */
[----:B------:R-:W-:Y:S05]  /*c5e0*/  IMAD R4, R4, c[0x0][0x32c], R0 ;  /* 0x0000cb0004047a24 */ /* 0x000fea00078e0200 */
[----:B------:R-:W-:Y:S02]  /*c5f0*/  IADD3 R0, R4, c[0x0][0x32c], RZ ;  /* 0x0000cb0004007a10 */ /* 0x000fe40007ffe0ff */
[----:B------:R-:W-:Y:S02]  /*c600*/  IMNMX R2, R2, R4, !PT ;  /* 0x0000000402027217 */ /* 0x000fe40007800200 */
[----:B------:R-:W-:Y:S02]  /*c610*/  IMNMX R3, R3, R0, PT ;  /* 0x0000000003037217 */ /* 0x000fe40003800200 */
.L_x_534:
[----:B------:R-:W2:Y:S01]  /*c620*/  LDL.LU R4, [R1+0x4] ;  /* 0x0000040001047983 */ /* 0x000ea20000300800 */
[----:B------:R-:W-:Y:S02]  /*c630*/  ISETP.NE.AND P2, PT, R27, RZ, PT ;  /* 0x000000ff1b00720c */ /* 0x000fe40003f45270 */
[----:B------:R-:W-:Y:S01]  /*c640*/  FMNMX.FTZ R72, R29, R100, !PT ;  /* 0x000000641d487209 */ /* 0x000fe20007810000 */
[----:B------:R-:W3:Y:S01]  /*c650*/  LDL.LU R0, [R1] ;  /* 0x0000000001007983 */ /* 0x000ee20000300800 */
[----:B------:R-:W-:Y:S02]  /*c660*/  ISETP.GT.AND P2, PT, R2, RZ, !P2 ;  /* 0x000000ff0200720c */ /* 0x000fe40005744270 */
[----:B------:R-:W-:Y:S02]  /*c670*/  FMNMX.FTZ R72, R31, R72, !PT ;  /* 0x000000481f487209 */ /* 0x000fe40007810000 */
[C---:B------:R-:W-:Y:S02]  /*c680*/  ISETP.LT.OR P2, PT, R3.reuse, 0x1, P2 ;  /* 0x000000010300780c */ /* 0x040fe40001741670 */
[----:B------:R-:W-:Y:S02]  /*c690*/  FMNMX.FTZ R72, R32, R72, !PT ;  /* 0x0000004820487209 */ /* 0x000fe40007810000 */
[----:B------:R-:W-:Y:S02]  /*c6a0*/  ISETP.GT.AND P1, PT, R2, 0x50, !P1 ;  /* 0x000000500200780c */ /* 0x000fe40004f24270 */
[----:B------:R-:W-:Y:S02]  /*c6b0*/  FMNMX.FTZ R72, R34, R72, !PT ;  /* 0x0000004822487209 */ /* 0x000fe40007810000 */
[----:B------:R-:W-:Y:S02]  /*c6c0*/  ISETP.LT.OR P1, PT, R3, 0x51, P1 ;  /* 0x000000510300780c */ /* 0x000fe40000f21670 */
[----:B------:R-:W-:Y:S02]  /*c6d0*/  FMNMX.FTZ R72, R40, R72, !PT ;  /* 0x0000004828487209 */ /* 0x000fe40007810000 */
[----:B------:R-:W-:Y:S02]  /*c6e0*/  ISETP.GT.AND P6, PT, R2, 0x51, !P6 ;  /* 0x000000510200780c */ /* 0x000fe400077c4270 */
[----:B------:R-:W-:Y:S02]  /*c6f0*/  FMNMX.FTZ R72, R42, R72, !PT ;  /* 0x000000482a487209 */ /* 0x000fe40007810000 */
[----:B------:R-:W-:Y:S02]  /*c700*/  ISETP.GT.AND P5, PT, R2, 0x58, !P5 ;  /* 0x000000580200780c */ /* 0x000fe40006fa4270 */
[----:B------:R-:W-:Y:S02]  /*c710*/  FMNMX.FTZ R72, R44, R72, !PT ;  /* 0x000000482c487209 */ /* 0x000fe40007810000 */
[----:B------:R-:W-:Y:S02]  /*c720*/  ISETP.GT.AND P0, PT, R2, 0x59, !P0 ;  /* 0x000000590200780c */ /* 0x000fe40004704270 */
[----:B------:R-:W-:Y:S02]  /*c730*/  FMNMX.FTZ R72, R47, R72, !PT ;  /* 0x000000482f487209 */ /* 0x000fe40007810000 */
[----:B------:R-:W-:Y:S02]  /*c740*/  ISETP.LT.OR P6, PT, R3, 0x52, P6 ;  /* 0x000000520300780c */ /* 0x000fe400037c1670 */
[----:B------:R-:W-:Y:S02]  /*c750*/  FMNMX.FTZ R72, R57, R72, !PT ;  /* 0x0000004839487209 */ /* 0x000fe40007810000 */
[C---:B------:R-:W-:Y:S02]  /*c760*/  ISETP.LT.OR P5, PT, R3.reuse, 0x59, P5 ;  /* 0x000000590300780c */ /* 0x040fe40002fa1670 */
[----:B------:R-:W-:Y:S02]  /*c770*/  FMNMX.FTZ R72, R90, R72, !PT ;  /* 0x000000485a487209 */ /* 0x000fe40007810000 */
[----:B------:R-:W-:Y:S02]  /*c780*/  ISETP.LT.OR P0, PT, R3, 0x5a, P0 ;  /* 0x0000005a0300780c */ /* 0x000fe40000701670 */
[----:B------:R-:W-:Y:S02]  /*c790*/  FMNMX.FTZ R72, R176, R72, !PT ;  /* 0x00000048b0487209 */ /* 0x000fe40007810000 */
[----:B------:R-:W-:Y:S02]  /*c7a0*/  FSEL R73, R79, -INF , !P0 ;  /* 0xff8000004f497808 */ /* 0x000fe40004000000 */
[----:B------:R-:W-:Y:S02]  /*c7b0*/  FMNMX.FTZ R72, R177, R72, !PT ;  /* 0x00000048b1487209 */ /* 0x000fe40007810000 */
[----:B------:R-:W-:Y:S02]  /*c7c0*/  FSEL R191, R191, -INF , !P6 ;  /* 0xff800000bfbf7808 */ /* 0x000fe40007000000 */
[----:B------:R-:W-:Y:S04]  /*c7d0*/  FMNMX.FTZ R72, R178, R72, !PT ;  /* 0x00000048b2487209 */ /* 0x000fe80007810000 */
        /* <DEDUP_REMOVED lines=10> */
[----:B------:R-:W-:Y:S05]  /*c880*/  FMNMX.FTZ R72, R252, R72, !PT ;  /* 0x00000048fc487209 */ /* 0x000fea0007810000 */
[----:B------:R-:W1:Y:S02]  /*c890*/  SHFL.BFLY PT, R5, R72, 0x2, 0x1f ;  /* 0x0c401f0048057f89 */ /* 0x000e6400000e0000 */
[----:B-1----:R-:W-:Y:S06]  /*c8a0*/  FMNMX.FTZ R72, R72, R5, !PT ;  /* 0x0000000548487209 */ /* 0x002fec0007810000 */
[----:B------:R-:W1:Y:S02]  /*c8b0*/  SHFL.BFLY PT, R6, R72, 0x1, 0x1f ;  /* 0x0c201f0048067f89 */ /* 0x000e6400000e0000 */
[----:B-1----:R-:W-:Y:S02]  /*c8c0*/  FMNMX.FTZ R72, R72, R6, !PT ;  /* 0x0000000648487209 */ /* 0x002fe40007810000 */
[----:B--2---:R-:W-:Y:S02]  /*c8d0*/  FSEL R7, R4, -INF , !P2 ;  /* 0xff80000004077808 */ /* 0x004fe40005000000 */
[----:B------:R-:W-:Y:S02]  /*c8e0*/  ISETP.NE.AND P2, PT, R26, RZ, PT ;  /* 0x000000ff1a00720c */ /* 0x000fe40003f45270 */
[----:B------:R-:W-:Y:S02]  /*c8f0*/  FMNMX.FTZ R4, R28, R102, !PT ;  /* 0x000000661c047209 */ /* 0x000fe40007810000 */
[----:B------:R-:W-:Y:S02]  /*c900*/  ISETP.GT.AND P2, PT, R2, 0x1, !P2 ;  /* 0x000000010200780c */ /* 0x000fe40005744270 */
[----:B------:R-:W-:Y:S02]  /*c910*/  FMNMX.FTZ R4, R35, R4, !PT ;  /* 0x0000000423047209 */ /* 0x000fe40007810000 */
[----:B------:R-:W-:Y:S02]  /*c920*/  ISETP.LT.OR P2, PT, R3, 0x2, P2 ;  /* 0x000000020300780c */ /* 0x000fe40001741670 */
[----:B------:R-:W-:Y:S02]  /*c930*/  FMNMX.FTZ R4, R36, R4, !PT ;  /* 0x0000000424047209 */ /* 0x000fe40007810000 */
[----:B---3--:R-:W-:Y:S02]  /*c940*/  FSEL R26, R0, -INF , !P2 ;  /* 0xff800000001a7808 */ /* 0x008fe40005000000 */
[----:B------:R-:W-:Y:S02]  /*c950*/  ISETP.NE.AND P2, PT, R25, RZ, PT ;  /* 0x000000ff1900720c */ /* 0x000fe40003f45270 */
[----:B------:R-:W-:Y:S02]  /*c960*/  FMNMX.FTZ R0, R30, R101, !PT ;  /* 0x000000651e007209 */ /* 0x000fe40007810000 */
[----:B------:R-:W-:Y:S02]  /*c970*/  ISETP.GT.AND P2, PT, R2, 0x8, !P2 ;  /* 0x000000080200780c */ /* 0x000fe40005744270 */
[----:B------:R-:W-:Y:S02]  /*c980*/  FMNMX.FTZ R0, R33, R0, !PT ;  /* 0x0000000021007209 */ /* 0x000fe40007810000 */
[----:B------:R-:W-:Y:S02]  /*c990*/  ISETP.LT.OR P2, PT, R3, 0x9, P2 ;  /* 0x000000090300780c */ /* 0x000fe40001741670 */
[----:B------:R-:W-:Y:S02]  /*c9a0*/  FMNMX.FTZ R0, R37, R0, !PT ;  /* 0x0000000025007209 */ /* 0x000fe40007810000 */
[----:B------:R-:W-:Y:S02]  /*c9b0*/  FSEL R25, R251, -INF , !P2 ;  /* 0xff800000fb197808 */ /* 0x000fe40005000000 */
[----:B------:R-:W-:Y:S02]  /*c9c0*/  ISETP.NE.AND P2, PT, R24, RZ, PT ;  /* 0x000000ff1800720c */ /* 0x000fe40003f45270 */
[----:B------:R-:W-:Y:S02]  /*c9d0*/  FMNMX.FTZ R0, R39, R0, !PT ;  /* 0x0000000027007209 */ /* 0x000fe40007810000 */
[C---:B------:R-:W-:Y:S02]  /*c9e0*/  ISETP.GT.AND P2, PT, R2.reuse, 0x9, !P2 ;  /* 0x000000090200780c */ /* 0x040fe40005744270 */
[----:B------:R-:W-:Y:S02]  /*c9f0*/  FMNMX.FTZ R0, R41, R0, !PT ;  /* 0x0000000029007209 */ /* 0x000fe40007810000 */
[----:B------:R-:W-:Y:S02]  /*ca00*/  ISETP.LT.OR P2, PT, R3, 0xa, P2 ;  /* 0x0000000a0300780c */ /* 0x000fe40001741670 */
[----:B------:R-:W-:Y:S02]  /*ca10*/  FMNMX.FTZ R0, R43, R0, !PT ;  /* 0x000000002b007209 */ /* 0x000fe40007810000 */
[----:B------:R-:W-:Y:S02]  /*ca20*/  FSEL R24, R249, -INF , !P2 ;  /* 0xff800000f9187808 */ /* 0x000fe40005000000 */
        /* <DEDUP_REMOVED lines=22> */
[----:B------:R-:W-:Y:S01]  /*cb90*/  FMNMX.FTZ R0, R189, R0, !PT ;  /* 0x00000000bd007209 */ /* 0x000fe20007810000 */
[----:B------:R-:W-:Y:S01]  /*cba0*/  LDSM.16.MT88.4 R20, [R209+0x100] ;  /* 0x00010000d114783b */ /* 0x000fe20000004200 */
        /* <DEDUP_REMOVED lines=43> */
[----:B------:R-:W-:Y:S01]  /*ce60*/  FMNMX.FTZ R4, R188, R4, !PT ;  /* 0x00000004bc047209 */ /* 0x000fe20007810000 */
[----:B------:R-:W1:Y:S01]  /*ce70*/  SHFL.BFLY PT, R71, R0, 0x2, 0x1f ;  /* 0x0c401f0000477f89 */ /* 0x000e6200000e0000 */
        /* <DEDUP_REMOVED lines=21> */
[C---:B------:R-:W-:Y:S02]  /*cfd0*/  ISETP.LT.OR P2, PT, R3.reuse, 0x41, P2 ;  /* 0x000000410300780c */ /* 0x040fe40001741670 */
[----:B------:R-:W-:Y:S02]  /*cfe0*/  FMNMX.FTZ R5, R24, R5, !PT ;  /* 0x0000000518057209 */ /* 0x000fe40007810000 */
[----:B------:R-:W-:Y:S01]  /*cff0*/  FSEL R197, R74, -INF , !P2 ;  /* 0xff8000004ac57808 */ /* 0x000fe20005000000 */
[----:B------:R-:W-:Y:S01]  /*d000*/  FMUL.FTZ R74, R72, c[0x0][0x2d0] ;  /* 0x0000b400484a7a20 */ /* 0x000fe20000410000 */
[----:B------:R-:W-:Y:S02]  /*d010*/  ISETP.NE.AND P2, PT, R10, RZ, PT ;  /* 0x000000ff0a00720c */ /* 0x000fe40003f45270 */
[----:B-1----:R-:W-:Y:S02]  /*d020*/  FMNMX.FTZ R71, R0, R71, !PT ;  /* 0x0000004700477209 */ /* 0x002fe40007810000 */
        /* <DEDUP_REMOVED lines=20> */
[----:B------:R-:W-:Y:S02]  /*d170*/  FSETP.NEU.FTZ.AND P2, PT, R72, -INF , PT ;  /* 0xff8000004800780b */ /* 0x000fe40003f5d000 */
[----:B------:R-:W-:Y:S02]  /*d180*/  FMNMX.FTZ R0, R245, R0, !PT ;  /* 0x00000000f5007209 */ /* 0x000fe40007810000 */
[----:B------:R-:W-:Y:S02]  /*d190*/  FSEL R74, R74, RZ, P2 ;  /* 0x000000ff4a4a7208 */ /* 0x000fe40001000000 */
[----:B------:R-:W-:Y:S02]  /*d1a0*/  FMNMX.FTZ R0, R246, R0, !PT ;  /* 0x00000000f6007209 */ /* 0x000fe40007810000 */
[----:B-1----:R-:W-:Y:S01]  /*d1b0*/  FMNMX.FTZ R71, R71, R6, !PT ;  /* 0x0000000647477209 */ /* 0x002fe20007810000 */
[--C-:B------:R-:W-:Y:S01]  /*d1c0*/  FFMA.FTZ R4, R29, c[0x0][0x2d0], -R74.reuse ;  /* 0x0000b4001d047a23 */ /* 0x100fe2000001084a */
[----:B------:R-:W-:Y:S01]  /*d1d0*/  FSEL R199, R180, -INF , !P1 ;  /* 0xff800000b4c77808 */ /* 0x000fe20004800000 */
[--C-:B------:R-:W-:Y:S01]  /*d1e0*/  FFMA.FTZ R16, R44, c[0x0][0x2d0], -R74.reuse ;  /* 0x0000b4002c107a23 */ /* 0x100fe2000001084a */
[----:B------:R-:W-:Y:S01]  /*d1f0*/  FSEL R180, R91, -INF , !P5 ;  /* 0xff8000005bb47808 */ /* 0x000fe20006800000 */
[----:B------:R1:W-:Y:S01]  /*d200*/  MUFU.EX2 R55, R4 ;  /* 0x0000000400377308 */ /* 0x0003e20000000800 */
[----:B------:R-:W2:Y:S01]  /*d210*/  SHFL.BFLY PT, R70, R0, 0x2, 0x1f ;  /* 0x0c401f0000467f89 */ /* 0x000ea200000e0000 */
[C---:B------:R-:W-:Y:S01]  /*d220*/  FMUL.FTZ R75, R71.reuse, c[0x0][0x2d0] ;  /* 0x0000b400474b7a20 */ /* 0x040fe20000410000 */
[----:B------:R-:W-:Y:S04]  /*d230*/  FSETP.NEU.FTZ.AND P1, PT, R71, -INF , PT ;  /* 0xff8000004700780b */ /* 0x000fe80003f3d000 */
[----:B------:R-:W-:Y:S05]  /*d240*/  FSEL R75, R75, RZ, P1 ;  /* 0x000000ff4b4b7208 */ /* 0x000fea0000800000 */
[--C-:B------:R-:W-:Y:S02]  /*d250*/  FFMA.FTZ R3, R39, c[0x0][0x2d0], -R75.reuse ;  /* 0x0000b40027037a23 */ /* 0x100fe4000001084b */
[--C-:B------:R-:W-:Y:S02]  /*d260*/  FFMA.FTZ R12, R43, c[0x0][0x2d0], -R75.reuse ;  /* 0x0000b4002b0c7a23 */ /* 0x100fe4000001084b */
[----:B------:R-:W-:Y:S01]  /*d270*/  MUFU.EX2 R86, R3 ;  /* 0x0000000300567308 */ /* 0x000fe20000000800 */
[--C-:B------:R-:W-:Y:S01]  /*d280*/  FFMA.FTZ R8, R41, c[0x0][0x2d0], -R75.reuse ;  /* 0x0000b40029087a23 */ /* 0x100fe2000001084b */
[----:B-1----:R-:W-:Y:S01]  /*d290*/  FMNMX.FTZ R4, R169, R5, !PT ;  /* 0x00000005a9047209 */ /* 0x002fe20007810000 */
[--C-:B------:R-:W-:Y:S07]  /*d2a0*/  FFMA.FTZ R5, R31, c[0x0][0x2d0], -R74.reuse ;  /* 0x0000b4001f057a23 */ /* 0x100fee000001084a */
[----:B------:R-:W-:Y:S01]  /*d2b0*/  MUFU.EX2 R93, R12 ;  /* 0x0000000c005d7308 */ /* 0x000fe20000000800 */
[----:B--2---:R-:W-:Y:S02]  /*d2c0*/  FMNMX.FTZ R70, R0, R70, !PT ;  /* 0x0000004600467209 */ /* 0x004fe40007810000 */
[----:B------:R-:W-:Y:S07]  /*d2d0*/  FMNMX.FTZ R4, R172, R4, !PT ;  /* 0x00000004ac047209 */ /* 0x000fee0007810000 */
[----:B------:R1:W-:Y:S10]  /*d2e0*/  MUFU.EX2 R52, R5 ;  /* 0x0000000500347308 */ /* 0x0003f40000000800 */
[----:B------:R-:W-:Y:S01]  /*d2f0*/  MUFU.EX2 R31, R8 ;  /* 0x00000008001f7308 */ /* 0x000fe20000000800 */
[----:B-1----:R-:W-:Y:S01]  /*d300*/  FMNMX.FTZ R5, R181, R4, !PT ;  /* 0x00000004b5057209 */ /* 0x002fe20007810000 */
[--C-:B------:R-:W-:Y:S03]  /*d310*/  FFMA.FTZ R4, R32, c[0x0][0x2d0], -R74.reuse ;  /* 0x0000b40020047a23 */ /* 0x100fe6000001084a */
[----:B------:R-:W-:Y:S05]  /*d320*/  FMNMX.FTZ R5, R184, R5, !PT ;  /* 0x00000005b8057209 */ /* 0x000fea0007810000 */
[----:B------:R1:W-:Y:S02]  /*d330*/  MUFU.EX2 R84, R4 ;  /* 0x0000000400547308 */ /* 0x0003e40000000800 */
[----:B-1----:R-:W-:Y:S01]  /*d340*/  FMNMX.FTZ R4, R185, R5, !PT ;  /* 0x00000005b9047209 */ /* 0x002fe20007810000 */
[----:B------:R-:W-:Y:S03]  /*d350*/  FFMA.FTZ R5, R34, c[0x0][0x2d0], -R74 ;  /* 0x0000b40022057a23 */ /* 0x000fe6000001084a */
[----:B------:R-:W-:Y:S04]  /*d360*/  FMNMX.FTZ R0, R187, R4, !PT ;  /* 0x00000004bb007209 */ /* 0x000fe80007810000 */
[----:B------:R1:W2:Y:S01]  /*d370*/  MUFU.EX2 R87, R5 ;  /* 0x0000000500577308 */ /* 0x0002a20000000800 */
[--C-:B------:R-:W-:Y:S01]  /*d380*/  FFMA.FTZ R4, R30, c[0x0][0x2d0], -R75.reuse ;  /* 0x0000b4001e047a23 */ /* 0x100fe2000001084b */
[----:B------:R-:W-:Y:S04]  /*d390*/  FMNMX.FTZ R0, R197, R0, !PT ;  /* 0x00000000c5007209 */ /* 0x000fe80007810000 */
[----:B------:R-:W-:Y:S04]  /*d3a0*/  FMNMX.FTZ R0, R201, R0, !PT ;  /* 0x00000000c9007209 */ /* 0x000fe80007810000 */
[----:B------:R-:W-:Y:S01]  /*d3b0*/  MUFU.EX2 R54, R4 ;  /* 0x0000000400367308 */ /* 0x000fe20000000800 */
[----:B------:R-:W-:Y:S04]  /*d3c0*/  FMNMX.FTZ R0, R202, R0, !PT ;  /* 0x00000000ca007209 */ /* 0x000fe80007810000 */
[----:B------:R-:W-:Y:S01]  /*d3d0*/  FMNMX.FTZ R2, R194, R0, !PT ;  /* 0x00000000c2027209 */ /* 0x000fe20007810000 */
[--C-:B------:R-:W-:Y:S03]  /*d3e0*/  FFMA.FTZ R0, R33, c[0x0][0x2d0], -R75.reuse ;  /* 0x0000b40021007a23 */ /* 0x100fe6000001084b */
[----:B------:R-:W-:Y:S01]  /*d3f0*/  FMNMX.FTZ R2, R199, R2, !PT ;  /* 0x00000002c7027209 */ /* 0x000fe20007810000 */
[----:B------:R3:W-:Y:S01]  /*d400*/  MUFU.EX2 R89, R0 ;  /* 0x0000000000597308 */ /* 0x0007e20000000800 */
[----:B-1----:R-:W1:Y:S01]  /*d410*/  SHFL.BFLY PT, R5, R70, 0x1, 0x1f ;  /* 0x0c201f0046057f89 */ /* 0x002e6200000e0000 */
[----:B--2---:R-:W-:Y:S08]  /*d420*/  F2FP.BF16.PACK_AB R78, R87, R84 ;  /* 0x00000054574e723e */ /* 0x004ff000000010ff */
[----:B------:R-:W-:Y:S01]  /*d430*/  MUFU.EX2 R33, R16 ;  /* 0x0000001000217308 */ /* 0x000fe20000000800 */
[----:B---3--:R-:W-:Y:S01]  /*d440*/  FMNMX.FTZ R0, R191, R2, !PT ;  /* 0x00000002bf007209 */ /* 0x008fe20007810000 */
[--C-:B------:R-:W-:Y:S01]  /*d450*/  FFMA.FTZ R2, R37, c[0x0][0x2d0], -R75.reuse ;  /* 0x0000b40025027a23 */ /* 0x100fe2000001084b */
[----:B-1----:R-:W-:Y:S07]  /*d460*/  FMNMX.FTZ R70, R70, R5, !PT ;  /* 0x0000000546467209 */ /* 0x002fee0007810000 */
[----:B------:R1:W2:Y:S01]  /*d470*/  MUFU.EX2 R85, R2 ;  /* 0x0000000200557308 */ /* 0x0002a20000000800 */
[----:B------:R-:W-:Y:S02]  /*d480*/  FMNMX.FTZ R0, R180, R0, !PT ;  /* 0x00000000b4007209 */ /* 0x000fe40007810000 */
[C---:B------:R-:W-:Y:S01]  /*d490*/  FSETP.NEU.FTZ.AND P0, PT, R70.reuse, -INF , PT ;  /* 0xff8000004600780b */ /* 0x040fe20003f1d000 */
[----:B------:R-:W-:Y:S01]  /*d4a0*/  FMUL.FTZ R96, R70, c[0x0][0x2d0] ;  /* 0x0000b40046607a20 */ /* 0x000fe20000410000 */
[----:B------:R-:W-:Y:S04]  /*d4b0*/  FMNMX.FTZ R0, R73, R0, !PT ;  /* 0x0000000049007209 */ /* 0x000fe80007810000 */
[----:B------:R-:W-:Y:S05]  /*d4c0*/  FSEL R96, R96, RZ, P0 ;  /* 0x000000ff60607208 */ /* 0x000fea0000000000 */
[--C-:B------:R-:W-:Y:S02]  /*d4d0*/  FFMA.FTZ R3, R28, c[0x0][0x2d0], -R96.reuse ;  /* 0x0000b4001c037a23 */ /* 0x100fe40000010860 */
[--C-:B------:R-:W-:Y:S02]  /*d4e0*/  FFMA.FTZ R4, R38, c[0x0][0x2d0], -R96.reuse ;  /* 0x0000b40026047a23 */ /* 0x100fe40000010860 */
[----:B------:R3:W-:Y:S01]  /*d4f0*/  MUFU.EX2 R53, R3 ;  /* 0x0000000300357308 */ /* 0x0007e20000000800 */
[--C-:B------:R-:W-:Y:S02]  /*d500*/  FFMA.FTZ R32, R46, c[0x0][0x2d0], -R96.reuse ;  /* 0x0000b4002e207a23 */ /* 0x100fe40000010860 */
[----:B------:R-:W-:Y:S02]  /*d510*/  FFMA.FTZ R44, R51, c[0x0][0x2d0], -R96 ;  /* 0x0000b400332c7a23 */ /* 0x000fe40000010860 */
[----:B------:R-:W-:Y:S01]  /*d520*/  FFMA.FTZ R28, R48, c[0x0][0x2d0], -R75 ;  /* 0x0000b400301c7a23 */ /* 0x000fe2000001084b */
[----:B-1----:R-:W1:Y:S01]  /*d530*/  SHFL.BFLY PT, R2, R0, 0x2, 0x1f ;  /* 0x0c401f0000027f89 */ /* 0x002e6200000e0000 */
[----:B--2---:R-:W-:Y:S01]  /*d540*/  F2FP.BF16.PACK_AB R79, R86, R85 ;  /* 0x00000055564f723e */ /* 0x004fe200000010ff */
[----:B------:R-:W-:Y:S02]  /*d550*/  FFMA.FTZ R48, R57, c[0x0][0x2d0], -R74 ;  /* 0x0000b40039307a23 */ /* 0x000fe4000001084a */
[----:B------:R-:W-:Y:S01]  /*d560*/  MUFU.EX2 R61, R4 ;  /* 0x00000004003d7308 */ /* 0x000fe20000000800 */
[--C-:B---3--:R-:W-:Y:S09]  /*d570*/  FFMA.FTZ R3, R35, c[0x0][0x2d0], -R96.reuse ;  /* 0x0000b40023037a23 */ /* 0x108ff20000010860 */
[----:B------:R2:W-:Y:S02]  /*d580*/  MUFU.EX2 R60, R3 ;  /* 0x00000003003c7308 */ /* 0x0005e40000000800 */
[----:B--2---:R-:W-:Y:S02]  /*d590*/  FFMA.FTZ R3, R36, c[0x0][0x2d0], -R96 ;  /* 0x0000b40024037a23 */ /* 0x004fe40000010860 */
[----:B------:R-:W-:Y:S06]  /*d5a0*/  LDSM.16.MT88.4 R36, [R212+0x100] ;  /* 0x00010000d424783b */ /* 0x000fec0000004200 */
[----:B------:R1:W-:Y:S02]  /*d5b0*/  MUFU.EX2 R27, R3 ;  /* 0x00000003001b7308 */ /* 0x0003e40000000800 */
[----:B-1----:R-:W-:Y:S01]  /*d5c0*/  FMNMX.FTZ R3, R0, R2, !PT ;  /* 0x0000000200037209 */ /* 0x002fe20007810000 */
[----:B------:R-:W-:Y:S01]  /*d5d0*/  FFMA.FTZ R2, R40, c[0x0][0x2d0], -R74 ;  /* 0x0000b40028027a23 */ /* 0x000fe2000001084a */
[----:B------:R-:W-:Y:S01]  /*d5e0*/  FSEL R0, R72, RZ, P2 ;  /* 0x000000ff48007208 */ /* 0x000fe20001000000 */
[----:B------:R-:W-:Y:S05]  /*d5f0*/  FFMA.FTZ R40, R50, c[0x0][0x2d0], -R96 ;  /* 0x0000b40032287a23 */ /* 0x000fea0000010860 */
[----:B------:R1:W-:Y:S01]  /*d600*/  MUFU.EX2 R80, R2 ;  /* 0x0000000200507308 */ /* 0x0003e20000000800 */
[----:B------:R-:W2:Y:S01]  /*d610*/  SHFL.BFLY PT, R4, R3, 0x1, 0x1f ;  /* 0x0c201f0003047f89 */ /* 0x000ea200000e0000 */
[----:B------:R-:W-:Y:S01]  /*d620*/  FADD.FTZ R0, -R0, R100 ;  /* 0x0000006400007221 */ /* 0x000fe20000010100 */
[----:B------:R-:W-:Y:S03]  /*d630*/  MOV R100, R55 ;  /* 0x0000003700647202 */ /* 0x000fe60000000f00 */
[----:B------:R-:W-:Y:S04]  /*d640*/  FMUL.FTZ R0, R0, c[0x0][0x2d0] ;  /* 0x0000b40000007a20 */ /* 0x000fe80000410000 */
[----:B------:R3:W4:Y:S01]  /*d650*/  MUFU.EX2 R69, R0 ;  /* 0x0000000000457308 */ /* 0x0007220000000800 */
[----:B-1----:R-:W-:Y:S02]  /*d660*/  FSEL R2, R71, RZ, P1 ;  /* 0x000000ff47027208 */ /* 0x002fe40000800000 */
[----:B--2---:R-:W-:Y:S03]  /*d670*/  FMNMX.FTZ R3, R4, R3, !PT ;  /* 0x0000000304037209 */ /* 0x004fe60007810000 */
[----:B------:R-:W-:Y:S02]  /*d680*/  FADD.FTZ R2, -R2, R101 ;  /* 0x0000006502027221 */ /* 0x000fe40000010100 */
[C---:B------:R-:W-:Y:S02]  /*d690*/  FMUL.FTZ R97, R3.reuse, c[0x0][0x2d0] ;  /* 0x0000b40003617a20 */ /* 0x040fe40000410000 */
[----:B------:R-:W-:Y:S01]  /*d6a0*/  FMUL.FTZ R2, R2, c[0x0][0x2d0] ;  /* 0x0000b40002027a20 */ /* 0x000fe20000410000 */
[----:B---3--:R-:W-:Y:S01]  /*d6b0*/  FSEL R0, R70, RZ, P0 ;  /* 0x000000ff46007208 */ /* 0x008fe20000000000 */
[----:B------:R-:W-:Y:S01]  /*d6c0*/  IMAD.MOV.U32 R101, RZ, RZ, R54 ;  /* 0x000000ffff657224 */ /* 0x000fe200078e0036 */
[----:B------:R-:W-:Y:S01]  /*d6d0*/  FSETP.NEU.FTZ.AND P0, PT, R3, -INF , PT ;  /* 0xff8000000300780b */ /* 0x000fe20003f1d000 */
[----:B------:R-:W1:Y:S01]  /*d6e0*/  MUFU.EX2 R68, R2 ;  /* 0x0000000200447308 */ /* 0x000e620000000800 */
[----:B----4-:R-:W-:Y:S01]  /*d6f0*/  FMUL.FTZ R5, R69, R105 ;  /* 0x0000006945057220 */ /* 0x010fe20000410000 */
[----:B------:R-:W-:Y:S01]  /*d700*/  MOV R105, R87 ;  /* 0x0000005700697202 */ /* 0x000fe20000000f00 */
[----:B------:R-:W-:Y:S01]  /*d710*/  FADD.FTZ R0, -R0, R102 ;  /* 0x0000006600007221 */ /* 0x000fe20000010100 */
[----:B------:R-:W-:Y:S01]  /*d720*/  FSEL R97, R97, RZ, P0 ;  /* 0x000000ff61617208 */ /* 0x000fe20000000000 */
[----:B------:R-:W-:Y:S01]  /*d730*/  FMUL.FTZ R16, R69, R116 ;  /* 0x0000007445107220 */ /* 0x000fe20000410000 */
[----:B------:R-:W-:Y:S01]  /*d740*/  F2FP.BF16.PACK_AB R77, R89, R101 ;  /* 0x00000065594d723e */ /* 0x000fe200000010ff */
[----:B------:R-:W-:Y:S01]  /*d750*/  FMUL.FTZ R0, R0, c[0x0][0x2d0] ;  /* 0x0000b40000007a20 */ /* 0x000fe20000410000 */
[----:B------:R-:W-:Y:S01]  /*d760*/  MOV R102, R53 ;  /* 0x0000003500667202 */ /* 0x000fe20000000f00 */
[----:B------:R-:W-:Y:S02]  /*d770*/  FMUL.FTZ R17, R69, R117 ;  /* 0x0000007545117220 */ /* 0x000fe40000410000 */
[----:B------:R2:W3:Y:S01]  /*d780*/  MUFU.EX2 R2, R0 ;  /* 0x0000000000027308 */ /* 0x0004e20000000800 */
[--C-:B------:R-:W-:Y:S01]  /*d790*/  FFMA.FTZ R4, R25, c[0x0][0x2d0], -R97.reuse ;  /* 0x0000b40019047a23 */ /* 0x100fe20000010861 */
[----:B------:R-:W-:Y:S01]  /*d7a0*/  F2FP.BF16.PACK_AB R64, R60, R102 ;  /* 0x000000663c40723e */ /* 0x000fe200000010ff */
[--C-:B------:R-:W-:Y:S02]  /*d7b0*/  FFMA.FTZ R58, R58, c[0x0][0x2d0], -R97.reuse ;  /* 0x0000b4003a3a7a23 */ /* 0x100fe40000010861 */
[--C-:B------:R-:W-:Y:S05]  /*d7c0*/  FFMA.FTZ R62, R62, c[0x0][0x2d0], -R97.reuse ;  /* 0x0000b4003e3e7a23 */ /* 0x100fea0000010861 */
[----:B------:R4:W5:Y:S01]  /*d7d0*/  MUFU.EX2 R91, R4 ;  /* 0x00000004005b7308 */ /* 0x0009620000000800 */
[C---:B-1----:R-:W-:Y:S02]  /*d7e0*/  FMUL.FTZ R6, R68.reuse, R106 ;  /* 0x0000006a44067220 */ /* 0x042fe40000410000 */
[C---:B------:R-:W-:Y:S02]  /*d7f0*/  FMUL.FTZ R18, R68.reuse, R118 ;  /* 0x0000007644127220 */ /* 0x040fe40000410000 */
[C---:B------:R-:W-:Y:S02]  /*d800*/  FMUL.FTZ R19, R68.reuse, R119 ;  /* 0x0000007744137220 */ /* 0x040fe40000410000 */
[C---:B------:R-:W-:Y:S01]  /*d810*/  FMUL.FTZ R34, R68.reuse, R134 ;  /* 0x0000008644227220 */ /* 0x040fe20000410000 */
[----:B------:R-:W-:Y:S01]  /*d820*/  LDSM.16.MT88.4 R116, [R209+0x2900] ;  /* 0x00290000d174783b */ /* 0x000fe20000004200 */
[C---:B------:R-:W-:Y:S02]  /*d830*/  FMUL.FTZ R35, R68.reuse, R135 ;  /* 0x0000008744237220 */ /* 0x040fe40000410000 */
[C---:B------:R-:W-:Y:S02]  /*d840*/  FMUL.FTZ R50, R68.reuse, R150 ;  /* 0x0000009644327220 */ /* 0x040fe40000410000 */
[--C-:B--2---:R-:W-:Y:S02]  /*d850*/  FFMA.FTZ R0, R7, c[0x0][0x2d0], -R97.reuse ;  /* 0x0000b40007007a23 */ /* 0x104fe40000010861 */
[C---:B------:R-:W-:Y:S02]  /*d860*/  FMUL.FTZ R51, R68.reuse, R151 ;  /* 0x0000009744337220 */ /* 0x040fe40000410000 */
[----:B------:R1:W2:Y:S01]  /*d870*/  MUFU.EX2 R9, R0 ;  /* 0x0000000000097308 */ /* 0x0002a20000000800 */
[----:B------:R-:W-:Y:S01]  /*d880*/  FMUL.FTZ R7, R68, R107 ;  /* 0x0000006b44077220 */ /* 0x000fe20000410000 */
[----:B------:R-:W-:Y:S01]  /*d890*/  MOV R107, R27 ;  /* 0x0000001b006b7202 */ /* 0x000fe20000000f00 */
[----:B---3--:R-:W-:Y:S02]  /*d8a0*/  FMUL.FTZ R8, R2, R108 ;  /* 0x0000006c02087220 */ /* 0x008fe40000410000 */
[----:B----4-:R-:W-:Y:S01]  /*d8b0*/  FFMA.FTZ R4, R24, c[0x0][0x2d0], -R97 ;  /* 0x0000b40018047a23 */ /* 0x010fe20000010861 */
[----:B------:R-:W-:Y:S01]  /*d8c0*/  F2FP.BF16.PACK_AB R66, R61, R107 ;  /* 0x0000006b3d42723e */ /* 0x000fe200000010ff */
[----:B-----5:R-:W-:Y:S02]  /*d8d0*/  IMAD.MOV.U32 R150, RZ, RZ, R91 ;  /* 0x000000ffff967224 */ /* 0x020fe400078e005b */
[----:B------:R-:W-:Y:S01]  /*d8e0*/  IMAD.MOV.U32 R151, RZ, RZ, R89 ;  /* 0x000000ffff977224 */ /* 0x000fe200078e0059 */
[----:B------:R-:W3:Y:S01]  /*d8f0*/  MUFU.EX2 R63, R4 ;  /* 0x00000004003f7308 */ /* 0x000ee20000000800 */
[C---:B------:R-:W-:Y:S02]  /*d900*/  FMUL.FTZ R12, R2.reuse, R112 ;  /* 0x00000070020c7220 */ /* 0x040fe40000410000 */
[C---:B------:R-:W-:Y:S02]  /*d910*/  FMUL.FTZ R13, R2.reuse, R113 ;  /* 0x00000071020d7220 */ /* 0x040fe40000410000 */
[----:B------:R-:W-:Y:S02]  /*d920*/  FFMA.FTZ R24, R45, c[0x0][0x2d0], -R75 ;  /* 0x0000b4002d187a23 */ /* 0x000fe4000001084b */
[C---:B------:R-:W-:Y:S02]  /*d930*/  FMUL.FTZ R45, R2.reuse, R145 ;  /* 0x00000091022d7220 */ /* 0x040fe40000410000 */
[C---:B------:R-:W-:Y:S01]  /*d940*/  FMUL.FTZ R25, R2.reuse, R125 ;  /* 0x0000007d02197220 */ /* 0x040fe20000410000 */
[----:B------:R4:W5:Y:S01]  /*d950*/  MUFU.EX2 R30, R24 ;  /* 0x00000018001e7308 */ /* 0x0009620000000800 */
[C---:B------:R-:W-:Y:S02]  /*d960*/  FMUL.FTZ R29, R2.reuse, R129 ;  /* 0x00000081021d7220 */ /* 0x040fe40000410000 */
[----:B------:R-:W-:Y:S02]  /*d970*/  FMUL.FTZ R41, R2, R141 ;  /* 0x0000008d02297220 */ /* 0x000fe40000410000 */
[----:B-1----:R-:W-:Y:S02]  /*d980*/  FFMA.FTZ R0, R26, c[0x0][0x2d0], -R97 ;  /* 0x0000b4001a007a23 */ /* 0x002fe40000010861 */
[----:B--2---:R-:W-:Y:S02]  /*d990*/  IMAD.MOV.U32 R108, RZ, RZ, R9 ;  /* 0x000000ffff6c7224 */ /* 0x004fe400078e0009 */
[C---:B------:R-:W-:Y:S01]  /*d9a0*/  FMUL.FTZ R9, R2.reuse, R109 ;  /* 0x0000006d02097220 */ /* 0x040fe20000410000 */
[----:B------:R1:W2:Y:S01]  /*d9b0*/  MUFU.EX2 R92, R0 ;  /* 0x00000000005c7308 */ /* 0x0002a20000000800 */
[----:B------:R-:W-:Y:S02]  /*d9c0*/  FMUL.FTZ R57, R2, R157 ;  /* 0x0000009d02397220 */ /* 0x000fe40000410000 */
[----:B------:R-:W-:Y:S01]  /*d9d0*/  IMAD.MOV.U32 R109, RZ, RZ, R86 ;  /* 0x000000ffff6d7224 */ /* 0x000fe200078e0056 */
[----:B---3--:R-:W-:Y:S01]  /*d9e0*/  F2FP.BF16.PACK_AB R67, R63, R91 ;  /* 0x0000005b3f43723e */ /* 0x008fe200000010ff */
[----:B------:R-:W-:Y:S05]  /*d9f0*/  FFMA.FTZ R4, R42, c[0x0][0x2d0], -R74 ;  /* 0x0000b4002a047a23 */ /* 0x000fea000001084a */
[----:B------:R3:W-:Y:S01]  /*da00*/  MUFU.EX2 R59, R4 ;  /* 0x00000004003b7308 */ /* 0x0007e20000000800 */
[----:B----4-:R-:W-:Y:S01]  /*da10*/  FMUL.FTZ R24, R2, R124 ;  /* 0x0000007c02187220 */ /* 0x010fe20000410000 */
[----:B-----5:R-:W-:Y:S08]  /*da20*/  MOV R129, R30 ;  /* 0x0000001e00817202 */ /* 0x020ff00000000f00 */
[----:B------:R4:W-:Y:S01]  /*da30*/  MUFU.EX2 R124, R32 ;  /* 0x00000020007c7308 */ /* 0x0009e20000000800 */
[----:B-1----:R-:W-:Y:S02]  /*da40*/  FSEL R0, R3, RZ, P0 ;  /* 0x000000ff03007208 */ /* 0x002fe40000000000 */
[----:B--2---:R-:W-:Y:S02]  /*da50*/  F2FP.BF16.PACK_AB R65, R92, R108 ;  /* 0x0000006c5c41723e */ /* 0x004fe400000010ff */
[C---:B------:R-:W-:Y:S01]  /*da60*/  ISETP.GT.AND P0, PT, R227.reuse, UR4, PT ;  /* 0x00000004e3007c0c */ /* 0x040fe2000bf04270 */
[----:B------:R-:W-:Y:S01]  /*da70*/  FADD.FTZ R0, -R0, R103 ;  /* 0x0000006700007221 */ /* 0x000fe20000010100 */
[----:B------:R-:W-:Y:S01]  /*da80*/  IADD3 R227, R227, -0x1, RZ ;  /* 0xffffffffe3e37810 */ /* 0x000fe20007ffe0ff */
[----:B------:R-:W-:Y:S02]  /*da90*/  IMAD.MOV.U32 R103, RZ, RZ, R52 ;  /* 0x000000ffff677224 */ /* 0x000fe400078e0034 */
[----:B------:R-:W-:Y:S01]  /*daa0*/  FMUL.FTZ R0, R0, c[0x0][0x2d0] ;  /* 0x0000b40000007a20 */ /* 0x000fe20000410000 */
[----:B------:R-:W1:Y:S01]  /*dab0*/  LDSM.16.MT88.4 R52, [R210+0x100] ;  /* 0x00010000d234783b */ /* 0x000e620000004200 */
[----:B---3--:R-:W-:Y:S01]  /*dac0*/  FMUL.FTZ R4, R69, R104 ;  /* 0x0000006845047220 */ /* 0x008fe20000410000 */
[----:B------:R-:W-:Y:S01]  /*dad0*/  F2FP.BF16.PACK_AB R76, R103, R100 ;  /* 0x00000064674c723e */ /* 0x000fe200000010ff */
[----:B------:R-:W-:Y:S06]  /*dae0*/  MUFU.EX2 R104, R62 ;  /* 0x0000003e00687308 */ /* 0x000fec0000000800 */
[-C--:B------:R-:W-:Y:S01]  /*daf0*/  HMMA.16816.F32.BF16 R4, R76, R20.reuse, R4 ;  /* 0x000000144c04723c */ /* 0x080fe20000041804 */
[----:B----4-:R-:W-:Y:S03]  /*db00*/  FMUL.FTZ R32, R69, R132 ;  /* 0x0000008445207220 */ /* 0x010fe60000410000 */
[----:B------:R-:W2:Y:S02]  /*db10*/  MUFU.EX2 R0, R0 ;  /* 0x0000000000007308 */ /* 0x000ea40000000800 */
[C---:B--2---:R-:W-:Y:S02]  /*db20*/  FMUL.FTZ R10, R0.reuse, R110 ;  /* 0x0000006e000a7220 */ /* 0x044fe40000410000 */
[C---:B------:R-:W-:Y:S06]  /*db30*/  FMUL.FTZ R11, R0.reuse, R111 ;  /* 0x0000006f000b7220 */ /* 0x040fec0000410000 */
[----:B------:R-:W-:Y:S01]  /*db40*/  MUFU.EX2 R110, R44 ;  /* 0x0000002c006e7308 */ /* 0x000fe20000000800 */
[C---:B------:R-:W-:Y:S01]  /*db50*/  FMUL.FTZ R15, R0.reuse, R115 ;  /* 0x00000073000f7220 */ /* 0x040fe20000410000 */
[----:B------:R-:W-:Y:S01]  /*db60*/  MOV R115, R85 ;  /* 0x0000005500737202 */ /* 0x000fe20000000f00 */
[C---:B------:R-:W-:Y:S02]  /*db70*/  FMUL.FTZ R27, R0.reuse, R127 ;  /* 0x0000007f001b7220 */ /* 0x040fe40000410000 */
[----:B------:R-:W-:Y:S01]  /*db80*/  IMAD.MOV.U32 R127, RZ, RZ, R80 ;  /* 0x000000ffff7f7224 */ /* 0x000fe200078e0050 */
[C---:B------:R-:W-:Y:S01]  /*db90*/  HMMA.16816.F32.BF16 R8, R64.reuse, R20, R8 ;  /* 0x000000144008723c */ /* 0x040fe20000041808 */
[C---:B------:R-:W-:Y:S01]  /*dba0*/  FMUL.FTZ R14, R0.reuse, R114 ;  /* 0x00000072000e7220 */ /* 0x040fe20000410000 */
[----:B------:R-:W2:Y:S01]  /*dbb0*/  LDSM.16.MT88.4 R80, [R211+0x100] ;  /* 0x00010000d350783b */ /* 0x000ea20000004200 */
[C---:B------:R-:W-:Y:S01]  /*dbc0*/  FMUL.FTZ R26, R0.reuse, R126 ;  /* 0x0000007e001a7220 */ /* 0x040fe20000410000 */
[----:B------:R-:W-:Y:S01]  /*dbd0*/  MOV R126, R31 ;  /* 0x0000001f007e7202 */ /* 0x000fe20000000f00 */
[----:B------:R3:W-:Y:S01]  /*dbe0*/  MUFU.EX2 R111, R28 ;  /* 0x0000001c006f7308 */ /* 0x0007e20000000800 */
[C---:B------:R-:W-:Y:S02]  /*dbf0*/  FMUL.FTZ R30, R0.reuse, R130 ;  /* 0x00000082001e7220 */ /* 0x040fe40000410000 */
[-C--:B------:R-:W-:Y:S01]  /*dc00*/  HMMA.16816.F32.BF16 R12, R64, R22.reuse, R12 ;  /* 0x00000016400c723c */ /* 0x080fe2000004180c */
[----:B------:R-:W-:Y:S03]  /*dc10*/  FFMA.FTZ R20, R47, c[0x0][0x2d0], -R74 ;  /* 0x0000b4002f147a23 */ /* 0x000fe6000001084a */
[----:B------:R-:W-:Y:S02]  /*dc20*/  IMAD.MOV.U32 R130, RZ, RZ, R33 ;  /* 0x000000ffff827224 */ /* 0x000fe400078e0021 */
[C---:B------:R-:W-:Y:S01]  /*dc30*/  FMUL.FTZ R33, R69.reuse, R133 ;  /* 0x0000008545217220 */ /* 0x040fe20000410000 */
[----:B------:R4:W-:Y:S01]  /*dc40*/  MUFU.EX2 R112, R20 ;  /* 0x0000001400707308 */ /* 0x0009e20000000800 */
[C---:B------:R-:W-:Y:S01]  /*dc50*/  HMMA.16816.F32.BF16 R16, R76.reuse, R22, R16 ;  /* 0x000000164c10723c */ /* 0x040fe20000041810 */
[C---:B------:R-:W-:Y:S01]  /*dc60*/  FMUL.FTZ R21, R69.reuse, R121 ;  /* 0x0000007945157220 */ /* 0x040fe20000410000 */
[----:B------:R-:W-:Y:S02]  /*dc70*/  LDSM.16.MT88.4 R132, [R212+0x2900] ;  /* 0x00290000d484783b */ /* 0x000fe40000004200 */
[C---:B------:R-:W-:Y:S01]  /*dc80*/  FMUL.FTZ R31, R0.reuse, R131 ;  /* 0x00000083001f7220 */ /* 0x040fe20000410000 */
[----:B------:R-:W-:Y:S01]  /*dc90*/  MOV R121, R60 ;  /* 0x0000003c00797202 */ /* 0x000fe20000000f00 */
[----:B------:R-:W-:Y:S01]  /*dca0*/  FMUL.FTZ R42, R0, R142 ;  /* 0x0000008e002a7220 */ /* 0x000fe20000410000 */
[----:B------:R-:W-:Y:S01]  /*dcb0*/  MOV R131, R63 ;  /* 0x0000003f00837202 */ /* 0x000fe20000000f00 */
[C---:B------:R-:W-:Y:S01]  /*dcc0*/  FMUL.FTZ R22, R68.reuse, R122 ;  /* 0x0000007a44167220 */ /* 0x040fe20000410000 */
[----:B------:R5:W-:Y:S03]  /*dcd0*/  MUFU.EX2 R114, R40 ;  /* 0x0000002800727308 */ /* 0x000be60000000800 */
[----:B------:R-:W-:Y:S02]  /*dce0*/  FMUL.FTZ R23, R68, R123 ;  /* 0x0000007b44177220 */ /* 0x000fe40000410000 */
[----:B---3--:R-:W-:Y:S02]  /*dcf0*/  FMUL.FTZ R28, R2, R128 ;  /* 0x00000080021c7220 */ /* 0x008fe40000410000 */
[----:B------:R-:W-:Y:S02]  /*dd00*/  FMUL.FTZ R43, R0, R143 ;  /* 0x0000008f002b7220 */ /* 0x000fe40000410000 */
[----:B------:R-:W-:Y:S01]  /*dd10*/  FMUL.FTZ R44, R2, R144 ;  /* 0x00000090022c7220 */ /* 0x000fe20000410000 */
[----:B------:R3:W-:Y:S01]  /*dd20*/  MUFU.EX2 R122, R48 ;  /* 0x00000030007a7308 */ /* 0x0007e20000000800 */
[C---:B------:R-:W-:Y:S02]  /*dd30*/  FMUL.FTZ R46, R0.reuse, R146 ;  /* 0x00000092002e7220 */ /* 0x040fe40000410000 */
[----:B------:R-:W-:Y:S02]  /*dd40*/  FMUL.FTZ R47, R0, R147 ;  /* 0x00000093002f7220 */ /* 0x000fe40000410000 */
[----:B----4-:R-:W-:Y:S02]  /*dd50*/  FMUL.FTZ R20, R69, R120 ;  /* 0x0000007845147220 */ /* 0x010fe40000410000 */
[----:B------:R-:W-:Y:S02]  /*dd60*/  IMAD.MOV.U32 R120, RZ, RZ, R84 ;  /* 0x000000ffff787224 */ /* 0x000fe400078e0054 */
[----:B------:R-:W4:Y:S01]  /*dd70*/  LDSM.16.MT88.4 R84, [R209+0x900] ;  /* 0x00090000d154783b */ /* 0x000f220000004200 */
[----:B------:R1:W-:Y:S01]  /*dd80*/  MUFU.EX2 R123, R58 ;  /* 0x0000003a007b7308 */ /* 0x0003e20000000800 */
[----:B------:R-:W-:Y:S01]  /*dd90*/  FMUL.FTZ R60, R2, R160 ;  /* 0x000000a0023c7220 */ /* 0x000fe20000410000 */
[-C--:B------:R-:W-:Y:S01]  /*dda0*/  HMMA.16816.F32.BF16 R20, R76, R36.reuse, R20 ;  /* 0x000000244c14723c */ /* 0x080fe20000041814 */
[----:B------:R-:W-:Y:S01]  /*ddb0*/  FMUL.FTZ R62, R0, R162 ;  /* 0x000000a2003e7220 */ /* 0x000fe20000410000 */
[----:B------:R-:W-:Y:S01]  /*ddc0*/  MOV R162, R92 ;  /* 0x0000005c00a27202 */ /* 0x000fe20000000f00 */
[----:B------:R-:W-:Y:S02]  /*ddd0*/  FFMA.FTZ R92, R95, c[0x0][0x2d0], -R75 ;  /* 0x0000b4005f5c7a23 */ /* 0x000fe4000001084b */
[----:B-----5:R-:W-:Y:S02]  /*dde0*/  FMUL.FTZ R40, R2, R140 ;  /* 0x0000008c02287220 */ /* 0x020fe40000410000 */
[----:B------:R-:W-:Y:S01]  /*ddf0*/  FMUL.FTZ R63, R0, R163 ;  /* 0x000000a3003f7220 */ /* 0x000fe20000410000 */
[C---:B------:R-:W-:Y:S01]  /*de00*/  HMMA.16816.F32.BF16 R24, R64.reuse, R36, R24 ;  /* 0x000000244018723c */ /* 0x040fe20000041818 */
[----:B------:R-:W-:Y:S03]  /*de10*/  IMAD.MOV.U32 R160, RZ, RZ, R61 ;  /* 0x000000ffffa07224 */ /* 0x000fe600078e003d */
[----:B---3--:R-:W-:Y:S01]  /*de20*/  FMUL.FTZ R48, R69, R148 ;  /* 0x0000009445307220 */ /* 0x008fe20000410000 */
[----:B------:R-:W-:Y:S01]  /*de30*/  MOV R148, R93 ;  /* 0x0000005d00947202 */ /* 0x000fe20000000f00 */
[----:B------:R-:W-:Y:S02]  /*de40*/  FMUL.FTZ R61, R2, R161 ;  /* 0x000000a1023d7220 */ /* 0x000fe40000410000 */
[-C--:B------:R-:W-:Y:S01]  /*de50*/  HMMA.16816.F32.BF16 R28, R64, R38.reuse, R28 ;  /* 0x00000026401c723c */ /* 0x080fe2000004181c */
[----:B------:R-:W-:Y:S03]  /*de60*/  FFMA.FTZ R36, R49, c[0x0][0x2d0], -R96 ;  /* 0x0000b40031247a23 */ /* 0x000fe60000010860 */
[C---:B------:R-:W-:Y:S01]  /*de70*/  FMUL.FTZ R37, R69.reuse, R137 ;  /* 0x0000008945257220 */ /* 0x040fe20000410000 */
[----:B------:R3:W-:Y:S01]  /*de80*/  MUFU.EX2 R128, R36 ;  /* 0x0000002400807308 */ /* 0x0007e20000000800 */
[C---:B------:R-:W-:Y:S02]  /*de90*/  FMUL.FTZ R49, R69.reuse, R149 ;  /* 0x0000009545317220 */ /* 0x040fe40000410000 */
[C---:B------:R-:W-:Y:S01]  /*dea0*/  HMMA.16816.F32.BF16 R32, R76.reuse, R38, R32 ;  /* 0x000000264c20723c */ /* 0x040fe20000041820 */
[----:B------:R-:W-:Y:S03]  /*deb0*/  IMAD.MOV.U32 R149, RZ, RZ, R59 ;  /* 0x000000ffff957224 */ /* 0x000fe600078e003b */
[C---:B-1----:R-:W-:Y:S02]  /*dec0*/  FMUL.FTZ R58, R0.reuse, R158 ;  /* 0x0000009e003a7220 */ /* 0x042fe40000410000 */
[----:B------:R-:W-:Y:S02]  /*ded0*/  FMUL.FTZ R59, R0, R159 ;  /* 0x0000009f003b7220 */ /* 0x000fe40000410000 */
[C---:B------:R-:W-:Y:S02]  /*dee0*/  FMUL.FTZ R38, R68.reuse, R138 ;  /* 0x0000008a44267220 */ /* 0x040fe40000410000 */
[----:B------:R-:W-:Y:S02]  /*def0*/  MUFU.EX2 R138, R92 ;  /* 0x0000005c008a7308 */ /* 0x000fe40000000800 */
[----:B------:R-:W-:Y:S02]  /*df00*/  FMUL.FTZ R39, R68, R139 ;  /* 0x0000008b44277220 */ /* 0x000fe40000410000 */
[C---:B---3--:R-:W-:Y:S07]  /*df10*/  FMUL.FTZ R36, R69.reuse, R136 ;  /* 0x0000008845247220 */ /* 0x048fee0000410000 */
[-C--:B------:R-:W-:Y:S08]  /*df20*/  HMMA.16816.F32.BF16 R36, R76, R52.reuse, R36 ;  /* 0x000000344c24723c */ /* 0x080ff00000041824 */
[C---:B------:R-:W-:Y:S07]  /*df30*/  HMMA.16816.F32.BF16 R40, R64.reuse, R52, R40 ;  /* 0x000000344028723c */ /* 0x040fee0000041828 */
[--C-:B------:R-:W-:Y:S01]  /*df40*/  FFMA.FTZ R52, R56, c[0x0][0x2d0], -R97.reuse ;  /* 0x0000b40038347a23 */ /* 0x100fe20000010861 */
[-C--:B------:R-:W-:Y:S01]  /*df50*/  HMMA.16816.F32.BF16 R44, R64, R54.reuse, R44 ;  /* 0x00000036402c723c */ /* 0x080fe2000004182c */
[----:B------:R-:W-:Y:S02]  /*df60*/  FMUL.FTZ R56, R2, R156 ;  /* 0x0000009c02387220 */ /* 0x000fe40000410000 */
[----:B------:R1:W3:Y:S01]  /*df70*/  MUFU.EX2 R113, R52 ;  /* 0x0000003400717308 */ /* 0x0002e20000000800 */
[C---:B------:R-:W-:Y:S04]  /*df80*/  FMUL.FTZ R53, R69.reuse, R153 ;  /* 0x0000009945357220 */ /* 0x040fe80000410000 */
[C---:B------:R-:W-:Y:S07]  /*df90*/  HMMA.16816.F32.BF16 R48, R76.reuse, R54, R48 ;  /* 0x000000364c30723c */ /* 0x040fee0000041830 */
[C---:B------:R-:W-:Y:S02]  /*dfa0*/  FMUL.FTZ R54, R68.reuse, R154 ;  /* 0x0000009a44367220 */ /* 0x040fe40000410000 */
[----:B------:R-:W-:Y:S03]  /*dfb0*/  FMUL.FTZ R55, R68, R155 ;  /* 0x0000009b44377220 */ /* 0x000fe60000410000 */
[----:B-1----:R-:W-:Y:S07]  /*dfc0*/  FMUL.FTZ R52, R69, R152 ;  /* 0x0000009845347220 */ /* 0x002fee0000410000 */
[-C--:B--2---:R-:W-:Y:S08]  /*dfd0*/  HMMA.16816.F32.BF16 R52, R76, R80.reuse, R52 ;  /* 0x000000504c34723c */ /* 0x084ff00000041834 */
[C---:B------:R-:W-:Y:S07]  /*dfe0*/  HMMA.16816.F32.BF16 R56, R64.reuse, R80, R56 ;  /* 0x000000504038723c */ /* 0x040fee0000041838 */
[----:B------:R-:W-:Y:S01]  /*dff0*/  FFMA.FTZ R80, R88, c[0x0][0x2d0], -R97 ;  /* 0x0000b40058507a23 */ /* 0x000fe20000010861 */
[-C--:B------:R-:W-:Y:S01]  /*e000*/  HMMA.16816.F32.BF16 R60, R64, R82.reuse, R60 ;  /* 0x00000052403c723c */ /* 0x080fe2000004183c */
[----:B---3--:R-:W-:Y:S02]  /*e010*/  F2FP.BF16.PACK_AB R81, R123, R113 ;  /* 0x000000717b51723e */ /* 0x008fe400000010ff */
[----:B------:R1:W2:Y:S04]  /*e020*/  MUFU.EX2 R161, R80 ;  /* 0x0000005000a17308 */ /* 0x0002a80000000800 */
[C---:B------:R-:W-:Y:S02]  /*e030*/  FMUL.FTZ R64, R69.reuse, R164 ;  /* 0x000000a445407220 */ /* 0x040fe40000410000 */
[----:B------:R-:W-:Y:S03]  /*e040*/  FMUL.FTZ R65, R69, R165 ;  /* 0x000000a545417220 */ /* 0x000fe60000410000 */
[C---:B------:R-:W-:Y:S02]  /*e050*/  FMUL.FTZ R66, R68.reuse, R166 ;  /* 0x000000a644427220 */ /* 0x040fe40000410000 */
[----:B------:R-:W-:Y:S07]  /*e060*/  FMUL.FTZ R67, R68, R167 ;  /* 0x000000a744437220 */ /* 0x000fee0000410000 */
[----:B------:R-:W-:Y:S01]  /*e070*/  HMMA.16816.F32.BF16 R64, R76, R82, R64 ;  /* 0x000000524c40723c */ /* 0x000fe20000041840 */
[--C-:B-1----:R-:W-:Y:S06]  /*e080*/  FFMA.FTZ R80, R90, c[0x0][0x2d0], -R74.reuse ;  /* 0x0000b4005a507a23 */ /* 0x102fec000001084a */
[----:B------:R-:W-:Y:S01]  /*e090*/  F2FP.BF16.PACK_AB R76, R149, R127 ;  /* 0x0000007f954c723e */ /* 0x000fe200000010ff */
[----:B------:R-:W1:Y:S01]  /*e0a0*/  LDSM.16.MT88.4 R88, [R212+0x900] ;  /* 0x00090000d458783b */ /* 0x000e620000004200 */
[----:B------:R-:W-:Y:S01]  /*e0b0*/  F2FP.BF16.PACK_AB R77, R148, R126 ;  /* 0x0000007e944d723e */ /* 0x000fe200000010ff */
[----:B------:R3:W-:Y:S02]  /*e0c0*/  MUFU.EX2 R106, R80 ;  /* 0x00000050006a7308 */ /* 0x0007e40000000800 */
[----:B------:R-:W-:Y:S02]  /*e0d0*/  F2FP.BF16.PACK_AB R78, R112, R130 ;  /* 0x00000082704e723e */ /* 0x000fe400000010ff */
[----:B------:R-:W-:Y:S02]  /*e0e0*/  F2FP.BF16.PACK_AB R79, R111, R129 ;  /* 0x000000816f4f723e */ /* 0x000fe400000010ff */
[----:B------:R-:W-:Y:S02]  /*e0f0*/  F2FP.BF16.PACK_AB R82, R110, R114 ;  /* 0x000000726e52723e */ /* 0x000fe400000010ff */
[----:B--2---:R-:W-:Y:S03]  /*e100*/  F2FP.BF16.PACK_AB R83, R161, R104 ;  /* 0x00000068a153723e */ /* 0x004fe600000010ff */
[-C--:B----4-:R-:W-:Y:S01]  /*e110*/  HMMA.16816.F32.BF16 R4, R76, R84.reuse, R4 ;  /* 0x000000544c04723c */ /* 0x090fe20000041804 */
[--C-:B---3--:R-:W-:Y:S02]  /*e120*/  FFMA.FTZ R80, R94, c[0x0][0x2d0], -R75.reuse ;  /* 0x0000b4005e507a23 */ /* 0x108fe4000001084b */
[----:B------:R-:W2:Y:S02]  /*e130*/  LDSM.16.MT88.4 R92, [R210+0x900] ;  /* 0x00090000d25c783b */ /* 0x000ea40000004200 */
[----:B------:R3:W-:Y:S02]  /*e140*/  MUFU.EX2 R139, R80 ;  /* 0x00000050008b7308 */ /* 0x0007e40000000800 */
[----:B---3--:R-:W-:Y:S07]  /*e150*/  F2FP.BF16.PACK_AB R80, R128, R124 ;  /* 0x0000007c8050723e */ /* 0x008fee00000010ff */
[C---:B------:R-:W-:Y:S07]  /*e160*/  HMMA.16816.F32.BF16 R8, R80.reuse, R84, R8 ;  /* 0x000000545008723c */ /* 0x040fee0000041808 */
[--C-:B------:R-:W-:Y:S01]  /*e170*/  FFMA.FTZ R84, R176, c[0x0][0x2d0], -R74.reuse ;  /* 0x0000b400b0547a23 */ /* 0x100fe2000001084a */
[-C--:B------:R-:W-:Y:S03]  /*e180*/  HMMA.16816.F32.BF16 R12, R80, R86.reuse, R12 ;  /* 0x00000056500c723c */ /* 0x080fe6000004180c */
[----:B------:R3:W-:Y:S05]  /*e190*/  MUFU.EX2 R163, R84 ;  /* 0x0000005400a37308 */ /* 0x0007ea0000000800 */
[C---:B------:R-:W-:Y:S08]  /*e1a0*/  HMMA.16816.F32.BF16 R16, R76.reuse, R86, R16 ;  /* 0x000000564c10723c */ /* 0x040ff00000041810 */
[-C--:B-1----:R-:W-:Y:S08]  /*e1b0*/  HMMA.16816.F32.BF16 R20, R76, R88.reuse, R20 ;  /* 0x000000584c14723c */ /* 0x082ff00000041814 */
[C---:B------:R-:W-:Y:S01]  /*e1c0*/  HMMA.16816.F32.BF16 R24, R80.reuse, R88, R24 ;  /* 0x000000585018723c */ /* 0x040fe20000041818 */
[----:B---3--:R-:W-:Y:S06]  /*e1d0*/  FFMA.FTZ R84, R177, c[0x0][0x2d0], -R74 ;  /* 0x0000b400b1547a23 */ /* 0x008fec000001084a */
[--C-:B------:R-:W-:Y:S01]  /*e1e0*/  FFMA.FTZ R88, R170, c[0x0][0x2d0], -R96.reuse ;  /* 0x0000b400aa587a23 */ /* 0x100fe20000010860 */
[-C--:B------:R-:W-:Y:S01]  /*e1f0*/  HMMA.16816.F32.BF16 R28, R80, R90.reuse, R28 ;  /* 0x0000005a501c723c */ /* 0x080fe2000004181c */
[----:B------:R1:W-:Y:S07]  /*e200*/  MUFU.EX2 R125, R84 ;  /* 0x00000054007d7308 */ /* 0x0003ee0000000800 */
[C---:B------:R-:W-:Y:S03]  /*e210*/  HMMA.16816.F32.BF16 R32, R76.reuse, R90, R32 ;  /* 0x0000005a4c20723c */ /* 0x040fe60000041820 */
[----:B------:R3:W-:Y:S05]  /*e220*/  MUFU.EX2 R136, R88 ;  /* 0x0000005800887308 */ /* 0x0007ea0000000800 */
[-C--:B--2---:R-:W-:Y:S08]  /*e230*/  HMMA.16816.F32.BF16 R36, R76, R92.reuse, R36 ;  /* 0x0000005c4c24723c */ /* 0x084ff00000041824 */
[C---:B------:R-:W-:Y:S01]  /*e240*/  HMMA.16816.F32.BF16 R40, R80.reuse, R92, R40 ;  /* 0x0000005c5028723c */ /* 0x040fe20000041828 */
[----:B-1----:R-:W-:Y:S04]  /*e250*/  FFMA.FTZ R84, R171, c[0x0][0x2d0], -R75 ;  /* 0x0000b400ab547a23 */ /* 0x002fe8000001084b */
[----:B------:R1:W-:Y:S02]  /*e260*/  MUFU.EX2 R251, R84 ;  /* 0x0000005400fb7308 */ /* 0x0003e40000000800 */
[----:B------:R-:W-:Y:S01]  /*e270*/  FFMA.FTZ R92, R168, c[0x0][0x2d0], -R97 ;  /* 0x0000b400a85c7a23 */ /* 0x000fe20000010861 */
[-C--:B------:R-:W-:Y:S01]  /*e280*/  HMMA.16816.F32.BF16 R44, R80, R94.reuse, R44 ;  /* 0x0000005e502c723c */ /* 0x080fe2000004182c */
[--C-:B---3--:R-:W-:Y:S06]  /*e290*/  FFMA.FTZ R88, R173, c[0x0][0x2d0], -R96.reuse ;  /* 0x0000b400ad587a23 */ /* 0x108fec0000010860 */
[----:B------:R2:W-:Y:S01]  /*e2a0*/  MUFU.EX2 R239, R92 ;  /* 0x0000005c00ef7308 */ /* 0x0005e20000000800 */
[C---:B------:R-:W-:Y:S09]  /*e2b0*/  HMMA.16816.F32.BF16 R48, R76.reuse, R94, R48 ;  /* 0x0000005e4c30723c */ /* 0x040ff20000041830 */
[----:B------:R3:W-:Y:S03]  /*e2c0*/  MUFU.EX2 R142, R88 ;  /* 0x00000058008e7308 */ /* 0x0007e60000000800 */
[----:B-1----:R-:W-:Y:S07]  /*e2d0*/  FFMA.FTZ R84, R174, c[0x0][0x2d0], -R75 ;  /* 0x0000b400ae547a23 */ /* 0x002fee000001084b */
[----:B------:R1:W-:Y:S01]  /*e2e0*/  MUFU.EX2 R143, R84 ;  /* 0x00000054008f7308 */ /* 0x0003e20000000800 */
[----:B--2---:R-:W-:Y:S09]  /*e2f0*/  FFMA.FTZ R92, R169, c[0x0][0x2d0], -R97 ;  /* 0x0000b400a95c7a23 */ /* 0x004ff20000010861 */
[----:B------:R2:W-:Y:S01]  /*e300*/  MUFU.EX2 R237, R92 ;  /* 0x0000005c00ed7308 */ /* 0x0005e20000000800 */
[--C-:B---3--:R-:W-:Y:S09]  /*e310*/  FFMA.FTZ R88, R175, c[0x0][0x2d0], -R96.reuse ;  /* 0x0000b400af587a23 */ /* 0x108ff20000010860 */
[----:B------:R3:W4:Y:S01]  /*e320*/  MUFU.EX2 R141, R88 ;  /* 0x00000058008d7308 */ /* 0x0007220000000800 */
[----:B-1----:R-:W-:Y:S09]  /*e330*/  FFMA.FTZ R84, R99, c[0x0][0x2d0], -R96 ;  /* 0x0000b40063547a23 */ /* 0x002ff20000010860 */
[----:B------:R1:W-:Y:S01]  /*e340*/  MUFU.EX2 R137, R84 ;  /* 0x0000005400897308 */ /* 0x0003e20000000800 */
[----:B--2---:R-:W-:Y:S09]  /*e350*/  FFMA.FTZ R92, R182, c[0x0][0x2d0], -R75 ;  /* 0x0000b400b65c7a23 */ /* 0x004ff2000001084b */
[----:B------:R2:W-:Y:S01]  /*e360*/  MUFU.EX2 R145, R92 ;  /* 0x0000005c00917308 */ /* 0x0005e20000000800 */
[--C-:B---3--:R-:W-:Y:S09]  /*e370*/  FFMA.FTZ R88, R178, c[0x0][0x2d0], -R74.reuse ;  /* 0x0000b400b2587a23 */ /* 0x108ff2000001084a */
[----:B------:R3:W-:Y:S01]  /*e380*/  MUFU.EX2 R249, R88 ;  /* 0x0000005800f97308 */ /* 0x0007e20000000800 */
[----:B-1----:R-:W1:Y:S08]  /*e390*/  LDSM.16.MT88.4 R84, [R211+0x900] ;  /* 0x00090000d354783b */ /* 0x002e700000004200 */
[----:B--2---:R-:W-:Y:S01]  /*e3a0*/  LDSM.16.MT88.4 R92, [R210+0x1100] ;  /* 0x00110000d25c783b */ /* 0x004fe20000004200 */
[--C-:B---3--:R-:W-:Y:S04]  /*e3b0*/  FFMA.FTZ R88, R98, c[0x0][0x2d0], -R97.reuse ;  /* 0x0000b40062587a23 */ /* 0x108fe80000010861 */
[----:B------:R2:W3:Y:S01]  /*e3c0*/  MUFU.EX2 R140, R88 ;  /* 0x00000058008c7308 */ /* 0x0004e20000000800 */
[-C--:B-1----:R-:W-:Y:S08]  /*e3d0*/  HMMA.16816.F32.BF16 R52, R76, R84.reuse, R52 ;  /* 0x000000544c34723c */ /* 0x082ff00000041834 */
[C---:B------:R-:W-:Y:S01]  /*e3e0*/  HMMA.16816.F32.BF16 R56, R80.reuse, R84, R56 ;  /* 0x000000545038723c */ /* 0x040fe20000041838 */
[----:B--2---:R-:W1:Y:S06]  /*e3f0*/  LDSM.16.MT88.4 R88, [R209+0x1100] ;  /* 0x00110000d158783b */ /* 0x004e6c0000004200 */
[----:B------:R-:W-:Y:S01]  /*e400*/  FFMA.FTZ R84, R172, c[0x0][0x2d0], -R97 ;  /* 0x0000b400ac547a23 */ /* 0x000fe20000010861 */
[-C--:B------:R-:W-:Y:S03]  /*e410*/  HMMA.16816.F32.BF16 R60, R80, R86.reuse, R60 ;  /* 0x00000056503c723c */ /* 0x080fe6000004183c */
[----:B------:R2:W5:Y:S04]  /*e420*/  MUFU.EX2 R236, R84 ;  /* 0x0000005400ec7308 */ /* 0x0005680000000800 */
[--C-:B------:R-:W-:Y:S01]  /*e430*/  FFMA.FTZ R80, R183, c[0x0][0x2d0], -R74.reuse ;  /* 0x0000b400b7507a23 */ /* 0x100fe2000001084a */
[----:B------:R-:W-:Y:S01]  /*e440*/  HMMA.16816.F32.BF16 R64, R76, R86, R64 ;  /* 0x000000564c40723c */ /* 0x000fe20000041840 */
[----:B----4-:R-:W-:Y:S03]  /*e450*/  F2FP.BF16.PACK_AB R82, R141, R142 ;  /* 0x0000008e8d52723e */ /* 0x010fe600000010ff */
[----:B---3--:R-:W-:Y:S01]  /*e460*/  F2FP.BF16.PACK_AB R81, R239, R140 ;  /* 0x0000008cef51723e */ /* 0x008fe200000010ff */
[----:B------:R3:W-:Y:S02]  /*e470*/  MUFU.EX2 R147, R80 ;  /* 0x0000005000937308 */ /* 0x0007e40000000800 */
[----:B------:R-:W-:Y:S02]  /*e480*/  F2FP.BF16.PACK_AB R76, R106, R122 ;  /* 0x0000007a6a4c723e */ /* 0x000fe400000010ff */
[----:B------:R-:W-:Y:S03]  /*e490*/  F2FP.BF16.PACK_AB R77, R138, R139 ;  /* 0x0000008b8a4d723e */ /* 0x000fe600000010ff */
[----:B------:R-:W-:Y:S02]  /*e4a0*/  F2FP.BF16.PACK_AB R78, R125, R163 ;  /* 0x000000a37d4e723e */ /* 0x000fe400000010ff */
[----:B------:R-:W-:Y:S01]  /*e4b0*/  F2FP.BF16.PACK_AB R79, R143, R251 ;  /* 0x000000fb8f4f723e */ /* 0x000fe200000010ff */
[----:B--2---:R-:W2:Y:S01]  /*e4c0*/  LDSM.16.MT88.4 R84, [R212+0x1100] ;  /* 0x00110000d454783b */ /* 0x004ea20000004200 */
[----:B-----5:R-:W-:Y:S05]  /*e4d0*/  F2FP.BF16.PACK_AB R83, R236, R237 ;  /* 0x000000edec53723e */ /* 0x020fea00000010ff */
[-C--:B-1----:R-:W-:Y:S01]  /*e4e0*/  HMMA.16816.F32.BF16 R4, R76, R88.reuse, R4 ;  /* 0x000000584c04723c */ /* 0x082fe20000041804 */
[--C-:B---3--:R-:W-:Y:S04]  /*e4f0*/  FFMA.FTZ R80, R179, c[0x0][0x2d0], -R75.reuse ;  /* 0x0000b400b3507a23 */ /* 0x108fe8000001084b */
[----:B------:R1:W-:Y:S02]  /*e500*/  MUFU.EX2 R146, R80 ;  /* 0x0000005000927308 */ /* 0x0003e40000000800 */
[----:B-1----:R-:W-:Y:S07]  /*e510*/  F2FP.BF16.PACK_AB R80, R136, R137 ;  /* 0x000000898850723e */ /* 0x002fee00000010ff */
[C---:B------:R-:W-:Y:S07]  /*e520*/  HMMA.16816.F32.BF16 R8, R80.reuse, R88, R8 ;  /* 0x000000585008723c */ /* 0x040fee0000041808 */
[--C-:B------:R-:W-:Y:S01]  /*e530*/  FFMA.FTZ R88, R195, c[0x0][0x2d0], -R74.reuse ;  /* 0x0000b400c3587a23 */ /* 0x100fe2000001084a */
[-C--:B------:R-:W-:Y:S03]  /*e540*/  HMMA.16816.F32.BF16 R12, R80, R90.reuse, R12 ;  /* 0x0000005a500c723c */ /* 0x080fe6000004180c */
[----:B------:R1:W-:Y:S05]  /*e550*/  MUFU.EX2 R235, R88 ;  /* 0x0000005800eb7308 */ /* 0x0003ea0000000800 */
[C---:B------:R-:W-:Y:S08]  /*e560*/  HMMA.16816.F32.BF16 R16, R76.reuse, R90, R16 ;  /* 0x0000005a4c10723c */ /* 0x040ff00000041810 */
[-C--:B--2---:R-:W-:Y:S08]  /*e570*/  HMMA.16816.F32.BF16 R20, R76, R84.reuse, R20 ;  /* 0x000000544c14723c */ /* 0x084ff00000041814 */
[C---:B------:R-:W-:Y:S01]  /*e580*/  HMMA.16816.F32.BF16 R24, R80.reuse, R84, R24 ;  /* 0x000000545018723c */ /* 0x040fe20000041818 */
[----:B-1----:R-:W-:Y:S06]  /*e590*/  FFMA.FTZ R88, R196, c[0x0][0x2d0], -R74 ;  /* 0x0000b400c4587a23 */ /* 0x002fec000001084a */
[--C-:B------:R-:W-:Y:S01]  /*e5a0*/  FFMA.FTZ R84, R186, c[0x0][0x2d0], -R96.reuse ;  /* 0x0000b400ba547a23 */ /* 0x100fe20000010860 */
[-C--:B------:R-:W-:Y:S01]  /*e5b0*/  HMMA.16816.F32.BF16 R28, R80, R86.reuse, R28 ;  /* 0x00000056501c723c */ /* 0x080fe2000004181c */
[----:B------:R1:W-:Y:S07]  /*e5c0*/  MUFU.EX2 R196, R88 ;  /* 0x0000005800c47308 */ /* 0x0003ee0000000800 */
[C---:B------:R-:W-:Y:S03]  /*e5d0*/  HMMA.16816.F32.BF16 R32, R76.reuse, R86, R32 ;  /* 0x000000564c20723c */ /* 0x040fe60000041820 */
[----:B------:R2:W-:Y:S05]  /*e5e0*/  MUFU.EX2 R144, R84 ;  /* 0x0000005400907308 */ /* 0x0005ea0000000800 */
[-C--:B------:R-:W-:Y:S08]  /*e5f0*/  HMMA.16816.F32.BF16 R36, R76, R92.reuse, R36 ;  /* 0x0000005c4c24723c */ /* 0x080ff00000041824 */
[C---:B------:R-:W-:Y:S01]  /*e600*/  HMMA.16816.F32.BF16 R40, R80.reuse, R92, R40 ;  /* 0x0000005c5028723c */ /* 0x040fe20000041828 */
[----:B-1----:R-:W-:Y:S04]  /*e610*/  FFMA.FTZ R88, R189, c[0x0][0x2d0], -R75 ;  /* 0x0000b400bd587a23 */ /* 0x002fe8000001084b */
[----:B------:R1:W-:Y:S02]  /*e620*/  MUFU.EX2 R195, R88 ;  /* 0x0000005800c37308 */ /* 0x0003e40000000800 */
[----:B------:R-:W-:Y:S01]  /*e630*/  FFMA.FTZ R92, R184, c[0x0][0x2d0], -R97 ;  /* 0x0000b400b85c7a23 */ /* 0x000fe20000010861 */
[-C--:B------:R-:W-:Y:S01]  /*e640*/  HMMA.16816.F32.BF16 R44, R80, R94.reuse, R44 ;  /* 0x0000005e502c723c */ /* 0x080fe2000004182c */
[----:B------:R-:W-:Y:S03]  /*e650*/  MOV R184, R101 ;  /* 0x0000006500b87202 */ /* 0x000fe60000000f00 */
[--C-:B--2---:R-:W-:Y:S03]  /*e660*/  FFMA.FTZ R84, R188, c[0x0][0x2d0], -R96.reuse ;  /* 0x0000b400bc547a23 */ /* 0x104fe60000010860 */
[----:B------:R2:W-:Y:S01]  /*e670*/  MUFU.EX2 R155, R92 ;  /* 0x0000005c009b7308 */ /* 0x0005e20000000800 */
[C---:B------:R-:W-:Y:S09]  /*e680*/  HMMA.16816.F32.BF16 R48, R76.reuse, R94, R48 ;  /* 0x0000005e4c30723c */ /* 0x040ff20000041830 */
[----:B------:R3:W-:Y:S03]  /*e690*/  MUFU.EX2 R189, R84 ;  /* 0x0000005400bd7308 */ /* 0x0007e60000000800 */
[----:B-1----:R-:W-:Y:S07]  /*e6a0*/  FFMA.FTZ R88, R192, c[0x0][0x2d0], -R75 ;  /* 0x0000b400c0587a23 */ /* 0x002fee000001084b */
[----:B------:R1:W-:Y:S01]  /*e6b0*/  MUFU.EX2 R192, R88 ;  /* 0x0000005800c07308 */ /* 0x0003e20000000800 */
[----:B--2---:R-:W-:Y:S09]  /*e6c0*/  FFMA.FTZ R92, R185, c[0x0][0x2d0], -R97 ;  /* 0x0000b400b95c7a23 */ /* 0x004ff20000010861 */
[----:B------:R2:W-:Y:S01]  /*e6d0*/  MUFU.EX2 R154, R92 ;  /* 0x0000005c009a7308 */ /* 0x0005e20000000800 */
[--C-:B---3--:R-:W-:Y:S01]  /*e6e0*/  FFMA.FTZ R84, R190, c[0x0][0x2d0], -R96.reuse ;  /* 0x0000b400be547a23 */ /* 0x108fe20000010860 */
[----:B------:R-:W-:Y:S08]  /*e6f0*/  MOV R190, R103 ;  /* 0x0000006700be7202 */ /* 0x000ff00000000f00 */
[----:B------:R3:W-:Y:S01]  /*e700*/  MUFU.EX2 R186, R84 ;  /* 0x0000005400ba7308 */ /* 0x0007e20000000800 */
[----:B-1----:R-:W1:Y:S01]  /*e710*/  LDSM.16.MT88.4 R88, [R211+0x1100] ;  /* 0x00110000d358783b */ /* 0x002e620000004200 */
[----:B--2---:R-:W-:Y:S01]  /*e720*/  FFMA.FTZ R92, R203, c[0x0][0x2d0], -R75 ;  /* 0x0000b400cb5c7a23 */ /* 0x004fe2000001084b */
[----:B------:R-:W-:Y:S07]  /*e730*/  MOV R203, R113 ;  /* 0x0000007100cb7202 */ /* 0x000fee0000000f00 */
[----:B------:R2:W-:Y:S01]  /*e740*/  MUFU.EX2 R178, R92 ;  /* 0x0000005c00b27308 */ /* 0x0005e20000000800 */
[----:B---3--:R-:W-:Y:S02]  /*e750*/  FFMA.FTZ R84, R193, c[0x0][0x2d0], -R96 ;  /* 0x0000b400c1547a23 */ /* 0x008fe40000010860 */
[----:B------:R-:W-:Y:S07]  /*e760*/  IMAD.MOV.U32 R193, RZ, RZ, R102 ;  /* 0x000000ffffc17224 */ /* 0x000fee00078e0066 */
[----:B------:R3:W4:Y:S01]  /*e770*/  MUFU.EX2 R188, R84 ;  /* 0x0000005400bc7308 */ /* 0x0007220000000800 */
[----:B--2---:R-:W-:Y:S01]  /*e780*/  LDSM.16.MT88.4 R92, [R210+0x1900] ;  /* 0x00190000d25c783b */ /* 0x004fe20000004200 */
[-C--:B-1----:R-:W-:Y:S08]  /*e790*/  HMMA.16816.F32.BF16 R52, R76, R88.reuse, R52 ;  /* 0x000000584c34723c */ /* 0x082ff00000041834 */
[C---:B------:R-:W-:Y:S01]  /*e7a0*/  HMMA.16816.F32.BF16 R56, R80.reuse, R88, R56 ;  /* 0x000000585038723c */ /* 0x040fe20000041838 */
[----:B---3--:R-:W-:Y:S02]  /*e7b0*/  FFMA.FTZ R84, R198, c[0x0][0x2d0], -R74 ;  /* 0x0000b400c6547a23 */ /* 0x008fe4000001084a */
[----:B------:R-:W2:Y:S02]  /*e7c0*/  LDL.LU R198, [R1+0x18] ;  /* 0x0000180001c67983 */ /* 0x000ea40000300800 */
[----:B------:R1:W-:Y:S02]  /*e7d0*/  MUFU.EX2 R183, R84 ;  /* 0x0000005400b77308 */ /* 0x0003e40000000800 */
[----:B------:R-:W3:Y:S01]  /*e7e0*/  LDL.LU R185, [R1+0x14] ;  /* 0x0000140001b97983 */ /* 0x000ee20000300800 */
[-C--:B------:R-:W-:Y:S01]  /*e7f0*/  HMMA.16816.F32.BF16 R60, R80, R90.reuse, R60 ;  /* 0x0000005a503c723c */ /* 0x080fe2000004183c */
[----:B------:R-:W-:Y:S03]  /*e800*/  FFMA.FTZ R88, R187, c[0x0][0x2d0], -R97 ;  /* 0x0000b400bb587a23 */ /* 0x000fe60000010861 */
[----:B------:R-:W-:Y:S03]  /*e810*/  IMAD.MOV.U32 R187, RZ, RZ, R100 ;  /* 0x000000ffffbb7224 */ /* 0x000fe600078e0064 */
[--C-:B------:R-:W-:Y:S01]  /*e820*/  FFMA.FTZ R80, R205, c[0x0][0x2d0], -R74.reuse ;  /* 0x0000b400cd507a23 */ /* 0x100fe2000001084a */
[----:B------:R-:W-:Y:S01]  /*e830*/  HMMA.16816.F32.BF16 R64, R76, R90, R64 ;  /* 0x0000005a4c40723c */ /* 0x000fe20000041840 */
[----:B----4-:R-:W-:Y:S02]  /*e840*/  F2FP.BF16.PACK_AB R82, R188, R186 ;  /* 0x000000babc52723e */ /* 0x010fe400000010ff */
[----:B------:R4:W-:Y:S01]  /*e850*/  MUFU.EX2 R179, R80 ;  /* 0x0000005000b37308 */ /* 0x0009e20000000800 */
[----:B------:R-:W-:Y:S03]  /*e860*/  IMAD.MOV.U32 R205, RZ, RZ, R111 ;  /* 0x000000ffffcd7224 */ /* 0x000fe600078e006f */
[----:B------:R-:W-:Y:S02]  /*e870*/  F2FP.BF16.PACK_AB R76, R147, R249 ;  /* 0x000000f9934c723e */ /* 0x000fe400000010ff */
[----:B------:R-:W-:Y:S03]  /*e880*/  F2FP.BF16.PACK_AB R77, R145, R146 ;  /* 0x00000092914d723e */ /* 0x000fe600000010ff */
[----:B------:R-:W-:Y:S01]  /*e890*/  F2FP.BF16.PACK_AB R78, R196, R235 ;  /* 0x000000ebc44e723e */ /* 0x000fe200000010ff */
[----:B-1----:R-:W-:Y:S01]  /*e8a0*/  FFMA.FTZ R84, R181, c[0x0][0x2d0], -R97 ;  /* 0x0000b400b5547a23 */ /* 0x002fe20000010861 */
[----:B------:R-:W-:Y:S01]  /*e8b0*/  F2FP.BF16.PACK_AB R79, R192, R195 ;  /* 0x000000c3c04f723e */ /* 0x000fe200000010ff */
[----:B------:R-:W1:Y:S10]  /*e8c0*/  MUFU.EX2 R181, R88 ;  /* 0x0000005800b57308 */ /* 0x000e740000000800 */
[----:B------:R5:W5:Y:S01]  /*e8d0*/  MUFU.EX2 R182, R84 ;  /* 0x0000005400b67308 */ /* 0x000b620000000800 */
[--C-:B----4-:R-:W-:Y:S01]  /*e8e0*/  FFMA.FTZ R80, R200, c[0x0][0x2d0], -R75.reuse ;  /* 0x0000b400c8507a23 */ /* 0x110fe2000001084b */
[----:B------:R-:W-:Y:S08]  /*e8f0*/  MOV R200, R112 ;  /* 0x0000007000c87202 */ /* 0x000ff00000000f00 */
[----:B------:R4:W-:Y:S01]  /*e900*/  MUFU.EX2 R153, R80 ;  /* 0x0000005000997308 */ /* 0x0009e20000000800 */
[----:B-1----:R-:W-:Y:S01]  /*e910*/  F2FP.BF16.PACK_AB R83, R181, R154 ;  /* 0x0000009ab553723e */ /* 0x002fe200000010ff */
[----:B------:R-:W-:Y:S08]  /*e920*/  LDSM.16.MT88.4 R88, [R212+0x1900] ;  /* 0x00190000d458783b */ /* 0x000ff00000004200 */
[----:B-----5:R-:W1:Y:S01]  /*e930*/  LDSM.16.MT88.4 R84, [R209+0x1900] ;  /* 0x00190000d154783b */ /* 0x020e620000004200 */
[----:B------:R-:W-:Y:S02]  /*e940*/  F2FP.BF16.PACK_AB R81, R155, R182 ;  /* 0x000000b69b51723e */ /* 0x000fe400000010ff */
[----:B----4-:R-:W-:Y:S01]  /*e950*/  F2FP.BF16.PACK_AB R80, R189, R144 ;  /* 0x00000090bd50723e */ /* 0x010fe200000010ff */
[-C--:B-1----:R-:W-:Y:S08]  /*e960*/  HMMA.16816.F32.BF16 R4, R76, R84.reuse, R4 ;  /* 0x000000544c04723c */ /* 0x082ff00000041804 */
[C---:B------:R-:W-:Y:S07]  /*e970*/  HMMA.16816.F32.BF16 R8, R80.reuse, R84, R8 ;  /* 0x000000545008723c */ /* 0x040fee0000041808 */
[----:B------:R-:W-:Y:S01]  /*e980*/  FFMA.FTZ R84, R232, c[0x0][0x2d0], -R74 ;  /* 0x0000b400e8547a23 */ /* 0x000fe2000001084a */
[-C--:B------:R-:W-:Y:S01]  /*e990*/  HMMA.16816.F32.BF16 R12, R80, R86.reuse, R12 ;  /* 0x00000056500c723c */ /* 0x080fe2000004180c */
[----:B------:R-:W-:Y:S02]  /*e9a0*/  IMAD.MOV.U32 R232, RZ, RZ, R114 ;  /* 0x000000ffffe87224 */ /* 0x000fe400078e0072 */
[----:B------:R1:W-:Y:S05]  /*e9b0*/  MUFU.EX2 R159, R84 ;  /* 0x00000054009f7308 */ /* 0x0003ea0000000800 */
[C---:B------:R-:W-:Y:S08]  /*e9c0*/  HMMA.16816.F32.BF16 R16, R76.reuse, R86, R16 ;  /* 0x000000564c10723c */ /* 0x040ff00000041810 */
[-C--:B------:R-:W-:Y:S08]  /*e9d0*/  HMMA.16816.F32.BF16 R20, R76, R88.reuse, R20 ;  /* 0x000000584c14723c */ /* 0x080ff00000041814 */
[C---:B------:R-:W-:Y:S01]  /*e9e0*/  HMMA.16816.F32.BF16 R24, R80.reuse, R88, R24 ;  /* 0x000000585018723c */ /* 0x040fe20000041818 */
[----:B-1----:R-:W-:Y:S03]  /*e9f0*/  FFMA.FTZ R84, R234, c[0x0][0x2d0], -R74 ;  /* 0x0000b400ea547a23 */ /* 0x002fe6000001084a */
[----:B------:R-:W-:Y:S03]  /*ea00*/  MOV R234, R115 ;  /* 0x0000007300ea7202 */ /* 0x000fe60000000f00 */
[----:B------:R-:W-:Y:S01]  /*ea10*/  FFMA.FTZ R88, R206, c[0x0][0x2d0], -R96 ;  /* 0x0000b400ce587a23 */ /* 0x000fe20000010860 */
[-C--:B------:R-:W-:Y:S01]  /*ea20*/  HMMA.16816.F32.BF16 R28, R80, R90.reuse, R28 ;  /* 0x0000005a501c723c */ /* 0x080fe2000004181c */
[----:B------:R1:W-:Y:S03]  /*ea30*/  MUFU.EX2 R177, R84 ;  /* 0x0000005400b17308 */ /* 0x0003e60000000800 */
[----:B------:R-:W-:Y:S04]  /*ea40*/  MOV R206, R150 ;  /* 0x0000009600ce7202 */ /* 0x000fe80000000f00 */
[C---:B------:R-:W-:Y:S03]  /*ea50*/  HMMA.16816.F32.BF16 R32, R76.reuse, R90, R32 ;  /* 0x0000005a4c20723c */ /* 0x040fe60000041820 */
[----:B------:R4:W-:Y:S05]  /*ea60*/  MUFU.EX2 R157, R88 ;  /* 0x00000058009d7308 */ /* 0x0009ea0000000800 */
[-C--:B------:R-:W-:Y:S08]  /*ea70*/  HMMA.16816.F32.BF16 R36, R76, R92.reuse, R36 ;  /* 0x0000005c4c24723c */ /* 0x080ff00000041824 */
[C---:B------:R-:W-:Y:S01]  /*ea80*/  HMMA.16816.F32.BF16 R40, R80.reuse, R92, R40 ;  /* 0x0000005c5028723c */ /* 0x040fe20000041828 */
[----:B-1----:R-:W-:Y:S03]  /*ea90*/  FFMA.FTZ R84, R230, c[0x0][0x2d0], -R75 ;  /* 0x0000b400e6547a23 */ /* 0x002fe6000001084b */
[----:B------:R-:W-:Y:S01]  /*eaa0*/  IMAD.MOV.U32 R230, RZ, RZ, R120 ;  /* 0x000000ffffe67224 */ /* 0x000fe200078e0078 */
[----:B------:R1:W-:Y:S01]  /*eab0*/  MUFU.EX2 R158, R84 ;  /* 0x00000054009e7308 */ /* 0x0003e20000000800 */
[----:B------:R-:W-:Y:S02]  /*eac0*/  IMAD.MOV.U32 R120, RZ, RZ, R108 ;  /* 0x000000ffff787224 */ /* 0x000fe400078e006c */
[-C--:B------:R-:W-:Y:S01]  /*ead0*/  HMMA.16816.F32.BF16 R44, R80, R94.reuse, R44 ;  /* 0x0000005e502c723c */ /* 0x080fe2000004182c */
[----:B------:R-:W-:Y:S03]  /*eae0*/  FFMA.FTZ R92, R201, c[0x0][0x2d0], -R97 ;  /* 0x0000b400c95c7a23 */ /* 0x000fe60000010861 */
[----:B----4-:R-:W-:Y:S02]  /*eaf0*/  FFMA.FTZ R88, R207, c[0x0][0x2d0], -R96 ;  /* 0x0000b400cf587a23 */ /* 0x010fe40000010860 */
[----:B------:R-:W-:Y:S01]  /*eb00*/  IMAD.MOV.U32 R207, RZ, RZ, R160 ;  /* 0x000000ffffcf7224 */ /* 0x000fe200078e00a0 */
[----:B------:R4:W-:Y:S01]  /*eb10*/  MUFU.EX2 R172, R92 ;  /* 0x0000005c00ac7308 */ /* 0x0009e20000000800 */
[C---:B------:R-:W-:Y:S09]  /*eb20*/  HMMA.16816.F32.BF16 R48, R76.reuse, R94, R48 ;  /* 0x0000005e4c30723c */ /* 0x040ff20000041830 */
[----:B------:R5:W-:Y:S03]  /*eb30*/  MUFU.EX2 R175, R88 ;  /* 0x0000005800af7308 */ /* 0x000be60000000800 */
[----:B-1----:R-:W-:Y:S02]  /*eb40*/  FFMA.FTZ R84, R231, c[0x0][0x2d0], -R75 ;  /* 0x0000b400e7547a23 */ /* 0x002fe4000001084b */
[----:B------:R-:W-:Y:S01]  /*eb50*/  IMAD.MOV.U32 R231, RZ, RZ, R190 ;  /* 0x000000ffffe77224 */ /* 0x000fe200078e00be */
[----:B------:R-:W-:Y:S04]  /*eb60*/  MOV R190, R163 ;  /* 0x000000a300be7202 */ /* 0x000fe80000000f00 */
[----:B------:R1:W-:Y:S01]  /*eb70*/  MUFU.EX2 R176, R84 ;  /* 0x0000005400b07308 */ /* 0x0003e20000000800 */
[----:B----4-:R-:W-:Y:S09]  /*eb80*/  FFMA.FTZ R92, R202, c[0x0][0x2d0], -R97 ;  /* 0x0000b400ca5c7a23 */ /* 0x010ff20000010861 */
[----:B------:R4:W-:Y:S01]  /*eb90*/  MUFU.EX2 R171, R92 ;  /* 0x0000005c00ab7308 */ /* 0x0009e20000000800 */
[--C-:B-----5:R-:W-:Y:S01]  /*eba0*/  FFMA.FTZ R88, R229, c[0x0][0x2d0], -R96.reuse ;  /* 0x0000b400e5587a23 */ /* 0x120fe20000010860 */
[----:B------:R-:W-:Y:S08]  /*ebb0*/  MOV R229, R109 ;  /* 0x0000006d00e57202 */ /* 0x000ff00000000f00 */
[----:B------:R5:W2:Y:S01]  /*ebc0*/  MUFU.EX2 R174, R88 ;  /* 0x0000005800ae7308 */ /* 0x000aa20000000800 */
[----:B-1----:R-:W-:Y:S01]  /*ebd0*/  FFMA.FTZ R84, R204, c[0x0][0x2d0], -R96 ;  /* 0x0000b400cc547a23 */ /* 0x002fe20000010860 */
[----:B------:R-:W-:Y:S01]  /*ebe0*/  MOV R204, R193 ;  /* 0x000000c100cc7202 */ /* 0x000fe20000000f00 */
[----:B------:R-:W-:Y:S07]  /*ebf0*/  IMAD.MOV.U32 R193, RZ, RZ, R162 ;  /* 0x000000ffffc17224 */ /* 0x000fee00078e00a2 */
[----:B------:R1:W-:Y:S01]  /*ec00*/  MUFU.EX2 R152, R84 ;  /* 0x0000005400987308 */ /* 0x0003e20000000800 */
[----:B----4-:R-:W-:Y:S09]  /*ec10*/  FFMA.FTZ R92, R241, c[0x0][0x2d0], -R75 ;  /* 0x0000b400f15c7a23 */ /* 0x010ff2000001084b */
[----:B------:R4:W-:Y:S01]  /*ec20*/  MUFU.EX2 R103, R92 ;  /* 0x0000005c00677308 */ /* 0x0009e20000000800 */
[----:B-----5:R-:W-:Y:S02]  /*ec30*/  FFMA.FTZ R88, R238, c[0x0][0x2d0], -R74 ;  /* 0x0000b400ee587a23 */ /* 0x020fe4000001084a */
[----:B------:R-:W-:Y:S07]  /*ec40*/  IMAD.MOV.U32 R238, RZ, RZ, R105 ;  /* 0x000000ffffee7224 */ /* 0x000fee00078e0069 */
[----:B------:R5:W-:Y:S01]  /*ec50*/  MUFU.EX2 R173, R88 ;  /* 0x0000005800ad7308 */ /* 0x000be20000000800 */
[----:B-1----:R-:W1:Y:S08]  /*ec60*/  LDSM.16.MT88.4 R84, [R211+0x1900] ;  /* 0x00190000d354783b */ /* 0x002e700000004200 */
[----:B----4-:R-:W-:Y:S01]  /*ec70*/  LDSM.16.MT88.4 R92, [R210+0x2100] ;  /* 0x00210000d25c783b */ /* 0x010fe20000004200 */
[----:B-----5:R-:W-:Y:S01]  /*ec80*/  FFMA.FTZ R88, R197, c[0x0][0x2d0], -R97 ;  /* 0x0000b400c5587a23 */ /* 0x020fe20000010861 */
[----:B------:R-:W-:Y:S02]  /*ec90*/  MOV R197, R121 ;  /* 0x0000007900c57202 */ /* 0x000fe40000000f00 */
[----:B------:R-:W-:Y:S01]  /*eca0*/  MOV R121, R107 ;  /* 0x0000006b00797202 */ /* 0x000fe20000000f00 */
[----:B------:R4:W5:Y:S01]  /*ecb0*/  MUFU.EX2 R156, R88 ;  /* 0x00000058009c7308 */ /* 0x0009620000000800 */
[----:B--2---:R-:W-:Y:S01]  /*ecc0*/  FFMA.FTZ R68, R68, R198, R184 ;  /* 0x000000c644447223 */ /* 0x004fe200000100b8 */
[----:B------:R-:W-:Y:S01]  /*ecd0*/  MOV R184, R106 ;  /* 0x0000006a00b87202 */ /* 0x000fe20000000f00 */
[-C--:B-1----:R-:W-:Y:S01]  /*ece0*/  HMMA.16816.F32.BF16 R52, R76, R84.reuse, R52 ;  /* 0x000000544c34723c */ /* 0x082fe20000041834 */
[----:B---3--:R-:W-:Y:S01]  /*ecf0*/  FFMA.FTZ R69, R69, R185, R187 ;  /* 0x000000b945457223 */ /* 0x008fe200000100bb */
[----:B------:R-:W-:Y:S02]  /*ed00*/  MOV R185, R104 ;  /* 0x0000006800b97202 */ /* 0x000fe40000000f00 */
[----:B------:R-:W-:Y:S02]  /*ed10*/  MOV R187, R110 ;  /* 0x0000006e00bb7202 */ /* 0x000fe40000000f00 */
[----:B------:R-:W-:Y:S02]  /*ed20*/  MOV R198, R161 ;  /* 0x000000a100c67202 */ /* 0x000fe40000000f00 */
[C---:B------:R-:W-:Y:S01]  /*ed30*/  HMMA.16816.F32.BF16 R56, R80.reuse, R84, R56 ;  /* 0x000000545038723c */ /* 0x040fe20000041838 */
[----:B----4-:R-:W1:Y:S06]  /*ed40*/  LDSM.16.MT88.4 R88, [R209+0x2100] ;  /* 0x00210000d158783b */ /* 0x010e6c0000004200 */
[----:B------:R-:W-:Y:S01]  /*ed50*/  FFMA.FTZ R84, R194, c[0x0][0x2d0], -R97 ;  /* 0x0000b400c2547a23 */ /* 0x000fe20000010861 */
[-C--:B------:R-:W-:Y:S03]  /*ed60*/  HMMA.16816.F32.BF16 R60, R80, R86.reuse, R60 ;  /* 0x00000056503c723c */ /* 0x080fe6000004183c */
[----:B------:R2:W3:Y:S04]  /*ed70*/  MUFU.EX2 R98, R84 ;  /* 0x0000005400627308 */ /* 0x0004e80000000800 */
[--C-:B------:R-:W-:Y:S01]  /*ed80*/  FFMA.FTZ R80, R243, c[0x0][0x2d0], -R74.reuse ;  /* 0x0000b400f3507a23 */ /* 0x100fe2000001084a */
[----:B------:R-:W-:Y:S01]  /*ed90*/  HMMA.16816.F32.BF16 R64, R76, R86, R64 ;  /* 0x000000564c40723c */ /* 0x000fe20000041840 */
[----:B------:R-:W-:Y:S03]  /*eda0*/  F2FP.BF16.PACK_AB R82, R174, R175 ;  /* 0x000000afae52723e */ /* 0x000fe600000010ff */
[----:B-----5:R-:W-:Y:S01]  /*edb0*/  F2FP.BF16.PACK_AB R81, R172, R156 ;  /* 0x0000009cac51723e */ /* 0x020fe200000010ff */
[----:B------:R4:W5:Y:S02]  /*edc0*/  MUFU.EX2 R170, R80 ;  /* 0x0000005000aa7308 */ /* 0x0009640000000800 */
[----:B------:R-:W-:Y:S02]  /*edd0*/  F2FP.BF16.PACK_AB R76, R179, R183 ;  /* 0x000000b7b34c723e */ /* 0x000fe400000010ff */
[----:B------:R-:W-:Y:S03]  /*ede0*/  F2FP.BF16.PACK_AB R77, R178, R153 ;  /* 0x00000099b24d723e */ /* 0x000fe600000010ff */
[----:B------:R-:W-:Y:S02]  /*edf0*/  F2FP.BF16.PACK_AB R78, R177, R159 ;  /* 0x0000009fb14e723e */ /* 0x000fe400000010ff */
[----:B------:R-:W-:Y:S01]  /*ee00*/  F2FP.BF16.PACK_AB R79, R176, R158 ;  /* 0x0000009eb04f723e */ /* 0x000fe200000010ff */
[----:B--2---:R-:W2:Y:S01]  /*ee10*/  LDSM.16.MT88.4 R84, [R212+0x2100] ;  /* 0x00210000d454783b */ /* 0x004ea20000004200 */
[----:B---3--:R-:W-:Y:S05]  /*ee20*/  F2FP.BF16.PACK_AB R83, R98, R171 ;  /* 0x000000ab6253723e */ /* 0x008fea00000010ff */
[-C--:B-1----:R-:W-:Y:S01]  /*ee30*/  HMMA.16816.F32.BF16 R4, R76, R88.reuse, R4 ;  /* 0x000000584c04723c */ /* 0x082fe20000041804 */
[--C-:B----4-:R-:W-:Y:S01]  /*ee40*/  FFMA.FTZ R80, R240, c[0x0][0x2d0], -R75.reuse ;  /* 0x0000b400f0507a23 */ /* 0x110fe2000001084b */
[----:B-----5:R-:W-:Y:S03]  /*ee50*/  F2FP.BF16.PACK_AB R164, R170, R173 ;  /* 0x000000adaaa4723e */ /* 0x020fe600000010ff */
[----:B------:R1:W3:Y:S02]  /*ee60*/  MUFU.EX2 R169, R80 ;  /* 0x0000005000a97308 */ /* 0x0002e40000000800 */
[----:B-1----:R-:W-:Y:S02]  /*ee70*/  F2FP.BF16.PACK_AB R80, R157, R152 ;  /* 0x000000989d50723e */ /* 0x002fe400000010ff */
[----:B---3--:R-:W-:Y:S05]  /*ee80*/  F2FP.BF16.PACK_AB R165, R103, R169 ;  /* 0x000000a967a5723e */ /* 0x008fea00000010ff */
[C---:B------:R-:W-:Y:S07]  /*ee90*/  HMMA.16816.F32.BF16 R8, R80.reuse, R88, R8 ;  /* 0x000000585008723c */ /* 0x040fee0000041808 */
[--C-:B------:R-:W-:Y:S01]  /*eea0*/  FFMA.FTZ R88, R250, c[0x0][0x2d0], -R74.reuse ;  /* 0x0000b400fa587a23 */ /* 0x100fe2000001084a */
[-C--:B------:R-:W-:Y:S01]  /*eeb0*/  HMMA.16816.F32.BF16 R12, R80, R90.reuse, R12 ;  /* 0x0000005a500c723c */ /* 0x080fe2000004180c */
[----:B------:R-:W-:Y:S02]  /*eec0*/  FFMA.FTZ R74, R252, c[0x0][0x2d0], -R74 ;  /* 0x0000b400fc4a7a23 */ /* 0x000fe4000001084a */
[----:B------:R1:W-:Y:S05]  /*eed0*/  MUFU.EX2 R168, R88 ;  /* 0x0000005800a87308 */ /* 0x0003ea0000000800 */
[C---:B------:R-:W-:Y:S05]  /*eee0*/  HMMA.16816.F32.BF16 R16, R76.reuse, R90, R16 ;  /* 0x0000005a4c10723c */ /* 0x040fea0000041810 */
[----:B------:R3:W4:Y:S03]  /*eef0*/  MUFU.EX2 R102, R74 ;  /* 0x0000004a00667308 */ /* 0x0007260000000800 */
[-C--:B--2---:R-:W-:Y:S08]  /*ef00*/  HMMA.16816.F32.BF16 R20, R76, R84.reuse, R20 ;  /* 0x000000544c14723c */ /* 0x084ff00000041814 */
[C---:B------:R-:W-:Y:S01]  /*ef10*/  HMMA.16816.F32.BF16 R24, R80.reuse, R84, R24 ;  /* 0x000000545018723c */ /* 0x040fe20000041818 */
[----:B-1----:R-:W1:Y:S07]  /*ef20*/  LDSM.16.MT88.4 R88, [R211+0x2100] ;  /* 0x00210000d358783b */ /* 0x002e6e0000004200 */
[-C--:B------:R-:W-:Y:S01]  /*ef30*/  HMMA.16816.F32.BF16 R28, R80, R86.reuse, R28 ;  /* 0x00000056501c723c */ /* 0x080fe2000004181c */
[--C-:B---3--:R-:W-:Y:S03]  /*ef40*/  FFMA.FTZ R74, R247, c[0x0][0x2d0], -R75.reuse ;  /* 0x0000b400f74a7a23 */ /* 0x108fe6000001084b */
[----:B----4-:R-:W-:Y:S01]  /*ef50*/  F2FP.BF16.PACK_AB R166, R102, R168 ;  /* 0x000000a866a6723e */ /* 0x010fe200000010ff */
[----:B------:R-:W-:Y:S03]  /*ef60*/  FFMA.FTZ R75, R248, c[0x0][0x2d0], -R75 ;  /* 0x0000b400f84b7a23 */ /* 0x000fe6000001084b */
[C---:B------:R-:W-:Y:S01]  /*ef70*/  HMMA.16816.F32.BF16 R32, R76.reuse, R86, R32 ;  /* 0x000000564c20723c */ /* 0x040fe20000041820 */
[----:B------:R2:W-:Y:S07]  /*ef80*/  MUFU.EX2 R101, R74 ;  /* 0x0000004a00657308 */ /* 0x0005ee0000000800 */
[-C--:B------:R-:W-:Y:S03]  /*ef90*/  HMMA.16816.F32.BF16 R36, R76, R92.reuse, R36 ;  /* 0x0000005c4c24723c */ /* 0x080fe60000041824 */
[----:B------:R-:W3:Y:S05]  /*efa0*/  MUFU.EX2 R100, R75 ;  /* 0x0000004b00647308 */ /* 0x000eea0000000800 */
[C---:B------:R-:W-:Y:S08]  /*efb0*/  HMMA.16816.F32.BF16 R40, R80.reuse, R92, R40 ;  /* 0x0000005c5028723c */ /* 0x040ff00000041828 */
[-C--:B------:R-:W-:Y:S01]  /*efc0*/  HMMA.16816.F32.BF16 R44, R80, R94.reuse, R44 ;  /* 0x0000005e502c723c */ /* 0x080fe2000004182c */
[--C-:B--2---:R-:W-:Y:S04]  /*efd0*/  FFMA.FTZ R74, R242, c[0x0][0x2d0], -R96.reuse ;  /* 0x0000b400f24a7a23 */ /* 0x104fe80000010860 */
[----:B------:R2:W-:Y:S03]  /*efe0*/  MUFU.EX2 R99, R74 ;  /* 0x0000004a00637308 */ /* 0x0005e60000000800 */
[C---:B------:R-:W-:Y:S01]  /*eff0*/  HMMA.16816.F32.BF16 R48, R76.reuse, R94, R48 ;  /* 0x0000005e4c30723c */ /* 0x040fe20000041830 */
[----:B---3--:R-:W-:Y:S07]  /*f000*/  F2FP.BF16.PACK_AB R167, R100, R101 ;  /* 0x0000006564a7723e */ /* 0x008fee00000010ff */
[-C--:B-1----:R-:W-:Y:S08]  /*f010*/  HMMA.16816.F32.BF16 R52, R76, R88.reuse, R52 ;  /* 0x000000584c34723c */ /* 0x082ff00000041834 */
[C---:B------:R-:W-:Y:S01]  /*f020*/  HMMA.16816.F32.BF16 R56, R80.reuse, R88, R56 ;  /* 0x000000585038723c */ /* 0x040fe20000041838 */
[--C-:B--2---:R-:W-:Y:S07]  /*f030*/  FFMA.FTZ R74, R244, c[0x0][0x2d0], -R96.reuse ;  /* 0x0000b400f44a7a23 */ /* 0x104fee0000010860 */
[-C--:B------:R-:W-:Y:S01]  /*f040*/  HMMA.16816.F32.BF16 R60, R80, R90.reuse, R60 ;  /* 0x0000005a503c723c */ /* 0x080fe2000004183c */
[----:B------:R1:W2:Y:S07]  /*f050*/  MUFU.EX2 R85, R74 ;  /* 0x0000004a00557308 */ /* 0x0002ae0000000800 */
[----:B------:R-:W-:Y:S01]  /*f060*/  HMMA.16816.F32.BF16 R64, R76, R90, R64 ;  /* 0x0000005a4c40723c */ /* 0x000fe20000041840 */
[----:B------:R-:W3:Y:S07]  /*f070*/  LDL.LU R76, [R1+0x1c] ;  /* 0x00001c00014c7983 */ /* 0x000eee0000300800 */
[-C--:B------:R-:W-:Y:S07]  /*f080*/  HMMA.16816.F32.BF16 R104, R164, R116.reuse, R4 ;  /* 0x00000074a468723c */ /* 0x080fee0000041804 */
[----:B------:R-:W-:Y:S01]  /*f090*/  FADD.FTZ R4, R231, R69 ;  /* 0x00000045e7047221 */ /* 0x000fe20000010000 */
[----:B------:R-:W-:Y:S01]  /*f0a0*/  MOV R231, R148 ;  /* 0x0000009400e77202 */ /* 0x000fe20000000f00 */
[--C-:B-1----:R-:W-:Y:S03]  /*f0b0*/  FFMA.FTZ R74, R245, c[0x0][0x2d0], -R96.reuse ;  /* 0x0000b400f54a7a23 */ /* 0x102fe60000010860 */
[----:B------:R-:W-:Y:S01]  /*f0c0*/  FFMA.FTZ R96, R246, c[0x0][0x2d0], -R96 ;  /* 0x0000b400f6607a23 */ /* 0x000fe20000010860 */
[----:B------:R1:W-:Y:S01]  /*f0d0*/  MUFU.EX2 R86, R74 ;  /* 0x0000004a00567308 */ /* 0x0003e20000000800 */
[----:B------:R-:W-:Y:S01]  /*f0e0*/  FADD.FTZ R6, R151, R68 ;  /* 0x0000004497067221 */ /* 0x000fe20000010000 */
[----:B--2---:R-:W-:Y:S01]  /*f0f0*/  F2FP.BF16.PACK_AB R160, R85, R99 ;  /* 0x0000006355a0723e */ /* 0x004fe200000010ff */
[----:B------:R-:W-:Y:S01]  /*f100*/  FADD.FTZ R4, R230, R4 ;  /* 0x00000004e6047221 */ /* 0x000fe20000010000 */
[----:B------:R-:W-:Y:S01]  /*f110*/  MOV R230, R232 ;  /* 0x000000e800e67202 */ /* 0x000fe20000000f00 */
[----:B------:R-:W-:Y:S01]  /*f120*/  FADD.FTZ R6, R234, R6 ;  /* 0x00000006ea067221 */ /* 0x000fe20000010000 */
[----:B------:R-:W-:Y:S01]  /*f130*/  MOV R232, R200 ;  /* 0x000000c800e87202 */ /* 0x000fe20000000f00 */
[----:B------:R-:W-:Y:S01]  /*f140*/  IMAD.MOV.U32 R234, RZ, RZ, R203 ;  /* 0x000000ffffea7224 */ /* 0x000fe200078e00cb */
[----:B------:R-:W-:Y:S01]  /*f150*/  MOV R203, R205 ;  /* 0x000000cd00cb7202 */ /* 0x000fe20000000f00 */
[----:B------:R-:W-:Y:S01]  /*f160*/  FADD.FTZ R4, R238, R4 ;  /* 0x00000004ee047221 */ /* 0x000fe20000010000 */
[----:B------:R-:W2:Y:S01]  /*f170*/  MUFU.EX2 R96, R96 ;  /* 0x0000006000607308 */ /* 0x000ea20000000800 */
[----:B------:R-:W-:Y:S01]  /*f180*/  IMAD.MOV.U32 R200, RZ, RZ, R187 ;  /* 0x000000ffffc87224 */ /* 0x000fe200078e00bb */
[----:B------:R-:W-:Y:S02]  /*f190*/  MOV R205, R123 ;  /* 0x0000007b00cd7202 */ /* 0x000fe40000000f00 */
[----:B------:R-:W-:Y:S01]  /*f1a0*/  MOV R187, R122 ;  /* 0x0000007a00bb7202 */ /* 0x000fe20000000f00 */
[--C-:B-1----:R-:W-:Y:S05]  /*f1b0*/  FFMA.FTZ R74, R199, c[0x0][0x2d0], -R97.reuse ;  /* 0x0000b400c74a7a23 */ /* 0x102fea0000010861 */
[----:B------:R1:W-:Y:S01]  /*f1c0*/  MUFU.EX2 R84, R74 ;  /* 0x0000004a00547308 */ /* 0x0003e20000000800 */
[----:B--2---:R-:W-:Y:S01]  /*f1d0*/  F2FP.BF16.PACK_AB R162, R96, R86 ;  /* 0x0000005660a2723e */ /* 0x004fe200000010ff */
[--C-:B-1----:R-:W-:Y:S08]  /*f1e0*/  FFMA.FTZ R74, R191, c[0x0][0x2d0], -R97.reuse ;  /* 0x0000b400bf4a7a23 */ /* 0x102ff00000010861 */
[----:B------:R1:W2:Y:S02]  /*f1f0*/  MUFU.EX2 R75, R74 ;  /* 0x0000004a004b7308 */ /* 0x0002a40000000800 */
[--C-:B-1----:R-:W-:Y:S01]  /*f200*/  FFMA.FTZ R74, R180, c[0x0][0x2d0], -R97.reuse ;  /* 0x0000b400b44a7a23 */ /* 0x102fe20000010861 */
[----:B--2---:R-:W-:Y:S01]  /*f210*/  F2FP.BF16.PACK_AB R161, R75, R84 ;  /* 0x000000544ba1723e */ /* 0x004fe200000010ff */
[----:B------:R-:W-:Y:S02]  /*f220*/  FFMA.FTZ R97, R73, c[0x0][0x2d0], -R97 ;  /* 0x0000b40049617a23 */ /* 0x000fe40000010861 */
[----:B------:R-:W2:Y:S04]  /*f230*/  LDL.LU R73, [R1+0x20] ;  /* 0x0000200001497983 */ /* 0x000ea80000300800 */
[----:B------:R-:W-:Y:S10]  /*f240*/  MUFU.EX2 R74, R74 ;  /* 0x0000004a004a7308 */ /* 0x000ff40000000800 */
[----:B------:R-:W1:Y:S02]  /*f250*/  MUFU.EX2 R97, R97 ;  /* 0x0000006100617308 */ /* 0x000e640000000800 */
[----:B-1----:R-:W-:Y:S07]  /*f260*/  F2FP.BF16.PACK_AB R163, R97, R74 ;  /* 0x0000004a61a3723e */ /* 0x002fee00000010ff */
[C---:B------:R-:W-:Y:S08]  /*f270*/  HMMA.16816.F32.BF16 R108, R160.reuse, R116, R8 ;  /* 0x00000074a06c723c */ /* 0x040ff00000041808 */
[-C--:B------:R-:W-:Y:S08]  /*f280*/  HMMA.16816.F32.BF16 R112, R160, R118.reuse, R12 ;  /* 0x00000076a070723c */ /* 0x080ff0000004180c */
[C---:B------:R-:W-:Y:S01]  /*f290*/  HMMA.16816.F32.BF16 R116, R164.reuse, R118, R16 ;  /* 0x00000076a474723c */ /* 0x040fe20000041810 */
[----:B---3--:R-:W-:Y:S03]  /*f2a0*/  FFMA.FTZ R2, R2, R76, R204 ;  /* 0x0000004c02027223 */ /* 0x008fe600000100cc */
[----:B------:R-:W-:Y:S02]  /*f2b0*/  IMAD.MOV.U32 R204, RZ, RZ, R149 ;  /* 0x000000ffffcc7224 */ /* 0x000fe400078e0095 */
[----:B------:R-:W-:Y:S01]  /*f2c0*/  FADD.FTZ R2, R197, R2 ;  /* 0x00000002c5027221 */ /* 0x000fe20000010000 */
[----:B------:R-:W1:Y:S05]  /*f2d0*/  LDSM.16.MT88.4 R148, [R210+0x2900] ;  /* 0x00290000d294783b */ /* 0x000e6a0000004200 */
[----:B------:R-:W-:Y:S02]  /*f2e0*/  FADD.FTZ R5, R121, R2 ;  /* 0x0000000279057221 */ /* 0x000fe40000010000 */
[----:B------:R-:W-:Y:S02]  /*f2f0*/  FADD.FTZ R2, R229, R6 ;  /* 0x00000006e5027221 */ /* 0x000fe40000010000 */
[----:B------:R-:W-:Y:S02]  /*f300*/  FADD.FTZ R6, R127, R4 ;  /* 0x000000047f067221 */ /* 0x000fe40000010000 */
[----:B--2---:R-:W-:Y:S02]  /*f310*/  FFMA.FTZ R8, R0, R73, R120 ;  /* 0x0000004900087223 */ /* 0x004fe40000010078 */
[----:B------:R-:W-:Y:S01]  /*f320*/  FADD.FTZ R0, R207, R5 ;  /* 0x00000005cf007221 */ /* 0x000fe20000010000 */
[-C--:B------:R-:W-:Y:S01]  /*f330*/  HMMA.16816.F32.BF16 R120, R164, R132.reuse, R20 ;  /* 0x00000084a478723c */ /* 0x080fe20000041814 */
[----:B------:R-:W-:Y:S02]  /*f340*/  FADD.FTZ R8, R193, R8 ;  /* 0x00000008c1087221 */ /* 0x000fe40000010000 */
[----:B------:R-:W-:Y:S02]  /*f350*/  FADD.FTZ R5, R126, R2 ;  /* 0x000000027e057221 */ /* 0x000fe40000010000 */
[----:B------:R-:W-:Y:S02]  /*f360*/  FADD.FTZ R7, R124, R0 ;  /* 0x000000007c077221 */ /* 0x000fe40000010000 */
[----:B------:R-:W-:Y:S02]  /*f370*/  FADD.FTZ R4, R206, R8 ;  /* 0x00000008ce047221 */ /* 0x000fe40000010000 */
[----:B------:R-:W-:Y:S03]  /*f380*/  FADD.FTZ R2, R204, R6 ;  /* 0x00000006cc027221 */ /* 0x000fe60000010000 */
        /* <DEDUP_REMOVED lines=10> */
[----:B------:R-:W-:Y:S01]  /*f430*/  IMAD.MOV.U32 R193, RZ, RZ, R190 ;  /* 0x000000ffffc17224 */ /* 0x000fe200078e00be */
[----:B------:R-:W2:Y:S01]  /*f440*/  LDSM.16.MT88.4 R4, [R211+0x2900] ;  /* 0x00290000d304783b */ /* 0x000ea20000004200 */
[----:B------:R-:W-:Y:S01]  /*f450*/  FADD.FTZ R8, R200, R2 ;  /* 0x00000002c8087221 */ /* 0x000fe20000010000 */
[----:B------:R-:W-:Y:S01]  /*f460*/  MOV R190, R125 ;  /* 0x0000007d00be7202 */ /* 0x000fe20000000f00 */
[----:B------:R-:W-:Y:S01]  /*f470*/  FADD.FTZ R9, R187, R0 ;  /* 0x00000000bb097221 */ /* 0x000fe20000010000 */
[C---:B------:R-:W-:Y:S01]  /*f480*/  HMMA.16816.F32.BF16 R124, R160.reuse, R132, R24 ;  /* 0x00000084a07c723c */ /* 0x040fe20000041818 */
[----:B------:R-:W-:Y:S02]  /*f490*/  FADD.FTZ R2, R139, R10 ;  /* 0x0000000a8b027221 */ /* 0x000fe40000010000 */
[----:B------:R-:W-:Y:S02]  /*f4a0*/  FADD.FTZ R0, R137, R8 ;  /* 0x0000000889007221 */ /* 0x000fe40000010000 */
[----:B------:R-:W-:Y:S02]  /*f4b0*/  FADD.FTZ R8, R185, R11 ;  /* 0x0000000bb9087221 */ /* 0x000fe40000010000 */
[----:B------:R-:W-:Y:S01]  /*f4c0*/  FADD.FTZ R9, R184, R9 ;  /* 0x00000009b8097221 */ /* 0x000fe20000010000 */
[-C--:B------:R-:W-:Y:S01]  /*f4d0*/  HMMA.16816.F32.BF16 R128, R160, R134.reuse, R28 ;  /* 0x00000086a080723c */ /* 0x080fe2000004181c */
[----:B------:R-:W-:Y:S03]  /*f4e0*/  FADD.FTZ R2, R138, R2 ;  /* 0x000000028a027221 */ /* 0x000fe60000010000 */
[----:B------:R-:W-:Y:S02]  /*f4f0*/  FADD.FTZ R0, R136, R0 ;  /* 0x0000000088007221 */ /* 0x000fe40000010000 */
[----:B------:R-:W-:Y:S02]  /*f500*/  FADD.FTZ R12, R198, R8 ;  /* 0x00000008c60c7221 */ /* 0x000fe40000010000 */
[----:B------:R-:W-:Y:S01]  /*f510*/  FADD.FTZ R8, R193, R9 ;  /* 0x00000009c1087221 */ /* 0x000fe20000010000 */
[C---:B------:R-:W-:Y:S03]  /*f520*/  HMMA.16816.F32.BF16 R132, R164.reuse, R134, R32 ;  /* 0x00000086a484723c */ /* 0x040fe60000041820 */
[----:B------:R-:W-:Y:S02]  /*f530*/  FADD.FTZ R2, R251, R2 ;  /* 0x00000002fb027221 */ /* 0x000fe40000010000 */
[----:B------:R-:W-:Y:S02]  /*f540*/  FADD.FTZ R0, R142, R0 ;  /* 0x000000008e007221 */ /* 0x000fe40000010000 */
[----:B------:R-:W-:Y:S01]  /*f550*/  FADD.FTZ R12, R140, R12 ;  /* 0x0000000c8c0c7221 */ /* 0x000fe20000010000 */
[-C--:B-1----:R-:W-:Y:S01]  /*f560*/  HMMA.16816.F32.BF16 R136, R164, R148.reuse, R36 ;  /* 0x00000094a488723c */ /* 0x082fe20000041824 */
[----:B------:R-:W-:Y:S03]  /*f570*/  FADD.FTZ R10, R190, R8 ;  /* 0x00000008be0a7221 */ /* 0x000fe60000010000 */
[----:B------:R-:W-:Y:S02]  /*f580*/  FADD.FTZ R9, R143, R2 ;  /* 0x000000028f097221 */ /* 0x000fe40000010000 */
[----:B------:R-:W-:Y:S02]  /*f590*/  FADD.FTZ R11, R141, R0 ;  /* 0x000000008d0b7221 */ /* 0x000fe40000010000 */
[----:B------:R-:W-:Y:S01]  /*f5a0*/  FADD.FTZ R8, R239, R12 ;  /* 0x0000000cef087221 */ /* 0x000fe20000010000 */
[C---:B------:R-:W-:Y:S03]  /*f5b0*/  HMMA.16816.F32.BF16 R140, R160.reuse, R148, R40 ;  /* 0x00000094a08c723c */ /* 0x040fe60000041828 */
[----:B------:R-:W-:Y:S02]  /*f5c0*/  FADD.FTZ R2, R249, R10 ;  /* 0x0000000af9027221 */ /* 0x000fe40000010000 */
[----:B------:R-:W-:Y:S02]  /*f5d0*/  FADD.FTZ R0, R146, R9 ;  /* 0x0000000992007221 */ /* 0x000fe40000010000 */
[----:B------:R-:W-:Y:S02]  /*f5e0*/  FADD.FTZ R11, R144, R11 ;  /* 0x0000000b900b7221 */ /* 0x000fe40000010000 */
[----:B------:R-:W-:Y:S03]  /*f5f0*/  FADD.FTZ R8, R237, R8 ;  /* 0x00000008ed087221 */ /* 0x000fe60000010000 */
[----:B------:R-:W-:Y:S02]  /*f600*/  FADD.FTZ R10, R147, R2 ;  /* 0x00000002930a7221 */ /* 0x000fe40000010000 */
[----:B------:R-:W-:Y:S02]  /*f610*/  FADD.FTZ R9, R145, R0 ;  /* 0x0000000091097221 */ /* 0x000fe40000010000 */
[----:B------:R-:W-:Y:S01]  /*f620*/  FADD.FTZ R2, R189, R11 ;  /* 0x0000000bbd027221 */ /* 0x000fe20000010000 */
[-C--:B------:R-:W-:Y:S01]  /*f630*/  HMMA.16816.F32.BF16 R144, R160, R150.reuse, R44 ;  /* 0x00000096a090723c */ /* 0x080fe2000004182c */
[----:B------:R-:W-:Y:S02]  /*f640*/  FADD.FTZ R8, R236, R8 ;  /* 0x00000008ec087221 */ /* 0x000fe40000010000 */
[----:B------:R-:W-:Y:S02]  /*f650*/  FADD.FTZ R0, R235, R10 ;  /* 0x0000000aeb007221 */ /* 0x000fe40000010000 */
[----:B------:R-:W-:Y:S02]  /*f660*/  FADD.FTZ R9, R195, R9 ;  /* 0x00000009c3097221 */ /* 0x000fe40000010000 */
[----:B------:R-:W-:Y:S01]  /*f670*/  FADD.FTZ R11, R186, R2 ;  /* 0x00000002ba0b7221 */ /* 0x000fe20000010000 */
[C---:B------:R-:W-:Y:S01]  /*f680*/  HMMA.16816.F32.BF16 R148, R164.reuse, R150, R48 ;  /* 0x00000096a494723c */ /* 0x040fe20000041830 */
[----:B------:R-:W-:Y:S03]  /*f690*/  FADD.FTZ R8, R182, R8 ;  /* 0x00000008b6087221 */ /* 0x000fe60000010000 */
        /* <DEDUP_REMOVED lines=8> */
[----:B------:R-:W-:Y:S01]  /*f720*/  FADD.FTZ R2, R179, R10 ;  /* 0x0000000ab3027221 */ /* 0x000fe20000010000 */
[-C--:B--2---:R-:W-:Y:S01]  /*f730*/  HMMA.16816.F32.BF16 R152, R164, R4.reuse, R52 ;  /* 0x00000004a498723c */ /* 0x084fe20000041834 */
[----:B------:R-:W-:Y:S02]  /*f740*/  FADD.FTZ R8, R181, R8 ;  /* 0x00000008b5087221 */ /* 0x000fe40000010000 */
[----:B------:R-:W-:Y:S02]  /*f750*/  FADD.FTZ R0, R178, R11 ;  /* 0x0000000bb2007221 */ /* 0x000fe40000010000 */
[----:B------:R-:W-:Y:S02]  /*f760*/  FADD.FTZ R10, R157, R9 ;  /* 0x000000099d0a7221 */ /* 0x000fe40000010000 */
[----:B------:R-:W-:Y:S02]  /*f770*/  FADD.FTZ R11, R159, R2 ;  /* 0x000000029f0b7221 */ /* 0x000fe40000010000 */
[----:B------:R-:W-:Y:S03]  /*f780*/  FADD.FTZ R8, R156, R8 ;  /* 0x000000089c087221 */ /* 0x000fe60000010000 */
[----:B------:R-:W-:Y:S02]  /*f790*/  FADD.FTZ R9, R158, R0 ;  /* 0x000000009e097221 */ /* 0x000fe40000010000 */
[----:B------:R-:W-:Y:S01]  /*f7a0*/  FADD.FTZ R2, R175, R10 ;  /* 0x0000000aaf027221 */ /* 0x000fe20000010000 */
[C---:B------:R-:W-:Y:S01]  /*f7b0*/  HMMA.16816.F32.BF16 R156, R160.reuse, R4, R56 ;  /* 0x00000004a09c723c */ /* 0x040fe20000041838 */
[----:B------:R-:W-:Y:S06]  /*f7c0*/  FADD.FTZ R0, R177, R11 ;  /* 0x0000000bb1007221 */ /* 0x000fec0000010000 */
[----:B------:R-:W-:Y:S01]  /*f7d0*/  FADD.FTZ R4, R172, R8 ;  /* 0x00000008ac047221 */ /* 0x000fe20000010000 */
[-C--:B------:R-:W-:Y:S01]  /*f7e0*/  HMMA.16816.F32.BF16 R160, R160, R6.reuse, R60 ;  /* 0x00000006a0a0723c */ /* 0x080fe2000004183c */
[----:B------:R-:W-:Y:S03]  /*f7f0*/  FADD.FTZ R8, R176, R9 ;  /* 0x00000009b0087221 */ /* 0x000fe60000010000 */
[----:B------:R-:W-:Y:S02]  /*f800*/  FADD.FTZ R9, R174, R2 ;  /* 0x00000002ae097221 */ /* 0x000fe40000010000 */
[----:B------:R-:W-:Y:S02]  /*f810*/  FADD.FTZ R4, R171, R4 ;  /* 0x00000004ab047221 */ /* 0x000fe40000010000 */
[----:B------:R-:W-:Y:S01]  /*f820*/  FADD.FTZ R5, R173, R0 ;  /* 0x00000000ad057221 */ /* 0x000fe20000010000 */
[----:B------:R-:W-:Y:S03]  /*f830*/  HMMA.16816.F32.BF16 R164, R164, R6, R64 ;  /* 0x00000006a4a4723c */ /* 0x000fe60000041840 */
[----:B------:R-:W-:Y:S02]  /*f840*/  FADD.FTZ R2, R169, R8 ;  /* 0x00000008a9027221 */ /* 0x000fe40000010000 */
[----:B------:R-:W-:Y:S02]  /*f850*/  FADD.FTZ R4, R98, R4 ;  /* 0x0000000462047221 */ /* 0x000fe40000010000 */
[----:B------:R-:W-:Y:S02]  /*f860*/  FADD.FTZ R0, R99, R9 ;  /* 0x0000000963007221 */ /* 0x000fe40000010000 */
[----:B------:R-:W-:Y:S03]  /*f870*/  FADD.FTZ R5, R170, R5 ;  /* 0x00000005aa057221 */ /* 0x000fe60000010000 */
[----:B------:R-:W-:Y:S01]  /*f880*/  FADD.FTZ R8, R103, R2 ;  /* 0x0000000267087221 */ /* 0x000fe20000010000 */
[----:B------:R-:W-:Y:S01]  /*f890*/  MOV R103, R3 ;  /* 0x0000000300677202 */ /* 0x000fe20000000f00 */
[----:B------:R-:W-:Y:S02]  /*f8a0*/  FADD.FTZ R2, R84, R4 ;  /* 0x0000000454027221 */ /* 0x000fe40000010000 */
[----:B------:R-:W-:Y:S02]  /*f8b0*/  FADD.FTZ R4, R85, R0 ;  /* 0x0000000055047221 */ /* 0x000fe40000010000 */
[----:B------:R-:W-:Y:S02]  /*f8c0*/  FADD.FTZ R0, R168, R5 ;  /* 0x00000005a8007221 */ /* 0x000fe40000010000 */
[----:B------:R-:W-:Y:S01]  /*f8d0*/  FADD.FTZ R5, R101, R8 ;  /* 0x0000000865057221 */ /* 0x000fe20000010000 */
[----:B------:R-:W-:Y:S01]  /*f8e0*/  MOV R101, R71 ;  /* 0x0000004700657202 */ /* 0x000fe20000000f00 */
[----:B------:R-:W-:Y:S01]  /*f8f0*/  FADD.FTZ R6, R102, R0 ;  /* 0x0000000066067221 */ /* 0x000fe20000010000 */
[----:B------:R-:W-:Y:S01]  /*f900*/  MOV R102, R70 ;  /* 0x0000004600667202 */ /* 0x000fe20000000f00 */
[----:B------:R-:W-:Y:S02]  /*f910*/  FADD.FTZ R5, R100, R5 ;  /* 0x0000000564057221 */ /* 0x000fe40000010000 */
[----:B------:R-:W-:Y:S01]  /*f920*/  FADD.FTZ R2, R75, R2 ;  /* 0x000000024b027221 */ /* 0x000fe20000010000 */
[----:B------:R1:W-:Y:S01]  /*f930*/  STL [R1+0x14], R6 ;  /* 0x0000140601007387 */ /* 0x0003e20000100800 */
[----:B------:R-:W-:Y:S02]  /*f940*/  FADD.FTZ R4, R86, R4 ;  /* 0x0000000456047221 */ /* 0x000fe40000010000 */
[----:B------:R-:W-:Y:S01]  /*f950*/  FADD.FTZ R0, R74, R2 ;  /* 0x000000024a007221 */ /* 0x000fe20000010000 */
[----:B------:R1:W-:Y:S01]  /*f960*/  STL [R1+0x18], R5 ;  /* 0x0000180501007387 */ /* 0x0003e20000100800 */
[----:B------:R-:W-:Y:S02]  /*f970*/  FADD.FTZ R2, R96, R4 ;  /* 0x0000000460027221 */ /* 0x000fe40000010000 */
[----:B------:R-:W-:Y:S02]  /*f980*/  FADD.FTZ R0, R97, R0 ;  /* 0x0000000061007221 */ /* 0x000fe40000010000 */
[----:B------:R-:W-:Y:S01]  /*f990*/  IMAD.MOV.U32 R100, RZ, RZ, R72 ;  /* 0x000000ffff647224 */ /* 0x000fe200078e0048 */
[----:B------:R1:W-:Y:S04]  /*f9a0*/  STL [R1+0x1c], R2 ;  /* 0x00001c0201007387 */ /* 0x0003e80000100800 */
[----:B------:R1:W-:Y:S01]  /*f9b0*/  STL [R1+0x20], R0 ;  /* 0x0000200001007387 */ /* 0x0003e20000100800 */
[----:B------:R-:W-:-:S05]  /*f9c0*/  @P0 BRA `(.L_x_538) ;  /* 0xffff955000000947 */ /* 0x000fca000383ffff */
.L_x_519:
[----:B------:R-:W2:Y:S01]  /*f9d0*/  S2UR UR18, SR_CTAID.X ;  /* 0x00000000001279c3 */ /* 0x000ea20000002500 */
[----:B------:R-:W-:Y:S01]  /*f9e0*/  ULDC.64 UR4, c[0x0][0x2c8] ;  /* 0x0000b20000047ab9 */ /* 0x000fe20000000a00 */
[----:B------:R-:W-:Y:S01]  /*f9f0*/  IMAD.MOV.U32 R4, RZ, RZ, 0x1 ;  /* 0x00000001ff047424 */ /* 0x000fe200078e00ff */
[----:B------:R-:W-:Y:S01]  /*fa00*/  PLOP3.LUT P0, PT, PT, PT, UP1, 0x40, 0x0 ;  /* 0x000000000000781c */ /* 0x000fe20003f0e818 */
[----:B-1----:R-:W-:-:S03]  /*fa10*/  IMAD.MOV.U32 R2, RZ, RZ, c[0x0][0x2ac] ;  /* 0x0000ab00ff027624 */ /* 0x002fc600078e00ff */
[----:B------:R-:W-:-:S05]  /*fa20*/  IADD3 R0, R4, -c[0x0][0x168], RZ ;  /* 0x80005a0004007a10 */ /* 0x000fca0007ffe0ff */
[----:B------:R-:W-:Y:S01]  /*fa30*/  IMAD R0, R2, c[0x0][0x1d0], R0 ;  /* 0x0000740002007a24 */ /* 0x000fe200078e0200 */
[----:B--2---:R-:W-:-:S04]  /*fa40*/  ULEA UR18, UR18, 0x7f, 0x7 ;  /* 0x0000007f12127891 */ /* 0x004fc8000f8e383f */
[----:B------:R-:W-:-:S07]  /*fa50*/  UIMAD.WIDE.U32 UR22, UR18, UR4, URZ ;  /* 0x00000004121672a5 */ /* 0x000fce000f8e003f */
[----:B------:R-:W-:Y:S02]  /*fa60*/  @UP2 UMOV UR19, UR23 ;  /* 0x0000001700132c82 */ /* 0x000fe40008000000 */
[----:B------:R-:W-:-:S06]  /*fa70*/  @UP2 USHF.R.U32.HI UR18, URZ, UR5, UR19 ;  /* 0x000000053f122299 */ /* 0x000fcc0008011613 */
[----:B------:R-:W-:-:S04]  /*fa80*/  IADD3 R0, R0, UR18, RZ ;  /* 0x0000001200007c10 */ /* 0x000fc8000fffe0ff */
[----:B------:R-:W-:Y:S01]  /*fa90*/  IADD3 R2, R0, -c[0x0][0x324], RZ ;  /* 0x8000c90000027a10 */ /* 0x000fe20007ffe0ff */
[----:B------:R-:W-:Y:S05]  /*faa0*/  @P0 BRA `(.L_x_539) ;  /* 0x000000d000000947 */ /* 0x000fea0003800000 */
[----:B------:R-:W-:-:S13]  /*fab0*/  ISETP.GT.AND P0, PT, R0, -0x1, PT ;  /* 0xffffffff0000780c */ /* 0x000fda0003f04270 */
[----:B------:R-:W-:Y:S05]  /*fac0*/  @P0 BRA `(.L_x_540) ;  /* 0x0000006000000947 */ /* 0x000fea0003800000 */
[----:B------:R-:W-:Y:S02]  /*fad0*/  ISETP.NE.AND P0, PT, R4, c[0x0][0x32c], PT ;  /* 0x0000cb0004007a0c */ /* 0x000fe40003f05270 */
[----:B------:R-:W-:-:S11]  /*fae0*/  LOP3.LUT R0, RZ, R0, RZ, 0x33, !PT ;  /* 0x00000000ff007212 */ /* 0x000fd600078e33ff */
[----:B------:R-:W-:-:S05]  /*faf0*/  @P0 IMAD.HI.U32 R4, R0, c[0x0][0x330], RZ ;  /* 0x0000cc0000040a27 */ /* 0x000fca00078e00ff */
[----:B------:R-:W-:-:S04]  /*fb00*/  @P0 SHF.R.U32.HI R0, RZ, c[0x0][0x334], R4 ;  /* 0x0000cd00ff000a19 */ /* 0x000fc80000011604 */
[----:B------:R-:W-:Y:S01]  /*fb10*/  LOP3.LUT R0, RZ, R0, RZ, 0x33, !PT ;  /* 0x00000000ff007212 */ /* 0x000fe200078e33ff */
[----:B------:R-:W-:Y:S05]  /*fb20*/  BRA `(.L_x_541) ;  /* 0x0000003000007947 */ /* 0x000fea0003800000 */
.L_x_540:
[----:B------:R-:W-:-:S13]  /*fb30*/  ISETP.NE.AND P0, PT, R4, c[0x0][0x32c], PT ;  /* 0x0000cb0004007a0c */ /* 0x000fda0003f05270 */
[----:B------:R-:W-:-:S05]  /*fb40*/  @P0 IMAD.HI.U32 R4, R0, c[0x0][0x330], RZ ;  /* 0x0000cc0000040a27 */ /* 0x000fca00078e00ff */
[----:B------:R-:W-:-:S05]  /*fb50*/  @P0 SHF.R.U32.HI R0, RZ, c[0x0][0x334], R4 ;  /* 0x0000cd00ff000a19 */ /* 0x000fca0000011604 */
.L_x_541:
[----:B------:R-:W-:-:S05]  /*fb60*/  IMAD R0, R0, c[0x0][0x32c], RZ ;  /* 0x0000cb0000007a24 */ /* 0x000fca00078e02ff */
[----:B------:R-:W-:-:S03]  /*fb70*/  IMNMX R2, R2, R0, !PT ;  /* 0x0000000002027217 */ /* 0x000fc60007800200 */
.L_x_539:
[----:B------:R-:W2:Y:S01]  /*fb80*/  LDL R4, [R1+0x28] ;  /* 0x0000280001047983 */ /* 0x000ea20000100800 */
[----:B------:R-:W-:-:S05]  /*fb90*/  IADD3 R2, R2, 0x5f, RZ ;  /* 0x0000005f02027810 */ /* 0x000fca0007ffe0ff */
[----:B------:R-:W-:-:S05]  /*fba0*/  IMAD.HI R2, R2, 0x2aaaaaab, RZ ;  /* 0x2aaaaaab02027827 */ /* 0x000fca00078e02ff */
[----:B------:R-:W-:-:S04]  /*fbb0*/  SHF.R.U32.HI R0, RZ, 0x1f, R2 ;  /* 0x0000001fff007819 */ /* 0x000fc80000011602 */
[----:B------:R-:W-:-:S04]  /*fbc0*/  LEA.HI.SX32 R0, R2, R0, 0x1c ;  /* 0x0000000002007211 */ /* 0x000fc800078fe2ff */
[----:B--2---:R-:W-:-:S04]  /*fbd0*/  IMNMX R4, R4, R0, !PT ;  /* 0x0000000004047217 */ /* 0x004fc80007800200 */
[----:B------:R-:W-:Y:S01]  /*fbe0*/  ISETP.GE.AND P0, PT, R227, R4, PT ;  /* 0x00000004e300720c */ /* 0x000fe20003f06270 */
[----:B------:R1:W-:-:S12]  /*fbf0*/  STL [R1+0x30], R4 ;  /* 0x0000300401007387 */ /* 0x0003d80000100800 */
[----:B------:R-:W-:Y:S05]  /*fc00*/  @!P0 BRA `(.L_x_542) ;  /* 0x00004a6000008947 */ /* 0x000fea0003800000 */
[----:B------:R-:W-:Y:S01]  /*fc10*/  IMAD.MOV.U32 R100, RZ, RZ, R71 ;  /* 0x000000ffff647224 */ /* 0x000fe200078e0047 */
[----:B------:R-:W-:Y:S01]  /*fc20*/  MOV R102, R3 ;  /* 0x0000000300667202 */ /* 0x000fe20000000f00 */
[----:B------:R-:W-:Y:S01]  /*fc30*/  IMAD.MOV.U32 R2, RZ, RZ, R72 ;  /* 0x000000ffff027224 */ /* 0x000fe200078e0048 */
[----:B------:R-:W-:Y:S02]  /*fc40*/  MOV R101, R70 ;  /* 0x0000004600657202 */ /* 0x000fe40000000f00 */
.L_x_545:
[----:B--2---:R-:W2:Y:S01]  /*fc50*/  LDL R15, [R1+0x28] ;  /* 0x00002800010f7983 */ /* 0x004ea20000100800 */
[----:B------:R-:W-:Y:S04]  /*fc60*/  DEPBAR.LE SB0, 0x0 ;  /* 0x000080000000791a */ /* 0x000fe80000000000 */
[----:B------:R-:W-:Y:S06]  /*fc70*/  BAR.SYNC.DEFER_BLOCKING 0x0 ;  /* 0x0000000000007b1d */ /* 0x000fec0000010000 */
[----:B-----5:R3:W4:Y:S04]  /*fc80*/  LDSM.16.M88.4 R96, [R215+0x6100] ;  /* 0x00610000d760783b */ /* 0x0207280000000200 */
        /* <DEDUP_REMOVED lines=20> */
[----:B------:R-:W-:Y:S01]  /*fdd0*/  IMAD.WIDE.U32 R4, R233, c[0x0][0x208], RZ ;  /* 0x00008200e9047a25 */ /* 0x000fe200078e00ff */
        /* <DEDUP_REMOVED lines=11> */
[----:B------:R-:W-:Y:S04]  /*fe90*/  SHFL.IDX PT, R12, R3, 0x1, 0x181f ;  /* 0x00381f00030c7f89 */ /* 0x000fe800000e0000 */
[----:B------:R-:W1:Y:S04]  /*fea0*/  SHFL.IDX PT, R4, R3, RZ, 0x181f ;  /* 0x00181fff03047589 */ /* 0x000e6800000e0000 */
[----:B------:R-:W-:Y:S04]  /*feb0*/  SHFL.IDX PT, R5, R0, RZ, 0x181f ;  /* 0x00181fff00057589 */ /* 0x000fe800000e0000 */
[----:B------:R-:W3:Y:S04]  /*fec0*/  SHFL.IDX PT, R10, R3, 0x2, 0x181f ;  /* 0x00581f00030a7f89 */ /* 0x000ee800000e0000 */
[----:B------:R-:W-:Y:S04]  /*fed0*/  SHFL.IDX PT, R6, R0, 0x1, 0x181f ;  /* 0x00381f0000067f89 */ /* 0x000fe800000e0000 */
[----:B------:R-:W4:Y:S04]  /*fee0*/  SHFL.IDX PT, R8, R3, 0x3, 0x181f ;  /* 0x00781f0003087f89 */ /* 0x000f2800000e0000 */
[----:B------:R-:W5:Y:S04]  /*fef0*/  SHFL.IDX PT, R11, R0, 0x2, 0x181f ;  /* 0x00581f00000b7f89 */ /* 0x000f6800000e0000 */
[----:B------:R-:W5:Y:S04]  /*ff00*/  SHFL.IDX PT, R7, R3, 0x4, 0x181f ;  /* 0x00981f0003077f89 */ /* 0x000f6800000e0000 */
[----:B------:R-:W5:Y:S04]  /*ff10*/  SHFL.IDX PT, R9, R0, 0x3, 0x181f ;  /* 0x00781f0000097f89 */ /* 0x000f6800000e0000 */
[----:B------:R-:W-:Y:S04]  /*ff20*/  SHFL.IDX PT, R3, R3, 0x5, 0x181f ;  /* 0x00b81f0003037f89 */ /* 0x000fe800000e0000 */
[----:B------:R-:W5:Y:S04]  /*ff30*/  SHFL.IDX PT, R14, R0, 0x4, 0x181f ;  /* 0x00981f00000e7f89 */ /* 0x000f6800000e0000 */
[----:B------:R-:W2:Y:S01]  /*ff40*/  SHFL.IDX PT, R0, R0, 0x5, 0x181f ;  /* 0x00b81f0000007f89 */ /* 0x000ea200000e0000 */
[-C--:B-1----:R-:W-:Y:S02]  /*ff50*/  IADD3 R4, P0, R4, R226.reuse, RZ ;  /* 0x000000e204047210 */ /* 0x082fe40007f1e0ff */
[-C--:B---3--:R-:W-:Y:S02]  /*ff60*/  IADD3 R10, P5, R10, R226.reuse, RZ ;  /* 0x000000e20a0a7210 */ /* 0x088fe40007fbe0ff */
[-C--:B----4-:R-:W-:Y:S01]  /*ff70*/  IADD3 R8, P2, R8, R226.reuse, RZ ;  /* 0x000000e208087210 */ /* 0x090fe20007f5e0ff */
[--C-:B------:R-:W-:Y:S01]  /*ff80*/  IMAD.X R5, R5, 0x1, R225.reuse, P0 ;  /* 0x0000000105057824 */ /* 0x100fe200000e06e1 */
[-C--:B------:R-:W-:Y:S02]  /*ff90*/  IADD3 R12, P0, R12, R226.reuse, RZ ;  /* 0x000000e20c0c7210 */ /* 0x080fe40007f1e0ff */
[-C--:B-----5:R-:W-:Y:S03]  /*ffa0*/  IADD3.X R11, R11, R225.reuse, RZ, P5, !PT ;  /* 0x000000e10b0b7210 */ /* 0x0a0fe60002ffe4ff */
[--C-:B------:R-:W-:Y:S01]  /*ffb0*/  IMAD.X R13, R6, 0x1, R225.reuse, P0 ;  /* 0x00000001060d7824 */ /* 0x100fe200000e06e1 */
[-C--:B------:R-:W-:Y:S01]  /*ffc0*/  IADD3 R6, P1, R7, R226.reuse, RZ ;  /* 0x000000e207067210 */ /* 0x080fe20007f3e0ff */
[--C-:B------:R-:W-:Y:S04]  /*ffd0*/  IMAD.X R9, R9, 0x1, R225.reuse, P2 ;  /* 0x0000000109097824 */ /* 0x100fe800010e06e1 */
[----:B------:R-:W-:Y:S01]  /*ffe0*/  IMAD.X R7, R14, 0x1, R225, P1 ;  /* 0x000000010e077824 */ /* 0x000fe200008e06e1 */
[----:B--2---:R1:W-:Y:S04]  /*fff0*/  LDGSTS.E.BYPASS.LTC128B.128 [R20], [R4.64], !P4 ;  /* 0x0000000004147fae */ /* 0x0043e8000e101d50 */
[----:B------:R2:W-:Y:S04]  /*10000*/  LDGSTS.E.BYPASS.LTC128B.128 [R20+0x800], [R12.64], !P4 ;  /* 0x008000000c147fae */ /* 0x0005e8000e101d50 */
[----:B------:R2:W-:Y:S04]  /*10010*/  LDGSTS.E.BYPASS.LTC128B.128 [R20+0x1000], [R10.64], !P4 ;  /* 0x010000000a147fae */ /* 0x0005e8000e101d50 */
[----:B------:R2:W-:Y:S04]  /*10020*/  LDGSTS.E.BYPASS.LTC128B.128 [R20+0x1800], [R8.64], !P4 ;  /* 0x0180000008147fae */ /* 0x0005e8000e101d50 */
[----:B------:R2:W-:Y:S01]  /*10030*/  LDGSTS.E.BYPASS.LTC128B.128 [R20+0x2000], [R6.64], !P4 ;  /* 0x0200000006147fae */ /* 0x0005e2000e101d50 */
[----:B-1----:R-:W-:Y:S04]  /*10040*/  IADD3 R4, P0, R3, R226, RZ ;  /* 0x000000e203047210 */ /* 0x002fe80007f1e0ff */
[----:B------:R-:W-:Y:S05]  /*10050*/  IADD3.X R5, R0, R225, RZ, P0, !PT ;  /* 0x000000e100057210 */ /* 0x000fea00007fe4ff */
[----:B------:R2:W-:Y:S04]  /*10060*/  LDGSTS.E.BYPASS.LTC128B.128 [R20+0x2800], [R4.64], !P4 ;  /* 0x0280000004147fae */ /* 0x0005e8000e101d50 */
.L_x_543:
[----:B-1-34-:R-:W-:Y:S01]  /*10070*/  LDSM.16.M88.4 R204, [R214+0x5900] ;  /* 0x00590000d6cc783b */ /* 0x01afe20000000200 */
[-C--:B--2---:R-:W-:Y:S04]  /*10080*/  HMMA.16816.F32.BF16 R4, R96, R16.reuse, RZ ;  /* 0x000000106004723c */ /* 0x084fe800000418ff */
[----:B------:R-:W-:Y:S03]  /*10090*/  MOV R3, R15 ;  /* 0x0000000f00037202 */ /* 0x000fe60000000f00 */
[----:B------:R-:W0:Y:S01]  /*100a0*/  LDGDEPBAR ;  /* 0x00000000000079af */ /* 0x000e220000000000 */
[C---:B------:R-:W-:Y:S02]  /*100b0*/  HMMA.16816.F32.BF16 R8, R92.reuse, R16, RZ ;  /* 0x000000105c08723c */ /* 0x040fe400000418ff */
[----:B------:R-:W-:Y:S06]  /*100c0*/  ISETP.GT.AND P0, PT, R227, R3, PT ;  /* 0x00000003e300720c */ /* 0x000fec0003f04270 */
        /* <DEDUP_REMOVED lines=85> */
[----:B------:R-:W1:Y:S01]  /*10620*/  MUFU.TANH R103, R4 ;  /* 0x0000000400677308 */ /* 0x000e620000002400 */
[----:B------:R-:W-:Y:S02]  /*10630*/  FMUL.FTZ R5, R5, c[0x0][0x320] ;  /* 0x0000c80005057a20 */ /* 0x000fe40000410000 */
[----:B------:R-:W-:Y:S02]  /*10640*/  FMUL.FTZ R6, R6, c[0x0][0x320] ;  /* 0x0000c80006067a20 */ /* 0x000fe40000410000 */
[----:B------:R-:W-:Y:S04]  /*10650*/  FMUL.FTZ R7, R7, c[0x0][0x320] ;  /* 0x0000c80007077a20 */ /* 0x000fe80000410000 */
        /* <DEDUP_REMOVED lines=9> */
[----:B------:R-:W-:Y:S02]  /*106f0*/  FMUL.FTZ R17, R17, c[0x0][0x320] ;  /* 0x0000c80011117a20 */ /* 0x000fe40000410000 */
[----:B------:R-:W-:Y:S02]  /*10700*/  FMUL.FTZ R18, R18, c[0x0][0x320] ;  /* 0x0000c80012127a20 */ /* 0x000fe40000410000 */
[----:B------:R-:W-:Y:S02]  /*10710*/  FMUL.FTZ R19, R19, c[0x0][0x320] ;  /* 0x0000c80013137a20 */ /* 0x000fe40000410000 */
[----:B------:R-:W-:Y:S01]  /*10720*/  FMUL.FTZ R13, R13, c[0x0][0x320] ;  /* 0x0000c8000d0d7a20 */ /* 0x000fe20000410000 */
[----:B------:R4:W1:Y:S01]  /*10730*/  MUFU.TANH R183, R7 ;  /* 0x0000000700b77308 */ /* 0x0008620000002400 */
[----:B------:R-:W-:Y:S09]  /*10740*/  FMUL.FTZ R14, R14, c[0x0][0x320] ;  /* 0x0000c8000e0e7a20 */ /* 0x000ff20000410000 */
[----:B------:R-:W1:Y:S10]  /*10750*/  MUFU.TANH R181, R8 ;  /* 0x0000000800b57308 */ /* 0x000e740000002400 */
[----:B------:R-:W1:Y:S01]  /*10760*/  MUFU.TANH R184, R9 ;  /* 0x0000000900b87308 */ /* 0x000e620000002400 */
[----:B----4-:R-:W4:Y:S09]  /*10770*/  LDSM.16.M88.4 R4, [R213+0x800] ;  /* 0x00080000d504783b */ /* 0x010f320000000200 */
[----:B------:R-:W1:Y:S10]  /*10780*/  MUFU.TANH R171, R10 ;  /* 0x0000000a00ab7308 */ /* 0x000e740000002400 */
[----:B------:R5:W1:Y:S10]  /*10790*/  MUFU.TANH R185, R11 ;  /* 0x0000000b00b97308 */ /* 0x000a740000002400 */
[----:B------:R-:W1:Y:S10]  /*107a0*/  MUFU.TANH R170, R12 ;  /* 0x0000000c00aa7308 */ /* 0x000e740000002400 */
[----:B------:R-:W1:Y:S01]  /*107b0*/  MUFU.TANH R169, R13 ;  /* 0x0000000d00a97308 */ /* 0x000e620000002400 */
[----:B-----5:R-:W5:Y:S01]  /*107c0*/  LDSM.16.M88.4 R8, [R213+0x1000] ;  /* 0x00100000d508783b */ /* 0x020f620000000200 */
[-C--:B----4-:R-:W-:Y:S08]  /*107d0*/  HMMA.16816.F32.BF16 R20, R172, R4.reuse, R20 ;  /* 0x00000004ac14723c */ /* 0x090ff00000041814 */
[----:B------:R-:W4:Y:S01]  /*107e0*/  MUFU.TANH R180, R14 ;  /* 0x0000000e00b47308 */ /* 0x000f220000002400 */
[C---:B------:R-:W-:Y:S09]  /*107f0*/  HMMA.16816.F32.BF16 R24, R176.reuse, R4, R24 ;  /* 0x00000004b018723c */ /* 0x040ff20000041818 */
[----:B------:R-:W1:Y:S01]  /*10800*/  MUFU.TANH R15, R15 ;  /* 0x0000000f000f7308 */ /* 0x000e620000002400 */
[-C--:B------:R-:W-:Y:S08]  /*10810*/  HMMA.16816.F32.BF16 R28, R176, R6.reuse, R28 ;  /* 0x00000006b01c723c */ /* 0x080ff0000004181c */
[C---:B------:R-:W-:Y:S01]  /*10820*/  HMMA.16816.F32.BF16 R32, R172.reuse, R6, R32 ;  /* 0x00000006ac20723c */ /* 0x040fe20000041820 */
[----:B------:R-:W1:Y:S01]  /*10830*/  MUFU.TANH R16, R16 ;  /* 0x0000001000107308 */ /* 0x000e620000002400 */
[----:B------:R-:W1:Y:S02]  /*10840*/  LDSM.16.M88.4 R4, [R213+0x1800] ;  /* 0x00180000d504783b */ /* 0x000e640000000200 */
[----:B------:R-:W-:Y:S02]  /*10850*/  FMUL.FTZ R20, R20, c[0x0][0x320] ;  /* 0x0000c80014147a20 */ /* 0x000fe40000410000 */
[----:B------:R-:W-:Y:S02]  /*10860*/  FMUL.FTZ R21, R21, c[0x0][0x320] ;  /* 0x0000c80015157a20 */ /* 0x000fe40000410000 */
[----:B------:R-:W-:Y:S03]  /*10870*/  FMUL.FTZ R22, R22, c[0x0][0x320] ;  /* 0x0000c80016167a20 */ /* 0x000fe60000410000 */
[----:B------:R-:W1:Y:S01]  /*10880*/  MUFU.TANH R17, R17 ;  /* 0x0000001100117308 */ /* 0x000e620000002400 */
[----:B------:R-:W-:Y:S02]  /*10890*/  FMUL.FTZ R23, R23, c[0x0][0x320] ;  /* 0x0000c80017177a20 */ /* 0x000fe40000410000 */
[----:B------:R-:W-:Y:S01]  /*108a0*/  FMUL.FTZ R24, R24, c[0x0][0x320] ;  /* 0x0000c80018187a20 */ /* 0x000fe20000410000 */
[-C--:B-----5:R-:W-:Y:S03]  /*108b0*/  HMMA.16816.F32.BF16 R36, R172, R8.reuse, R36 ;  /* 0x00000008ac24723c */ /* 0x0a0fe60000041824 */
[----:B------:R-:W-:Y:S02]  /*108c0*/  FMUL.FTZ R25, R25, c[0x0][0x320] ;  /* 0x0000c80019197a20 */ /* 0x000fe40000410000 */
[----:B------:R-:W-:Y:S01]  /*108d0*/  FMUL.FTZ R26, R26, c[0x0][0x320] ;  /* 0x0000c8001a1a7a20 */ /* 0x000fe20000410000 */
[----:B------:R-:W1:Y:S01]  /*108e0*/  MUFU.TANH R18, R18 ;  /* 0x0000001200127308 */ /* 0x000e620000002400 */
[----:B------:R-:W-:Y:S01]  /*108f0*/  FMUL.FTZ R27, R27, c[0x0][0x320] ;  /* 0x0000c8001b1b7a20 */ /* 0x000fe20000410000 */
[C---:B------:R-:W-:Y:S04]  /*10900*/  HMMA.16816.F32.BF16 R40, R176.reuse, R8, R40 ;  /* 0x00000008b028723c */ /* 0x040fe80000041828 */
[----:B------:R-:W-:Y:S02]  /*10910*/  FMUL.FTZ R28, R28, c[0x0][0x320] ;  /* 0x0000c8001c1c7a20 */ /* 0x000fe40000410000 */
[----:B------:R-:W-:Y:S02]  /*10920*/  FMUL.FTZ R29, R29, c[0x0][0x320] ;  /* 0x0000c8001d1d7a20 */ /* 0x000fe40000410000 */
[----:B------:R-:W2:Y:S01]  /*10930*/  MUFU.TANH R19, R19 ;  /* 0x0000001300137308 */ /* 0x000ea20000002400 */
[-C--:B------:R-:W-:Y:S03]  /*10940*/  HMMA.16816.F32.BF16 R44, R176, R10.reuse, R44 ;  /* 0x0000000ab02c723c */ /* 0x080fe6000004182c */
[----:B------:R-:W-:Y:S02]  /*10950*/  FMUL.FTZ R30, R30, c[0x0][0x320] ;  /* 0x0000c8001e1e7a20 */ /* 0x000fe40000410000 */
[----:B------:R-:W-:Y:S02]  /*10960*/  FMUL.FTZ R31, R31, c[0x0][0x320] ;  /* 0x0000c8001f1f7a20 */ /* 0x000fe40000410000 */
[----:B------:R-:W-:Y:S01]  /*10970*/  FMUL.FTZ R32, R32, c[0x0][0x320] ;  /* 0x0000c80020207a20 */ /* 0x000fe20000410000 */
[C---:B------:R-:W-:Y:S01]  /*10980*/  HMMA.16816.F32.BF16 R48, R172.reuse, R10, R48 ;  /* 0x0000000aac30723c */ /* 0x040fe20000041830 */
[----:B------:R-:W2:Y:S01]  /*10990*/  MUFU.TANH R20, R20 ;  /* 0x0000001400147308 */ /* 0x000ea20000002400 */
[----:B------:R-:W5:Y:S02]  /*109a0*/  LDSM.16.M88.4 R8, [R213+0x2000] ;  /* 0x00200000d508783b */ /* 0x000f640000000200 */
[----:B------:R-:W-:Y:S02]  /*109b0*/  FMUL.FTZ R33, R33, c[0x0][0x320] ;  /* 0x0000c80021217a20 */ /* 0x000fe40000410000 */
[----:B------:R-:W-:Y:S02]  /*109c0*/  FMUL.FTZ R34, R34, c[0x0][0x320] ;  /* 0x0000c80022227a20 */ /* 0x000fe40000410000 */
[-C--:B-1----:R-:W-:Y:S03]  /*109d0*/  HMMA.16816.F32.BF16 R52, R172, R4.reuse, R52 ;  /* 0x00000004ac34723c */ /* 0x082fe60000041834 */
[----:B------:R-:W1:Y:S01]  /*109e0*/  MUFU.TANH R21, R21 ;  /* 0x0000001500157308 */ /* 0x000e620000002400 */
[----:B------:R-:W-:Y:S02]  /*109f0*/  FMUL.FTZ R35, R35, c[0x0][0x320] ;  /* 0x0000c80023237a20 */ /* 0x000fe40000410000 */
[----:B------:R-:W-:Y:S02]  /*10a00*/  FMUL.FTZ R36, R36, c[0x0][0x320] ;  /* 0x0000c80024247a20 */ /* 0x000fe40000410000 */
[C---:B------:R-:W-:Y:S04]  /*10a10*/  HMMA.16816.F32.BF16 R56, R176.reuse, R4, R56 ;  /* 0x00000004b038723c */ /* 0x040fe80000041838 */
[----:B------:R-:W-:Y:S01]  /*10a20*/  FMUL.FTZ R37, R37, c[0x0][0x320] ;  /* 0x0000c80025257a20 */ /* 0x000fe20000410000 */
[----:B------:R-:W1:Y:S01]  /*10a30*/  MUFU.TANH R22, R22 ;  /* 0x0000001600167308 */ /* 0x000e620000002400 */
[----:B------:R-:W-:Y:S02]  /*10a40*/  FMUL.FTZ R38, R38, c[0x0][0x320] ;  /* 0x0000c80026267a20 */ /* 0x000fe40000410000 */
[-C--:B------:R-:W-:Y:S04]  /*10a50*/  HMMA.16816.F32.BF16 R60, R176, R6.reuse, R60 ;  /* 0x00000006b03c723c */ /* 0x080fe8000004183c */
[----:B------:R-:W-:Y:S02]  /*10a60*/  FMUL.FTZ R39, R39, c[0x0][0x320] ;  /* 0x0000c80027277a20 */ /* 0x000fe40000410000 */
[----:B------:R-:W-:Y:S01]  /*10a70*/  FMUL.FTZ R40, R40, c[0x0][0x320] ;  /* 0x0000c80028287a20 */ /* 0x000fe20000410000 */
[----:B------:R-:W1:Y:S01]  /*10a80*/  MUFU.TANH R23, R23 ;  /* 0x0000001700177308 */ /* 0x000e620000002400 */
[C---:B------:R-:W-:Y:S01]  /*10a90*/  HMMA.16816.F32.BF16 R64, R172.reuse, R6, R64 ;  /* 0x00000006ac40723c */ /* 0x040fe20000041840 */
[----:B------:R-:W1:Y:S01]  /*10aa0*/  LDSM.16.M88.4 R4, [R213+0x2800] ;  /* 0x00280000d504783b */ /* 0x000e620000000200 */
[----:B------:R-:W-:Y:S04]  /*10ab0*/  DEPBAR.LE SB0, 0x0 ;  /* 0x000080000000791a */ /* 0x000fe80000000000 */
[----:B------:R-:W-:Y:S02]  /*10ac0*/  FMUL.FTZ R41, R41, c[0x0][0x320] ;  /* 0x0000c80029297a20 */ /* 0x000fe40000410000 */
[----:B------:R-:W-:Y:S01]  /*10ad0*/  FMUL.FTZ R56, R56, c[0x0][0x320] ;  /* 0x0000c80038387a20 */ /* 0x000fe20000410000 */
[----:B------:R-:W1:Y:S01]  /*10ae0*/  MUFU.TANH R24, R24 ;  /* 0x0000001800187308 */ /* 0x000e620000002400 */
[----:B------:R-:W-:Y:S01]  /*10af0*/  BAR.SYNC.DEFER_BLOCKING 0x0 ;  /* 0x0000000000007b1d */ /* 0x000fe20000010000 */
[-C--:B-----5:R-:W-:Y:S05]  /*10b00*/  HMMA.16816.F32.BF16 R68, R172, R8.reuse, R68 ;  /* 0x00000008ac44723c */ /* 0x0a0fea0000041844 */
[----:B------:R-:W-:Y:S02]  /*10b10*/  FMUL.FTZ R57, R57, c[0x0][0x320] ;  /* 0x0000c80039397a20 */ /* 0x000fe40000410000 */
[----:B------:R-:W-:Y:S01]  /*10b20*/  FMUL.FTZ R58, R58, c[0x0][0x320] ;  /* 0x0000c8003a3a7a20 */ /* 0x000fe20000410000 */
[----:B------:R-:W1:Y:S01]  /*10b30*/  MUFU.TANH R25, R25 ;  /* 0x0000001900197308 */ /* 0x000e620000002400 */
[C---:B------:R-:W-:Y:S04]  /*10b40*/  HMMA.16816.F32.BF16 R72, R176.reuse, R8, R72 ;  /* 0x00000008b048723c */ /* 0x040fe80000041848 */
[----:B------:R-:W-:Y:S02]  /*10b50*/  FMUL.FTZ R59, R59, c[0x0][0x320] ;  /* 0x0000c8003b3b7a20 */ /* 0x000fe40000410000 */
[----:B------:R-:W-:Y:S02]  /*10b60*/  FMUL.FTZ R60, R60, c[0x0][0x320] ;  /* 0x0000c8003c3c7a20 */ /* 0x000fe40000410000 */
[-C--:B------:R-:W-:Y:S01]  /*10b70*/  HMMA.16816.F32.BF16 R76, R176, R10.reuse, R76 ;  /* 0x0000000ab04c723c */ /* 0x080fe2000004184c */
[----:B------:R-:W2:Y:S03]  /*10b80*/  MUFU.TANH R26, R26 ;  /* 0x0000001a001a7308 */ /* 0x000ea60000002400 */
[----:B------:R-:W-:Y:S02]  /*10b90*/  FMUL.FTZ R61, R61, c[0x0][0x320] ;  /* 0x0000c8003d3d7a20 */ /* 0x000fe40000410000 */
[----:B------:R-:W-:Y:S02]  /*10ba0*/  FMUL.FTZ R62, R62, c[0x0][0x320] ;  /* 0x0000c8003e3e7a20 */ /* 0x000fe40000410000 */
[C---:B------:R-:W-:Y:S03]  /*10bb0*/  HMMA.16816.F32.BF16 R80, R172.reuse, R10, R80 ;  /* 0x0000000aac50723c */ /* 0x040fe60000041850 */
[----:B------:R-:W2:Y:S01]  /*10bc0*/  MUFU.TANH R27, R27 ;  /* 0x0000001b001b7308 */ /* 0x000ea20000002400 */
[----:B------:R-:W-:Y:S02]  /*10bd0*/  FMUL.FTZ R63, R63, c[0x0][0x320] ;  /* 0x0000c8003f3f7a20 */ /* 0x000fe40000410000 */
[----:B------:R-:W-:Y:S02]  /*10be0*/  FMUL.FTZ R42, R42, c[0x0][0x320] ;  /* 0x0000c8002a2a7a20 */ /* 0x000fe40000410000 */
[-C--:B-1----:R-:W-:Y:S04]  /*10bf0*/  HMMA.16816.F32.BF16 R84, R172, R4.reuse, R84 ;  /* 0x00000004ac54723c */ /* 0x082fe80000041854 */
[----:B------:R-:W-:Y:S01]  /*10c00*/  FMUL.FTZ R74, R74, c[0x0][0x320] ;  /* 0x0000c8004a4a7a20 */ /* 0x000fe20000410000 */
[----:B------:R-:W1:Y:S01]  /*10c10*/  MUFU.TANH R28, R28 ;  /* 0x0000001c001c7308 */ /* 0x000e620000002400 */
        /* <DEDUP_REMOVED lines=9> */
[----:B------:R-:W1:Y:S03]  /*10cb0*/  MUFU.TANH R29, R29 ;  /* 0x0000001d001d7308 */ /* 0x000e660000002400 */
[----:B------:R-:W-:Y:S02]  /*10cc0*/  FMUL.FTZ R47, R47, c[0x0][0x320] ;  /* 0x0000c8002f2f7a20 */ /* 0x000fe40000410000 */
[----:B------:R-:W-:Y:S02]  /*10cd0*/  FMUL.FTZ R48, R48, c[0x0][0x320] ;  /* 0x0000c80030307a20 */ /* 0x000fe40000410000 */
[----:B------:R-:W-:Y:S03]  /*10ce0*/  FMUL.FTZ R49, R49, c[0x0][0x320] ;  /* 0x0000c80031317a20 */ /* 0x000fe60000410000 */
[----:B------:R1:W1:Y:S01]  /*10cf0*/  MUFU.TANH R187, R30 ;  /* 0x0000001e00bb7308 */ /* 0x0002620000002400 */
[----:B------:R-:W-:Y:S02]  /*10d00*/  FMUL.FTZ R50, R50, c[0x0][0x320] ;  /* 0x0000c80032327a20 */ /* 0x000fe40000410000 */
[----:B------:R-:W-:Y:S02]  /*10d10*/  FMUL.FTZ R51, R51, c[0x0][0x320] ;  /* 0x0000c80033337a20 */ /* 0x000fe40000410000 */
[----:B-----5:R-:W-:Y:S02]  /*10d20*/  FMUL.FTZ R74, R94, c[0x0][0x320] ;  /* 0x0000c8005e4a7a20 */ /* 0x020fe40000410000 */
        /* <DEDUP_REMOVED lines=100> */
[----:B------:R1:W1:Y:S10]  /*11370*/  MUFU.TANH R75, R0 ;  /* 0x00000000004b7308 */ /* 0x0002740000002400 */
[----:B------:R1:W1:Y:S10]  /*11380*/  MUFU.TANH R172, R96 ;  /* 0x0000006000ac7308 */ /* 0x0002740000002400 */
[----:B------:R1:W1:Y:S10]  /*11390*/  MUFU.TANH R173, R97 ;  /* 0x0000006100ad7308 */ /* 0x0002740000002400 */
[----:B------:R1:W1:Y:S10]  /*113a0*/  MUFU.TANH R174, R98 ;  /* 0x0000006200ae7308 */ /* 0x0002740000002400 */
[----:B------:R-:W1:Y:S01]  /*113b0*/  MUFU.TANH R99, R99 ;  /* 0x0000006300637308 */ /* 0x000e620000002400 */
[----:B------:R-:W-:-:S05]  /*113c0*/  @!P0 BRA `(.L_x_544) ;  /* 0x000003d000008947 */ /* 0x000fca0003800000 */
[----:B--234-:R-:W2:Y:S01]  /*113d0*/  LDL R3, [R1+0x34] ;  /* 0x0000340001037983 */ /* 0x01cea20000100800 */
[----:B------:R-:W-:Y:S01]  /*113e0*/  IMAD.MOV.U32 R228, RZ, RZ, RZ ;  /* 0x000000ffffe47224 */ /* 0x000fe200078e00ff */
[----:B------:R-:W-:Y:S02]  /*113f0*/  PLOP3.LUT P1, PT, PT, PT, UP3, 0x80, 0x0 ;  /* 0x000000000000781c */ /* 0x000fe40003f2f038 */
[----:B------:R-:W3:Y:S01]  /*11400*/  LDL R12, [R1+0x10] ;  /* 0x00001000010c7983 */ /* 0x000ee20000100800 */
[----:B------:R-:W-:Y:S03]  /*11410*/  PLOP3.LUT P0, PT, PT, PT, UP3, 0x80, 0x0 ;  /* 0x000000000000781c */ /* 0x000fe60003f0f038 */
[----:B-1----:R-:W4:Y:S01]  /*11420*/  LDL R36, [R1+0x8] ;  /* 0x0000080001247983 */ /* 0x002f220000100800 */
[----:B--2---:R-:W-:Y:S05]  /*11430*/  IMAD R3, R227, 0x60, R3 ;  /* 0x00000060e3037824 */ /* 0x004fea00078e0203 */
[----:B---3--:R-:W-:Y:S05]  /*11440*/  IADD3 R3, R3, -0x60, R12 ;  /* 0xffffffa003037810 */ /* 0x008fea0007ffe00c */
[----:B------:R-:W-:Y:S04]  /*11450*/  @P1 IMAD.HI.U32 R4, R3, c[0x0][0x2bc], RZ ;  /* 0x0000af0003041a27 */ /* 0x000fe800078e00ff */
[--C-:B------:R-:W-:Y:S01]  /*11460*/  IMAD.MOV.U32 R0, RZ, RZ, R3.reuse ;  /* 0x000000ffff007224 */ /* 0x100fe200078e0003 */
[----:B------:R-:W-:Y:S04]  /*11470*/  @P0 SHF.R.U32.HI R0, RZ, c[0x0][0x2c0], R4 ;  /* 0x0000b000ff000a19 */ /* 0x000fe80000011604 */
[C---:B------:R-:W-:Y:S04]  /*11480*/  @!P3 IADD3 R5, P0, R0.reuse, UR14, RZ ;  /* 0x0000000e0005bc10 */ /* 0x040fe8000ff1e0ff */
[----:B------:R-:W-:Y:S01]  /*11490*/  @!P3 LEA.HI.X.SX32 R6, R0, UR7, 0x1, P0 ;  /* 0x000000070006bc11 */ /* 0x000fe200080f0eff */
[----:B------:R-:W-:Y:S01]  /*114a0*/  IMAD.MOV R0, RZ, RZ, -R0 ;  /* 0x000000ffff007224 */ /* 0x000fe200078e0a00 */
[C---:B------:R-:W-:Y:S03]  /*114b0*/  @!P3 LEA R4, P0, R5.reuse, c[0x0][0x2a0], 0x2 ;  /* 0x0000a8000504ba11 */ /* 0x040fe600078010ff */
[----:B------:R-:W-:Y:S01]  /*114c0*/  IMAD R233, R0, c[0x0][0x2b8], R3 ;  /* 0x0000ae0000e97a24 */ /* 0x000fe200078e0203 */
[----:B------:R-:W-:Y:S04]  /*114d0*/  @!P3 LEA.HI.X R5, R5, c[0x0][0x2a4], R6, 0x2, P0 ;  /* 0x0000a9000505ba11 */ /* 0x000fe800000f1406 */
[----:B------:R-:W-:Y:S01]  /*114e0*/  SHF.R.S32.HI R0, RZ, 0x1f, R233 ;  /* 0x0000001fff007819 */ /* 0x000fe200000114e9 */
[----:B------:R1:W2:Y:S04]  /*114f0*/  @!P3 LDG.E R228, [R4.64] ;  /* 0x0000001004e4b981 */ /* 0x0002a8000c1e1900 */
[----:B------:R-:W-:Y:S04]  /*11500*/  IMAD R0, R0, c[0x0][0x1e0], RZ ;  /* 0x0000780000007a24 */ /* 0x000fe800078e02ff */
[C---:B------:R-:W-:Y:S02]  /*11510*/  IMAD R0, R233.reuse, c[0x0][0x1e4], R0 ;  /* 0x00007900e9007a24 */ /* 0x040fe400078e0200 */
[----:B-1----:R-:W-:Y:S04]  /*11520*/  IMAD.WIDE.U32 R4, R233, c[0x0][0x1e0], RZ ;  /* 0x00007800e9047a25 */ /* 0x002fe800078e00ff */
        /* <DEDUP_REMOVED lines=9> */
[----:B------:R-:W-:Y:S04]  /*115c0*/  SHFL.IDX PT, R12, R3, 0x1, 0x181f ;  /* 0x00381f00030c7f89 */ /* 0x000fe800000e0000 */
[----:B------:R-:W1:Y:S04]  /*115d0*/  SHFL.IDX PT, R4, R3, RZ, 0x181f ;  /* 0x00181fff03047589 */ /* 0x000e6800000e0000 */
[----:B------:R-:W2:Y:S04]  /*115e0*/  SHFL.IDX PT, R5, R0, RZ, 0x181f ;  /* 0x00181fff00057589 */ /* 0x000ea800000e0000 */
[----:B------:R-:W3:Y:S04]  /*115f0*/  SHFL.IDX PT, R10, R3, 0x2, 0x181f ;  /* 0x00581f00030a7f89 */ /* 0x000ee800000e0000 */
[----:B------:R-:W5:Y:S04]  /*11600*/  SHFL.IDX PT, R6, R0, 0x1, 0x181f ;  /* 0x00381f0000067f89 */ /* 0x000f6800000e0000 */
[----:B------:R-:W5:Y:S04]  /*11610*/  SHFL.IDX PT, R8, R3, 0x3, 0x181f ;  /* 0x00781f0003087f89 */ /* 0x000f6800000e0000 */
[----:B------:R-:W5:Y:S04]  /*11620*/  SHFL.IDX PT, R11, R0, 0x2, 0x181f ;  /* 0x00581f00000b7f89 */ /* 0x000f6800000e0000 */
[----:B------:R-:W5:Y:S01]  /*11630*/  SHFL.IDX PT, R7, R3, 0x4, 0x181f ;  /* 0x00981f0003077f89 */ /* 0x000f6200000e0000 */
[-C--:B-1----:R-:W-:Y:S03]  /*11640*/  IADD3 R4, P0, R4, R226.reuse, RZ ;  /* 0x000000e204047210 */ /* 0x082fe60007f1e0ff */
[----:B------:R-:W1:Y:S02]  /*11650*/  SHFL.IDX PT, R9, R0, 0x3, 0x181f ;  /* 0x00781f0000097f89 */ /* 0x000e6400000e0000 */
[--C-:B--2---:R-:W-:Y:S01]  /*11660*/  IMAD.X R5, R5, 0x1, R225.reuse, P0 ;  /* 0x0000000105057824 */ /* 0x104fe200000e06e1 */
[-C--:B------:R-:W-:Y:S01]  /*11670*/  IADD3 R12, P0, R12, R226.reuse, RZ ;  /* 0x000000e20c0c7210 */ /* 0x080fe20007f1e0ff */
[----:B------:R-:W2:Y:S01]  /*11680*/  SHFL.IDX PT, R3, R3, 0x5, 0x181f ;  /* 0x00b81f0003037f89 */ /* 0x000ea200000e0000 */
[-C--:B---3--:R-:W-:Y:S03]  /*11690*/  IADD3 R10, P5, R10, R226.reuse, RZ ;  /* 0x000000e20a0a7210 */ /* 0x088fe60007fbe0ff */
[----:B----4-:R2:W-:Y:S01]  /*116a0*/  LDGSTS.E.BYPASS.LTC128B.128 [R36+0x3100], [R4.64], !P4 ;  /* 0x0310000004247fae */ /* 0x0105e2000e101d50 */
[--C-:B-----5:R-:W-:Y:S03]  /*116b0*/  IMAD.X R13, R6, 0x1, R225.reuse, P0 ;  /* 0x00000001060d7824 */ /* 0x120fe600000e06e1 */
[----:B------:R-:W3:Y:S01]  /*116c0*/  SHFL.IDX PT, R14, R0, 0x4, 0x181f ;  /* 0x00981f00000e7f89 */ /* 0x000ee200000e0000 */
[-C--:B------:R-:W-:Y:S03]  /*116d0*/  IADD3 R8, P2, R8, R226.reuse, RZ ;  /* 0x000000e208087210 */ /* 0x080fe60007f5e0ff */
[----:B------:R-:W4:Y:S01]  /*116e0*/  SHFL.IDX PT, R0, R0, 0x5, 0x181f ;  /* 0x00b81f0000007f89 */ /* 0x000f2200000e0000 */
[--C-:B------:R-:W-:Y:S03]  /*116f0*/  IMAD.X R11, R11, 0x1, R225.reuse, P5 ;  /* 0x000000010b0b7824 */ /* 0x100fe600028e06e1 */
[----:B------:R4:W-:Y:S01]  /*11700*/  LDGSTS.E.BYPASS.LTC128B.128 [R36+0x3900], [R12.64], !P4 ;  /* 0x039000000c247fae */ /* 0x0009e2000e101d50 */
[-C--:B------:R-:W-:Y:S03]  /*11710*/  IADD3 R6, P1, R7, R226.reuse, RZ ;  /* 0x000000e207067210 */ /* 0x080fe60007f3e0ff */
[----:B------:R4:W-:Y:S01]  /*11720*/  LDGSTS.E.BYPASS.LTC128B.128 [R36+0x4100], [R10.64], !P4 ;  /* 0x041000000a247fae */ /* 0x0009e2000e101d50 */
[--C-:B-1----:R-:W-:Y:S05]  /*11730*/  IMAD.X R9, R9, 0x1, R225.reuse, P2 ;  /* 0x0000000109097824 */ /* 0x102fea00010e06e1 */
[----:B------:R1:W-:Y:S01]  /*11740*/  LDGSTS.E.BYPASS.LTC128B.128 [R36+0x4900], [R8.64], !P4 ;  /* 0x0490000008247fae */ /* 0x0003e2000e101d50 */
[----:B--2---:R-:W-:Y:S01]  /*11750*/  IADD3 R4, P0, R3, R226, RZ ;  /* 0x000000e203047210 */ /* 0x004fe20007f1e0ff */
[--C-:B---3--:R-:W-:Y:S04]  /*11760*/  IMAD.X R7, R14, 0x1, R225.reuse, P1 ;  /* 0x000000010e077824 */ /* 0x108fe800008e06e1 */
[----:B----4-:R-:W-:Y:S01]  /*11770*/  IMAD.X R5, R0, 0x1, R225, P0 ;  /* 0x0000000100057824 */ /* 0x010fe200000e06e1 */
[----:B------:R1:W-:Y:S04]  /*11780*/  LDGSTS.E.BYPASS.LTC128B.128 [R36+0x5100], [R6.64], !P4 ;  /* 0x0510000006247fae */ /* 0x0003e8000e101d50 */
[----:B------:R1:W-:Y:S03]  /*11790*/  LDGSTS.E.BYPASS.LTC128B.128 [R36+0x5900], [R4.64], !P4 ;  /* 0x0590000004247fae */ /* 0x0003e6000e101d50 */
.L_x_544:
[----:B-1234-:R-:W-:Y:S01]  /*117a0*/  FMNMX.FTZ R72, R103, R2, !PT ;  /* 0x0000000267487209 */ /* 0x01efe20007810000 */
[----:B------:R-:W-:Y:S01]  /*117b0*/  LDSM.16.MT88.4 R36, [R212+0x100] ;  /* 0x00010000d424783b */ /* 0x000fe20000004200 */
[----:B------:R-:W-:Y:S02]  /*117c0*/  FMNMX.FTZ R0, R181, R101, !PT ;  /* 0x00000065b5007209 */ /* 0x000fe40007810000 */
[----:B------:R-:W-:Y:S02]  /*117d0*/  FMNMX.FTZ R72, R182, R72, !PT ;  /* 0x00000048b6487209 */ /* 0x000fe40007810000 */
[----:B------:R-:W-:Y:S02]  /*117e0*/  FMNMX.FTZ R0, R184, R0, !PT ;  /* 0x00000000b8007209 */ /* 0x000fe40007810000 */
[----:B------:R-:W-:Y:S01]  /*117f0*/  FMNMX.FTZ R72, R16, R72, !PT ;  /* 0x0000004810487209 */ /* 0x000fe20007810000 */
        /* <DEDUP_REMOVED lines=60> */
[----:B------:R-:W-:Y:S01]  /*11bc0*/  FMNMX.FTZ R0, R250, R0, !PT ;  /* 0x00000000fa007209 */ /* 0x000fe20007810000 */
[----:B------:R-:W-:Y:S01]  /*11bd0*/  SHFL.BFLY PT, R6, R72, 0x2, 0x1f ;  /* 0x0c401f0048067f89 */ /* 0x000fe200000e0000 */
        /* <DEDUP_REMOVED lines=20> */
[----:B------:R-:W-:Y:S01]  /*11d20*/  FMNMX.FTZ R3, R174, R3, !PT ;  /* 0x00000003ae037209 */ /* 0x000fe20007810000 */
[----:B------:R-:W-:Y:S01]  /*11d30*/  SHFL.BFLY PT, R70, R0, 0x2, 0x1f ;  /* 0x0c401f0000467f89 */ /* 0x000fe200000e0000 */
[----:B------:R-:W-:Y:S02]  /*11d40*/  FMNMX.FTZ R4, R231, R4, !PT ;  /* 0x00000004e7047209 */ /* 0x000fe40007810000 */
[----:B------:R-:W-:Y:S02]  /*11d50*/  FMNMX.FTZ R3, R99, R3, !PT ;  /* 0x0000000363037209 */ /* 0x000fe40007810000 */
[----:B------:R-:W-:Y:S03]  /*11d60*/  FMNMX.FTZ R4, R239, R4, !PT ;  /* 0x00000004ef047209 */ /* 0x000fe60007810000 */
[----:B------:R-:W1:Y:S01]  /*11d70*/  SHFL.BFLY PT, R5, R3, 0x2, 0x1f ;  /* 0x0c401f0003057f89 */ /* 0x000e6200000e0000 */
[----:B------:R-:W-:Y:S04]  /*11d80*/  FMNMX.FTZ R4, R240, R4, !PT ;  /* 0x00000004f0047209 */ /* 0x000fe80007810000 */
[----:B------:R-:W-:Y:S04]  /*11d90*/  FMNMX.FTZ R4, R246, R4, !PT ;  /* 0x00000004f6047209 */ /* 0x000fe80007810000 */
[----:B------:R-:W-:Y:S04]  /*11da0*/  FMNMX.FTZ R4, R248, R4, !PT ;  /* 0x00000004f8047209 */ /* 0x000fe80007810000 */
[----:B------:R-:W-:Y:S02]  /*11db0*/  FMNMX.FTZ R4, R252, R4, !PT ;  /* 0x00000004fc047209 */ /* 0x000fe40007810000 */
[----:B-1----:R-:W-:Y:S02]  /*11dc0*/  FMNMX.FTZ R3, R3, R5, !PT ;  /* 0x0000000503037209 */ /* 0x002fe40007810000 */
[----:B------:R-:W-:Y:S02]  /*11dd0*/  FMNMX.FTZ R72, R72, R6, !PT ;  /* 0x0000000648487209 */ /* 0x000fe40007810000 */
[----:B------:R-:W-:Y:S01]  /*11de0*/  FMNMX.FTZ R70, R0, R70, !PT ;  /* 0x0000004600467209 */ /* 0x000fe20007810000 */
[----:B------:R-:W1:Y:S01]  /*11df0*/  SHFL.BFLY PT, R71, R3, 0x1, 0x1f ;  /* 0x0c201f0003477f89 */ /* 0x000e6200000e0000 */
[----:B------:R-:W-:Y:S04]  /*11e00*/  FMNMX.FTZ R0, R56, R4, !PT ;  /* 0x0000000438007209 */ /* 0x000fe80007810000 */
[----:B------:R-:W-:Y:S03]  /*11e10*/  FMNMX.FTZ R0, R61, R0, !PT ;  /* 0x000000003d007209 */ /* 0x000fe60007810000 */
[----:B------:R-:W2:Y:S01]  /*11e20*/  SHFL.BFLY PT, R6, R72, 0x1, 0x1f ;  /* 0x0c201f0048067f89 */ /* 0x000ea200000e0000 */
[----:B------:R-:W-:Y:S04]  /*11e30*/  FMNMX.FTZ R4, R60, R0, !PT ;  /* 0x000000003c047209 */ /* 0x000fe80007810000 */
[----:B------:R-:W-:Y:S03]  /*11e40*/  FMNMX.FTZ R4, R178, R4, !PT ;  /* 0x00000004b2047209 */ /* 0x000fe60007810000 */
[----:B------:R-:W3:Y:S01]  /*11e50*/  SHFL.BFLY PT, R5, R70, 0x1, 0x1f ;  /* 0x0c201f0046057f89 */ /* 0x000ee200000e0000 */
[----:B-1----:R-:W-:Y:S05]  /*11e60*/  FMNMX.FTZ R71, R3, R71, !PT ;  /* 0x0000004703477209 */ /* 0x002fea0007810000 */
[----:B------:R-:W-:Y:S01]  /*11e70*/  FMUL.FTZ R97, R71, c[0x0][0x2d0] ;  /* 0x0000b40047617a20 */ /* 0x000fe20000410000 */
[----:B--2---:R-:W-:Y:S05]  /*11e80*/  FMNMX.FTZ R72, R72, R6, !PT ;  /* 0x0000000648487209 */ /* 0x004fea0007810000 */
[C---:B------:R-:W-:Y:S02]  /*11e90*/  FADD.FTZ R0, -R72.reuse, R2 ;  /* 0x0000000248007221 */ /* 0x040fe40000010100 */
[----:B------:R-:W-:Y:S01]  /*11ea0*/  FMUL.FTZ R96, R72, c[0x0][0x2d0] ;  /* 0x0000b40048607a20 */ /* 0x000fe20000410000 */
[----:B---3--:R-:W-:Y:S01]  /*11eb0*/  FMNMX.FTZ R70, R70, R5, !PT ;  /* 0x0000000546467209 */ /* 0x008fe20007810000 */
[----:B------:R-:W-:Y:S01]  /*11ec0*/  FMUL.FTZ R2, R0, c[0x0][0x2d0] ;  /* 0x0000b40000027a20 */ /* 0x000fe20000410000 */
[----:B------:R-:W-:Y:S01]  /*11ed0*/  FMNMX.FTZ R0, R179, R4, !PT ;  /* 0x00000004b3007209 */ /* 0x000fe20007810000 */
[--C-:B------:R-:W-:Y:S02]  /*11ee0*/  FFMA.FTZ R6, R20, c[0x0][0x2d0], -R96.reuse ;  /* 0x0000b40014067a23 */ /* 0x100fe40000010860 */
[----:B------:R1:W2:Y:S01]  /*11ef0*/  MUFU.EX2 R73, R2 ;  /* 0x0000000200497308 */ /* 0x0002a20000000800 */
[----:B------:R-:W-:Y:S01]  /*11f00*/  FMNMX.FTZ R0, R74, R0, !PT ;  /* 0x000000004a007209 */ /* 0x000fe20007810000 */
[--C-:B------:R-:W-:Y:S02]  /*11f10*/  FFMA.FTZ R4, R103, c[0x0][0x2d0], -R96.reuse ;  /* 0x0000b40067047a23 */ /* 0x100fe40000010860 */
[--C-:B------:R-:W-:Y:S01]  /*11f20*/  FFMA.FTZ R5, R21, c[0x0][0x2d0], -R96.reuse ;  /* 0x0000b40015057a23 */ /* 0x100fe20000010860 */
[----:B------:R-:W-:Y:S01]  /*11f30*/  FMNMX.FTZ R0, R75, R0, !PT ;  /* 0x000000004b007209 */ /* 0x000fe20007810000 */
[----:B------:R-:W-:Y:S02]  /*11f40*/  FMUL.FTZ R98, R70, c[0x0][0x2d0] ;  /* 0x0000b40046627a20 */ /* 0x000fe40000410000 */
[----:B------:R-:W-:Y:S02]  /*11f50*/  FFMA.FTZ R44, R186, c[0x0][0x2d0], -R96 ;  /* 0x0000b400ba2c7a23 */ /* 0x000fe40000010860 */
[----:B------:R-:W-:Y:S01]  /*11f60*/  MUFU.EX2 R7, R4 ;  /* 0x0000000400077308 */ /* 0x000fe20000000800 */
[----:B------:R-:W3:Y:S01]  /*11f70*/  SHFL.BFLY PT, R3, R0, 0x2, 0x1f ;  /* 0x0c401f0000037f89 */ /* 0x000ee200000e0000 */
[----:B------:R-:W-:Y:S02]  /*11f80*/  FFMA.FTZ R28, R28, c[0x0][0x2d0], -R98 ;  /* 0x0000b4001c1c7a23 */ /* 0x000fe40000010862 */
[----:B------:R-:W-:Y:S06]  /*11f90*/  FFMA.FTZ R48, R188, c[0x0][0x2d0], -R96 ;  /* 0x0000b400bc307a23 */ /* 0x000fec0000010860 */
[----:B------:R-:W-:Y:S01]  /*11fa0*/  MUFU.EX2 R40, R6 ;  /* 0x0000000600287308 */ /* 0x000fe20000000800 */
[----:B-1----:R-:W-:Y:S04]  /*11fb0*/  FADD.FTZ R2, -R71, R100 ;  /* 0x0000006447027221 */ /* 0x002fe80000010100 */
[----:B------:R-:W-:Y:S05]  /*11fc0*/  FMUL.FTZ R2, R2, c[0x0][0x2d0] ;  /* 0x0000b40002027a20 */ /* 0x000fea0000410000 */
[----:B------:R1:W-:Y:S01]  /*11fd0*/  MUFU.EX2 R41, R5 ;  /* 0x0000000500297308 */ /* 0x0003e20000000800 */
[----:B---3--:R-:W-:Y:S01]  /*11fe0*/  FMNMX.FTZ R0, R0, R3, !PT ;  /* 0x0000000300007209 */ /* 0x008fe20007810000 */
[--C-:B------:R-:W-:Y:S02]  /*11ff0*/  FFMA.FTZ R3, R17, c[0x0][0x2d0], -R96.reuse ;  /* 0x0000b40011037a23 */ /* 0x100fe40000010860 */
[C---:B--2---:R-:W-:Y:S01]  /*12000*/  FMUL.FTZ R17, R73.reuse, R117 ;  /* 0x0000007549117220 */ /* 0x044fe20000410000 */
[----:B------:R-:W-:Y:S05]  /*12010*/  MOV R117, R89 ;  /* 0x0000005900757202 */ /* 0x000fea0000000f00 */
[----:B------:R2:W3:Y:S10]  /*12020*/  MUFU.EX2 R69, R2 ;  /* 0x0000000200457308 */ /* 0x0004f40000000800 */
[----:B------:R4:W-:Y:S01]  /*12030*/  MUFU.EX2 R8, R3 ;  /* 0x0000000300087308 */ /* 0x0009e20000000800 */
[----:B-1----:R-:W-:Y:S09]  /*12040*/  FMUL.FTZ R5, R73, R105 ;  /* 0x0000006949057220 */ /* 0x002ff20000410000 */
[----:B------:R-:W-:Y:S01]  /*12050*/  MUFU.EX2 R51, R28 ;  /* 0x0000001c00337308 */ /* 0x000fe20000000800 */
[----:B--2---:R-:W-:Y:S02]  /*12060*/  FADD.FTZ R2, -R70, R101 ;  /* 0x0000006546027221 */ /* 0x004fe40000010100 */
[----:B---3--:R-:W-:Y:S02]  /*12070*/  FMUL.FTZ R6, R69, R106 ;  /* 0x0000006a45067220 */ /* 0x008fe40000410000 */
[----:B------:R-:W-:Y:S05]  /*12080*/  FMUL.FTZ R2, R2, c[0x0][0x2d0] ;  /* 0x0000b40002027a20 */ /* 0x000fea0000410000 */
[----:B------:R1:W2:Y:S01]  /*12090*/  MUFU.EX2 R68, R2 ;  /* 0x0000000200447308 */ /* 0x0002a20000000800 */
[--C-:B----4-:R-:W-:Y:S01]  /*120a0*/  FFMA.FTZ R3, R168, c[0x0][0x2d0], -R97.reuse ;  /* 0x0000b400a8037a23 */ /* 0x110fe20000010861 */
[----:B------:R-:W-:Y:S01]  /*120b0*/  MOV R168, R7 ;  /* 0x0000000700a87202 */ /* 0x000fe20000000f00 */
[----:B------:R-:W-:Y:S02]  /*120c0*/  FFMA.FTZ R7, R32, c[0x0][0x2d0], -R96 ;  /* 0x0000b40020077a23 */ /* 0x000fe40000010860 */
[----:B------:R-:W-:Y:S05]  /*120d0*/  FFMA.FTZ R32, R29, c[0x0][0x2d0], -R98 ;  /* 0x0000b4001d207a23 */ /* 0x000fea0000010862 */
[----:B------:R3:W-:Y:S10]  /*120e0*/  MUFU.EX2 R103, R3 ;  /* 0x0000000300677308 */ /* 0x0007f40000000800 */
[----:B------:R4:W-:Y:S01]  /*120f0*/  MUFU.EX2 R91, R7 ;  /* 0x00000007005b7308 */ /* 0x0009e20000000800 */
[--C-:B-1----:R-:W-:Y:S01]  /*12100*/  FFMA.FTZ R2, R182, c[0x0][0x2d0], -R96.reuse ;  /* 0x0000b400b6027a23 */ /* 0x102fe20000010860 */
[----:B------:R-:W-:Y:S01]  /*12110*/  MOV R182, R61 ;  /* 0x0000003d00b67202 */ /* 0x000fe20000000f00 */
[C---:B--2---:R-:W-:Y:S02]  /*12120*/  FMUL.FTZ R61, R68.reuse, R161 ;  /* 0x000000a1443d7220 */ /* 0x044fe40000410000 */
[C---:B------:R-:W-:Y:S05]  /*12130*/  FMUL.FTZ R28, R68.reuse, R128 ;  /* 0x00000080441c7220 */ /* 0x040fea0000410000 */
[----:B------:R1:W2:Y:S01]  /*12140*/  MUFU.EX2 R85, R2 ;  /* 0x0000000200557308 */ /* 0x0002a20000000800 */
[C---:B------:R-:W-:Y:S02]  /*12150*/  FMUL.FTZ R29, R68.reuse, R129 ;  /* 0x00000081441d7220 */ /* 0x040fe40000410000 */
[C---:B------:R-:W-:Y:S02]  /*12160*/  FMUL.FTZ R45, R68.reuse, R145 ;  /* 0x00000091442d7220 */ /* 0x040fe40000410000 */
[--C-:B---3--:R-:W-:Y:S01]  /*12170*/  FFMA.FTZ R3, R183, c[0x0][0x2d0], -R97.reuse ;  /* 0x0000b400b7037a23 */ /* 0x108fe20000010861 */
[----:B------:R-:W-:Y:S04]  /*12180*/  MOV R183, R63 ;  /* 0x0000003f00b77202 */ /* 0x000fe80000000f00 */
[----:B------:R3:W5:Y:S01]  /*12190*/  MUFU.EX2 R86, R3 ;  /* 0x0000000300567308 */ /* 0x0007620000000800 */
[----:B----4-:R-:W-:Y:S01]  /*121a0*/  FMUL.FTZ R7, R69, R107 ;  /* 0x0000006b45077220 */ /* 0x010fe20000410000 */
[----:B------:R-:W-:Y:S01]  /*121b0*/  MOV R107, R8 ;  /* 0x00000008006b7202 */ /* 0x000fe20000000f00 */
[----:B------:R-:W-:Y:S02]  /*121c0*/  FMUL.FTZ R8, R68, R108 ;  /* 0x0000006c44087220 */ /* 0x000fe40000410000 */
[----:B-1----:R-:W-:Y:S01]  /*121d0*/  FFMA.FTZ R2, R16, c[0x0][0x2d0], -R96 ;  /* 0x0000b40010027a23 */ /* 0x002fe20000010860 */
[----:B--2---:R-:W-:Y:S01]  /*121e0*/  F2FP.BF16.PACK_AB R76, R85, R168 ;  /* 0x000000a8554c723e */ /* 0x004fe200000010ff */
[--C-:B------:R-:W-:Y:S03]  /*121f0*/  FFMA.FTZ R16, R25, c[0x0][0x2d0], -R98.reuse ;  /* 0x0000b40019107a23 */ /* 0x100fe60000010862 */
[----:B------:R1:W2:Y:S01]  /*12200*/  MUFU.EX2 R90, R2 ;  /* 0x00000002005a7308 */ /* 0x0002a20000000800 */
[----:B------:R-:W-:Y:S02]  /*12210*/  FMUL.FTZ R25, R68, R125 ;  /* 0x0000007d44197220 */ /* 0x000fe40000410000 */
[--C-:B---3--:R-:W-:Y:S01]  /*12220*/  FFMA.FTZ R3, R18, c[0x0][0x2d0], -R97.reuse ;  /* 0x0000b40012037a23 */ /* 0x108fe20000010861 */
[----:B-----5:R-:W-:Y:S01]  /*12230*/  F2FP.BF16.PACK_AB R77, R86, R103 ;  /* 0x00000067564d723e */ /* 0x020fe200000010ff */
[----:B------:R-:W-:Y:S05]  /*12240*/  FMUL.FTZ R18, R69, R118 ;  /* 0x0000007645127220 */ /* 0x000fea0000410000 */
[----:B------:R-:W-:Y:S10]  /*12250*/  MUFU.EX2 R4, R3 ;  /* 0x0000000300047308 */ /* 0x000ff40000000800 */
[----:B------:R3:W4:Y:S01]  /*12260*/  MUFU.EX2 R30, R16 ;  /* 0x00000010001e7308 */ /* 0x0007220000000800 */
[----:B-1----:R-:W1:Y:S01]  /*12270*/  SHFL.BFLY PT, R2, R0, 0x1, 0x1f ;  /* 0x0c201f0000027f89 */ /* 0x002e6200000e0000 */
[----:B--2---:R-:W-:Y:S08]  /*12280*/  F2FP.BF16.PACK_AB R78, R107, R90 ;  /* 0x0000005a6b4e723e */ /* 0x004ff000000010ff */
[----:B------:R2:W-:Y:S10]  /*12290*/  MUFU.EX2 R125, R32 ;  /* 0x00000020007d7308 */ /* 0x0005f40000000800 */
[----:B------:R5:W-:Y:S01]  /*122a0*/  MUFU.EX2 R118, R44 ;  /* 0x0000002c00767308 */ /* 0x000be20000000800 */
[----:B---3--:R-:W-:Y:S01]  /*122b0*/  FMUL.FTZ R16, R73, R116 ;  /* 0x0000007449107220 */ /* 0x008fe20000410000 */
[----:B----4-:R-:W-:Y:S02]  /*122c0*/  MOV R129, R30 ;  /* 0x0000001e00817202 */ /* 0x010fe40000000f00 */
[----:B------:R-:W-:Y:S02]  /*122d0*/  MOV R116, R86 ;  /* 0x0000005600747202 */ /* 0x000fe40000000f00 */
[----:B-1----:R-:W-:Y:S01]  /*122e0*/  FMNMX.FTZ R3, R2, R0, !PT ;  /* 0x0000000002037209 */ /* 0x002fe20007810000 */
[--C-:B------:R-:W-:Y:S02]  /*122f0*/  FFMA.FTZ R0, R19, c[0x0][0x2d0], -R97.reuse ;  /* 0x0000b40013007a23 */ /* 0x100fe40000010861 */
[----:B------:R-:W-:Y:S01]  /*12300*/  FFMA.FTZ R2, R181, c[0x0][0x2d0], -R98 ;  /* 0x0000b400b5027a23 */ /* 0x000fe20000010862 */
[----:B------:R-:W-:Y:S01]  /*12310*/  MOV R181, R60 ;  /* 0x0000003c00b57202 */ /* 0x000fe20000000f00 */
[----:B------:R1:W3:Y:S01]  /*12320*/  MUFU.EX2 R11, R0 ;  /* 0x00000000000b7308 */ /* 0x0002e20000000800 */
[----:B------:R-:W-:Y:S02]  /*12330*/  FMUL.FTZ R19, R69, R119 ;  /* 0x0000007745137220 */ /* 0x000fe40000410000 */
[----:B--2---:R-:W-:Y:S02]  /*12340*/  FMUL.FTZ R32, R73, R132 ;  /* 0x0000008449207220 */ /* 0x004fe40000410000 */
[----:B------:R-:W-:Y:S05]  /*12350*/  FFMA.FTZ R60, R190, c[0x0][0x2d0], -R96 ;  /* 0x0000b400be3c7a23 */ /* 0x000fea0000010860 */
[----:B------:R2:W-:Y:S01]  /*12360*/  MUFU.EX2 R119, R48 ;  /* 0x0000003000777308 */ /* 0x0005e20000000800 */
[----:B-----5:R-:W-:Y:S02]  /*12370*/  FMUL.FTZ R44, R68, R144 ;  /* 0x00000090442c7220 */ /* 0x020fe40000410000 */
[----:B-1----:R-:W-:Y:S01]  /*12380*/  FADD.FTZ R0, -R3, R102 ;  /* 0x0000006603007221 */ /* 0x002fe20000010100 */
[----:B---3--:R-:W-:Y:S06]  /*12390*/  MOV R106, R11 ;  /* 0x0000000b006a7202 */ /* 0x008fec0000000f00 */
[----:B------:R1:W-:Y:S01]  /*123a0*/  MUFU.EX2 R102, R2 ;  /* 0x0000000200667308 */ /* 0x0003e20000000800 */
[----:B------:R-:W-:Y:S02]  /*123b0*/  FMUL.FTZ R0, R0, c[0x0][0x2d0] ;  /* 0x0000b40000007a20 */ /* 0x000fe40000410000 */
[----:B--2---:R-:W-:Y:S07]  /*123c0*/  FMUL.FTZ R48, R73, R148 ;  /* 0x0000009449307220 */ /* 0x004fee0000410000 */
[----:B------:R-:W2:Y:S01]  /*123d0*/  MUFU.EX2 R0, R0 ;  /* 0x0000000000007308 */ /* 0x000ea20000000800 */
[--C-:B-1----:R-:W-:Y:S01]  /*123e0*/  FFMA.FTZ R2, R184, c[0x0][0x2d0], -R98.reuse ;  /* 0x0000b400b8027a23 */ /* 0x102fe20000010862 */
[----:B------:R-:W-:Y:S08]  /*123f0*/  MOV R184, R84 ;  /* 0x0000005400b87202 */ /* 0x000ff00000000f00 */
[----:B------:R1:W3:Y:S01]  /*12400*/  MUFU.EX2 R88, R2 ;  /* 0x0000000200587308 */ /* 0x0002e20000000800 */
[C---:B--2---:R-:W-:Y:S01]  /*12410*/  FMUL.FTZ R11, R0.reuse, R111 ;  /* 0x0000006f000b7220 */ /* 0x044fe20000410000 */
[----:B------:R-:W-:Y:S01]  /*12420*/  MOV R111, R90 ;  /* 0x0000005a006f7202 */ /* 0x000fe20000000f00 */
[C---:B------:R-:W-:Y:S02]  /*12430*/  FMUL.FTZ R14, R0.reuse, R114 ;  /* 0x00000072000e7220 */ /* 0x040fe40000410000 */
[C---:B------:R-:W-:Y:S02]  /*12440*/  FMUL.FTZ R30, R0.reuse, R130 ;  /* 0x00000082001e7220 */ /* 0x040fe40000410000 */
[C---:B------:R-:W-:Y:S02]  /*12450*/  FMUL.FTZ R42, R0.reuse, R142 ;  /* 0x0000008e002a7220 */ /* 0x040fe40000410000 */
[C---:B------:R-:W-:Y:S02]  /*12460*/  FMUL.FTZ R43, R0.reuse, R143 ;  /* 0x0000008f002b7220 */ /* 0x040fe40000410000 */
[C---:B------:R-:W-:Y:S02]  /*12470*/  FMUL.FTZ R46, R0.reuse, R146 ;  /* 0x00000092002e7220 */ /* 0x040fe40000410000 */
[C---:B------:R-:W-:Y:S02]  /*12480*/  FMUL.FTZ R47, R0.reuse, R147 ;  /* 0x00000093002f7220 */ /* 0x040fe40000410000 */
[----:B------:R-:W-:Y:S02]  /*12490*/  FMUL.FTZ R63, R0, R163 ;  /* 0x000000a3003f7220 */ /* 0x000fe40000410000 */
[--C-:B-1----:R-:W-:Y:S01]  /*124a0*/  FFMA.FTZ R2, R170, c[0x0][0x2d0], -R98.reuse ;  /* 0x0000b400aa027a23 */ /* 0x102fe20000010862 */
[----:B---3--:R-:W-:Y:S02]  /*124b0*/  F2FP.BF16.PACK_AB R64, R88, R102 ;  /* 0x000000665840723e */ /* 0x008fe400000010ff */
[----:B------:R-:W-:Y:S01]  /*124c0*/  MOV R114, R88 ;  /* 0x0000005800727202 */ /* 0x000fe20000000f00 */
[----:B------:R1:W-:Y:S01]  /*124d0*/  MUFU.EX2 R10, R2 ;  /* 0x00000002000a7308 */ /* 0x0003e20000000800 */
[----:B------:R-:W-:Y:S01]  /*124e0*/  MOV R170, R57 ;  /* 0x0000003900aa7202 */ /* 0x000fe20000000f00 */
[----:B------:R-:W-:Y:S02]  /*124f0*/  FMUL.FTZ R57, R68, R157 ;  /* 0x0000009d44397220 */ /* 0x000fe40000410000 */
[--C-:B-1----:R-:W-:Y:S01]  /*12500*/  FFMA.FTZ R2, R169, c[0x0][0x2d0], -R98.reuse ;  /* 0x0000b400a9027a23 */ /* 0x102fe20000010862 */
[----:B------:R-:W-:Y:S05]  /*12510*/  MOV R169, R4 ;  /* 0x0000000400a97202 */ /* 0x000fea0000000f00 */
[----:B------:R1:W2:Y:S01]  /*12520*/  MUFU.EX2 R12, R2 ;  /* 0x00000002000c7308 */ /* 0x0002a20000000800 */
[----:B------:R-:W-:Y:S01]  /*12530*/  F2FP.BF16.PACK_AB R79, R106, R169 ;  /* 0x000000a96a4f723e */ /* 0x000fe200000010ff */
[----:B-1----:R-:W-:Y:S01]  /*12540*/  FMUL.FTZ R2, R3, c[0x0][0x2d0] ;  /* 0x0000b40003027a20 */ /* 0x002fe20000410000 */
[----:B--2---:R-:W-:Y:S01]  /*12550*/  MOV R105, R12 ;  /* 0x0000000c00697202 */ /* 0x004fe20000000f00 */
[----:B------:R-:W-:Y:S02]  /*12560*/  FFMA.FTZ R12, R24, c[0x0][0x2d0], -R98 ;  /* 0x0000b400180c7a23 */ /* 0x000fe40000010862 */
[--C-:B------:R-:W-:Y:S01]  /*12570*/  FFMA.FTZ R4, R171, c[0x0][0x2d0], -R2.reuse ;  /* 0x0000b400ab047a23 */ /* 0x100fe20000010802 */
[----:B------:R-:W-:Y:S03]  /*12580*/  MOV R171, R58 ;  /* 0x0000003a00ab7202 */ /* 0x000fe60000000f00 */
[----:B------:R1:W-:Y:S01]  /*12590*/  MUFU.EX2 R94, R12 ;  /* 0x0000000c005e7308 */ /* 0x0003e20000000800 */
[--C-:B------:R-:W-:Y:S02]  /*125a0*/  FFMA.FTZ R24, R27, c[0x0][0x2d0], -R2.reuse ;  /* 0x0000b4001b187a23 */ /* 0x100fe40000010802 */
[C---:B------:R-:W-:Y:S01]  /*125b0*/  FMUL.FTZ R27, R0.reuse, R127 ;  /* 0x0000007f001b7220 */ /* 0x040fe20000410000 */
[----:B------:R-:W-:Y:S01]  /*125c0*/  MOV R127, R91 ;  /* 0x0000005b007f7202 */ /* 0x000fe20000000f00 */
[----:B------:R-:W-:Y:S01]  /*125d0*/  FMUL.FTZ R58, R0, R158 ;  /* 0x0000009e003a7220 */ /* 0x000fe20000410000 */
[----:B------:R-:W-:Y:S01]  /*125e0*/  LDSM.16.MT88.4 R88, [R212+0x900] ;  /* 0x00090000d458783b */ /* 0x000fe20000004200 */
[--C-:B------:R-:W-:Y:S03]  /*125f0*/  FFMA.FTZ R74, R74, c[0x0][0x2d0], -R2.reuse ;  /* 0x0000b4004a4a7a23 */ /* 0x100fe60000010802 */
[----:B------:R2:W-:Y:S01]  /*12600*/  MUFU.EX2 R101, R4 ;  /* 0x0000000400657308 */ /* 0x0005e20000000800 */
[----:B-1----:R-:W-:Y:S01]  /*12610*/  FMUL.FTZ R12, R68, R112 ;  /* 0x00000070440c7220 */ /* 0x002fe20000410000 */
[----:B------:R-:W-:Y:S01]  /*12620*/  MOV R112, R85 ;  /* 0x0000005500707202 */ /* 0x000fe20000000f00 */
[--C-:B--2---:R-:W-:Y:S01]  /*12630*/  FFMA.FTZ R4, R185, c[0x0][0x2d0], -R2.reuse ;  /* 0x0000b400b9047a23 */ /* 0x104fe20000010802 */
[----:B------:R-:W-:Y:S01]  /*12640*/  MOV R185, R56 ;  /* 0x0000003800b97202 */ /* 0x000fe20000000f00 */
[--C-:B------:R-:W-:Y:S05]  /*12650*/  FFMA.FTZ R56, R194, c[0x0][0x2d0], -R97.reuse ;  /* 0x0000b400c2387a23 */ /* 0x100fea0000010861 */
[----:B------:R1:W2:Y:S02]  /*12660*/  MUFU.EX2 R87, R4 ;  /* 0x0000000400577308 */ /* 0x0002a40000000800 */
[--C-:B-1----:R-:W-:Y:S01]  /*12670*/  FFMA.FTZ R4, R180, c[0x0][0x2d0], -R2.reuse ;  /* 0x0000b400b4047a23 */ /* 0x102fe20000010802 */
[----:B--2---:R-:W-:Y:S02]  /*12680*/  F2FP.BF16.PACK_AB R65, R87, R101 ;  /* 0x000000655741723e */ /* 0x004fe400000010ff */
[----:B------:R-:W-:Y:S05]  /*12690*/  MOV R180, R59 ;  /* 0x0000003b00b47202 */ /* 0x000fea0000000f00 */
[----:B------:R1:W2:Y:S01]  /*126a0*/  MUFU.EX2 R9, R4 ;  /* 0x0000000400097308 */ /* 0x0002a20000000800 */
[----:B------:R-:W-:Y:S02]  /*126b0*/  FMUL.FTZ R59, R0, R159 ;  /* 0x0000009f003b7220 */ /* 0x000fe40000410000 */
[----:B-1----:R-:W-:Y:S01]  /*126c0*/  FFMA.FTZ R4, R15, c[0x0][0x2d0], -R2 ;  /* 0x0000b4000f047a23 */ /* 0x002fe20000010802 */
[----:B--2---:R-:W-:Y:S01]  /*126d0*/  MOV R108, R9 ;  /* 0x00000009006c7202 */ /* 0x004fe20000000f00 */
[----:B------:R-:W-:Y:S01]  /*126e0*/  FMUL.FTZ R9, R68, R109 ;  /* 0x0000006d44097220 */ /* 0x000fe20000410000 */
[----:B------:R-:W-:Y:S04]  /*126f0*/  MOV R109, R10 ;  /* 0x0000000a006d7202 */ /* 0x000fe80000000f00 */
[----:B------:R1:W-:Y:S01]  /*12700*/  MUFU.EX2 R13, R4 ;  /* 0x00000004000d7308 */ /* 0x0003e20000000800 */
[C---:B------:R-:W-:Y:S01]  /*12710*/  FMUL.FTZ R10, R0.reuse, R110 ;  /* 0x0000006e000a7220 */ /* 0x040fe20000410000 */
[----:B------:R-:W-:Y:S01]  /*12720*/  F2FP.BF16.PACK_AB R66, R105, R109 ;  /* 0x0000006d6942723e */ /* 0x000fe200000010ff */
[----:B------:R-:W-:Y:S02]  /*12730*/  FMUL.FTZ R15, R0, R115 ;  /* 0x00000073000f7220 */ /* 0x000fe40000410000 */
[--C-:B-1----:R-:W-:Y:S05]  /*12740*/  FFMA.FTZ R4, R22, c[0x0][0x2d0], -R97.reuse ;  /* 0x0000b40016047a23 */ /* 0x102fea0000010861 */
[----:B------:R1:W2:Y:S02]  /*12750*/  MUFU.EX2 R95, R4 ;  /* 0x00000004005f7308 */ /* 0x0002a40000000800 */
[--C-:B-1----:R-:W-:Y:S01]  /*12760*/  FFMA.FTZ R4, R23, c[0x0][0x2d0], -R97.reuse ;  /* 0x0000b40017047a23 */ /* 0x102fe20000010861 */
[----:B--2---:R-:W-:Y:S01]  /*12770*/  MOV R110, R95 ;  /* 0x0000005f006e7202 */ /* 0x004fe20000000f00 */
[----:B------:R-:W1:Y:S06]  /*12780*/  LDSM.16.MT88.4 R20, [R209+0x100] ;  /* 0x00010000d114783b */ /* 0x000e6c0000004200 */
[----:B------:R2:W3:Y:S02]  /*12790*/  MUFU.EX2 R31, R4 ;  /* 0x00000004001f7308 */ /* 0x0004e40000000800 */
[----:B--2---:R-:W-:Y:S01]  /*127a0*/  FFMA.FTZ R4, R33, c[0x0][0x2d0], -R96 ;  /* 0x0000b40021047a23 */ /* 0x004fe20000010860 */
[----:B---3--:R-:W-:Y:S07]  /*127b0*/  MOV R130, R31 ;  /* 0x0000001f00827202 */ /* 0x008fee0000000f00 */
[----:B------:R2:W3:Y:S01]  /*127c0*/  MUFU.EX2 R33, R24 ;  /* 0x0000001800217308 */ /* 0x0004e20000000800 */
[----:B------:R-:W-:Y:S01]  /*127d0*/  FMUL.FTZ R31, R0, R131 ;  /* 0x00000083001f7220 */ /* 0x000fe20000410000 */
[----:B------:R-:W-:Y:S01]  /*127e0*/  MOV R131, R41 ;  /* 0x0000002900837202 */ /* 0x000fe20000000f00 */
[C---:B------:R-:W-:Y:S07]  /*127f0*/  FMUL.FTZ R41, R68.reuse, R141 ;  /* 0x0000008d44297220 */ /* 0x040fee0000410000 */
[----:B------:R4:W5:Y:S01]  /*12800*/  MUFU.EX2 R49, R4 ;  /* 0x0000000400317308 */ /* 0x0009620000000800 */
[----:B--2---:R-:W-:Y:S01]  /*12810*/  FMUL.FTZ R24, R68, R124 ;  /* 0x0000007c44187220 */ /* 0x004fe20000410000 */
[----:B------:R-:W-:Y:S01]  /*12820*/  MOV R124, R40 ;  /* 0x00000028007c7202 */ /* 0x000fe20000000f00 */
[--C-:B------:R-:W-:Y:S01]  /*12830*/  FFMA.FTZ R40, R189, c[0x0][0x2d0], -R2.reuse ;  /* 0x0000b400bd287a23 */ /* 0x100fe20000010802 */
[----:B---3--:R-:W-:Y:S01]  /*12840*/  MOV R128, R33 ;  /* 0x0000002100807202 */ /* 0x008fe20000000f00 */
[----:B------:R-:W-:Y:S05]  /*12850*/  FMUL.FTZ R33, R73, R133 ;  /* 0x0000008549217220 */ /* 0x000fea0000410000 */
[----:B------:R2:W-:Y:S01]  /*12860*/  MUFU.EX2 R115, R40 ;  /* 0x0000002800737308 */ /* 0x0005e20000000800 */
[--C-:B----4-:R-:W-:Y:S01]  /*12870*/  FFMA.FTZ R4, R34, c[0x0][0x2d0], -R97.reuse ;  /* 0x0000b40022047a23 */ /* 0x110fe20000010861 */
[----:B-----5:R-:W-:Y:S01]  /*12880*/  MOV R148, R49 ;  /* 0x0000003100947202 */ /* 0x020fe20000000f00 */
[----:B------:R-:W-:Y:S02]  /*12890*/  FMUL.FTZ R34, R69, R134 ;  /* 0x0000008645227220 */ /* 0x000fe40000410000 */
[----:B------:R-:W-:Y:S05]  /*128a0*/  FMUL.FTZ R49, R73, R149 ;  /* 0x0000009549317220 */ /* 0x000fea0000410000 */
[----:B------:R3:W-:Y:S01]  /*128b0*/  MUFU.EX2 R100, R4 ;  /* 0x0000000400647308 */ /* 0x0007e20000000800 */
[C---:B--2---:R-:W-:Y:S02]  /*128c0*/  FMUL.FTZ R40, R68.reuse, R140 ;  /* 0x0000008c44287220 */ /* 0x044fe40000410000 */
[--C-:B---3--:R-:W-:Y:S02]  /*128d0*/  FFMA.FTZ R4, R35, c[0x0][0x2d0], -R97.reuse ;  /* 0x0000b40023047a23 */ /* 0x108fe40000010861 */
[----:B------:R-:W-:Y:S05]  /*128e0*/  FMUL.FTZ R35, R69, R135 ;  /* 0x0000008745237220 */ /* 0x000fea0000410000 */
[----:B------:R2:W3:Y:S02]  /*128f0*/  MUFU.EX2 R92, R4 ;  /* 0x00000004005c7308 */ /* 0x0004e40000000800 */
[----:B--2---:R-:W-:Y:S01]  /*12900*/  FMUL.FTZ R4, R73, R104 ;  /* 0x0000006849047220 */ /* 0x004fe20000410000 */
[----:B------:R-:W-:Y:S01]  /*12910*/  MOV R104, R13 ;  /* 0x0000000d00687202 */ /* 0x000fe20000000f00 */
[----:B------:R-:W-:Y:S01]  /*12920*/  FMUL.FTZ R13, R68, R113 ;  /* 0x00000071440d7220 */ /* 0x000fe20000410000 */
[----:B------:R-:W-:Y:S02]  /*12930*/  MOV R113, R87 ;  /* 0x0000005700717202 */ /* 0x000fe40000000f00 */
[----:B------:R-:W2:Y:S01]  /*12940*/  LDSM.16.MT88.4 R84, [R209+0x900] ;  /* 0x00090000d154783b */ /* 0x000ea20000004200 */
[----:B------:R-:W-:Y:S01]  /*12950*/  F2FP.BF16.PACK_AB R67, R104, R108 ;  /* 0x0000006c6843723e */ /* 0x000fe200000010ff */
[-C--:B-1----:R-:W-:Y:S08]  /*12960*/  HMMA.16816.F32.BF16 R4, R76, R20.reuse, R4 ;  /* 0x000000144c04723c */ /* 0x082ff00000041804 */
[C---:B------:R-:W-:Y:S07]  /*12970*/  HMMA.16816.F32.BF16 R8, R64.reuse, R20, R8 ;  /* 0x000000144008723c */ /* 0x040fee0000041808 */
[----:B------:R-:W-:Y:S01]  /*12980*/  FFMA.FTZ R20, R26, c[0x0][0x2d0], -R2 ;  /* 0x0000b4001a147a23 */ /* 0x000fe20000010802 */
[-C--:B------:R-:W-:Y:S03]  /*12990*/  HMMA.16816.F32.BF16 R12, R64, R22.reuse, R12 ;  /* 0x00000016400c723c */ /* 0x080fe6000004180c */
[----:B------:R1:W4:Y:S01]  /*129a0*/  MUFU.EX2 R93, R20 ;  /* 0x00000014005d7308 */ /* 0x0003220000000800 */
[----:B------:R-:W-:Y:S01]  /*129b0*/  FMUL.FTZ R26, R0, R126 ;  /* 0x0000007e001a7220 */ /* 0x000fe20000410000 */
[----:B---3--:R-:W-:Y:S01]  /*129c0*/  MOV R126, R92 ;  /* 0x0000005c007e7202 */ /* 0x008fe20000000f00 */
[----:B------:R-:W-:Y:S02]  /*129d0*/  FFMA.FTZ R92, R199, c[0x0][0x2d0], -R98 ;  /* 0x0000b400c75c7a23 */ /* 0x000fe40000010862 */
[C---:B------:R-:W-:Y:S04]  /*129e0*/  HMMA.16816.F32.BF16 R16, R76.reuse, R22, R16 ;  /* 0x000000164c10723c */ /* 0x040fe80000041810 */
[----:B------:R-:W-:Y:S03]  /*129f0*/  FMUL.FTZ R21, R73, R121 ;  /* 0x0000007949157220 */ /* 0x000fe60000410000 */
[C---:B------:R-:W-:Y:S01]  /*12a00*/  FMUL.FTZ R22, R69.reuse, R122 ;  /* 0x0000007a45167220 */ /* 0x040fe20000410000 */
[----:B------:R-:W-:Y:S01]  /*12a10*/  MOV R122, R94 ;  /* 0x0000005e007a7202 */ /* 0x000fe20000000f00 */
[----:B------:R-:W-:Y:S03]  /*12a20*/  FMUL.FTZ R23, R69, R123 ;  /* 0x0000007b45177220 */ /* 0x000fe60000410000 */
[----:B-1----:R-:W-:Y:S01]  /*12a30*/  FMUL.FTZ R20, R73, R120 ;  /* 0x0000007849147220 */ /* 0x002fe20000410000 */
[----:B----4-:R-:W-:Y:S01]  /*12a40*/  MOV R123, R93 ;  /* 0x0000005d007b7202 */ /* 0x010fe20000000f00 */
[----:B------:R1:W-:Y:S05]  /*12a50*/  MUFU.EX2 R120, R60 ;  /* 0x0000003c00787308 */ /* 0x0003ea0000000800 */
[-C--:B------:R-:W-:Y:S08]  /*12a60*/  HMMA.16816.F32.BF16 R20, R76, R36.reuse, R20 ;  /* 0x000000244c14723c */ /* 0x080ff00000041814 */
[C---:B------:R-:W-:Y:S07]  /*12a70*/  HMMA.16816.F32.BF16 R24, R64.reuse, R36, R24 ;  /* 0x000000244018723c */ /* 0x040fee0000041818 */
[----:B------:R-:W-:Y:S01]  /*12a80*/  FFMA.FTZ R36, R187, c[0x0][0x2d0], -R2 ;  /* 0x0000b400bb247a23 */ /* 0x000fe20000010802 */
[-C--:B------:R-:W-:Y:S03]  /*12a90*/  HMMA.16816.F32.BF16 R28, R64, R38.reuse, R28 ;  /* 0x00000026401c723c */ /* 0x080fe6000004181c */
[----:B------:R3:W4:Y:S01]  /*12aa0*/  MUFU.EX2 R50, R36 ;  /* 0x0000002400327308 */ /* 0x0007220000000800 */
[----:B-1----:R-:W-:Y:S02]  /*12ab0*/  FMUL.FTZ R60, R68, R160 ;  /* 0x000000a0443c7220 */ /* 0x002fe40000410000 */
[----:B------:R-:W5:Y:S01]  /*12ac0*/  LDL.LU R160, [R1+0x14] ;  /* 0x0000140001a07983 */ /* 0x000f620000300800 */
[----:B------:R-:W-:Y:S01]  /*12ad0*/  FMUL.FTZ R37, R73, R137 ;  /* 0x0000008949257220 */ /* 0x000fe20000410000 */
[C---:B------:R-:W-:Y:S05]  /*12ae0*/  HMMA.16816.F32.BF16 R32, R76.reuse, R38, R32 ;  /* 0x000000264c20723c */ /* 0x040fea0000041820 */
[----:B------:R1:W-:Y:S02]  /*12af0*/  MUFU.EX2 R137, R92 ;  /* 0x0000005c00897308 */ /* 0x0003e40000000800 */
[C---:B------:R-:W-:Y:S02]  /*12b00*/  FMUL.FTZ R38, R69.reuse, R138 ;  /* 0x0000008a45267220 */ /* 0x040fe40000410000 */
[----:B------:R-:W-:Y:S06]  /*12b10*/  FMUL.FTZ R39, R69, R139 ;  /* 0x0000008b45277220 */ /* 0x000fec0000410000 */
[----:B------:R2:W-:Y:S01]  /*12b20*/  MUFU.EX2 R138, R56 ;  /* 0x00000038008a7308 */ /* 0x0005e20000000800 */
[----:B---3--:R-:W-:Y:S01]  /*12b30*/  FMUL.FTZ R36, R73, R136 ;  /* 0x0000008849247220 */ /* 0x008fe20000410000 */
[----:B----4-:R-:W-:Y:S01]  /*12b40*/  MOV R149, R50 ;  /* 0x0000003200957202 */ /* 0x010fe20000000f00 */
[C---:B------:R-:W-:Y:S01]  /*12b50*/  FMUL.FTZ R50, R69.reuse, R150 ;  /* 0x0000009645327220 */ /* 0x040fe20000410000 */
[----:B------:R-:W-:Y:S01]  /*12b60*/  MOV R150, R51 ;  /* 0x0000003300967202 */ /* 0x000fe20000000f00 */
[----:B------:R-:W-:Y:S01]  /*12b70*/  FMUL.FTZ R51, R69, R151 ;  /* 0x0000009745337220 */ /* 0x000fe20000410000 */
[----:B------:R-:W-:Y:S02]  /*12b80*/  MOV R151, R100 ;  /* 0x0000006400977202 */ /* 0x000fe40000000f00 */
[-C--:B------:R-:W-:Y:S01]  /*12b90*/  HMMA.16816.F32.BF16 R36, R76, R52.reuse, R36 ;  /* 0x000000344c24723c */ /* 0x080fe20000041824 */
[----:B-1----:R-:W1:Y:S02]  /*12ba0*/  LDSM.16.MT88.4 R92, [R210+0x900] ;  /* 0x00090000d25c783b */ /* 0x002e640000004200 */
[----:B------:R-:W-:Y:S01]  /*12bb0*/  MOV R100, R62 ;  /* 0x0000003e00647202 */ /* 0x000fe20000000f00 */
[----:B------:R-:W-:Y:S04]  /*12bc0*/  FMUL.FTZ R62, R0, R162 ;  /* 0x000000a2003e7220 */ /* 0x000fe80000410000 */
[C---:B------:R-:W-:Y:S04]  /*12bd0*/  HMMA.16816.F32.BF16 R40, R64.reuse, R52, R40 ;  /* 0x000000344028723c */ /* 0x040fe80000041828 */
[----:B--2---:R-:W-:Y:S03]  /*12be0*/  FMUL.FTZ R56, R68, R156 ;  /* 0x0000009c44387220 */ /* 0x004fe60000410000 */
[--C-:B------:R-:W-:Y:S01]  /*12bf0*/  FFMA.FTZ R52, R192, c[0x0][0x2d0], -R97.reuse ;  /* 0x0000b400c0347a23 */ /* 0x100fe20000010861 */
[-C--:B------:R-:W-:Y:S03]  /*12c00*/  HMMA.16816.F32.BF16 R44, R64, R54.reuse, R44 ;  /* 0x00000036402c723c */ /* 0x080fe6000004182c */
[----:B------:R2:W-:Y:S01]  /*12c10*/  MUFU.EX2 R139, R52 ;  /* 0x00000034008b7308 */ /* 0x0005e20000000800 */
[----:B------:R-:W-:Y:S04]  /*12c20*/  FMUL.FTZ R53, R73, R153 ;  /* 0x0000009949357220 */ /* 0x000fe80000410000 */
[C---:B------:R-:W-:Y:S07]  /*12c30*/  HMMA.16816.F32.BF16 R48, R76.reuse, R54, R48 ;  /* 0x000000364c30723c */ /* 0x040fee0000041830 */
[C---:B------:R-:W-:Y:S02]  /*12c40*/  FMUL.FTZ R54, R69.reuse, R154 ;  /* 0x0000009a45367220 */ /* 0x040fe40000410000 */
[----:B------:R-:W-:Y:S03]  /*12c50*/  FMUL.FTZ R55, R69, R155 ;  /* 0x0000009b45377220 */ /* 0x000fe60000410000 */
[----:B--2---:R-:W-:Y:S07]  /*12c60*/  FMUL.FTZ R52, R73, R152 ;  /* 0x0000009849347220 */ /* 0x004fee0000410000 */
[-C--:B------:R-:W-:Y:S08]  /*12c70*/  HMMA.16816.F32.BF16 R52, R76, R80.reuse, R52 ;  /* 0x000000504c34723c */ /* 0x080ff00000041834 */
[C---:B------:R-:W-:Y:S07]  /*12c80*/  HMMA.16816.F32.BF16 R56, R64.reuse, R80, R56 ;  /* 0x000000504038723c */ /* 0x040fee0000041838 */
[----:B------:R-:W-:Y:S01]  /*12c90*/  FFMA.FTZ R80, R191, c[0x0][0x2d0], -R96 ;  /* 0x0000b400bf507a23 */ /* 0x000fe20000010860 */
[-C--:B------:R-:W-:Y:S03]  /*12ca0*/  HMMA.16816.F32.BF16 R60, R64, R82.reuse, R60 ;  /* 0x00000052403c723c */ /* 0x080fe6000004183c */
[----:B------:R2:W3:Y:S01]  /*12cb0*/  MUFU.EX2 R132, R80 ;  /* 0x0000005000847308 */ /* 0x0004e20000000800 */
[----:B------:R-:W-:Y:S03]  /*12cc0*/  F2FP.BF16.PACK_AB R81, R128, R123 ;  /* 0x0000007b8051723e */ /* 0x000fe600000010ff */
[C---:B------:R-:W-:Y:S02]  /*12cd0*/  FMUL.FTZ R64, R73.reuse, R164 ;  /* 0x000000a449407220 */ /* 0x040fe40000410000 */
[----:B------:R-:W-:Y:S03]  /*12ce0*/  FMUL.FTZ R65, R73, R165 ;  /* 0x000000a549417220 */ /* 0x000fe60000410000 */
[C---:B------:R-:W-:Y:S02]  /*12cf0*/  FMUL.FTZ R66, R69.reuse, R166 ;  /* 0x000000a645427220 */ /* 0x040fe40000410000 */
[----:B------:R-:W-:Y:S07]  /*12d00*/  FMUL.FTZ R67, R69, R167 ;  /* 0x000000a745437220 */ /* 0x000fee0000410000 */
[----:B------:R-:W-:Y:S04]  /*12d10*/  HMMA.16816.F32.BF16 R64, R76, R82, R64 ;  /* 0x000000524c40723c */ /* 0x000fe80000041840 */
[--C-:B--2---:R-:W-:Y:S03]  /*12d20*/  FFMA.FTZ R80, R193, c[0x0][0x2d0], -R97.reuse ;  /* 0x0000b400c1507a23 */ /* 0x104fe60000010861 */
[----:B------:R-:W-:Y:S02]  /*12d30*/  F2FP.BF16.PACK_AB R78, R148, R127 ;  /* 0x0000007f944e723e */ /* 0x000fe400000010ff */
[----:B------:R-:W-:Y:S01]  /*12d40*/  F2FP.BF16.PACK_AB R79, R126, R151 ;  /* 0x000000977e4f723e */ /* 0x000fe200000010ff */
[----:B------:R2:W-:Y:S02]  /*12d50*/  MUFU.EX2 R121, R80 ;  /* 0x0000005000797308 */ /* 0x0005e40000000800 */
[----:B------:R-:W-:Y:S02]  /*12d60*/  F2FP.BF16.PACK_AB R76, R131, R124 ;  /* 0x0000007c834c723e */ /* 0x000fe400000010ff */
[----:B------:R-:W-:Y:S02]  /*12d70*/  F2FP.BF16.PACK_AB R77, R130, R110 ;  /* 0x0000006e824d723e */ /* 0x000fe400000010ff */
[----:B------:R-:W-:Y:S02]  /*12d80*/  F2FP.BF16.PACK_AB R82, R125, R150 ;  /* 0x000000967d52723e */ /* 0x000fe400000010ff */
[----:B------:R-:W-:Y:S03]  /*12d90*/  F2FP.BF16.PACK_AB R83, R115, R149 ;  /* 0x000000957353723e */ /* 0x000fe600000010ff */
[-C--:B------:R-:W-:Y:S03]  /*12da0*/  HMMA.16816.F32.BF16 R4, R76, R84.reuse, R4 ;  /* 0x000000544c04723c */ /* 0x080fe60000041804 */
[--C-:B--2---:R-:W-:Y:S04]  /*12db0*/  FFMA.FTZ R80, R195, c[0x0][0x2d0], -R97.reuse ;  /* 0x0000b400c3507a23 */ /* 0x104fe80000010861 */
[----:B------:R2:W4:Y:S02]  /*12dc0*/  MUFU.EX2 R133, R80 ;  /* 0x0000005000857308 */ /* 0x0005240000000800 */
[----:B--2---:R-:W-:Y:S07]  /*12dd0*/  F2FP.BF16.PACK_AB R80, R129, R122 ;  /* 0x0000007a8150723e */ /* 0x004fee00000010ff */
[C---:B------:R-:W-:Y:S07]  /*12de0*/  HMMA.16816.F32.BF16 R8, R80.reuse, R84, R8 ;  /* 0x000000545008723c */ /* 0x040fee0000041808 */
[----:B------:R-:W-:Y:S01]  /*12df0*/  FFMA.FTZ R84, R198, c[0x0][0x2d0], -R98 ;  /* 0x0000b400c6547a23 */ /* 0x000fe20000010862 */
[-C--:B------:R-:W-:Y:S03]  /*12e00*/  HMMA.16816.F32.BF16 R12, R80, R86.reuse, R12 ;  /* 0x00000056500c723c */ /* 0x080fe6000004180c */
[----:B------:R2:W-:Y:S05]  /*12e10*/  MUFU.EX2 R143, R84 ;  /* 0x00000054008f7308 */ /* 0x0005ea0000000800 */
[C---:B------:R-:W-:Y:S08]  /*12e20*/  HMMA.16816.F32.BF16 R16, R76.reuse, R86, R16 ;  /* 0x000000564c10723c */ /* 0x040ff00000041810 */
[-C--:B------:R-:W-:Y:S08]  /*12e30*/  HMMA.16816.F32.BF16 R20, R76, R88.reuse, R20 ;  /* 0x000000584c14723c */ /* 0x080ff00000041814 */
[C---:B------:R-:W-:Y:S04]  /*12e40*/  HMMA.16816.F32.BF16 R24, R80.reuse, R88, R24 ;  /* 0x000000585018723c */ /* 0x040fe80000041818 */
[----:B--2---:R-:W-:Y:S03]  /*12e50*/  FFMA.FTZ R84, R203, c[0x0][0x2d0], -R2 ;  /* 0x0000b400cb547a23 */ /* 0x004fe60000010802 */
[----:B------:R-:W-:Y:S01]  /*12e60*/  FFMA.FTZ R88, R206, c[0x0][0x2d0], -R98 ;  /* 0x0000b400ce587a23 */ /* 0x000fe20000010862 */
[-C--:B------:R-:W-:Y:S01]  /*12e70*/  HMMA.16816.F32.BF16 R28, R80, R90.reuse, R28 ;  /* 0x0000005a501c723c */ /* 0x080fe2000004181c */
[----:B------:R2:W-:Y:S03]  /*12e80*/  MUFU.EX2 R136, R84 ;  /* 0x0000005400887308 */ /* 0x0005e60000000800 */
[----:B---3--:R-:W-:Y:S02]  /*12e90*/  MOV R206, R132 ;  /* 0x0000008400ce7202 */ /* 0x008fe40000000f00 */
[----:B------:R-:W-:Y:S02]  /*12ea0*/  MOV R132, R100 ;  /* 0x0000006400847202 */ /* 0x000fe40000000f00 */
[C---:B------:R-:W-:Y:S03]  /*12eb0*/  HMMA.16816.F32.BF16 R32, R76.reuse, R90, R32 ;  /* 0x0000005a4c20723c */ /* 0x040fe60000041820 */
[----:B------:R3:W-:Y:S05]  /*12ec0*/  MUFU.EX2 R203, R88 ;  /* 0x0000005800cb7308 */ /* 0x0007ea0000000800 */
[-C--:B-1----:R-:W-:Y:S08]  /*12ed0*/  HMMA.16816.F32.BF16 R36, R76, R92.reuse, R36 ;  /* 0x0000005c4c24723c */ /* 0x082ff00000041824 */
[C---:B------:R-:W-:Y:S04]  /*12ee0*/  HMMA.16816.F32.BF16 R40, R80.reuse, R92, R40 ;  /* 0x0000005c5028723c */ /* 0x040fe80000041828 */
[--C-:B--2---:R-:W-:Y:S01]  /*12ef0*/  FFMA.FTZ R84, R205, c[0x0][0x2d0], -R2.reuse ;  /* 0x0000b400cd547a23 */ /* 0x104fe20000010802 */
[----:B----4-:R-:W-:Y:S02]  /*12f00*/  MOV R205, R133 ;  /* 0x0000008500cd7202 */ /* 0x010fe40000000f00 */
[--C-:B------:R-:W-:Y:S01]  /*12f10*/  FFMA.FTZ R92, R230, c[0x0][0x2d0], -R97.reuse ;  /* 0x0000b400e65c7a23 */ /* 0x100fe20000010861 */
[-C--:B------:R-:W-:Y:S01]  /*12f20*/  HMMA.16816.F32.BF16 R44, R80, R94.reuse, R44 ;  /* 0x0000005e502c723c */ /* 0x080fe2000004182c */
[----:B------:R1:W2:Y:S03]  /*12f30*/  MUFU.EX2 R142, R84 ;  /* 0x00000054008e7308 */ /* 0x0002a60000000800 */
[----:B---3--:R-:W-:Y:S01]  /*12f40*/  FFMA.FTZ R88, R229, c[0x0][0x2d0], -R2 ;  /* 0x0000b400e5587a23 */ /* 0x008fe20000010802 */
[----:B------:R-:W-:Y:S02]  /*12f50*/  MOV R229, R121 ;  /* 0x0000007900e57202 */ /* 0x000fe40000000f00 */
[----:B------:R-:W-:Y:S01]  /*12f60*/  MOV R121, R101 ;  /* 0x0000006500797202 */ /* 0x000fe20000000f00 */
[C---:B------:R-:W-:Y:S03]  /*12f70*/  HMMA.16816.F32.BF16 R48, R76.reuse, R94, R48 ;  /* 0x0000005e4c30723c */ /* 0x040fe60000041830 */
[----:B------:R3:W-:Y:S01]  /*12f80*/  MUFU.EX2 R140, R88 ;  /* 0x00000058008c7308 */ /* 0x0007e20000000800 */
[----:B------:R-:W-:Y:S02]  /*12f90*/  MOV R230, R118 ;  /* 0x0000007600e67202 */ /* 0x000fe40000000f00 */
[----:B------:R-:W-:Y:S07]  /*12fa0*/  MOV R118, R185 ;  /* 0x000000b900767202 */ /* 0x000fee0000000f00 */
[----:B------:R4:W-:Y:S01]  /*12fb0*/  MUFU.EX2 R146, R92 ;  /* 0x0000005c00927308 */ /* 0x0009e20000000800 */
[----:B-1----:R-:W-:Y:S09]  /*12fc0*/  FFMA.FTZ R84, R202, c[0x0][0x2d0], -R98 ;  /* 0x0000b400ca547a23 */ /* 0x002ff20000010862 */
[----:B------:R1:W1:Y:S01]  /*12fd0*/  MUFU.EX2 R141, R84 ;  /* 0x00000054008d7308 */ /* 0x0002620000000800 */
[----:B---3--:R-:W-:Y:S01]  /*12fe0*/  FFMA.FTZ R88, R231, c[0x0][0x2d0], -R2 ;  /* 0x0000b400e7587a23 */ /* 0x008fe20000010802 */
[----:B------:R-:W-:Y:S02]  /*12ff0*/  MOV R231, R120 ;  /* 0x0000007800e77202 */ /* 0x000fe40000000f00 */
[----:B------:R-:W-:Y:S06]  /*13000*/  MOV R120, R103 ;  /* 0x0000006700787202 */ /* 0x000fec0000000f00 */
[----:B------:R3:W2:Y:S01]  /*13010*/  MUFU.EX2 R202, R88 ;  /* 0x0000005800ca7308 */ /* 0x0006a20000000800 */
[--C-:B----4-:R-:W-:Y:S01]  /*13020*/  FFMA.FTZ R92, R232, c[0x0][0x2d0], -R97.reuse ;  /* 0x0000b400e85c7a23 */ /* 0x110fe20000010861 */
[----:B------:R-:W-:Y:S08]  /*13030*/  MOV R232, R115 ;  /* 0x0000007300e87202 */ /* 0x000ff00000000f00 */
[----:B------:R4:W-:Y:S01]  /*13040*/  MUFU.EX2 R199, R92 ;  /* 0x0000005c00c77308 */ /* 0x0009e20000000800 */
[----:B-1----:R-:W1:Y:S01]  /*13050*/  LDSM.16.MT88.4 R84, [R211+0x900] ;  /* 0x00090000d354783b */ /* 0x002e620000004200 */
[--C-:B---3--:R-:W-:Y:S08]  /*13060*/  FFMA.FTZ R88, R201, c[0x0][0x2d0], -R96.reuse ;  /* 0x0000b400c9587a23 */ /* 0x108ff00000010860 */
[----:B------:R3:W-:Y:S01]  /*13070*/  MUFU.EX2 R147, R88 ;  /* 0x0000005800937308 */ /* 0x0007e20000000800 */
[----:B----4-:R-:W-:Y:S01]  /*13080*/  FFMA.FTZ R92, R207, c[0x0][0x2d0], -R97 ;  /* 0x0000b400cf5c7a23 */ /* 0x010fe20000010861 */
[----:B------:R-:W-:Y:S02]  /*13090*/  MOV R207, R126 ;  /* 0x0000007e00cf7202 */ /* 0x000fe40000000f00 */
[----:B------:R-:W4:Y:S01]  /*130a0*/  LDL.LU R126, [R1+0x18] ;  /* 0x00001800017e7983 */ /* 0x000f220000300800 */
[--C-:B---3--:R-:W-:Y:S01]  /*130b0*/  FFMA.FTZ R88, R204, c[0x0][0x2d0], -R96.reuse ;  /* 0x0000b400cc587a23 */ /* 0x108fe20000010860 */
[----:B------:R-:W-:Y:S01]  /*130c0*/  MOV R204, R119 ;  /* 0x0000007700cc7202 */ /* 0x000fe20000000f00 */
[-C--:B-1----:R-:W-:Y:S03]  /*130d0*/  HMMA.16816.F32.BF16 R52, R76, R84.reuse, R52 ;  /* 0x000000544c34723c */ /* 0x082fe60000041834 */
[----:B------:R1:W-:Y:S01]  /*130e0*/  MUFU.EX2 R201, R88 ;  /* 0x0000005800c97308 */ /* 0x0003e20000000800 */
[----:B------:R-:W-:Y:S04]  /*130f0*/  MOV R119, R168 ;  /* 0x000000a800777202 */ /* 0x000fe80000000f00 */
[----:B------:R-:W-:Y:S01]  /*13100*/  MOV R161, R119 ;  /* 0x0000007700a17202 */ /* 0x000fe20000000f00 */
[C---:B------:R-:W-:Y:S04]  /*13110*/  HMMA.16816.F32.BF16 R56, R80.reuse, R84, R56 ;  /* 0x000000545038723c */ /* 0x040fe80000041838 */
[----:B-----5:R-:W-:Y:S03]  /*13120*/  FFMA.FTZ R73, R73, R160, R161 ;  /* 0x000000a049497223 */ /* 0x020fe600000100a1 */
[--C-:B------:R-:W-:Y:S01]  /*13130*/  FFMA.FTZ R84, R197, c[0x0][0x2d0], -R96.reuse ;  /* 0x0000b400c5547a23 */ /* 0x100fe20000010860 */
[-C--:B------:R-:W-:Y:S03]  /*13140*/  HMMA.16816.F32.BF16 R60, R80, R86.reuse, R60 ;  /* 0x00000056503c723c */ /* 0x080fe6000004183c */
[----:B------:R3:W-:Y:S04]  /*13150*/  MUFU.EX2 R198, R84 ;  /* 0x0000005400c67308 */ /* 0x0007e80000000800 */
[----:B------:R-:W-:Y:S01]  /*13160*/  FFMA.FTZ R80, R196, c[0x0][0x2d0], -R96 ;  /* 0x0000b400c4507a23 */ /* 0x000fe20000010860 */
[----:B------:R-:W-:Y:S01]  /*13170*/  HMMA.16816.F32.BF16 R64, R76, R86, R64 ;  /* 0x000000564c40723c */ /* 0x000fe20000041840 */
[----:B-1----:R-:W1:Y:S03]  /*13180*/  LDSM.16.MT88.4 R88, [R209+0x1100] ;  /* 0x00110000d158783b */ /* 0x002e660000004200 */
[----:B--2---:R-:W-:Y:S01]  /*13190*/  F2FP.BF16.PACK_AB R81, R142, R136 ;  /* 0x000000888e51723e */ /* 0x004fe200000010ff */
[----:B------:R2:W-:Y:S01]  /*131a0*/  MUFU.EX2 R197, R80 ;  /* 0x0000005000c57308 */ /* 0x0005e20000000800 */
[----:B------:R-:W-:Y:S02]  /*131b0*/  F2FP.BF16.PACK_AB R82, R203, R141 ;  /* 0x0000008dcb52723e */ /* 0x000fe400000010ff */
[----:B------:R-:W-:Y:S04]  /*131c0*/  F2FP.BF16.PACK_AB R76, R204, R230 ;  /* 0x000000e6cc4c723e */ /* 0x000fe800000010ff */
[----:B------:R-:W-:Y:S02]  /*131d0*/  F2FP.BF16.PACK_AB R77, R138, R139 ;  /* 0x0000008b8a4d723e */ /* 0x000fe400000010ff */
[----:B------:R-:W-:Y:S01]  /*131e0*/  F2FP.BF16.PACK_AB R78, R206, R231 ;  /* 0x000000e7ce4e723e */ /* 0x000fe200000010ff */
[----:B------:R5:W-:Y:S01]  /*131f0*/  MUFU.EX2 R196, R92 ;  /* 0x0000005c00c47308 */ /* 0x000be20000000800 */
[----:B------:R-:W-:Y:S02]  /*13200*/  F2FP.BF16.PACK_AB R79, R205, R229 ;  /* 0x000000e5cd4f723e */ /* 0x000fe400000010ff */
[----:B------:R-:W-:Y:S01]  /*13210*/  F2FP.BF16.PACK_AB R83, R202, R140 ;  /* 0x0000008cca53723e */ /* 0x000fe200000010ff */
[----:B---3--:R-:W3:Y:S01]  /*13220*/  LDSM.16.MT88.4 R84, [R212+0x1100] ;  /* 0x00110000d454783b */ /* 0x008ee20000004200 */
[--C-:B--2---:R-:W-:Y:S01]  /*13230*/  FFMA.FTZ R80, R200, c[0x0][0x2d0], -R97.reuse ;  /* 0x0000b400c8507a23 */ /* 0x104fe20000010861 */
[----:B------:R-:W-:Y:S04]  /*13240*/  MOV R200, R125 ;  /* 0x0000007d00c87202 */ /* 0x000fe80000000f00 */
[----:B------:R2:W-:Y:S02]  /*13250*/  MUFU.EX2 R195, R80 ;  /* 0x0000005000c37308 */ /* 0x0005e40000000800 */
[----:B-----5:R-:W5:Y:S01]  /*13260*/  LDSM.16.MT88.4 R92, [R210+0x1100] ;  /* 0x00110000d25c783b */ /* 0x020f620000004200 */
[-C--:B-1----:R-:W-:Y:S03]  /*13270*/  HMMA.16816.F32.BF16 R4, R76, R88.reuse, R4 ;  /* 0x000000584c04723c */ /* 0x082fe60000041804 */
[----:B--2---:R-:W-:Y:S07]  /*13280*/  F2FP.BF16.PACK_AB R80, R143, R137 ;  /* 0x000000898f50723e */ /* 0x004fee00000010ff */
[C---:B------:R-:W-:Y:S07]  /*13290*/  HMMA.16816.F32.BF16 R8, R80.reuse, R88, R8 ;  /* 0x000000585008723c */ /* 0x040fee0000041808 */
[--C-:B------:R-:W-:Y:S01]  /*132a0*/  FFMA.FTZ R88, R235, c[0x0][0x2d0], -R98.reuse ;  /* 0x0000b400eb587a23 */ /* 0x100fe20000010862 */
[-C--:B------:R-:W-:Y:S03]  /*132b0*/  HMMA.16816.F32.BF16 R12, R80, R90.reuse, R12 ;  /* 0x0000005a500c723c */ /* 0x080fe6000004180c */
[----:B------:R1:W-:Y:S01]  /*132c0*/  MUFU.EX2 R145, R88 ;  /* 0x0000005800917308 */ /* 0x0003e20000000800 */
[----:B------:R-:W-:Y:S02]  /*132d0*/  MOV R235, R127 ;  /* 0x0000007f00eb7202 */ /* 0x000fe40000000f00 */
[----:B------:R-:W-:Y:S02]  /*132e0*/  MOV R127, R120 ;  /* 0x00000078007f7202 */ /* 0x000fe40000000f00 */
[C---:B------:R-:W-:Y:S04]  /*132f0*/  HMMA.16816.F32.BF16 R16, R76.reuse, R90, R16 ;  /* 0x0000005a4c10723c */ /* 0x040fe80000041810 */
[----:B------:R-:W-:Y:S04]  /*13300*/  MOV R120, R116 ;  /* 0x0000007400787202 */ /* 0x000fe80000000f00 */
[-C--:B---3--:R-:W-:Y:S08]  /*13310*/  HMMA.16816.F32.BF16 R20, R76, R84.reuse, R20 ;  /* 0x000000544c14723c */ /* 0x088ff00000041814 */
[C---:B------:R-:W-:Y:S04]  /*13320*/  HMMA.16816.F32.BF16 R24, R80.reuse, R84, R24 ;  /* 0x000000545018723c */ /* 0x040fe80000041818 */
[--C-:B-1----:R-:W-:Y:S01]  /*13330*/  FFMA.FTZ R88, R237, c[0x0][0x2d0], -R98.reuse ;  /* 0x0000b400ed587a23 */ /* 0x102fe20000010862 */
[----:B------:R-:W-:Y:S02]  /*13340*/  MOV R237, R121 ;  /* 0x0000007900ed7202 */ /* 0x000fe40000000f00 */
[----:B------:R-:W-:Y:S01]  /*13350*/  FFMA.FTZ R84, R241, c[0x0][0x2d0], -R98 ;  /* 0x0000b400f1547a23 */ /* 0x000fe20000010862 */
[-C--:B------:R-:W-:Y:S01]  /*13360*/  HMMA.16816.F32.BF16 R28, R80, R86.reuse, R28 ;  /* 0x00000056501c723c */ /* 0x080fe2000004181c */
[----:B------:R1:W-:Y:S03]  /*13370*/  MUFU.EX2 R194, R88 ;  /* 0x0000005800c27308 */ /* 0x0003e60000000800 */
[----:B------:R-:W-:Y:S02]  /*13380*/  MOV R241, R235 ;  /* 0x000000eb00f17202 */ /* 0x000fe40000000f00 */
[----:B------:R-:W-:Y:S02]  /*13390*/  MOV R235, R148 ;  /* 0x0000009400eb7202 */ /* 0x000fe40000000f00 */
[C---:B------:R-:W-:Y:S03]  /*133a0*/  HMMA.16816.F32.BF16 R32, R76.reuse, R86, R32 ;  /* 0x000000564c20723c */ /* 0x040fe60000041820 */
[----:B------:R2:W-:Y:S05]  /*133b0*/  MUFU.EX2 R191, R84 ;  /* 0x0000005400bf7308 */ /* 0x0005ea0000000800 */
[-C--:B-----5:R-:W-:Y:S08]  /*133c0*/  HMMA.16816.F32.BF16 R36, R76, R92.reuse, R36 ;  /* 0x0000005c4c24723c */ /* 0x0a0ff00000041824 */
[C---:B------:R-:W-:Y:S04]  /*133d0*/  HMMA.16816.F32.BF16 R40, R80.reuse, R92, R40 ;  /* 0x0000005c5028723c */ /* 0x040fe80000041828 */
[----:B-1----:R-:W-:Y:S01]  /*133e0*/  FFMA.FTZ R88, R239, c[0x0][0x2d0], -R2 ;  /* 0x0000b400ef587a23 */ /* 0x002fe20000010802 */
[----:B------:R-:W-:Y:S02]  /*133f0*/  MOV R239, R150 ;  /* 0x0000009600ef7202 */ /* 0x000fe40000000f00 */
[----:B------:R-:W-:Y:S01]  /*13400*/  FFMA.FTZ R92, R245, c[0x0][0x2d0], -R96 ;  /* 0x0000b400f55c7a23 */ /* 0x000fe20000010860 */
[-C--:B------:R-:W-:Y:S01]  /*13410*/  HMMA.16816.F32.BF16 R44, R80, R94.reuse, R44 ;  /* 0x0000005e502c723c */ /* 0x080fe2000004182c */
[----:B------:R1:W-:Y:S03]  /*13420*/  MUFU.EX2 R144, R88 ;  /* 0x0000005800907308 */ /* 0x0003e60000000800 */
[----:B--2---:R-:W-:Y:S01]  /*13430*/  FFMA.FTZ R84, R243, c[0x0][0x2d0], -R98 ;  /* 0x0000b400f3547a23 */ /* 0x004fe20000010862 */
[----:B------:R-:W-:Y:S02]  /*13440*/  MOV R245, R108 ;  /* 0x0000006c00f57202 */ /* 0x000fe40000000f00 */
[----:B------:R-:W-:Y:S01]  /*13450*/  MOV R243, R123 ;  /* 0x0000007b00f37202 */ /* 0x000fe20000000f00 */
[C---:B------:R-:W-:Y:S03]  /*13460*/  HMMA.16816.F32.BF16 R48, R76.reuse, R94, R48 ;  /* 0x0000005e4c30723c */ /* 0x040fe60000041830 */
[----:B------:R2:W-:Y:S01]  /*13470*/  MUFU.EX2 R192, R84 ;  /* 0x0000005400c07308 */ /* 0x0005e20000000800 */
[----:B------:R-:W-:Y:S09]  /*13480*/  MOV R123, R114 ;  /* 0x00000072007b7202 */ /* 0x000ff20000000f00 */
[----:B------:R3:W-:Y:S01]  /*13490*/  MUFU.EX2 R190, R92 ;  /* 0x0000005c00be7308 */ /* 0x0007e20000000800 */
[--C-:B-1----:R-:W-:Y:S01]  /*134a0*/  FFMA.FTZ R88, R240, c[0x0][0x2d0], -R2.reuse ;  /* 0x0000b400f0587a23 */ /* 0x102fe20000010802 */
[----:B------:R-:W-:Y:S08]  /*134b0*/  MOV R240, R151 ;  /* 0x0000009700f07202 */ /* 0x000ff00000000f00 */
[----:B------:R1:W5:Y:S01]  /*134c0*/  MUFU.EX2 R193, R88 ;  /* 0x0000005800c17308 */ /* 0x0003620000000800 */
        /* <DEDUP_REMOVED lines=8> */
[----:B--2---:R-:W-:Y:S01]  /*13550*/  FFMA.FTZ R84, R248, c[0x0][0x2d0], -R2 ;  /* 0x0000b400f8547a23 */ /* 0x004fe20000010802 */
[----:B------:R-:W-:Y:S07]  /*13560*/  MOV R248, R110 ;  /* 0x0000006e00f87202 */ /* 0x000fee0000000f00 */
[----:B------:R2:W1:Y:S01]  /*13570*/  MUFU.EX2 R154, R84 ;  /* 0x00000054009a7308 */ /* 0x0004620000000800 */
[--C-:B---3--:R-:W-:Y:S09]  /*13580*/  FFMA.FTZ R92, R242, c[0x0][0x2d0], -R97.reuse ;  /* 0x0000b400f25c7a23 */ /* 0x108ff20000010861 */
[----:B------:R3:W-:Y:S01]  /*13590*/  MUFU.EX2 R186, R92 ;  /* 0x0000005c00ba7308 */ /* 0x0007e20000000800 */
[--C-:B--2---:R-:W-:Y:S01]  /*135a0*/  FFMA.FTZ R84, R238, c[0x0][0x2d0], -R96.reuse ;  /* 0x0000b400ee547a23 */ /* 0x104fe20000010860 */
[----:B------:R-:W-:Y:S01]  /*135b0*/  MOV R238, R107 ;  /* 0x0000006b00ee7202 */ /* 0x000fe20000000f00 */
[-C--:B-1----:R-:W-:Y:S07]  /*135c0*/  HMMA.16816.F32.BF16 R52, R76, R88.reuse, R52 ;  /* 0x000000584c34723c */ /* 0x082fee0000041834 */
[----:B------:R1:W-:Y:S01]  /*135d0*/  MUFU.EX2 R153, R84 ;  /* 0x0000005400997308 */ /* 0x0003e20000000800 */
[C---:B------:R-:W-:Y:S01]  /*135e0*/  HMMA.16816.F32.BF16 R56, R80.reuse, R88, R56 ;  /* 0x000000585038723c */ /* 0x040fe20000041838 */
[----:B---3--:R-:W-:Y:S06]  /*135f0*/  LDSM.16.MT88.4 R92, [R210+0x1900] ;  /* 0x00190000d25c783b */ /* 0x008fec0000004200 */
[----:B------:R-:W-:Y:S01]  /*13600*/  FFMA.FTZ R88, R249, c[0x0][0x2d0], -R97 ;  /* 0x0000b400f9587a23 */ /* 0x000fe20000010861 */
[-C--:B------:R-:W-:Y:S03]  /*13610*/  HMMA.16816.F32.BF16 R60, R80, R90.reuse, R60 ;  /* 0x0000005a503c723c */ /* 0x080fe6000004183c */
[----:B------:R2:W-:Y:S01]  /*13620*/  MUFU.EX2 R189, R88 ;  /* 0x0000005800bd7308 */ /* 0x0005e20000000800 */
[----:B------:R-:W-:Y:S03]  /*13630*/  MOV R249, R120 ;  /* 0x0000007800f97202 */ /* 0x000fe60000000f00 */
[--C-:B------:R-:W-:Y:S01]  /*13640*/  FFMA.FTZ R80, R234, c[0x0][0x2d0], -R96.reuse ;  /* 0x0000b400ea507a23 */ /* 0x100fe20000010860 */
[----:B------:R-:W-:Y:S01]  /*13650*/  HMMA.16816.F32.BF16 R64, R76, R90, R64 ;  /* 0x0000005a4c40723c */ /* 0x000fe20000041840 */
[----:B-1----:R-:W1:Y:S03]  /*13660*/  LDSM.16.MT88.4 R84, [R209+0x1900] ;  /* 0x00190000d154783b */ /* 0x002e660000004200 */
[----:B-----5:R-:W-:Y:S01]  /*13670*/  F2FP.BF16.PACK_AB R81, R193, R144 ;  /* 0x00000090c151723e */ /* 0x020fe200000010ff */
[----:B------:R3:W-:Y:S01]  /*13680*/  MUFU.EX2 R188, R80 ;  /* 0x0000005000bc7308 */ /* 0x0007e20000000800 */
[----:B------:R-:W-:Y:S01]  /*13690*/  F2FP.BF16.PACK_AB R82, R192, R191 ;  /* 0x000000bfc052723e */ /* 0x000fe200000010ff */
[----:B----4-:R-:W-:Y:S01]  /*136a0*/  FFMA.FTZ R69, R69, R126, R127 ;  /* 0x0000007e45457223 */ /* 0x010fe2000001007f */
[----:B------:R-:W-:Y:S04]  /*136b0*/  F2FP.BF16.PACK_AB R76, R201, R147 ;  /* 0x00000093c94c723e */ /* 0x000fe800000010ff */
[----:B------:R-:W-:Y:S02]  /*136c0*/  F2FP.BF16.PACK_AB R77, R199, R146 ;  /* 0x00000092c74d723e */ /* 0x000fe400000010ff */
[----:B------:R-:W-:Y:S02]  /*136d0*/  F2FP.BF16.PACK_AB R78, R197, R198 ;  /* 0x000000c6c54e723e */ /* 0x000fe400000010ff */
[----:B------:R-:W-:Y:S02]  /*136e0*/  F2FP.BF16.PACK_AB R79, R196, R195 ;  /* 0x000000c3c44f723e */ /* 0x000fe400000010ff */
[----:B------:R-:W-:Y:S01]  /*136f0*/  F2FP.BF16.PACK_AB R83, R154, R155 ;  /* 0x0000009b9a53723e */ /* 0x000fe200000010ff */
[----:B--2---:R-:W2:Y:S01]  /*13700*/  LDSM.16.MT88.4 R88, [R212+0x1900] ;  /* 0x00190000d458783b */ /* 0x004ea20000004200 */
[----:B------:R-:W-:Y:S02]  /*13710*/  MOV R127, R106 ;  /* 0x0000006a007f7202 */ /* 0x000fe40000000f00 */
[----:B------:R-:W-:Y:S01]  /*13720*/  MOV R126, R105 ;  /* 0x00000069007e7202 */ /* 0x000fe20000000f00 */
[----:B---3--:R-:W-:Y:S04]  /*13730*/  FFMA.FTZ R80, R236, c[0x0][0x2d0], -R96 ;  /* 0x0000b400ec507a23 */ /* 0x008fe80000010860 */
[----:B------:R3:W-:Y:S01]  /*13740*/  MUFU.EX2 R187, R80 ;  /* 0x0000005000bb7308 */ /* 0x0007e20000000800 */
[-C--:B-1----:R-:W-:Y:S03]  /*13750*/  HMMA.16816.F32.BF16 R4, R76, R84.reuse, R4 ;  /* 0x000000544c04723c */ /* 0x082fe60000041804 */
[----:B---3--:R-:W-:Y:S07]  /*13760*/  F2FP.BF16.PACK_AB R80, R194, R145 ;  /* 0x00000091c250723e */ /* 0x008fee00000010ff */
[C---:B------:R-:W-:Y:S07]  /*13770*/  HMMA.16816.F32.BF16 R8, R80.reuse, R84, R8 ;  /* 0x000000545008723c */ /* 0x040fee0000041808 */
[--C-:B------:R-:W-:Y:S01]  /*13780*/  FFMA.FTZ R84, R244, c[0x0][0x2d0], -R97.reuse ;  /* 0x0000b400f4547a23 */ /* 0x100fe20000010861 */
[-C--:B------:R-:W-:Y:S03]  /*13790*/  HMMA.16816.F32.BF16 R12, R80, R86.reuse, R12 ;  /* 0x00000056500c723c */ /* 0x080fe6000004180c */
[----:B------:R1:W-:Y:S05]  /*137a0*/  MUFU.EX2 R185, R84 ;  /* 0x0000005400b97308 */ /* 0x0003ea0000000800 */
[C---:B------:R-:W-:Y:S08]  /*137b0*/  HMMA.16816.F32.BF16 R16, R76.reuse, R86, R16 ;  /* 0x000000564c10723c */ /* 0x040ff00000041810 */
[-C--:B--2---:R-:W-:Y:S08]  /*137c0*/  HMMA.16816.F32.BF16 R20, R76, R88.reuse, R20 ;  /* 0x000000584c14723c */ /* 0x084ff00000041814 */
[C---:B------:R-:W-:Y:S04]  /*137d0*/  HMMA.16816.F32.BF16 R24, R80.reuse, R88, R24 ;  /* 0x000000585018723c */ /* 0x040fe80000041818 */
[----:B-1----:R-:W-:Y:S03]  /*137e0*/  FFMA.FTZ R84, R251, c[0x0][0x2d0], -R98 ;  /* 0x0000b400fb547a23 */ /* 0x002fe60000010862 */
[----:B------:R-:W-:Y:S01]  /*137f0*/  FFMA.FTZ R88, R118, c[0x0][0x2d0], -R2 ;  /* 0x0000b40076587a23 */ /* 0x000fe20000010802 */
[-C--:B------:R-:W-:Y:S01]  /*13800*/  HMMA.16816.F32.BF16 R28, R80, R90.reuse, R28 ;  /* 0x0000005a501c723c */ /* 0x080fe2000004181c */
[----:B------:R1:W-:Y:S03]  /*13810*/  MUFU.EX2 R159, R84 ;  /* 0x00000054009f7308 */ /* 0x0003e60000000800 */
[----:B------:R-:W-:Y:S04]  /*13820*/  MOV R118, R102 ;  /* 0x0000006600767202 */ /* 0x000fe80000000f00 */
[C---:B------:R-:W-:Y:S03]  /*13830*/  HMMA.16816.F32.BF16 R32, R76.reuse, R90, R32 ;  /* 0x0000005a4c20723c */ /* 0x040fe60000041820 */
[----:B------:R2:W-:Y:S01]  /*13840*/  MUFU.EX2 R156, R88 ;  /* 0x00000058009c7308 */ /* 0x0005e20000000800 */
[----:B------:R-:W-:Y:S04]  /*13850*/  MOV R125, R118 ;  /* 0x00000076007d7202 */ /* 0x000fe80000000f00 */
[-C--:B------:R-:W-:Y:S08]  /*13860*/  HMMA.16816.F32.BF16 R36, R76, R92.reuse, R36 ;  /* 0x0000005c4c24723c */ /* 0x080ff00000041824 */
[C---:B------:R-:W-:Y:S04]  /*13870*/  HMMA.16816.F32.BF16 R40, R80.reuse, R92, R40 ;  /* 0x0000005c5028723c */ /* 0x040fe80000041828 */
[----:B-1----:R-:W-:Y:S03]  /*13880*/  FFMA.FTZ R84, R250, c[0x0][0x2d0], -R98 ;  /* 0x0000b400fa547a23 */ /* 0x002fe60000010862 */
[----:B------:R-:W-:Y:S01]  /*13890*/  FFMA.FTZ R92, R180, c[0x0][0x2d0], -R96 ;  /* 0x0000b400b45c7a23 */ /* 0x000fe20000010860 */
[-C--:B------:R-:W-:Y:S01]  /*138a0*/  HMMA.16816.F32.BF16 R44, R80, R94.reuse, R44 ;  /* 0x0000005e502c723c */ /* 0x080fe2000004182c */
[----:B------:R1:W-:Y:S03]  /*138b0*/  MUFU.EX2 R158, R84 ;  /* 0x00000054009e7308 */ /* 0x0003e60000000800 */
[----:B--2---:R-:W-:Y:S04]  /*138c0*/  FFMA.FTZ R88, R184, c[0x0][0x2d0], -R98 ;  /* 0x0000b400b8587a23 */ /* 0x004fe80000010862 */
[C---:B------:R-:W-:Y:S03]  /*138d0*/  HMMA.16816.F32.BF16 R48, R76.reuse, R94, R48 ;  /* 0x0000005e4c30723c */ /* 0x040fe60000041830 */
[----:B------:R2:W-:Y:S10]  /*138e0*/  MUFU.EX2 R184, R88 ;  /* 0x0000005800b87308 */ /* 0x0005f40000000800 */
[----:B------:R3:W-:Y:S01]  /*138f0*/  MUFU.EX2 R180, R92 ;  /* 0x0000005c00b47308 */ /* 0x0007e20000000800 */
[----:B-1----:R-:W-:Y:S09]  /*13900*/  FFMA.FTZ R84, R252, c[0x0][0x2d0], -R2 ;  /* 0x0000b400fc547a23 */ /* 0x002ff20000010802 */
[----:B------:R1:W-:Y:S01]  /*13910*/  MUFU.EX2 R157, R84 ;  /* 0x00000054009d7308 */ /* 0x0003e20000000800 */
[----:B--2---:R-:W-:Y:S09]  /*13920*/  FFMA.FTZ R88, R183, c[0x0][0x2d0], -R98 ;  /* 0x0000b400b7587a23 */ /* 0x004ff20000010862 */
[----:B------:R2:W-:Y:S01]  /*13930*/  MUFU.EX2 R183, R88 ;  /* 0x0000005800b77308 */ /* 0x0005e20000000800 */
[----:B---3--:R-:W-:Y:S09]  /*13940*/  FFMA.FTZ R92, R171, c[0x0][0x2d0], -R96 ;  /* 0x0000b400ab5c7a23 */ /* 0x008ff20000010860 */
[----:B------:R3:W4:Y:S01]  /*13950*/  MUFU.EX2 R171, R92 ;  /* 0x0000005c00ab7308 */ /* 0x0007220000000800 */
[----:B-1----:R-:W1:Y:S01]  /*13960*/  LDSM.16.MT88.4 R84, [R211+0x1900] ;  /* 0x00190000d354783b */ /* 0x002e620000004200 */
[----:B--2---:R-:W-:Y:S08]  /*13970*/  FFMA.FTZ R88, R182, c[0x0][0x2d0], -R2 ;  /* 0x0000b400b6587a23 */ /* 0x004ff00000010802 */
[----:B------:R2:W-:Y:S01]  /*13980*/  MUFU.EX2 R182, R88 ;  /* 0x0000005800b67308 */ /* 0x0005e20000000800 */
[----:B---3--:R-:W-:Y:S01]  /*13990*/  FFMA.FTZ R92, R173, c[0x0][0x2d0], -R96 ;  /* 0x0000b400ad5c7a23 */ /* 0x008fe20000010860 */
[----:B----4-:R-:W-:Y:S08]  /*139a0*/  F2FP.BF16.PACK_AB R164, R171, R180 ;  /* 0x000000b4aba4723e */ /* 0x010ff000000010ff */
[----:B------:R3:W-:Y:S01]  /*139b0*/  MUFU.EX2 R103, R92 ;  /* 0x0000005c00677308 */ /* 0x0007e20000000800 */
[----:B--2---:R-:W-:Y:S01]  /*139c0*/  FFMA.FTZ R88, R181, c[0x0][0x2d0], -R2 ;  /* 0x0000b400b5587a23 */ /* 0x004fe20000010802 */
[-C--:B-1----:R-:W-:Y:S08]  /*139d0*/  HMMA.16816.F32.BF16 R52, R76, R84.reuse, R52 ;  /* 0x000000544c34723c */ /* 0x082ff00000041834 */
[----:B------:R1:W2:Y:S01]  /*139e0*/  MUFU.EX2 R181, R88 ;  /* 0x0000005800b57308 */ /* 0x0002a20000000800 */
[C---:B------:R-:W-:Y:S01]  /*139f0*/  HMMA.16816.F32.BF16 R56, R80.reuse, R84, R56 ;  /* 0x000000545038723c */ /* 0x040fe20000041838 */
[----:B---3--:R-:W-:Y:S06]  /*13a00*/  LDSM.16.MT88.4 R92, [R210+0x2100] ;  /* 0x00210000d25c783b */ /* 0x008fec0000004200 */
[--C-:B------:R-:W-:Y:S01]  /*13a10*/  FFMA.FTZ R84, R170, c[0x0][0x2d0], -R97.reuse ;  /* 0x0000b400aa547a23 */ /* 0x100fe20000010861 */
[-C--:B------:R-:W-:Y:S03]  /*13a20*/  HMMA.16816.F32.BF16 R60, R80, R86.reuse, R60 ;  /* 0x00000056503c723c */ /* 0x080fe6000004183c */
[----:B------:R3:W-:Y:S04]  /*13a30*/  MUFU.EX2 R170, R84 ;  /* 0x0000005400aa7308 */ /* 0x0007e80000000800 */
[--C-:B------:R-:W-:Y:S01]  /*13a40*/  FFMA.FTZ R80, R117, c[0x0][0x2d0], -R97.reuse ;  /* 0x0000b40075507a23 */ /* 0x100fe20000010861 */
[----:B------:R-:W-:Y:S01]  /*13a50*/  HMMA.16816.F32.BF16 R64, R76, R86, R64 ;  /* 0x000000564c40723c */ /* 0x000fe20000041840 */
[----:B-1----:R-:W1:Y:S03]  /*13a60*/  LDSM.16.MT88.4 R88, [R209+0x2100] ;  /* 0x00210000d158783b */ /* 0x002e660000004200 */
[----:B------:R-:W-:Y:S02]  /*13a70*/  MOV R117, R112 ;  /* 0x0000007000757202 */ /* 0x000fe40000000f00 */
[----:B------:R-:W-:Y:S02]  /*13a80*/  MOV R112, R111 ;  /* 0x0000006f00707202 */ /* 0x000fe40000000f00 */
[----:B------:R-:W-:Y:S02]  /*13a90*/  MOV R111, R169 ;  /* 0x000000a9006f7202 */ /* 0x000fe40000000f00 */
[----:B------:R4:W5:Y:S02]  /*13aa0*/  MUFU.EX2 R169, R80 ;  /* 0x0000005000a97308 */ /* 0x0009640000000800 */
[----:B------:R-:W-:Y:S02]  /*13ab0*/  F2FP.BF16.PACK_AB R76, R190, R153 ;  /* 0x00000099be4c723e */ /* 0x000fe400000010ff */
[----:B------:R-:W-:Y:S02]  /*13ac0*/  F2FP.BF16.PACK_AB R77, R189, R152 ;  /* 0x00000098bd4d723e */ /* 0x000fe400000010ff */
[----:B------:R-:W-:Y:S02]  /*13ad0*/  F2FP.BF16.PACK_AB R78, R187, R188 ;  /* 0x000000bcbb4e723e */ /* 0x000fe400000010ff */
[----:B------:R-:W-:Y:S01]  /*13ae0*/  F2FP.BF16.PACK_AB R79, R185, R186 ;  /* 0x000000bab94f723e */ /* 0x000fe200000010ff */
[----:B---3--:R-:W3:Y:S01]  /*13af0*/  LDSM.16.MT88.4 R84, [R212+0x2100] ;  /* 0x00210000d454783b */ /* 0x008ee20000004200 */
[----:B------:R-:W-:Y:S02]  /*13b00*/  MOV R121, R117 ;  /* 0x0000007500797202 */ /* 0x000fe40000000f00 */
[----:B------:R-:W-:Y:S02]  /*13b10*/  F2FP.BF16.PACK_AB R81, R156, R157 ;  /* 0x0000009d9c51723e */ /* 0x000fe400000010ff */
[----:B------:R-:W-:Y:S02]  /*13b20*/  F2FP.BF16.PACK_AB R82, R183, R184 ;  /* 0x000000b8b752723e */ /* 0x000fe400000010ff */
[----:B--2---:R-:W-:Y:S01]  /*13b30*/  F2FP.BF16.PACK_AB R83, R181, R182 ;  /* 0x000000b6b553723e */ /* 0x004fe200000010ff */
[----:B------:R-:W-:Y:S01]  /*13b40*/  LDSM.16.MT88.4 R116, [R209+0x2900] ;  /* 0x00290000d174783b */ /* 0x000fe20000004200 */
[----:B------:R-:W-:Y:S02]  /*13b50*/  MOV R120, R111 ;  /* 0x0000006f00787202 */ /* 0x000fe40000000f00 */
[----:B------:R-:W-:Y:S02]  /*13b60*/  MOV R234, R121 ;  /* 0x0000007900ea7202 */ /* 0x000fe40000000f00 */
[----:B------:R-:W-:Y:S01]  /*13b70*/  MOV R121, R112 ;  /* 0x0000007000797202 */ /* 0x000fe20000000f00 */
[----:B----4-:R-:W-:Y:S01]  /*13b80*/  FFMA.FTZ R80, R172, c[0x0][0x2d0], -R96 ;  /* 0x0000b400ac507a23 */ /* 0x010fe20000010860 */
[----:B-----5:R-:W-:Y:S03]  /*13b90*/  F2FP.BF16.PACK_AB R165, R169, R170 ;  /* 0x000000aaa9a5723e */ /* 0x020fe600000010ff */
[----:B------:R2:W4:Y:S01]  /*13ba0*/  MUFU.EX2 R168, R80 ;  /* 0x0000005000a87308 */ /* 0x0005220000000800 */
[-C--:B-1----:R-:W-:Y:S03]  /*13bb0*/  HMMA.16816.F32.BF16 R4, R76, R88.reuse, R4 ;  /* 0x000000584c04723c */ /* 0x082fe60000041804 */
[----:B--2---:R-:W-:Y:S02]  /*13bc0*/  F2FP.BF16.PACK_AB R80, R158, R159 ;  /* 0x0000009f9e50723e */ /* 0x004fe400000010ff */
[----:B----4-:R-:W-:Y:S05]  /*13bd0*/  F2FP.BF16.PACK_AB R166, R103, R168 ;  /* 0x000000a867a6723e */ /* 0x010fea00000010ff */
[C---:B------:R-:W-:Y:S07]  /*13be0*/  HMMA.16816.F32.BF16 R8, R80.reuse, R88, R8 ;  /* 0x000000585008723c */ /* 0x040fee0000041808 */
[--C-:B------:R-:W-:Y:S01]  /*13bf0*/  FFMA.FTZ R88, R174, c[0x0][0x2d0], -R97.reuse ;  /* 0x0000b400ae587a23 */ /* 0x100fe20000010861 */
[-C--:B------:R-:W-:Y:S03]  /*13c00*/  HMMA.16816.F32.BF16 R12, R80, R90.reuse, R12 ;  /* 0x0000005a500c723c */ /* 0x080fe6000004180c */
[----:B------:R1:W-:Y:S05]  /*13c10*/  MUFU.EX2 R102, R88 ;  /* 0x0000005800667308 */ /* 0x0003ea0000000800 */
[C---:B------:R-:W-:Y:S08]  /*13c20*/  HMMA.16816.F32.BF16 R16, R76.reuse, R90, R16 ;  /* 0x0000005a4c10723c */ /* 0x040ff00000041810 */
[-C--:B---3--:R-:W-:Y:S08]  /*13c30*/  HMMA.16816.F32.BF16 R20, R76, R84.reuse, R20 ;  /* 0x000000544c14723c */ /* 0x088ff00000041814 */
[C---:B------:R-:W-:Y:S04]  /*13c40*/  HMMA.16816.F32.BF16 R24, R80.reuse, R84, R24 ;  /* 0x000000545018723c */ /* 0x040fe80000041818 */
[----:B-1----:R-:W-:Y:S03]  /*13c50*/  FFMA.FTZ R88, R99, c[0x0][0x2d0], -R97 ;  /* 0x0000b40063587a23 */ /* 0x002fe60000010861 */
[----:B------:R-:W-:Y:S01]  /*13c60*/  FFMA.FTZ R84, R178, c[0x0][0x2d0], -R2 ;  /* 0x0000b400b2547a23 */ /* 0x000fe20000010802 */
[-C--:B------:R-:W-:Y:S01]  /*13c70*/  HMMA.16816.F32.BF16 R28, R80, R86.reuse, R28 ;  /* 0x00000056501c723c */ /* 0x080fe2000004181c */
[----:B------:R1:W2:Y:S07]  /*13c80*/  MUFU.EX2 R101, R88 ;  /* 0x0000005800657308 */ /* 0x0002ae0000000800 */
[C---:B------:R-:W-:Y:S01]  /*13c90*/  HMMA.16816.F32.BF16 R32, R76.reuse, R86, R32 ;  /* 0x000000564c20723c */ /* 0x040fe20000041820 */
[----:B------:R-:W3:Y:S02]  /*13ca0*/  LDL.LU R87, [R1+0x1c] ;  /* 0x00001c0001577983 */ /* 0x000ee40000300800 */
[----:B------:R4:W-:Y:S05]  /*13cb0*/  MUFU.EX2 R96, R84 ;  /* 0x0000005400607308 */ /* 0x0009ea0000000800 */
[-C--:B------:R-:W-:Y:S08]  /*13cc0*/  HMMA.16816.F32.BF16 R36, R76, R92.reuse, R36 ;  /* 0x0000005c4c24723c */ /* 0x080ff00000041824 */
[C---:B------:R-:W-:Y:S04]  /*13cd0*/  HMMA.16816.F32.BF16 R40, R80.reuse, R92, R40 ;  /* 0x0000005c5028723c */ /* 0x040fe80000041828 */
[----:B-1----:R-:W-:Y:S01]  /*13ce0*/  FFMA.FTZ R88, R176, c[0x0][0x2d0], -R98 ;  /* 0x0000b400b0587a23 */ /* 0x002fe20000010862 */
[----:B--2---:R-:W-:Y:S03]  /*13cf0*/  F2FP.BF16.PACK_AB R167, R101, R102 ;  /* 0x0000006665a7723e */ /* 0x004fe600000010ff */
[----:B------:R1:W-:Y:S01]  /*13d00*/  MUFU.EX2 R100, R88 ;  /* 0x0000005800647308 */ /* 0x0003e20000000800 */
[-C--:B------:R-:W-:Y:S03]  /*13d10*/  HMMA.16816.F32.BF16 R44, R80, R94.reuse, R44 ;  /* 0x0000005e502c723c */ /* 0x080fe6000004182c */
[--C-:B----4-:R-:W-:Y:S02]  /*13d20*/  FFMA.FTZ R84, R179, c[0x0][0x2d0], -R2.reuse ;  /* 0x0000b400b3547a23 */ /* 0x110fe40000010802 */
[----:B------:R-:W-:Y:S03]  /*13d30*/  FFMA.FTZ R2, R75, c[0x0][0x2d0], -R2 ;  /* 0x0000b4004b027a23 */ /* 0x000fe60000010802 */
[C---:B------:R-:W-:Y:S01]  /*13d40*/  HMMA.16816.F32.BF16 R48, R76.reuse, R94, R48 ;  /* 0x0000005e4c30723c */ /* 0x040fe20000041830 */
[----:B------:R2:W4:Y:S03]  /*13d50*/  MUFU.EX2 R97, R84 ;  /* 0x0000005400617308 */ /* 0x0005260000000800 */
[--C-:B-1----:R-:W-:Y:S07]  /*13d60*/  FFMA.FTZ R88, R177, c[0x0][0x2d0], -R98.reuse ;  /* 0x0000b400b1587a23 */ /* 0x102fee0000010862 */
[----:B------:R1:W5:Y:S01]  /*13d70*/  MUFU.EX2 R99, R88 ;  /* 0x0000005800637308 */ /* 0x0003620000000800 */
[--C-:B--2---:R-:W-:Y:S01]  /*13d80*/  FFMA.FTZ R84, R132, c[0x0][0x2d0], -R98.reuse ;  /* 0x0000b40084547a23 */ /* 0x104fe20000010862 */
[----:B----4-:R-:W-:Y:S01]  /*13d90*/  F2FP.BF16.PACK_AB R161, R97, R96 ;  /* 0x0000006061a1723e */ /* 0x010fe200000010ff */
[----:B------:R-:W-:Y:S07]  /*13da0*/  LDSM.16.MT88.4 R132, [R212+0x2900] ;  /* 0x00290000d484783b */ /* 0x000fee0000004200 */
[----:B------:R2:W-:Y:S01]  /*13db0*/  MUFU.EX2 R86, R84 ;  /* 0x0000005400567308 */ /* 0x0005e20000000800 */
[----:B-1----:R-:W1:Y:S01]  /*13dc0*/  LDSM.16.MT88.4 R88, [R211+0x2100] ;  /* 0x00210000d358783b */ /* 0x002e620000004200 */
[----:B-----5:R-:W-:Y:S01]  /*13dd0*/  F2FP.BF16.PACK_AB R160, R99, R100 ;  /* 0x0000006463a0723e */ /* 0x020fe200000010ff */
[----:B--2---:R-:W-:Y:S07]  /*13de0*/  FFMA.FTZ R84, R175, c[0x0][0x2d0], -R98 ;  /* 0x0000b400af547a23 */ /* 0x004fee0000010862 */
[----:B------:R-:W2:Y:S10]  /*13df0*/  MUFU.EX2 R85, R84 ;  /* 0x0000005400557308 */ /* 0x000eb40000000800 */
[----:B------:R-:W-:Y:S10]  /*13e00*/  MUFU.EX2 R84, R74 ;  /* 0x0000004a00547308 */ /* 0x000ff40000000800 */
[----:B------:R4:W5:Y:S01]  /*13e10*/  MUFU.EX2 R74, R2 ;  /* 0x00000002004a7308 */ /* 0x0009620000000800 */
[----:B--2---:R-:W-:Y:S01]  /*13e20*/  F2FP.BF16.PACK_AB R162, R85, R86 ;  /* 0x0000005655a2723e */ /* 0x004fe200000010ff */
[-C--:B-1----:R-:W-:Y:S08]  /*13e30*/  HMMA.16816.F32.BF16 R52, R76, R88.reuse, R52 ;  /* 0x000000584c34723c */ /* 0x082ff00000041834 */
[C---:B------:R-:W-:Y:S08]  /*13e40*/  HMMA.16816.F32.BF16 R56, R80.reuse, R88, R56 ;  /* 0x000000585038723c */ /* 0x040ff00000041838 */
[-C--:B------:R-:W-:Y:S01]  /*13e50*/  HMMA.16816.F32.BF16 R60, R80, R90.reuse, R60 ;  /* 0x0000005a503c723c */ /* 0x080fe2000004183c */
[----:B----4-:R-:W2:Y:S03]  /*13e60*/  LDL.LU R2, [R1+0x20] ;  /* 0x0000200001027983 */ /* 0x010ea60000300800 */
[----:B-----5:R-:W-:Y:S04]  /*13e70*/  F2FP.BF16.PACK_AB R163, R74, R84 ;  /* 0x000000544aa3723e */ /* 0x020fe800000010ff */
[----:B------:R-:W-:Y:S04]  /*13e80*/  HMMA.16816.F32.BF16 R64, R76, R90, R64 ;  /* 0x0000005a4c40723c */ /* 0x000fe80000041840 */
[----:B---3--:R-:W-:Y:S01]  /*13e90*/  FFMA.FTZ R68, R68, R87, R125 ;  /* 0x0000005744447223 */ /* 0x008fe2000001007d */
[----:B------:R-:W-:Y:S03]  /*13ea0*/  MOV R125, R104 ;  /* 0x00000068007d7202 */ /* 0x000fe60000000f00 */
[-C--:B------:R-:W-:Y:S07]  /*13eb0*/  HMMA.16816.F32.BF16 R104, R164, R116.reuse, R4 ;  /* 0x00000074a468723c */ /* 0x080fee0000041804 */
[----:B------:R-:W-:Y:S01]  /*13ec0*/  FADD.FTZ R4, R249, R69 ;  /* 0x00000045f9047221 */ /* 0x000fe20000010000 */
[C---:B------:R-:W-:Y:S04]  /*13ed0*/  HMMA.16816.F32.BF16 R108, R160.reuse, R116, R8 ;  /* 0x00000074a06c723c */ /* 0x040fe80000041808 */
[----:B------:R-:W-:Y:S03]  /*13ee0*/  FADD.FTZ R4, R120, R4 ;  /* 0x0000000478047221 */ /* 0x000fe60000010000 */
[----:B------:R-:W-:Y:S01]  /*13ef0*/  FADD.FTZ R8, R234, R73 ;  /* 0x00000049ea087221 */ /* 0x000fe20000010000 */
[-C--:B------:R-:W-:Y:S01]  /*13f00*/  HMMA.16816.F32.BF16 R112, R160, R118.reuse, R12 ;  /* 0x00000076a070723c */ /* 0x080fe2000004180c */
[----:B------:R-:W3:Y:S03]  /*13f10*/  LDL R13, [R1+0x30] ;  /* 0x00003000010d7983 */ /* 0x000ee60000100800 */
        /* <DEDUP_REMOVED lines=8> */
[----:B------:R-:W-:Y:S04]  /*13fa0*/  FADD.FTZ R4, R241, R8 ;  /* 0x00000008f1047221 */ /* 0x000fe80000010000 */
[----:B------:R-:W-:Y:S02]  /*13fb0*/  FADD.FTZ R11, R235, R4 ;  /* 0x00000004eb0b7221 */ /* 0x000fe40000010000 */
[----:B--2---:R-:W-:Y:S01]  /*13fc0*/  FFMA.FTZ R0, R0, R2, R237 ;  /* 0x0000000200007223 */ /* 0x004fe200000100ed */
[----:B------:R-:W-:Y:S01]  /*13fd0*/  MOV R237, R149 ;  /* 0x0000009500ed7202 */ /* 0x000fe20000000f00 */
[----:B------:R-:W-:Y:S01]  /*13fe0*/  FADD.FTZ R2, R123, R68 ;  /* 0x000000447b027221 */ /* 0x000fe20000010000 */
[----:B------:R-:W1:Y:S01]  /*13ff0*/  LDSM.16.MT88.4 R148, [R210+0x2900] ;  /* 0x00290000d294783b */ /* 0x000e620000004200 */
[----:B------:R-:W-:Y:S02]  /*14000*/  FADD.FTZ R0, R122, R0 ;  /* 0x000000007a007221 */ /* 0x000fe40000010000 */
[----:B------:R-:W-:Y:S01]  /*14010*/  FADD.FTZ R2, R247, R2 ;  /* 0x00000002f7027221 */ /* 0x000fe20000010000 */
[-C--:B------:R-:W-:Y:S03]  /*14020*/  HMMA.16816.F32.BF16 R120, R164, R132.reuse, R20 ;  /* 0x00000084a478723c */ /* 0x080fe60000041814 */
[----:B------:R-:W-:Y:S02]  /*14030*/  FADD.FTZ R0, R245, R0 ;  /* 0x00000000f5007221 */ /* 0x000fe40000010000 */
[----:B------:R-:W-:Y:S02]  /*14040*/  FADD.FTZ R2, R126, R2 ;  /* 0x000000027e027221 */ /* 0x000fe40000010000 */
[----:B------:R-:W-:Y:S02]  /*14050*/  FADD.FTZ R0, R125, R0 ;  /* 0x000000007d007221 */ /* 0x000fe40000010000 */
[----:B------:R-:W-:Y:S01]  /*14060*/  FADD.FTZ R2, R246, R2 ;  /* 0x00000002f6027221 */ /* 0x000fe20000010000 */
[C---:B------:R-:W-:Y:S04]  /*14070*/  HMMA.16816.F32.BF16 R124, R160.reuse, R132, R24 ;  /* 0x00000084a07c723c */ /* 0x040fe80000041818 */
[----:B------:R-:W-:Y:S02]  /*14080*/  FADD.FTZ R0, R243, R0 ;  /* 0x00000000f3007221 */ /* 0x000fe40000010000 */
[----:B------:R-:W-:Y:S02]  /*14090*/  FADD.FTZ R6, R129, R2 ;  /* 0x0000000281067221 */ /* 0x000fe40000010000 */
[----:B------:R-:W-:Y:S02]  /*140a0*/  FADD.FTZ R5, R128, R0 ;  /* 0x0000000080057221 */ /* 0x000fe40000010000 */
[-C--:B------:R-:W-:Y:S03]  /*140b0*/  HMMA.16816.F32.BF16 R128, R160, R134.reuse, R28 ;  /* 0x00000086a080723c */ /* 0x080fe6000004181c */
[----:B------:R-:W-:Y:S02]  /*140c0*/  FADD.FTZ R2, R240, R7 ;  /* 0x00000007f0027221 */ /* 0x000fe40000010000 */
[----:B------:R-:W-:Y:S02]  /*140d0*/  FADD.FTZ R0, R239, R6 ;  /* 0x00000006ef007221 */ /* 0x000fe40000010000 */
[----:B------:R-:W-:Y:S01]  /*140e0*/  FADD.FTZ R8, R237, R5 ;  /* 0x00000005ed087221 */ /* 0x000fe20000010000 */
[C---:B------:R-:W-:Y:S01]  /*140f0*/  HMMA.16816.F32.BF16 R132, R164.reuse, R134, R32 ;  /* 0x00000086a484723c */ /* 0x040fe20000041820 */
[----:B------:R-:W2:Y:S03]  /*14100*/  LDSM.16.MT88.4 R4, [R211+0x2900] ;  /* 0x00290000d304783b */ /* 0x000ea60000004200 */
        /* <DEDUP_REMOVED lines=9> */
[-C--:B-1----:R-:W-:Y:S03]  /*141a0*/  HMMA.16816.F32.BF16 R136, R164, R148.reuse, R36 ;  /* 0x00000094a488723c */ /* 0x082fe60000041824 */
        /* <DEDUP_REMOVED lines=36> */
[----:B------:R-:W-:Y:S03]  /*143f0*/  FADD.FTZ R10, R158, R8 ;  /* 0x000000089e0a7221 */ /* 0x000fe60000010000 */
        /* <DEDUP_REMOVED lines=14> */
[----:B------:R-:W-:Y:S01]  /*144e0*/  FADD.FTZ R0, R100, R5 ;  /* 0x0000000564007221 */ /* 0x000fe20000010000 */
[----:B------:R-:W-:Y:S01]  /*144f0*/  MOV R100, R71 ;  /* 0x0000004700647202 */ /* 0x000fe20000000f00 */
[----:B------:R-:W-:Y:S02]  /*14500*/  FADD.FTZ R5, R171, R4 ;  /* 0x00000004ab057221 */ /* 0x000fe40000010000 */
[----:B------:R-:W-:Y:S02]  /*14510*/  FADD.FTZ R4, R169, R2 ;  /* 0x00000002a9047221 */ /* 0x000fe40000010000 */
[----:B------:R-:W-:Y:S02]  /*14520*/  FADD.FTZ R5, R168, R5 ;  /* 0x00000005a8057221 */ /* 0x000fe40000010000 */
[----:B------:R-:W-:Y:S02]  /*14530*/  FADD.FTZ R2, R99, R0 ;  /* 0x0000000063027221 */ /* 0x000fe40000010000 */
[----:B------:R-:W-:Y:S01]  /*14540*/  FADD.FTZ R4, R102, R4 ;  /* 0x0000000466047221 */ /* 0x000fe20000010000 */
[----:B------:R-:W-:Y:S01]  /*14550*/  MOV R102, R3 ;  /* 0x0000000300667202 */ /* 0x000fe20000000f00 */
[----:B------:R-:W-:Y:S01]  /*14560*/  FADD.FTZ R5, R103, R5 ;  /* 0x0000000567057221 */ /* 0x000fe20000010000 */
[C---:B---3--:R-:W-:Y:S01]  /*14570*/  ISETP.GT.AND P0, PT, R227.reuse, R13, PT ;  /* 0x0000000de300720c */ /* 0x048fe20003f04270 */
[----:B------:R-:W-:Y:S01]  /*14580*/  FADD.FTZ R8, R96, R8 ;  /* 0x0000000860087221 */ /* 0x000fe20000010000 */
[----:B------:R-:W-:Y:S01]  /*14590*/  IADD3 R227, R227, -0x1, RZ ;  /* 0xffffffffe3e37810 */ /* 0x000fe20007ffe0ff */
[----:B------:R-:W-:Y:S01]  /*145a0*/  FADD.FTZ R4, R101, R4 ;  /* 0x0000000465047221 */ /* 0x000fe20000010000 */
[----:B------:R-:W-:Y:S01]  /*145b0*/  STL [R1+0x14], R5 ;  /* 0x0000140501007387 */ /* 0x000fe20000100800 */
[----:B------:R-:W-:Y:S01]  /*145c0*/  FADD.FTZ R2, R86, R2 ;  /* 0x0000000256027221 */ /* 0x000fe20000010000 */
[----:B------:R-:W-:Y:S01]  /*145d0*/  MOV R101, R70 ;  /* 0x0000004600657202 */ /* 0x000fe20000000f00 */
[----:B------:R-:W-:Y:S01]  /*145e0*/  FADD.FTZ R0, R97, R8 ;  /* 0x0000000861007221 */ /* 0x000fe20000010000 */
[----:B------:R-:W-:Y:S01]  /*145f0*/  STL [R1+0x18], R4 ;  /* 0x0000180401007387 */ /* 0x000fe20000100800 */
[----:B------:R-:W-:Y:S02]  /*14600*/  FADD.FTZ R2, R85, R2 ;  /* 0x0000000255027221 */ /* 0x000fe40000010000 */
[----:B------:R-:W-:Y:S03]  /*14610*/  FADD.FTZ R0, R84, R0 ;  /* 0x0000000054007221 */ /* 0x000fe60000010000 */
[----:B------:R1:W-:Y:S01]  /*14620*/  STL [R1+0x1c], R2 ;  /* 0x00001c0201007387 */ /* 0x0003e20000100800 */
[----:B------:R-:W-:Y:S05]  /*14630*/  FADD.FTZ R0, R74, R0 ;  /* 0x000000004a007221 */ /* 0x000fea0000010000 */
[----:B------:R2:W-:Y:S01]  /*14640*/  STL [R1+0x20], R0 ;  /* 0x0000200001007387 */ /* 0x0005e20000100800 */
[----:B-1----:R-:W-:Y:S01]  /*14650*/  MOV R2, R72 ;  /* 0x0000004800027202 */ /* 0x002fe20000000f00 */
[----:B------:R-:W-:-:S05]  /*14660*/  @P0 BRA `(.L_x_545) ;  /* 0xffffb5e000000947 */ /* 0x000fca000383ffff */
.L_x_542:
[----:B--2---:R-:W2:Y:S02]  /*14670*/  LDL R0, [R1+0x28] ;  /* 0x0000280001007983 */ /* 0x004ea40000100800 */
[----:B--2---:R-:W-:-:S13]  /*14680*/  ISETP.GE.AND P0, PT, R227, R0, PT ;  /* 0x00000000e300720c */ /* 0x004fda0003f06270 */
[----:B------:R-:W-:Y:S05]  /*14690*/  @!P0 BRA `(.L_x_546) ;  /* 0x00006ba000008947 */ /* 0x000fea0003800000 */
[----:B------:R-:W-:Y:S01]  /*146a0*/  IMAD.MOV.U32 R101, RZ, RZ, R71 ;  /* 0x000000ffff657224 */ /* 0x000fe200078e0047 */
[----:B------:R-:W-:Y:S01]  /*146b0*/  MOV R103, R3 ;  /* 0x0000000300677202 */ /* 0x000fe20000000f00 */
[----:B------:R-:W-:Y:S01]  /*146c0*/  IMAD.MOV.U32 R100, RZ, RZ, R72 ;  /* 0x000000ffff647224 */ /* 0x000fe200078e0048 */
[----:B------:R-:W-:Y:S02]  /*146d0*/  MOV R102, R70 ;  /* 0x0000004600667202 */ /* 0x000fe40000000f00 */
.L_x_564:
[----:B------:R-:W-:Y:S04]  /*146e0*/  DEPBAR.LE SB0, 0x0 ;  /* 0x000080000000791a */ /* 0x000fe80000000000 */
[----:B------:R-:W-:Y:S01]  /*146f0*/  BAR.SYNC.DEFER_BLOCKING 0x0 ;  /* 0x0000000000007b1d */ /* 0x000fe20000010000 */
[C---:B--2---:R-:W-:Y:S01]  /*14700*/  IMAD.WIDE.U32 R2, R233.reuse, c[0x0][0x208], RZ ;  /* 0x00008200e9027a25 */ /* 0x044fe200078e00ff */
[----:B------:R-:W-:Y:S05]  /*14710*/  SHF.R.S32.HI R0, RZ, 0x1f, R233 ;  /* 0x0000001fff007819 */ /* 0x000fea00000114e9 */
[----:B------:R-:W-:Y:S04]  /*14720*/  IMAD R0, R0, c[0x0][0x208], RZ ;  /* 0x0000820000007a24 */ /* 0x000fe800078e02ff */
[----:B------:R-:W-:Y:S05]  /*14730*/  IMAD R0, R233, c[0x0][0x20c], R0 ;  /* 0x00008300e9007a24 */ /* 0x000fea00078e0200 */
[----:B------:R-:W-:Y:S02]  /*14740*/  IADD3 R3, R3, R0, RZ ;  /* 0x0000000003037210 */ /* 0x000fe40007ffe0ff */
[----:B------:R-:W-:Y:S03]  /*14750*/  SHF.R.S32.HI R0, RZ, 0x1f, R228 ;  /* 0x0000001fff007819 */ /* 0x000fe600000114e4 */
[----:B------:R-:W-:Y:S01]  /*14760*/  IMAD.WIDE.U32 R2, R228, c[0x0][0x218], R2 ;  /* 0x00008600e4027a25 */ /* 0x000fe200078e0002 */
[----:B-----5:R-:W-:Y:S03]  /*14770*/  LDSM.16.M88.4 R96, [R215+0x6100] ;  /* 0x00610000d760783b */ /* 0x020fe60000000200 */
[----:B------:R-:W-:Y:S05]  /*14780*/  IMAD R0, R0, c[0x0][0x218], RZ ;  /* 0x0000860000007a24 */ /* 0x000fea00078e02ff */
[----:B------:R-:W2:Y:S08]  /*14790*/  LDSM.16.M88.4 R16, [R208+0x3100] ;  /* 0x00310000d010783b */ /* 0x000eb00000000200 */
[----:B------:R-:W3:Y:S08]  /*147a0*/  LDSM.16.M88.4 R92, [R215+0x8100] ;  /* 0x00810000d75c783b */ /* 0x000ef00000000200 */
[----:B------:R-:W4:Y:S04]  /*147b0*/  LDL R197, [R1+0xc] ;  /* 0x00000c0001c57983 */ /* 0x000f280000100800 */
[----:B------:R-:W1:Y:S08]  /*147c0*/  LDSM.16.M88.4 R32, [R208+0x3900] ;  /* 0x00390000d020783b */ /* 0x000e700000000200 */
[----:B------:R-:W1:Y:S08]  /*147d0*/  LDSM.16.M88.4 R48, [R208+0x4100] ;  /* 0x00410000d030783b */ /* 0x000e700000000200 */
[----:B------:R-:W1:Y:S08]  /*147e0*/  LDSM.16.M88.4 R64, [R208+0x4900] ;  /* 0x00490000d040783b */ /* 0x000e700000000200 */
[----:B------:R-:W1:Y:S08]  /*147f0*/  LDSM.16.M88.4 R80, [R208+0x5100] ;  /* 0x00510000d050783b */ /* 0x000e700000000200 */
[----:B------:R-:W1:Y:S08]  /*14800*/  LDSM.16.M88.4 R168, [R208+0x5900] ;  /* 0x00590000d0a8783b */ /* 0x000e700000000200 */
[----:B------:R-:W-:Y:S08]  /*14810*/  LDSM.16.M88.4 R172, [R218+0x6100] ;  /* 0x00610000daac783b */ /* 0x000ff00000000200 */
[----:B------:R-:W1:Y:S08]  /*14820*/  LDSM.16.M88.4 R176, [R219] ;  /* 0x00000000dbb0783b */ /* 0x000e700000000200 */
[----:B------:R-:W1:Y:S08]  /*14830*/  LDSM.16.M88.4 R180, [R218+0x8100] ;  /* 0x00810000dab4783b */ /* 0x000e700000000200 */
[----:B------:R-:W1:Y:S02]  /*14840*/  LDSM.16.M88.4 R184, [R224] ;  /* 0x00000000e0b8783b */ /* 0x000e640000000200 */
[-C--:B-12---:R-:W-:Y:S08]  /*14850*/  HMMA.16816.F32.BF16 R4, R96, R16.reuse, RZ ;  /* 0x000000106004723c */ /* 0x086ff000000418ff */
[C---:B---3--:R-:W-:Y:S08]  /*14860*/  HMMA.16816.F32.BF16 R8, R92.reuse, R16, RZ ;  /* 0x000000105c08723c */ /* 0x048ff000000418ff */
        /* <DEDUP_REMOVED lines=22> */
[----:B------:R-:W1:Y:S07]  /*149d0*/  LDSM.16.M88.4 R168, [R223] ;  /* 0x00000000dfa8783b */ /* 0x000e6e0000000200 */
[-C--:B------:R-:W-:Y:S08]  /*149e0*/  HMMA.16816.F32.BF16 R4, R172, R176.reuse, R4 ;  /* 0x000000b0ac04723c */ /* 0x080ff00000041804 */
[C---:B------:R-:W-:Y:S08]  /*149f0*/  HMMA.16816.F32.BF16 R8, R180.reuse, R176, R8 ;  /* 0x000000b0b408723c */ /* 0x040ff00000041808 */
[-C--:B------:R-:W-:Y:S08]  /*14a00*/  HMMA.16816.F32.BF16 R12, R180, R178.reuse, R12 ;  /* 0x000000b2b40c723c */ /* 0x080ff0000004180c */
[C---:B------:R-:W-:Y:S01]  /*14a10*/  HMMA.16816.F32.BF16 R16, R172.reuse, R178, R16 ;  /* 0x000000b2ac10723c */ /* 0x040fe20000041810 */
[----:B------:R-:W2:Y:S07]  /*14a20*/  LDSM.16.M88.4 R176, [R222] ;  /* 0x00000000deb0783b */ /* 0x000eae0000000200 */
[-C--:B------:R-:W-:Y:S08]  /*14a30*/  HMMA.16816.F32.BF16 R20, R172, R184.reuse, R20 ;  /* 0x000000b8ac14723c */ /* 0x080ff00000041814 */
[C---:B------:R-:W-:Y:S07]  /*14a40*/  HMMA.16816.F32.BF16 R24, R180.reuse, R184, R24 ;  /* 0x000000b8b418723c */ /* 0x040fee0000041818 */
[----:B------:R-:W-:Y:S01]  /*14a50*/  IMAD R184, R228, c[0x0][0x21c], R0 ;  /* 0x00008700e4b87a24 */ /* 0x000fe200078e0200 */
[-C--:B------:R-:W-:Y:S04]  /*14a60*/  HMMA.16816.F32.BF16 R28, R180, R186.reuse, R28 ;  /* 0x000000bab41c723c */ /* 0x080fe8000004181c */
[----:B------:R-:W-:Y:S04]  /*14a70*/  IADD3 R0, P0, R2, UR20, RZ ;  /* 0x0000001402007c10 */ /* 0x000fe8000ff1e0ff */
[C---:B------:R-:W-:Y:S04]  /*14a80*/  HMMA.16816.F32.BF16 R32, R172.reuse, R186, R32 ;  /* 0x000000baac20723c */ /* 0x040fe80000041820 */
[----:B------:R-:W-:Y:S02]  /*14a90*/  IADD3.X R3, R3, UR12, R184, P0, !PT ;  /* 0x0000000c03037c10 */ /* 0x000fe400087fe4b8 */
[C---:B------:R-:W-:Y:S02]  /*14aa0*/  LEA R2, P0, R0.reuse, c[0x0][0x1f8], 0x1 ;  /* 0x00007e0000027a11 */ /* 0x040fe400078008ff */
[-C--:B-1----:R-:W-:Y:S03]  /*14ab0*/  HMMA.16816.F32.BF16 R36, R172, R168.reuse, R36 ;  /* 0x000000a8ac24723c */ /* 0x082fe60000041824 */
[----:B------:R-:W-:Y:S01]  /*14ac0*/  SHFL.IDX PT, R193, R2, 0x4, 0x181f ;  /* 0x00981f0002c17f89 */ /* 0x000fe200000e0000 */
[----:B------:R-:W-:Y:S04]  /*14ad0*/  LEA.HI.X R0, R0, c[0x0][0x1fc], R3, 0x1, P0 ;  /* 0x00007f0000007a11 */ /* 0x000fe800000f0c03 */
[C---:B------:R-:W-:Y:S03]  /*14ae0*/  HMMA.16816.F32.BF16 R40, R180.reuse, R168, R40 ;  /* 0x000000a8b428723c */ /* 0x040fe60000041828 */
[----:B------:R-:W-:Y:S05]  /*14af0*/  SHFL.IDX PT, R194, R2, 0x5, 0x181f ;  /* 0x00b81f0002c27f89 */ /* 0x000fea00000e0000 */
[-C--:B------:R-:W-:Y:S03]  /*14b00*/  HMMA.16816.F32.BF16 R44, R180, R170.reuse, R44 ;  /* 0x000000aab42c723c */ /* 0x080fe6000004182c */
[----:B------:R-:W-:Y:S05]  /*14b10*/  SHFL.IDX PT, R185, R0, RZ, 0x181f ;  /* 0x00181fff00b97589 */ /* 0x000fea00000e0000 */
[C---:B------:R-:W-:Y:S03]  /*14b20*/  HMMA.16816.F32.BF16 R48, R172.reuse, R170, R48 ;  /* 0x000000aaac30723c */ /* 0x040fe60000041830 */
[----:B------:R-:W1:Y:S05]  /*14b30*/  LDSM.16.M88.4 R168, [R221] ;  /* 0x00000000dda8783b */ /* 0x000e6a0000000200 */
[-C--:B--2---:R-:W-:Y:S03]  /*14b40*/  HMMA.16816.F32.BF16 R52, R172, R176.reuse, R52 ;  /* 0x000000b0ac34723c */ /* 0x084fe60000041834 */
[----:B------:R-:W-:Y:S05]  /*14b50*/  SHFL.IDX PT, R184, R0, 0x1, 0x181f ;  /* 0x00381f0000b87f89 */ /* 0x000fea00000e0000 */
[C---:B------:R-:W-:Y:S03]  /*14b60*/  HMMA.16816.F32.BF16 R56, R180.reuse, R176, R56 ;  /* 0x000000b0b438723c */ /* 0x040fe60000041838 */
[----:B------:R-:W-:Y:S05]  /*14b70*/  SHFL.IDX PT, R192, R0, 0x2, 0x181f ;  /* 0x00581f0000c07f89 */ /* 0x000fea00000e0000 */
[-C--:B------:R-:W-:Y:S03]  /*14b80*/  HMMA.16816.F32.BF16 R60, R180, R178.reuse, R60 ;  /* 0x000000b2b43c723c */ /* 0x080fe6000004183c */
[----:B------:R-:W-:Y:S05]  /*14b90*/  SHFL.IDX PT, R196, R0, 0x3, 0x181f ;  /* 0x00781f0000c47f89 */ /* 0x000fea00000e0000 */
[C---:B------:R-:W-:Y:S03]  /*14ba0*/  HMMA.16816.F32.BF16 R64, R172.reuse, R178, R64 ;  /* 0x000000b2ac40723c */ /* 0x040fe60000041840 */
[----:B------:R-:W-:Y:S05]  /*14bb0*/  SHFL.IDX PT, R195, R0, 0x4, 0x181f ;  /* 0x00981f0000c37f89 */ /* 0x000fea00000e0000 */
[-C--:B-1----:R-:W-:Y:S03]  /*14bc0*/  HMMA.16816.F32.BF16 R68, R172, R168.reuse, R68 ;  /* 0x000000a8ac44723c */ /* 0x082fe60000041844 */
[----:B------:R-:W-:Y:S05]  /*14bd0*/  SHFL.IDX PT, R3, R2, RZ, 0x181f ;  /* 0x00181fff02037589 */ /* 0x000fea00000e0000 */
[C---:B------:R-:W-:Y:S03]  /*14be0*/  HMMA.16816.F32.BF16 R72, R180.reuse, R168, R72 ;  /* 0x000000a8b448723c */ /* 0x040fe60000041848 */
[----:B------:R-:W1:Y:S05]  /*14bf0*/  SHFL.IDX PT, R190, R2, 0x1, 0x181f ;  /* 0x00381f0002be7f89 */ /* 0x000e6a00000e0000 */
[-C--:B------:R-:W-:Y:S03]  /*14c00*/  HMMA.16816.F32.BF16 R76, R180, R170.reuse, R76 ;  /* 0x000000aab44c723c */ /* 0x080fe6000004184c */
[----:B------:R-:W2:Y:S05]  /*14c10*/  SHFL.IDX PT, R188, R2, 0x2, 0x181f ;  /* 0x00581f0002bc7f89 */ /* 0x000eaa00000e0000 */
[C---:B------:R-:W-:Y:S03]  /*14c20*/  HMMA.16816.F32.BF16 R80, R172.reuse, R170, R80 ;  /* 0x000000aaac50723c */ /* 0x040fe60000041850 */
[----:B------:R3:W-:Y:S01]  /*14c30*/  SHFL.IDX PT, R189, R2, 0x3, 0x181f ;  /* 0x00781f0002bd7f89 */ /* 0x0007e200000e0000 */
[-C--:B-1----:R-:W-:Y:S07]  /*14c40*/  IADD3 R190, P0, R190, R226.reuse, RZ ;  /* 0x000000e2bebe7210 */ /* 0x082fee0007f1e0ff */
[----:B------:R-:W-:Y:S01]  /*14c50*/  SHFL.IDX PT, R0, R0, 0x5, 0x181f ;  /* 0x00b81f0000007f89 */ /* 0x000fe200000e0000 */
[-C--:B------:R-:W-:Y:S02]  /*14c60*/  IADD3.X R191, R184, R225.reuse, RZ, P0, !PT ;  /* 0x000000e1b8bf7210 */ /* 0x080fe400007fe4ff */
[-C--:B--2---:R-:W-:Y:S02]  /*14c70*/  IADD3 R188, P0, R188, R226.reuse, RZ ;  /* 0x000000e2bcbc7210 */ /* 0x084fe40007f1e0ff */
[-C--:B---3--:R-:W-:Y:S04]  /*14c80*/  IADD3 R2, P1, R3, R226.reuse, RZ ;  /* 0x000000e203027210 */ /* 0x088fe80007f3e0ff */
[-C--:B------:R-:W-:Y:S02]  /*14c90*/  IADD3.X R3, R185, R225.reuse, RZ, P1, !PT ;  /* 0x000000e1b9037210 */ /* 0x080fe40000ffe4ff */
[----:B------:R-:W1:Y:S01]  /*14ca0*/  LDSM.16.M88.4 R184, [R220] ;  /* 0x00000000dcb8783b */ /* 0x000e620000000200 */
[-C--:B------:R-:W-:Y:S04]  /*14cb0*/  IADD3 R176, P1, R193, R226.reuse, RZ ;  /* 0x000000e2c1b07210 */ /* 0x080fe80007f3e0ff */
[-C--:B------:R-:W-:Y:S03]  /*14cc0*/  IADD3.X R177, R195, R225.reuse, RZ, P1, !PT ;  /* 0x000000e1c3b17210 */ /* 0x080fe60000ffe4ff */
[----:B------:R-:W-:Y:S01]  /*14cd0*/  @!PT LDS RZ, [RZ] ;  /* 0x00000000fffff984 */ /* 0x000fe20000000800 */
[----:B------:R-:W-:Y:S01]  /*14ce0*/  @!PT LDS RZ, [RZ] ;  /* 0x00000000fffff984 */ /* 0x000fe20000000800 */
[----:B------:R-:W-:Y:S01]  /*14cf0*/  @!PT LDS RZ, [RZ] ;  /* 0x00000000fffff984 */ /* 0x000fe20000000800 */
[----:B----4-:R2:W-:Y:S08]  /*14d00*/  LDGSTS.E.BYPASS.LTC128B.128 [R197], [R2.64], !P4 ;  /* 0x0000000002c57fae */ /* 0x0105f0000e101d50 */
[----:B------:R3:W-:Y:S01]  /*14d10*/  LDGSTS.E.BYPASS.LTC128B.128 [R197+0x800], [R190.64], !P4 ;  /* 0x00800000bec57fae */ /* 0x0007e2000e101d50 */
[-C--:B-1----:R-:W-:Y:S03]  /*14d20*/  HMMA.16816.F32.BF16 R84, R172, R184.reuse, R84 ;  /* 0x000000b8ac54723c */ /* 0x082fe60000041854 */
[-C--:B---3--:R-:W-:Y:S02]  /*14d30*/  IADD3 R190, P2, R189, R226.reuse, RZ ;  /* 0x000000e2bdbe7210 */ /* 0x088fe40007f5e0ff */
[-C--:B------:R-:W-:Y:S02]  /*14d40*/  IADD3.X R189, R192, R225.reuse, RZ, P0, !PT ;  /* 0x000000e1c0bd7210 */ /* 0x080fe400007fe4ff */
[-C--:B------:R-:W-:Y:S01]  /*14d50*/  IADD3.X R191, R196, R225.reuse, RZ, P2, !PT ;  /* 0x000000e1c4bf7210 */ /* 0x080fe200017fe4ff */
[C---:B------:R-:W-:Y:S02]  /*14d60*/  HMMA.16816.F32.BF16 R88, R180.reuse, R184, R88 ;  /* 0x000000b8b458723c */ /* 0x040fe40000041858 */
[----:B------:R1:W-:Y:S02]  /*14d70*/  LDGSTS.E.BYPASS.LTC128B.128 [R197+0x1000], [R188.64], !P4 ;  /* 0x01000000bcc57fae */ /* 0x0003e4000e101d50 */
[----:B--2---:R-:W-:Y:S04]  /*14d80*/  IADD3 R2, P0, R194, R226, RZ ;  /* 0x000000e2c2027210 */ /* 0x004fe80007f1e0ff */
[----:B------:R-:W-:Y:S01]  /*14d90*/  IADD3.X R3, R0, R225, RZ, P0, !PT ;  /* 0x000000e100037210 */ /* 0x000fe200007fe4ff */
[-C--:B------:R-:W-:Y:S01]  /*14da0*/  HMMA.16816.F32.BF16 R92, R180, R186.reuse, R92 ;  /* 0x000000bab45c723c */ /* 0x080fe2000004185c */
[----:B------:R1:W-:Y:S07]  /*14db0*/  LDGSTS.E.BYPASS.LTC128B.128 [R197+0x1800], [R190.64], !P4 ;  /* 0x01800000bec57fae */ /* 0x0003ee000e101d50 */
[----:B------:R-:W-:Y:S01]  /*14dc0*/  HMMA.16816.F32.BF16 R96, R172, R186, R96 ;  /* 0x000000baac60723c */ /* 0x000fe20000041860 */
[----:B------:R2:W-:Y:S08]  /*14dd0*/  LDGSTS.E.BYPASS.LTC128B.128 [R197+0x2000], [R176.64], !P4 ;  /* 0x02000000b0c57fae */ /* 0x0005f0000e101d50 */
[----:B------:R3:W-:Y:S08]  /*14de0*/  LDGSTS.E.BYPASS.LTC128B.128 [R197+0x2800], [R2.64], !P4 ;  /* 0x0280000002c57fae */ /* 0x0007f0000e101d50 */
[----:B------:R-:W-:Y:S08]  /*14df0*/  LDSM.16.M88.4 R192, [R216+0x8100] ;  /* 0x00810000d8c0783b */ /* 0x000ff00000000200 */
[----:B------:R-:W0:Y:S08]  /*14e00*/  LDGDEPBAR ;  /* 0x00000000000079af */ /* 0x000e300000000000 */
[----:B--2---:R-:W-:Y:S08]  /*14e10*/  LDSM.16.M88.4 R176, [R216+0x6100] ;  /* 0x00610000d8b0783b */ /* 0x004ff00000000200 */
[----:B-1----:R-:W1:Y:S08]  /*14e20*/  LDSM.16.M88.4 R188, [R214+0x3100] ;  /* 0x00310000d6bc783b */ /* 0x002e700000000200 */
[----:B---3--:R-:W2:Y:S08]  /*14e30*/  LDSM.16.M88.4 R196, [R214+0x3900] ;  /* 0x00390000d6c4783b */ /* 0x008eb00000000200 */
[----:B------:R-:W3:Y:S08]  /*14e40*/  LDSM.16.M88.4 R200, [R214+0x4100] ;  /* 0x00410000d6c8783b */ /* 0x000ef00000000200 */
[----:B------:R-:W4:Y:S08]  /*14e50*/  LDSM.16.M88.4 R168, [R214+0x4900] ;  /* 0x00490000d6a8783b */ /* 0x000f300000000200 */
[----:B------:R-:W2:Y:S08]  /*14e60*/  LDSM.16.M88.4 R180, [R214+0x5100] ;  /* 0x00510000d6b4783b */ /* 0x000eb00000000200 */
[----:B------:R-:W3:Y:S01]  /*14e70*/  LDSM.16.M88.4 R204, [R214+0x5900] ;  /* 0x00590000d6cc783b */ /* 0x000ee20000000200 */
[-C--:B-1----:R-:W-:Y:S07]  /*14e80*/  HMMA.16816.F32.BF16 R4, R176, R188.reuse, R4 ;  /* 0x000000bcb004723c */ /* 0x082fee0000041804 */
[----:B------:R-:W-:Y:S01]  /*14e90*/  LDSM.16.M88.4 R172, [R217+0x6100] ;  /* 0x00610000d9ac783b */ /* 0x000fe20000000200 */
[C---:B------:R-:W-:Y:S07]  /*14ea0*/  HMMA.16816.F32.BF16 R8, R192.reuse, R188, R8 ;  /* 0x000000bcc008723c */ /* 0x040fee0000041808 */
[----:B------:R-:W1:Y:S01]  /*14eb0*/  LDSM.16.M88.4 R184, [R213] ;  /* 0x00000000d5b8783b */ /* 0x000e620000000200 */
[-C--:B------:R-:W-:Y:S08]  /*14ec0*/  HMMA.16816.F32.BF16 R12, R192, R190.reuse, R12 ;  /* 0x000000bec00c723c */ /* 0x080ff0000004180c */
[C---:B------:R-:W-:Y:S01]  /*14ed0*/  HMMA.16816.F32.BF16 R16, R176.reuse, R190, R16 ;  /* 0x000000beb010723c */ /* 0x040fe20000041810 */
[----:B------:R-:W1:Y:S07]  /*14ee0*/  LDSM.16.M88.4 R188, [R217+0x8100] ;  /* 0x00810000d9bc783b */ /* 0x000e6e0000000200 */
[-C--:B--2---:R-:W-:Y:S08]  /*14ef0*/  HMMA.16816.F32.BF16 R20, R176, R196.reuse, R20 ;  /* 0x000000c4b014723c */ /* 0x084ff00000041814 */
[C---:B------:R-:W-:Y:S08]  /*14f00*/  HMMA.16816.F32.BF16 R24, R192.reuse, R196, R24 ;  /* 0x000000c4c018723c */ /* 0x040ff00000041818 */
[-C--:B------:R-:W-:Y:S08]  /*14f10*/  HMMA.16816.F32.BF16 R28, R192, R198.reuse, R28 ;  /* 0x000000c6c01c723c */ /* 0x080ff0000004181c */
[C---:B------:R-:W-:Y:S08]  /*14f20*/  HMMA.16816.F32.BF16 R32, R176.reuse, R198, R32 ;  /* 0x000000c6b020723c */ /* 0x040ff00000041820 */
        /* <DEDUP_REMOVED lines=17> */
[C---:B------:R-:W-:Y:S08]  /*15040*/  HMMA.16816.F32.BF16 R8, R188.reuse, R184, R8 ;  /* 0x000000b8bc08723c */ /* 0x040ff00000041808 */
        /* <DEDUP_REMOVED lines=27> */
[----:B------:R-:W4:Y:S01]  /*15200*/  MUFU.TANH R241, R12 ;  /* 0x0000000c00f17308 */ /* 0x000f220000002400 */
[----:B--2---:R-:W-:Y:S09]  /*15210*/  STL [R1+0x4], R2 ;  /* 0x0000040201007387 */ /* 0x004ff20000100800 */
[----:B------:R-:W2:Y:S01]  /*15220*/  MUFU.TANH R229, R13 ;  /* 0x0000000d00e57308 */ /* 0x000ea20000002400 */
[----:B---3--:R-:W3:Y:S01]  /*15230*/  LDSM.16.M88.4 R8, [R213+0x1000] ;  /* 0x00100000d508783b */ /* 0x008ee20000000200 */
[-C--:B-1----:R-:W-:Y:S08]  /*15240*/  HMMA.16816.F32.BF16 R20, R172, R4.reuse, R20 ;  /* 0x00000004ac14723c */ /* 0x082ff00000041814 */
[----:B------:R-:W1:Y:S01]  /*15250*/  MUFU.TANH R250, R14 ;  /* 0x0000000e00fa7308 */ /* 0x000e620000002400 */
[----:B----4-:R-:W-:Y:S01]  /*15260*/  STL [R1], R0 ;  /* 0x0000000001007387 */ /* 0x010fe20000100800 */
[C---:B------:R-:W-:Y:S08]  /*15270*/  HMMA.16816.F32.BF16 R24, R188.reuse, R4, R24 ;  /* 0x00000004bc18723c */ /* 0x040ff00000041818 */
[----:B------:R-:W4:Y:S01]  /*15280*/  MUFU.TANH R249, R15 ;  /* 0x0000000f00f97308 */ /* 0x000f220000002400 */
        /* <DEDUP_REMOVED lines=13> */
[----:B------:R-:W3:Y:S01]  /*15360*/  MUFU.TANH R192, R18 ;  /* 0x0000001200c07308 */ /* 0x000ee20000002400 */
        /* <DEDUP_REMOVED lines=11> */
[----:B------:R-:W2:Y:S02]  /*15420*/  LDSM.16.M88.4 R8, [R213+0x2000] ;  /* 0x00200000d508783b */ /* 0x000ea40000000200 */
        /* <DEDUP_REMOVED lines=21> */
[-C--:B--2---:R-:W-:Y:S05]  /*15580*/  HMMA.16816.F32.BF16 R68, R172, R8.reuse, R68 ;  /* 0x00000008ac44723c */ /* 0x084fea0000041844 */
[----:B------:R-:W-:Y:S02]  /*15590*/  FMUL.FTZ R51, R51, c[0x0][0x320] ;  /* 0x0000c80033337a20 */ /* 0x000fe40000410000 */
[----:B------:R-:W-:Y:S01]  /*155a0*/  FMUL.FTZ R52, R52, c[0x0][0x320] ;  /* 0x0000c80034347a20 */ /* 0x000fe20000410000 */
[----:B------:R2:W1:Y:S01]  /*155b0*/  MUFU.TANH R181, R58 ;  /* 0x0000003a00b57308 */ /* 0x0004620000002400 */
[C---:B------:R-:W-:Y:S04]  /*155c0*/  HMMA.16816.F32.BF16 R72, R188.reuse, R8, R72 ;  /* 0x00000008bc48723c */ /* 0x040fe80000041848 */
[----:B------:R-:W-:Y:S02]  /*155d0*/  FMUL.FTZ R53, R53, c[0x0][0x320] ;  /* 0x0000c80035357a20 */ /* 0x000fe40000410000 */
[----:B------:R-:W-:Y:S02]  /*155e0*/  FMUL.FTZ R54, R54, c[0x0][0x320] ;  /* 0x0000c80036367a20 */ /* 0x000fe40000410000 */
[-C--:B------:R-:W-:Y:S01]  /*155f0*/  HMMA.16816.F32.BF16 R76, R188, R10.reuse, R76 ;  /* 0x0000000abc4c723c */ /* 0x080fe2000004184c */
[----:B------:R3:W3:Y:S03]  /*15600*/  MUFU.TANH R206, R25 ;  /* 0x0000001900ce7308 */ /* 0x0006e60000002400 */
[----:B------:R-:W-:Y:S02]  /*15610*/  FMUL.FTZ R55, R55, c[0x0][0x320] ;  /* 0x0000c80037377a20 */ /* 0x000fe40000410000 */
[----:B------:R-:W-:Y:S02]  /*15620*/  FMUL.FTZ R56, R56, c[0x0][0x320] ;  /* 0x0000c80038387a20 */ /* 0x000fe40000410000 */
[C---:B------:R-:W-:Y:S03]  /*15630*/  HMMA.16816.F32.BF16 R80, R172.reuse, R10, R80 ;  /* 0x0000000aac50723c */ /* 0x040fe60000041850 */
[----:B------:R3:W3:Y:S01]  /*15640*/  MUFU.TANH R238, R26 ;  /* 0x0000001a00ee7308 */ /* 0x0006e20000002400 */
[----:B------:R-:W-:Y:S02]  /*15650*/  FMUL.FTZ R59, R59, c[0x0][0x320] ;  /* 0x0000c8003b3b7a20 */ /* 0x000fe40000410000 */
[----:B------:R-:W-:Y:S01]  /*15660*/  FMUL.FTZ R60, R60, c[0x0][0x320] ;  /* 0x0000c8003c3c7a20 */ /* 0x000fe20000410000 */
[----:B--2---:R-:W2:Y:S01]  /*15670*/  LDL R58, [R1+0x28] ;  /* 0x00002800013a7983 */ /* 0x004ea20000100800 */
[-C--:B-1----:R-:W-:Y:S04]  /*15680*/  HMMA.16816.F32.BF16 R84, R172, R4.reuse, R84 ;  /* 0x00000004ac54723c */ /* 0x082fe80000041854 */
        /* <DEDUP_REMOVED lines=81> */
[----:B------:R1:W1:Y:S01]  /*15ba0*/  MUFU.TANH R168, R56 ;  /* 0x0000003800a87308 */ /* 0x0002620000002400 */
[----:B--2---:R-:W-:Y:S09]  /*15bb0*/  ISETP.GT.AND P0, PT, R227, R58, PT ;  /* 0x0000003ae300720c */ /* 0x004ff20003f04270 */
        /* <DEDUP_REMOVED lines=104> */
.L_x_547:
        /* <DEDUP_REMOVED lines=10> */
[----:B------:R-:W-:Y:S02]  /*162e0*/  IMAD.U32 R0, RZ, RZ, UR8 ;  /* 0x00000008ff007e24 */ /* 0x000fe4000f8e00ff */
[----:B------:R-:W1:Y:S01]  /*162f0*/  SHFL.IDX PT, R4, R5, RZ, 0x1c1f ;  /* 0x001c1fff05047589 */ /* 0x000e6200000e0000 */
[----:B---3--:R-:W-:Y:S01]  /*16300*/  IADD3 R7, -R3, 0x1, R2 ;  /* 0x0000000103077810 */ /* 0x008fe20007ffe102 */
[----:B------:R-:W-:Y:S03]  /*16310*/  IMAD.IADD R8, R2, 0x1, -R3 ;  /* 0x0000000102087824 */ /* 0x000fe600078e0a03 */
[----:B------:R-:W-:Y:S04]  /*16320*/  IADD3 R7, R7, -c[0x0][0x168], R0 ;  /* 0x80005a0007077a10 */ /* 0x000fe80007ffe000 */
        /* <DEDUP_REMOVED lines=20> */
.L_x_550:
[----:B------:R-:W-:Y:S04]  /*16470*/  MOV R9, c[0x0][0x32c] ;  /* 0x0000cb0000097a02 */ /* 0x000fe80000000f00 */
[----:B------:R-:W-:Y:S11]  /*16480*/  ISETP.NE.AND P0, PT, R9, 0x1, PT ;  /* 0x000000010900780c */ /* 0x000ff60003f05270 */
[----:B------:R-:W-:Y:S02]  /*16490*/  @!UPT UIADD3 URZ, URZ, URZ, URZ ;  /* 0x0000003f3f3ff290 */ /* 0x000fe4000fffe03f */
[----:B------:R-:W-:Y:S05]  /*164a0*/  @P0 IMAD.HI.U32 R9, R4, c[0x0][0x330], RZ ;  /* 0x0000cc0004090a27 */ /* 0x000fea00078e00ff */
[----:B------:R-:W-:Y:S02]  /*164b0*/  @P0 SHF.R.U32.HI R4, RZ, c[0x0][0x334], R9 ;  /* 0x0000cd00ff040a19 */ /* 0x000fe40000011609 */
.L_x_551:
[----:B------:R-:W-:Y:S05]  /*164c0*/  BSYNC B0 ;  /* 0x0000000000007941 */ /* 0x000fea0003800000 */
.L_x_549:
[----:B------:R-:W-:Y:S05]  /*164d0*/  IMAD R4, R4, c[0x0][0x32c], R8 ;  /* 0x0000cb0004047a24 */ /* 0x000fea00078e0208 */
[----:B------:R-:W-:Y:S02]  /*164e0*/  IADD3 R9, R4, c[0x0][0x32c], RZ ;  /* 0x0000cb0004097a10 */ /* 0x000fe40007ffe0ff */
[----:B------:R-:W-:Y:S02]  /*164f0*/  IMNMX R0, R0, R4, !PT ;  /* 0x0000000400007217 */ /* 0x000fe40007800200 */
[----:B------:R-:W-:Y:S02]  /*16500*/  IMNMX R3, R3, R9, PT ;  /* 0x0000000903037217 */ /* 0x000fe40003800200 */
.L_x_548:
[C---:B------:R-:W-:Y:S02]  /*16510*/  ISETP.GE.AND P0, PT, R2.reuse, 0x2, PT ;  /* 0x000000020200780c */ /* 0x040fe40003f06270 */
[----:B------:R-:W-:Y:S02]  /*16520*/  ISETP.GE.AND P2, PT, R2, 0xa, PT ;  /* 0x0000000a0200780c */ /* 0x000fe40003f46270 */
[----:B------:R-:W-:Y:S02]  /*16530*/  P2R R26, PR, RZ, 0x1 ;  /* 0x00000001ff1a7803 */ /* 0x000fe40000000000 */
[----:B------:R-:W-:Y:S02]  /*16540*/  ISETP.GT.AND P0, PT, R0, 0x1, !P0 ;  /* 0x000000010000780c */ /* 0x000fe40004704270 */
        /* <DEDUP_REMOVED lines=103> */
[C---:B------:R-:W-:Y:S04]  /*16bc0*/  ISETP.LT.OR P0, PT, R3.reuse, 0x59, P0 ;  /* 0x000000590300780c */ /* 0x040fe80000701670 */
[----:B------:R-:W-:Y:S02]  /*16bd0*/  FSEL R251, R96, -INF , !P0 ;  /* 0xff80000060fb7808 */ /* 0x000fe40004000000 */
[----:B------:R-:W-:Y:S04]  /*16be0*/  ISETP.GT.AND P0, PT, R0, RZ, !P2 ;  /* 0x000000ff0000720c */ /* 0x000fe80005704270 */
[C---:B------:R-:W-:Y:S04]  /*16bf0*/  ISETP.LT.OR P0, PT, R3.reuse, 0x1, P0 ;  /* 0x000000010300780c */ /* 0x040fe80000701670 */
[----:B------:R-:W-:Y:S02]  /*16c00*/  FSEL R29, R200, -INF , !P0 ;  /* 0xff800000c81d7808 */ /* 0x000fe40004000000 */
[----:B------:R-:W-:Y:S04]  /*16c10*/  ISETP.GE.AND P0, PT, R2, 0x5a, PT ;  /* 0x0000005a0200780c */ /* 0x000fe80003f06270 */
[----:B------:R-:W-:Y:S04]  /*16c20*/  ISETP.GT.AND P2, PT, R0, 0x59, !P0 ;  /* 0x000000590000780c */ /* 0x000fe80004744270 */
[----:B------:R-:W-:Y:S02]  /*16c30*/  ISETP.LT.OR P2, PT, R3, 0x5a, P2 ;  /* 0x0000005a0300780c */ /* 0x000fe40001741670 */
[----:B------:R-:W1:Y:S02]  /*16c40*/  SHFL.IDX PT, R3, R5, 0x1, 0x1c1f ;  /* 0x003c1f0005037f89 */ /* 0x000e6400000e0000 */
[----:B------:R-:W-:Y:S02]  /*16c50*/  FSEL R252, R97, -INF , !P2 ;  /* 0xff80000061fc7808 */ /* 0x000fe40005000000 */
[----:B------:R-:W-:Y:S01]  /*16c60*/  PLOP3.LUT P2, PT, PT, PT, UP1, 0x40, 0x0 ;  /* 0x000000000000781c */ /* 0x000fe20003f4e818 */
[--C-:B-1----:R-:W-:Y:S02]  /*16c70*/  IMAD.IADD R2, R6, 0x1, R3.reuse ;  /* 0x0000000106027824 */ /* 0x102fe400078e0203 */
[----:B------:R-:W-:Y:S10]  /*16c80*/  IMAD.IADD R0, R7, 0x1, R3 ;  /* 0x0000000107007824 */ /* 0x000ff400078e0203 */
        /* <DEDUP_REMOVED lines=16> */
.L_x_554:
[----:B------:R-:W-:Y:S04]  /*16d90*/  MOV R28, 0x1 ;  /* 0x00000001001c7802 */ /* 0x000fe80000000f00 */
[----:B------:R-:W-:Y:S11]  /*16da0*/  ISETP.NE.AND P2, PT, R28, c[0x0][0x32c], PT ;  /* 0x0000cb001c007a0c */ /* 0x000ff60003f45270 */
[----:B------:R-:W-:Y:S02]  /*16db0*/  @!UPT UIADD3 URZ, URZ, URZ, URZ ;  /* 0x0000003f3f3ff290 */ /* 0x000fe4000fffe03f */
[----:B------:R-:W-:Y:S05]  /*16dc0*/  @P2 IMAD.HI.U32 R28, R3, c[0x0][0x330], RZ ;  /* 0x0000cc00031c2a27 */ /* 0x000fea00078e00ff */
[----:B------:R-:W-:Y:S02]  /*16dd0*/  @P2 SHF.R.U32.HI R3, RZ, c[0x0][0x334], R28 ;  /* 0x0000cd00ff032a19 */ /* 0x000fe4000001161c */
.L_x_555:
[----:B------:R-:W-:Y:S05]  /*16de0*/  BSYNC B0 ;  /* 0x0000000000007941 */ /* 0x000fea0003800000 */
.L_x_553:
[----:B------:R-:W-:Y:S05]  /*16df0*/  IMAD R3, R3, c[0x0][0x32c], R8 ;  /* 0x0000cb0003037a24 */ /* 0x000fea00078e0208 */
[----:B------:R-:W-:Y:S02]  /*16e00*/  IADD3 R28, R3, c[0x0][0x32c], RZ ;  /* 0x0000cb00031c7a10 */ /* 0x000fe40007ffe0ff */
[----:B------:R-:W-:Y:S02]  /*16e10*/  IMNMX R0, R0, R3, !PT ;  /* 0x0000000300007217 */ /* 0x000fe40007800200 */
[----:B------:R-:W-:Y:S02]  /*16e20*/  IMNMX R2, R2, R28, PT ;  /* 0x0000001c02027217 */ /* 0x000fe40003800200 */
.L_x_552:
        /* <DEDUP_REMOVED lines=113> */
.L_x_558:
[----:B------:R-:W-:Y:S04]  /*17540*/  MOV R28, c[0x0][0x32c] ;  /* 0x0000cb00001c7a02 */ /* 0x000fe80000000f00 */
[----:B------:R-:W-:Y:S11]  /*17550*/  ISETP.NE.AND P2, PT, R28, 0x1, PT ;  /* 0x000000011c00780c */ /* 0x000ff60003f45270 */
[----:B------:R-:W-:Y:S02]  /*17560*/  @!UPT UIADD3 URZ, URZ, URZ, URZ ;  /* 0x0000003f3f3ff290 */ /* 0x000fe4000fffe03f */
[----:B------:R-:W-:Y:S05]  /*17570*/  @P2 IMAD.HI.U32 R28, R3, c[0x0][0x330], RZ ;  /* 0x0000cc00031c2a27 */ /* 0x000fea00078e00ff */
[----:B------:R-:W-:Y:S02]  /*17580*/  @P2 SHF.R.U32.HI R3, RZ, c[0x0][0x334], R28 ;  /* 0x0000cd00ff032a19 */ /* 0x000fe4000001161c */
.L_x_559:
[----:B------:R-:W-:Y:S05]  /*17590*/  BSYNC B0 ;  /* 0x0000000000007941 */ /* 0x000fea0003800000 */
.L_x_557:
[----:B------:R-:W-:Y:S05]  /*175a0*/  IMAD R3, R3, c[0x0][0x32c], R8 ;  /* 0x0000cb0003037a24 */ /* 0x000fea00078e0208 */
[----:B------:R-:W-:Y:S02]  /*175b0*/  IADD3 R28, R3, c[0x0][0x32c], RZ ;  /* 0x0000cb00031c7a10 */ /* 0x000fe40007ffe0ff */
[----:B------:R-:W-:Y:S02]  /*175c0*/  IMNMX R0, R0, R3, !PT ;  /* 0x0000000300007217 */ /* 0x000fe40007800200 */
[----:B------:R-:W-:Y:S02]  /*175d0*/  IMNMX R2, R2, R28, PT ;  /* 0x0000001c02027217 */ /* 0x000fe40003800200 */
.L_x_556:
        /* <DEDUP_REMOVED lines=113> */
.L_x_562:
[----:B------:R-:W-:Y:S04]  /*17cf0*/  MOV R5, c[0x0][0x32c] ;  /* 0x0000cb0000057a02 */ /* 0x000fe80000000f00 */
[----:B------:R-:W-:Y:S11]  /*17d00*/  ISETP.NE.AND P2, PT, R5, 0x1, PT ;  /* 0x000000010500780c */ /* 0x000ff60003f45270 */
[----:B------:R-:W-:Y:S02]  /*17d10*/  @!UPT UIADD3 URZ, URZ, URZ, URZ ;  /* 0x0000003f3f3ff290 */ /* 0x000fe4000fffe03f */
[----:B------:R-:W-:Y:S05]  /*17d20*/  @P2 IMAD.HI.U32 R5, R3, c[0x0][0x330], RZ ;  /* 0x0000cc0003052a27 */ /* 0x000fea00078e00ff */
[----:B------:R-:W-:Y:S02]  /*17d30*/  @P2 SHF.R.U32.HI R3, RZ, c[0x0][0x334], R5 ;  /* 0x0000cd00ff032a19 */ /* 0x000fe40000011605 */
.L_x_563:
[----:B------:R-:W-:Y:S05]  /*17d40*/  BSYNC B0 ;  /* 0x0000000000007941 */ /* 0x000fea0003800000 */
.L_x_561:
[----:B------:R-:W-:Y:S05]  /*17d50*/  IMAD R8, R3, c[0x0][0x32c], R8 ;  /* 0x0000cb0003087a24 */ /* 0x000fea00078e0208 */
[----:B------:R-:W-:Y:S02]  /*17d60*/  IADD3 R3, R8, c[0x0][0x32c], RZ ;  /* 0x0000cb0008037a10 */ /* 0x000fe40007ffe0ff */
[----:B------:R-:W-:Y:S02]  /*17d70*/  IMNMX R0, R0, R8, !PT ;  /* 0x0000000800007217 */ /* 0x000fe40007800200 */
[----:B------:R-:W-:Y:S02]  /*17d80*/  IMNMX R2, R2, R3, PT ;  /* 0x0000000302027217 */ /* 0x000fe40003800200 */
.L_x_560:
[----:B------:R-:W2:Y:S01]  /*17d90*/  LDL.LU R5, [R1+0x4] ;  /* 0x0000040001057983 */ /* 0x000ea20000300800 */
[----:B------:R-:W-:Y:S02]  /*17da0*/  ISETP.NE.AND P2, PT, R27, RZ, PT ;  /* 0x000000ff1b00720c */ /* 0x000fe40003f45270 */
[----:B------:R-:W-:Y:S01]  /*17db0*/  MOV R52, R58 ;  /* 0x0000003a00347202 */ /* 0x000fe20000000f00 */
[----:B------:R-:W3:Y:S01]  /*17dc0*/  LDL.LU R3, [R1] ;  /* 0x0000000001037983 */ /* 0x000ee20000300800 */
[----:B------:R-:W-:Y:S02]  /*17dd0*/  ISETP.GT.AND P2, PT, R0, RZ, !P2 ;  /* 0x000000ff0000720c */ /* 0x000fe40005744270 */
[----:B------:R-:W-:Y:S01]  /*17de0*/  FMNMX.FTZ R72, R29, R100, !PT ;  /* 0x000000641d487209 */ /* 0x000fe20007810000 */
[----:B------:R-:W-:Y:S01]  /*17df0*/  IMAD.MOV.U32 R80, RZ, RZ, R52 ;  /* 0x000000ffff507224 */ /* 0x000fe200078e0034 */
[----:B------:R-:W-:Y:S02]  /*17e00*/  ISETP.LT.OR P2, PT, R2, 0x1, P2 ;  /* 0x000000010200780c */ /* 0x000fe40001741670 */
[----:B------:R-:W-:Y:S01]  /*17e10*/  FMNMX.FTZ R72, R31, R72, !PT ;  /* 0x000000481f487209 */ /* 0x000fe20007810000 */
[----:B------:R-:W-:Y:S01]  /*17e20*/  IMAD.MOV.U32 R85, RZ, RZ, R80 ;  /* 0x000000ffff557224 */ /* 0x000fe200078e0050 */
[----:B------:R-:W-:Y:S01]  /*17e30*/  ISETP.GT.AND P1, PT, R0, 0x50, !P1 ;  /* 0x000000500000780c */ /* 0x000fe20004f24270 */
[----:B------:R-:W-:Y:S01]  /*17e40*/  LDSM.16.MT88.4 R80, [R211+0x100] ;  /* 0x00010000d350783b */ /* 0x000fe20000004200 */
[----:B------:R-:W-:Y:S02]  /*17e50*/  FMNMX.FTZ R72, R32, R72, !PT ;  /* 0x0000004820487209 */ /* 0x000fe40007810000 */
[----:B------:R-:W-:Y:S02]  /*17e60*/  ISETP.LT.OR P1, PT, R2, 0x51, P1 ;  /* 0x000000510200780c */ /* 0x000fe40000f21670 */
[----:B------:R-:W-:Y:S02]  /*17e70*/  FMNMX.FTZ R72, R34, R72, !PT ;  /* 0x0000004822487209 */ /* 0x000fe40007810000 */
[----:B------:R-:W-:Y:S02]  /*17e80*/  ISETP.GT.AND P0, PT, R0, 0x59, !P0 ;  /* 0x000000590000780c */ /* 0x000fe40004704270 */
[----:B------:R-:W-:Y:S02]  /*17e90*/  FMNMX.FTZ R72, R40, R72, !PT ;  /* 0x0000004828487209 */ /* 0x000fe40007810000 */
[----:B------:R-:W-:Y:S02]  /*17ea0*/  ISETP.LT.OR P0, PT, R2, 0x5a, P0 ;  /* 0x0000005a0200780c */ /* 0x000fe40000701670 */
[----:B------:R-:W-:Y:S02]  /*17eb0*/  FMNMX.FTZ R72, R42, R72, !PT ;  /* 0x000000482a487209 */ /* 0x000fe40007810000 */
[----:B------:R-:W-:Y:S02]  /*17ec0*/  FSEL R73, R79, -INF , !P0 ;  /* 0xff8000004f497808 */ /* 0x000fe40004000000 */
[----:B------:R-:W-:Y:S02]  /*17ed0*/  FMNMX.FTZ R72, R44, R72, !PT ;  /* 0x000000482c487209 */ /* 0x000fe40007810000 */
[C---:B------:R-:W-:Y:S02]  /*17ee0*/  ISETP.GT.AND P6, PT, R0.reuse, 0x51, !P6 ;  /* 0x000000510000780c */ /* 0x040fe400077c4270 */
[----:B------:R-:W-:Y:S02]  /*17ef0*/  FMNMX.FTZ R72, R47, R72, !PT ;  /* 0x000000482f487209 */ /* 0x000fe40007810000 */
[----:B------:R-:W-:Y:S02]  /*17f00*/  ISETP.GT.AND P5, PT, R0, 0x58, !P5 ;  /* 0x000000580000780c */ /* 0x000fe40006fa4270 */
[----:B------:R-:W-:Y:S02]  /*17f10*/  FMNMX.FTZ R72, R57, R72, !PT ;  /* 0x0000004839487209 */ /* 0x000fe40007810000 */
[----:B------:R-:W-:Y:S02]  /*17f20*/  ISETP.LT.OR P6, PT, R2, 0x52, P6 ;  /* 0x000000520200780c */ /* 0x000fe400037c1670 */
[----:B------:R-:W-:Y:S02]  /*17f30*/  FMNMX.FTZ R72, R90, R72, !PT ;  /* 0x000000485a487209 */ /* 0x000fe40007810000 */
[----:B------:R-:W-:Y:S02]  /*17f40*/  ISETP.LT.OR P5, PT, R2, 0x59, P5 ;  /* 0x000000590200780c */ /* 0x000fe40002fa1670 */
        /* <DEDUP_REMOVED lines=14> */
[----:B------:R-:W-:Y:S02]  /*18030*/  FMNMX.FTZ R72, R252, R72, !PT ;  /* 0x00000048fc487209 */ /* 0x000fe40007810000 */
[----:B--2---:R-:W-:Y:S02]  /*18040*/  FSEL R8, R5, -INF , !P2 ;  /* 0xff80000005087808 */ /* 0x004fe40005000000 */
[----:B------:R-:W-:Y:S01]  /*18050*/  ISETP.NE.AND P2, PT, R26, RZ, PT ;  /* 0x000000ff1a00720c */ /* 0x000fe20003f45270 */
[----:B------:R-:W1:Y:S03]  /*18060*/  SHFL.BFLY PT, R5, R72, 0x2, 0x1f ;  /* 0x0c401f0048057f89 */ /* 0x000e6600000e0000 */
[----:B------:R-:W-:Y:S04]  /*18070*/  ISETP.GT.AND P2, PT, R0, 0x1, !P2 ;  /* 0x000000010000780c */ /* 0x000fe80005744270 */
[----:B------:R-:W-:Y:S04]  /*18080*/  ISETP.LT.OR P2, PT, R2, 0x2, P2 ;  /* 0x000000020200780c */ /* 0x000fe80001741670 */
        /* <DEDUP_REMOVED lines=58> */
[----:B------:R-:W-:Y:S01]  /*18430*/  ISETP.NE.AND P2, PT, R17, RZ, PT ;  /* 0x000000ff1100720c */ /* 0x000fe20003f45270 */
[----:B------:R-:W2:Y:S01]  /*18440*/  SHFL.BFLY PT, R71, R3, 0x2, 0x1f ;  /* 0x0c401f0003477f89 */ /* 0x000ea200000e0000 */
[----:B-1----:R-:W-:Y:S02]  /*18450*/  FMNMX.FTZ R72, R72, R5, !PT ;  /* 0x0000000548487209 */ /* 0x002fe40007810000 */
[----:B------:R-:W-:Y:S02]  /*18460*/  ISETP.GT.AND P2, PT, R0, 0x28, !P2 ;  /* 0x000000280000780c */ /* 0x000fe40005744270 */
[----:B------:R-:W-:Y:S02]  /*18470*/  FMNMX.FTZ R5, R8, R103, !PT ;  /* 0x0000006708057209 */ /* 0x000fe40007810000 */
[----:B------:R-:W-:Y:S01]  /*18480*/  ISETP.LT.OR P2, PT, R2, 0x29, P2 ;  /* 0x000000290200780c */ /* 0x000fe20001741670 */
[----:B------:R-:W1:Y:S01]  /*18490*/  SHFL.BFLY PT, R6, R72, 0x1, 0x1f ;  /* 0x0c201f0048067f89 */ /* 0x000e6200000e0000 */
        /* <DEDUP_REMOVED lines=10> */
[----:B--2---:R-:W-:Y:S02]  /*18540*/  FMNMX.FTZ R71, R3, R71, !PT ;  /* 0x0000004703477209 */ /* 0x004fe40007810000 */
[----:B------:R-:W-:Y:S02]  /*18550*/  ISETP.GT.AND P2, PT, R0, 0x30, !P2 ;  /* 0x000000300000780c */ /* 0x000fe40005744270 */
[----:B-1----:R-:W-:Y:S02]  /*18560*/  FMNMX.FTZ R72, R72, R6, !PT ;  /* 0x0000000648487209 */ /* 0x002fe40007810000 */
        /* <DEDUP_REMOVED lines=14> */
[----:B-1----:R-:W-:Y:S02]  /*18650*/  FMNMX.FTZ R71, R71, R6, !PT ;  /* 0x0000000647477209 */ /* 0x002fe40007810000 */
[----:B------:R-:W-:Y:S02]  /*18660*/  ISETP.LT.OR P2, PT, R2, 0x39, P2 ;  /* 0x000000390200780c */ /* 0x000fe40001741670 */
[----:B------:R-:W-:Y:S02]  /*18670*/  FSEL R198, R180, -INF , !P1 ;  /* 0xff800000b4c67808 */ /* 0x000fe40004800000 */
[----:B------:R-:W-:Y:S02]  /*18680*/  FSEL R185, R59, -INF , !P2 ;  /* 0xff8000003bb97808 */ /* 0x000fe40005000000 */
[----:B------:R-:W-:Y:S02]  /*18690*/  ISETP.NE.AND P2, PT, R12, RZ, PT ;  /* 0x000000ff0c00720c */ /* 0x000fe40003f45270 */
[----:B------:R-:W-:Y:S02]  /*186a0*/  FSETP.NEU.FTZ.AND P1, PT, R71, -INF , PT ;  /* 0xff8000004700780b */ /* 0x000fe40003f3d000 */
[----:B------:R-:W-:Y:S02]  /*186b0*/  ISETP.GT.AND P2, PT, R0, 0x39, !P2 ;  /* 0x000000390000780c */ /* 0x000fe40005744270 */
[----:B------:R-:W-:Y:S02]  /*186c0*/  FSEL R180, R91, -INF , !P5 ;  /* 0xff8000005bb47808 */ /* 0x000fe40006800000 */
[----:B------:R-:W-:Y:S04]  /*186d0*/  ISETP.LT.OR P2, PT, R2, 0x3a, P2 ;  /* 0x0000003a0200780c */ /* 0x000fe80001741670 */
[----:B------:R-:W-:Y:S02]  /*186e0*/  FSEL R187, R63, -INF , !P2 ;  /* 0xff8000003fbb7808 */ /* 0x000fe40005000000 */
[----:B------:R-:W-:Y:S04]  /*186f0*/  ISETP.NE.AND P2, PT, R11, RZ, PT ;  /* 0x000000ff0b00720c */ /* 0x000fe80003f45270 */
[----:B------:R-:W-:Y:S04]  /*18700*/  ISETP.GT.AND P2, PT, R0, 0x40, !P2 ;  /* 0x000000400000780c */ /* 0x000fe80005744270 */
[----:B------:R-:W-:Y:S04]  /*18710*/  ISETP.LT.OR P2, PT, R2, 0x41, P2 ;  /* 0x000000410200780c */ /* 0x000fe80001741670 */
[----:B------:R-:W-:Y:S01]  /*18720*/  FSEL R197, R74, -INF , !P2 ;  /* 0xff8000004ac57808 */ /* 0x000fe20005000000 */
[----:B------:R-:W-:Y:S01]  /*18730*/  FMUL.FTZ R74, R72, c[0x0][0x2d0] ;  /* 0x0000b400484a7a20 */ /* 0x000fe20000410000 */
[----:B------:R-:W-:Y:S04]  /*18740*/  ISETP.NE.AND P2, PT, R10, RZ, PT ;  /* 0x000000ff0a00720c */ /* 0x000fe80003f45270 */
[----:B------:R-:W-:Y:S04]  /*18750*/  ISETP.GT.AND P2, PT, R0, 0x41, !P2 ;  /* 0x000000410000780c */ /* 0x000fe80005744270 */
[----:B------:R-:W-:Y:S04]  /*18760*/  ISETP.LT.OR P2, PT, R2, 0x42, P2 ;  /* 0x000000420200780c */ /* 0x000fe80001741670 */
[----:B------:R-:W-:Y:S01]  /*18770*/  FSEL R201, R75, -INF , !P2 ;  /* 0xff8000004bc97808 */ /* 0x000fe20005000000 */
[----:B------:R-:W-:Y:S01]  /*18780*/  FMUL.FTZ R75, R71, c[0x0][0x2d0] ;  /* 0x0000b400474b7a20 */ /* 0x000fe20000410000 */
[----:B------:R-:W-:Y:S04]  /*18790*/  ISETP.NE.AND P2, PT, R9, RZ, PT ;  /* 0x000000ff0900720c */ /* 0x000fe80003f45270 */
[----:B------:R-:W-:Y:S02]  /*187a0*/  ISETP.GT.AND P2, PT, R0, 0x48, !P2 ;  /* 0x000000480000780c */ /* 0x000fe40005744270 */
[----:B------:R-:W-:Y:S02]  /*187b0*/  FSEL R75, R75, RZ, P1 ;  /* 0x000000ff4b4b7208 */ /* 0x000fe40000800000 */
[----:B------:R-:W-:Y:S03]  /*187c0*/  ISETP.LT.OR P2, PT, R2, 0x49, P2 ;  /* 0x000000490200780c */ /* 0x000fe60001741670 */
[--C-:B------:R-:W-:Y:S01]  /*187d0*/  FFMA.FTZ R12, R43, c[0x0][0x2d0], -R75.reuse ;  /* 0x0000b4002b0c7a23 */ /* 0x100fe2000001084b */
[----:B------:R-:W-:Y:S02]  /*187e0*/  FSEL R202, R78, -INF , !P2 ;  /* 0xff8000004eca7808 */ /* 0x000fe40005000000 */
[----:B------:R-:W-:Y:S01]  /*187f0*/  ISETP.NE.AND P2, PT, R4, RZ, PT ;  /* 0x000000ff0400720c */ /* 0x000fe20003f45270 */
[----:B------:R-:W-:Y:S01]  /*18800*/  MUFU.EX2 R91, R12 ;  /* 0x0000000c005b7308 */ /* 0x000fe20000000800 */
[----:B------:R-:W-:Y:S02]  /*18810*/  FMNMX.FTZ R4, R28, R102, !PT ;  /* 0x000000661c047209 */ /* 0x000fe40007810000 */
[----:B------:R-:W-:Y:S01]  /*18820*/  ISETP.GT.AND P2, PT, R0, 0x49, !P2 ;  /* 0x000000490000780c */ /* 0x000fe20005744270 */
[--C-:B------:R-:W-:Y:S01]  /*18830*/  FFMA.FTZ R0, R33, c[0x0][0x2d0], -R75.reuse ;  /* 0x0000b40021007a23 */ /* 0x100fe2000001084b */
[----:B------:R-:W-:Y:S02]  /*18840*/  FMNMX.FTZ R4, R35, R4, !PT ;  /* 0x0000000423047209 */ /* 0x000fe40007810000 */
[----:B------:R-:W-:Y:S01]  /*18850*/  ISETP.LT.OR P2, PT, R2, 0x4a, P2 ;  /* 0x0000004a0200780c */ /* 0x000fe20001741670 */
[--C-:B------:R-:W-:Y:S01]  /*18860*/  FFMA.FTZ R2, R36, c[0x0][0x2d0], -R75.reuse ;  /* 0x0000b40024027a23 */ /* 0x100fe2000001084b */
[----:B------:R-:W-:Y:S01]  /*18870*/  FMNMX.FTZ R4, R37, R4, !PT ;  /* 0x0000000425047209 */ /* 0x000fe20007810000 */
[----:B------:R-:W-:Y:S01]  /*18880*/  MUFU.EX2 R86, R0 ;  /* 0x0000000000567308 */ /* 0x000fe20000000800 */
[----:B------:R-:W-:Y:S02]  /*18890*/  FSEL R194, R194, -INF , !P2 ;  /* 0xff800000c2c27808 */ /* 0x000fe40005000000 */
[----:B------:R-:W-:Y:S02]  /*188a0*/  FMNMX.FTZ R4, R38, R4, !PT ;  /* 0x0000000426047209 */ /* 0x000fe40007810000 */
[----:B------:R-:W-:Y:S02]  /*188b0*/  FSETP.NEU.FTZ.AND P2, PT, R72, -INF , PT ;  /* 0xff8000004800780b */ /* 0x000fe40003f5d000 */
[----:B------:R-:W-:Y:S02]  /*188c0*/  FMNMX.FTZ R4, R46, R4, !PT ;  /* 0x000000042e047209 */ /* 0x000fe40007810000 */
[----:B------:R-:W-:Y:S01]  /*188d0*/  FSEL R74, R74, RZ, P2 ;  /* 0x000000ff4a4a7208 */ /* 0x000fe20001000000 */
[----:B------:R-:W-:Y:S01]  /*188e0*/  MUFU.EX2 R250, R2 ;  /* 0x0000000200fa7308 */ /* 0x000fe20000000800 */
[----:B------:R-:W-:Y:S03]  /*188f0*/  FMNMX.FTZ R4, R49, R4, !PT ;  /* 0x0000000431047209 */ /* 0x000fe60007810000 */
[--C-:B------:R-:W-:Y:S01]  /*18900*/  FFMA.FTZ R16, R44, c[0x0][0x2d0], -R74.reuse ;  /* 0x0000b4002c107a23 */ /* 0x100fe2000001084a */
[----:B------:R-:W-:Y:S04]  /*18910*/  FMNMX.FTZ R4, R50, R4, !PT ;  /* 0x0000000432047209 */ /* 0x000fe80007810000 */
[----:B------:R-:W-:Y:S01]  /*18920*/  FMNMX.FTZ R4, R51, R4, !PT ;  /* 0x0000000433047209 */ /* 0x000fe20007810000 */
[----:B------:R-:W-:Y:S03]  /*18930*/  MUFU.EX2 R33, R16 ;  /* 0x0000001000217308 */ /* 0x000fe60000000800 */
        /* <DEDUP_REMOVED lines=12> */
[----:B------:R-:W-:Y:S01]  /*18a00*/  FMNMX.FTZ R3, R241, R4, !PT ;  /* 0x00000004f1037209 */ /* 0x000fe20007810000 */
[--C-:B------:R-:W-:Y:S03]  /*18a10*/  FFMA.FTZ R4, R29, c[0x0][0x2d0], -R74.reuse ;  /* 0x0000b4001d047a23 */ /* 0x100fe6000001084a */
[----:B------:R-:W-:Y:S01]  /*18a20*/  FMNMX.FTZ R3, R243, R3, !PT ;  /* 0x00000003f3037209 */ /* 0x000fe20007810000 */
[----:B------:R1:W-:Y:S03]  /*18a30*/  MUFU.EX2 R55, R4 ;  /* 0x0000000400377308 */ /* 0x0003e60000000800 */
[----:B------:R-:W-:Y:S04]  /*18a40*/  FMNMX.FTZ R3, R245, R3, !PT ;  /* 0x00000003f5037209 */ /* 0x000fe80007810000 */
[----:B------:R-:W-:Y:S05]  /*18a50*/  FMNMX.FTZ R3, R247, R3, !PT ;  /* 0x00000003f7037209 */ /* 0x000fea0007810000 */
[----:B------:R-:W2:Y:S01]  /*18a60*/  SHFL.BFLY PT, R7, R3, 0x2, 0x1f ;  /* 0x0c401f0003077f89 */ /* 0x000ea200000e0000 */
[----:B-1----:R-:W-:Y:S01]  /*18a70*/  FMNMX.FTZ R4, R170, R5, !PT ;  /* 0x00000005aa047209 */ /* 0x002fe20007810000 */
[--C-:B------:R-:W-:Y:S03]  /*18a80*/  FFMA.FTZ R5, R31, c[0x0][0x2d0], -R74.reuse ;  /* 0x0000b4001f057a23 */ /* 0x100fe6000001084a */
[----:B------:R-:W-:Y:S01]  /*18a90*/  FMNMX.FTZ R4, R172, R4, !PT ;  /* 0x00000004ac047209 */ /* 0x000fe20007810000 */
[----:B------:R1:W-:Y:S01]  /*18aa0*/  MUFU.EX2 R84, R5 ;  /* 0x0000000500547308 */ /* 0x0003e20000000800 */
[----:B--2---:R-:W-:Y:S05]  /*18ab0*/  FMNMX.FTZ R3, R3, R7, !PT ;  /* 0x0000000703037209 */ /* 0x004fea0007810000 */
[----:B------:R-:W2:Y:S01]  /*18ac0*/  SHFL.BFLY PT, R70, R3, 0x1, 0x1f ;  /* 0x0c201f0003467f89 */ /* 0x000ea200000e0000 */
[----:B-1----:R-:W-:Y:S01]  /*18ad0*/  FMNMX.FTZ R5, R181, R4, !PT ;  /* 0x00000004b5057209 */ /* 0x002fe20007810000 */
[----:B------:R-:W-:Y:S03]  /*18ae0*/  FFMA.FTZ R4, R32, c[0x0][0x2d0], -R74 ;  /* 0x0000b40020047a23 */ /* 0x000fe6000001084a */
[----:B------:R-:W-:Y:S01]  /*18af0*/  FMNMX.FTZ R5, R184, R5, !PT ;  /* 0x00000005b8057209 */ /* 0x000fe20007810000 */
[----:B------:R1:W-:Y:S01]  /*18b00*/  MUFU.EX2 R93, R4 ;  /* 0x00000004005d7308 */ /* 0x0003e20000000800 */
[----:B--2---:R-:W-:Y:S01]  /*18b10*/  FMNMX.FTZ R70, R3, R70, !PT ;  /* 0x0000004603467209 */ /* 0x004fe20007810000 */
[--C-:B------:R-:W-:Y:S03]  /*18b20*/  FFMA.FTZ R3, R39, c[0x0][0x2d0], -R75.reuse ;  /* 0x0000b40027037a23 */ /* 0x100fe6000001084b */
[C---:B------:R-:W-:Y:S05]  /*18b30*/  FSETP.NEU.FTZ.AND P0, PT, R70.reuse, -INF , PT ;  /* 0xff8000004600780b */ /* 0x040fea0003f1d000 */
[----:B------:R2:W3:Y:S01]  /*18b40*/  MUFU.EX2 R92, R3 ;  /* 0x00000003005c7308 */ /* 0x0004e20000000800 */
[----:B------:R-:W-:Y:S05]  /*18b50*/  FMUL.FTZ R96, R70, c[0x0][0x2d0] ;  /* 0x0000b40046607a20 */ /* 0x000fea0000410000 */
[----:B------:R-:W-:Y:S05]  /*18b60*/  FSEL R96, R96, RZ, P0 ;  /* 0x000000ff60607208 */ /* 0x000fea0000000000 */
[----:B------:R-:W-:Y:S01]  /*18b70*/  FFMA.FTZ R32, R46, c[0x0][0x2d0], -R96 ;  /* 0x0000b4002e207a23 */ /* 0x000fe20000010860 */
[----:B-1----:R-:W-:Y:S01]  /*18b80*/  FMNMX.FTZ R4, R185, R5, !PT ;  /* 0x00000005b9047209 */ /* 0x002fe20007810000 */
[----:B------:R-:W-:Y:S02]  /*18b90*/  FFMA.FTZ R5, R34, c[0x0][0x2d0], -R74 ;  /* 0x0000b40022057a23 */ /* 0x000fe4000001084a */
[--C-:B------:R-:W-:Y:S01]  /*18ba0*/  FFMA.FTZ R44, R51, c[0x0][0x2d0], -R96.reuse ;  /* 0x0000b400332c7a23 */ /* 0x100fe20000010860 */
[----:B------:R-:W-:Y:S01]  /*18bb0*/  FMNMX.FTZ R4, R187, R4, !PT ;  /* 0x00000004bb047209 */ /* 0x000fe20007810000 */
[----:B------:R1:W4:Y:S03]  /*18bc0*/  MUFU.EX2 R89, R5 ;  /* 0x0000000500597308 */ /* 0x0003260000000800 */
[----:B------:R-:W-:Y:S01]  /*18bd0*/  FMNMX.FTZ R4, R197, R4, !PT ;  /* 0x00000004c5047209 */ /* 0x000fe20007810000 */
[----:B--2---:R-:W-:Y:S01]  /*18be0*/  FFMA.FTZ R3, R28, c[0x0][0x2d0], -R96 ;  /* 0x0000b4001c037a23 */ /* 0x004fe20000010860 */
[----:B---3--:R-:W-:Y:S01]  /*18bf0*/  F2FP.BF16.PACK_AB R79, R92, R250 ;  /* 0x000000fa5c4f723e */ /* 0x008fe200000010ff */
[--C-:B------:R-:W-:Y:S01]  /*18c00*/  FFMA.FTZ R28, R48, c[0x0][0x2d0], -R75.reuse ;  /* 0x0000b400301c7a23 */ /* 0x100fe2000001084b */
[----:B------:R-:W-:Y:S03]  /*18c10*/  FMNMX.FTZ R4, R201, R4, !PT ;  /* 0x00000004c9047209 */ /* 0x000fe60007810000 */
[----:B------:R2:W-:Y:S01]  /*18c20*/  MUFU.EX2 R53, R3 ;  /* 0x0000000300357308 */ /* 0x0005e20000000800 */
[----:B------:R-:W-:Y:S01]  /*18c30*/  FFMA.FTZ R48, R57, c[0x0][0x2d0], -R74 ;  /* 0x0000b40039307a23 */ /* 0x000fe2000001084a */
[----:B------:R-:W-:Y:S04]  /*18c40*/  FMNMX.FTZ R4, R202, R4, !PT ;  /* 0x00000004ca047209 */ /* 0x000fe80007810000 */
[----:B------:R-:W-:Y:S04]  /*18c50*/  FMNMX.FTZ R4, R194, R4, !PT ;  /* 0x00000004c2047209 */ /* 0x000fe80007810000 */
[----:B------:R-:W-:Y:S01]  /*18c60*/  FMNMX.FTZ R4, R198, R4, !PT ;  /* 0x00000004c6047209 */ /* 0x000fe20007810000 */
[----:B-1----:R-:W-:Y:S01]  /*18c70*/  FFMA.FTZ R5, R30, c[0x0][0x2d0], -R75 ;  /* 0x0000b4001e057a23 */ /* 0x002fe2000001084b */
[----:B----4-:R-:W-:Y:S02]  /*18c80*/  F2FP.BF16.PACK_AB R78, R89, R93 ;  /* 0x0000005d594e723e */ /* 0x010fe400000010ff */
[----:B------:R-:W-:Y:S01]  /*18c90*/  FMNMX.FTZ R0, R188, R4, !PT ;  /* 0x00000004bc007209 */ /* 0x000fe20007810000 */
[----:B------:R-:W-:Y:S01]  /*18ca0*/  MUFU.EX2 R54, R5 ;  /* 0x0000000500367308 */ /* 0x000fe20000000800 */
[--C-:B------:R-:W-:Y:S02]  /*18cb0*/  FFMA.FTZ R4, R38, c[0x0][0x2d0], -R96.reuse ;  /* 0x0000b40026047a23 */ /* 0x100fe40000010860 */
[----:B------:R-:W-:Y:S01]  /*18cc0*/  FMNMX.FTZ R0, R180, R0, !PT ;  /* 0x00000000b4007209 */ /* 0x000fe20007810000 */
[--C-:B--2---:R-:W-:Y:S03]  /*18cd0*/  FFMA.FTZ R3, R35, c[0x0][0x2d0], -R96.reuse ;  /* 0x0000b40023037a23 */ /* 0x104fe60000010860 */
[----:B------:R-:W-:Y:S03]  /*18ce0*/  FMNMX.FTZ R0, R73, R0, !PT ;  /* 0x0000000049007209 */ /* 0x000fe60007810000 */
[----:B------:R-:W-:Y:S02]  /*18cf0*/  MUFU.EX2 R61, R4 ;  /* 0x00000004003d7308 */ /* 0x000fe40000000800 */
[----:B------:R-:W1:Y:S08]  /*18d00*/  SHFL.BFLY PT, R2, R0, 0x2, 0x1f ;  /* 0x0c401f0000027f89 */ /* 0x000e7000000e0000 */
[----:B------:R2:W-:Y:S02]  /*18d10*/  MUFU.EX2 R27, R3 ;  /* 0x00000003001b7308 */ /* 0x0005e40000000800 */
[----:B--2---:R-:W-:Y:S02]  /*18d20*/  FFMA.FTZ R3, R37, c[0x0][0x2d0], -R96 ;  /* 0x0000b40025037a23 */ /* 0x004fe40000010860 */
[----:B------:R-:W-:Y:S06]  /*18d30*/  LDSM.16.MT88.4 R36, [R212+0x100] ;  /* 0x00010000d424783b */ /* 0x000fec0000004200 */
[----:B------:R1:W2:Y:S02]  /*18d40*/  MUFU.EX2 R87, R3 ;  /* 0x0000000300577308 */ /* 0x0002a40000000800 */
[----:B-1----:R-:W-:Y:S01]  /*18d50*/  FMNMX.FTZ R3, R0, R2, !PT ;  /* 0x0000000200037209 */ /* 0x002fe20007810000 */
[----:B------:R-:W-:Y:S01]  /*18d60*/  FFMA.FTZ R2, R40, c[0x0][0x2d0], -R74 ;  /* 0x0000b40028027a23 */ /* 0x000fe2000001084a */
[----:B------:R-:W-:Y:S01]  /*18d70*/  FSEL R0, R72, RZ, P2 ;  /* 0x000000ff48007208 */ /* 0x000fe20001000000 */
[----:B------:R-:W-:Y:S01]  /*18d80*/  FFMA.FTZ R40, R50, c[0x0][0x2d0], -R96 ;  /* 0x0000b40032287a23 */ /* 0x000fe20000010860 */
[----:B--2---:R-:W-:Y:S04]  /*18d90*/  F2FP.BF16.PACK_AB R66, R61, R87 ;  /* 0x000000573d42723e */ /* 0x004fe800000010ff */
[----:B------:R1:W-:Y:S01]  /*18da0*/  MUFU.EX2 R60, R2 ;  /* 0x00000002003c7308 */ /* 0x0003e20000000800 */
[----:B------:R-:W2:Y:S01]  /*18db0*/  SHFL.BFLY PT, R4, R3, 0x1, 0x1f ;  /* 0x0c201f0003047f89 */ /* 0x000ea200000e0000 */
[----:B------:R-:W-:Y:S02]  /*18dc0*/  FADD.FTZ R0, -R0, R100 ;  /* 0x0000006400007221 */ /* 0x000fe40000010100 */
[----:B------:R-:W-:Y:S02]  /*18dd0*/  IMAD.MOV.U32 R100, RZ, RZ, R55 ;  /* 0x000000ffff647224 */ /* 0x000fe400078e0037 */
[----:B------:R-:W-:Y:S03]  /*18de0*/  FMUL.FTZ R0, R0, c[0x0][0x2d0] ;  /* 0x0000b40000007a20 */ /* 0x000fe60000410000 */
[----:B------:R-:W-:Y:S01]  /*18df0*/  F2FP.BF16.PACK_AB R76, R84, R100 ;  /* 0x00000064544c723e */ /* 0x000fe200000010ff */
[----:B------:R3:W4:Y:S01]  /*18e00*/  MUFU.EX2 R69, R0 ;  /* 0x0000000000457308 */ /* 0x0007220000000800 */
[----:B-1----:R-:W-:Y:S02]  /*18e10*/  FSEL R2, R71, RZ, P1 ;  /* 0x000000ff47027208 */ /* 0x002fe40000800000 */
[----:B--2---:R-:W-:Y:S03]  /*18e20*/  FMNMX.FTZ R3, R4, R3, !PT ;  /* 0x0000000304037209 */ /* 0x004fe60007810000 */
[----:B------:R-:W-:Y:S01]  /*18e30*/  FADD.FTZ R2, -R2, R101 ;  /* 0x0000006502027221 */ /* 0x000fe20000010100 */
[----:B------:R-:W-:Y:S01]  /*18e40*/  MOV R101, R54 ;  /* 0x0000003600657202 */ /* 0x000fe20000000f00 */
[----:B------:R-:W-:Y:S02]  /*18e50*/  FMUL.FTZ R97, R3, c[0x0][0x2d0] ;  /* 0x0000b40003617a20 */ /* 0x000fe40000410000 */
[----:B------:R-:W-:Y:S01]  /*18e60*/  FMUL.FTZ R2, R2, c[0x0][0x2d0] ;  /* 0x0000b40002027a20 */ /* 0x000fe20000410000 */
[----:B---3--:R-:W-:Y:S01]  /*18e70*/  FSEL R0, R70, RZ, P0 ;  /* 0x000000ff46007208 */ /* 0x008fe20000000000 */
[----:B----4-:R-:W-:Y:S01]  /*18e80*/  FMUL.FTZ R16, R69, R116 ;  /* 0x0000007445107220 */ /* 0x010fe20000410000 */
[----:B------:R-:W-:Y:S01]  /*18e90*/  F2FP.BF16.PACK_AB R77, R86, R101 ;  /* 0x00000065564d723e */ /* 0x000fe200000010ff */
[----:B------:R-:W1:Y:S01]  /*18ea0*/  MUFU.EX2 R68, R2 ;  /* 0x0000000200447308 */ /* 0x000e620000000800 */
[----:B------:R-:W-:Y:S01]  /*18eb0*/  FSETP.NEU.FTZ.AND P0, PT, R3, -INF , PT ;  /* 0xff8000000300780b */ /* 0x000fe20003f1d000 */
[----:B------:R-:W-:Y:S02]  /*18ec0*/  FADD.FTZ R0, -R0, R102 ;  /* 0x0000006600007221 */ /* 0x000fe40000010100 */
[----:B------:R-:W-:Y:S01]  /*18ed0*/  IMAD.MOV.U32 R102, RZ, RZ, R53 ;  /* 0x000000ffff667224 */ /* 0x000fe200078e0035 */
[----:B------:R-:W-:Y:S01]  /*18ee0*/  FSEL R97, R97, RZ, P0 ;  /* 0x000000ff61617208 */ /* 0x000fe20000000000 */
[----:B------:R-:W-:Y:S01]  /*18ef0*/  FMUL.FTZ R0, R0, c[0x0][0x2d0] ;  /* 0x0000b40000007a20 */ /* 0x000fe20000410000 */
[----:B------:R-:W2:Y:S01]  /*18f00*/  LDSM.16.MT88.4 R52, [R210+0x100] ;  /* 0x00010000d234783b */ /* 0x000ea20000004200 */
[----:B------:R-:W-:Y:S01]  /*18f10*/  FMUL.FTZ R17, R69, R117 ;  /* 0x0000007545117220 */ /* 0x000fe20000410000 */
[----:B------:R-:W-:Y:S01]  /*18f20*/  MOV R117, R89 ;  /* 0x0000005900757202 */ /* 0x000fe20000000f00 */
[----:B------:R3:W4:Y:S01]  /*18f30*/  MUFU.EX2 R2, R0 ;  /* 0x0000000000027308 */ /* 0x0007220000000800 */
[--C-:B------:R-:W-:Y:S02]  /*18f40*/  FFMA.FTZ R4, R25, c[0x0][0x2d0], -R97.reuse ;  /* 0x0000b40019047a23 */ /* 0x100fe40000010861 */
[--C-:B------:R-:W-:Y:S02]  /*18f50*/  FFMA.FTZ R58, R58, c[0x0][0x2d0], -R97.reuse ;  /* 0x0000b4003a3a7a23 */ /* 0x100fe40000010861 */
[--C-:B------:R-:W-:Y:S05]  /*18f60*/  FFMA.FTZ R62, R62, c[0x0][0x2d0], -R97.reuse ;  /* 0x0000b4003e3e7a23 */ /* 0x100fea0000010861 */
[----:B------:R5:W-:Y:S01]  /*18f70*/  MUFU.EX2 R63, R4 ;  /* 0x00000004003f7308 */ /* 0x000be20000000800 */
[C---:B-1----:R-:W-:Y:S02]  /*18f80*/  FMUL.FTZ R6, R68.reuse, R106 ;  /* 0x0000006a44067220 */ /* 0x042fe40000410000 */
[C---:B------:R-:W-:Y:S02]  /*18f90*/  FMUL.FTZ R18, R68.reuse, R118 ;  /* 0x0000007644127220 */ /* 0x040fe40000410000 */
[C---:B------:R-:W-:Y:S05]  /*18fa0*/  FMUL.FTZ R19, R68.reuse, R119 ;  /* 0x0000007744137220 */ /* 0x040fea0000410000 */
[----:B------:R1:W-:Y:S01]  /*18fb0*/  MUFU.EX2 R116, R28 ;  /* 0x0000001c00747308 */ /* 0x0003e20000000800 */
[C---:B------:R-:W-:Y:S02]  /*18fc0*/  FMUL.FTZ R34, R68.reuse, R134 ;  /* 0x0000008644227220 */ /* 0x040fe40000410000 */
[----:B------:R-:W-:Y:S02]  /*18fd0*/  FMUL.FTZ R35, R68, R135 ;  /* 0x0000008744237220 */ /* 0x000fe40000410000 */
[----:B---3--:R-:W-:Y:S02]  /*18fe0*/  FFMA.FTZ R0, R8, c[0x0][0x2d0], -R97 ;  /* 0x0000b40008007a23 */ /* 0x008fe40000010861 */
[----:B----4-:R-:W-:Y:S01]  /*18ff0*/  FMUL.FTZ R13, R2, R113 ;  /* 0x00000071020d7220 */ /* 0x010fe20000410000 */
[----:B------:R-:W-:Y:S01]  /*19000*/  MOV R113, R86 ;  /* 0x0000005600717202 */ /* 0x000fe20000000f00 */
[----:B------:R-:W-:Y:S01]  /*19010*/  FMUL.FTZ R50, R68, R150 ;  /* 0x0000009644327220 */ /* 0x000fe20000410000 */
[----:B------:R3:W-:Y:S01]  /*19020*/  MUFU.EX2 R5, R0 ;  /* 0x0000000000057308 */ /* 0x0007e20000000800 */
[----:B------:R-:W-:Y:S02]  /*19030*/  FFMA.FTZ R8, R41, c[0x0][0x2d0], -R75 ;  /* 0x0000b40029087a23 */ /* 0x000fe4000001084b */
[----:B------:R-:W-:Y:S02]  /*19040*/  IMAD.MOV.U32 R150, RZ, RZ, R91 ;  /* 0x000000ffff967224 */ /* 0x000fe400078e005b */
[----:B-----5:R-:W-:Y:S02]  /*19050*/  FFMA.FTZ R4, R24, c[0x0][0x2d0], -R97 ;  /* 0x0000b40018047a23 */ /* 0x020fe40000010861 */
[C---:B------:R-:W-:Y:S02]  /*19060*/  FMUL.FTZ R9, R2.reuse, R109 ;  /* 0x0000006d02097220 */ /* 0x040fe40000410000 */
[C---:B------:R-:W-:Y:S01]  /*19070*/  FMUL.FTZ R12, R2.reuse, R112 ;  /* 0x00000070020c7220 */ /* 0x040fe20000410000 */
[----:B------:R4:W5:Y:S01]  /*19080*/  MUFU.EX2 R7, R4 ;  /* 0x0000000400077308 */ /* 0x0009620000000800 */
[----:B------:R-:W-:Y:S02]  /*19090*/  FFMA.FTZ R24, R45, c[0x0][0x2d0], -R75 ;  /* 0x0000b4002d187a23 */ /* 0x000fe4000001084b */
[C---:B------:R-:W-:Y:S02]  /*190a0*/  FMUL.FTZ R45, R2.reuse, R145 ;  /* 0x00000091022d7220 */ /* 0x040fe40000410000 */
[C---:B------:R-:W-:Y:S02]  /*190b0*/  FMUL.FTZ R25, R2.reuse, R125 ;  /* 0x0000007d02197220 */ /* 0x040fe40000410000 */
[C---:B-1----:R-:W-:Y:S02]  /*190c0*/  FMUL.FTZ R28, R2.reuse, R128 ;  /* 0x00000080021c7220 */ /* 0x042fe40000410000 */
[C---:B------:R-:W-:Y:S01]  /*190d0*/  FMUL.FTZ R29, R2.reuse, R129 ;  /* 0x00000081021d7220 */ /* 0x040fe20000410000 */
[----:B------:R1:W-:Y:S01]  /*190e0*/  MUFU.EX2 R31, R8 ;  /* 0x00000008001f7308 */ /* 0x0003e20000000800 */
[----:B------:R-:W-:Y:S02]  /*190f0*/  FMUL.FTZ R41, R2, R141 ;  /* 0x0000008d02297220 */ /* 0x000fe40000410000 */
[----:B------:R-:W-:Y:S02]  /*19100*/  FMUL.FTZ R51, R68, R151 ;  /* 0x0000009744337220 */ /* 0x000fe40000410000 */
[----:B---3--:R-:W-:Y:S02]  /*19110*/  FFMA.FTZ R0, R26, c[0x0][0x2d0], -R97 ;  /* 0x0000b4001a007a23 */ /* 0x008fe40000010861 */
[----:B------:R-:W-:Y:S03]  /*19120*/  FMUL.FTZ R57, R2, R157 ;  /* 0x0000009d02397220 */ /* 0x000fe60000410000 */
[----:B------:R3:W2:Y:S01]  /*19130*/  MUFU.EX2 R59, R0 ;  /* 0x00000000003b7308 */ /* 0x0006a20000000800 */
[--C-:B----4-:R-:W-:Y:S02]  /*19140*/  FFMA.FTZ R4, R42, c[0x0][0x2d0], -R74.reuse ;  /* 0x0000b4002a047a23 */ /* 0x110fe4000001084a */
[----:B-----5:R-:W-:Y:S02]  /*19150*/  IMAD.MOV.U32 R106, RZ, RZ, R7 ;  /* 0x000000ffff6a7224 */ /* 0x020fe400078e0007 */
[----:B------:R-:W-:Y:S01]  /*19160*/  FMUL.FTZ R7, R68, R107 ;  /* 0x0000006b44077220 */ /* 0x000fe20000410000 */
[----:B------:R-:W-:Y:S04]  /*19170*/  MOV R107, R27 ;  /* 0x0000001b006b7202 */ /* 0x000fe80000000f00 */
[----:B------:R4:W-:Y:S01]  /*19180*/  MUFU.EX2 R235, R4 ;  /* 0x0000000400eb7308 */ /* 0x0009e20000000800 */
[----:B------:R-:W-:Y:S02]  /*19190*/  F2FP.BF16.PACK_AB R67, R106, R63 ;  /* 0x0000003f6a43723e */ /* 0x000fe400000010ff */
[----:B------:R-:W-:Y:S01]  /*191a0*/  F2FP.BF16.PACK_AB R64, R107, R102 ;  /* 0x000000666b40723e */ /* 0x000fe200000010ff */
[----:B-1----:R-:W-:Y:S01]  /*191b0*/  FMUL.FTZ R8, R2, R108 ;  /* 0x0000006c02087220 */ /* 0x002fe20000410000 */
[----:B------:R-:W-:Y:S05]  /*191c0*/  MOV R108, R87 ;  /* 0x00000057006c7202 */ /* 0x000fea0000000f00 */
[----:B------:R1:W5:Y:S01]  /*191d0*/  MUFU.EX2 R30, R24 ;  /* 0x00000018001e7308 */ /* 0x0003620000000800 */
[----:B---3--:R-:W-:Y:S02]  /*191e0*/  FSEL R0, R3, RZ, P0 ;  /* 0x000000ff03007208 */ /* 0x008fe40000000000 */
[----:B--2---:R-:W-:Y:S03]  /*191f0*/  MOV R151, R59 ;  /* 0x0000003b00977202 */ /* 0x004fe60000000f00 */
[----:B------:R-:W-:Y:S01]  /*19200*/  FADD.FTZ R0, -R0, R103 ;  /* 0x0000006700007221 */ /* 0x000fe20000010100 */
[----:B------:R-:W-:Y:S01]  /*19210*/  MOV R103, R5 ;  /* 0x0000000500677202 */ /* 0x000fe20000000f00 */
[----:B------:R-:W-:Y:S02]  /*19220*/  FMUL.FTZ R5, R69, R105 ;  /* 0x0000006945057220 */ /* 0x000fe40000410000 */
[----:B------:R2:W-:Y:S01]  /*19230*/  MUFU.EX2 R109, R40 ;  /* 0x00000028006d7308 */ /* 0x0005e20000000800 */
[----:B------:R-:W-:Y:S01]  /*19240*/  FMUL.FTZ R0, R0, c[0x0][0x2d0] ;  /* 0x0000b40000007a20 */ /* 0x000fe20000410000 */
[----:B------:R-:W-:Y:S01]  /*19250*/  F2FP.BF16.PACK_AB R65, R59, R103 ;  /* 0x000000673b41723e */ /* 0x000fe200000010ff */
[C---:B----4-:R-:W-:Y:S01]  /*19260*/  FMUL.FTZ R4, R69.reuse, R104 ;  /* 0x0000006845047220 */ /* 0x050fe20000410000 */
[----:B------:R-:W-:Y:S01]  /*19270*/  MOV R104, R250 ;  /* 0x000000fa00687202 */ /* 0x000fe20000000f00 */
[----:B------:R-:W-:Y:S05]  /*19280*/  IMAD.MOV.U32 R105, RZ, RZ, R93 ;  /* 0x000000ffff697224 */ /* 0x000fea00078e005d */
[-C--:B------:R-:W-:Y:S01]  /*19290*/  HMMA.16816.F32.BF16 R4, R76, R20.reuse, R4 ;  /* 0x000000144c04723c */ /* 0x080fe20000041804 */
[----:B------:R-:W3:Y:S01]  /*192a0*/  MUFU.EX2 R0, R0 ;  /* 0x0000000000007308 */ /* 0x000ee20000000800 */
[C---:B-1----:R-:W-:Y:S01]  /*192b0*/  FMUL.FTZ R24, R2.reuse, R124 ;  /* 0x0000007c02187220 */ /* 0x042fe20000410000 */
[----:B-----5:R-:W-:Y:S08]  /*192c0*/  MOV R129, R30 ;  /* 0x0000001e00817202 */ /* 0x020ff00000000f00 */
[----:B------:R1:W-:Y:S01]  /*192d0*/  MUFU.EX2 R124, R32 ;  /* 0x00000020007c7308 */ /* 0x0003e20000000800 */
[----:B--2---:R-:W-:Y:S02]  /*192e0*/  FMUL.FTZ R40, R2, R140 ;  /* 0x0000008c02287220 */ /* 0x004fe40000410000 */
[C---:B---3--:R-:W-:Y:S02]  /*192f0*/  FMUL.FTZ R10, R0.reuse, R110 ;  /* 0x0000006e000a7220 */ /* 0x048fe40000410000 */
[C---:B------:R-:W-:Y:S02]  /*19300*/  FMUL.FTZ R11, R0.reuse, R111 ;  /* 0x0000006f000b7220 */ /* 0x040fe40000410000 */
[C---:B------:R-:W-:Y:S02]  /*19310*/  FMUL.FTZ R14, R0.reuse, R114 ;  /* 0x00000072000e7220 */ /* 0x040fe40000410000 */
[----:B------:R-:W-:Y:S02]  /*19320*/  IMAD.MOV.U32 R114, RZ, RZ, R85 ;  /* 0x000000ffff727224 */ /* 0x000fe400078e0055 */
[C---:B------:R-:W-:Y:S01]  /*19330*/  FMUL.FTZ R15, R0.reuse, R115 ;  /* 0x00000073000f7220 */ /* 0x040fe20000410000 */
[C---:B------:R-:W-:Y:S01]  /*19340*/  HMMA.16816.F32.BF16 R8, R64.reuse, R20, R8 ;  /* 0x000000144008723c */ /* 0x040fe20000041808 */
[----:B-1----:R-:W-:Y:S01]  /*19350*/  FMUL.FTZ R32, R69, R132 ;  /* 0x0000008445207220 */ /* 0x002fe20000410000 */
[----:B------:R-:W-:Y:S01]  /*19360*/  MOV R115, R84 ;  /* 0x0000005400737202 */ /* 0x000fe20000000f00 */
[----:B------:R-:W-:Y:S01]  /*19370*/  IMAD.MOV.U32 R110, RZ, RZ, R63 ;  /* 0x000000ffff6e7224 */ /* 0x000fe200078e003f */
[----:B------:R-:W1:Y:S01]  /*19380*/  LDSM.16.MT88.4 R84, [R209+0x900] ;  /* 0x00090000d154783b */ /* 0x000e620000004200 */
[C---:B------:R-:W-:Y:S01]  /*19390*/  FMUL.FTZ R26, R0.reuse, R126 ;  /* 0x0000007e001a7220 */ /* 0x040fe20000410000 */
[----:B------:R-:W2:Y:S01]  /*193a0*/  MUFU.EX2 R63, R62 ;  /* 0x0000003e003f7308 */ /* 0x000ea20000000800 */
[----:B------:R-:W-:Y:S01]  /*193b0*/  FFMA.FTZ R20, R47, c[0x0][0x2d0], -R74 ;  /* 0x0000b4002f147a23 */ /* 0x000fe2000001084a */
[-C--:B------:R-:W-:Y:S01]  /*193c0*/  HMMA.16816.F32.BF16 R12, R64, R22.reuse, R12 ;  /* 0x00000016400c723c */ /* 0x080fe2000004180c */
[C---:B------:R-:W-:Y:S03]  /*193d0*/  FMUL.FTZ R21, R69.reuse, R121 ;  /* 0x0000007945157220 */ /* 0x040fe60000410000 */
[C---:B------:R-:W-:Y:S01]  /*193e0*/  FMUL.FTZ R27, R0.reuse, R127 ;  /* 0x0000007f001b7220 */ /* 0x040fe20000410000 */
[----:B------:R-:W-:Y:S01]  /*193f0*/  MOV R127, R31 ;  /* 0x0000001f007f7202 */ /* 0x000fe20000000f00 */
[C---:B------:R-:W-:Y:S02]  /*19400*/  FMUL.FTZ R30, R0.reuse, R130 ;  /* 0x00000082001e7220 */ /* 0x040fe40000410000 */
[C---:B------:R-:W-:Y:S01]  /*19410*/  HMMA.16816.F32.BF16 R16, R76.reuse, R22, R16 ;  /* 0x000000164c10723c */ /* 0x040fe20000041810 */
[----:B------:R3:W-:Y:S03]  /*19420*/  MUFU.EX2 R112, R20 ;  /* 0x0000001400707308 */ /* 0x0007e60000000800 */
[----:B------:R-:W-:Y:S02]  /*19430*/  FMUL.FTZ R31, R0, R131 ;  /* 0x00000083001f7220 */ /* 0x000fe40000410000 */
[----:B------:R-:W-:Y:S02]  /*19440*/  IMAD.MOV.U32 R130, RZ, RZ, R33 ;  /* 0x000000ffff827224 */ /* 0x000fe400078e0021 */
[C---:B------:R-:W-:Y:S03]  /*19450*/  FMUL.FTZ R22, R68.reuse, R122 ;  /* 0x0000007a44167220 */ /* 0x040fe60000410000 */
[----:B------:R4:W-:Y:S01]  /*19460*/  MUFU.EX2 R121, R48 ;  /* 0x0000003000797308 */ /* 0x0009e20000000800 */
[----:B------:R-:W-:Y:S02]  /*19470*/  FMUL.FTZ R23, R68, R123 ;  /* 0x0000007b44177220 */ /* 0x000fe40000410000 */
[C---:B------:R-:W-:Y:S02]  /*19480*/  FMUL.FTZ R33, R69.reuse, R133 ;  /* 0x0000008545217220 */ /* 0x040fe40000410000 */
[C---:B------:R-:W-:Y:S01]  /*19490*/  FMUL.FTZ R42, R0.reuse, R142 ;  /* 0x0000008e002a7220 */ /* 0x040fe20000410000 */
[----:B------:R-:W-:Y:S01]  /*194a0*/  LDSM.16.MT88.4 R132, [R212+0x2900] ;  /* 0x00290000d484783b */ /* 0x000fe20000004200 */
[C---:B------:R-:W-:Y:S02]  /*194b0*/  FMUL.FTZ R43, R0.reuse, R143 ;  /* 0x0000008f002b7220 */ /* 0x040fe40000410000 */
[C---:B------:R-:W-:Y:S01]  /*194c0*/  FMUL.FTZ R46, R0.reuse, R146 ;  /* 0x00000092002e7220 */ /* 0x040fe20000410000 */
[----:B------:R5:W-:Y:S01]  /*194d0*/  MUFU.EX2 R123, R44 ;  /* 0x0000002c007b7308 */ /* 0x000be20000000800 */
[C---:B------:R-:W-:Y:S02]  /*194e0*/  FMUL.FTZ R47, R0.reuse, R147 ;  /* 0x00000093002f7220 */ /* 0x040fe40000410000 */
[----:B------:R-:W-:Y:S02]  /*194f0*/  FMUL.FTZ R59, R0, R159 ;  /* 0x0000009f003b7220 */ /* 0x000fe40000410000 */
[C---:B---3--:R-:W-:Y:S02]  /*19500*/  FMUL.FTZ R20, R69.reuse, R120 ;  /* 0x0000007845147220 */ /* 0x048fe40000410000 */
[----:B------:R-:W-:Y:S02]  /*19510*/  IMAD.MOV.U32 R131, RZ, RZ, R60 ;  /* 0x000000ffff837224 */ /* 0x000fe400078e003c */
[----:B------:R-:W-:Y:S01]  /*19520*/  IMAD.MOV.U32 R120, RZ, RZ, R103 ;  /* 0x000000ffff787224 */ /* 0x000fe200078e0067 */
[----:B------:R3:W-:Y:S01]  /*19530*/  MUFU.EX2 R122, R58 ;  /* 0x0000003a007a7308 */ /* 0x0007e20000000800 */
[C---:B------:R-:W-:Y:S01]  /*19540*/  FMUL.FTZ R60, R2.reuse, R160 ;  /* 0x000000a0023c7220 */ /* 0x040fe20000410000 */
[-C--:B------:R-:W-:Y:S01]  /*19550*/  HMMA.16816.F32.BF16 R20, R76, R36.reuse, R20 ;  /* 0x000000244c14723c */ /* 0x080fe20000041814 */
[----:B------:R-:W-:Y:S02]  /*19560*/  IMAD.MOV.U32 R160, RZ, RZ, R61 ;  /* 0x000000ffffa07224 */ /* 0x000fe400078e003d */
[----:B----4-:R-:W-:Y:S02]  /*19570*/  FMUL.FTZ R48, R69, R148 ;  /* 0x0000009445307220 */ /* 0x010fe40000410000 */
[----:B------:R-:W-:Y:S02]  /*19580*/  FMUL.FTZ R61, R2, R161 ;  /* 0x000000a1023d7220 */ /* 0x000fe40000410000 */
[----:B------:R-:W-:Y:S01]  /*19590*/  FMUL.FTZ R62, R0, R162 ;  /* 0x000000a2003e7220 */ /* 0x000fe20000410000 */
[C---:B------:R-:W-:Y:S01]  /*195a0*/  HMMA.16816.F32.BF16 R24, R64.reuse, R36, R24 ;  /* 0x000000244018723c */ /* 0x040fe20000041818 */
[----:B--2---:R-:W-:Y:S03]  /*195b0*/  MOV R162, R63 ;  /* 0x0000003f00a27202 */ /* 0x004fe60000000f00 */
[----:B-----5:R-:W-:Y:S02]  /*195c0*/  FMUL.FTZ R44, R2, R144 ;  /* 0x00000090022c7220 */ /* 0x020fe40000410000 */
[C---:B------:R-:W-:Y:S02]  /*195d0*/  FMUL.FTZ R63, R0.reuse, R163 ;  /* 0x000000a3003f7220 */ /* 0x040fe40000410000 */
[-C--:B------:R-:W-:Y:S01]  /*195e0*/  HMMA.16816.F32.BF16 R28, R64, R38.reuse, R28 ;  /* 0x00000026401c723c */ /* 0x080fe2000004181c */
[----:B------:R-:W-:Y:S03]  /*195f0*/  FFMA.FTZ R36, R49, c[0x0][0x2d0], -R96 ;  /* 0x0000b40031247a23 */ /* 0x000fe60000010860 */
[C---:B------:R-:W-:Y:S01]  /*19600*/  FMUL.FTZ R37, R69.reuse, R137 ;  /* 0x0000008945257220 */ /* 0x040fe20000410000 */
[----:B------:R2:W-:Y:S01]  /*19610*/  MUFU.EX2 R128, R36 ;  /* 0x0000002400807308 */ /* 0x0005e20000000800 */
[----:B------:R-:W-:Y:S01]  /*19620*/  FMUL.FTZ R49, R69, R149 ;  /* 0x0000009545317220 */ /* 0x000fe20000410000 */
[----:B------:R-:W-:Y:S01]  /*19630*/  MOV R149, R235 ;  /* 0x000000eb00957202 */ /* 0x000fe20000000f00 */
[C---:B------:R-:W-:Y:S01]  /*19640*/  HMMA.16816.F32.BF16 R32, R76.reuse, R38, R32 ;  /* 0x000000264c20723c */ /* 0x040fe20000041820 */
[----:B---3--:R-:W-:Y:S03]  /*19650*/  FMUL.FTZ R58, R0, R158 ;  /* 0x0000009e003a7220 */ /* 0x008fe60000410000 */
[----:B------:R-:W-:Y:S02]  /*19660*/  IMAD.MOV.U32 R163, RZ, RZ, R92 ;  /* 0x000000ffffa37224 */ /* 0x000fe400078e005c */
[----:B------:R-:W-:Y:S02]  /*19670*/  FFMA.FTZ R92, R95, c[0x0][0x2d0], -R75 ;  /* 0x0000b4005f5c7a23 */ /* 0x000fe4000001084b */
[C---:B------:R-:W-:Y:S02]  /*19680*/  FMUL.FTZ R38, R68.reuse, R138 ;  /* 0x0000008a44267220 */ /* 0x040fe40000410000 */
[----:B------:R-:W-:Y:S02]  /*19690*/  MUFU.EX2 R138, R92 ;  /* 0x0000005c008a7308 */ /* 0x000fe40000000800 */
[----:B------:R-:W-:Y:S02]  /*196a0*/  FMUL.FTZ R39, R68, R139 ;  /* 0x0000008b44277220 */ /* 0x000fe40000410000 */
[C---:B--2---:R-:W-:Y:S07]  /*196b0*/  FMUL.FTZ R36, R69.reuse, R136 ;  /* 0x0000008845247220 */ /* 0x044fee0000410000 */
        /* <DEDUP_REMOVED lines=10> */
[C---:B--2---:R-:W-:Y:S07]  /*19760*/  FMUL.FTZ R52, R69.reuse, R152 ;  /* 0x0000009845347220 */ /* 0x044fee0000410000 */
[-C--:B------:R-:W-:Y:S08]  /*19770*/  HMMA.16816.F32.BF16 R52, R76, R80.reuse, R52 ;  /* 0x000000504c34723c */ /* 0x080ff00000041834 */
[C---:B------:R-:W-:Y:S07]  /*19780*/  HMMA.16816.F32.BF16 R56, R64.reuse, R80, R56 ;  /* 0x000000504038723c */ /* 0x040fee0000041838 */
[----:B------:R-:W-:Y:S01]  /*19790*/  FFMA.FTZ R80, R88, c[0x0][0x2d0], -R97 ;  /* 0x0000b40058507a23 */ /* 0x000fe20000010861 */
[-C--:B------:R-:W-:Y:S01]  /*197a0*/  HMMA.16816.F32.BF16 R60, R64, R82.reuse, R60 ;  /* 0x00000052403c723c */ /* 0x080fe2000004183c */
[----:B---3--:R-:W-:Y:S02]  /*197b0*/  F2FP.BF16.PACK_AB R81, R122, R111 ;  /* 0x0000006f7a51723e */ /* 0x008fe400000010ff */
[----:B------:R2:W3:Y:S04]  /*197c0*/  MUFU.EX2 R148, R80 ;  /* 0x0000005000947308 */ /* 0x0004e80000000800 */
[C---:B------:R-:W-:Y:S02]  /*197d0*/  FMUL.FTZ R64, R69.reuse, R164 ;  /* 0x000000a445407220 */ /* 0x040fe40000410000 */
[----:B------:R-:W-:Y:S03]  /*197e0*/  FMUL.FTZ R65, R69, R165 ;  /* 0x000000a545417220 */ /* 0x000fe60000410000 */
[C---:B------:R-:W-:Y:S02]  /*197f0*/  FMUL.FTZ R66, R68.reuse, R166 ;  /* 0x000000a644427220 */ /* 0x040fe40000410000 */
[----:B------:R-:W-:Y:S07]  /*19800*/  FMUL.FTZ R67, R68, R167 ;  /* 0x000000a744437220 */ /* 0x000fee0000410000 */
[----:B------:R-:W-:Y:S01]  /*19810*/  HMMA.16816.F32.BF16 R64, R76, R82, R64 ;  /* 0x000000524c40723c */ /* 0x000fe20000041840 */
[--C-:B--2---:R-:W-:Y:S06]  /*19820*/  FFMA.FTZ R80, R90, c[0x0][0x2d0], -R74.reuse ;  /* 0x0000b4005a507a23 */ /* 0x104fec000001084a */
[----:B------:R-:W-:Y:S01]  /*19830*/  F2FP.BF16.PACK_AB R76, R149, R131 ;  /* 0x00000083954c723e */ /* 0x000fe200000010ff */
[----:B------:R-:W2:Y:S01]  /*19840*/  LDSM.16.MT88.4 R88, [R212+0x900] ;  /* 0x00090000d458783b */ /* 0x000ea20000004200 */
[----:B------:R-:W-:Y:S01]  /*19850*/  F2FP.BF16.PACK_AB R77, R150, R127 ;  /* 0x0000007f964d723e */ /* 0x000fe200000010ff */
[----:B------:R4:W-:Y:S02]  /*19860*/  MUFU.EX2 R161, R80 ;  /* 0x0000005000a17308 */ /* 0x0009e40000000800 */
[----:B------:R-:W-:Y:S02]  /*19870*/  F2FP.BF16.PACK_AB R79, R116, R129 ;  /* 0x00000081744f723e */ /* 0x000fe400000010ff */
[----:B------:R-:W-:Y:S02]  /*19880*/  F2FP.BF16.PACK_AB R78, R112, R130 ;  /* 0x00000082704e723e */ /* 0x000fe400000010ff */
[----:B------:R-:W-:Y:S02]  /*19890*/  F2FP.BF16.PACK_AB R82, R123, R109 ;  /* 0x0000006d7b52723e */ /* 0x000fe400000010ff */
[----:B---3--:R-:W-:Y:S03]  /*198a0*/  F2FP.BF16.PACK_AB R83, R148, R162 ;  /* 0x000000a29453723e */ /* 0x008fe600000010ff */
[-C--:B-1----:R-:W-:Y:S01]  /*198b0*/  HMMA.16816.F32.BF16 R4, R76, R84.reuse, R4 ;  /* 0x000000544c04723c */ /* 0x082fe20000041804 */
[--C-:B----4-:R-:W-:Y:S02]  /*198c0*/  FFMA.FTZ R80, R94, c[0x0][0x2d0], -R75.reuse ;  /* 0x0000b4005e507a23 */ /* 0x110fe4000001084b */
[----:B------:R-:W1:Y:S02]  /*198d0*/  LDSM.16.MT88.4 R92, [R210+0x900] ;  /* 0x00090000d25c783b */ /* 0x000e640000004200 */
[----:B------:R3:W-:Y:S02]  /*198e0*/  MUFU.EX2 R139, R80 ;  /* 0x00000050008b7308 */ /* 0x0007e40000000800 */
[----:B---3--:R-:W-:Y:S07]  /*198f0*/  F2FP.BF16.PACK_AB R80, R128, R124 ;  /* 0x0000007c8050723e */ /* 0x008fee00000010ff */
[C---:B------:R-:W-:Y:S07]  /*19900*/  HMMA.16816.F32.BF16 R8, R80.reuse, R84, R8 ;  /* 0x000000545008723c */ /* 0x040fee0000041808 */
[--C-:B------:R-:W-:Y:S01]  /*19910*/  FFMA.FTZ R84, R176, c[0x0][0x2d0], -R74.reuse ;  /* 0x0000b400b0547a23 */ /* 0x100fe2000001084a */
[-C--:B------:R-:W-:Y:S03]  /*19920*/  HMMA.16816.F32.BF16 R12, R80, R86.reuse, R12 ;  /* 0x00000056500c723c */ /* 0x080fe6000004180c */
[----:B------:R3:W-:Y:S05]  /*19930*/  MUFU.EX2 R126, R84 ;  /* 0x00000054007e7308 */ /* 0x0007ea0000000800 */
[C---:B------:R-:W-:Y:S08]  /*19940*/  HMMA.16816.F32.BF16 R16, R76.reuse, R86, R16 ;  /* 0x000000564c10723c */ /* 0x040ff00000041810 */
[-C--:B--2---:R-:W-:Y:S08]  /*19950*/  HMMA.16816.F32.BF16 R20, R76, R88.reuse, R20 ;  /* 0x000000584c14723c */ /* 0x084ff00000041814 */
[C---:B------:R-:W-:Y:S01]  /*19960*/  HMMA.16816.F32.BF16 R24, R80.reuse, R88, R24 ;  /* 0x000000585018723c */ /* 0x040fe20000041818 */
[----:B---3--:R-:W-:Y:S06]  /*19970*/  FFMA.FTZ R84, R177, c[0x0][0x2d0], -R74 ;  /* 0x0000b400b1547a23 */ /* 0x008fec000001084a */
[--C-:B------:R-:W-:Y:S01]  /*19980*/  FFMA.FTZ R88, R169, c[0x0][0x2d0], -R96.reuse ;  /* 0x0000b400a9587a23 */ /* 0x100fe20000010860 */
[-C--:B------:R-:W-:Y:S01]  /*19990*/  HMMA.16816.F32.BF16 R28, R80, R90.reuse, R28 ;  /* 0x0000005a501c723c */ /* 0x080fe2000004181c */
[----:B------:R2:W-:Y:S07]  /*199a0*/  MUFU.EX2 R125, R84 ;  /* 0x00000054007d7308 */ /* 0x0005ee0000000800 */
[C---:B------:R-:W-:Y:S03]  /*199b0*/  HMMA.16816.F32.BF16 R32, R76.reuse, R90, R32 ;  /* 0x0000005a4c20723c */ /* 0x040fe60000041820 */
[----:B------:R3:W-:Y:S05]  /*199c0*/  MUFU.EX2 R136, R88 ;  /* 0x0000005800887308 */ /* 0x0007ea0000000800 */
[-C--:B-1----:R-:W-:Y:S08]  /*199d0*/  HMMA.16816.F32.BF16 R36, R76, R92.reuse, R36 ;  /* 0x0000005c4c24723c */ /* 0x082ff00000041824 */
[C---:B------:R-:W-:Y:S01]  /*199e0*/  HMMA.16816.F32.BF16 R40, R80.reuse, R92, R40 ;  /* 0x0000005c5028723c */ /* 0x040fe20000041828 */
[----:B--2---:R-:W-:Y:S04]  /*199f0*/  FFMA.FTZ R84, R171, c[0x0][0x2d0], -R75 ;  /* 0x0000b400ab547a23 */ /* 0x004fe8000001084b */
        /* <DEDUP_REMOVED lines=63> */
[----:B------:R-:W3:Y:S03]  /*19df0*/  LDL.LU R184, [R1+0x18] ;  /* 0x0000180001b87983 */ /* 0x000ee60000300800 */
[--C-:B--2---:R-:W-:Y:S03]  /*19e00*/  FFMA.FTZ R84, R189, c[0x0][0x2d0], -R96.reuse ;  /* 0x0000b400bd547a23 */ /* 0x104fe60000010860 */
[----:B------:R2:W-:Y:S01]  /*19e10*/  MUFU.EX2 R155, R92 ;  /* 0x0000005c009b7308 */ /* 0x0005e20000000800 */
[C---:B------:R-:W-:Y:S09]  /*19e20*/  HMMA.16816.F32.BF16 R48, R76.reuse, R94, R48 ;  /* 0x0000005e4c30723c */ /* 0x040ff20000041830 */
[----:B------:R4:W-:Y:S03]  /*19e30*/  MUFU.EX2 R190, R84 ;  /* 0x0000005400be7308 */ /* 0x0009e60000000800 */
[----:B-1----:R-:W-:Y:S07]  /*19e40*/  FFMA.FTZ R88, R192, c[0x0][0x2d0], -R75 ;  /* 0x0000b400c0587a23 */ /* 0x002fee000001084b */
[----:B------:R1:W-:Y:S01]  /*19e50*/  MUFU.EX2 R192, R88 ;  /* 0x0000005800c07308 */ /* 0x0003e20000000800 */
[----:B--2---:R-:W-:Y:S02]  /*19e60*/  FFMA.FTZ R92, R185, c[0x0][0x2d0], -R97 ;  /* 0x0000b400b95c7a23 */ /* 0x004fe40000010861 */
[----:B------:R-:W-:Y:S07]  /*19e70*/  IMAD.MOV.U32 R185, RZ, RZ, R101 ;  /* 0x000000ffffb97224 */ /* 0x000fee00078e0065 */
[----:B------:R2:W-:Y:S01]  /*19e80*/  MUFU.EX2 R154, R92 ;  /* 0x0000005c009a7308 */ /* 0x0005e20000000800 */
[--C-:B----4-:R-:W-:Y:S02]  /*19e90*/  FFMA.FTZ R84, R191, c[0x0][0x2d0], -R96.reuse ;  /* 0x0000b400bf547a23 */ /* 0x110fe40000010860 */
[----:B------:R-:W-:Y:S07]  /*19ea0*/  IMAD.MOV.U32 R191, RZ, RZ, R117 ;  /* 0x000000ffffbf7224 */ /* 0x000fee00078e0075 */
[----:B------:R4:W-:Y:S01]  /*19eb0*/  MUFU.EX2 R186, R84 ;  /* 0x0000005400ba7308 */ /* 0x0009e20000000800 */
[----:B-1----:R-:W1:Y:S01]  /*19ec0*/  LDSM.16.MT88.4 R88, [R211+0x1100] ;  /* 0x00110000d358783b */ /* 0x002e620000004200 */
[----:B--2---:R-:W-:Y:S01]  /*19ed0*/  FFMA.FTZ R92, R203, c[0x0][0x2d0], -R75 ;  /* 0x0000b400cb5c7a23 */ /* 0x004fe2000001084b */
[----:B------:R-:W-:Y:S07]  /*19ee0*/  MOV R203, R111 ;  /* 0x0000006f00cb7202 */ /* 0x000fee0000000f00 */
[----:B------:R2:W-:Y:S01]  /*19ef0*/  MUFU.EX2 R178, R92 ;  /* 0x0000005c00b27308 */ /* 0x0005e20000000800 */
[----:B----4-:R-:W-:Y:S01]  /*19f00*/  FFMA.FTZ R84, R193, c[0x0][0x2d0], -R96 ;  /* 0x0000b400c1547a23 */ /* 0x010fe20000010860 */
[----:B------:R-:W-:Y:S02]  /*19f10*/  MOV R193, R116 ;  /* 0x0000007400c17202 */ /* 0x000fe40000000f00 */
[----:B------:R-:W-:Y:S06]  /*19f20*/  LDSM.16.MT88.4 R116, [R209+0x2900] ;  /* 0x00290000d174783b */ /* 0x000fec0000004200 */
[----:B------:R4:W5:Y:S02]  /*19f30*/  MUFU.EX2 R189, R84 ;  /* 0x0000005400bd7308 */ /* 0x0009640000000800 */
[----:B--2---:R-:W-:Y:S01]  /*19f40*/  LDSM.16.MT88.4 R92, [R210+0x1900] ;  /* 0x00190000d25c783b */ /* 0x004fe20000004200 */
[-C--:B-1----:R-:W-:Y:S08]  /*19f50*/  HMMA.16816.F32.BF16 R52, R76, R88.reuse, R52 ;  /* 0x000000584c34723c */ /* 0x082ff00000041834 */
[C---:B------:R-:W-:Y:S01]  /*19f60*/  HMMA.16816.F32.BF16 R56, R80.reuse, R88, R56 ;  /* 0x000000585038723c */ /* 0x040fe20000041838 */
[--C-:B----4-:R-:W-:Y:S03]  /*19f70*/  FFMA.FTZ R84, R199, c[0x0][0x2d0], -R74.reuse ;  /* 0x0000b400c7547a23 */ /* 0x110fe6000001084a */
[----:B------:R-:W-:Y:S01]  /*19f80*/  MOV R199, R102 ;  /* 0x0000006600c77202 */ /* 0x000fe20000000f00 */
[----:B------:R1:W-:Y:S02]  /*19f90*/  MUFU.EX2 R183, R84 ;  /* 0x0000005400b77308 */ /* 0x0003e40000000800 */
[--C-:B------:R-:W-:Y:S01]  /*19fa0*/  FFMA.FTZ R88, R187, c[0x0][0x2d0], -R97.reuse ;  /* 0x0000b400bb587a23 */ /* 0x100fe20000010861 */
[-C--:B------:R-:W-:Y:S01]  /*19fb0*/  HMMA.16816.F32.BF16 R60, R80, R90.reuse, R60 ;  /* 0x0000005a503c723c */ /* 0x080fe2000004183c */
[----:B------:R-:W2:Y:S06]  /*19fc0*/  LDL.LU R187, [R1+0x14] ;  /* 0x0000140001bb7983 */ /* 0x000eac0000300800 */
[----:B------:R-:W-:Y:S01]  /*19fd0*/  FFMA.FTZ R80, R205, c[0x0][0x2d0], -R74 ;  /* 0x0000b400cd507a23 */ /* 0x000fe2000001084a */
[----:B------:R-:W-:Y:S01]  /*19fe0*/  HMMA.16816.F32.BF16 R64, R76, R90, R64 ;  /* 0x0000005a4c40723c */ /* 0x000fe20000041840 */
[----:B-----5:R-:W-:Y:S02]  /*19ff0*/  F2FP.BF16.PACK_AB R82, R189, R186 ;  /* 0x000000babd52723e */ /* 0x020fe400000010ff */
[----:B------:R4:W-:Y:S01]  /*1a000*/  MUFU.EX2 R179, R80 ;  /* 0x0000005000b37308 */ /* 0x0009e20000000800 */
[----:B------:R-:W-:Y:S03]  /*1a010*/  MOV R205, R100 ;  /* 0x0000006400cd7202 */ /* 0x000fe60000000f00 */
[----:B------:R-:W-:Y:S02]  /*1a020*/  F2FP.BF16.PACK_AB R76, R147, R249 ;  /* 0x000000f9934c723e */ /* 0x000fe400000010ff */
[----:B------:R-:W-:Y:S03]  /*1a030*/  F2FP.BF16.PACK_AB R77, R145, R146 ;  /* 0x00000092914d723e */ /* 0x000fe600000010ff */
[----:B------:R-:W-:Y:S01]  /*1a040*/  F2FP.BF16.PACK_AB R78, R196, R235 ;  /* 0x000000ebc44e723e */ /* 0x000fe200000010ff */
[----:B-1----:R-:W-:Y:S01]  /*1a050*/  FFMA.FTZ R84, R181, c[0x0][0x2d0], -R97 ;  /* 0x0000b400b5547a23 */ /* 0x002fe20000010861 */
[----:B------:R-:W-:Y:S01]  /*1a060*/  F2FP.BF16.PACK_AB R79, R192, R195 ;  /* 0x000000c3c04f723e */ /* 0x000fe200000010ff */
[----:B------:R-:W1:Y:S10]  /*1a070*/  MUFU.EX2 R181, R88 ;  /* 0x0000005800b57308 */ /* 0x000e740000000800 */
[----:B------:R5:W5:Y:S01]  /*1a080*/  MUFU.EX2 R182, R84 ;  /* 0x0000005400b67308 */ /* 0x000b620000000800 */
[--C-:B----4-:R-:W-:Y:S02]  /*1a090*/  FFMA.FTZ R80, R200, c[0x0][0x2d0], -R75.reuse ;  /* 0x0000b400c8507a23 */ /* 0x110fe4000001084b */
[----:B------:R-:W-:Y:S07]  /*1a0a0*/  IMAD.MOV.U32 R200, RZ, RZ, R112 ;  /* 0x000000ffffc87224 */ /* 0x000fee00078e0070 */
        /* <DEDUP_REMOVED lines=8> */
[--C-:B------:R-:W-:Y:S01]  /*1a130*/  FFMA.FTZ R84, R232, c[0x0][0x2d0], -R74.reuse ;  /* 0x0000b400e8547a23 */ /* 0x100fe2000001084a */
[-C--:B------:R-:W-:Y:S01]  /*1a140*/  HMMA.16816.F32.BF16 R12, R80, R86.reuse, R12 ;  /* 0x00000056500c723c */ /* 0x080fe2000004180c */
[----:B------:R-:W-:Y:S02]  /*1a150*/  MOV R232, R109 ;  /* 0x0000006d00e87202 */ /* 0x000fe40000000f00 */
[----:B------:R1:W-:Y:S05]  /*1a160*/  MUFU.EX2 R159, R84 ;  /* 0x00000054009f7308 */ /* 0x0003ea0000000800 */
[C---:B------:R-:W-:Y:S08]  /*1a170*/  HMMA.16816.F32.BF16 R16, R76.reuse, R86, R16 ;  /* 0x000000564c10723c */ /* 0x040ff00000041810 */
[-C--:B------:R-:W-:Y:S08]  /*1a180*/  HMMA.16816.F32.BF16 R20, R76, R88.reuse, R20 ;  /* 0x000000584c14723c */ /* 0x080ff00000041814 */
[C---:B------:R-:W-:Y:S01]  /*1a190*/  HMMA.16816.F32.BF16 R24, R80.reuse, R88, R24 ;  /* 0x000000585018723c */ /* 0x040fe20000041818 */
[----:B-1----:R-:W-:Y:S03]  /*1a1a0*/  FFMA.FTZ R84, R234, c[0x0][0x2d0], -R74 ;  /* 0x0000b400ea547a23 */ /* 0x002fe6000001084a */
[----:B------:R-:W-:Y:S04]  /*1a1b0*/  IMAD.MOV.U32 R234, RZ, RZ, R108 ;  /* 0x000000ffffea7224 */ /* 0x000fe800078e006c */
[-C--:B------:R-:W-:Y:S01]  /*1a1c0*/  HMMA.16816.F32.BF16 R28, R80, R90.reuse, R28 ;  /* 0x0000005a501c723c */ /* 0x080fe2000004181c */
[----:B------:R1:W-:Y:S03]  /*1a1d0*/  MUFU.EX2 R177, R84 ;  /* 0x0000005400b17308 */ /* 0x0003e60000000800 */
[----:B------:R-:W-:Y:S02]  /*1a1e0*/  FFMA.FTZ R88, R206, c[0x0][0x2d0], -R96 ;  /* 0x0000b400ce587a23 */ /* 0x000fe40000010860 */
[----:B------:R-:W-:Y:S02]  /*1a1f0*/  IMAD.MOV.U32 R206, RZ, RZ, R160 ;  /* 0x000000ffffce7224 */ /* 0x000fe400078e00a0 */
[C---:B------:R-:W-:Y:S03]  /*1a200*/  HMMA.16816.F32.BF16 R32, R76.reuse, R90, R32 ;  /* 0x0000005a4c20723c */ /* 0x040fe60000041820 */
[----:B------:R4:W-:Y:S05]  /*1a210*/  MUFU.EX2 R157, R88 ;  /* 0x00000058009d7308 */ /* 0x0009ea0000000800 */
[-C--:B------:R-:W-:Y:S08]  /*1a220*/  HMMA.16816.F32.BF16 R36, R76, R92.reuse, R36 ;  /* 0x0000005c4c24723c */ /* 0x080ff00000041824 */
[C---:B------:R-:W-:Y:S01]  /*1a230*/  HMMA.16816.F32.BF16 R40, R80.reuse, R92, R40 ;  /* 0x0000005c5028723c */ /* 0x040fe20000041828 */
[----:B-1----:R-:W-:Y:S03]  /*1a240*/  FFMA.FTZ R84, R230, c[0x0][0x2d0], -R75 ;  /* 0x0000b400e6547a23 */ /* 0x002fe6000001084b */
[----:B------:R-:W-:Y:S01]  /*1a250*/  MOV R230, R104 ;  /* 0x0000006800e67202 */ /* 0x000fe20000000f00 */
[----:B------:R1:W-:Y:S02]  /*1a260*/  MUFU.EX2 R158, R84 ;  /* 0x00000054009e7308 */ /* 0x0003e40000000800 */
[----:B------:R-:W-:Y:S01]  /*1a270*/  FFMA.FTZ R92, R201, c[0x0][0x2d0], -R97 ;  /* 0x0000b400c95c7a23 */ /* 0x000fe20000010861 */
[-C--:B------:R-:W-:Y:S01]  /*1a280*/  HMMA.16816.F32.BF16 R44, R80, R94.reuse, R44 ;  /* 0x0000005e502c723c */ /* 0x080fe2000004182c */
[----:B------:R-:W-:Y:S03]  /*1a290*/  MOV R201, R107 ;  /* 0x0000006b00c97202 */ /* 0x000fe60000000f00 */
[--C-:B----4-:R-:W-:Y:S01]  /*1a2a0*/  FFMA.FTZ R88, R207, c[0x0][0x2d0], -R96.reuse ;  /* 0x0000b400cf587a23 */ /* 0x110fe20000010860 */
[----:B------:R-:W-:Y:S02]  /*1a2b0*/  MOV R207, R163 ;  /* 0x000000a300cf7202 */ /* 0x000fe40000000f00 */
[----:B------:R4:W-:Y:S01]  /*1a2c0*/  MUFU.EX2 R172, R92 ;  /* 0x0000005c00ac7308 */ /* 0x0009e20000000800 */
[C---:B------:R-:W-:Y:S09]  /*1a2d0*/  HMMA.16816.F32.BF16 R48, R76.reuse, R94, R48 ;  /* 0x0000005e4c30723c */ /* 0x040ff20000041830 */
[----:B------:R5:W-:Y:S03]  /*1a2e0*/  MUFU.EX2 R175, R88 ;  /* 0x0000005800af7308 */ /* 0x000be60000000800 */
[----:B---3--:R-:W-:Y:S01]  /*1a2f0*/  FFMA.FTZ R68, R68, R184, R185 ;  /* 0x000000b844447223 */ /* 0x008fe200000100b9 */
[----:B------:R-:W-:Y:S01]  /*1a300*/  MOV R184, R151 ;  /* 0x0000009700b87202 */ /* 0x000fe20000000f00 */
[----:B-1----:R-:W-:Y:S01]  /*1a310*/  FFMA.FTZ R84, R231, c[0x0][0x2d0], -R75 ;  /* 0x0000b400e7547a23 */ /* 0x002fe2000001084b */
[----:B------:R-:W-:Y:S01]  /*1a320*/  MOV R151, R113 ;  /* 0x0000007100977202 */ /* 0x000fe20000000f00 */
[----:B------:R-:W-:Y:S01]  /*1a330*/  IMAD.MOV.U32 R231, RZ, RZ, R105 ;  /* 0x000000ffffe77224 */ /* 0x000fe200078e0069 */
[----:B------:R-:W-:Y:S02]  /*1a340*/  MOV R185, R161 ;  /* 0x000000a100b97202 */ /* 0x000fe40000000f00 */
[----:B------:R1:W-:Y:S01]  /*1a350*/  MUFU.EX2 R176, R84 ;  /* 0x0000005400b07308 */ /* 0x0003e20000000800 */
[----:B----4-:R-:W-:Y:S09]  /*1a360*/  FFMA.FTZ R92, R202, c[0x0][0x2d0], -R97 ;  /* 0x0000b400ca5c7a23 */ /* 0x010ff20000010861 */
[----:B------:R3:W-:Y:S01]  /*1a370*/  MUFU.EX2 R171, R92 ;  /* 0x0000005c00ab7308 */ /* 0x0007e20000000800 */
[----:B-----5:R-:W-:Y:S02]  /*1a380*/  FFMA.FTZ R88, R229, c[0x0][0x2d0], -R96 ;  /* 0x0000b400e5587a23 */ /* 0x020fe40000010860 */
[----:B------:R-:W-:Y:S02]  /*1a390*/  IMAD.MOV.U32 R229, RZ, RZ, R191 ;  /* 0x000000ffffe57224 */ /* 0x000fe400078e00bf */
[----:B------:R-:W-:Y:S05]  /*1a3a0*/  IMAD.MOV.U32 R191, RZ, RZ, R126 ;  /* 0x000000ffffbf7224 */ /* 0x000fea00078e007e */
[----:B------:R4:W5:Y:S01]  /*1a3b0*/  MUFU.EX2 R174, R88 ;  /* 0x0000005800ae7308 */ /* 0x0009620000000800 */
[----:B------:R-:W-:Y:S02]  /*1a3c0*/  IMAD.MOV.U32 R126, RZ, RZ, R114 ;  /* 0x000000ffff7e7224 */ /* 0x000fe400078e0072 */
[----:B-1----:R-:W-:Y:S01]  /*1a3d0*/  FFMA.FTZ R84, R204, c[0x0][0x2d0], -R96 ;  /* 0x0000b400cc547a23 */ /* 0x002fe20000010860 */
[----:B------:R-:W-:Y:S06]  /*1a3e0*/  MOV R204, R115 ;  /* 0x0000007300cc7202 */ /* 0x000fec0000000f00 */
[----:B------:R1:W-:Y:S01]  /*1a3f0*/  MUFU.EX2 R152, R84 ;  /* 0x0000005400987308 */ /* 0x0003e20000000800 */
[----:B---3--:R-:W-:Y:S09]  /*1a400*/  FFMA.FTZ R92, R242, c[0x0][0x2d0], -R75 ;  /* 0x0000b400f25c7a23 */ /* 0x008ff2000001084b */
[----:B------:R3:W-:Y:S01]  /*1a410*/  MUFU.EX2 R103, R92 ;  /* 0x0000005c00677308 */ /* 0x0007e20000000800 */
[----:B----4-:R-:W-:Y:S02]  /*1a420*/  FFMA.FTZ R88, R239, c[0x0][0x2d0], -R74 ;  /* 0x0000b400ef587a23 */ /* 0x010fe4000001084a */
[----:B------:R-:W-:Y:S02]  /*1a430*/  IMAD.MOV.U32 R239, RZ, RZ, R199 ;  /* 0x000000ffffef7224 */ /* 0x000fe400078e00c7 */
[----:B------:R-:W-:Y:S05]  /*1a440*/  IMAD.MOV.U32 R199, RZ, RZ, R148 ;  /* 0x000000ffffc77224 */ /* 0x000fea00078e0094 */
[----:B------:R4:W-:Y:S01]  /*1a450*/  MUFU.EX2 R173, R88 ;  /* 0x0000005800ad7308 */ /* 0x0009e20000000800 */
[----:B------:R-:W-:Y:S01]  /*1a460*/  IMAD.MOV.U32 R148, RZ, RZ, R110 ;  /* 0x000000ffff947224 */ /* 0x000fe200078e006e */
[----:B-1----:R-:W1:Y:S08]  /*1a470*/  LDSM.16.MT88.4 R84, [R211+0x1900] ;  /* 0x00190000d354783b */ /* 0x002e700000004200 */
[----:B---3--:R-:W-:Y:S01]  /*1a480*/  LDSM.16.MT88.4 R92, [R210+0x2100] ;  /* 0x00210000d25c783b */ /* 0x008fe20000004200 */
[----:B----4-:R-:W-:Y:S01]  /*1a490*/  FFMA.FTZ R88, R197, c[0x0][0x2d0], -R97 ;  /* 0x0000b400c5587a23 */ /* 0x010fe20000010861 */
[----:B------:R-:W-:Y:S02]  /*1a4a0*/  MOV R197, R229 ;  /* 0x000000e500c57202 */ /* 0x000fe40000000f00 */
[----:B------:R-:W-:Y:S01]  /*1a4b0*/  MOV R229, R206 ;  /* 0x000000ce00e57202 */ /* 0x000fe20000000f00 */
[----:B------:R3:W4:Y:S01]  /*1a4c0*/  MUFU.EX2 R156, R88 ;  /* 0x00000058009c7308 */ /* 0x0007220000000800 */
[----:B------:R-:W-:Y:S01]  /*1a4d0*/  IMAD.MOV.U32 R206, RZ, RZ, R149 ;  /* 0x000000ffffce7224 */ /* 0x000fe200078e0095 */
[-C--:B-1----:R-:W-:Y:S01]  /*1a4e0*/  HMMA.16816.F32.BF16 R52, R76, R84.reuse, R52 ;  /* 0x000000544c34723c */ /* 0x082fe20000041834 */
[----:B--2---:R-:W-:Y:S01]  /*1a4f0*/  FFMA.FTZ R69, R69, R187, R205 ;  /* 0x000000bb45457223 */ /* 0x004fe200000100cd */
[----:B------:R-:W-:Y:S01]  /*1a500*/  MOV R205, R193 ;  /* 0x000000c100cd7202 */ /* 0x000fe20000000f00 */
[----:B------:R-:W-:Y:S01]  /*1a510*/  IMAD.MOV.U32 R187, RZ, RZ, R162 ;  /* 0x000000ffffbb7224 */ /* 0x000fe200078e00a2 */
[----:B------:R-:W-:Y:S04]  /*1a520*/  MOV R193, R131 ;  /* 0x0000008300c17202 */ /* 0x000fe80000000f00 */
[C---:B------:R-:W-:Y:S01]  /*1a530*/  HMMA.16816.F32.BF16 R56, R80.reuse, R84, R56 ;  /* 0x000000545038723c */ /* 0x040fe20000041838 */
[----:B---3--:R-:W1:Y:S03]  /*1a540*/  LDSM.16.MT88.4 R88, [R209+0x2100] ;  /* 0x00210000d158783b */ /* 0x008e660000004200 */
[----:B------:R-:W-:Y:S03]  /*1a550*/  MOV R131, R106 ;  /* 0x0000006a00837202 */ /* 0x000fe60000000f00 */
[----:B------:R-:W-:Y:S01]  /*1a560*/  FFMA.FTZ R84, R194, c[0x0][0x2d0], -R97 ;  /* 0x0000b400c2547a23 */ /* 0x000fe20000010861 */
[-C--:B------:R-:W-:Y:S03]  /*1a570*/  HMMA.16816.F32.BF16 R60, R80, R86.reuse, R60 ;  /* 0x00000056503c723c */ /* 0x080fe6000004183c */
[----:B------:R2:W3:Y:S04]  /*1a580*/  MUFU.EX2 R98, R84 ;  /* 0x0000005400627308 */ /* 0x0004e80000000800 */
[--C-:B------:R-:W-:Y:S01]  /*1a590*/  FFMA.FTZ R80, R244, c[0x0][0x2d0], -R74.reuse ;  /* 0x0000b400f4507a23 */ /* 0x100fe2000001084a */
[----:B------:R-:W-:Y:S01]  /*1a5a0*/  HMMA.16816.F32.BF16 R64, R76, R86, R64 ;  /* 0x000000564c40723c */ /* 0x000fe20000041840 */
[----:B-----5:R-:W-:Y:S03]  /*1a5b0*/  F2FP.BF16.PACK_AB R82, R174, R175 ;  /* 0x000000afae52723e */ /* 0x020fe600000010ff */
[----:B----4-:R-:W-:Y:S01]  /*1a5c0*/  F2FP.BF16.PACK_AB R81, R172, R156 ;  /* 0x0000009cac51723e */ /* 0x010fe200000010ff */
        /* <DEDUP_REMOVED lines=42> */
[----:B------:R-:W-:Y:S08]  /*1a870*/  HMMA.16816.F32.BF16 R64, R76, R90, R64 ;  /* 0x0000005a4c40723c */ /* 0x000ff00000041840 */
        /* <DEDUP_REMOVED lines=16> */
[----:B------:R-:W-:Y:S02]  /*1a980*/  IMAD.MOV.U32 R203, RZ, RZ, R123 ;  /* 0x000000ffffcb7224 */ /* 0x000fe400078e007b */
[--C-:B-1----:R-:W-:Y:S07]  /*1a990*/  FFMA.FTZ R74, R198, c[0x0][0x2d0], -R97.reuse ;  /* 0x0000b400c64a7a23 */ /* 0x102fee0000010861 */
        /* <DEDUP_REMOVED lines=8> */
[----:B------:R-:W-:Y:S01]  /*1aa20*/  MUFU.EX2 R74, R74 ;  /* 0x0000004a004a7308 */ /* 0x000fe20000000800 */
[----:B------:R-:W3:Y:S09]  /*1aa30*/  LDL.LU R7, [R1+0x20] ;  /* 0x0000200001077983 */ /* 0x000ef20000300800 */
[----:B------:R-:W1:Y:S02]  /*1aa40*/  MUFU.EX2 R97, R97 ;  /* 0x0000006100617308 */ /* 0x000e640000000800 */
[----:B-1----:R-:W-:Y:S07]  /*1aa50*/  F2FP.BF16.PACK_AB R163, R97, R74 ;  /* 0x0000004a61a3723e */ /* 0x002fee00000010ff */
[C---:B------:R-:W-:Y:S08]  /*1aa60*/  HMMA.16816.F32.BF16 R108, R160.reuse, R116, R8 ;  /* 0x00000074a06c723c */ /* 0x040ff00000041808 */
[-C--:B------:R-:W-:Y:S08]  /*1aa70*/  HMMA.16816.F32.BF16 R112, R160, R118.reuse, R12 ;  /* 0x00000076a070723c */ /* 0x080ff0000004180c */
[C---:B------:R-:W-:Y:S01]  /*1aa80*/  HMMA.16816.F32.BF16 R116, R164.reuse, R118, R16 ;  /* 0x00000076a474723c */ /* 0x040fe20000041810 */
[----:B--2---:R-:W-:Y:S03]  /*1aa90*/  FFMA.FTZ R2, R2, R73, R239 ;  /* 0x0000004902027223 */ /* 0x004fe600000100ef */
[----:B------:R-:W-:Y:S01]  /*1aaa0*/  IMAD.MOV.U32 R239, RZ, RZ, R207 ;  /* 0x000000ffffef7224 */ /* 0x000fe200078e00cf */
[----:B------:R-:W-:Y:S01]  /*1aab0*/  MOV R207, R148 ;  /* 0x0000009400cf7202 */ /* 0x000fe20000000f00 */
[----:B------:R-:W-:Y:S01]  /*1aac0*/  FADD.FTZ R2, R201, R2 ;  /* 0x00000002c9027221 */ /* 0x000fe20000010000 */
[----:B------:R-:W1:Y:S01]  /*1aad0*/  LDSM.16.MT88.4 R148, [R210+0x2900] ;  /* 0x00290000d294783b */ /* 0x000e620000004200 */
[----:B---3--:R-:W-:Y:S04]  /*1aae0*/  FFMA.FTZ R8, R0, R7, R120 ;  /* 0x0000000700087223 */ /* 0x008fe80000010078 */
[----:B------:R-:W-:Y:S01]  /*1aaf0*/  FADD.FTZ R5, R234, R2 ;  /* 0x00000002ea057221 */ /* 0x000fe20000010000 */
[----:B------:R-:W-:Y:S01]  /*1ab00*/  MOV R234, R200 ;  /* 0x000000c800ea7202 */ /* 0x000fe20000000f00 */
[----:B------:R-:W-:Y:S01]  /*1ab10*/  FADD.FTZ R2, R239, R6 ;  /* 0x00000006ef027221 */ /* 0x000fe20000010000 */
[----:B------:R-:W-:Y:S01]  /*1ab20*/  MOV R200, R122 ;  /* 0x0000007a00c87202 */ /* 0x000fe20000000f00 */
        /* <DEDUP_REMOVED lines=20> */
[----:B------:R-:W-:Y:S01]  /*1ac70*/  IMAD.MOV.U32 R193, RZ, RZ, R125 ;  /* 0x000000ffffc17224 */ /* 0x000fe200078e007d */
[----:B------:R-:W-:Y:S01]  /*1ac80*/  MOV R199, R191 ;  /* 0x000000bf00c77202 */ /* 0x000fe20000000f00 */
[----:B------:R-:W-:Y:S01]  /*1ac90*/  FADD.FTZ R8, R203, R2 ;  /* 0x00000002cb087221 */ /* 0x000fe20000010000 */
[----:B------:R-:W-:Y:S01]  /*1aca0*/  MOV R191, R126 ;  /* 0x0000007e00bf7202 */ /* 0x000fe20000000f00 */
[----:B------:R-:W-:Y:S01]  /*1acb0*/  FADD.FTZ R9, R205, R0 ;  /* 0x00000000cd097221 */ /* 0x000fe20000010000 */
[C---:B------:R-:W-:Y:S01]  /*1acc0*/  HMMA.16816.F32.BF16 R124, R160.reuse, R132, R24 ;  /* 0x00000084a07c723c */ /* 0x040fe20000041818 */
[----:B------:R-:W-:Y:S01]  /*1acd0*/  FADD.FTZ R2, R139, R10 ;  /* 0x0000000a8b027221 */ /* 0x000fe20000010000 */
[----:B------:R-:W-:Y:S01]  /*1ace0*/  ISETP.GT.AND P0, PT, R227, R191, PT ;  /* 0x000000bfe300720c */ /* 0x000fe20003f04270 */
        /* <DEDUP_REMOVED lines=78> */
[----:B------:R-:W-:Y:S01]  /*1b1d0*/  IMAD.MOV.U32 R100, RZ, RZ, R72 ;  /* 0x000000ffff647224 */ /* 0x000fe200078e0048 */
[----:B------:R2:W-:Y:S01]  /*1b1e0*/  STL [R1+0x1c], R4 ;  /* 0x00001c0401007387 */ /* 0x0005e20000100800 */
[----:B------:R-:W-:Y:S05]  /*1b1f0*/  FADD.FTZ R2, R97, R2 ;  /* 0x0000000261027221 */ /* 0x000fea0000010000 */
[----:B------:R2:W-:Y:S01]  /*1b200*/  STL [R1+0x20], R2 ;  /* 0x0000200201007387 */ /* 0x0005e20000100800 */
[----:B-1----:R-:W-:Y:S04]  /*1b210*/  IADD3 R0, R227, -0x1, RZ ;  /* 0xffffffffe3007810 */ /* 0x002fe80007ffe0ff */
[----:B------:R-:W-:Y:S01]  /*1b220*/  MOV R227, R0 ;  /* 0x0000000000e37202 */ /* 0x000fe20000000f00 */
[----:B------:R-:W-:-:S05]  /*1b230*/  @P0 BRA `(.L_x_564) ;  /* 0xffff94a000000947 */ /* 0x000fca000383ffff */
.L_x_546:
[----:B------:R-:W3:Y:S04]  /*1b240*/  LDL.LU R0, [R1+0x14] ;  /* 0x0000140001007983 */ /* 0x000ee80000300800 */
[----:B-12---:R-:W2:Y:S04]  /*1b250*/  LDL.LU R4, [R1+0x18] ;  /* 0x0000180001047983 */ /* 0x006ea80000300800 */
[----:B------:R-:W4:Y:S04]  /*1b260*/  LDL.LU R8, [R1+0x1c] ;  /* 0x00001c0001087983 */ /* 0x000f280000300800 */
[----:B------:R-:W4:Y:S01]  /*1b270*/  LDL.LU R2, [R1+0x20] ;  /* 0x0000200001027983 */ /* 0x000f220000300800 */
[----:B------:R-:W-:-:S02]  /*1b280*/  MOV R20, 0xff800000 ;  /* 0xff80000000147802 */ /* 0x000fc40000000f00 */
[----:B------:R-:W-:Y:S02]  /*1b290*/  MOV R21, 0xff800000 ;  /* 0xff80000000157802 */ /* 0x000fe40000000f00 */
[----:B------:R-:W-:Y:S02]  /*1b2a0*/  MOV R22, 0xff800000 ;  /* 0xff80000000167802 */ /* 0x000fe40000000f00 */
[----:B------:R-:W-:Y:S02]  /*1b2b0*/  MOV R23, 0xff800000 ;  /* 0xff80000000177802 */ /* 0x000fe40000000f00 */
[----:B------:R-:W-:Y:S01]  /*1b2c0*/  PLOP3.LUT P4, PT, PT, PT, PT, 0x8, 0x0 ;  /* 0x000000000000781c */ /* 0x000fe20003f8e170 */
[----:B---3--:R-:W1:Y:S04]  /*1b2d0*/  SHFL.BFLY PT, R5, R0, 0x2, 0x1f ;  /* 0x0c401f0000057f89 */ /* 0x008e6800000e0000 */
[----:B--2---:R-:W2:Y:S04]  /*1b2e0*/  SHFL.BFLY PT, R9, R4, 0x2, 0x1f ;  /* 0x0c401f0004097f89 */ /* 0x004ea800000e0000 */
[----:B----4-:R-:W3:Y:S04]  /*1b2f0*/  SHFL.BFLY PT, R7, R8, 0x2, 0x1f ;  /* 0x0c401f0008077f89 */ /* 0x010ee800000e0000 */
[----:B------:R-:W4:Y:S01]  /*1b300*/  SHFL.BFLY PT, R6, R2, 0x2, 0x1f ;  /* 0x0c401f0002067f89 */ /* 0x000f2200000e0000 */
        /* <DEDUP_REMOVED lines=17> */
[----:B------:R-:W-:-:S05]  /*1b420*/  FSETP.NE.FTZ.AND P1, PT, R7, RZ, PT ;  /* 0x000000ff0700720b */ /* 0x000fca0003f35000 */
[----:B------:R-:W1:Y:S01]  /*1b430*/  @P3 MUFU.RCP R0, R5 ;  /* 0x0000000500003308 */ /* 0x000e620000001000 */
[----:B------:R-:W-:-:S07]  /*1b440*/  FSETP.NE.FTZ.AND P0, PT, R6, RZ, PT ;  /* 0x000000ff0600720b */ /* 0x000fce0003f15000 */
[----:B------:R-:W-:Y:S06]  /*1b450*/  @P2 MUFU.RCP R4, R9 ;  /* 0x0000000900042308 */ /* 0x000fec0000001000 */
[----:B------:R-:W-:Y:S01]  /*1b460*/  @P0 MOV R8, 0x3f317218 ;  /* 0x3f31721800080802 */ /* 0x000fe20000000f00 */
[C---:B-1----:R-:W-:Y:S01]  /*1b470*/  FMUL.FTZ R104, R0.reuse, R104 ;  /* 0x0000006800687220 */ /* 0x042fe20000410000 */
[----:B------:R-:W1:Y:S01]  /*1b480*/  @P1 MUFU.RCP R2, R7 ;  /* 0x0000000700021308 */ /* 0x000e620000001000 */
        /* <DEDUP_REMOVED lines=12> */
[C---:B------:R-:W-:Y:S02]  /*1b550*/  FMUL.FTZ R149, R0.reuse, R149 ;  /* 0x0000009500957220 */ /* 0x040fe40000410000 */
[C---:B------:R-:W-:Y:S01]  /*1b560*/  FMUL.FTZ R152, R0.reuse, R152 ;  /* 0x0000009800987220 */ /* 0x040fe20000410000 */
[----:B------:R-:W-:Y:S01]  /*1b570*/  @P1 MUFU.LG2 R7, R7 ;  /* 0x0000000700071308 */ /* 0x000fe20000000c00 */
[C---:B------:R-:W-:Y:S02]  /*1b580*/  FMUL.FTZ R153, R0.reuse, R153 ;  /* 0x0000009900997220 */ /* 0x040fe40000410000 */
[C---:B------:R-:W-:Y:S02]  /*1b590*/  FMUL.FTZ R164, R0.reuse, R164 ;  /* 0x000000a400a47220 */ /* 0x040fe40000410000 */
[----:B------:R-:W-:Y:S01]  /*1b5a0*/  FMUL.FTZ R165, R0, R165 ;  /* 0x000000a500a57220 */ /* 0x000fe20000410000 */
[----:B------:R-:W-:Y:S01]  /*1b5b0*/  MOV R0, RZ ;  /* 0x000000ff00007202 */ /* 0x000fe20000000f00 */
[----:B-1----:R-:W-:-:S02]  /*1b5c0*/  FMUL.FTZ R108, R2, R108 ;  /* 0x0000006c026c7220 */ /* 0x002fc40000410000 */
[C---:B------:R-:W-:Y:S02]  /*1b5d0*/  FMUL.FTZ R109, R2.reuse, R109 ;  /* 0x0000006d026d7220 */ /* 0x040fe40000410000 */
[C---:B------:R-:W-:Y:S01]  /*1b5e0*/  FMUL.FTZ R112, R2.reuse, R112 ;  /* 0x0000007002707220 */ /* 0x040fe20000410000 */
[----:B------:R-:W1:Y:S01]  /*1b5f0*/  @P0 MUFU.RCP R0, R6 ;  /* 0x0000000600000308 */ /* 0x000e620000001000 */
[C---:B------:R-:W-:Y:S02]  /*1b600*/  FMUL.FTZ R113, R2.reuse, R113 ;  /* 0x0000007102717220 */ /* 0x040fe40000410000 */
[C---:B------:R-:W-:Y:S02]  /*1b610*/  FMUL.FTZ R124, R2.reuse, R124 ;  /* 0x0000007c027c7220 */ /* 0x040fe40000410000 */
[C---:B------:R-:W-:Y:S02]  /*1b620*/  FMUL.FTZ R125, R2.reuse, R125 ;  /* 0x0000007d027d7220 */ /* 0x040fe40000410000 */
[C---:B------:R-:W-:Y:S01]  /*1b630*/  FMUL.FTZ R128, R2.reuse, R128 ;  /* 0x0000008002807220 */ /* 0x040fe20000410000 */
[----:B------:R-:W2:Y:S01]  /*1b640*/  @P0 MUFU.LG2 R6, R6 ;  /* 0x0000000600060308 */ /* 0x000ea20000000c00 */
        /* <DEDUP_REMOVED lines=8> */
[----:B------:R-:W-:Y:S01]  /*1b6d0*/  FMUL.FTZ R161, R2, R161 ;  /* 0x000000a102a17220 */ /* 0x000fe20000410000 */
[----:B------:R-:W-:Y:S01]  /*1b6e0*/  @P2 MOV R2, 0x3f317218 ;  /* 0x3f31721800022802 */ /* 0x000fe20000000f00 */
        /* <DEDUP_REMOVED lines=34> */
[----:B------:R-:W-:Y:S02]  /*1b910*/  @P2 FMUL.FTZ R5, R2, c[0x0][0x2d0] ;  /* 0x0000b40002052a20 */ /* 0x000fe40000410000 */
[----:B------:R-:W-:Y:S02]  /*1b920*/  @P3 FMUL.FTZ R10, R4, c[0x0][0x2d0] ;  /* 0x0000b400040a3a20 */ /* 0x000fe40000410000 */
[----:B------:R-:W-:-:S02]  /*1b930*/  @P1 FMUL.FTZ R2, R0, c[0x0][0x2d0] ;  /* 0x0000b40000021a20 */ /* 0x000fc40000410000 */
[----:B------:R-:W-:Y:S02]  /*1b940*/  @P3 FMUL.FTZ R11, R11, 0.69314718246459960938 ;  /* 0x3f3172180b0b3820 */ /* 0x000fe40000410000 */
[----:B------:R-:W-:Y:S02]  /*1b950*/  @P2 FMUL.FTZ R9, R9, 0.69314718246459960938 ;  /* 0x3f31721809092820 */ /* 0x000fe40000410000 */
[----:B------:R-:W-:Y:S02]  /*1b960*/  @P1 FMUL.FTZ R7, R7, 0.69314718246459960938 ;  /* 0x3f31721807071820 */ /* 0x000fe40000410000 */
[----:B--2---:R-:W-:Y:S02]  /*1b970*/  @P0 FMUL.FTZ R4, R6, 0.69314718246459960938 ;  /* 0x3f31721806040820 */ /* 0x004fe40000410000 */
[----:B------:R-:W-:Y:S02]  /*1b980*/  @P0 FMUL.FTZ R0, R8, c[0x0][0x2d0] ;  /* 0x0000b40008000a20 */ /* 0x000fe40000410000 */
[----:B------:R-:W-:-:S02]  /*1b990*/  @P3 FFMA.FTZ R20, R10, R72, R11 ;  /* 0x000000480a143223 */ /* 0x000fc4000001000b */
[----:B------:R-:W-:Y:S02]  /*1b9a0*/  @P2 FFMA.FTZ R21, R5, R71, R9 ;  /* 0x0000004705152223 */ /* 0x000fe40000010009 */
[----:B------:R-:W-:Y:S02]  /*1b9b0*/  @P1 FFMA.FTZ R22, R2, R70, R7 ;  /* 0x0000004602161223 */ /* 0x000fe40000010007 */
[----:B------:R-:W-:Y:S02]  /*1b9c0*/  @P0 FFMA.FTZ R23, R0, R3, R4 ;  /* 0x0000000300170223 */ /* 0x000fe40000010004 */
.L_x_484:
[----:B--2---:R-:W-:Y:S05]  /*1b9d0*/  @P4 BRA `(.L_x_565) ;  /* 0x0000149000004947 */ /* 0x004fea0003800000 */
[----:B------:R-:W2:Y:S01]  /*1b9e0*/  S2R R16, SR_TID.X ;  /* 0x0000000000107919 */ /* 0x000ea20000002100 */
[----:B------:R-:W-:Y:S01]  /*1b9f0*/  ULDC.64 UR4, c[0x0][0x4d0] ;  /* 0x0001340000047ab9 */ /* 0x000fe20000000a00 */
[----:B------:R-:W-:Y:S01]  /*1ba00*/  IMAD R4, RZ, RZ, -UR9 ;  /* 0x80000009ff047e24 */ /* 0x000fe2000f8e02ff */
[----:B------:R-:W-:Y:S01]  /*1ba10*/  UIMAD.WIDE.U32 UR10, UR9, UR4, URZ ;  /* 0x00000004090a72a5 */ /* 0x000fe2000f8e003f */
[----:B------:R-:W3:Y:S01]  /*1ba20*/  S2R R12, SR_CTAID.Y ;  /* 0x00000000000c7919 */ /* 0x000ee20000002600 */
[----:B------:R-:W-:Y:S01]  /*1ba30*/  USHF.R.S32.HI UR6, URZ, 0x1f, UR9 ;  /* 0x0000001f3f067899 */ /* 0x000fe20008011409 */
[----:B------:R-:W-:Y:S01]  /*1ba40*/  MOV R24, c[0x0][0x4e8] ;  /* 0x00013a0000187a02 */ /* 0x000fe20000000f00 */
[----:B------:R-:W-:Y:S01]  /*1ba50*/  BSSY B0, `(.L_x_566) ;  /* 0x00000ab000007945 */ /* 0x000fe20003800000 */
[----:B------:R-:W4:Y:S01]  /*1ba60*/  S2R R9, SR_CTAID.Z ;  /* 0x0000000000097919 */ /* 0x000f220000002700 */
[----:B------:R-:W-:Y:S01]  /*1ba70*/  IMAD.U32 R3, RZ, RZ, UR11 ;  /* 0x0000000bff037e24 */ /* 0x000fe2000f8e00ff */
[----:B------:R-:W-:Y:S01]  /*1ba80*/  UIMAD UR7, UR6, UR4, URZ ;  /* 0x00000004060772a4 */ /* 0x000fe2000f8e023f */
[----:B------:R-:W-:Y:S01]  /*1ba90*/  IMAD.U32 R2, RZ, RZ, UR10 ;  /* 0x0000000aff027e24 */ /* 0x000fe2000f8e00ff */
[----:B------:R-:W1:Y:S04]  /*1baa0*/  S2R R15, SR_CTAID.X ;  /* 0x00000000000f7919 */ /* 0x000e680000002500 */
[----:B------:R-:W-:Y:S01]  /*1bab0*/  BAR.SYNC.DEFER_BLOCKING 0x1, 0x80 ;  /* 0x0042000000007b1d */ /* 0x000fe20000010000 */
[----:B------:R-:W-:Y:S01]  /*1bac0*/  UIMAD UR5, UR9, UR5, UR7 ;  /* 0x00000005090572a4 */ /* 0x000fe2000f8e0207 */
[C---:B------:R-:W-:Y:S01]  /*1bad0*/  ISETP.NE.AND P0, PT, R24.reuse, 0x1, PT ;  /* 0x000000011800780c */ /* 0x040fe20003f05270 */
[----:B------:R-:W-:-:S02]  /*1bae0*/  IMAD R24, R24, c[0x0][0x388], RZ ;  /* 0x0000e20018187a24 */ /* 0x000fc400078e02ff */
[----:B------:R-:W-:Y:S01]  /*1baf0*/  UIADD3 UR5, UR11, UR5, URZ ;  /* 0x000000050b057290 */ /* 0x000fe2000fffe03f */
[----:B--2---:R-:W-:-:S05]  /*1bb00*/  SHF.R.S32.HI R6, RZ, 0x1f, R16 ;  /* 0x0000001fff067819 */ /* 0x004fca0000011410 */
[----:B------:R-:W-:Y:S01]  /*1bb10*/  IMAD.U32 R5, RZ, RZ, UR5 ;  /* 0x00000005ff057e24 */ /* 0x000fe2000f8e00ff */
[-C--:B------:R-:W-:Y:S01]  /*1bb20*/  LEA.HI R0, R6, R16.reuse, RZ, 0x2 ;  /* 0x0000001006007211 */ /* 0x080fe200078f10ff */
[----:B---3--:R-:W-:Y:S01]  /*1bb30*/  IMAD R12, R4, c[0x0][0x550], R12 ;  /* 0x00015400040c7a24 */ /* 0x008fe200078e020c */
        /* <DEDUP_REMOVED lines=95> */
[----:B------:R4:W2:Y:S04]  /*1c130*/  SHFL.IDX PT, R7, R0, 0x3, 0x1c1f ;  /* 0x007c1f0000077f89 */ /* 0x0008a800000e0000 */
        /* <DEDUP_REMOVED lines=12> */
[----:B------:R2:W-:Y:S01]  /*1c200*/  @!P1 ST.E [R6.64], R23 ;  /* 0x0000001706009985 */ /* 0x0005e2000c101910 */
        /* <DEDUP_REMOVED lines=47> */
.L_x_567:
[----:B-1----:R-:W-:Y:S05]  /*1c500*/  BSYNC B0 ;  /* 0x0000000000007941 */ /* 0x002fea0003800000 */
.L_x_566:
        /* <DEDUP_REMOVED lines=49> */
.L_x_569:
[----:B------:R-:W-:Y:S05]  /*1c820*/  BSYNC B0 ;  /* 0x0000000000007941 */ /* 0x000fea0003800000 */
.L_x_568:
        /* <DEDUP_REMOVED lines=49> */
.L_x_571:
[----:B------:R-:W-:Y:S05]  /*1cb40*/  BSYNC B0 ;  /* 0x0000000000007941 */ /* 0x000fea0003800000 */
.L_x_570:
        /* <DEDUP_REMOVED lines=50> */
.L_x_565:
[----:B------:R-:W2:Y:S02]  /*1ce70*/  S2R R0, SR_TID.X ;  /* 0x0000000000007919 */ /* 0x000ea40000002100 */
[----:B--2---:R-:W-:-:S13]  /*1ce80*/  ISETP.GT.AND P0, PT, R0, 0x7f, PT ;  /* 0x0000007f0000780c */ /* 0x004fda0003f04270 */
[----:B------:R-:W-:Y:S05]  /*1ce90*/  @P0 EXIT ;  /* 0x000000000000094d */ /* 0x000fea0003800000 */
[----:B------:R-:W2:Y:S01]  /*1cea0*/  S2R R8, SR_CTAID.X ;  /* 0x0000000000087919 */ /* 0x000ea20000002500 */
[----:B------:R-:W-:-:S05]  /*1ceb0*/  MOV R3, c[0x0][0x4e8] ;  /* 0x00013a0000037a02 */ /* 0x000fca0000000f00 */
[----:B------:R-:W-:Y:S01]  /*1cec0*/  IMAD R2, R3, c[0x0][0x388], RZ ;  /* 0x0000e20003027a24 */ /* 0x000fe200078e02ff */
[----:B--2---:R-:W-:-:S04]  /*1ced0*/  LEA R8, R8, R0, 0x7 ;  /* 0x0000000008087211 */ /* 0x004fc800078e38ff */
[----:B------:R-:W-:-:S13]  /*1cee0*/  ISETP.GE.AND P0, PT, R8, R2, PT ;  /* 0x000000020800720c */ /* 0x000fda0003f06270 */
[----:B------:R-:W-:Y:S05]  /*1cef0*/  @P0 EXIT ;  /* 0x000000000000094d */ /* 0x000fea0003800000 */
[----:B------:R-:W2:Y:S01]  /*1cf00*/  S2R R7, SR_CTAID.Z ;  /* 0x0000000000077919 */ /* 0x000ea20000002700 */
[----:B------:R-:W-:Y:S01]  /*1cf10*/  USHF.R.S32.HI UR6, URZ, 0x1f, UR9 ;  /* 0x0000001f3f067899 */ /* 0x000fe20008011409 */
[----:B------:R-:W-:Y:S01]  /*1cf20*/  ISETP.NE.AND P0, PT, R3, 0x1, PT ;  /* 0x000000010300780c */ /* 0x000fe20003f05270 */
[----:B------:R-:W-:Y:S01]  /*1cf30*/  ULDC.64 UR4, c[0x0][0x4d0] ;  /* 0x0001340000047ab9 */ /* 0x000fe20000000a00 */
[----:B------:R-:W3:Y:S01]  /*1cf40*/  S2R R9, SR_CTAID.Y ;  /* 0x0000000000097919 */ /* 0x000ee20000002600 */
[----:B------:R-:W-:Y:S01]  /*1cf50*/  UIMAD UR6, UR6, UR4, URZ ;  /* 0x00000004060672a4 */ /* 0x000fe2000f8e023f */
[----:B------:R-:W-:Y:S01]  /*1cf60*/  IADD3 R4, RZ, -UR9, RZ ;  /* 0x80000009ff047c10 */ /* 0x000fe2000fffe0ff */
[----:B------:R-:W-:Y:S01]  /*1cf70*/  UIMAD.WIDE.U32 UR10, UR9, UR4, URZ ;  /* 0x00000004090a72a5 */ /* 0x000fe2000f8e003f */
        /* <DEDUP_REMOVED lines=8> */
[----:B--2---:R-:W-:-:S03]  /*1d000*/  SHF.R.S32.HI R6, RZ, 0x1f, R7 ;  /* 0x0000001fff067819 */ /* 0x004fc60000011407 */
        /* <DEDUP_REMOVED lines=24> */
.L_x_572:
        /* <DEDUP_REMOVED lines=15> */
.L_x_3829:


//--------------------- .text._ZN7cutlass13device_kernelIN5flash19enable_sm80_to_sm89INS1_16FlashAttnFwdSm80INS1_25CollectiveMainloopFwdSm80ILi4ELi1ELb0EN4cute5tupleIJNS5_1CILi128EEENS7_ILi80EEENS7_ILi64EEEEEELi64ENS_10bfloat16_tEfNS_4arch4Sm80ELb0ELb1ELb1ELb1ELb1ELb0ELb1ELb1EEENS1_21CollectiveEpilogueFwdINS6_IJS8_SA_S9_EEENS6_IJNS7_ILi1EEESI_SI_EEESC_SE_Li128ELb1ELb1ELb1ELb0EEENS1_36VarlenDynamicPersistentTileSchedulerILi128ELi80ELi128ELi128ELb1ELb1ELb0ELb1ELb0ELb1EEEEEEEEEvNT_6ParamsE --------------------------
	.section	.text._ZN7cutlass13device_kernelIN5flash19enable_sm80_to_sm89INS1_16FlashAttnFwdSm80INS1_25CollectiveMainloopFwdSm80ILi4ELi1ELb0EN4cute5tupleIJNS5_1CILi128EEENS7_ILi80EEENS7_ILi64EEEEEELi64ENS_10bfloat16_tEfNS_4arch4Sm80ELb0ELb1ELb1ELb1ELb1ELb0ELb1ELb1EEENS1_21CollectiveEpilogueFwdINS6_IJS8_SA_S9_EEENS6_IJNS7_ILi1EEESI_SI_EEESC_SE_Li128ELb1ELb1ELb1ELb0EEENS1_36VarlenDynamicPersistentTileSchedulerILi128ELi80ELi128ELi128ELb1ELb1ELb0ELb1ELb0ELb1EEEEEEEEEvNT_6ParamsE,"ax",@progbits
	.sectioninfo	@"SHI_REGISTERS=255"
	.align	128
.text._ZN7cutlass13device_kernelIN5flash19enable_sm80_to_sm89INS1_16FlashAttnFwdSm80INS1_25CollectiveMainloopFwdSm80ILi4ELi1ELb0EN4cute5tupleIJNS5_1CILi128EEENS7_ILi80EEENS7_ILi64EEEEEELi64ENS_10bfloat16_tEfNS_4arch4Sm80ELb0ELb1ELb1ELb1ELb1ELb0ELb1ELb1EEENS1_21CollectiveEpilogueFwdINS6_IJS8_SA_S9_EEENS6_IJNS7_ILi1EEESI_SI_EEESC_SE_Li128ELb1ELb1ELb1ELb0EEENS1_36VarlenDynamicPersistentTileSchedulerILi128ELi80ELi128ELi128ELb1ELb1ELb0ELb1ELb0ELb1EEEEEEEEEvNT_6ParamsE:
        .type           _ZN7cutlass13device_kernelIN5flash19enable_sm80_to_sm89INS1_16FlashAttnFwdSm80INS1_25CollectiveMainloopFwdSm80ILi4ELi1ELb0EN4cute5tupleIJNS5_1CILi128EEENS7_ILi80EEENS7_ILi64EEEEEELi64ENS_10bfloat16_tEfNS_4arch4Sm80ELb0ELb1ELb1ELb1ELb1ELb0ELb1ELb1EEENS1_21CollectiveEpilogueFwdINS6_IJS8_SA_S9_EEENS6_IJNS7_ILi1EEESI_SI_EEESC_SE_Li128ELb1ELb1ELb1ELb0EEENS1_36VarlenDynamicPersistentTileSchedulerILi128ELi80ELi128ELi128ELb1ELb1ELb0ELb1ELb0ELb1EEEEEEEEEvNT_6ParamsE,@function
        .size           _ZN7cutlass13device_kernelIN5flash19enable_sm80_to_sm89INS1_16FlashAttnFwdSm80INS1_25CollectiveMainloopFwdSm80ILi4ELi1ELb0EN4cute5tupleIJNS5_1CILi128EEENS7_ILi80EEENS7_ILi64EEEEEELi64ENS_10bfloat16_tEfNS_4arch4Sm80ELb0ELb1ELb1ELb1ELb1ELb0ELb1ELb1EEENS1_21CollectiveEpilogueFwdINS6_IJS8_SA_S9_EEENS6_IJNS7_ILi1EEESI_SI_EEESC_SE_Li128ELb1ELb1ELb1ELb0EEENS1_36VarlenDynamicPersistentTileSchedulerILi128ELi80ELi128ELi128ELb1ELb1ELb0ELb1ELb0ELb1EEEEEEEEEvNT_6ParamsE,(.L_x_3830 - _ZN7cutlass13device_kernelIN5flash19enable_sm80_to_sm89INS1_16FlashAttnFwdSm80INS1_25CollectiveMainloopFwdSm80ILi4ELi1ELb0EN4cute5tupleIJNS5_1CILi128EEENS7_ILi80EEENS7_ILi64EEEEEELi64ENS_10bfloat16_tEfNS_4arch4Sm80ELb0ELb1ELb1ELb1ELb1ELb0ELb1ELb1EEENS1_21CollectiveEpilogueFwdINS6_IJS8_SA_S9_EEENS6_IJNS7_ILi1EEESI_SI_EEESC_SE_Li128ELb1ELb1ELb1ELb0EEENS1_36VarlenDynamicPersistentTileSchedulerILi128ELi80ELi128ELi128ELb1ELb1ELb0ELb1ELb0ELb1EEEEEEEEEvNT_6ParamsE)
        .other          _ZN7cutlass13device_kernelIN5flash19enable_sm80_to_sm89INS1_16FlashAttnFwdSm80INS1_25CollectiveMainloopFwdSm80ILi4ELi1ELb0EN4cute5tupleIJNS5_1CILi128EEENS7_ILi80EEENS7_ILi64EEEEEELi64ENS_10bfloat16_tEfNS_4arch4Sm80ELb0ELb1ELb1ELb1ELb1ELb0ELb1ELb1EEENS1_21CollectiveEpilogueFwdINS6_IJS8_SA_S9_EEENS6_IJNS7_ILi1EEESI_SI_EEESC_SE_Li128ELb1ELb1ELb1ELb0EEENS1_36VarlenDynamicPersistentTileSchedulerILi128ELi80ELi128ELi128ELb1ELb1ELb0ELb1ELb0ELb1EEEEEEEEEvNT_6ParamsE,@"STO_CUDA_ENTRY STV_DEFAULT"
_ZN7cutlass13device_kernelIN5flash19enable_sm80_to_sm89INS1_16FlashAttnFwdSm80INS1_25CollectiveMainloopFwdSm80ILi4ELi1ELb0EN4cute5tupleIJNS5_1CILi128EEENS7_ILi80EEENS7_ILi64EEEEEELi64ENS_10bfloat16_tEfNS_4arch4Sm80ELb0ELb1ELb1ELb1ELb1ELb0ELb1ELb1EEENS1_21CollectiveEpilogueFwdINS6_IJS8_SA_S9_EEENS6_IJNS7_ILi1EEESI_SI_EEESC_SE_Li128ELb1ELb1ELb1ELb0EEENS1_36VarlenDynamicPersistentTileSchedulerILi128ELi80ELi128ELi128ELb1ELb1ELb0ELb1ELb0ELb1EEEEEEEEEvNT_6ParamsE:
        /* <DEDUP_REMOVED lines=15> */
[----:B------:R-:W-:-:S03]  /*00f0*/  CS2R R8, SRZ ;  /* 0x0000000000087805 */ /* 0x000fc6000001ff00 */
[----:B------:R-:W-:-:S04]  /*0100*/  ISETP.NE.AND P6, PT, R13, 0x1f, PT ;  /* 0x0000001f0d00780c */ /* 0x000fc80003fc5270 */
[----:B------:R-:W-:-:S13]  /*0110*/  ISETP.GE.OR P0, PT, R13, c[0x0][0x53c], !P6 ;  /* 0x00014f000d007a0c */ /* 0x000fda0007706670 */
[----:B-1----:R-:W-:Y:S02]  /*0120*/  @!P0 IMAD.MOV.U32 R4, RZ, RZ, 0x4 ;  /* 0x00000004ff048424 */ /* 0x002fe400078e00ff */
[----:B------:R-:W-:Y:S02]  /*0130*/  @!P0 IMAD.MOV.U32 R2, RZ, RZ, 0x4 ;  /* 0x00000004ff028424 */ /* 0x000fe400078e00ff */
[----:B------:R-:W-:-:S04]  /*0140*/  @!P0 IMAD.WIDE.U32 R4, R13, R4, c[0x0][0x580] ;  /* 0x000160000d048625 */ /* 0x000fc800078e0004 */
[C---:B------:R-:W-:Y:S01]  /*0150*/  @!P0 IMAD.WIDE.U32 R2, R13.reuse, R2, c[0x0][0x578] ;  /* 0x00015e000d028625 */ /* 0x040fe200078e0002 */
[----:B------:R-:W2:Y:S04]  /*0160*/  @!P0 LDG.E R9, [R4.64] ;  /* 0x0000000604098981 */ /* 0x000ea8000c1e1900 */
[----:B------:R-:W2:Y:S01]  /*0170*/  @!P0 LDG.E R8, [R2.64] ;  /* 0x0000000602088981 */ /* 0x000ea2000c1e1900 */
[C---:B------:R-:W-:Y:S01]  /*0180*/  ISETP.NE.AND P5, PT, R13.reuse, RZ, PT ;  /* 0x000000ff0d00720c */ /* 0x040fe20003fa5270 */
[----:B------:R-:W1:Y:S01]  /*0190*/  S2UR UR4, SR_CTAID.X ;  /* 0x00000000000479c3 */ /* 0x000e620000002500 */
[C---:B------:R-:W-:Y:S01]  /*01a0*/  ISETP.GE.U32.AND P4, PT, R13.reuse, 0x2, PT ;  /* 0x000000020d00780c */ /* 0x040fe20003f86070 */
[----:B------:R-:W-:Y:S01]  /*01b0*/  IMAD.MOV.U32 R6, RZ, RZ, RZ ;  /* 0x000000ffff067224 */ /* 0x000fe200078e00ff */
        /* <DEDUP_REMOVED lines=26> */
.L_x_578:
[----:B------:R-:W-:-:S04]  /*0360*/  IADD3 R0, R6, 0x1f, RZ ;  /* 0x0000001f06007810 */ /* 0x000fc80007ffe0ff */
[----:B------:R-:W-:-:S13]  /*0370*/  ISETP.GE.AND P0, PT, R0, c[0x0][0x53c], PT ;  /* 0x00014f0000007a0c */ /* 0x000fda0003f06270 */
[----:B------:R-:W-:Y:S05]  /*0380*/  @P0 BRA `(.L_x_575) ;  /* 0x00000c4000000947 */ /* 0x000fea0003800000 */
[----:B------:R-:W-:Y:S01]  /*0390*/  MOV R6, R0 ;  /* 0x0000000000067202 */ /* 0x000fe20000000f00 */
[----:B------:R-:W-:-:S03]  /*03a0*/  CS2R R8, SRZ ;  /* 0x0000000000087805 */ /* 0x000fc6000001ff00 */
[----:B------:R-:W-:-:S04]  /*03b0*/  IADD3 R0, R13, R6, RZ ;  /* 0x000000060d007210 */ /* 0x000fc80007ffe0ff */
[----:B------:R-:W-:-:S13]  /*03c0*/  ISETP.GE.OR P0, PT, R0, c[0x0][0x53c], !P6 ;  /* 0x00014f0000007a0c */ /* 0x000fda0007706670 */
[----:B------:R-:W-:Y:S02]  /*03d0*/  @!P0 MOV R2, 0x4 ;  /* 0x0000000400028802 */ /* 0x000fe40000000f00 */
        /* <DEDUP_REMOVED lines=8> */
.L_x_805:
        /* <DEDUP_REMOVED lines=16> */
.L_x_806:
[----:B--2---:R-:W-:-:S05]  /*0560*/  IMAD R0, R0, c[0x0][0x538], RZ ;  /* 0x00014e0000007a24 */ /* 0x004fca00078e02ff */
[----:B------:R-:W-:-:S04]  /*0570*/  IADD3 R7, R0, R7, RZ ;  /* 0x0000000700077210 */ /* 0x000fc80007ffe0ff */
[----:B------:R-:W-:-:S13]  /*0580*/  ISETP.GT.AND P0, PT, R7, UR4, PT ;  /* 0x0000000407007c0c */ /* 0x000fda000bf04270 */
[----:B-1----:R-:W-:Y:S05]  /*0590*/  @!P0 BRA `(.L_x_578) ;  /* 0xfffffdc000008947 */ /* 0x002fea000383ffff */
.L_x_574:
[----:B------:R-:W-:-:S05]  /*05a0*/  IADD3 R10, -R0, R7, RZ ;  /* 0x00000007000a7210 */ /* 0x000fca0007ffe1ff */
[----:B------:R-:W-:-:S05]  /*05b0*/  IMAD R0, R4, c[0x0][0x538], R10 ;  /* 0x00014e0004007a24 */ /* 0x000fca00078e020a */
[----:B------:R-:W-:Y:S01]  /*05c0*/  ISETP.GT.AND P0, PT, R0, UR4, PT ;  /* 0x0000000400007c0c */ /* 0x000fe2000bf04270 */
[----:B------:R-:W-:-:S12]  /*05d0*/  BRA.DIV ~URZ, `(.L_x_579) ;  /* 0x0001c9b27f007947 */ /* 0x000fd8000b800000 */
[----:B------:R-:W-:-:S04]  /*05e0*/  VOTE.ANY R7, PT, !P0 ;  /* 0x0000000000077806 */ /* 0x000fc800040e0100 */
.L_x_807:
[----:B------:R-:W1:Y:S02]  /*05f0*/  POPC R0, R7 ;  /* 0x0000000700007309 */ /* 0x000e640000000000 */
[----:B-1----:R-:W-:-:S05]  /*0600*/  IADD3 R2, R0, R6, RZ ;  /* 0x0000000600027210 */ /* 0x002fca0007ffe0ff */
[----:B------:R1:W-:Y:S01]  /*0610*/  STL [R1+0x5c], R2 ;  /* 0x00005c0201007387 */ /* 0x0003e20000100800 */
[----:B------:R-:W-:Y:S05]  /*0620*/  BRA.DIV ~URZ, `(.L_x_580) ;  /* 0x0001c9b27f007947 */ /* 0x000fea000b800000 */
[----:B------:R2:W3:Y:S01]  /*0630*/  SHFL.IDX PT, R12, R9, R0, 0x1f ;  /* 0x00001f00090c7589 */ /* 0x0004e200000e0000 */
[----:B------:R-:W-:-:S03]  /*0640*/  MOV R5, RZ ;  /* 0x000000ff00057202 */ /* 0x000fc60000000f00 */
[----:B------:R2:W4:Y:S04]  /*0650*/  SHFL.IDX PT, R9, R8, R0, 0x1f ;  /* 0x00001f0008097589 */ /* 0x00052800000e0000 */
.L_x_808:
[----:B------:R-:W-:Y:S01]  /*0660*/  ISETP.NE.AND P0, PT, R7, RZ, PT ;  /* 0x000000ff0700720c */ /* 0x000fe20003f05270 */
[----:B------:R-:W-:-:S12]  /*0670*/  BSSY B0, `(.L_x_581) ;  /* 0x0000005000007945 */ /* 0x000fd80003800000 */
[----:B------:R-:W-:Y:S05]  /*0680*/  @!P0 BRA `(.L_x_582) ;  /* 0x0000003000008947 */ /* 0x000fea0003800000 */
[----:B--2---:R-:W-:Y:S01]  /*0690*/  IADD3 R0, R0, -0x1, RZ ;  /* 0xffffffff00007810 */ /* 0x004fe20007ffe0ff */
[----:B------:R-:W-:Y:S05]  /*06a0*/  BRA.DIV ~URZ, `(.L_x_583) ;  /* 0x0001ca127f007947 */ /* 0x000fea000b800000 */
[----:B------:R2:W1:Y:S02]  /*06b0*/  SHFL.IDX PT, R5, R4, R0, 0x1f ;  /* 0x00001f0004057589 */ /* 0x00046400000e0000 */
.L_x_582:
[----:B------:R-:W-:Y:S05]  /*06c0*/  BSYNC B0 ;  /* 0x0000000000007941 */ /* 0x000fea0003800000 */
.L_x_581:
[----:B-12---:R-:W-:Y:S01]  /*06d0*/  IMAD R0, R5, c[0x0][0x538], R10 ;  /* 0x00014e0005007a24 */ /* 0x006fe200078e020a */
[----:B----4-:R-:W-:Y:S01]  /*06e0*/  ISETP.NE.AND P0, PT, R9, 0x1, PT ;  /* 0x000000010900780c */ /* 0x010fe20003f05270 */
[----:B------:R-:W-:Y:S03]  /*06f0*/  BSSY B0, `(.L_x_584) ;  /* 0x0000089000007945 */ /* 0x000fe60003800000 */
[----:B------:R1:W-:Y:S01]  /*0700*/  STL [R1+0x50], R0 ;  /* 0x0000500001007387 */ /* 0x0003e20000100800 */
[----:B------:R-:W-:-:S08]  /*0710*/  IADD3 R11, -R0, UR4, RZ ;  /* 0x00000004000b7c10 */ /* 0x000fd0000fffe1ff */
[----:B------:R-:W-:Y:S05]  /*0720*/  @!P0 BRA `(.L_x_585) ;  /* 0x000003f000008947 */ /* 0x000fea0003800000 */
[-C--:B-1-3--:R-:W-:Y:S02]  /*0730*/  IABS R0, R12.reuse ;  /* 0x0000000c00007213 */ /* 0x08afe40000000000 */
[----:B------:R-:W-:-:S03]  /*0740*/  IABS R6, R12 ;  /* 0x0000000c00067213 */ /* 0x000fc60000000000 */
[----:B------:R-:W-:Y:S01]  /*0750*/  IMAD.MOV.U32 R5, RZ, RZ, R0 ;  /* 0x000000ffff057224 */ /* 0x000fe200078e0000 */
[----:B------:R-:W-:-:S03]  /*0760*/  IABS R0, R9 ;  /* 0x0000000900007213 */ /* 0x000fc60000000000 */
[----:B------:R-:W1:Y:S02]  /*0770*/  I2F.RP R2, R5 ;  /* 0x0000000500027306 */ /* 0x000e640000209400 */
[----:B------:R-:W-:Y:S01]  /*0780*/  IMAD.MOV.U32 R8, RZ, RZ, R0 ;  /* 0x000000ffff087224 */ /* 0x000fe200078e0000 */
[----:B------:R-:W-:-:S05]  /*0790*/  IABS R0, R11 ;  /* 0x0000000b00007213 */ /* 0x000fca0000000000 */
[----:B------:R-:W-:Y:S08]  /*07a0*/  I2F.RP R7, R8 ;  /* 0x0000000800077306 */ /* 0x000ff00000209400 */
[----:B-1----:R-:W1:Y:S02]  /*07b0*/  MUFU.RCP R2, R2 ;  /* 0x0000000200027308 */ /* 0x002e640000001000 */
[----:B-1----:R-:W-:-:S06]  /*07c0*/  IADD3 R2, R2, 0xffffffe, RZ ;  /* 0x0ffffffe02027810 */ /* 0x002fcc0007ffe0ff */
[----:B------:R-:W1:Y:S02]  /*07d0*/  F2I.FTZ.U32.TRUNC.NTZ R3, R2 ;  /* 0x0000000200037305 */ /* 0x000e64000021f000 */
[----:B-1----:R-:W-:-:S04]  /*07e0*/  IMAD.MOV R2, RZ, RZ, -R3 ;  /* 0x000000ffff027224 */ /* 0x002fc800078e0a03 */
[----:B------:R-:W-:Y:S02]  /*07f0*/  IMAD R4, R2, R5, RZ ;  /* 0x0000000502047224 */ /* 0x000fe400078e02ff */
[----:B------:R-:W-:-:S04]  /*0800*/  IMAD.MOV.U32 R2, RZ, RZ, RZ ;  /* 0x000000ffff027224 */ /* 0x000fc800078e00ff */
[----:B------:R-:W-:Y:S01]  /*0810*/  IMAD.HI.U32 R2, R3, R4, R2 ;  /* 0x0000000403027227 */ /* 0x000fe200078e0002 */
[----:B------:R-:W-:-:S03]  /*0820*/  MOV R3, R0 ;  /* 0x0000000000037202 */ /* 0x000fc60000000f00 */
[----:B------:R-:W-:Y:S02]  /*0830*/  IMAD.MOV R0, RZ, RZ, -R6 ;  /* 0x000000ffff007224 */ /* 0x000fe400078e0a06 */
        /* <DEDUP_REMOVED lines=28> */
[----:B------:R-:W-:-:S03]  /*0a00*/  IMAD.MOV R5, RZ, RZ, -R4 ;  /* 0x000000ffff057224 */ /* 0x000fc600078e0a04 */
        /* <DEDUP_REMOVED lines=10> */
[----:B------:R-:W-:-:S04]  /*0ab0*/  IMAD.MOV R2, RZ, RZ, -R0 ;  /* 0x000000ffff027224 */ /* 0x000fc800078e0a00 */
[C---:B------:R-:W-:Y:S01]  /*0ac0*/  IMAD R3, R9.reuse, R2, R4 ;  /* 0x0000000209037224 */ /* 0x040fe200078e0204 */
[----:B------:R-:W-:Y:S01]  /*0ad0*/  LEA R2, R9, R0, 0x18 ;  /* 0x0000000009027211 */ /* 0x000fe200078ec0ff */
[----:B------:R-:W-:-:S04]  /*0ae0*/  IMAD R0, R12, R5, R11 ;  /* 0x000000050c007224 */ /* 0x000fc800078e020b */
[----:B------:R-:W-:-:S05]  /*0af0*/  IMAD R2, R3, 0x10000, R2 ;  /* 0x0001000003027824 */ /* 0x000fca00078e0202 */
[----:B------:R1:W-:Y:S01]  /*0b00*/  STL [R1+0x58], R2 ;  /* 0x0000580201007387 */ /* 0x0003e20000100800 */
[----:B------:R-:W-:Y:S05]  /*0b10*/  BRA `(.L_x_586) ;  /* 0x0000046000007947 */ /* 0x000fea0003800000 */
.L_x_585:
[----:B------:R-:W2:Y:S01]  /*0b20*/  LDL R3, [R1+0x5c] ;  /* 0x00005c0001037983 */ /* 0x000ea20000100800 */
[----:B------:R-:W-:-:S04]  /*0b30*/  IMAD.MOV.U32 R2, RZ, RZ, 0x4 ;  /* 0x00000004ff027424 */ /* 0x000fc800078e00ff */
[----:B--2---:R-:W-:-:S05]  /*0b40*/  IMAD.WIDE R2, R3, R2, c[0x0][0x590] ;  /* 0x0001640003027625 */ /* 0x004fca00078e0202 */
[----:B------:R-:W2:Y:S02]  /*0b50*/  LDG.E R7, [R2.64] ;  /* 0x0000000602077981 */ /* 0x000ea4000c1e1900 */
[----:B--23--:R-:W-:-:S05]  /*0b60*/  IMAD R9, R7, R12, RZ ;  /* 0x0000000c07097224 */ /* 0x00cfca00078e02ff */
[-C--:B-1----:R-:W-:Y:S02]  /*0b70*/  IABS R0, R9.reuse ;  /* 0x0000000900007213 */ /* 0x082fe40000000000 */
[----:B------:R-:W-:-:S03]  /*0b80*/  IABS R8, R9 ;  /* 0x0000000900087213 */ /* 0x000fc60000000000 */
[----:B------:R-:W-:-:S04]  /*0b90*/  IMAD.MOV.U32 R6, RZ, RZ, R0 ;  /* 0x000000ffff067224 */ /* 0x000fc800078e0000 */
[----:B------:R-:W1:Y:S08]  /*0ba0*/  I2F.RP R2, R6 ;  /* 0x0000000600027306 */ /* 0x000e700000209400 */
[----:B-1----:R-:W1:Y:S02]  /*0bb0*/  MUFU.RCP R2, R2 ;  /* 0x0000000200027308 */ /* 0x002e640000001000 */
[----:B-1----:R-:W-:-:S06]  /*0bc0*/  IADD3 R2, R2, 0xffffffe, RZ ;  /* 0x0ffffffe02027810 */ /* 0x002fcc0007ffe0ff */
[----:B------:R-:W1:Y:S02]  /*0bd0*/  F2I.FTZ.U32.TRUNC.NTZ R3, R2 ;  /* 0x0000000200037305 */ /* 0x000e64000021f000 */
[----:B-1----:R-:W-:-:S04]  /*0be0*/  IMAD.MOV R0, RZ, RZ, -R3 ;  /* 0x000000ffff007224 */ /* 0x002fc800078e0a03 */
[----:B------:R-:W-:Y:S01]  /*0bf0*/  IMAD.MOV.U32 R2, RZ, RZ, R0 ;  /* 0x000000ffff027224 */ /* 0x000fe200078e0000 */
[----:B------:R-:W-:-:S03]  /*0c00*/  IABS R0, R11 ;  /* 0x0000000b00007213 */ /* 0x000fc60000000000 */
[----:B------:R-:W-:Y:S01]  /*0c10*/  IMAD R4, R2, R6, RZ ;  /* 0x0000000602047224 */ /* 0x000fe200078e02ff */
[----:B------:R-:W-:Y:S01]  /*0c20*/  MOV R5, R0 ;  /* 0x0000000000057202 */ /* 0x000fe20000000f00 */
[----:B------:R-:W-:-:S04]  /*0c30*/  IMAD.MOV.U32 R2, RZ, RZ, RZ ;  /* 0x000000ffff027224 */ /* 0x000fc800078e00ff */
[----:B------:R-:W-:-:S04]  /*0c40*/  IMAD.HI.U32 R0, R3, R4, R2 ;  /* 0x0000000403007227 */ /* 0x000fc800078e0002 */
[----:B------:R-:W-:Y:S02]  /*0c50*/  IMAD.MOV R2, RZ, RZ, -R8 ;  /* 0x000000ffff027224 */ /* 0x000fe400078e0a08 */
        /* <DEDUP_REMOVED lines=9> */
[----:B------:R-:W-:-:S04]  /*0cf0*/  @P2 IADD3 R0, R0, 0x1, RZ ;  /* 0x0000000100002810 */ /* 0x000fc80007ffe0ff */
[----:B------:R-:W-:-:S05]  /*0d00*/  MOV R4, R0 ;  /* 0x0000000000047202 */ /* 0x000fca0000000f00 */
[----:B------:R-:W-:Y:S01]  /*0d10*/  @!P1 IMAD.MOV R4, RZ, RZ, -R4 ;  /* 0x000000ffff049224 */ /* 0x000fe200078e0a04 */
[----:B------:R-:W-:-:S05]  /*0d20*/  @!P0 LOP3.LUT R4, RZ, R9, RZ, 0x33, !PT ;  /* 0x00000009ff048212 */ /* 0x000fca00078e33ff */
[----:B------:R-:W-:-:S05]  /*0d30*/  IMAD R10, R7, R4, RZ ;  /* 0x00000004070a7224 */ /* 0x000fca00078e02ff */
[----:B------:R-:W-:-:S04]  /*0d40*/  IADD3 R0, -R10, c[0x0][0x538], RZ ;  /* 0x00014e000a007a10 */ /* 0x000fc80007ffe1ff */
[----:B------:R-:W-:-:S04]  /*0d50*/  IMNMX R6, R7, R0, PT ;  /* 0x0000000007067217 */ /* 0x000fc80003800200 */
[----:B------:R-:W-:-:S05]  /*0d60*/  IABS R0, R6 ;  /* 0x0000000600007213 */ /* 0x000fca0000000000 */
[----:B------:R-:W-:-:S04]  /*0d70*/  IMAD.MOV.U32 R5, RZ, RZ, R0 ;  /* 0x000000ffff057224 */ /* 0x000fc800078e0000 */
[----:B------:R-:W1:Y:S08]  /*0d80*/  I2F.RP R2, R5 ;  /* 0x0000000500027306 */ /* 0x000e700000209400 */
[----:B-1----:R-:W1:Y:S02]  /*0d90*/  MUFU.RCP R2, R2 ;  /* 0x0000000200027308 */ /* 0x002e640000001000 */
[----:B-1----:R-:W-:-:S06]  /*0da0*/  IADD3 R2, R2, 0xffffffe, RZ ;  /* 0x0ffffffe02027810 */ /* 0x002fcc0007ffe0ff */
[----:B------:R1:W2:Y:S02]  /*0db0*/  F2I.FTZ.U32.TRUNC.NTZ R3, R2 ;  /* 0x0000000200037305 */ /* 0x0002a4000021f000 */
[----:B-1----:R-:W-:Y:S01]  /*0dc0*/  IMAD.MOV R2, RZ, RZ, -R4 ;  /* 0x000000ffff027224 */ /* 0x002fe200078e0a04 */
[----:B--2---:R-:W-:-:S03]  /*0dd0*/  IADD3 R0, RZ, -R3, RZ ;  /* 0x80000003ff007210 */ /* 0x004fc60007ffe0ff */
[----:B------:R-:W-:Y:S01]  /*0de0*/  IMAD R8, R9, R2, R11 ;  /* 0x0000000209087224 */ /* 0x000fe200078e020b */
[----:B------:R-:W-:Y:S01]  /*0df0*/  IABS R9, R6 ;  /* 0x0000000600097213 */ /* 0x000fe20000000000 */
[----:B------:R-:W-:-:S03]  /*0e00*/  IMAD.MOV.U32 R2, RZ, RZ, R0 ;  /* 0x000000ffff027224 */ /* 0x000fc600078e0000 */
[----:B------:R-:W-:Y:S01]  /*0e10*/  IABS R0, R8 ;  /* 0x0000000800007213 */ /* 0x000fe20000000000 */
[----:B------:R-:W-:Y:S02]  /*0e20*/  IMAD R7, R2, R5, RZ ;  /* 0x0000000502077224 */ /* 0x000fe400078e02ff */
[----:B------:R-:W-:Y:S02]  /*0e30*/  IMAD.MOV.U32 R2, RZ, RZ, RZ ;  /* 0x000000ffff027224 */ /* 0x000fe400078e00ff */
[----:B------:R-:W-:Y:S01]  /*0e40*/  IMAD.MOV.U32 R4, RZ, RZ, R0 ;  /* 0x000000ffff047224 */ /* 0x000fe200078e0000 */
[----:B------:R-:W-:Y:S01]  /*0e50*/  IADD3 R0, RZ, -R9, RZ ;  /* 0x80000009ff007210 */ /* 0x000fe20007ffe0ff */
[----:B------:R-:W-:-:S04]  /*0e60*/  IMAD.HI.U32 R3, R3, R7, R2 ;  /* 0x0000000703037227 */ /* 0x000fc800078e0002 */
[----:B------:R-:W-:Y:S02]  /*0e70*/  IMAD.MOV.U32 R2, RZ, RZ, R0 ;  /* 0x000000ffff027224 */ /* 0x000fe400078e0000 */
[----:B------:R-:W-:Y:S01]  /*0e80*/  IMAD.HI.U32 R0, R3, R4, RZ ;  /* 0x0000000403007227 */ /* 0x000fe200078e00ff */
[----:B------:R-:W-:-:S03]  /*0e90*/  IADD3 R3, R10, 0x1000000, R8 ;  /* 0x010000000a037810 */ /* 0x000fc60007ffe008 */
[----:B------:R-:W-:-:S05]  /*0ea0*/  IMAD R2, R0, R2, R4 ;  /* 0x0000000200027224 */ /* 0x000fca00078e0204 */
[----:B------:R-:W-:-:S13]  /*0eb0*/  ISETP.GT.U32.AND P0, PT, R5, R2, PT ;  /* 0x000000020500720c */ /* 0x000fda0003f04070 */
[----:B------:R-:W-:Y:S01]  /*0ec0*/  @!P0 IMAD.IADD R2, R2, 0x1, -R5 ;  /* 0x0000000102028824 */ /* 0x000fe200078e0a05 */
[----:B------:R-:W-:Y:S02]  /*0ed0*/  @!P0 IADD3 R0, R0, 0x1, RZ ;  /* 0x0000000100008810 */ /* 0x000fe40007ffe0ff */
[----:B------:R-:W-:Y:S02]  /*0ee0*/  ISETP.NE.AND P0, PT, R6, RZ, PT ;  /* 0x000000ff0600720c */ /* 0x000fe40003f05270 */
[----:B------:R-:W-:Y:S02]  /*0ef0*/  ISETP.GE.U32.AND P2, PT, R2, R5, PT ;  /* 0x000000050200720c */ /* 0x000fe40003f46070 */
[----:B------:R-:W-:-:S04]  /*0f00*/  LOP3.LUT R2, R8, R6, RZ, 0x3c, !PT ;  /* 0x0000000608027212 */ /* 0x000fc800078e3cff */
[----:B------:R-:W-:Y:S01]  /*0f10*/  ISETP.GE.AND P1, PT, R2, RZ, PT ;  /* 0x000000ff0200720c */ /* 0x000fe20003f26270 */
[----:B------:R-:W-:-:S06]  /*0f20*/  IMAD.MOV R2, RZ, RZ, -R6 ;  /* 0x000000ffff027224 */ /* 0x000fcc00078e0a06 */
[----:B------:R-:W-:-:S06]  /*0f30*/  @P2 IADD3 R0, R0, 0x1, RZ ;  /* 0x0000000100002810 */ /* 0x000fcc0007ffe0ff */
[----:B------:R-:W-:Y:S02]  /*0f40*/  @!P1 IADD3 R0, -R0, RZ, RZ ;  /* 0x000000ff00009210 */ /* 0x000fe40007ffe1ff */
[----:B------:R-:W-:-:S05]  /*0f50*/  @!P0 LOP3.LUT R0, RZ, R6, RZ, 0x33, !PT ;  /* 0x00000006ff008212 */ /* 0x000fca00078e33ff */
[----:B------:R-:W-:-:S05]  /*0f60*/  IMAD R2, R0, R2, R3 ;  /* 0x0000000200027224 */ /* 0x000fca00078e0203 */
[----:B------:R1:W-:Y:S02]  /*0f70*/  STL [R1+0x58], R2 ;  /* 0x0000580201007387 */ /* 0x0003e40000100800 */
.L_x_586:
[----:B------:R-:W-:Y:S05]  /*0f80*/  BSYNC B0 ;  /* 0x0000000000007941 */ /* 0x000fea0003800000 */
.L_x_584:
[----:B------:R-:W-:-:S04]  /*0f90*/  LOP3.LUT R0, RZ, R0, RZ, 0x33, !PT ;  /* 0x00000000ff007212 */ /* 0x000fc800078e33ff */
[----:B------:R-:W-:-:S05]  /*0fa0*/  IADD3 R0, R0, R12, RZ ;  /* 0x0000000c00007210 */ /* 0x000fca0007ffe0ff */
[----:B------:R2:W-:Y:S01]  /*0fb0*/  STL [R1+0x54], R0 ;  /* 0x0000540001007387 */ /* 0x0005e20000100800 */
[----:B------:R-:W-:Y:S05]  /*0fc0*/  BRA `(.L_x_587) ;  /* 0x0000006000007947 */ /* 0x000fea0003800000 */
.L_x_575:
[----:B------:R-:W-:Y:S01]  /*0fd0*/  MOV R0, UR4 ;  /* 0x0000000400007c02 */ /* 0x000fe20008000f00 */
[----:B------:R-:W-:Y:S04]  /*0fe0*/  STL [R1+0x54], RZ ;  /* 0x000054ff01007387 */ /* 0x000fe80000100800 */
[----:B------:R-:W-:Y:S04]  /*0ff0*/  STL [R1+0x58], RZ ;  /* 0x000058ff01007387 */ /* 0x000fe80000100800 */
[----:B------:R1:W-:Y:S02]  /*1000*/  STL [R1+0x50], R0 ;  /* 0x0000500001007387 */ /* 0x0003e40000100800 */
[----:B-1----:R-:W-:-:S05]  /*1010*/  MOV R0, c[0x0][0x53c] ;  /* 0x00014f0000007a02 */ /* 0x002fca0000000f00 */
[----:B------:R1:W-:Y:S02]  /*1020*/  STL [R1+0x5c], R0 ;  /* 0x00005c0001007387 */ /* 0x0003e40000100800 */
.L_x_587:
[----:B------:R-:W3:Y:S04]  /*1030*/  LDL R4, [R1+0x50] ;  /* 0x0000500001047983 */ /* 0x000ee80000100800 */
[----:B------:R-:W3:Y:S04]  /*1040*/  LDL R5, [R1+0x54] ;  /* 0x0000540001057983 */ /* 0x000ee80000100800 */
[----:B------:R-:W3:Y:S04]  /*1050*/  LDL R6, [R1+0x58] ;  /* 0x0000580001067983 */ /* 0x000ee80000100800 */
[----:B------:R-:W3:Y:S01]  /*1060*/  LDL R7, [R1+0x5c] ;  /* 0x00005c0001077983 */ /* 0x000ee20000100800 */
[----:B------:R-:W-:Y:S01]  /*1070*/  ISETP.NE.AND P0, PT, R13, RZ, PT ;  /* 0x000000ff0d00720c */ /* 0x000fe20003f05270 */
[----:B------:R-:W-:-:S12]  /*1080*/  WARPSYNC 0xffffffff ;  /* 0xffffffff00007948 */ /* 0x000fd80003800000 */
[----:B---3--:R3:W-:Y:S04]  /*1090*/  @!P0 STS.128 [0x9100], R4 ;  /* 0x00910004ff008388 */ /* 0x0087e80000000c00 */
[----:B------:R-:W-:Y:S06]  /*10a0*/  BAR.ARV 0x5, 0x80 ;  /* 0x0142000000007b1d */ /* 0x000fec0000002000 */
.L_x_573:
[----:B-12---:R-:W2:Y:S02]  /*10b0*/  LDL R0, [R1+0x5c] ;  /* 0x00005c0001007983 */ /* 0x006ea40000100800 */
[----:B--2---:R-:W-:-:S13]  /*10c0*/  ISETP.GE.AND P0, PT, R0, c[0x0][0x53c], PT ;  /* 0x00014f0000007a0c */ /* 0x004fda0003f06270 */
[----:B------:R-:W-:Y:S05]  /*10d0*/  @P0 EXIT ;  /* 0x000000000000094d */ /* 0x000fea0003800000 */
[----:B------:R-:W1:Y:S01]  /*10e0*/  S2R R18, SR_TID.X ;  /* 0x0000000000127919 */ /* 0x000e620000002100 */
[----:B------:R-:W-:Y:S02]  /*10f0*/  ULDC UR4, c[0x0][0x2ac] ;  /* 0x0000ab0000047ab9 */ /* 0x000fe40000000800 */
[----:B------:R-:W-:Y:S02]  /*1100*/  ULDC UR5, c[0x0][0x1d0] ;  /* 0x0000740000057ab9 */ /* 0x000fe40000000800 */
[----:B------:R-:W-:Y:S01]  /*1110*/  UIMAD UR5, UR4, UR5, URZ ;  /* 0x00000005040572a4 */ /* 0x000fe2000f8e023f */
[----:B-1----:R-:W-:-:S04]  /*1120*/  SHF.R.S32.HI R12, RZ, 0x1f, R18 ;  /* 0x0000001fff0c7819 */ /* 0x002fc80000011412 */
[CC--:B------:R-:W-:Y:S02]  /*1130*/  LEA.HI R3, R12.reuse, R18.reuse, RZ, 0x4 ;  /* 0x000000120c037211 */ /* 0x0c0fe400078f20ff */
[CC--:B------:R-:W-:Y:S02]  /*1140*/  LEA.HI R9, R12.reuse, R18.reuse, RZ, 0x2 ;  /* 0x000000120c097211 */ /* 0x0c0fe400078f10ff */
[----:B------:R-:W-:Y:S02]  /*1150*/  LEA.HI R14, R12, R18, RZ, 0x3 ;  /* 0x000000120c0e7211 */ /* 0x000fe400078f18ff */
[----:B------:R-:W-:Y:S02]  /*1160*/  LOP3.LUT R0, R3, 0xfffffff0, RZ, 0xc0, !PT ;  /* 0xfffffff003007812 */ /* 0x000fe400078ec0ff */
[--C-:B------:R-:W-:Y:S02]  /*1170*/  SHF.R.S32.HI R11, RZ, 0x2, R9.reuse ;  /* 0x00000002ff0b7819 */ /* 0x100fe40000011409 */
[----:B------:R-:W-:Y:S01]  /*1180*/  SHF.R.S32.HI R2, RZ, 0x1f, R9 ;  /* 0x0000001fff027819 */ /* 0x000fe20000011409 */
[----:B------:R-:W-:Y:S01]  /*1190*/  IMAD.IADD R0, R18, 0x1, -R0 ;  /* 0x0000000112007824 */ /* 0x000fe200078e0a00 */
[----:B---3--:R-:W-:-:S02]  /*11a0*/  LOP3.LUT R7, R14, 0xfffffff8, RZ, 0xc0, !PT ;  /* 0xfffffff80e077812 */ /* 0x008fc400078ec0ff */
[----:B------:R-:W-:Y:S02]  /*11b0*/  SHF.R.S32.HI R20, RZ, 0x3, R14 ;  /* 0x00000003ff147819 */ /* 0x000fe4000001140e */
[----:B------:R-:W-:Y:S01]  /*11c0*/  SHF.R.S32.HI R6, RZ, 0x4, R3 ;  /* 0x00000004ff067819 */ /* 0x000fe20000011403 */
[----:B------:R-:W-:Y:S01]  /*11d0*/  IMAD.IADD R10, R18, 0x1, -R7 ;  /* 0x00000001120a7824 */ /* 0x000fe200078e0a07 */
[----:B------:R-:W-:Y:S01]  /*11e0*/  LEA.HI R2, R2, R11, RZ, 0x3 ;  /* 0x0000000b02027211 */ /* 0x000fe200078f18ff */
[----:B------:R-:W-:Y:S01]  /*11f0*/  IMAD.SHL.U32 R5, R20, 0x40, RZ ;  /* 0x0000004014057824 */ /* 0x000fe200078e00ff */
[----:B------:R-:W-:Y:S01]  /*1200*/  LEA.HI R4, R3, R6, RZ, 0x1 ;  /* 0x0000000603047211 */ /* 0x000fe200078f08ff */
[----:B------:R-:W-:Y:S01]  /*1210*/  IMAD.SHL.U32 R201, R10, 0x8, RZ ;  /* 0x000000080ac97824 */ /* 0x000fe200078e00ff */
[----:B------:R-:W-:Y:S02]  /*1220*/  LOP3.LUT R3, R2, 0xfffffff8, RZ, 0xc0, !PT ;  /* 0xfffffff802037812 */ /* 0x000fe400078ec0ff */
[----:B------:R-:W-:-:S02]  /*1230*/  SHF.R.S32.HI R7, RZ, 0x1f, R0 ;  /* 0x0000001fff077819 */ /* 0x000fc40000011400 */
[----:B------:R-:W-:Y:S01]  /*1240*/  LOP3.LUT R2, R5, 0x1c0, RZ, 0xc0, !PT ;  /* 0x000001c005027812 */ /* 0x000fe200078ec0ff */
[----:B------:R-:W-:Y:S01]  /*1250*/  IMAD.IADD R11, R11, 0x1, -R3 ;  /* 0x000000010b0b7824 */ /* 0x000fe200078e0a03 */
[----:B------:R-:W-:Y:S02]  /*1260*/  LEA.HI R15, R7, R0, RZ, 0x3 ;  /* 0x00000000070f7211 */ /* 0x000fe400078f18ff */
[----:B------:R-:W-:Y:S02]  /*1270*/  LOP3.LUT R7, R2, 0x38, R201, 0xf8, !PT ;  /* 0x0000003802077812 */ /* 0x000fe400078ef8c9 */
[----:B------:R-:W-:Y:S02]  /*1280*/  SHF.R.U32.HI R3, RZ, 0x3, R2 ;  /* 0x00000003ff037819 */ /* 0x000fe40000011602 */
[----:B------:R-:W-:Y:S02]  /*1290*/  LOP3.LUT R5, R15, 0xfffffff8, RZ, 0xc0, !PT ;  /* 0xfffffff80f057812 */ /* 0x000fe400078ec0ff */
[----:B------:R-:W-:-:S02]  /*12a0*/  LOP3.LUT R2, R11, 0x1, RZ, 0xc0, !PT ;  /* 0x000000010b027812 */ /* 0x000fc400078ec0ff */
[----:B------:R-:W-:Y:S01]  /*12b0*/  LOP3.LUT R17, R7, R3, RZ, 0x3c, !PT ;  /* 0x0000000307117212 */ /* 0x000fe200078e3cff */
[----:B------:R-:W-:Y:S01]  /*12c0*/  IMAD.IADD R8, R0, 0x1, -R5 ;  /* 0x0000000100087824 */ /* 0x000fe200078e0a05 */
[----:B------:R-:W-:Y:S02]  /*12d0*/  LEA.HI R3, R12, R18, RZ, 0x5 ;  /* 0x000000120c037211 */ /* 0x000fe400078f28ff */
[----:B------:R-:W-:Y:S02]  /*12e0*/  ISETP.NE.U32.AND P0, PT, R2, 0x1, PT ;  /* 0x000000010200780c */ /* 0x000fe40003f05070 */
[----:B------:R-:W-:Y:S02]  /*12f0*/  LOP3.LUT R4, R4, 0xfffffffe, RZ, 0xc0, !PT ;  /* 0xfffffffe04047812 */ /* 0x000fe400078ec0ff */
[----:B------:R-:W-:Y:S02]  /*1300*/  LOP3.LUT R2, R9, 0xfffffffc, RZ, 0xc0, !PT ;  /* 0xfffffffc09027812 */ /* 0x000fe400078ec0ff */
[--C-:B------:R-:W-:Y:S01]  /*1310*/  SHF.R.S32.HI R7, RZ, 0x5, R3.reuse ;  /* 0x00000005ff077819 */ /* 0x100fe20000011403 */
[----:B------:R-:W-:Y:S01]  /*1320*/  IMAD.IADD R16, R6, 0x1, -R4 ;  /* 0x0000000106107824 */ /* 0x000fe200078e0a04 */
[----:B------:R-:W-:Y:S01]  /*1330*/  SHF.R.S32.HI R0, RZ, 0x1f, R3 ;  /* 0x0000001fff007819 */ /* 0x000fe20000011403 */
[----:B------:R-:W-:Y:S01]  /*1340*/  IMAD.IADD R9, R18, 0x1, -R2 ;  /* 0x0000000112097824 */ /* 0x000fe200078e0a02 */
[----:B------:R-:W-:-:S02]  /*1350*/  LOP3.LUT R3, R3, 0xffffffe0, RZ, 0xc0, !PT ;  /* 0xffffffe003037812 */ /* 0x000fc400078ec0ff */
[----:B------:R-:W-:Y:S02]  /*1360*/  LEA.HI R4, R12, R18, RZ, 0x6 ;  /* 0x000000120c047211 */ /* 0x000fe400078f30ff */
[----:B------:R-:W-:Y:S01]  /*1370*/  LEA.HI R2, R0, R7, RZ, 0x2 ;  /* 0x0000000700027211 */ /* 0x000fe200078f10ff */
[----:B------:R-:W-:Y:S01]  /*1380*/  IMAD.IADD R19, R18, 0x1, -R3 ;  /* 0x0000000112137824 */ /* 0x000fe200078e0a03 */
[----:B------:R-:W-:Y:S01]  /*1390*/  LEA.HI R0, R9, R9, RZ, 0x1 ;  /* 0x0000000909007211 */ /* 0x000fe200078f08ff */
[----:B------:R-:W-:Y:S01]  /*13a0*/  IMAD.SHL.U32 R3, R10, 0x40, RZ ;  /* 0x000000400a037824 */ /* 0x000fe200078e00ff */
[----:B------:R-:W-:Y:S01]  /*13b0*/  R2P PR, R11, 0x6 ;  /* 0x000000060b007804 */ /* 0x000fe20000000000 */
[----:B------:R-:W-:Y:S01]  /*13c0*/  IMAD.SHL.U32 R13, R4, 0x8, RZ ;  /* 0x00000008040d7824 */ /* 0x000fe200078e00ff */
[----:B------:R-:W-:Y:S02]  /*13d0*/  LOP3.LUT R4, R2, 0xffffffc, RZ, 0xc0, !PT ;  /* 0x0ffffffc02047812 */ /* 0x000fe400078ec0ff */
[----:B------:R-:W-:-:S02]  /*13e0*/  LOP3.LUT R2, R3, 0x1c0, RZ, 0xc0, !PT ;  /* 0x000001c003027812 */ /* 0x000fc400078ec0ff */
[C---:B------:R-:W-:Y:S01]  /*13f0*/  LOP3.LUT R3, R0.reuse, 0x1ffffffe, RZ, 0xc0, !PT ;  /* 0x1ffffffe00037812 */ /* 0x040fe200078ec0ff */
[----:B------:R-:W-:Y:S01]  /*1400*/  IMAD.SHL.U32 R0, R0, 0x20, RZ ;  /* 0x0000002000007824 */ /* 0x000fe200078e00ff */
[----:B------:R-:W-:Y:S01]  /*1410*/  SHF.R.S32.HI R12, RZ, 0x1f, R19 ;  /* 0x0000001fff0c7819 */ /* 0x000fe20000011413 */
[----:B------:R-:W-:Y:S01]  /*1420*/  IMAD.IADD R5, R7, 0x1, -R4 ;  /* 0x0000000107057824 */ /* 0x000fe200078e0a04 */
[----:B------:R-:W-:Y:S01]  /*1430*/  LOP3.LUT R6, R2, 0x8, R14, 0xf8, !PT ;  /* 0x0000000802067812 */ /* 0x000fe200078ef80e */
[----:B------:R-:W-:Y:S01]  /*1440*/  IMAD.IADD R3, R9, 0x1, -R3 ;  /* 0x0000000109037824 */ /* 0x000fe200078e0a03 */
[----:B------:R-:W-:Y:S02]  /*1450*/  LEA.HI R12, R12, R19, RZ, 0x2 ;  /* 0x000000130c0c7211 */ /* 0x000fe400078f10ff */
[----:B------:R-:W-:Y:S02]  /*1460*/  LOP3.LUT R0, R0, 0xffffffc0, RZ, 0xc0, !PT ;  /* 0xffffffc000007812 */ /* 0x000fe400078ec0ff */
[----:B------:R-:W-:-:S02]  /*1470*/  SHF.R.U32.HI R4, RZ, 0x3, R2 ;  /* 0x00000003ff047819 */ /* 0x000fc40000011602 */
[----:B------:R-:W-:Y:S02]  /*1480*/  SHF.R.S32.HI R2, RZ, 0x2, R12 ;  /* 0x00000002ff027819 */ /* 0x000fe4000001140c */
[----:B------:R-:W-:Y:S01]  /*1490*/  LOP3.LUT R17, R17, 0x7ffffe00, R13, 0xf8, !PT ;  /* 0x7ffffe0011117812 */ /* 0x000fe200078ef80d */
[----:B------:R-:W-:Y:S01]  /*14a0*/  IMAD R13, R3, 0x8, R0 ;  /* 0x00000008030d7824 */ /* 0x000fe200078e0200 */
[----:B------:R-:W-:Y:S01]  /*14b0*/  LOP3.LUT R14, R6, R4, RZ, 0x3c, !PT ;  /* 0x00000004060e7212 */ /* 0x000fe200078e3cff */
[C---:B------:R-:W-:Y:S01]  /*14c0*/  IMAD.SHL.U32 R0, R8.reuse, 0x40, RZ ;  /* 0x0000004008007824 */ /* 0x040fe200078e00ff */
[C---:B------:R-:W-:Y:S01]  /*14d0*/  LOP3.LUT P6, RZ, R8.reuse, 0x2, RZ, 0xc0, !PT ;  /* 0x0000000208ff7812 */ /* 0x040fe200078cc0ff */
        /* <DEDUP_REMOVED lines=8> */
[----:B------:R-:W-:Y:S01]  /*1560*/  STL [R1+0xc8], R18 ;  /* 0x0000c81201007387 */ /* 0x000fe20000100800 */
[----:B------:R-:W-:Y:S01]  /*1570*/  LOP3.LUT R2, R0, 0x8, R3, 0xf8, !PT ;  /* 0x0000000800027812 */ /* 0x000fe200078ef803 */
[----:B------:R-:W-:Y:S01]  /*1580*/  IMAD.SHL.U32 R3, R15, 0x40, RZ ;  /* 0x000000400f037824 */ /* 0x000fe200078e00ff */
[----:B------:R-:W-:Y:S01]  /*1590*/  SHF.R.U32.HI R0, RZ, 0x3, R0 ;  /* 0x00000003ff007819 */ /* 0x000fe20000011600 */
[--C-:B------:R-:W-:Y:S01]  /*15a0*/  IMAD R6, R9, 0x2, R5.reuse ;  /* 0x0000000209067824 */ /* 0x100fe200078e0205 */
[----:B------:R-:W-:Y:S01]  /*15b0*/  LEA.HI R4, R4, R4, RZ, 0x1d ;  /* 0x0000000404047211 */ /* 0x000fe200078fe8ff */
[----:B------:R-:W-:Y:S01]  /*15c0*/  IMAD.MOV.U32 R9, RZ, RZ, 0x20 ;  /* 0x00000020ff097424 */ /* 0x000fe200078e00ff */
[----:B------:R-:W-:Y:S01]  /*15d0*/  LOP3.LUT R2, R2, R0, RZ, 0x3c, !PT ;  /* 0x0000000002027212 */ /* 0x000fe200078e3cff */
[----:B------:R-:W-:Y:S01]  /*15e0*/  IMAD R0, R16, 0x200, R14 ;  /* 0x0000020010007824 */ /* 0x000fe200078e020e */
[----:B------:R-:W-:Y:S01]  /*15f0*/  LOP3.LUT R3, R3, 0xfffffe00, RZ, 0xc0, !PT ;  /* 0xfffffe0003037812 */ /* 0x000fe200078ec0ff */
[----:B------:R-:W-:Y:S01]  /*1600*/  IMAD.IADD R8, R6, 0x1, R4 ;  /* 0x0000000106087824 */ /* 0x000fe200078e0204 */
[C---:B------:R-:W-:Y:S01]  /*1610*/  LOP3.LUT P4, RZ, R10.reuse, 0x2, RZ, 0xc0, !PT ;  /* 0x000000020aff7812 */ /* 0x040fe2000788c0ff */
[----:B------:R-:W-:Y:S01]  /*1620*/  IMAD R6, R10, 0x10, R20 ;  /* 0x000000100a067824 */ /* 0x000fe200078e0214 */
[CC--:B------:R-:W-:Y:S01]  /*1630*/  IADD3 R4, R2.reuse, R3.reuse, R5 ;  /* 0x0000000302047210 */ /* 0x0c0fe20007ffe005 */
[----:B------:R-:W-:Y:S01]  /*1640*/  IMAD.MOV.U32 R11, RZ, RZ, 0x40 ;  /* 0x00000040ff0b7424 */ /* 0x000fe200078e00ff */
[----:B------:R-:W-:Y:S01]  /*1650*/  LOP3.LUT R5, R2, R3, RZ, 0xfc, !PT ;  /* 0x0000000302057212 */ /* 0x000fe200078efcff */
[----:B------:R-:W-:Y:S01]  /*1660*/  IMAD.MOV.U32 R7, RZ, RZ, -0x10 ;  /* 0xfffffff0ff077424 */ /* 0x000fe200078e00ff */
[----:B------:R-:W-:Y:S01]  /*1670*/  LOP3.LUT R3, R12, 0x7ffffffc, RZ, 0xc0, !PT ;  /* 0x7ffffffc0c037812 */ /* 0x000fe200078ec0ff */
[----:B------:R1:W-:Y:S01]  /*1680*/  STL [R1+0x18], R6 ;  /* 0x0000180601007387 */ /* 0x0003e20000100800 */
[----:B------:R-:W-:Y:S01]  /*1690*/  SHF.R.S32.HI R10, RZ, 0x1f, R201 ;  /* 0x0000001fff0a7819 */ /* 0x000fe200000114c9 */
[----:B------:R-:W-:Y:S01]  /*16a0*/  IMAD.IADD R12, R18, 0x1, R13 ;  /* 0x00000001120c7824 */ /* 0x000fe200078e020d */
[----:B------:R-:W-:Y:S01]  /*16b0*/  LEA R184, R0, 0x2900, 0x1 ;  /* 0x0000290000b87811 */ /* 0x000fe200078e08ff */
[----:B------:R-:W-:Y:S01]  /*16c0*/  IMAD.IADD R3, R19, 0x1, -R3 ;  /* 0x0000000113037824 */ /* 0x000fe200078e0a03 */
[----:B------:R-:W-:Y:S01]  /*16d0*/  SEL R0, R9, 0xffffffe0, !P6 ;  /* 0xffffffe009007807 */ /* 0x000fe20007000000 */
[----:B------:R-:W-:Y:S01]  /*16e0*/  IMAD.SHL.U32 R203, R17, 0x2, RZ ;  /* 0x0000000211cb7824 */ /* 0x000fe200078e00ff */
[----:B------:R2:W-:Y:S01]  /*16f0*/  STL [R1+0x4c], R12 ;  /* 0x00004c0c01007387 */ /* 0x0005e20000100800 */
[----:B------:R-:W-:Y:S01]  /*1700*/  IMAD.SHL.U32 R10, R3, 0x2, RZ ;  /* 0x00000002030a7824 */ /* 0x000fe200078e00ff */
[----:B------:R-:W-:-:S02]  /*1710*/  SEL R2, R11, 0xffffffc0, !P3 ;  /* 0xffffffc00b027807 */ /* 0x000fc40005800000 */
[----:B------:R-:W-:Y:S02]  /*1720*/  SEL R3, R11, 0xffffffc0, !P5 ;  /* 0xffffffc00b037807 */ /* 0x000fe40006800000 */
[C---:B------:R-:W-:Y:S01]  /*1730*/  IADD3 R16, R10.reuse, 0x8, RZ ;  /* 0x000000080a107810 */ /* 0x040fe20007ffe0ff */
[----:B------:R-:W-:Y:S01]  /*1740*/  STL [R1], R10 ;  /* 0x0000000a01007387 */ /* 0x000fe20000100800 */
[----:B------:R-:W-:Y:S01]  /*1750*/  IADD3 R15, R10, 0x10, RZ ;  /* 0x000000100a0f7810 */ /* 0x000fe20007ffe0ff */
[----:B------:R-:W-:Y:S01]  /*1760*/  IMAD.IADD R190, R184, 0x1, R2 ;  /* 0x00000001b8be7824 */ /* 0x000fe200078e0202 */
[C---:B------:R-:W-:Y:S02]  /*1770*/  IADD3 R14, R10.reuse, 0x18, RZ ;  /* 0x000000180a0e7810 */ /* 0x040fe40007ffe0ff */
[C---:B------:R-:W-:Y:S02]  /*1780*/  IADD3 R13, R10.reuse, 0x20, RZ ;  /* 0x000000200a0d7810 */ /* 0x040fe40007ffe0ff */
[----:B------:R-:W-:-:S02]  /*1790*/  IADD3 R11, R10, 0x30, RZ ;  /* 0x000000300a0b7810 */ /* 0x000fc40007ffe0ff */
[----:B------:R-:W-:Y:S02]  /*17a0*/  SEL R7, R7, 0x10, !P0 ;  /* 0x0000001007077807 */ /* 0x000fe40004000000 */
[----:B-1----:R-:W-:Y:S02]  /*17b0*/  SEL R6, R9, 0xffffffe0, !P1 ;  /* 0xffffffe009067807 */ /* 0x002fe40004800000 */
[----:B------:R-:W-:Y:S02]  /*17c0*/  SHF.R.S32.HI R9, RZ, 0x1f, R10 ;  /* 0x0000001fff097819 */ /* 0x000fe4000001140a */
[C---:B------:R-:W-:Y:S02]  /*17d0*/  IADD3 R195, R184.reuse, 0x20, RZ ;  /* 0x00000020b8c37810 */ /* 0x040fe40007ffe0ff */
[----:B------:R-:W-:Y:S01]  /*17e0*/  @P4 IADD3 R195, R184, -0x20, RZ ;  /* 0xffffffe0b8c34810 */ /* 0x000fe20007ffe0ff */
[----:B------:R1:W-:Y:S01]  /*17f0*/  STL [R1+0xb8], R9 ;  /* 0x0000b80901007387 */ /* 0x0003e20000100800 */
[----:B--2---:R-:W-:-:S02]  /*1800*/  IADD3 R12, R10, 0x28, RZ ;  /* 0x000000280a0c7810 */ /* 0x004fc40007ffe0ff */
[----:B------:R-:W-:Y:S01]  /*1810*/  LEA R191, R4, 0x5100, 0x1 ;  /* 0x0000510004bf7811 */ /* 0x000fe200078e08ff */
[----:B------:R-:W-:Y:S01]  /*1820*/  STL [R1+0x78], R16 ;  /* 0x0000781001007387 */ /* 0x000fe20000100800 */
[----:B------:R-:W-:Y:S01]  /*1830*/  IMAD.IADD R187, R2, 0x1, R195 ;  /* 0x0000000102bb7824 */ /* 0x000fe200078e02c3 */
[----:B------:R-:W-:Y:S02]  /*1840*/  LEA R185, R5, 0x100, 0x1 ;  /* 0x0000010005b97811 */ /* 0x000fe400078e08ff */
[----:B------:R2:W-:Y:S01]  /*1850*/  STL [R1+0x74], R15 ;  /* 0x0000740f01007387 */ /* 0x0005e20000100800 */
[----:B------:R-:W-:Y:S01]  /*1860*/  IMAD.IADD R192, R191, 0x1, R3 ;  /* 0x00000001bfc07824 */ /* 0x000fe200078e0203 */
[----:B------:R-:W-:Y:S01]  /*1870*/  IADD3 R199, R195, 0x800, RZ ;  /* 0x00000800c3c77810 */ /* 0x000fe20007ffe0ff */
[--C-:B------:R-:W-:Y:S01]  /*1880*/  IMAD.IADD R186, R3, 0x1, R185.reuse ;  /* 0x0000000103ba7824 */ /* 0x100fe200078e02b9 */
[----:B------:R3:W-:Y:S01]  /*1890*/  STL [R1+0x70], R14 ;  /* 0x0000700e01007387 */ /* 0x0007e20000100800 */
[----:B------:R-:W-:Y:S01]  /*18a0*/  IADD3 R198, R195, 0x1000, RZ ;  /* 0x00001000c3c67810 */ /* 0x000fe20007ffe0ff */
[----:B------:R-:W-:Y:S01]  /*18b0*/  IMAD.IADD R194, R191, 0x1, R0 ;  /* 0x00000001bfc27824 */ /* 0x000fe200078e0200 */
[C---:B------:R-:W-:Y:S01]  /*18c0*/  IADD3 R197, R195.reuse, 0x1800, RZ ;  /* 0x00001800c3c57810 */ /* 0x040fe20007ffe0ff */
[----:B------:R-:W-:Y:S01]  /*18d0*/  STL [R1+0x6c], R13 ;  /* 0x00006c0d01007387 */ /* 0x000fe20000100800 */
[----:B------:R-:W-:Y:S01]  /*18e0*/  IADD3 R196, R195, 0x2000, RZ ;  /* 0x00002000c3c47810 */ /* 0x000fe20007ffe0ff */
[----:B------:R-:W-:-:S02]  /*18f0*/  IMAD.IADD R189, R0, 0x1, R185 ;  /* 0x0000000100bd7824 */ /* 0x000fc400078e02b9 */
[----:B------:R4:W-:Y:S01]  /*1900*/  STL [R1+0x68], R12 ;  /* 0x0000680c01007387 */ /* 0x0009e20000100800 */
[C---:B------:R-:W-:Y:S02]  /*1910*/  IMAD.IADD R193, R0.reuse, 0x1, R192 ;  /* 0x0000000100c17824 */ /* 0x040fe400078e02c0 */
[----:B------:R-:W-:Y:S01]  /*1920*/  IMAD.IADD R188, R0, 0x1, R186 ;  /* 0x0000000100bc7824 */ /* 0x000fe200078e02ba */
[----:B------:R5:W-:Y:S01]  /*1930*/  STL [R1+0x64], R11 ;  /* 0x0000640b01007387 */ /* 0x000be20000100800 */
[----:B-1----:R-:W-:Y:S02]  /*1940*/  IADD3 R9, R10, 0x38, RZ ;  /* 0x000000380a097810 */ /* 0x002fe40007ffe0ff */
[----:B------:R-:W-:Y:S02]  /*1950*/  LEA R10, R8, 0x80, 0x1 ;  /* 0x00000080080a7811 */ /* 0x000fe400078e08ff */
[----:B------:R-:W-:Y:S01]  /*1960*/  SHF.R.S32.HI R8, RZ, 0x1f, R16 ;  /* 0x0000001fff087819 */ /* 0x000fe20000011410 */
[----:B------:R-:W-:Y:S01]  /*1970*/  STL [R1+0x60], R9 ;  /* 0x0000600901007387 */ /* 0x000fe20000100800 */
[----:B--2---:R-:W-:-:S03]  /*1980*/  SHF.R.S32.HI R15, RZ, 0x1f, R15 ;  /* 0x0000001fff0f7819 */ /* 0x004fc6000001140f */
[----:B------:R-:W-:Y:S01]  /*1990*/  STL [R1+0x80], R10 ;  /* 0x0000800a01007387 */ /* 0x000fe20000100800 */
[----:B---3--:R-:W-:-:S03]  /*19a0*/  SHF.R.S32.HI R14, RZ, 0x1f, R14 ;  /* 0x0000001fff0e7819 */ /* 0x008fc6000001140e */
[----:B------:R1:W-:Y:S04]  /*19b0*/  STL [R1+0xb0], R8 ;  /* 0x0000b00801007387 */ /* 0x0003e80000100800 */
[----:B------:R-:W-:Y:S01]  /*19c0*/  STL [R1+0xac], R15 ;  /* 0x0000ac0f01007387 */ /* 0x000fe20000100800 */
[----:B----4-:R-:W-:-:S03]  /*19d0*/  SHF.R.S32.HI R12, RZ, 0x1f, R12 ;  /* 0x0000001fff0c7819 */ /* 0x010fc6000001140c */
[----:B------:R-:W-:Y:S01]  /*19e0*/  STL [R1+0xa8], R14 ;  /* 0x0000a80e01007387 */ /* 0x000fe20000100800 */
[----:B-----5:R-:W-:Y:S02]  /*19f0*/  SHF.R.S32.HI R11, RZ, 0x1f, R11 ;  /* 0x0000001fff0b7819 */ /* 0x020fe4000001140b */
[----:B-1----:R-:W-:-:S05]  /*1a00*/  SHF.R.S32.HI R8, RZ, 0x1f, R13 ;  /* 0x0000001fff087819 */ /* 0x002fca000001140d */
[----:B------:R1:W-:Y:S04]  /*1a10*/  STL [R1+0xa4], R8 ;  /* 0x0000a40801007387 */ /* 0x0003e80000100800 */
[----:B------:R-:W-:Y:S04]  /*1a20*/  STL [R1+0xa0], R12 ;  /* 0x0000a00c01007387 */ /* 0x000fe80000100800 */
[----:B------:R2:W-:Y:S01]  /*1a30*/  STL [R1+0x9c], R11 ;  /* 0x00009c0b01007387 */ /* 0x0005e20000100800 */
[----:B-1----:R-:W-:Y:S02]  /*1a40*/  SHF.R.S32.HI R8, RZ, 0x1f, R9 ;  /* 0x0000001fff087819 */ /* 0x002fe40000011409 */
[----:B------:R-:W-:-:S02]  /*1a50*/  IADD3 R9, R10, 0x40, RZ ;  /* 0x000000400a097810 */ /* 0x000fc40007ffe0ff */
[C---:B------:R-:W-:Y:S01]  /*1a60*/  @P2 IADD3 R9, R10.reuse, -0x40, RZ ;  /* 0xffffffc00a092810 */ /* 0x040fe20007ffe0ff */
[----:B------:R1:W-:Y:S01]  /*1a70*/  STL [R1+0x98], R8 ;  /* 0x0000980801007387 */ /* 0x0003e20000100800 */
[----:B--2---:R-:W-:-:S05]  /*1a80*/  IMAD.IADD R11, R10, 0x1, R6 ;  /* 0x000000010a0b7824 */ /* 0x004fca00078e0206 */
[----:B------:R-:W-:Y:S01]  /*1a90*/  STL [R1+0xb4], R11 ;  /* 0x0000b40b01007387 */ /* 0x000fe20000100800 */
[----:B-1----:R-:W-:-:S04]  /*1aa0*/  IMAD.IADD R8, R10, 0x1, R7 ;  /* 0x000000010a087824 */ /* 0x002fc800078e0207 */
[----:B------:R-:W-:Y:S01]  /*1ab0*/  IMAD.IADD R2, R8, 0x1, R6 ;  /* 0x0000000108027824 */ /* 0x000fe200078e0206 */
[----:B------:R1:W-:Y:S04]  /*1ac0*/  STL [R1+0x90], R8 ;  /* 0x0000900801007387 */ /* 0x0003e80000100800 */
[----:B------:R2:W-:Y:S04]  /*1ad0*/  STL [R1+0x94], R2 ;  /* 0x0000940201007387 */ /* 0x0005e80000100800 */
[----:B------:R-:W-:Y:S01]  /*1ae0*/  STL [R1+0x84], R9 ;  /* 0x0000840901007387 */ /* 0x000fe20000100800 */
[----:B-1----:R-:W-:-:S02]  /*1af0*/  IMAD.IADD R8, R6, 0x1, R9 ;  /* 0x0000000106087824 */ /* 0x002fc400078e0209 */
[----:B--2---:R-:W-:-:S03]  /*1b00*/  IMAD.IADD R2, R7, 0x1, R9 ;  /* 0x0000000107027824 */ /* 0x004fc600078e0209 */
[----:B------:R-:W-:Y:S01]  /*1b10*/  STL [R1+0x88], R8 ;  /* 0x0000880801007387 */ /* 0x000fe20000100800 */
[----:B------:R-:W-:-:S03]  /*1b20*/  IMAD.IADD R3, R7, 0x1, R8 ;  /* 0x0000000107037824 */ /* 0x000fc600078e0208 */
[----:B------:R1:W-:Y:S04]  /*1b30*/  STL [R1+0x8c], R2 ;  /* 0x00008c0201007387 */ /* 0x0003e80000100800 */
[----:B------:R2:W-:Y:S01]  /*1b40*/  STL [R1+0xc0], R3 ;  /* 0x0000c00301007387 */ /* 0x0005e20000100800 */
[----:B-1----:R-:W-:-:S05]  /*1b50*/  IMAD.IADD R2, R6, 0x1, R2 ;  /* 0x0000000106027824 */ /* 0x002fca00078e0202 */
[----:B------:R2:W-:Y:S02]  /*1b60*/  STL [R1+0xbc], R2 ;  /* 0x0000bc0201007387 */ /* 0x0005e40000100800 */
.L_x_804:
[----:B------:R-:W3:Y:S01]  /*1b70*/  LDL R14, [R1+0x5c] ;  /* 0x00005c00010e7983 */ /* 0x000ee20000100800 */
[----:B------:R-:W-:Y:S01]  /*1b80*/  ISETP.NE.U32.AND P0, PT, RZ, c[0x0][0x370], PT ;  /* 0x0000dc00ff007a0c */ /* 0x000fe20003f05070 */
[----:B------:R-:W-:Y:S01]  /*1b90*/  IMAD.MOV.U32 R13, RZ, RZ, 0x4 ;  /* 0x00000004ff0d7424 */ /* 0x000fe200078e00ff */
[----:B------:R-:W-:Y:S01]  /*1ba0*/  ISETP.NE.U32.AND P2, PT, RZ, c[0x0][0x360], PT ;  /* 0x0000d800ff007a0c */ /* 0x000fe20003f45070 */
[----:B------:R-:W-:Y:S01]  /*1bb0*/  IMAD.MOV.U32 R8, RZ, RZ, RZ ;  /* 0x000000ffff087224 */ /* 0x000fe200078e00ff */
[----:B------:R-:W-:Y:S01]  /*1bc0*/  ISETP.NE.AND.EX P1, PT, RZ, c[0x0][0x374], PT, P0 ;  /* 0x0000dd00ff007a0c */ /* 0x000fe20003f25300 */
[----:B------:R-:W-:Y:S01]  /*1bd0*/  IMAD.MOV.U32 R12, RZ, RZ, RZ ;  /* 0x000000ffff0c7224 */ /* 0x000fe200078e00ff */
[----:B------:R-:W-:Y:S02]  /*1be0*/  ISETP.NE.AND.EX P0, PT, RZ, c[0x0][0x364], PT, P2 ;  /* 0x0000d900ff007a0c */ /* 0x000fe40003f05320 */
[----:B------:R-:W-:-:S04]  /*1bf0*/  ISETP.NE.U32.AND P3, PT, RZ, c[0x0][0x348], PT ;  /* 0x0000d200ff007a0c */ /* 0x000fc80003f65070 */
[----:B------:R-:W-:-:S05]  /*1c00*/  ISETP.NE.AND.EX P3, PT, RZ, c[0x0][0x34c], PT, P3 ;  /* 0x0000d300ff007a0c */ /* 0x000fca0003f65330 */
[----:B---3--:R-:W-:-:S04]  /*1c10*/  @P1 IMAD.WIDE R6, R14, R13, c[0x0][0x370] ;  /* 0x0000dc000e061625 */ /* 0x008fc800078e020d */
[CC--:B--2---:R-:W-:Y:S01]  /*1c20*/  IMAD.WIDE R2, R14.reuse, R13.reuse, c[0x0][0x348] ;  /* 0x0000d2000e027625 */ /* 0x0c4fe200078e020d */
[----:B------:R-:W2:Y:S03]  /*1c30*/  @P1 LDG.E R8, [R6.64] ;  /* 0x0000000606081981 */ /* 0x000ea6000c1e1900 */
[----:B------:R-:W-:Y:S01]  /*1c40*/  @P0 IMAD.WIDE R4, R14, R13, c[0x0][0x360] ;  /* 0x0000d8000e040625 */ /* 0x000fe200078e020d */
[----:B------:R1:W5:Y:S04]  /*1c50*/  @P3 LDG.E R12, [R2.64] ;  /* 0x00000006020c3981 */ /* 0x000368000c1e1900 */
[----:B------:R1:W5:Y:S01]  /*1c60*/  @P0 LDG.E R246, [R4.64] ;  /* 0x0000000604f60981 */ /* 0x000362000c1e1900 */
        /* <DEDUP_REMOVED lines=8> */
.L_x_588:
[----:B------:R-:W-:-:S04]  /*1cf0*/  ISETP.NE.U32.AND P0, PT, RZ, c[0x0][0x368], PT ;  /* 0x0000da00ff007a0c */ /* 0x000fc80003f05070 */
[----:B------:R-:W-:-:S13]  /*1d00*/  ISETP.NE.AND.EX P0, PT, RZ, c[0x0][0x36c], PT, P0 ;  /* 0x0000db00ff007a0c */ /* 0x000fda0003f05300 */
[----:B------:R-:W-:Y:S05]  /*1d10*/  @!P0 BRA `(.L_x_589) ;  /* 0x0000003000008947 */ /* 0x000fea0003800000 */
[----:B-1----:R-:W-:-:S05]  /*1d20*/  IMAD.WIDE R2, R14, R13, c[0x0][0x368] ;  /* 0x0000da000e027625 */ /* 0x002fca00078e020d */
[----:B------:R1:W5:Y:S01]  /*1d30*/  LDG.E R0, [R2.64] ;  /* 0x0000000602007981 */ /* 0x000362000c1e1900 */
[----:B------:R-:W-:Y:S05]  /*1d40*/  BRA `(.L_x_590) ;  /* 0x0000008000007947 */ /* 0x000fea0003800000 */
.L_x_589:
[----:B------:R-:W-:Y:S01]  /*1d50*/  ISETP.NE.U32.AND P0, PT, RZ, c[0x0][0x350], PT ;  /* 0x0000d400ff007a0c */ /* 0x000fe20003f05070 */
[----:B------:R-:W-:-:S03]  /*1d60*/  IMAD.U32 R0, RZ, RZ, UR5 ;  /* 0x00000005ff007e24 */ /* 0x000fc6000f8e00ff */
[----:B------:R-:W-:-:S13]  /*1d70*/  ISETP.NE.AND.EX P0, PT, RZ, c[0x0][0x354], PT, P0 ;  /* 0x0000d500ff007a0c */ /* 0x000fda0003f05300 */
[----:B------:R-:W-:Y:S05]  /*1d80*/  @!P0 BRA `(.L_x_590) ;  /* 0x0000004000008947 */ /* 0x000fea0003800000 */
[----:B-1----:R-:W-:-:S05]  /*1d90*/  IMAD.WIDE R2, R14, R13, c[0x0][0x350] ;  /* 0x0000d4000e027625 */ /* 0x002fca00078e020d */
[----:B------:R-:W2:Y:S04]  /*1da0*/  LDG.E R4, [R2.64] ;  /* 0x0000000602047981 */ /* 0x000ea8000c1e1900 */
[----:B------:R-:W2:Y:S02]  /*1db0*/  LDG.E R0, [R2.64+0x4] ;  /* 0x0000040602007981 */ /* 0x000ea4000c1e1900 */
[----:B--2---:R-:W-:Y:S02]  /*1dc0*/  IADD3 R0, -R4, R0, RZ ;  /* 0x0000000004007210 */ /* 0x004fe40007ffe1ff */
.L_x_590:
[----:B-1----:R-:W2:Y:S01]  /*1dd0*/  LDL.LU R2, [R1+0x54] ;  /* 0x0000540001027983 */ /* 0x002ea20000300800 */
[----:B------:R-:W-:Y:S01]  /*1de0*/  IMAD.MOV.U32 R3, RZ, RZ, c[0x0][0x2c4] ;  /* 0x0000b100ff037624 */ /* 0x000fe200078e00ff */
[----:B------:R-:W-:Y:S01]  /*1df0*/  LOP3.LUT R200, R200, 0xfffbffff, RZ, 0xc0, !PT ;  /* 0xfffbffffc8c87812 */ /* 0x000fe200078ec0ff */
[----:B------:R-:W-:Y:S02]  /*1e00*/  IMAD.MOV.U32 R6, RZ, RZ, c[0x0][0x32c] ;  /* 0x0000cb00ff067624 */ /* 0x000fe400078e00ff */
[----:B-----5:R-:W-:Y:S01]  /*1e10*/  IMAD.IADD R248, R0, 0x1, -R8 ;  /* 0x0000000100f87824 */ /* 0x020fe200078e0a08 */
[----:B------:R-:W-:-:S02]  /*1e20*/  ISETP.NE.AND P4, PT, R3, 0x1, PT ;  /* 0x000000010300780c */ /* 0x000fc40003f85270 */
[----:B------:R-:W-:-:S11]  /*1e30*/  ISETP.GE.AND P1, PT, R6, 0x1, PT ;  /* 0x000000010600780c */ /* 0x000fd60003f26270 */
[----:B------:R-:W-:-:S04]  /*1e40*/  @P4 LOP3.LUT R200, R200, 0x40000, RZ, 0xfc, !PT ;  /* 0x00040000c8c84812 */ /* 0x000fc800078efcff */
[----:B------:R-:W-:-:S04]  /*1e50*/  LOP3.LUT R200, R200, 0xfffeffff, RZ, 0xc0, !PT ;  /* 0xfffeffffc8c87812 */ /* 0x000fc800078ec0ff */
[----:B------:R-:W-:Y:S01]  /*1e60*/  @P1 LOP3.LUT R200, R200, 0x10000, RZ, 0xfc, !PT ;  /* 0x00010000c8c81812 */ /* 0x000fe200078efcff */
[----:B--2---:R-:W-:-:S05]  /*1e70*/  IMAD.SHL.U32 R16, R2, 0x80, RZ ;  /* 0x0000008002107824 */ /* 0x004fca00078e00ff */
[----:B------:R1:W-:Y:S01]  /*1e80*/  STL [R1+0x48], R16 ;  /* 0x0000481001007387 */ /* 0x0003e20000100800 */
[----:B------:R-:W-:-:S05]  /*1e90*/  IADD3 R2, R16, 0x7f, RZ ;  /* 0x0000007f10027810 */ /* 0x000fca0007ffe0ff */
[----:B------:R-:W-:-:S04]  /*1ea0*/  @P4 IMAD.HI.U32 R3, R2, c[0x0][0x2c8], RZ ;  /* 0x0000b20002034a27 */ /* 0x000fc800078e00ff */
[----:B------:R-:W-:Y:S01]  /*1eb0*/  IMAD.MOV.U32 R0, RZ, RZ, R2 ;  /* 0x000000ffff007224 */ /* 0x000fe200078e0002 */
[----:B------:R-:W-:Y:S02]  /*1ec0*/  IADD3 R2, R248, 0x1, -R246 ;  /* 0x00000001f8027810 */ /* 0x000fe40007ffe8f6 */
[----:B------:R-:W-:-:S05]  /*1ed0*/  @P4 SHF.R.U32.HI R0, RZ, c[0x0][0x2cc], R3 ;  /* 0x0000b300ff004a19 */ /* 0x000fca0000011603 */
[----:B------:R-:W-:-:S05]  /*1ee0*/  IMAD.IADD R0, R2, 0x1, R0 ;  /* 0x0000000102007824 */ /* 0x000fca00078e0200 */
[----:B------:R-:W-:Y:S01]  /*1ef0*/  IADD3 R3, R0, c[0x0][0x328], RZ ;  /* 0x0000ca0000037a10 */ /* 0x000fe20007ffe0ff */
[----:B------:R-:W-:Y:S05]  /*1f00*/  @!P1 BRA `(.L_x_591) ;  /* 0x0000010000009947 */ /* 0x000fea0003800000 */
[C---:B------:R-:W-:Y:S01]  /*1f10*/  ISETP.GT.AND P0, PT, R0.reuse, RZ, PT ;  /* 0x000000ff0000720c */ /* 0x040fe20003f04270 */
[----:B------:R-:W-:Y:S01]  /*1f20*/  BSSY B0, `(.L_x_592) ;  /* 0x000000c000007945 */ /* 0x000fe20003800000 */
[----:B------:R-:W-:-:S11]  /*1f30*/  IADD3 R2, R0, -0x1, RZ ;  /* 0xffffffff00027810 */ /* 0x000fd60007ffe0ff */
[----:B------:R-:W-:Y:S05]  /*1f40*/  @P0 BRA `(.L_x_593) ;  /* 0x0000006000000947 */ /* 0x000fea0003800000 */
[----:B------:R-:W-:Y:S01]  /*1f50*/  ISETP.NE.AND P0, PT, R6, 0x1, PT ;  /* 0x000000010600780c */ /* 0x000fe20003f05270 */
[----:B------:R-:W-:-:S12]  /*1f60*/  IMAD.MOV R0, RZ, RZ, -R0 ;  /* 0x000000ffff007224 */ /* 0x000fd800078e0a00 */
[----:B------:R-:W-:-:S05]  /*1f70*/  @P0 IMAD.HI.U32 R2, R0, c[0x0][0x330], RZ ;  /* 0x0000cc0000020a27 */ /* 0x000fca00078e00ff */
[----:B------:R-:W-:-:S04]  /*1f80*/  @P0 SHF.R.U32.HI R0, RZ, c[0x0][0x334], R2 ;  /* 0x0000cd00ff000a19 */ /* 0x000fc80000011602 */
[----:B------:R-:W-:Y:S01]  /*1f90*/  LOP3.LUT R2, RZ, R0, RZ, 0x33, !PT ;  /* 0x00000000ff027212 */ /* 0x000fe200078e33ff */
[----:B------:R-:W-:Y:S05]  /*1fa0*/  BRA `(.L_x_594) ;  /* 0x0000003000007947 */ /* 0x000fea0003800000 */
.L_x_593:
[----:B------:R-:W-:-:S13]  /*1fb0*/  ISETP.NE.AND P0, PT, R6, 0x1, PT ;  /* 0x000000010600780c */ /* 0x000fda0003f05270 */
[----:B------:R-:W-:-:S05]  /*1fc0*/  @P0 IMAD.HI.U32 R0, R2, c[0x0][0x330], RZ ;  /* 0x0000cc0002000a27 */ /* 0x000fca00078e00ff */
[----:B------:R-:W-:Y:S02]  /*1fd0*/  @P0 SHF.R.U32.HI R2, RZ, c[0x0][0x334], R0 ;  /* 0x0000cd00ff020a19 */ /* 0x000fe40000011600 */
.L_x_594:
[----:B------:R-:W-:Y:S05]  /*1fe0*/  BSYNC B0 ;  /* 0x0000000000007941 */ /* 0x000fea0003800000 */
.L_x_592:
[----:B------:R-:W-:-:S05]  /*1ff0*/  IMAD R2, R2, R6, c[0x0][0x32c] ;  /* 0x0000cb0002027624 */ /* 0x000fca00078e0206 */
[----:B------:R-:W-:-:S04]  /*2000*/  IMNMX R3, R3, R2, PT ;  /* 0x0000000203037217 */ /* 0x000fc80003800200 */
.L_x_591:
[----:B------:R-:W-:Y:S01]  /*2010*/  IADD3 R3, R3, 0x4f, RZ ;  /* 0x0000004f03037810 */ /* 0x000fe20007ffe0ff */
[----:B------:R-:W-:Y:S01]  /*2020*/  @P4 IMAD.HI.U32 R4, R16, c[0x0][0x2c8], RZ ;  /* 0x0000b20010044a27 */ /* 0x000fe200078e00ff */
[----:B------:R-:W-:-:S03]  /*2030*/  IADD3 R2, R248, 0x4f, RZ ;  /* 0x0000004ff8027810 */ /* 0x000fc60007ffe0ff */
[----:B------:R-:W-:-:S04]  /*2040*/  IMAD.HI R5, R3, 0x66666667, RZ ;  /* 0x6666666703057827 */ /* 0x000fc800078e02ff */
[----:B------:R-:W-:-:S04]  /*2050*/  IMAD.HI R2, R2, 0x66666667, RZ ;  /* 0x6666666702027827 */ /* 0x000fc800078e02ff */
[----:B------:R-:W-:Y:S01]  /*2060*/  IMAD.MOV.U32 R0, RZ, RZ, R16 ;  /* 0x000000ffff007224 */ /* 0x000fe200078e0010 */
[----:B------:R-:W-:Y:S01]  /*2070*/  @P4 SHF.R.U32.HI R0, RZ, c[0x0][0x2cc], R4 ;  /* 0x0000b300ff004a19 */ /* 0x000fe20000011604 */
[----:B------:R-:W-:Y:S01]  /*2080*/  IMAD.IADD R252, R248, 0x1, -R246 ;  /* 0x00000001f8fc7824 */ /* 0x000fe200078e0af6 */
[----:B------:R-:W-:Y:S02]  /*2090*/  SHF.R.U32.HI R4, RZ, 0x1f, R5 ;  /* 0x0000001fff047819 */ /* 0x000fe40000011605 */
[----:B------:R-:W-:Y:S01]  /*20a0*/  SHF.R.U32.HI R3, RZ, 0x1f, R2 ;  /* 0x0000001fff037819 */ /* 0x000fe20000011602 */
[----:B------:R-:W-:Y:S01]  /*20b0*/  IMAD.IADD R0, R252, 0x1, R0 ;  /* 0x00000001fc007824 */ /* 0x000fe200078e0200 */
[----:B------:R-:W-:Y:S02]  /*20c0*/  LEA.HI.SX32 R4, R5, R4, 0x1b ;  /* 0x0000000405047211 */ /* 0x000fe400078fdaff */
[----:B------:R-:W-:Y:S02]  /*20d0*/  LEA.HI.SX32 R3, R2, R3, 0x1b ;  /* 0x0000000302037211 */ /* 0x000fe400078fdaff */
[----:B------:R-:W-:-:S02]  /*20e0*/  IADD3 R2, R0, -c[0x0][0x324], RZ ;  /* 0x8000c90000027a10 */ /* 0x000fc40007ffe0ff */
[----:B------:R-:W-:Y:S01]  /*20f0*/  IMNMX R9, R3, R4, PT ;  /* 0x0000000403097217 */ /* 0x000fe20003800200 */
[----:B------:R-:W-:Y:S05]  /*2100*/  @!P1 BRA `(.L_x_595) ;  /* 0x000000f000009947 */ /* 0x000fea0003800000 */
[----:B------:R-:W-:Y:S01]  /*2110*/  ISETP.GT.AND P0, PT, R0, -0x1, PT ;  /* 0xffffffff0000780c */ /* 0x000fe20003f04270 */
[----:B------:R-:W-:-:S12]  /*2120*/  BSSY B0, `(.L_x_596) ;  /* 0x000000b000007945 */ /* 0x000fd80003800000 */
[----:B------:R-:W-:Y:S05]  /*2130*/  @P0 BRA `(.L_x_597) ;  /* 0x0000006000000947 */ /* 0x000fea0003800000 */
[----:B------:R-:W-:Y:S02]  /*2140*/  ISETP.NE.AND P0, PT, R6, 0x1, PT ;  /* 0x000000010600780c */ /* 0x000fe40003f05270 */
[----:B------:R-:W-:-:S11]  /*2150*/  LOP3.LUT R0, RZ, R0, RZ, 0x33, !PT ;  /* 0x00000000ff007212 */ /* 0x000fd600078e33ff */
[----:B------:R-:W-:-:S05]  /*2160*/  @P0 IMAD.HI.U32 R3, R0, c[0x0][0x330], RZ ;  /* 0x0000cc0000030a27 */ /* 0x000fca00078e00ff */
[----:B------:R-:W-:-:S04]  /*2170*/  @P0 SHF.R.U32.HI R0, RZ, c[0x0][0x334], R3 ;  /* 0x0000cd00ff000a19 */ /* 0x000fc80000011603 */
[----:B------:R-:W-:Y:S01]  /*2180*/  LOP3.LUT R0, RZ, R0, RZ, 0x33, !PT ;  /* 0x00000000ff007212 */ /* 0x000fe200078e33ff */
[----:B------:R-:W-:Y:S05]  /*2190*/  BRA `(.L_x_598) ;  /* 0x0000003000007947 */ /* 0x000fea0003800000 */
.L_x_597:
[----:B------:R-:W-:-:S13]  /*21a0*/  ISETP.NE.AND P0, PT, R6, 0x1, PT ;  /* 0x000000010600780c */ /* 0x000fda0003f05270 */
[----:B------:R-:W-:-:S05]  /*21b0*/  @P0 IMAD.HI.U32 R3, R0, c[0x0][0x330], RZ ;  /* 0x0000cc0000030a27 */ /* 0x000fca00078e00ff */
[----:B------:R-:W-:Y:S02]  /*21c0*/  @P0 SHF.R.U32.HI R0, RZ, c[0x0][0x334], R3 ;  /* 0x0000cd00ff000a19 */ /* 0x000fe40000011603 */
.L_x_598:
[----:B------:R-:W-:Y:S05]  /*21d0*/  BSYNC B0 ;  /* 0x0000000000007941 */ /* 0x000fea0003800000 */
.L_x_596:
[----:B------:R-:W-:-:S05]  /*21e0*/  IMAD R0, R0, c[0x0][0x32c], RZ ;  /* 0x0000cb0000007a24 */ /* 0x000fca00078e02ff */
[----:B------:R-:W-:-:S04]  /*21f0*/  IMNMX R2, R2, R0, !PT ;  /* 0x0000000002027217 */ /* 0x000fc80007800200 */
.L_x_595:
[----:B------:R-:W2:Y:S01]  /*2200*/  LDL R15, [R1+0x58] ;  /* 0x00005800010f7983 */ /* 0x000ea20000100800 */
[----:B------:R-:W-:Y:S01]  /*2210*/  IMAD.HI R2, R2, 0x66666667, RZ ;  /* 0x6666666702027827 */ /* 0x000fe200078e02ff */
[----:B------:R-:W-:Y:S04]  /*2220*/  BSSY B0, `(.L_x_599) ;  /* 0x000002e000007945 */ /* 0x000fe80003800000 */
[----:B------:R-:W-:-:S04]  /*2230*/  SHF.R.U32.HI R0, RZ, 0x1f, R2 ;  /* 0x0000001fff007819 */ /* 0x000fc80000011602 */
[----:B------:R-:W-:-:S04]  /*2240*/  LEA.HI.SX32 R2, R2, R0, 0x1b ;  /* 0x0000000002027211 */ /* 0x000fc800078fdaff */
[----:B------:R-:W-:Y:S01]  /*2250*/  IMNMX R6, RZ, R2, !PT ;  /* 0x00000002ff067217 */ /* 0x000fe20007800200 */
[----:B------:R-:W-:-:S03]  /*2260*/  IMAD.MOV.U32 R2, RZ, RZ, RZ ;  /* 0x000000ffff027224 */ /* 0x000fc600078e00ff */
[----:B------:R-:W-:Y:S02]  /*2270*/  ISETP.GT.AND P0, PT, R9, R6, PT ;  /* 0x000000060900720c */ /* 0x000fe40003f04270 */
        /* <DEDUP_REMOVED lines=9> */
[----:B------:R-:W-:-:S04]  /*2310*/  ISETP.NE.AND P0, PT, R5, RZ, PT ;  /* 0x000000ff0500720c */ /* 0x000fc80003f05270 */
[----:B------:R-:W-:-:S04]  /*2320*/  SEL R0, R5, c[0x0][0x338], P0 ;  /* 0x0000ce0005007a07 */ /* 0x000fc80000000000 */
[----:B------:R-:W-:Y:S02]  /*2330*/  IABS R3, R0 ;  /* 0x0000000000037213 */ /* 0x000fe40000000000 */
[----:B------:R-:W-:Y:S02]  /*2340*/  IADD3 R7, R0, -0x1, R9 ;  /* 0xffffffff00077810 */ /* 0x000fe40007ffe009 */
[----:B------:R-:W3:Y:S03]  /*2350*/  I2F.RP R2, R3 ;  /* 0x0000000300027306 */ /* 0x000ee60000209400 */
[----:B------:R-:W-:-:S05]  /*2360*/  IMAD.IADD R7, R7, 0x1, -R6 ;  /* 0x0000000107077824 */ /* 0x000fca00078e0a06 */
[----:B------:R-:W-:Y:S01]  /*2370*/  IABS R11, R7 ;  /* 0x00000007000b7213 */ /* 0x000fe20000000000 */
[----:B---3--:R-:W3:Y:S02]  /*2380*/  MUFU.RCP R2, R2 ;  /* 0x0000000200027308 */ /* 0x008ee40000001000 */
[----:B---3--:R-:W-:-:S06]  /*2390*/  IADD3 R2, R2, 0xffffffe, RZ ;  /* 0x0ffffffe02027810 */ /* 0x008fcc0007ffe0ff */
[----:B--2---:R-:W2:Y:S02]  /*23a0*/  F2I.FTZ.U32.TRUNC.NTZ R5, R2 ;  /* 0x0000000200057305 */ /* 0x004ea4000021f000 */
[----:B--2---:R-:W-:-:S04]  /*23b0*/  IMAD.MOV R2, RZ, RZ, -R5 ;  /* 0x000000ffff027224 */ /* 0x004fc800078e0a05 */
        /* <DEDUP_REMOVED lines=20> */
.L_x_600:
[----:B------:R-:W-:Y:S05]  /*2500*/  BSYNC B0 ;  /* 0x0000000000007941 */ /* 0x000fea0003800000 */
.L_x_599:
[----:B------:R-:W-:Y:S01]  /*2510*/  IMAD R3, R17, R2, R6 ;  /* 0x0000000211037224 */ /* 0x000fe200078e0206 */
[----:B------:R-:W-:Y:S01]  /*2520*/  PRMT R0, RZ, 0x7610, R0 ;  /* 0x00007610ff007816 */ /* 0x000fe20000000000 */
[----:B------:R-:W-:Y:S01]  /*2530*/  CS2R R22, SRZ ;  /* 0x0000000000167805 */ /* 0x000fe2000001ff00 */
[----:B------:R-:W-:Y:S01]  /*2540*/  CS2R R24, SRZ ;  /* 0x0000000000187805 */ /* 0x000fe2000001ff00 */
        /* <DEDUP_REMOVED lines=37> */
[----:B---3--:R-:W3:Y:S01]  /*27a0*/  LDL R4, [R1+0x18] ;  /* 0x0000180001047983 */ /* 0x008ee20000100800 */
[----:B------:R-:W-:-:S04]  /*27b0*/  ISETP.NE.U32.AND P0, PT, RZ, c[0x0][0x340], PT ;  /* 0x0000d000ff007a0c */ /* 0x000fc80003f05070 */
[----:B------:R-:W-:-:S13]  /*27c0*/  ISETP.NE.AND.EX P1, PT, RZ, c[0x0][0x344], PT, P0 ;  /* 0x0000d100ff007a0c */ /* 0x000fda0003f25300 */
[----:B------:R-:W-:-:S05]  /*27d0*/  @P1 IMAD.WIDE R2, R14, R13, c[0x0][0x340] ;  /* 0x0000d0000e021625 */ /* 0x000fca00078e020d */
[----:B------:R4:W5:Y:S01]  /*27e0*/  @P1 LDG.E R8, [R2.64] ;  /* 0x0000000602081981 */ /* 0x000962000c1e1900 */
[----:B------:R-:W-:Y:S02]  /*27f0*/  SHF.R.S32.HI R0, RZ, 0x1f, R12 ;  /* 0x0000001fff007819 */ /* 0x000fe4000001140c */
[----:B------:R-:W-:Y:S02]  /*2800*/  LOP3.LUT R15, R15, 0xffff, RZ, 0xc0, !PT ;  /* 0x0000ffff0f0f7812 */ /* 0x000fe400078ec0ff */
[----:B--2---:R-:W-:Y:S01]  /*2810*/  SEL R5, R14, RZ, !P3 ;  /* 0x000000ff0e057207 */ /* 0x004fe20005800000 */
[----:B------:R-:W-:Y:S01]  /*2820*/  IMAD R0, R0, c[0x0][0x178], RZ ;  /* 0x00005e0000007a24 */ /* 0x000fe200078e02ff */
[----:B------:R-:W-:Y:S02]  /*2830*/  ISETP.GE.AND P2, PT, R201, c[0x0][0x198], PT ;  /* 0x00006600c9007a0c */ /* 0x000fe40003f46270 */
[----:B------:R-:W-:Y:S01]  /*2840*/  IADD3 R135, R202, -0x1, RZ ;  /* 0xffffffffca877810 */ /* 0x000fe20007ffe0ff */
[----:B------:R-:W-:-:S02]  /*2850*/  IMAD R0, R12, c[0x0][0x17c], R0 ;  /* 0x00005f000c007a24 */ /* 0x000fc400078e0200 */
[----:B----4-:R-:W-:-:S05]  /*2860*/  IMAD.WIDE.U32 R2, R12, c[0x0][0x178], RZ ;  /* 0x00005e000c027a25 */ /* 0x010fca00078e00ff */
[----:B------:R-:W-:Y:S02]  /*2870*/  IADD3 R3, R3, R0, RZ ;  /* 0x0000000003037210 */ /* 0x000fe40007ffe0ff */
[----:B------:R-:W-:-:S03]  /*2880*/  SHF.R.S32.HI R0, RZ, 0x1f, R14 ;  /* 0x0000001fff007819 */ /* 0x000fc6000001140e */
[----:B------:R-:W-:Y:S01]  /*2890*/  IMAD.WIDE.U32 R2, R15, c[0x0][0x1b8], R2 ;  /* 0x00006e000f027a25 */ /* 0x000fe200078e0002 */
[----:B------:R-:W-:-:S03]  /*28a0*/  SEL R6, R0, RZ, !P3 ;  /* 0x000000ff00067207 */ /* 0x000fc60005800000 */
[----:B------:R-:W-:Y:S02]  /*28b0*/  IMAD R3, R15, c[0x0][0x1bc], R3 ;  /* 0x00006f000f037a24 */ /* 0x000fe400078e0203 */
[----:B------:R-:W-:Y:S02]  /*28c0*/  IMAD R6, R6, c[0x0][0x1c0], RZ ;  /* 0x0000700006067a24 */ /* 0x000fe400078e02ff */
[----:B------:R-:W-:-:S04]  /*28d0*/  IMAD.WIDE.U32 R2, R5, c[0x0][0x1c0], R2 ;  /* 0x0000700005027a25 */ /* 0x000fc800078e0002 */
[----:B------:R-:W-:-:S05]  /*28e0*/  IMAD R6, R5, c[0x0][0x1c4], R6 ;  /* 0x0000710005067a24 */ /* 0x000fca00078e0206 */
[----:B------:R-:W-:Y:S02]  /*28f0*/  IADD3 R3, R3, R6, RZ ;  /* 0x0000000603037210 */ /* 0x000fe40007ffe0ff */
[----:B---3--:R-:W-:-:S04]  /*2900*/  IADD3 R4, R4, R16, RZ ;  /* 0x0000001004047210 */ /* 0x008fc80007ffe0ff */
[----:B------:R-:W-:Y:S01]  /*2910*/  MOV R0, R4 ;  /* 0x0000000400007202 */ /* 0x000fe20000000f00 */
[----:B------:R-:W-:-:S05]  /*2920*/  @P4 IMAD.HI.U32 R7, R4, c[0x0][0x2c8], RZ ;  /* 0x0000b20004074a27 */ /* 0x000fca00078e00ff */
[----:B------:R-:W-:-:S04]  /*2930*/  @P4 SHF.R.U32.HI R0, RZ, c[0x0][0x2cc], R7 ;  /* 0x0000b300ff004a19 */ /* 0x000fc80000011607 */
[--C-:B------:R-:W-:Y:S01]  /*2940*/  SHF.R.S32.HI R7, RZ, 0x1f, R0.reuse ;  /* 0x0000001fff077819 */ /* 0x100fe20000011400 */
[----:B------:R-:W-:Y:S02]  /*2950*/  IMAD.MOV R5, RZ, RZ, -R0 ;  /* 0x000000ffff057224 */ /* 0x000fe400078e0a00 */
[----:B------:R-:W-:-:S04]  /*2960*/  IMAD.WIDE.U32 R2, R0, c[0x0][0x1b0], R2 ;  /* 0x00006c0000027a25 */ /* 0x000fc800078e0002 */
[----:B------:R-:W-:Y:S02]  /*2970*/  IMAD R4, R5, c[0x0][0x2c4], R4 ;  /* 0x0000b10005047a24 */ /* 0x000fe400078e0204 */
[----:B------:R-:W-:Y:S01]  /*2980*/  IMAD R5, R7, c[0x0][0x1b0], RZ ;  /* 0x00006c0007057a24 */ /* 0x000fe200078e02ff */
[----:B------:R-:W-:-:S03]  /*2990*/  @!P1 MOV R8, R14 ;  /* 0x0000000e00089202 */ /* 0x000fc60000000f00 */
[----:B------:R-:W-:Y:S01]  /*29a0*/  IMAD R6, R0, c[0x0][0x1b4], R5 ;  /* 0x00006d0000067a24 */ /* 0x000fe200078e0205 */
[----:B------:R-:W-:-:S03]  /*29b0*/  SHF.R.S32.HI R5, RZ, 0x1f, R4 ;  /* 0x0000001fff057819 */ /* 0x000fc60000011404 */
        /* <DEDUP_REMOVED lines=8> */
[----:B------:R2:W3:Y:S02]  /*2a40*/  SHFL.IDX PT, R7, R5, RZ, 0x181f ;  /* 0x00181fff05077589 */ /* 0x0004e400000e0000 */
.L_x_809:
[----:B------:R-:W-:Y:S05]  /*2a50*/  BRA.DIV ~URZ, `(.L_x_603) ;  /* 0x0001a7427f007947 */ /* 0x000fea000b800000 */
[----:B------:R4:W1:Y:S02]  /*2a60*/  SHFL.IDX PT, R2, R6, RZ, 0x181f ;  /* 0x00181fff06027589 */ /* 0x00086400000e0000 */
.L_x_810:
[----:B--2---:R-:W2:Y:S04]  /*2a70*/  LDL R3, [R1+0x48] ;  /* 0x0000480001037983 */ /* 0x004ea80000100800 */
[----:B------:R-:W4:Y:S02]  /*2a80*/  S2R R4, SR_TID.X ;  /* 0x0000000000047919 */ /* 0x000f240000002100 */
[----:B----4-:R-:W-:-:S04]  /*2a90*/  SHF.R.S32.HI R0, RZ, 0x1f, R4 ;  /* 0x0000001fff007819 */ /* 0x010fc80000011404 */
[----:B------:R-:W-:-:S04]  /*2aa0*/  LEA.HI R0, R0, R4, RZ, 0x3 ;  /* 0x0000000400007211 */ /* 0x000fc800078f18ff */
[----:B------:R-:W-:Y:S01]  /*2ab0*/  SHF.R.S32.HI R0, RZ, 0x3, R0 ;  /* 0x00000003ff007819 */ /* 0x000fe20000011400 */
[----:B------:R-:W-:Y:S01]  /*2ac0*/  IMAD R4, R246, c[0x0][0x2c4], RZ ;  /* 0x0000b100f6047a24 */ /* 0x000fe200078e02ff */
[----:B------:R-:W-:Y:S03]  /*2ad0*/  BSSY B0, `(.L_x_604) ;  /* 0x000000b000007945 */ /* 0x000fe60003800000 */
[----:B--2---:R-:W-:-:S05]  /*2ae0*/  IMAD.IADD R0, R0, 0x1, R3 ;  /* 0x0000000100007824 */ /* 0x004fca00078e0203 */
        /* <DEDUP_REMOVED lines=9> */
.L_x_605:
[----:B------:R-:W-:Y:S05]  /*2b80*/  BSYNC B0 ;  /* 0x0000000000007941 */ /* 0x000fea0003800000 */
.L_x_604:
[----:B------:R-:W-:Y:S05]  /*2b90*/  BRA.DIV ~URZ, `(.L_x_606) ;  /* 0x0001a6727f007947 */ /* 0x000fea000b800000 */
[----:B---3--:R2:W3:Y:S04]  /*2ba0*/  SHFL.IDX PT, R7, R5, 0x1, 0x181f ;  /* 0x00381f0005077f89 */ /* 0x0084e800000e0000 */
[----:B-1----:R2:W1:Y:S02]  /*2bb0*/  SHFL.IDX PT, R2, R6, 0x1, 0x181f ;  /* 0x00381f0006027f89 */ /* 0x00246400000e0000 */
.L_x_811:
        /* <DEDUP_REMOVED lines=11> */
.L_x_608:
[----:B------:R-:W-:Y:S05]  /*2c70*/  BSYNC B0 ;  /* 0x0000000000007941 */ /* 0x000fea0003800000 */
.L_x_607:
[----:B------:R-:W-:Y:S05]  /*2c80*/  BRA.DIV ~URZ, `(.L_x_609) ;  /* 0x0001a6527f007947 */ /* 0x000fea000b800000 */
[----:B---3--:R3:W4:Y:S02]  /*2c90*/  SHFL.IDX PT, R7, R5, 0x2, 0x181f ;  /* 0x00581f0005077f89 */ /* 0x00872400000e0000 */
.L_x_812:
[----:B------:R-:W-:Y:S05]  /*2ca0*/  BRA.DIV ~URZ, `(.L_x_610) ;  /* 0x0001a6a27f007947 */ /* 0x000fea000b800000 */
[----:B-1----:R1:W2:Y:S02]  /*2cb0*/  SHFL.IDX PT, R2, R6, 0x2, 0x181f ;  /* 0x00581f0006027f89 */ /* 0x0022a400000e0000 */
.L_x_813:
        /* <DEDUP_REMOVED lines=11> */
.L_x_612:
[----:B------:R-:W-:Y:S05]  /*2d70*/  BSYNC B0 ;  /* 0x0000000000007941 */ /* 0x000fea0003800000 */
.L_x_611:
[----:B------:R-:W-:Y:S05]  /*2d80*/  BRA.DIV ~URZ, `(.L_x_613) ;  /* 0x0001a6327f007947 */ /* 0x000fea000b800000 */
[----:B----4-:R4:W1:Y:S04]  /*2d90*/  SHFL.IDX PT, R7, R5, 0x3, 0x181f ;  /* 0x00781f0005077f89 */ /* 0x01086800000e0000 */
[----:B--2---:R4:W2:Y:S02]  /*2da0*/  SHFL.IDX PT, R2, R6, 0x3, 0x181f ;  /* 0x00781f0006027f89 */ /* 0x0048a400000e0000 */
.L_x_814:
        /* <DEDUP_REMOVED lines=11> */
.L_x_615:
[----:B------:R-:W-:Y:S05]  /*2e60*/  BSYNC B0 ;  /* 0x0000000000007941 */ /* 0x000fea0003800000 */
.L_x_614:
[----:B------:R-:W-:Y:S05]  /*2e70*/  BRA.DIV ~URZ, `(.L_x_616) ;  /* 0x0001a6127f007947 */ /* 0x000fea000b800000 */
[----:B-1----:R1:W3:Y:S02]  /*2e80*/  SHFL.IDX PT, R7, R5, 0x4, 0x181f ;  /* 0x00981f0005077f89 */ /* 0x0022e400000e0000 */
.L_x_815:
[----:B------:R-:W-:Y:S05]  /*2e90*/  BRA.DIV ~URZ, `(.L_x_617) ;  /* 0x0001a6627f007947 */ /* 0x000fea000b800000 */
[----:B--2---:R2:W1:Y:S02]  /*2ea0*/  SHFL.IDX PT, R2, R6, 0x4, 0x181f ;  /* 0x00981f0006027f89 */ /* 0x00446400000e0000 */
.L_x_816:
        /* <DEDUP_REMOVED lines=11> */
.L_x_619:
[----:B------:R-:W-:Y:S05]  /*2f60*/  BSYNC B0 ;  /* 0x0000000000007941 */ /* 0x000fea0003800000 */
.L_x_618:
[----:B------:R-:W-:Y:S05]  /*2f70*/  BRA.DIV ~URZ, `(.L_x_620) ;  /* 0x0001a5f27f007947 */ /* 0x000fea000b800000 */
[----:B---3--:R3:W2:Y:S04]  /*2f80*/  SHFL.IDX PT, R7, R5, 0x5, 0x181f ;  /* 0x00b81f0005077f89 */ /* 0x0086a800000e0000 */
[----:B-1----:R3:W1:Y:S02]  /*2f90*/  SHFL.IDX PT, R2, R6, 0x5, 0x181f ;  /* 0x00b81f0006027f89 */ /* 0x00266400000e0000 */
.L_x_817:
        /* <DEDUP_REMOVED lines=11> */
.L_x_622:
[----:B------:R-:W-:Y:S05]  /*3050*/  BSYNC B0 ;  /* 0x0000000000007941 */ /* 0x000fea0003800000 */
.L_x_621:
[----:B------:R-:W-:Y:S05]  /*3060*/  BRA.DIV ~URZ, `(.L_x_623) ;  /* 0x0001a5d27f007947 */ /* 0x000fea000b800000 */
[----:B--2---:R2:W3:Y:S02]  /*3070*/  SHFL.IDX PT, R7, R5, 0x6, 0x181f ;  /* 0x00d81f0005077f89 */ /* 0x0044e400000e0000 */
.L_x_818:
[----:B------:R-:W-:Y:S05]  /*3080*/  BRA.DIV ~URZ, `(.L_x_624) ;  /* 0x0001a6227f007947 */ /* 0x000fea000b800000 */
[----:B-1----:R1:W2:Y:S02]  /*3090*/  SHFL.IDX PT, R2, R6, 0x6, 0x181f ;  /* 0x00d81f0006027f89 */ /* 0x0022a400000e0000 */
.L_x_819:
        /* <DEDUP_REMOVED lines=11> */
.L_x_626:
[----:B------:R-:W-:Y:S05]  /*3150*/  BSYNC B0 ;  /* 0x0000000000007941 */ /* 0x000fea0003800000 */
.L_x_625:
[----:B------:R-:W-:Y:S05]  /*3160*/  BRA.DIV ~URZ, `(.L_x_627) ;  /* 0x0001a5b27f007947 */ /* 0x000fea000b800000 */
[----:B--234-:R-:W2:Y:S04]  /*3170*/  SHFL.IDX PT, R5, R5, 0x7, 0x181f ;  /* 0x00f81f0005057f89 */ /* 0x01cea800000e0000 */
[----:B------:R3:W4:Y:S02]  /*3180*/  SHFL.IDX PT, R2, R6, 0x7, 0x181f ;  /* 0x00f81f0006027f89 */ /* 0x00072400000e0000 */
.L_x_820:
[----:B------:R-:W-:Y:S01]  /*3190*/  IADD3 R0, R0, 0x70, RZ ;  /* 0x0000007000007810 */ /* 0x000fe20007ffe0ff */
        /* <DEDUP_REMOVED lines=10> */
[----:B------:R1:W-:Y:S04]  /*3240*/  STL [R1+0x40], R146 ;  /* 0x0000409201007387 */ /* 0x0003e80000100800 */
[----:B------:R-:W-:Y:S01]  /*3250*/  @!PT LDS RZ, [RZ] ;  /* 0x00000000fffff984 */ /* 0x000fe20000000800 */
[----:B------:R-:W-:Y:S01]  /*3260*/  @!PT LDS RZ, [RZ] ;  /* 0x00000000fffff984 */ /* 0x000fe20000000800 */
[----:B------:R-:W-:Y:S01]  /*3270*/  @!PT LDS RZ, [RZ] ;  /* 0x00000000fffff984 */ /* 0x000fe20000000800 */
[----:B------:R1:W-:Y:S04]  /*3280*/  @!P0 LDGSTS.E.BYPASS.LTC128B.128 [R203+0x8900], [R2.64], !P2 ;  /* 0x0890000002cb8fae */ /* 0x0003e8000d101d46 */
[----:B------:R-:W0:Y:S01]  /*3290*/  LDGDEPBAR ;  /* 0x00000000000079af */ /* 0x000e220000000000 */
[----:B------:R-:W-:Y:S02]  /*32a0*/  WARPSYNC 0xffffffff ;  /* 0xffffffff00007948 */ /* 0x000fe40003800000 */
[----:B------:R-:W2:Y:S04]  /*32b0*/  LDL R147, [R1+0x18] ;  /* 0x0000180001937983 */ /* 0x000ea80000100800 */
[----:B------:R-:W4:Y:S01]  /*32c0*/  LDL R153, [R1+0x20] ;  /* 0x0000200001997983 */ /* 0x000f220000100800 */
[----:B-1-3--:R-:W-:-:S02]  /*32d0*/  MOV R6, 0x50 ;  /* 0x0000005000067802 */ /* 0x00afc40000000f00 */
[----:B------:R-:W-:-:S03]  /*32e0*/  MOV R0, c[0x0][0x2b8] ;  /* 0x0000ae0000007a02 */ /* 0x000fc60000000f00 */
[----:B------:R-:W-:Y:S01]  /*32f0*/  IMAD R105, R202, R6, -0x50 ;  /* 0xffffffb0ca697424 */ /* 0x000fe200078e0206 */
[----:B------:R-:W-:Y:S02]  /*3300*/  ISETP.NE.AND P6, PT, R0, 0x1, PT ;  /* 0x000000010000780c */ /* 0x000fe40003fc5270 */
[----:B------:R-:W-:Y:S01]  /*3310*/  MOV R212, RZ ;  /* 0x000000ff00d47202 */ /* 0x000fe20000000f00 */
[----:B------:R-:W-:Y:S01]  /*3320*/  BAR.SYNC.DEFER_BLOCKING 0x0 ;  /* 0x0000000000007b1d */ /* 0x000fe20000010000 */
[----:B--2---:R-:W-:-:S04]  /*3330*/  IADD3 R2, R147, R105, RZ ;  /* 0x0000006993027210 */ /* 0x004fc80007ffe0ff */
[C---:B------:R-:W-:Y:S02]  /*3340*/  ISETP.GE.AND P0, PT, R2.reuse, R248, PT ;  /* 0x000000f80200720c */ /* 0x040fe40003f06270 */
[----:B----4-:R-:W-:Y:S02]  /*3350*/  IADD3 R2, R2, R153, RZ ;  /* 0x0000009902027210 */ /* 0x010fe40007ffe0ff */
[----:B------:R-:W-:-:S03]  /*3360*/  ISETP.GT.OR P0, PT, R147, 0x4f, P0 ;  /* 0x0000004f9300780c */ /* 0x000fc60000704670 */
[----:B------:R-:W-:Y:S01]  /*3370*/  @P6 IMAD.HI.U32 R3, R2, c[0x0][0x2bc], RZ ;  /* 0x0000af0002036a27 */ /* 0x000fe200078e00ff */
[----:B------:R-:W-:-:S04]  /*3380*/  MOV R0, R2 ;  /* 0x0000000200007202 */ /* 0x000fc80000000f00 */
[----:B------:R-:W-:-:S05]  /*3390*/  @P6 SHF.R.U32.HI R0, RZ, c[0x0][0x2c0], R3 ;  /* 0x0000b000ff006a19 */ /* 0x000fca0000011603 */
[----:B------:R-:W-:-:S04]  /*33a0*/  @!P0 IADD3 R3, P1, R0, R150, RZ ;  /* 0x0000009600038210 */ /* 0x000fc80007f3e0ff */
[----:B------:R-:W-:Y:S02]  /*33b0*/  @!P0 LEA.HI.X.SX32 R5, R0, R146, 0x1, P1 ;  /* 0x0000009200058211 */ /* 0x000fe400008f0eff */
[----:B------:R-:W-:-:S04]  /*33c0*/  @!P0 LEA R4, P1, R3, c[0x0][0x2a0], 0x2 ;  /* 0x0000a80003048a11 */ /* 0x000fc800078210ff */
[----:B------:R-:W-:-:S05]  /*33d0*/  @!P0 LEA.HI.X R5, R3, c[0x0][0x2a4], R5, 0x2, P1 ;  /* 0x0000a90003058a11 */ /* 0x000fca00008f1405 */
[----:B------:R1:W2:Y:S01]  /*33e0*/  @!P0 LDG.E R212, [R4.64] ;  /* 0x0000000604d48981 */ /* 0x0002a2000c1e1900 */
[----:B------:R-:W-:-:S05]  /*33f0*/  IADD3 R0, -R0, RZ, RZ ;  /* 0x000000ff00007210 */ /* 0x000fca0007ffe1ff */
[----:B------:R-:W-:-:S05]  /*3400*/  IMAD R214, R0, c[0x0][0x2b8], R2 ;  /* 0x0000ae0000d67a24 */ /* 0x000fca00078e0202 */
[----:B------:R-:W-:Y:S01]  /*3410*/  SHF.R.S32.HI R8, RZ, 0x1f, R214 ;  /* 0x0000001fff087819 */ /* 0x000fe200000114d6 */
[----:B------:R-:W3:Y:S04]  /*3420*/  S2R R10, SR_TID.X ;  /* 0x00000000000a7919 */ /* 0x000ee80000002100 */
[----:B------:R-:W-:Y:S02]  /*3430*/  IMAD R0, R8, c[0x0][0x1e0], RZ ;  /* 0x0000780008007a24 */ /* 0x000fe400078e02ff */
[----:B------:R-:W-:-:S04]  /*3440*/  IMAD.WIDE.U32 R2, R214, c[0x0][0x1e0], RZ ;  /* 0x00007800d6027a25 */ /* 0x000fc800078e00ff */
[----:B------:R-:W-:-:S05]  /*3450*/  IMAD R0, R214, c[0x0][0x1e4], R0 ;  /* 0x00007900d6007a24 */ /* 0x000fca00078e0200 */
[----:B------:R-:W-:Y:S01]  /*3460*/  IADD3 R3, R3, R0, RZ ;  /* 0x0000000003037210 */ /* 0x000fe20007ffe0ff */
[----:B------:R-:W-:-:S04]  /*3470*/  IMAD.WIDE.U32 R144, R15, c[0x0][0x1e8], RZ ;  /* 0x00007a000f907a25 */ /* 0x000fc800078e00ff */
[----:B------:R-:W-:Y:S01]  /*3480*/  IMAD R139, R15, c[0x0][0x1ec], R145 ;  /* 0x00007b000f8b7a24 */ /* 0x000fe200078e0291 */
[----:B---3--:R-:W-:Y:S01]  /*3490*/  SHF.R.S32.HI R9, RZ, 0x1f, R10 ;  /* 0x0000001fff097819 */ /* 0x008fe2000001140a */
[----:B-1----:R-:W-:-:S03]  /*34a0*/  IMAD R4, R202, -0x50, R6 ;  /* 0xffffffb0ca047824 */ /* 0x002fc600078e0206 */
[----:B------:R-:W-:Y:S02]  /*34b0*/  LEA.HI R9, R9, R10, RZ, 0x3 ;  /* 0x0000000a09097211 */ /* 0x000fe400078f18ff */
[----:B------:R-:W-:Y:S02]  /*34c0*/  IADD3 R104, R248, R4, RZ ;  /* 0x00000004f8687210 */ /* 0x000fe40007ffe0ff */
[----:B------:R-:W-:-:S04]  /*34d0*/  SHF.R.S32.HI R9, RZ, 0x3, R9 ;  /* 0x00000003ff097819 */ /* 0x000fc80000011409 */
[----:B------:R-:W-:Y:S02]  /*34e0*/  IADD3 R5, -R9, R104, RZ ;  /* 0x0000006809057210 */ /* 0x000fe40007ffe1ff */
[----:B------:R-:W-:Y:S02]  /*34f0*/  ISETP.GE.AND P3, PT, R201, c[0x0][0x1d4], PT ;  /* 0x00007500c9007a0c */ /* 0x000fe40003f66270 */
[----:B------:R-:W-:Y:S01]  /*3500*/  ISETP.GE.AND P2, PT, R5, 0x11, PT ;  /* 0x000000110500780c */ /* 0x000fe20003f46270 */
[----:B------:R-:W-:Y:S01]  /*3510*/  IMAD.WIDE.U32 R18, R15, c[0x0][0x210], RZ ;  /* 0x000084000f127a25 */ /* 0x000fe200078e00ff */
[----:B------:R-:W-:Y:S04]  /*3520*/  STL.64 [R1+0x28], R144 ;  /* 0x0000289001007387 */ /* 0x000fe80000100a00 */
[----:B------:R-:W-:Y:S04]  /*3530*/  STL [R1+0x24], R139 ;  /* 0x0000248b01007387 */ /* 0x000fe80000100800 */
[----:B------:R-:W-:Y:S01]  /*3540*/  STL.64 [R1+0x38], R18 ;  /* 0x0000381201007387 */ /* 0x000fe20000100a00 */
[----:B------:R-:W-:-:S02]  /*3550*/  SHF.L.U32 R138, R201, 0x1, RZ ;  /* 0x00000001c98a7819 */ /* 0x000fc400000006ff */
[----:B--2---:R-:W-:Y:S01]  /*3560*/  SHF.R.S32.HI R13, RZ, 0x1f, R212 ;  /* 0x0000001fff0d7819 */ /* 0x004fe200000114d4 */
[----:B------:R-:W-:-:S04]  /*3570*/  IMAD.WIDE.U32 R2, R212, c[0x0][0x1f0], R2 ;  /* 0x00007c00d4027a25 */ /* 0x000fc800078e0002 */
[----:B------:R-:W-:Y:S01]  /*3580*/  IMAD R0, R13, c[0x0][0x1f0], RZ ;  /* 0x00007c000d007a24 */ /* 0x000fe200078e02ff */
[----:B------:R-:W-:-:S03]  /*3590*/  IADD3 R2, P0, R2, R144, RZ ;  /* 0x0000009002027210 */ /* 0x000fc60007f1e0ff */
[----:B------:R-:W-:-:S05]  /*35a0*/  IMAD R0, R212, c[0x0][0x1f4], R0 ;  /* 0x00007d00d4007a24 */ /* 0x000fca00078e0200 */
[----:B------:R-:W-:Y:S02]  /*35b0*/  IADD3.X R3, R139, R3, R0, P0, !PT ;  /* 0x000000038b037210 */ /* 0x000fe400007fe400 */
[----:B------:R-:W-:-:S04]  /*35c0*/  LEA R0, P0, R2, c[0x0][0x1c8], 0x1 ;  /* 0x0000720002007a11 */ /* 0x000fc800078008ff */
[----:B------:R-:W-:Y:S02]  /*35d0*/  LEA.HI.X R7, R2, c[0x0][0x1cc], R3, 0x1, P0 ;  /* 0x0000730002077a11 */ /* 0x000fe400000f0c03 */
[----:B------:R-:W1:Y:S04]  /*35e0*/  SHFL.IDX PT, R2, R0, RZ, 0x181f ;  /* 0x00181fff00027589 */ /* 0x000e6800000e0000 */
[----:B------:R-:W2:Y:S01]  /*35f0*/  SHFL.IDX PT, R3, R7, RZ, 0x181f ;  /* 0x00181fff07037589 */ /* 0x000ea200000e0000 */
[----:B------:R-:W-:-:S03]  /*3600*/  ISETP.GE.AND P0, PT, R5, 0x1, PT ;  /* 0x000000010500780c */ /* 0x000fc60003f06270 */
[----:B------:R-:W3:Y:S04]  /*3610*/  SHFL.IDX PT, R6, R0, 0x1, 0x181f ;  /* 0x00381f0000067f89 */ /* 0x000ee800000e0000 */
[----:B------:R-:W4:Y:S04]  /*3620*/  SHFL.IDX PT, R10, R7, 0x1, 0x181f ;  /* 0x00381f00070a7f89 */ /* 0x000f2800000e0000 */
[----:B------:R-:W5:Y:S04]  /*3630*/  SHFL.IDX PT, R9, R0, 0x2, 0x181f ;  /* 0x00581f0000097f89 */ /* 0x000f6800000e0000 */
[----:B------:R-:W3:Y:S01]  /*3640*/  SHFL.IDX PT, R11, R7, 0x2, 0x181f ;  /* 0x00581f00070b7f89 */ /* 0x000ee200000e0000 */
[----:B-1----:R-:W-:-:S04]  /*3650*/  @P0 LEA R2, P1, R201, R2, 0x1 ;  /* 0x00000002c9020211 */ /* 0x002fc800078208ff */
[----:B--2---:R-:W-:Y:S02]  /*3660*/  @P0 LEA.HI.X R3, R201, R3, R16, 0x1, P1 ;  /* 0x00000003c9030211 */ /* 0x004fe400008f0c10 */
[----:B------:R-:W-:Y:S01]  /*3670*/  ISETP.GE.AND P1, PT, R5, 0x21, PT ;  /* 0x000000210500780c */ /* 0x000fe20003f26270 */
[----:B------:R-:W1:Y:S04]  /*3680*/  SHFL.IDX PT, R12, R0, 0x3, 0x181f ;  /* 0x00781f00000c7f89 */ /* 0x000e6800000e0000 */
[----:B------:R3:W-:Y:S04]  /*3690*/  @P0 LDGSTS.E.BYPASS.LTC128B.128 [R203+0x2900], [R2.64], !P3 ;  /* 0x0290000002cb0fae */ /* 0x0007e8000d901d46 */
[----:B------:R-:W2:Y:S01]  /*36a0*/  SHFL.IDX PT, R14, R7, 0x3, 0x181f ;  /* 0x00781f00070e7f89 */ /* 0x000ea200000e0000 */
[----:B---3--:R-:W-:-:S04]  /*36b0*/  @P2 LEA R2, P0, R201, R6, 0x1 ;  /* 0x00000006c9022211 */ /* 0x008fc800078008ff */
[----:B----4-:R-:W-:Y:S02]  /*36c0*/  @P2 LEA.HI.X R3, R201, R10, R16, 0x1, P0 ;  /* 0x0000000ac9032211 */ /* 0x010fe400000f0c10 */
[----:B------:R3:W4:Y:S01]  /*36d0*/  SHFL.IDX PT, R10, R0, 0x4, 0x181f ;  /* 0x00981f00000a7f89 */ /* 0x00072200000e0000 */
[----:B------:R-:W-:-:S03]  /*36e0*/  ISETP.GE.AND P0, PT, R5, 0x31, PT ;  /* 0x000000310500780c */ /* 0x000fc60003f06270 */
[----:B------:R1:W-:Y:S01]  /*36f0*/  @P2 LDGSTS.E.BYPASS.LTC128B.128 [R203+0x3100], [R2.64], !P3 ;  /* 0x0310000002cb2fae */ /* 0x0003e2000d901d46 */
[C---:B-----5:R-:W-:Y:S01]  /*3700*/  @P1 LEA R6, P2, R201.reuse, R9, 0x1 ;  /* 0x00000009c9061211 */ /* 0x060fe200078408ff */
[----:B---3--:R-:W-:Y:S02]  /*3710*/  IMAD R0, R8, c[0x0][0x208], RZ ;  /* 0x0000820008007a24 */ /* 0x008fe400078e02ff */
[----:B------:R3:W5:Y:S02]  /*3720*/  SHFL.IDX PT, R8, R7, 0x4, 0x181f ;  /* 0x00981f0007087f89 */ /* 0x00076400000e0000 */
[----:B---3--:R-:W-:-:S05]  /*3730*/  @P1 LEA.HI.X R7, R201, R11, R16, 0x1, P2 ;  /* 0x0000000bc9071211 */ /* 0x008fca00010f0c10 */
[----:B------:R1:W-:Y:S01]  /*3740*/  @P1 LDGSTS.E.BYPASS.LTC128B.128 [R203+0x3900], [R6.64], !P3 ;  /* 0x0390000006cb1fae */ /* 0x0003e2000d901d46 */
[----:B------:R-:W-:Y:S02]  /*3750*/  ISETP.GE.AND P1, PT, R5, 0x41, PT ;  /* 0x000000410500780c */ /* 0x000fe40003f26270 */
[----:B-1----:R-:W-:-:S04]  /*3760*/  @P0 LEA R6, P2, R201, R12, 0x1 ;  /* 0x0000000cc9060211 */ /* 0x002fc800078408ff */
[----:B--2---:R-:W-:-:S05]  /*3770*/  @P0 LEA.HI.X R7, R201, R14, R16, 0x1, P2 ;  /* 0x0000000ec9070211 */ /* 0x004fca00010f0c10 */
[----:B------:R4:W-:Y:S01]  /*3780*/  @P0 LDGSTS.E.BYPASS.LTC128B.128 [R203+0x4100], [R6.64], !P3 ;  /* 0x0410000006cb0fae */ /* 0x0009e2000d901d46 */
[----:B------:R-:W-:-:S04]  /*3790*/  IMAD.WIDE.U32 R2, R214, c[0x0][0x208], RZ ;  /* 0x00008200d6027a25 */ /* 0x000fc800078e00ff */
[----:B------:R-:W-:Y:S01]  /*37a0*/  IMAD R0, R214, c[0x0][0x20c], R0 ;  /* 0x00008300d6007a24 */ /* 0x000fe200078e0200 */
[----:B----4-:R-:W-:-:S04]  /*37b0*/  @P1 LEA R6, P0, R201, R10, 0x1 ;  /* 0x0000000ac9061211 */ /* 0x010fc800078008ff */
[----:B-----5:R-:W-:-:S05]  /*37c0*/  @P1 LEA.HI.X R7, R201, R8, R16, 0x1, P0 ;  /* 0x00000008c9071211 */ /* 0x020fca00000f0c10 */
[----:B------:R1:W-:Y:S04]  /*37d0*/  @P1 LDGSTS.E.BYPASS.LTC128B.128 [R203+0x4900], [R6.64], !P3 ;  /* 0x0490000006cb1fae */ /* 0x0003e8000d901d46 */
[----:B------:R-:W0:Y:S01]  /*37e0*/  LDGDEPBAR ;  /* 0x00000000000079af */ /* 0x000e220000000000 */
[----:B------:R-:W-:Y:S01]  /*37f0*/  IADD3 R3, R3, R0, RZ ;  /* 0x0000000003037210 */ /* 0x000fe20007ffe0ff */
[----:B------:R-:W-:-:S04]  /*3800*/  IMAD R8, R13, c[0x0][0x218], RZ ;  /* 0x000086000d087a24 */ /* 0x000fc800078e02ff */
[----:B------:R-:W-:-:S04]  /*3810*/  IMAD.WIDE.U32 R2, R212, c[0x0][0x218], R2 ;  /* 0x00008600d4027a25 */ /* 0x000fc800078e0002 */
[----:B------:R-:W-:Y:S01]  /*3820*/  IMAD R10, R15, c[0x0][0x214], R19 ;  /* 0x000085000f0a7a24 */ /* 0x000fe200078e0213 */
[----:B------:R-:W-:Y:S01]  /*3830*/  IADD3 R2, P2, R2, R18, RZ ;  /* 0x0000001202027210 */ /* 0x000fe20007f5e0ff */
[----:B------:R-:W-:-:S03]  /*3840*/  IMAD R8, R212, c[0x0][0x21c], R8 ;  /* 0x00008700d4087a24 */ /* 0x000fc600078e0208 */
[----:B------:R-:W-:Y:S02]  /*3850*/  LEA R0, P0, R2, c[0x0][0x1f8], 0x1 ;  /* 0x00007e0002007a11 */ /* 0x000fe400078008ff */
[----:B------:R-:W-:Y:S01]  /*3860*/  IADD3.X R3, R10, R3, R8, P2, !PT ;  /* 0x000000030a037210 */ /* 0x000fe200017fe408 */
[----:B------:R-:W-:-:S04]  /*3870*/  DEPBAR.LE SB0, 0x1 ;  /* 0x000080400000791a */ /* 0x000fc80000000000 */
[----:B------:R-:W-:-:S04]  /*3880*/  DEPBAR.LE SB0, 0x0 ;  /* 0x000080000000791a */ /* 0x000fc80000000000 */
[----:B------:R-:W-:Y:S01]  /*3890*/  BAR.SYNC.DEFER_BLOCKING 0x0 ;  /* 0x0000000000007b1d */ /* 0x000fe20000010000 */
[----:B------:R-:W-:-:S05]  /*38a0*/  LEA.HI.X R2, R2, c[0x0][0x1fc], R3, 0x1, P0 ;  /* 0x00007f0002027a11 */ /* 0x000fca00000f0c03 */
[----:B------:R-:W2:Y:S04]  /*38b0*/  SHFL.IDX PT, R9, R0, RZ, 0x181f ;  /* 0x00181fff00097589 */ /* 0x000ea800000e0000 */
[----:B------:R-:W3:Y:S04]  /*38c0*/  SHFL.IDX PT, R3, R0, 0x1, 0x181f ;  /* 0x00381f0000037f89 */ /* 0x000ee800000e0000 */
[----:B------:R-:W4:Y:S04]  /*38d0*/  SHFL.IDX PT, R13, R2, RZ, 0x181f ;  /* 0x00181fff020d7589 */ /* 0x000f2800000e0000 */
[----:B-1----:R-:W-:Y:S04]  /*38e0*/  SHFL.IDX PT, R7, R0, 0x2, 0x181f ;  /* 0x00581f0000077f89 */ /* 0x002fe800000e0000 */
[----:B------:R-:W1:Y:S04]  /*38f0*/  SHFL.IDX PT, R11, R2, 0x1, 0x181f ;  /* 0x00381f00020b7f89 */ /* 0x000e6800000e0000 */
[----:B------:R-:W5:Y:S01]  /*3900*/  SHFL.IDX PT, R8, R0, 0x3, 0x181f ;  /* 0x00781f0000087f89 */ /* 0x000f6200000e0000 */
[----:B------:R-:W-:-:S03]  /*3910*/  SHF.L.U64.HI R6, R201, 0x1, R16 ;  /* 0x00000001c9067819 */ /* 0x000fc60000010210 */
[----:B------:R-:W-:Y:S04]  /*3920*/  SHFL.IDX PT, R0, R0, 0x4, 0x181f ;  /* 0x00981f0000007f89 */ /* 0x000fe800000e0000 */
[----:B------:R-:W5:Y:S04]  /*3930*/  SHFL.IDX PT, R18, R2, 0x3, 0x181f ;  /* 0x00781f0002127f89 */ /* 0x000f6800000e0000 */
[----:B------:R-:W5:Y:S04]  /*3940*/  SHFL.IDX PT, R16, R2, 0x4, 0x181f ;  /* 0x00981f0002107f89 */ /* 0x000f6800000e0000 */
[----:B------:R-:W-:Y:S04]  /*3950*/  LDSM.16.M88.4 R36, [R191] ;  /* 0x00000000bf24783b */ /* 0x000fe80000000200 */
[----:B------:R-:W-:Y:S01]  /*3960*/  LDSM.16.M88.4 R52, [R184] ;  /* 0x00000000b834783b */ /* 0x000fe20000000200 */
[----:B--2---:R-:W-:-:S02]  /*3970*/  IADD3 R14, P0, R9, R138, RZ ;  /* 0x0000008a090e7210 */ /* 0x004fc40007f1e0ff */
[----:B---3--:R-:W-:Y:S01]  /*3980*/  IADD3 R12, P1, R3, R138, RZ ;  /* 0x0000008a030c7210 */ /* 0x008fe20007f3e0ff */
[----:B------:R2:W-:Y:S01]  /*3990*/  SHFL.IDX PT, R17, R2, 0x2, 0x181f ;  /* 0x00581f0002117f89 */ /* 0x0005e200000e0000 */
[-C--:B----4-:R-:W-:Y:S02]  /*39a0*/  IADD3.X R15, R13, R6.reuse, RZ, P0, !PT ;  /* 0x000000060d0f7210 */ /* 0x090fe400007fe4ff */
[----:B-1----:R-:W-:Y:S01]  /*39b0*/  IADD3.X R13, R11, R6, RZ, P1, !PT ;  /* 0x000000060b0d7210 */ /* 0x002fe20000ffe4ff */
[----:B------:R-:W1:Y:S01]  /*39c0*/  LDSM.16.M88.4 R32, [R191+0x2000] ;  /* 0x00200000bf20783b */ /* 0x000e620000000200 */
[----:B-----5:R-:W-:Y:S02]  /*39d0*/  IADD3 R8, P2, R8, R138, RZ ;  /* 0x0000008a08087210 */ /* 0x020fe40007f5e0ff */
[----:B------:R-:W-:Y:S01]  /*39e0*/  ISETP.GE.AND P0, PT, R201, c[0x0][0x1d4], PT ;  /* 0x00007500c9007a0c */ /* 0x000fe20003f06270 */
[----:B------:R-:W-:Y:S01]  /*39f0*/  LDSM.16.M88.4 R28, [R194] ;  /* 0x00000000c21c783b */ /* 0x000fe20000000200 */
[----:B------:R-:W-:-:S02]  /*3a00*/  IADD3.X R9, R18, R6, RZ, P2, !PT ;  /* 0x0000000612097210 */ /* 0x000fc400017fe4ff */
[----:B------:R-:W-:Y:S01]  /*3a10*/  ISETP.LT.OR P2, PT, R5, 0x1, P0 ;  /* 0x000000010500780c */ /* 0x000fe20000741670 */
[----:B------:R-:W3:Y:S04]  /*3a20*/  LDSM.16.M88.4 R48, [R195] ;  /* 0x00000000c330783b */ /* 0x000ee80000000200 */
[----:B------:R-:W-:Y:S04]  /*3a30*/  LDSM.16.M88.4 R72, [R184+0x800] ;  /* 0x00080000b848783b */ /* 0x000fe80000000200 */
[----:B------:R-:W-:Y:S01]  /*3a40*/  LDSM.16.M88.4 R88, [R184+0x1000] ;  /* 0x00100000b858783b */ /* 0x000fe20000000200 */
[----:B--2---:R-:W-:-:S03]  /*3a50*/  IADD3 R2, P1, R0, R138, RZ ;  /* 0x0000008a00027210 */ /* 0x004fc60007f3e0ff */
[----:B------:R-:W-:Y:S01]  /*3a60*/  LDSM.16.M88.4 R96, [R184+0x1800] ;  /* 0x00180000b860783b */ /* 0x000fe20000000200 */
[----:B------:R-:W-:-:S03]  /*3a70*/  IADD3.X R3, R16, R6, RZ, P1, !PT ;  /* 0x0000000610037210 */ /* 0x000fc60000ffe4ff */
[----:B------:R-:W-:Y:S01]  /*3a80*/  LDSM.16.M88.4 R108, [R184+0x2000] ;  /* 0x00200000b86c783b */ /* 0x000fe20000000200 */
[----:B------:R-:W-:-:S03]  /*3a90*/  ISETP.LT.OR P1, PT, R5, 0x11, P0 ;  /* 0x000000110500780c */ /* 0x000fc60000721670 */
[----:B------:R-:W3:Y:S04]  /*3aa0*/  LDSM.16.M88.4 R24, [R194+0x2000] ;  /* 0x00200000c218783b */ /* 0x000ee80000000200 */
[----:B------:R-:W-:Y:S04]  /*3ab0*/  LDSM.16.M88.4 R84, [R199] ;  /* 0x00000000c754783b */ /* 0x000fe80000000200 */
[----:B------:R-:W-:Y:S04]  /*3ac0*/  LDSM.16.M88.4 R92, [R198] ;  /* 0x00000000c65c783b */ /* 0x000fe80000000200 */
[----:B------:R-:W-:Y:S04]  /*3ad0*/  LDSM.16.M88.4 R100, [R197] ;  /* 0x00000000c564783b */ /* 0x000fe80000000200 */
[----:B------:R-:W-:Y:S04]  /*3ae0*/  LDSM.16.M88.4 R112, [R196] ;  /* 0x00000000c470783b */ /* 0x000fe80000000200 */
[----:B------:R-:W-:Y:S01]  /*3af0*/  @!PT LDS RZ, [RZ] ;  /* 0x00000000fffff984 */ /* 0x000fe20000000800 */
[----:B------:R-:W-:Y:S01]  /*3b00*/  @!PT LDS RZ, [RZ] ;  /* 0x00000000fffff984 */ /* 0x000fe20000000800 */
[----:B------:R-:W-:Y:S01]  /*3b10*/  @!PT LDS RZ, [RZ] ;  /* 0x00000000fffff984 */ /* 0x000fe20000000800 */
[----:B------:R4:W-:Y:S01]  /*3b20*/  LDGSTS.E.BYPASS.LTC128B.128 [R203+0x100], [R14.64], !P2 ;  /* 0x001000000ecb7fae */ /* 0x0009e2000d101d46 */
[----:B------:R-:W-:-:S03]  /*3b30*/  ISETP.LT.OR P2, PT, R5, 0x21, P0 ;  /* 0x000000210500780c */ /* 0x000fc60000741670 */
[----:B------:R4:W-:Y:S01]  /*3b40*/  LDGSTS.E.BYPASS.LTC128B.128 [R203+0x900], [R12.64], !P1 ;  /* 0x009000000ccb7fae */ /* 0x0009e2000c901d46 */
[C---:B------:R-:W-:Y:S02]  /*3b50*/  ISETP.LT.OR P1, PT, R5.reuse, 0x31, P0 ;  /* 0x000000310500780c */ /* 0x040fe40000721670 */
[----:B------:R-:W-:Y:S01]  /*3b60*/  ISETP.LT.OR P0, PT, R5, 0x41, P0 ;  /* 0x000000410500780c */ /* 0x000fe20000701670 */
[----:B------:R5:W-:Y:S01]  /*3b70*/  STL [R1+0x44], R10 ;  /* 0x0000440a01007387 */ /* 0x000be20000100800 */
[----:B-1----:R-:W-:Y:S03]  /*3b80*/  HMMA.16816.F32.BF16 R56, R32, R52, RZ ;  /* 0x000000342038723c */ /* 0x002fe600000418ff */
[----:B------:R-:W2:Y:S01]  /*3b90*/  LDL R154, [R1+0x14] ;  /* 0x00001400019a7983 */ /* 0x000ea20000100800 */
[----:B-----5:R-:W-:-:S04]  /*3ba0*/  IADD3 R10, P4, R7, R138, RZ ;  /* 0x0000008a070a7210 */ /* 0x020fc80007f9e0ff */
[----:B----4-:R-:W-:Y:S01]  /*3bb0*/  HMMA.16816.F32.BF16 R12, R36, R52, RZ ;  /* 0x00000034240c723c */ /* 0x010fe200000418ff */
[----:B------:R-:W-:-:S05]  /*3bc0*/  IADD3.X R11, R17, R6, RZ, P4, !PT ;  /* 0x00000006110b7210 */ /* 0x000fca00027fe4ff */
[----:B------:R1:W-:Y:S04]  /*3bd0*/  LDGSTS.E.BYPASS.LTC128B.128 [R203+0x1100], [R10.64], !P2 ;  /* 0x011000000acb7fae */ /* 0x0003e8000d101d46 */
[----:B------:R1:W-:Y:S04]  /*3be0*/  LDGSTS.E.BYPASS.LTC128B.128 [R203+0x1900], [R8.64], !P1 ;  /* 0x0190000008cb7fae */ /* 0x0003e8000c901d46 */
[----:B------:R4:W-:Y:S04]  /*3bf0*/  LDGSTS.E.BYPASS.LTC128B.128 [R203+0x2100], [R2.64], !P0 ;  /* 0x0210000002cb7fae */ /* 0x0009e8000c101d46 */
[----:B------:R-:W-:Y:S04]  /*3c00*/  LDSM.16.M88.4 R40, [R190] ;  /* 0x00000000be28783b */ /* 0x000fe80000000200 */
[----:B------:R-:W5:Y:S02]  /*3c10*/  LDSM.16.M88.4 R20, [R192] ;  /* 0x00000000c014783b */ /* 0x000f640000000200 */
[-C--:B---3--:R-:W-:Y:S02]  /*3c20*/  HMMA.16816.F32.BF16 R60, R28, R48.reuse, R12 ;  /* 0x000000301c3c723c */ /* 0x088fe4000004180c */
[----:B------:R-:W3:Y:S04]  /*3c30*/  LDSM.16.M88.4 R16, [R192+0x2000] ;  /* 0x00200000c010783b */ /* 0x000ee80000000200 */
[----:B------:R-:W-:Y:S04]  /*3c40*/  LDSM.16.M88.4 R44, [R187] ;  /* 0x00000000bb2c783b */ /* 0x000fe80000000200 */
[----:B------:R-:W3:Y:S01]  /*3c50*/  LDSM.16.M88.4 R12, [R193] ;  /* 0x00000000c10c783b */ /* 0x000ee20000000200 */
[----:B------:R-:W-:Y:S03]  /*3c60*/  HMMA.16816.F32.BF16 R56, R24, R48, R56 ;  /* 0x000000301838723c */ /* 0x000fe60000041838 */
[----:B-1----:R-:W1:Y:S04]  /*3c70*/  LDSM.16.M88.4 R8, [R193+0x2000] ;  /* 0x00200000c108783b */ /* 0x002e680000000200 */
[----:B------:R-:W0:Y:S01]  /*3c80*/  LDGDEPBAR ;  /* 0x00000000000079af */ /* 0x000e220000000000 */
[----:B------:R-:W-:Y:S08]  /*3c90*/  HMMA.16816.F32.BF16 R68, R36, R54, RZ ;  /* 0x000000362444723c */ /* 0x000ff000000418ff */
[----:B-----5:R-:W-:Y:S08]  /*3ca0*/  HMMA.16816.F32.BF16 R64, R20, R40, R60 ;  /* 0x000000281440723c */ /* 0x020ff0000004183c */
[----:B------:R-:W-:Y:S08]  /*3cb0*/  HMMA.16816.F32.BF16 R60, R32, R54, RZ ;  /* 0x00000036203c723c */ /* 0x000ff000000418ff */
[----:B---3--:R-:W-:Y:S08]  /*3cc0*/  HMMA.16816.F32.BF16 R52, R16, R40, R56 ;  /* 0x000000281034723c */ /* 0x008ff00000041838 */
[----:B------:R-:W-:Y:S08]  /*3cd0*/  HMMA.16816.F32.BF16 R56, R28, R50, R68 ;  /* 0x000000321c38723c */ /* 0x000ff00000041844 */
[----:B------:R-:W-:Y:S08]  /*3ce0*/  HMMA.16816.F32.BF16 R68, R12, R44, R64 ;  /* 0x0000002c0c44723c */ /* 0x000ff00000041840 */
[----:B------:R-:W-:Y:S01]  /*3cf0*/  HMMA.16816.F32.BF16 R64, R24, R50, R60 ;  /* 0x000000321840723c */ /* 0x000fe2000004183c */
[----:B------:R-:W3:Y:S07]  /*3d00*/  LDSM.16.M88.4 R48, [R190+0x800] ;  /* 0x00080000be30783b */ /* 0x000eee0000000200 */
[----:B------:R-:W-:Y:S08]  /*3d10*/  HMMA.16816.F32.BF16 R60, R36, R72, RZ ;  /* 0x00000048243c723c */ /* 0x000ff000000418ff */
[----:B-1----:R-:W-:Y:S08]  /*3d20*/  HMMA.16816.F32.BF16 R80, R8, R44, R52 ;  /* 0x0000002c0850723c */ /* 0x002ff00000041834 */
[----:B------:R-:W-:Y:S01]  /*3d30*/  HMMA.16816.F32.BF16 R52, R20, R42, R56 ;  /* 0x0000002a1434723c */ /* 0x000fe20000041838 */
[----:B------:R-:W-:-:S07]  /*3d40*/  FMUL.FTZ R0, R68, c[0x0][0x320] ;  /* 0x0000c80044007a20 */ /* 0x000fce0000410000 */
[----:B------:R-:W-:Y:S01]  /*3d50*/  HMMA.16816.F32.BF16 R56, R32, R72, RZ ;  /* 0x000000482038723c */ /* 0x000fe200000418ff */
[----:B------:R1:W1:Y:S07]  /*3d60*/  MUFU.TANH R137, R0 ;  /* 0x0000000000897308 */ /* 0x00026e0000002400 */
[----:B------:R-:W-:Y:S01]  /*3d70*/  HMMA.16816.F32.BF16 R60, R28, R84, R60 ;  /* 0x000000541c3c723c */ /* 0x000fe2000004183c */
[----:B-1----:R-:W-:-:S07]  /*3d80*/  FMUL.FTZ R0, R69, c[0x0][0x320] ;  /* 0x0000c80045007a20 */ /* 0x002fce0000410000 */
[----:B------:R-:W-:Y:S01]  /*3d90*/  HMMA.16816.F32.BF16 R64, R16, R42, R64 ;  /* 0x0000002a1040723c */ /* 0x000fe20000041840 */
[----:B------:R-:W1:Y:S01]  /*3da0*/  LDSM.16.M88.4 R40, [R187+0x800] ;  /* 0x00080000bb28783b */ /* 0x000e620000000200 */
[----:B------:R5:W1:Y:S02]  /*3db0*/  MUFU.TANH R134, R0 ;  /* 0x0000000000867308 */ /* 0x000a640000002400 */
[----:B-----5:R-:W-:-:S06]  /*3dc0*/  FMUL.FTZ R0, R70, c[0x0][0x320] ;  /* 0x0000c80046007a20 */ /* 0x020fcc0000410000 */
[----:B------:R5:W1:Y:S02]  /*3dd0*/  MUFU.TANH R149, R0 ;  /* 0x0000000000957308 */ /* 0x000a640000002400 */
[----:B-----5:R-:W-:Y:S02]  /*3de0*/  FMUL.FTZ R0, R71, c[0x0][0x320] ;  /* 0x0000c80047007a20 */ /* 0x020fe40000410000 */
[----:B------:R-:W-:Y:S04]  /*3df0*/  HMMA.16816.F32.BF16 R68, R12, R46, R52 ;  /* 0x0000002e0c44723c */ /* 0x000fe80000041834 */
[----:B------:R5:W1:Y:S04]  /*3e00*/  MUFU.TANH R136, R0 ;  /* 0x0000000000887308 */ /* 0x000a680000002400 */
[----:B------:R-:W-:Y:S01]  /*3e10*/  HMMA.16816.F32.BF16 R52, R24, R84, R56 ;  /* 0x000000541834723c */ /* 0x000fe20000041838 */
[----:B-----5:R-:W-:-:S07]  /*3e20*/  FMUL.FTZ R0, R80, c[0x0][0x320] ;  /* 0x0000c80050007a20 */ /* 0x020fce0000410000 */
[----:B------:R-:W-:Y:S01]  /*3e30*/  HMMA.16816.F32.BF16 R56, R36, R74, RZ ;  /* 0x0000004a2438723c */ /* 0x000fe200000418ff */
[----:B------:R5:W1:Y:S07]  /*3e40*/  MUFU.TANH R152, R0 ;  /* 0x0000000000987308 */ /* 0x000a6e0000002400 */
[----:B---3--:R-:W-:Y:S01]  /*3e50*/  HMMA.16816.F32.BF16 R60, R20, R48, R60 ;  /* 0x00000030143c723c */ /* 0x008fe2000004183c */
[----:B-----5:R-:W-:-:S04]  /*3e60*/  FMUL.FTZ R0, R81, c[0x0][0x320] ;  /* 0x0000c80051007a20 */ /* 0x020fc80000410000 */
[----:B------:R3:W1:Y:S03]  /*3e70*/  MUFU.TANH R148, R0 ;  /* 0x0000000000947308 */ /* 0x0006660000002400 */
[----:B------:R-:W-:Y:S01]  /*3e80*/  HMMA.16816.F32.BF16 R76, R8, R46, R64 ;  /* 0x0000002e084c723c */ /* 0x000fe20000041840 */
[----:B---3--:R-:W-:-:S04]  /*3e90*/  FMUL.FTZ R0, R82, c[0x0][0x320] ;  /* 0x0000c80052007a20 */ /* 0x008fc80000410000 */
[----:B------:R3:W1:Y:S03]  /*3ea0*/  MUFU.TANH R168, R0 ;  /* 0x0000000000a87308 */ /* 0x0006660000002400 */
[----:B------:R-:W-:Y:S01]  /*3eb0*/  HMMA.16816.F32.BF16 R64, R32, R74, RZ ;  /* 0x0000004a2040723c */ /* 0x000fe200000418ff */
[----:B---3--:R-:W-:-:S04]  /*3ec0*/  FMUL.FTZ R0, R83, c[0x0][0x320] ;  /* 0x0000c80053007a20 */ /* 0x008fc80000410000 */
[----:B------:R3:W1:Y:S03]  /*3ed0*/  MUFU.TANH R158, R0 ;  /* 0x00000000009e7308 */ /* 0x0006660000002400 */
[----:B------:R-:W-:Y:S01]  /*3ee0*/  HMMA.16816.F32.BF16 R44, R16, R48, R52 ;  /* 0x00000030102c723c */ /* 0x000fe20000041834 */
[----:B---3--:R-:W-:-:S04]  /*3ef0*/  FMUL.FTZ R0, R68, c[0x0][0x320] ;  /* 0x0000c80044007a20 */ /* 0x008fc80000410000 */
[----:B------:R3:W1:Y:S03]  /*3f00*/  MUFU.TANH R127, R0 ;  /* 0x00000000007f7308 */ /* 0x0006660000002400 */
[----:B------:R-:W-:Y:S01]  /*3f10*/  HMMA.16816.F32.BF16 R52, R28, R86, R56 ;  /* 0x000000561c34723c */ /* 0x000fe20000041838 */
[----:B---3--:R-:W-:-:S04]  /*3f20*/  FMUL.FTZ R0, R69, c[0x0][0x320] ;  /* 0x0000c80045007a20 */ /* 0x008fc80000410000 */
[----:B------:R3:W1:Y:S03]  /*3f30*/  MUFU.TANH R126, R0 ;  /* 0x00000000007e7308 */ /* 0x0006660000002400 */
[----:B------:R-:W-:Y:S01]  /*3f40*/  HMMA.16816.F32.BF16 R64, R24, R86, R64 ;  /* 0x000000561840723c */ /* 0x000fe20000041840 */
[----:B---3--:R-:W-:-:S04]  /*3f50*/  FMUL.FTZ R0, R70, c[0x0][0x320] ;  /* 0x0000c80046007a20 */ /* 0x008fc80000410000 */
[----:B------:R3:W1:Y:S02]  /*3f60*/  MUFU.TANH R131, R0 ;  /* 0x0000000000837308 */ /* 0x0006640000002400 */
[----:B---3--:R-:W-:Y:S02]  /*3f70*/  FMUL.FTZ R0, R71, c[0x0][0x320] ;  /* 0x0000c80047007a20 */ /* 0x008fe40000410000 */
[----:B-1----:R-:W-:Y:S04]  /*3f80*/  HMMA.16816.F32.BF16 R68, R12, R40, R60 ;  /* 0x000000280c44723c */ /* 0x002fe8000004183c */
[----:B------:R1:W3:Y:S04]  /*3f90*/  MUFU.TANH R130, R0 ;  /* 0x0000000000827308 */ /* 0x0002e80000002400 */
        /* <DEDUP_REMOVED lines=29> */
[----:B------:R-:W-:Y:S01]  /*4170*/  HMMA.16816.F32.BF16 R72, R8, R42, R64 ;  /* 0x0000002a0848723c */ /* 0x000fe20000041840 */
[----:B-1----:R-:W-:-:S07]  /*4180*/  FMUL.FTZ R0, R81, c[0x0][0x320] ;  /* 0x0000c80051007a20 */ /* 0x002fce0000410000 */
[----:B-----5:R-:W-:Y:S01]  /*4190*/  HMMA.16816.F32.BF16 R60, R20, R44, R60 ;  /* 0x0000002c143c723c */ /* 0x020fe2000004183c */
[----:B------:R1:W1:Y:S07]  /*41a0*/  MUFU.TANH R118, R0 ;  /* 0x0000000000767308 */ /* 0x00026e0000002400 */
        /* <DEDUP_REMOVED lines=13> */
[----:B------:R1:W1:Y:S02]  /*4280*/  MUFU.TANH R90, R0 ;  /* 0x00000000005a7308 */ /* 0x0002640000002400 */
[----:B-1----:R-:W-:Y:S02]  /*4290*/  FMUL.FTZ R0, R71, c[0x0][0x320] ;  /* 0x0000c80047007a20 */ /* 0x002fe40000410000 */
[----:B--2---:R-:W-:Y:S04]  /*42a0*/  HMMA.16816.F32.BF16 R68, R12, R48, R60 ;  /* 0x000000300c44723c */ /* 0x004fe8000004183c */
[----:B------:R1:W2:Y:S04]  /*42b0*/  MUFU.TANH R89, R0 ;  /* 0x0000000000597308 */ /* 0x0002a80000002400 */
[----:B------:R-:W-:Y:S01]  /*42c0*/  HMMA.16816.F32.BF16 R60, R36, R96, RZ ;  /* 0x00000060243c723c */ /* 0x000fe200000418ff */
[----:B-1----:R-:W-:-:S04]  /*42d0*/  FMUL.FTZ R0, R72, c[0x0][0x320] ;  /* 0x0000c80048007a20 */ /* 0x002fc80000410000 */
[----:B------:R1:W1:Y:S03]  /*42e0*/  MUFU.TANH R92, R0 ;  /* 0x00000000005c7308 */ /* 0x0002660000002400 */
[----:B------:R-:W-:Y:S08]  /*42f0*/  HMMA.16816.F32.BF16 R76, R8, R48, R40 ;  /* 0x00000030084c723c */ /* 0x000ff00000041828 */
[----:B------:R-:W-:Y:S01]  /*4300*/  HMMA.16816.F32.BF16 R40, R20, R46, R52 ;  /* 0x0000002e1428723c */ /* 0x000fe20000041834 */
[----:B------:R-:W5:Y:S01]  /*4310*/  LDSM.16.M88.4 R52, [R190+0x1800] ;  /* 0x00180000be34783b */ /* 0x000f620000000200 */
[----:B-1----:R-:W-:-:S04]  /*4320*/  FMUL.FTZ R0, R73, c[0x0][0x320] ;  /* 0x0000c80049007a20 */ /* 0x002fc80000410000 */
[----:B------:R1:W1:Y:S02]  /*4330*/  MUFU.TANH R91, R0 ;  /* 0x00000000005b7308 */ /* 0x0002640000002400 */
[----:B------:R-:W-:Y:S01]  /*4340*/  HMMA.16816.F32.BF16 R64, R16, R46, R64 ;  /* 0x0000002e1040723c */ /* 0x000fe20000041840 */
[----:B-1----:R-:W-:-:S05]  /*4350*/  FMUL.FTZ R0, R74, c[0x0][0x320] ;  /* 0x0000c8004a007a20 */ /* 0x002fca0000410000 */
        /* <DEDUP_REMOVED lines=11> */
[----:B------:R1:W1:Y:S01]  /*4410*/  MUFU.TANH R128, R0 ;  /* 0x0000000000807308 */ /* 0x0002620000002400 */
[----:B------:R-:W-:Y:S01]  /*4420*/  HMMA.16816.F32.BF16 R44, R24, R100, R56 ;  /* 0x00000064182c723c */ /* 0x000fe20000041838 */
[----:B-1----:R-:W-:-:S07]  /*4430*/  FMUL.FTZ R0, R71, c[0x0][0x320] ;  /* 0x0000c80047007a20 */ /* 0x002fce0000410000 */
[----:B------:R-:W-:Y:S01]  /*4440*/  HMMA.16816.F32.BF16 R68, R12, R50, R40 ;  /* 0x000000320c44723c */ /* 0x000fe20000041828 */
[----:B------:R-:W1:Y:S01]  /*4450*/  LDSM.16.M88.4 R40, [R187+0x1800] ;  /* 0x00180000bb28783b */ /* 0x000e620000000200 */
[----:B------:R2:W1:Y:S06]  /*4460*/  MUFU.TANH R129, R0 ;  /* 0x0000000000817308 */ /* 0x00046c0000002400 */
[----:B------:R-:W-:Y:S01]  /*4470*/  HMMA.16816.F32.BF16 R48, R36, R98, RZ ;  /* 0x000000622430723c */ /* 0x000fe200000418ff */
[----:B--2---:R-:W-:-:S04]  /*4480*/  FMUL.FTZ R0, R76, c[0x0][0x320] ;  /* 0x0000c8004c007a20 */ /* 0x004fc80000410000 */
[----:B------:R2:W1:Y:S03]  /*4490*/  MUFU.TANH R124, R0 ;  /* 0x00000000007c7308 */ /* 0x0004660000002400 */
        /* <DEDUP_REMOVED lines=12> */
[----:B--2---:R-:W-:-:S06]  /*4560*/  FMUL.FTZ R0, R69, c[0x0][0x320] ;  /* 0x0000c80045007a20 */ /* 0x004fcc0000410000 */
[----:B------:R2:W1:Y:S01]  /*4570*/  MUFU.TANH R81, R0 ;  /* 0x0000000000517308 */ /* 0x0004620000002400 */
[----:B------:R-:W-:Y:S01]  /*4580*/  HMMA.16816.F32.BF16 R64, R24, R102, R60 ;  /* 0x000000661840723c */ /* 0x000fe2000004183c */
[----:B--2---:R-:W-:-:S06]  /*4590*/  FMUL.FTZ R0, R70, c[0x0][0x320] ;  /* 0x0000c80046007a20 */ /* 0x004fcc0000410000 */
[----:B------:R2:W1:Y:S01]  /*45a0*/  MUFU.TANH R84, R0 ;  /* 0x0000000000547308 */ /* 0x0004620000002400 */
[----:B------:R-:W-:Y:S01]  /*45b0*/  HMMA.16816.F32.BF16 R60, R36, R108, RZ ;  /* 0x0000006c243c723c */ /* 0x000fe200000418ff */
[----:B--2---:R-:W-:-:S07]  /*45c0*/  FMUL.FTZ R0, R71, c[0x0][0x320] ;  /* 0x0000c80047007a20 */ /* 0x004fce0000410000 */
[----:B-1----:R-:W-:Y:S01]  /*45d0*/  HMMA.16816.F32.BF16 R68, R12, R40, R56 ;  /* 0x000000280c44723c */ /* 0x002fe20000041838 */
        /* <DEDUP_REMOVED lines=91> */
[----:B------:R-:W-:Y:S01]  /*4b90*/  BAR.SYNC.DEFER_BLOCKING 0x0 ;  /* 0x0000000000007b1d */ /* 0x000fe20000010000 */
[----:B------:R-:W-:Y:S01]  /*4ba0*/  ISETP.GT.AND P5, PT, R147, 0x4f, PT ;  /* 0x0000004f9300780c */ /* 0x000fe20003fa4270 */
[----:B-1----:R-:W-:-:S05]  /*4bb0*/  FMUL.FTZ R0, R9, c[0x0][0x320] ;  /* 0x0000c80009007a20 */ /* 0x002fca0000410000 */
[----:B------:R1:W1:Y:S01]  /*4bc0*/  MUFU.TANH R25, R0 ;  /* 0x0000000000197308 */ /* 0x0002620000002400 */
[----:B------:R-:W-:Y:S01]  /*4bd0*/  LOP3.LUT R200, R200, 0xfffdffff, RZ, 0xc0, !PT ;  /* 0xfffdffffc8c87812 */ /* 0x000fe200078ec0ff */
[----:B-1----:R-:W-:-:S06]  /*4be0*/  FMUL.FTZ R0, R10, c[0x0][0x320] ;  /* 0x0000c8000a007a20 */ /* 0x002fcc0000410000 */
[----:B------:R1:W1:Y:S01]  /*4bf0*/  MUFU.TANH R28, R0 ;  /* 0x00000000001c7308 */ /* 0x0002620000002400 */
[----:B------:R-:W-:Y:S01]  /*4c00*/  @P6 LOP3.LUT R200, R200, 0x20000, RZ, 0xfc, !PT ;  /* 0x00020000c8c86812 */ /* 0x000fe200078efcff */
[----:B------:R-:W-:Y:S01]  /*4c10*/  BSSY B0, `(.L_x_628) ;  /* 0x000003e000007945 */ /* 0x000fe20003800000 */
[----:B-1----:R-:W-:-:S05]  /*4c20*/  FMUL.FTZ R0, R11, c[0x0][0x320] ;  /* 0x0000c8000b007a20 */ /* 0x002fca0000410000 */
[----:B------:R4:W1:Y:S01]  /*4c30*/  MUFU.TANH R27, R0 ;  /* 0x00000000001b7308 */ /* 0x0008620000002400 */
[----:B------:R-:W-:-:S04]  /*4c40*/  LOP3.LUT R200, R200, 0xffff7fff, RZ, 0xc0, !PT ;  /* 0xffff7fffc8c87812 */ /* 0x000fc800078ec0ff */
[----:B------:R-:W-:Y:S01]  /*4c50*/  @P5 LOP3.LUT R200, R200, 0x8000, RZ, 0xfc, !PT ;  /* 0x00008000c8c85812 */ /* 0x000fe200078efcff */
[----:B------:R-:W-:Y:S05]  /*4c60*/  @!P0 BRA `(.L_x_629) ;  /* 0x0000038000008947 */ /* 0x000fea0003800000 */
[----:B--234-:R-:W-:Y:S01]  /*4c70*/  IADD3 R2, R147, R105, R153 ;  /* 0x0000006993027210 */ /* 0x01cfe20007ffe099 */
[----:B------:R-:W-:-:S03]  /*4c80*/  IMAD.MOV.U32 R212, RZ, RZ, RZ ;  /* 0x000000ffffd47224 */ /* 0x000fc600078e00ff */
[----:B------:R-:W-:-:S05]  /*4c90*/  IADD3 R2, R2, -0x50, RZ ;  /* 0xffffffb002027810 */ /* 0x000fca0007ffe0ff */
[----:B------:R-:W-:-:S04]  /*4ca0*/  @P6 IMAD.HI.U32 R3, R2, c[0x0][0x2bc], RZ ;  /* 0x0000af0002036a27 */ /* 0x000fc800078e00ff */
[----:B------:R-:W-:Y:S01]  /*4cb0*/  IMAD.MOV.U32 R0, RZ, RZ, R2 ;  /* 0x000000ffff007224 */ /* 0x000fe200078e0002 */
        /* <DEDUP_REMOVED lines=22> */
[----:B------:R2:W3:Y:S02]  /*4e20*/  SHFL.IDX PT, R8, R5, RZ, 0x181f ;  /* 0x00181fff05087589 */ /* 0x0004e400000e0000 */
.L_x_821:
[----:B------:R-:W-:Y:S05]  /*4e30*/  BRA.DIV ~URZ, `(.L_x_631) ;  /* 0x00018a227f007947 */ /* 0x000fea000b800000 */
[----:B------:R-:W4:Y:S04]  /*4e40*/  SHFL.IDX PT, R2, R0, RZ, 0x181f ;  /* 0x00181fff00027589 */ /* 0x000f2800000e0000 */
[----:B------:R-:W5:Y:S04]  /*4e50*/  SHFL.IDX PT, R3, R0, 0x1, 0x181f ;  /* 0x00381f0000037f89 */ /* 0x000f6800000e0000 */
[----:B------:R-:W2:Y:S04]  /*4e60*/  SHFL.IDX PT, R7, R0, 0x2, 0x181f ;  /* 0x00581f0000077f89 */ /* 0x000ea800000e0000 */
[----:B------:R-:W3:Y:S04]  /*4e70*/  SHFL.IDX PT, R9, R0, 0x3, 0x181f ;  /* 0x00781f0000097f89 */ /* 0x000ee800000e0000 */
[----:B------:R-:W1:Y:S04]  /*4e80*/  SHFL.IDX PT, R11, R5, 0x1, 0x181f ;  /* 0x00381f00050b7f89 */ /* 0x000e6800000e0000 */
[----:B------:R-:W1:Y:S04]  /*4e90*/  SHFL.IDX PT, R15, R5, 0x2, 0x181f ;  /* 0x00581f00050f7f89 */ /* 0x000e6800000e0000 */
[----:B------:R-:W1:Y:S01]  /*4ea0*/  SHFL.IDX PT, R14, R5, 0x3, 0x181f ;  /* 0x00781f00050e7f89 */ /* 0x000e6200000e0000 */
[----:B----4-:R-:W-:-:S02]  /*4eb0*/  IADD3 R12, P0, R2, R138, RZ ;  /* 0x0000008a020c7210 */ /* 0x010fc40007f1e0ff */
[-C--:B-----5:R-:W-:Y:S01]  /*4ec0*/  IADD3 R10, P2, R3, R138.reuse, RZ ;  /* 0x0000008a030a7210 */ /* 0x0a0fe20007f5e0ff */
[----:B------:R-:W4:Y:S02]  /*4ed0*/  SHFL.IDX PT, R0, R0, 0x4, 0x181f ;  /* 0x00981f0000007f89 */ /* 0x000f2400000e0000 */
[----:B---3--:R-:W-:Y:S01]  /*4ee0*/  IMAD.X R13, R8, 0x1, R6, P0 ;  /* 0x00000001080d7824 */ /* 0x008fe200000e0606 */
[-C--:B--2---:R-:W-:Y:S01]  /*4ef0*/  IADD3 R8, P1, R7, R138.reuse, RZ ;  /* 0x0000008a07087210 */ /* 0x084fe20007f3e0ff */
[----:B------:R-:W2:Y:S01]  /*4f00*/  SHFL.IDX PT, R5, R5, 0x4, 0x181f ;  /* 0x00981f0005057f89 */ /* 0x000ea200000e0000 */
[----:B------:R-:W-:-:S03]  /*4f10*/  IADD3 R2, P0, R9, R138, RZ ;  /* 0x0000008a09027210 */ /* 0x000fc60007f1e0ff */
[----:B------:R3:W-:Y:S01]  /*4f20*/  LDGSTS.E.BYPASS.LTC128B.128 [R203+0x2900], [R12.64], !P3 ;  /* 0x029000000ccb7fae */ /* 0x0007e2000d901d46 */
[--C-:B-1----:R-:W-:Y:S02]  /*4f30*/  IMAD.X R11, R11, 0x1, R6.reuse, P2 ;  /* 0x000000010b0b7824 */ /* 0x102fe400010e0606 */
[----:B------:R-:W-:-:S03]  /*4f40*/  IMAD.X R9, R15, 0x1, R6, P1 ;  /* 0x000000010f097824 */ /* 0x000fc600008e0606 */
[----:B------:R3:W-:Y:S01]  /*4f50*/  LDGSTS.E.BYPASS.LTC128B.128 [R203+0x3100], [R10.64], !P3 ;  /* 0x031000000acb7fae */ /* 0x0007e2000d901d46 */
[----:B------:R-:W-:-:S03]  /*4f60*/  IMAD.X R3, R14, 0x1, R6, P0 ;  /* 0x000000010e037824 */ /* 0x000fc600000e0606 */
[----:B------:R3:W-:Y:S04]  /*4f70*/  LDGSTS.E.BYPASS.LTC128B.128 [R203+0x3900], [R8.64], !P3 ;  /* 0x0390000008cb7fae */ /* 0x0007e8000d901d46 */
[----:B------:R3:W-:Y:S02]  /*4f80*/  LDGSTS.E.BYPASS.LTC128B.128 [R203+0x4100], [R2.64], !P3 ;  /* 0x0410000002cb7fae */ /* 0x0007e4000d901d46 */
.L_x_822:
[----:B---34-:R-:W-:-:S04]  /*4f90*/  IADD3 R2, P0, R0, R138, RZ ;  /* 0x0000008a00027210 */ /* 0x018fc80007f1e0ff */
[----:B--2---:R-:W-:-:S05]  /*4fa0*/  IADD3.X R3, R5, R6, RZ, P0, !PT ;  /* 0x0000000605037210 */ /* 0x004fca00007fe4ff */
[----:B------:R-:W-:Y:S01]  /*4fb0*/  @!PT LDS RZ, [RZ] ;  /* 0x00000000fffff984 */ /* 0x000fe20000000800 */
[----:B------:R-:W-:Y:S01]  /*4fc0*/  @!PT LDS RZ, [RZ] ;  /* 0x00000000fffff984 */ /* 0x000fe20000000800 */
[----:B------:R-:W-:Y:S01]  /*4fd0*/  @!PT LDS RZ, [RZ] ;  /* 0x00000000fffff984 */ /* 0x000fe20000000800 */
[----:B------:R1:W-:Y:S04]  /*4fe0*/  LDGSTS.E.BYPASS.LTC128B.128 [R203+0x4900], [R2.64], !P3 ;  /* 0x0490000002cb7fae */ /* 0x0003e8000d901d46 */
.L_x_629:
[----:B--23--:R-:W-:Y:S05]  /*4ff0*/  BSYNC B0 ;  /* 0x0000000000007941 */ /* 0x00cfea0003800000 */
.L_x_628:
[----:B-1--4-:R-:W2:Y:S01]  /*5000*/  LDL R2, [R1+0x48] ;  /* 0x0000480001027983 */ /* 0x012ea20000100800 */
[----:B------:R-:W-:-:S03]  /*5010*/  IMAD.MOV.U32 R3, RZ, RZ, c[0x0][0x2c4] ;  /* 0x0000b100ff037624 */ /* 0x000fc600078e00ff */
[----:B------:R-:W2:Y:S04]  /*5020*/  LDL R0, [R1+0x4c] ;  /* 0x00004c0001007983 */ /* 0x000ea80000100800 */
[----:B------:R-:W3:Y:S01]  /*5030*/  LDL R6, [R1] ;  /* 0x0000000001067983 */ /* 0x000ee20000100800 */
[----:B------:R-:W-:Y:S01]  /*5040*/  ISETP.NE.AND P0, PT, R3, 0x1, PT ;  /* 0x000000010300780c */ /* 0x000fe20003f05270 */
[----:B------:R-:W-:Y:S02]  /*5050*/  ULDC UR4, c[0x0][0x324] ;  /* 0x0000c90000047ab9 */ /* 0x000fe40000000800 */
[----:B------:R-:W-:Y:S01]  /*5060*/  ULOP3.LUT UR4, URZ, UR4, URZ, 0x33, !UPT ;  /* 0x000000043f047292 */ /* 0x000fe2000f8e333f */
[----:B------:R-:W0:Y:S01]  /*5070*/  LDGDEPBAR ;  /* 0x00000000000079af */ /* 0x000e220000000000 */
[----:B--2---:R-:W-:Y:S01]  /*5080*/  IMAD.IADD R0, R0, 0x1, R2 ;  /* 0x0000000100007824 */ /* 0x004fe200078e0202 */
[----:B---3--:R-:W-:-:S07]  /*5090*/  IADD3 R2, -R6, 0x1, R104 ;  /* 0x0000000106027810 */ /* 0x008fce0007ffe168 */
[----:B------:R-:W-:Y:S01]  /*50a0*/  @P0 IMAD.HI.U32 R3, R0, c[0x0][0x2c8], RZ ;  /* 0x0000b20000030a27 */ /* 0x000fe200078e00ff */
[----:B------:R-:W-:-:S03]  /*50b0*/  IADD3 R9, -R6, R4, RZ ;  /* 0x0000000406097210 */ /* 0x000fc60007ffe1ff */
[----:B------:R-:W-:Y:S01]  /*50c0*/  IMAD.MOV.U32 R5, RZ, RZ, R0 ;  /* 0x000000ffff057224 */ /* 0x000fe200078e0000 */
[----:B------:R-:W-:Y:S01]  /*50d0*/  IADD3 R0, R2, -R246, RZ ;  /* 0x800000f602007210 */ /* 0x000fe20007ffe0ff */
[----:B------:R-:W-:Y:S01]  /*50e0*/  IMAD.IADD R8, R104, 0x1, -R6 ;  /* 0x0000000168087824 */ /* 0x000fe200078e0a06 */
[----:B------:R-:W-:Y:S02]  /*50f0*/  @P0 SHF.R.U32.HI R5, RZ, c[0x0][0x2cc], R3 ;  /* 0x0000b300ff050a19 */ /* 0x000fe40000011603 */
[C---:B------:R-:W-:Y:S02]  /*5100*/  IADD3 R7, R0.reuse, UR4, RZ ;  /* 0x0000000400077c10 */ /* 0x040fe4000fffe0ff */
[----:B------:R-:W-:Y:S01]  /*5110*/  IADD3 R6, R0, c[0x0][0x328], RZ ;  /* 0x0000ca0000067a10 */ /* 0x000fe20007ffe0ff */
[----:B------:R-:W-:Y:S05]  /*5120*/  BRA.DIV ~URZ, `(.L_x_632) ;  /* 0x00018be27f007947 */ /* 0x000fea000b800000 */
[----:B------:R1:W2:Y:S02]  /*5130*/  SHFL.IDX PT, R3, R5, RZ, 0x1c1f ;  /* 0x001c1fff05037589 */ /* 0x0002a400000e0000 */
.L_x_823:
[----:B------:R-:W-:Y:S01]  /*5140*/  IMAD.MOV.U32 R0, RZ, RZ, c[0x0][0x32c] ;  /* 0x0000cb00ff007624 */ /* 0x000fe200078e00ff */
[----:B--2---:R-:W-:-:S04]  /*5150*/  IADD3 R2, R6, R3, RZ ;  /* 0x0000000306027210 */ /* 0x004fc80007ffe0ff */
[----:B------:R-:W-:Y:S01]  /*5160*/  ISETP.GE.AND P0, PT, R0, 0x1, PT ;  /* 0x000000010000780c */ /* 0x000fe20003f06270 */
[----:B------:R-:W-:Y:S01]  /*5170*/  IMAD.IADD R0, R7, 0x1, R3 ;  /* 0x0000000107007824 */ /* 0x000fe200078e0203 */
[----:B------:R-:W-:-:S11]  /*5180*/  IMNMX R2, R8, R2, PT ;  /* 0x0000000208027217 */ /* 0x000fd60003800200 */
[----:B------:R-:W-:Y:S05]  /*5190*/  @!P0 BRA `(.L_x_633) ;  /* 0x0000014000008947 */ /* 0x000fea0003800000 */
[----:B------:R-:W-:Y:S01]  /*51a0*/  IADD3 R3, -R246, R248, R3 ;  /* 0x000000f8f6037210 */ /* 0x000fe20007ffe103 */
[----:B------:R-:W-:Y:S03]  /*51b0*/  BSSY B0, `(.L_x_634) ;  /* 0x000000e000007945 */ /* 0x000fe60003800000 */
        /* <DEDUP_REMOVED lines=9> */
.L_x_635:
[----:B------:R-:W-:-:S04]  /*5250*/  MOV R10, c[0x0][0x32c] ;  /* 0x0000cb00000a7a02 */ /* 0x000fc80000000f00 */
[----:B------:R-:W-:-:S13]  /*5260*/  ISETP.NE.AND P0, PT, R10, 0x1, PT ;  /* 0x000000010a00780c */ /* 0x000fda0003f05270 */
[----:B------:R-:W-:-:S05]  /*5270*/  @P0 IMAD.HI.U32 R10, R3, c[0x0][0x330], RZ ;  /* 0x0000cc00030a0a27 */ /* 0x000fca00078e00ff */
[----:B------:R-:W-:Y:S02]  /*5280*/  @P0 SHF.R.U32.HI R3, RZ, c[0x0][0x334], R10 ;  /* 0x0000cd00ff030a19 */ /* 0x000fe4000001160a */
.L_x_636:
[----:B------:R-:W-:Y:S05]  /*5290*/  BSYNC B0 ;  /* 0x0000000000007941 */ /* 0x000fea0003800000 */
.L_x_634:
[----:B------:R-:W-:-:S05]  /*52a0*/  IMAD R3, R3, c[0x0][0x32c], R9 ;  /* 0x0000cb0003037a24 */ /* 0x000fca00078e0209 */
[----:B------:R-:W-:Y:S02]  /*52b0*/  IADD3 R10, R3, c[0x0][0x32c], RZ ;  /* 0x0000cb00030a7a10 */ /* 0x000fe40007ffe0ff */
[----:B------:R-:W-:Y:S02]  /*52c0*/  IMNMX R0, R0, R3, !PT ;  /* 0x0000000300007217 */ /* 0x000fe40007800200 */
[----:B------:R-:W-:Y:S02]  /*52d0*/  IMNMX R2, R2, R10, PT ;  /* 0x0000000a02027217 */ /* 0x000fe40003800200 */
.L_x_633:
[----:B------:R-:W-:Y:S02]  /*52e0*/  ISETP.GE.AND P0, PT, R4, 0x2, PT ;  /* 0x000000020400780c */ /* 0x000fe40003f06270 */
[----:B------:R-:W-:Y:S02]  /*52f0*/  LOP3.LUT R200, R200, 0xffffefff, RZ, 0xc0, !PT ;  /* 0xffffefffc8c87812 */ /* 0x000fe400078ec0ff */
[C---:B------:R-:W-:Y:S02]  /*5300*/  ISETP.GE.AND P1, PT, R4.reuse, 0x9, PT ;  /* 0x000000090400780c */ /* 0x040fe40003f26270 */
[----:B------:R-:W-:-:S02]  /*5310*/  ISETP.GE.AND P6, PT, R4, 0x39, PT ;  /* 0x000000390400780c */ /* 0x000fc40003fc6270 */
[C---:B------:R-:W-:Y:S02]  /*5320*/  ISETP.GE.AND P5, PT, R4.reuse, 0x3a, PT ;  /* 0x0000003a0400780c */ /* 0x040fe40003fa6270 */
[C---:B------:R-:W-:Y:S02]  /*5330*/  ISETP.GE.AND P4, PT, R4.reuse, 0x41, PT ;  /* 0x000000410400780c */ /* 0x040fe40003f86270 */
[----:B------:R-:W-:Y:S02]  /*5340*/  ISETP.GE.AND P2, PT, R4, 0x42, PT ;  /* 0x000000420400780c */ /* 0x000fe40003f46270 */
[----:B------:R-:W-:Y:S02]  /*5350*/  @P0 LOP3.LUT R200, R200, 0x1000, RZ, 0xfc, !PT ;  /* 0x00001000c8c80812 */ /* 0x000fe400078efcff */
[----:B------:R-:W-:Y:S02]  /*5360*/  ISETP.GT.AND P0, PT, R0, 0x1, !P0 ;  /* 0x000000010000780c */ /* 0x000fe40004704270 */
[----:B------:R-:W-:-:S02]  /*5370*/  LOP3.LUT R200, R200, 0xfffff7ff, RZ, 0xc0, !PT ;  /* 0xfffff7ffc8c87812 */ /* 0x000fc400078ec0ff */
[----:B------:R-:W-:Y:S02]  /*5380*/  ISETP.LT.OR P0, PT, R2, 0x2, P0 ;  /* 0x000000020200780c */ /* 0x000fe40000701670 */
[----:B------:R-:W-:Y:S02]  /*5390*/  @P1 LOP3.LUT R200, R200, 0x800, RZ, 0xfc, !PT ;  /* 0x00000800c8c81812 */ /* 0x000fe400078efcff */
[----:B------:R-:W-:Y:S02]  /*53a0*/  FSEL R15, R134, -INF , !P0 ;  /* 0xff800000860f7808 */ /* 0x000fe40004000000 */
[----:B------:R-:W-:Y:S02]  /*53b0*/  ISETP.GT.AND P0, PT, R0, 0x8, !P1 ;  /* 0x000000080000780c */ /* 0x000fe40004f04270 */
[----:B------:R-:W-:Y:S02]  /*53c0*/  ISETP.GE.AND P1, PT, R4, 0xa, PT ;  /* 0x0000000a0400780c */ /* 0x000fe40003f26270 */
[----:B------:R-:W-:-:S02]  /*53d0*/  ISETP.LT.OR P0, PT, R2, 0x9, P0 ;  /* 0x000000090200780c */ /* 0x000fc40000701670 */
[----:B------:R-:W-:Y:S02]  /*53e0*/  LOP3.LUT R200, R200, 0xfffffbff, RZ, 0xc0, !PT ;  /* 0xfffffbffc8c87812 */ /* 0x000fe400078ec0ff */
[----:B------:R-:W-:Y:S02]  /*53f0*/  FSEL R18, R127, -INF , !P0 ;  /* 0xff8000007f127808 */ /* 0x000fe40004000000 */
[----:B------:R-:W-:-:S04]  /*5400*/  ISETP.GT.AND P0, PT, R0, 0x9, !P1 ;  /* 0x000000090000780c */ /* 0x000fc80004f04270 */
[----:B------:R-:W-:Y:S02]  /*5410*/  ISETP.LT.OR P0, PT, R2, 0xa, P0 ;  /* 0x0000000a0200780c */ /* 0x000fe40000701670 */
[----:B------:R-:W-:Y:S02]  /*5420*/  @P1 LOP3.LUT R200, R200, 0x400, RZ, 0xfc, !PT ;  /* 0x00000400c8c81812 */ /* 0x000fe400078efcff */
[----:B------:R-:W-:Y:S02]  /*5430*/  ISETP.GE.AND P1, PT, R4, 0x11, PT ;  /* 0x000000110400780c */ /* 0x000fe40003f26270 */
[----:B------:R-:W-:Y:S02]  /*5440*/  LOP3.LUT R200, R200, 0xfffffdff, RZ, 0xc0, !PT ;  /* 0xfffffdffc8c87812 */ /* 0x000fe400078ec0ff */
[----:B------:R-:W-:Y:S02]  /*5450*/  FSEL R19, R126, -INF , !P0 ;  /* 0xff8000007e137808 */ /* 0x000fe40004000000 */
[----:B------:R-:W-:-:S04]  /*5460*/  ISETP.GT.AND P0, PT, R0, 0x10, !P1 ;  /* 0x000000100000780c */ /* 0x000fc80004f04270 */
[----:B------:R-:W-:-:S03]  /*5470*/  ISETP.LT.OR P0, PT, R2, 0x11, P0 ;  /* 0x000000110200780c */ /* 0x000fc60000701670 */
        /* <DEDUP_REMOVED lines=44> */
[----:B------:R-:W-:Y:S02]  /*5740*/  FSEL R135, R81, -INF , !P0 ;  /* 0xff80000051877808 */ /* 0x000fe40004000000 */
[----:B------:R-:W-:Y:S02]  /*5750*/  LOP3.LUT R200, R200, 0xfffffffd, RZ, 0xc0, !PT ;  /* 0xfffffffdc8c87812 */ /* 0x000fe400078ec0ff */
[----:B------:R-:W-:-:S04]  /*5760*/  ISETP.GT.AND P0, PT, R0, 0x30, !P1 ;  /* 0x000000300000780c */ /* 0x000fc80004f04270 */
[----:B------:R-:W-:-:S03]  /*5770*/  ISETP.LT.OR P0, PT, R2, 0x31, P0 ;  /* 0x000000310200780c */ /* 0x000fc60000701670 */
[----:B------:R-:W-:Y:S02]  /*5780*/  @P1 LOP3.LUT R200, R200, 0x2, RZ, 0xfc, !PT ;  /* 0x00000002c8c81812 */ /* 0x000fe400078efcff */
[----:B------:R-:W-:Y:S02]  /*5790*/  ISETP.GE.AND P1, PT, R4, 0x32, PT ;  /* 0x000000320400780c */ /* 0x000fe40003f26270 */
[----:B------:R-:W-:Y:S02]  /*57a0*/  FSEL R147, R73, -INF , !P0 ;  /* 0xff80000049937808 */ /* 0x000fe40004000000 */
[----:B------:R-:W-:Y:S02]  /*57b0*/  ISETP.GT.AND P0, PT, R0, 0x31, !P1 ;  /* 0x000000310000780c */ /* 0x000fe40004f04270 */
[----:B------:R-:W-:Y:S02]  /*57c0*/  LOP3.LUT R200, R200, 0xfffffffe, RZ, 0xc0, !PT ;  /* 0xfffffffec8c87812 */ /* 0x000fe400078ec0ff */
[----:B------:R-:W-:-:S04]  /*57d0*/  ISETP.LT.OR P0, PT, R2, 0x32, P0 ;  /* 0x000000320200780c */ /* 0x000fc80000701670 */
[----:B------:R-:W-:Y:S02]  /*57e0*/  FSEL R146, R72, -INF , !P0 ;  /* 0xff80000048927808 */ /* 0x000fe40004000000 */
[----:B------:R-:W-:Y:S02]  /*57f0*/  ISETP.GT.AND P0, PT, R0, 0x38, !P6 ;  /* 0x000000380000780c */ /* 0x000fe40007704270 */
[----:B------:R-:W-:Y:S02]  /*5800*/  @P1 LOP3.LUT R200, R200, 0x1, RZ, 0xfc, !PT ;  /* 0x00000001c8c81812 */ /* 0x000fe400078efcff */
[----:B------:R-:W-:Y:S02]  /*5810*/  ISETP.LT.OR P0, PT, R2, 0x39, P0 ;  /* 0x000000390200780c */ /* 0x000fe40000701670 */
[----:B------:R-:W-:Y:S02]  /*5820*/  ISETP.GE.AND P1, PT, R4, 0x49, PT ;  /* 0x000000490400780c */ /* 0x000fe40003f26270 */
[----:B------:R-:W-:-:S02]  /*5830*/  FSEL R145, R61, -INF , !P0 ;  /* 0xff8000003d917808 */ /* 0x000fc40004000000 */
[----:B------:R-:W-:Y:S02]  /*5840*/  ISETP.GT.AND P0, PT, R0, 0x39, !P5 ;  /* 0x000000390000780c */ /* 0x000fe40006f04270 */
[----:B------:R-:W-:Y:S02]  /*5850*/  LOP3.LUT R200, R200, 0xffffdfff, RZ, 0xc0, !PT ;  /* 0xffffdfffc8c87812 */ /* 0x000fe400078ec0ff */
[----:B------:R-:W-:-:S04]  /*5860*/  ISETP.LT.OR P0, PT, R2, 0x3a, P0 ;  /* 0x0000003a0200780c */ /* 0x000fc80000701670 */
[----:B------:R-:W-:Y:S02]  /*5870*/  FSEL R144, R60, -INF , !P0 ;  /* 0xff8000003c907808 */ /* 0x000fe40004000000 */
[----:B------:R-:W-:Y:S02]  /*5880*/  ISETP.GT.AND P0, PT, R0, 0x40, !P4 ;  /* 0x000000400000780c */ /* 0x000fe40006704270 */
[----:B------:R-:W-:Y:S02]  /*5890*/  @P1 LOP3.LUT R200, R200, 0x2000, RZ, 0xfc, !PT ;  /* 0x00002000c8c81812 */ /* 0x000fe400078efcff */
[----:B------:R-:W-:Y:S02]  /*58a0*/  ISETP.LT.OR P0, PT, R2, 0x41, P0 ;  /* 0x000000410200780c */ /* 0x000fe40000701670 */
[----:B------:R-:W-:Y:S02]  /*58b0*/  LOP3.LUT R200, R200, 0xffffbfff, RZ, 0xc0, !PT ;  /* 0xffffbfffc8c87812 */ /* 0x000fe400078ec0ff */
[----:B------:R-:W-:-:S02]  /*58c0*/  FSEL R167, R31, -INF , !P0 ;  /* 0xff8000001fa77808 */ /* 0x000fc40004000000 */
[----:B------:R-:W-:-:S04]  /*58d0*/  ISETP.GT.AND P0, PT, R0, 0x41, !P2 ;  /* 0x000000410000780c */ /* 0x000fc80005704270 */
[----:B------:R-:W-:-:S04]  /*58e0*/  ISETP.LT.OR P0, PT, R2, 0x42, P0 ;  /* 0x000000420200780c */ /* 0x000fc80000701670 */
[----:B------:R-:W-:Y:S02]  /*58f0*/  FSEL R166, R30, -INF , !P0 ;  /* 0xff8000001ea67808 */ /* 0x000fe40004000000 */
[----:B------:R-:W-:Y:S02]  /*5900*/  ISETP.GT.AND P0, PT, R0, 0x48, !P1 ;  /* 0x000000480000780c */ /* 0x000fe40004f04270 */
[----:B------:R-:W-:Y:S02]  /*5910*/  ISETP.GE.AND P1, PT, R4, 0x1, PT ;  /* 0x000000010400780c */ /* 0x000fe40003f26270 */
[----:B------:R-:W-:-:S04]  /*5920*/  ISETP.LT.OR P0, PT, R2, 0x49, P0 ;  /* 0x000000490200780c */ /* 0x000fc80000701670 */
[----:B------:R-:W-:Y:S02]  /*5930*/  FSEL R165, R17, -INF , !P0 ;  /* 0xff80000011a57808 */ /* 0x000fe40004000000 */
[----:B------:R-:W-:-:S04]  /*5940*/  ISETP.GT.AND P0, PT, R0, RZ, !P1 ;  /* 0x000000ff0000720c */ /* 0x000fc80004f04270 */
[----:B------:R-:W-:-:S04]  /*5950*/  ISETP.LT.OR P0, PT, R2, 0x1, P0 ;  /* 0x000000010200780c */ /* 0x000fc80000701670 */
[----:B------:R-:W-:Y:S02]  /*5960*/  FSEL R13, R137, -INF , !P0 ;  /* 0xff800000890d7808 */ /* 0x000fe40004000000 */
[----:B------:R-:W-:-:S13]  /*5970*/  ISETP.GE.AND P0, PT, R4, 0x4a, PT ;  /* 0x0000004a0400780c */ /* 0x000fda0003f06270 */
[----:B------:R-:W-:Y:S02]  /*5980*/  @P0 LOP3.LUT R200, R200, 0x4000, RZ, 0xfc, !PT ;  /* 0x00004000c8c80812 */ /* 0x000fe400078efcff */
[----:B------:R-:W-:-:S04]  /*5990*/  ISETP.GT.AND P0, PT, R0, 0x49, !P0 ;  /* 0x000000490000780c */ /* 0x000fc80004704270 */
[----:B------:R-:W-:-:S04]  /*59a0*/  ISETP.LT.OR P0, PT, R2, 0x4a, P0 ;  /* 0x0000004a0200780c */ /* 0x000fc80000701670 */
[----:B------:R-:W-:Y:S01]  /*59b0*/  FSEL R164, R16, -INF , !P0 ;  /* 0xff80000010a47808 */ /* 0x000fe20004000000 */
[----:B------:R-:W-:Y:S06]  /*59c0*/  BRA.DIV ~URZ, `(.L_x_637) ;  /* 0x000183b27f007947 */ /* 0x000fec000b800000 */
[----:B------:R2:W3:Y:S02]  /*59d0*/  SHFL.IDX PT, R3, R5, 0x1, 0x1c1f ;  /* 0x003c1f0005037f89 */ /* 0x0004e400000e0000 */
.L_x_824:
[----:B------:R-:W-:Y:S01]  /*59e0*/  IMAD.MOV.U32 R0, RZ, RZ, c[0x0][0x32c] ;  /* 0x0000cb00ff007624 */ /* 0x000fe200078e00ff */
[----:B---3--:R-:W-:-:S04]  /*59f0*/  IADD3 R2, R6, R3, RZ ;  /* 0x0000000306027210 */ /* 0x008fc80007ffe0ff */
        /* <DEDUP_REMOVED lines=15> */
.L_x_640:
[----:B------:R-:W-:-:S04]  /*5af0*/  MOV R4, c[0x0][0x32c] ;  /* 0x0000cb0000047a02 */ /* 0x000fc80000000f00 */
[----:B------:R-:W-:-:S13]  /*5b00*/  ISETP.NE.AND P0, PT, R4, 0x1, PT ;  /* 0x000000010400780c */ /* 0x000fda0003f05270 */
[----:B------:R-:W-:-:S05]  /*5b10*/  @P0 IMAD.HI.U32 R4, R3, c[0x0][0x330], RZ ;  /* 0x0000cc0003040a27 */ /* 0x000fca00078e00ff */
[----:B------:R-:W-:Y:S02]  /*5b20*/  @P0 SHF.R.U32.HI R3, RZ, c[0x0][0x334], R4 ;  /* 0x0000cd00ff030a19 */ /* 0x000fe40000011604 */
.L_x_641:
[----:B------:R-:W-:Y:S05]  /*5b30*/  BSYNC B0 ;  /* 0x0000000000007941 */ /* 0x000fea0003800000 */
.L_x_639:
[----:B------:R-:W-:-:S05]  /*5b40*/  IMAD R3, R3, c[0x0][0x32c], R9 ;  /* 0x0000cb0003037a24 */ /* 0x000fca00078e0209 */
[----:B------:R-:W-:Y:S02]  /*5b50*/  IADD3 R4, R3, c[0x0][0x32c], RZ ;  /* 0x0000cb0003047a10 */ /* 0x000fe40007ffe0ff */
[----:B------:R-:W-:Y:S02]  /*5b60*/  IMNMX R0, R0, R3, !PT ;  /* 0x0000000300007217 */ /* 0x000fe40007800200 */
[----:B------:R-:W-:Y:S02]  /*5b70*/  IMNMX R2, R2, R4, PT ;  /* 0x0000000402027217 */ /* 0x000fe40003800200 */
.L_x_638:
[----:B------:R-:W-:-:S04]  /*5b80*/  LOP3.LUT P0, RZ, R200, 0x1000, RZ, 0xc0, !PT ;  /* 0x00001000c8ff7812 */ /* 0x000fc8000780c0ff */
[----:B------:R-:W-:-:S04]  /*5b90*/  ISETP.GT.AND P0, PT, R0, 0x1, !P0 ;  /* 0x000000010000780c */ /* 0x000fc80004704270 */
[----:B------:R-:W-:-:S04]  /*5ba0*/  ISETP.LT.OR P0, PT, R2, 0x2, P0 ;  /* 0x000000020200780c */ /* 0x000fc80000701670 */
[----:B------:R-:W-:Y:S02]  /*5bb0*/  FSEL R14, R136, -INF , !P0 ;  /* 0xff800000880e7808 */ /* 0x000fe40004000000 */
        /* <DEDUP_REMOVED lines=60> */
[----:B------:R-:W-:-:S04]  /*5f80*/  LOP3.LUT P0, RZ, R200, 0x2000, RZ, 0xc0, !PT ;  /* 0x00002000c8ff7812 */ /* 0x000fc8000780c0ff */
[----:B------:R-:W-:-:S04]  /*5f90*/  ISETP.GT.AND P0, PT, R0, 0x48, !P0 ;  /* 0x000000480000780c */ /* 0x000fc80004704270 */
[----:B------:R-:W-:-:S04]  /*5fa0*/  ISETP.LT.OR P0, PT, R2, 0x49, P0 ;  /* 0x000000490200780c */ /* 0x000fc80000701670 */
[----:B------:R-:W-:Y:S02]  /*5fb0*/  FSEL R161, R23, -INF , !P0 ;  /* 0xff80000017a17808 */ /* 0x000fe40004000000 */
[----:B------:R-:W-:-:S04]  /*5fc0*/  ISETP.GT.AND P0, PT, R0, RZ, !P1 ;  /* 0x000000ff0000720c */ /* 0x000fc80004f04270 */
[----:B------:R-:W-:-:S04]  /*5fd0*/  ISETP.LT.OR P0, PT, R2, 0x1, P0 ;  /* 0x000000010200780c */ /* 0x000fc80000701670 */
[----:B------:R-:W-:Y:S02]  /*5fe0*/  FSEL R12, R149, -INF , !P0 ;  /* 0xff800000950c7808 */ /* 0x000fe40004000000 */
[----:B------:R-:W-:-:S04]  /*5ff0*/  LOP3.LUT P0, RZ, R200, 0x4000, RZ, 0xc0, !PT ;  /* 0x00004000c8ff7812 */ /* 0x000fc8000780c0ff */
[----:B------:R-:W-:-:S04]  /*6000*/  ISETP.GT.AND P0, PT, R0, 0x49, !P0 ;  /* 0x000000490000780c */ /* 0x000fc80004704270 */
[----:B------:R-:W-:-:S04]  /*6010*/  ISETP.LT.OR P0, PT, R2, 0x4a, P0 ;  /* 0x0000004a0200780c */ /* 0x000fc80000701670 */
[----:B------:R-:W-:Y:S01]  /*6020*/  FSEL R160, R20, -INF , !P0 ;  /* 0xff80000014a07808 */ /* 0x000fe20004000000 */
[----:B------:R-:W-:Y:S06]  /*6030*/  BRA.DIV ~URZ, `(.L_x_642) ;  /* 0x00017db27f007947 */ /* 0x000fec000b800000 */
[----:B------:R3:W4:Y:S02]  /*6040*/  SHFL.IDX PT, R3, R5, 0x2, 0x1c1f ;  /* 0x005c1f0005037f89 */ /* 0x00072400000e0000 */
.L_x_825:
[----:B------:R-:W-:Y:S01]  /*6050*/  IMAD.MOV.U32 R0, RZ, RZ, c[0x0][0x32c] ;  /* 0x0000cb00ff007624 */ /* 0x000fe200078e00ff */
[----:B----4-:R-:W-:-:S04]  /*6060*/  IADD3 R2, R6, R3, RZ ;  /* 0x0000000306027210 */ /* 0x010fc80007ffe0ff */
        /* <DEDUP_REMOVED lines=15> */
.L_x_645:
[----:B------:R-:W-:-:S04]  /*6160*/  MOV R4, c[0x0][0x32c] ;  /* 0x0000cb0000047a02 */ /* 0x000fc80000000f00 */
[----:B------:R-:W-:-:S13]  /*6170*/  ISETP.NE.AND P0, PT, R4, 0x1, PT ;  /* 0x000000010400780c */ /* 0x000fda0003f05270 */
[----:B------:R-:W-:-:S05]  /*6180*/  @P0 IMAD.HI.U32 R4, R3, c[0x0][0x330], RZ ;  /* 0x0000cc0003040a27 */ /* 0x000fca00078e00ff */
[----:B------:R-:W-:Y:S02]  /*6190*/  @P0 SHF.R.U32.HI R3, RZ, c[0x0][0x334], R4 ;  /* 0x0000cd00ff030a19 */ /* 0x000fe40000011604 */
.L_x_646:
[----:B------:R-:W-:Y:S05]  /*61a0*/  BSYNC B0 ;  /* 0x0000000000007941 */ /* 0x000fea0003800000 */
.L_x_644:
[----:B------:R-:W-:-:S05]  /*61b0*/  IMAD R3, R3, c[0x0][0x32c], R9 ;  /* 0x0000cb0003037a24 */ /* 0x000fca00078e0209 */
[----:B------:R-:W-:Y:S02]  /*61c0*/  IADD3 R4, R3, c[0x0][0x32c], RZ ;  /* 0x0000cb0003047a10 */ /* 0x000fe40007ffe0ff */
[----:B------:R-:W-:Y:S02]  /*61d0*/  IMNMX R0, R0, R3, !PT ;  /* 0x0000000300007217 */ /* 0x000fe40007800200 */
[----:B------:R-:W-:Y:S02]  /*61e0*/  IMNMX R2, R2, R4, PT ;  /* 0x0000000402027217 */ /* 0x000fe40003800200 */
.L_x_643:
        /* <DEDUP_REMOVED lines=76> */
[----:B------:R4:W1:Y:S02]  /*66b0*/  SHFL.IDX PT, R3, R5, 0x3, 0x1c1f ;  /* 0x007c1f0005037f89 */ /* 0x00086400000e0000 */
.L_x_826:
[----:B------:R-:W-:Y:S01]  /*66c0*/  IMAD.MOV.U32 R0, RZ, RZ, c[0x0][0x32c] ;  /* 0x0000cb00ff007624 */ /* 0x000fe200078e00ff */
[----:B-1----:R-:W-:-:S04]  /*66d0*/  IADD3 R2, R6, R3, RZ ;  /* 0x0000000306027210 */ /* 0x002fc80007ffe0ff */
        /* <DEDUP_REMOVED lines=15> */
.L_x_650:
[----:B------:R-:W-:-:S04]  /*67d0*/  MOV R4, c[0x0][0x32c] ;  /* 0x0000cb0000047a02 */ /* 0x000fc80000000f00 */
[----:B------:R-:W-:-:S13]  /*67e0*/  ISETP.NE.AND P0, PT, R4, 0x1, PT ;  /* 0x000000010400780c */ /* 0x000fda0003f05270 */
[----:B------:R-:W-:-:S05]  /*67f0*/  @P0 IMAD.HI.U32 R4, R3, c[0x0][0x330], RZ ;  /* 0x0000cc0003040a27 */ /* 0x000fca00078e00ff */
[----:B------:R-:W-:Y:S02]  /*6800*/  @P0 SHF.R.U32.HI R3, RZ, c[0x0][0x334], R4 ;  /* 0x0000cd00ff030a19 */ /* 0x000fe40000011604 */
.L_x_651:
[----:B------:R-:W-:Y:S05]  /*6810*/  BSYNC B0 ;  /* 0x0000000000007941 */ /* 0x000fea0003800000 */
.L_x_649:
[----:B------:R-:W-:-:S05]  /*6820*/  IMAD R3, R3, c[0x0][0x32c], R9 ;  /* 0x0000cb0003037a24 */ /* 0x000fca00078e0209 */
[----:B------:R-:W-:Y:S02]  /*6830*/  IADD3 R4, R3, c[0x0][0x32c], RZ ;  /* 0x0000cb0003047a10 */ /* 0x000fe40007ffe0ff */
[----:B------:R-:W-:Y:S02]  /*6840*/  IMNMX R0, R0, R3, !PT ;  /* 0x0000000300007217 */ /* 0x000fe40007800200 */
[----:B------:R-:W-:Y:S02]  /*6850*/  IMNMX R2, R2, R4, PT ;  /* 0x0000000402027217 */ /* 0x000fe40003800200 */
.L_x_648:
[----:B------:R-:W-:Y:S02]  /*6860*/  LOP3.LUT P0, RZ, R200, 0x1000, RZ, 0xc0, !PT ;  /* 0x00001000c8ff7812 */ /* 0x000fe4000780c0ff */
[----:B------:R-:W-:Y:S02]  /*6870*/  FMNMX.FTZ R3, R34, R35, !PT ;  /* 0x0000002322037209 */ /* 0x000fe40007810000 */
        /* <DEDUP_REMOVED lines=51> */
[----:B------:R-:W-:Y:S02]  /*6bb0*/  ISETP.GT.AND P0, PT, R0, 0x38, !P6 ;  /* 0x000000380000780c */ /* 0x000fe40007704270 */
[----:B------:R-:W-:Y:S02]  /*6bc0*/  LOP3.LUT P6, RZ, R200, 0x4000, RZ, 0xc0, !PT ;  /* 0x00004000c8ff7812 */ /* 0x000fe400078cc0ff */
[----:B------:R-:W-:-:S04]  /*6bd0*/  ISETP.LT.OR P0, PT, R2, 0x39, P0 ;  /* 0x000000390200780c */ /* 0x000fc80000701670 */
[----:B------:R-:W-:Y:S02]  /*6be0*/  FSEL R141, R54, -INF , !P0 ;  /* 0xff800000368d7808 */ /* 0x000fe40004000000 */
[----:B------:R-:W-:Y:S02]  /*6bf0*/  ISETP.GT.AND P0, PT, R0, 0x39, !P5 ;  /* 0x000000390000780c */ /* 0x000fe40006f04270 */
[----:B------:R-:W-:Y:S02]  /*6c00*/  LOP3.LUT P5, RZ, R200, 0x2000, RZ, 0xc0, !PT ;  /* 0x00002000c8ff7812 */ /* 0x000fe400078ac0ff */
        /* <DEDUP_REMOVED lines=8> */
[C---:B------:R-:W-:Y:S02]  /*6c90*/  ISETP.GT.AND P0, PT, R0.reuse, RZ, !P1 ;  /* 0x000000ff0000720c */ /* 0x040fe40004f04270 */
[----:B------:R-:W-:Y:S02]  /*6ca0*/  ISETP.GT.AND P1, PT, R0, 0x48, !P5 ;  /* 0x000000480000780c */ /* 0x000fe40006f24270 */
[C---:B------:R-:W-:Y:S02]  /*6cb0*/  ISETP.LT.OR P0, PT, R2.reuse, 0x1, P0 ;  /* 0x000000010200780c */ /* 0x040fe40000701670 */
[----:B------:R-:W-:Y:S02]  /*6cc0*/  ISETP.LT.OR P1, PT, R2, 0x49, P1 ;  /* 0x000000490200780c */ /* 0x000fe40000f21670 */
[----:B------:R-:W-:-:S02]  /*6cd0*/  FSEL R10, R168, -INF , !P0 ;  /* 0xff800000a80a7808 */ /* 0x000fc40004000000 */
[----:B------:R-:W-:Y:S02]  /*6ce0*/  ISETP.GT.AND P0, PT, R0, 0x49, !P6 ;  /* 0x000000490000780c */ /* 0x000fe40007704270 */
[----:B------:R-:W-:Y:S02]  /*6cf0*/  FMNMX.FTZ R0, R12, R14, !PT ;  /* 0x0000000e0c007209 */ /* 0x000fe40007810000 */
[----:B------:R-:W-:Y:S02]  /*6d00*/  ISETP.LT.OR P0, PT, R2, 0x4a, P0 ;  /* 0x0000004a0200780c */ /* 0x000fe40000701670 */
[----:B------:R-:W-:Y:S02]  /*6d10*/  FMNMX.FTZ R2, R13, R15, !PT ;  /* 0x0000000f0d027209 */ /* 0x000fe40007810000 */
[----:B------:R-:W-:Y:S02]  /*6d20*/  FMNMX.FTZ R4, R16, R0, !PT ;  /* 0x0000000010047209 */ /* 0x000fe40007810000 */
[----:B------:R-:W-:-:S02]  /*6d30*/  FMNMX.FTZ R0, R10, R11, !PT ;  /* 0x0000000b0a007209 */ /* 0x000fc40007810000 */
[----:B--234-:R-:W-:Y:S02]  /*6d40*/  FMNMX.FTZ R5, R18, R2, !PT ;  /* 0x0000000212057209 */ /* 0x01cfe40007810000 */
        /* <DEDUP_REMOVED lines=60> */
[----:B------:R-:W-:Y:S02]  /*7110*/  FSEL R157, R28, -INF , !P1 ;  /* 0xff8000001c9d7808 */ /* 0x000fe40004800000 */
[----:B------:R-:W-:Y:S02]  /*7120*/  FMNMX.FTZ R4, R166, R4, !PT ;  /* 0x00000004a6047209 */ /* 0x000fe40007810000 */
[----:B------:R-:W-:Y:S02]  /*7130*/  FMNMX.FTZ R0, R158, R0, !PT ;  /* 0x000000009e007209 */ /* 0x000fe40007810000 */
[----:B------:R-:W-:Y:S02]  /*7140*/  FMNMX.FTZ R5, R161, R3, !PT ;  /* 0x00000003a1057209 */ /* 0x000fe40007810000 */
[----:B------:R-:W-:-:S02]  /*7150*/  FMNMX.FTZ R3, R153, R2, !PT ;  /* 0x0000000299037209 */ /* 0x000fc40007810000 */
[----:B------:R-:W-:Y:S02]  /*7160*/  FSEL R156, R27, -INF , !P0 ;  /* 0xff8000001b9c7808 */ /* 0x000fe40004000000 */
[----:B------:R-:W-:Y:S02]  /*7170*/  FMNMX.FTZ R4, R165, R4, !PT ;  /* 0x00000004a5047209 */ /* 0x000fe40007810000 */
[----:B------:R-:W-:Y:S02]  /*7180*/  FMNMX.FTZ R2, R157, R0, !PT ;  /* 0x000000009d027209 */ /* 0x000fe40007810000 */
[----:B------:R-:W-:Y:S02]  /*7190*/  FMNMX.FTZ R0, R164, R4, !PT ;  /* 0x00000004a4007209 */ /* 0x000fe40007810000 */
[----:B------:R-:W-:Y:S02]  /*71a0*/  FMNMX.FTZ R5, R160, R5, !PT ;  /* 0x00000005a0057209 */ /* 0x000fe40007810000 */
[----:B------:R-:W-:-:S02]  /*71b0*/  FMNMX.FTZ R6, R152, R3, !PT ;  /* 0x0000000398067209 */ /* 0x000fc40007810000 */
[----:B------:R-:W-:Y:S01]  /*71c0*/  FMNMX.FTZ R7, R156, R2, !PT ;  /* 0x000000029c077209 */ /* 0x000fe20007810000 */
[----:B------:R-:W-:Y:S05]  /*71d0*/  BRA.DIV ~URZ, `(.L_x_652) ;  /* 0x00016cf27f007947 */ /* 0x000fea000b800000 */
[----:B------:R1:W2:Y:S02]  /*71e0*/  SHFL.BFLY PT, R2, R0, 0x2, 0x1f ;  /* 0x0c401f0000027f89 */ /* 0x0002a400000e0000 */
.L_x_827:
[----:B--2---:R-:W-:Y:S01]  /*71f0*/  FMNMX.FTZ R4, R0, R2, !PT ;  /* 0x0000000200047209 */ /* 0x004fe20007810000 */
[----:B------:R-:W-:Y:S05]  /*7200*/  BRA.DIV ~URZ, `(.L_x_653) ;  /* 0x00016d227f007947 */ /* 0x000fea000b800000 */
[----:B-1----:R-:W1:Y:S04]  /*7210*/  SHFL.BFLY PT, R0, R5, 0x2, 0x1f ;  /* 0x0c401f0005007f89 */ /* 0x002e6800000e0000 */
        /* <DEDUP_REMOVED lines=12> */
.L_x_828:
[C---:B------:R-:W-:Y:S01]  /*72e0*/  FMUL.FTZ R0, R72.reuse, c[0x0][0x2d0] ;  /* 0x0000b40048007a20 */ /* 0x040fe20000410000 */
[----:B------:R-:W-:Y:S01]  /*72f0*/  FSETP.NEU.FTZ.AND P0, PT, R72, -INF , PT ;  /* 0xff8000004800780b */ /* 0x000fe20003f1d000 */
[----:B------:R-:W-:Y:S01]  /*7300*/  FMUL.FTZ R3, R71, c[0x0][0x2d0] ;  /* 0x0000b40047037a20 */ /* 0x000fe20000410000 */
[----:B----4-:R-:W-:Y:S01]  /*7310*/  FMNMX.FTZ R69, R9, R7, !PT ;  /* 0x0000000709457209 */ /* 0x010fe20007810000 */
[----:B------:R-:W-:Y:S01]  /*7320*/  FMUL.FTZ R2, R70, c[0x0][0x2d0] ;  /* 0x0000b40046027a20 */ /* 0x000fe20000410000 */
[----:B------:R-:W-:Y:S01]  /*7330*/  FSEL R4, R0, RZ, P0 ;  /* 0x000000ff00047208 */ /* 0x000fe20000000000 */
[----:B------:R-:W-:Y:S01]  /*7340*/  WARPSYNC 0xffffffff ;  /* 0xffffffff00007948 */ /* 0x000fe20003800000 */
[----:B------:R-:W-:Y:S01]  /*7350*/  FSETP.NEU.FTZ.AND P0, PT, R71, -INF , PT ;  /* 0xff8000004700780b */ /* 0x000fe20003f1d000 */
[----:B------:R-:W-:Y:S02]  /*7360*/  LDSM.16.MT88.4 R28, [R185] ;  /* 0x00000000b91c783b */ /* 0x000fe40000004200 */
[----:B------:R-:W-:Y:S01]  /*7370*/  FFMA.FTZ R0, R13, c[0x0][0x2d0], -R4 ;  /* 0x0000b4000d007a23 */ /* 0x000fe20000010804 */
[----:B------:R-:W-:-:S02]  /*7380*/  FSEL R3, R3, RZ, P0 ;  /* 0x000000ff03037208 */ /* 0x000fc40000000000 */
[----:B------:R-:W-:Y:S01]  /*7390*/  FSETP.NEU.FTZ.AND P0, PT, R70, -INF , PT ;  /* 0xff8000004600780b */ /* 0x000fe20003f1d000 */
[----:B------:R1:W-:Y:S03]  /*73a0*/  MUFU.EX2 R227, R0 ;  /* 0x0000000000e37308 */ /* 0x0003e60000000800 */
[----:B------:R-:W-:Y:S02]  /*73b0*/  FSEL R2, R2, RZ, P0 ;  /* 0x000000ff02027208 */ /* 0x000fe40000000000 */
[----:B------:R-:W-:-:S03]  /*73c0*/  FSETP.NEU.FTZ.AND P0, PT, R69, -INF , PT ;  /* 0xff8000004500780b */ /* 0x000fc60003f1d000 */
[----:B------:R-:W-:-:S04]  /*73d0*/  FFMA.FTZ R5, R36, c[0x0][0x2d0], -R2 ;  /* 0x0000b40024057a23 */ /* 0x000fc80000010802 */
[----:B------:R2:W-:Y:S01]  /*73e0*/  MUFU.EX2 R221, R5 ;  /* 0x0000000500dd7308 */ /* 0x0005e20000000800 */
[----:B-1----:R-:W-:-:S07]  /*73f0*/  FFMA.FTZ R0, R15, c[0x0][0x2d0], -R4 ;  /* 0x0000b4000f007a23 */ /* 0x002fce0000010804 */
[----:B------:R1:W4:Y:S01]  /*7400*/  MUFU.EX2 R226, R0 ;  /* 0x0000000000e27308 */ /* 0x0003220000000800 */
[----:B--2---:R-:W-:-:S07]  /*7410*/  FFMA.FTZ R5, R37, c[0x0][0x2d0], -R2 ;  /* 0x0000b40025057a23 */ /* 0x004fce0000010802 */
[----:B------:R-:W-:Y:S01]  /*7420*/  MUFU.EX2 R234, R5 ;  /* 0x0000000500ea7308 */ /* 0x000fe20000000800 */
[----:B-1----:R-:W-:-:S07]  /*7430*/  FFMA.FTZ R0, R18, c[0x0][0x2d0], -R4 ;  /* 0x0000b40012007a23 */ /* 0x002fce0000010804 */
[----:B------:R1:W-:Y:S02]  /*7440*/  MUFU.EX2 R229, R0 ;  /* 0x0000000000e57308 */ /* 0x0003e40000000800 */
[----:B-1----:R-:W-:-:S06]  /*7450*/  FFMA.FTZ R0, R19, c[0x0][0x2d0], -R4 ;  /* 0x0000b40013007a23 */ /* 0x002fcc0000010804 */
[----:B------:R1:W2:Y:S02]  /*7460*/  MUFU.EX2 R242, R0 ;  /* 0x0000000000f27308 */ /* 0x0002a40000000800 */
[----:B-1----:R-:W-:-:S06]  /*7470*/  FFMA.FTZ R0, R21, c[0x0][0x2d0], -R4 ;  /* 0x0000b40015007a23 */ /* 0x002fcc0000010804 */
[----:B------:R1:W-:Y:S02]  /*7480*/  MUFU.EX2 R245, R0 ;  /* 0x0000000000f57308 */ /* 0x0003e40000000800 */
[--C-:B-1----:R-:W-:Y:S02]  /*7490*/  FFMA.FTZ R0, R22, c[0x0][0x2d0], -R4.reuse ;  /* 0x0000b40016007a23 */ /* 0x102fe40000010804 */
[----:B------:R-:W1:Y:S04]  /*74a0*/  LDSM.16.MT88.4 R20, [R186] ;  /* 0x00000000ba14783b */ /* 0x000e680000004200 */
[----:B------:R5:W-:Y:S02]  /*74b0*/  MUFU.EX2 R250, R0 ;  /* 0x0000000000fa7308 */ /* 0x000be40000000800 */
[----:B-----5:R-:W-:-:S02]  /*74c0*/  FFMA.FTZ R0, R24, c[0x0][0x2d0], -R4 ;  /* 0x0000b40018007a23 */ /* 0x020fc40000010804 */
[----:B------:R-:W-:Y:S04]  /*74d0*/  LDSM.16.MT88.4 R24, [R189] ;  /* 0x00000000bd18783b */ /* 0x000fe80000004200 */
[----:B------:R5:W-:Y:S02]  /*74e0*/  MUFU.EX2 R251, R0 ;  /* 0x0000000000fb7308 */ /* 0x000be40000000800 */
[----:B-----5:R-:W-:Y:S01]  /*74f0*/  FFMA.FTZ R0, R12, c[0x0][0x2d0], -R3 ;  /* 0x0000b4000c007a23 */ /* 0x020fe20000010803 */
[----:B----4-:R-:W-:-:S05]  /*7500*/  F2FP.BF16.PACK_AB R12, R226, R227 ;  /* 0x000000e3e20c723e */ /* 0x010fca00000010ff */
[----:B------:R4:W-:Y:S02]  /*7510*/  MUFU.EX2 R224, R0 ;  /* 0x0000000000e07308 */ /* 0x0009e40000000800 */
[----:B----4-:R-:W-:Y:S01]  /*7520*/  FFMA.FTZ R0, R14, c[0x0][0x2d0], -R3 ;  /* 0x0000b4000e007a23 */ /* 0x010fe20000010803 */
[----:B--2---:R-:W-:-:S05]  /*7530*/  F2FP.BF16.PACK_AB R14, R242, R229 ;  /* 0x000000e5f20e723e */ /* 0x004fca00000010ff */
[----:B------:R2:W4:Y:S02]  /*7540*/  MUFU.EX2 R222, R0 ;  /* 0x0000000000de7308 */ /* 0x0005240000000800 */
[----:B--2---:R-:W-:Y:S01]  /*7550*/  FFMA.FTZ R0, R16, c[0x0][0x2d0], -R3 ;  /* 0x0000b40010007a23 */ /* 0x004fe20000010803 */
[----:B----4-:R-:W-:-:S05]  /*7560*/  F2FP.BF16.PACK_AB R13, R222, R224 ;  /* 0x000000e0de0d723e */ /* 0x010fca00000010ff */
[----:B------:R2:W-:Y:S02]  /*7570*/  MUFU.EX2 R225, R0 ;  /* 0x0000000000e17308 */ /* 0x0005e40000000800 */
[----:B--2---:R-:W-:Y:S02]  /*7580*/  FFMA.FTZ R0, R17, c[0x0][0x2d0], -R3 ;  /* 0x0000b40011007a23 */ /* 0x004fe40000010803 */
[----:B------:R-:W2:Y:S04]  /*7590*/  LDSM.16.MT88.4 R16, [R188] ;  /* 0x00000000bc10783b */ /* 0x000ea80000004200 */
[----:B------:R4:W5:Y:S02]  /*75a0*/  MUFU.EX2 R238, R0 ;  /* 0x0000000000ee7308 */ /* 0x0009640000000800 */
[----:B----4-:R-:W-:Y:S01]  /*75b0*/  FFMA.FTZ R0, R34, c[0x0][0x2d0], -R2 ;  /* 0x0000b40022007a23 */ /* 0x010fe20000010802 */
[----:B-----5:R-:W-:-:S05]  /*75c0*/  F2FP.BF16.PACK_AB R15, R238, R225 ;  /* 0x000000e1ee0f723e */ /* 0x020fca00000010ff */
[----:B------:R4:W-:Y:S02]  /*75d0*/  MUFU.EX2 R219, R0 ;  /* 0x0000000000db7308 */ /* 0x0009e40000000800 */
[C---:B-1----:R-:W-:Y:S08]  /*75e0*/  HMMA.16816.F32.BF16 R100, R12.reuse, R20, RZ ;  /* 0x000000140c64723c */ /* 0x042ff000000418ff */
[----:B------:R-:W-:Y:S01]  /*75f0*/  HMMA.16816.F32.BF16 R88, R12, R22, RZ ;  /* 0x000000160c58723c */ /* 0x000fe200000418ff */
[----:B----4-:R-:W-:-:S04]  /*7600*/  FFMA.FTZ R0, R35, c[0x0][0x2d0], -R2 ;  /* 0x0000b40023007a23 */ /* 0x010fc80000010802 */
[----:B------:R1:W4:Y:S03]  /*7610*/  MUFU.EX2 R218, R0 ;  /* 0x0000000000da7308 */ /* 0x0003260000000800 */
[C---:B--2---:R-:W-:Y:S08]  /*7620*/  HMMA.16816.F32.BF16 R92, R12.reuse, R16, RZ ;  /* 0x000000100c5c723c */ /* 0x044ff000000418ff */
[----:B------:R-:W-:Y:S01]  /*7630*/  HMMA.16816.F32.BF16 R64, R12, R18, RZ ;  /* 0x000000120c40723c */ /* 0x000fe200000418ff */
[----:B-1----:R-:W-:Y:S01]  /*7640*/  FMUL.FTZ R0, R69, c[0x0][0x2d0] ;  /* 0x0000b40045007a20 */ /* 0x002fe20000410000 */
[----:B----4-:R-:W-:-:S06]  /*7650*/  F2FP.BF16.PACK_AB R8, R218, R219 ;  /* 0x000000dbda08723e */ /* 0x010fcc00000010ff */
[----:B------:R-:W-:Y:S01]  /*7660*/  HMMA.16816.F32.BF16 R76, R12, R28, RZ ;  /* 0x0000001c0c4c723c */ /* 0x000fe200000418ff */
[----:B------:R-:W-:-:S05]  /*7670*/  FSEL R0, R0, RZ, P0 ;  /* 0x000000ff00007208 */ /* 0x000fca0000000000 */
[--C-:B------:R-:W-:Y:S01]  /*7680*/  FFMA.FTZ R5, R10, c[0x0][0x2d0], -R0.reuse ;  /* 0x0000b4000a057a23 */ /* 0x100fe20000010800 */
[----:B------:R-:W-:Y:S01]  /*7690*/  F2FP.BF16.PACK_AB R10, R234, R221 ;  /* 0x000000ddea0a723e */ /* 0x000fe200000010ff */
[--C-:B------:R-:W-:Y:S01]  /*76a0*/  FFMA.FTZ R6, R74, c[0x0][0x2d0], -R0.reuse ;  /* 0x0000b4004a067a23 */ /* 0x100fe20000010800 */
[C---:B------:R-:W-:Y:S01]  /*76b0*/  HMMA.16816.F32.BF16 R84, R12.reuse, R30, RZ ;  /* 0x0000001e0c54723c */ /* 0x040fe200000418ff */
[----:B------:R1:W-:Y:S07]  /*76c0*/  MUFU.EX2 R223, R5 ;  /* 0x0000000500df7308 */ /* 0x0003ee0000000800 */
[C---:B------:R-:W-:Y:S01]  /*76d0*/  HMMA.16816.F32.BF16 R80, R12.reuse, R24, RZ ;  /* 0x000000180c50723c */ /* 0x040fe200000418ff */
[----:B------:R2:W-:Y:S07]  /*76e0*/  MUFU.EX2 R236, R6 ;  /* 0x0000000600ec7308 */ /* 0x0005ee0000000800 */
[----:B------:R-:W-:Y:S01]  /*76f0*/  HMMA.16816.F32.BF16 R96, R12, R26, RZ ;  /* 0x0000001a0c60723c */ /* 0x000fe200000418ff */
[----:B-1----:R-:W-:-:S04]  /*7700*/  FFMA.FTZ R5, R11, c[0x0][0x2d0], -R0 ;  /* 0x0000b4000b057a23 */ /* 0x002fc80000010800 */
[----:B------:R1:W4:Y:S02]  /*7710*/  MUFU.EX2 R220, R5 ;  /* 0x0000000500dc7308 */ /* 0x0003240000000800 */
[----:B------:R-:W-:Y:S01]  /*7720*/  F2FP.BF16.PACK_AB R12, R250, R245 ;  /* 0x000000f5fa0c723e */ /* 0x000fe200000010ff */
[----:B--2---:R-:W-:-:S05]  /*7730*/  FFMA.FTZ R6, R127, c[0x0][0x2d0], -R2 ;  /* 0x0000b4007f067a23 */ /* 0x004fca0000010802 */
[----:B------:R2:W-:Y:S01]  /*7740*/  MUFU.EX2 R207, R6 ;  /* 0x0000000600cf7308 */ /* 0x0005e20000000800 */
[----:B-1----:R-:W-:Y:S01]  /*7750*/  FFMA.FTZ R5, R32, c[0x0][0x2d0], -R0 ;  /* 0x0000b40020057a23 */ /* 0x002fe20000010800 */
[----:B----4-:R-:W-:-:S06]  /*7760*/  F2FP.BF16.PACK_AB R9, R220, R223 ;  /* 0x000000dfdc09723e */ /* 0x010fcc00000010ff */
[----:B------:R1:W-:Y:S01]  /*7770*/  MUFU.EX2 R233, R5 ;  /* 0x0000000500e97308 */ /* 0x0003e20000000800 */
[----:B--2---:R-:W-:-:S07]  /*7780*/  FFMA.FTZ R6, R136, c[0x0][0x2d0], -R3 ;  /* 0x0000b40088067a23 */ /* 0x004fce0000010803 */
[----:B------:R-:W-:Y:S01]  /*7790*/  MUFU.EX2 R175, R6 ;  /* 0x0000000600af7308 */ /* 0x000fe20000000800 */
[----:B-1----:R-:W-:-:S07]  /*77a0*/  FFMA.FTZ R5, R33, c[0x0][0x2d0], -R0 ;  /* 0x0000b40021057a23 */ /* 0x002fce0000010800 */
[----:B------:R1:W2:Y:S02]  /*77b0*/  MUFU.EX2 R235, R5 ;  /* 0x0000000500eb7308 */ /* 0x0002a40000000800 */
[----:B-1----:R-:W-:Y:S01]  /*77c0*/  FFMA.FTZ R5, R40, c[0x0][0x2d0], -R4 ;  /* 0x0000b40028057a23 */ /* 0x002fe20000010804 */
[----:B--2---:R-:W-:-:S05]  /*77d0*/  F2FP.BF16.PACK_AB R11, R235, R233 ;  /* 0x000000e9eb0b723e */ /* 0x004fca00000010ff */
[----:B------:R1:W2:Y:S02]  /*77e0*/  MUFU.EX2 R249, R5 ;  /* 0x0000000500f97308 */ /* 0x0002a40000000800 */
[C---:B------:R-:W-:Y:S08]  /*77f0*/  HMMA.16816.F32.BF16 R32, R8.reuse, R18, RZ ;  /* 0x000000120820723c */ /* 0x040ff000000418ff */
[----:B------:R-:W-:Y:S01]  /*7800*/  HMMA.16816.F32.BF16 R52, R8, R28, RZ ;  /* 0x0000001c0834723c */ /* 0x000fe200000418ff */
[----:B-1----:R-:W-:Y:S01]  /*7810*/  FFMA.FTZ R5, R38, c[0x0][0x2d0], -R3 ;  /* 0x0000b40026057a23 */ /* 0x002fe20000010803 */
[----:B--2---:R-:W-:-:S03]  /*7820*/  F2FP.BF16.PACK_AB R14, R249, R251 ;  /* 0x000000fbf90e723e */ /* 0x004fc600000010ff */
[----:B------:R1:W-:Y:S03]  /*7830*/  MUFU.EX2 R230, R5 ;  /* 0x0000000500e67308 */ /* 0x0003e60000000800 */
[C---:B------:R-:W-:Y:S01]  /*7840*/  HMMA.16816.F32.BF16 R60, R8.reuse, R30, RZ ;  /* 0x0000001e083c723c */ /* 0x040fe200000418ff */
[----:B------:R-:W-:Y:S07]  /*7850*/  LDSM.16.MT88.4 R28, [R185+0x800] ;  /* 0x00080000b91c783b */ /* 0x000fee0000004200 */
[----:B------:R-:W-:Y:S01]  /*7860*/  HMMA.16816.F32.BF16 R56, R8, R26, RZ ;  /* 0x0000001a0838723c */ /* 0x000fe200000418ff */
[----:B-1----:R-:W-:-:S07]  /*7870*/  FFMA.FTZ R5, R39, c[0x0][0x2d0], -R3 ;  /* 0x0000b40027057a23 */ /* 0x002fce0000010803 */
[----:B------:R-:W-:Y:S01]  /*7880*/  HMMA.16816.F32.BF16 R36, R8, R16, RZ ;  /* 0x000000100824723c */ /* 0x000fe200000418ff */
[----:B------:R-:W1:Y:S01]  /*7890*/  LDSM.16.MT88.4 R16, [R188+0x800] ;  /* 0x00080000bc10783b */ /* 0x000e620000004200 */
[----:B------:R2:W4:Y:S02]  /*78a0*/  MUFU.EX2 R244, R5 ;  /* 0x0000000500f47308 */ /* 0x0005240000000800 */
[----:B--2---:R-:W-:Y:S01]  /*78b0*/  FFMA.FTZ R5, R41, c[0x0][0x2d0], -R3 ;  /* 0x0000b40029057a23 */ /* 0x004fe20000010803 */
[----:B----4-:R-:W-:-:S05]  /*78c0*/  F2FP.BF16.PACK_AB R13, R244, R230 ;  /* 0x000000e6f40d723e */ /* 0x010fca00000010ff */
[----:B------:R2:W-:Y:S02]  /*78d0*/  MUFU.EX2 R243, R5 ;  /* 0x0000000500f37308 */ /* 0x0005e40000000800 */
[----:B--2---:R-:W-:Y:S02]  /*78e0*/  FFMA.FTZ R5, R42, c[0x0][0x2d0], -R3 ;  /* 0x0000b4002a057a23 */ /* 0x004fe40000010803 */
[----:B------:R-:W-:Y:S01]  /*78f0*/  HMMA.16816.F32.BF16 R40, R8, R24, RZ ;  /* 0x000000180828723c */ /* 0x000fe200000418ff */
[----:B------:R-:W2:Y:S03]  /*7900*/  LDSM.16.MT88.4 R24, [R186+0x800] ;  /* 0x00080000ba18783b */ /* 0x000ea60000004200 */
[----:B------:R4:W5:Y:S02]  /*7910*/  MUFU.EX2 R247, R5 ;  /* 0x0000000500f77308 */ /* 0x0009640000000800 */
[----:B----4-:R-:W-:Y:S01]  /*7920*/  FFMA.FTZ R5, R44, c[0x0][0x2d0], -R2 ;  /* 0x0000b4002c057a23 */ /* 0x010fe20000010802 */
[----:B-----5:R-:W-:-:S05]  /*7930*/  F2FP.BF16.PACK_AB R15, R247, R243 ;  /* 0x000000f3f70f723e */ /* 0x020fca00000010ff */
[----:B------:R4:W-:Y:S02]  /*7940*/  MUFU.EX2 R228, R5 ;  /* 0x0000000500e47308 */ /* 0x0009e40000000800 */
[C---:B-1----:R-:W-:Y:S08]  /*7950*/  HMMA.16816.F32.BF16 R92, R12.reuse, R16, R92 ;  /* 0x000000100c5c723c */ /* 0x042ff0000004185c */
[----:B------:R-:W-:Y:S01]  /*7960*/  HMMA.16816.F32.BF16 R64, R12, R18, R64 ;  /* 0x000000120c40723c */ /* 0x000fe20000041840 */
[----:B----4-:R-:W-:-:S04]  /*7970*/  FFMA.FTZ R5, R45, c[0x0][0x2d0], -R2 ;  /* 0x0000b4002d057a23 */ /* 0x010fc80000010802 */
[----:B------:R1:W4:Y:S03]  /*7980*/  MUFU.EX2 R240, R5 ;  /* 0x0000000500f07308 */ /* 0x0003260000000800 */
[----:B------:R-:W-:Y:S08]  /*7990*/  HMMA.16816.F32.BF16 R44, R8, R20, RZ ;  /* 0x00000014082c723c */ /* 0x000ff000000418ff */
[----:B------:R-:W-:Y:S01]  /*79a0*/  HMMA.16816.F32.BF16 R76, R12, R28, R76 ;  /* 0x0000001c0c4c723c */ /* 0x000fe2000004184c */
[----:B-1----:R-:W-:-:S07]  /*79b0*/  FFMA.FTZ R5, R48, c[0x0][0x2d0], -R2 ;  /* 0x0000b40030057a23 */ /* 0x002fce0000010802 */
[----:B--2---:R-:W-:Y:S01]  /*79c0*/  HMMA.16816.F32.BF16 R108, R12, R24, R100 ;  /* 0x000000180c6c723c */ /* 0x004fe20000041864 */
[----:B------:R1:W-:Y:S07]  /*79d0*/  MUFU.EX2 R239, R5 ;  /* 0x0000000500ef7308 */ /* 0x0003ee0000000800 */
[----:B------:R-:W-:Y:S01]  /*79e0*/  HMMA.16816.F32.BF16 R48, R8, R22, RZ ;  /* 0x000000160830723c */ /* 0x000fe200000418ff */
[----:B------:R-:W2:Y:S06]  /*79f0*/  LDSM.16.MT88.4 R20, [R189+0x800] ;  /* 0x00080000bd14783b */ /* 0x000eac0000004200 */
[----:B----4-:R-:W-:Y:S01]  /*7a00*/  F2FP.BF16.PACK_AB R8, R240, R228 ;  /* 0x000000e4f008723e */ /* 0x010fe200000010ff */
[----:B-1----:R-:W-:-:S04]  /*7a10*/  FFMA.FTZ R5, R104, c[0x0][0x2d0], -R2 ;  /* 0x0000b40068057a23 */ /* 0x002fc80000010802 */
[----:B------:R1:W4:Y:S02]  /*7a20*/  MUFU.EX2 R241, R5 ;  /* 0x0000000500f17308 */ /* 0x0003240000000800 */
[----:B-1----:R-:W-:Y:S01]  /*7a30*/  FFMA.FTZ R5, R68, c[0x0][0x2d0], -R0 ;  /* 0x0000b40044057a23 */ /* 0x002fe20000010800 */
[----:B----4-:R-:W-:-:S05]  /*7a40*/  F2FP.BF16.PACK_AB R10, R241, R239 ;  /* 0x000000eff10a723e */ /* 0x010fca00000010ff */
[----:B------:R1:W-:Y:S01]  /*7a50*/  MUFU.EX2 R231, R5 ;  /* 0x0000000500e77308 */ /* 0x0003e20000000800 */
[C---:B--2---:R-:W-:Y:S08]  /*7a60*/  HMMA.16816.F32.BF16 R112, R12.reuse, R20, R80 ;  /* 0x000000140c70723c */ /* 0x044ff00000041850 */
[----:B------:R-:W-:Y:S01]  /*7a70*/  HMMA.16816.F32.BF16 R96, R12, R22, R96 ;  /* 0x000000160c60723c */ /* 0x000fe20000041860 */
[----:B-1----:R-:W-:-:S04]  /*7a80*/  FFMA.FTZ R5, R73, c[0x0][0x2d0], -R0 ;  /* 0x0000b40049057a23 */ /* 0x002fc80000010800 */
[----:B------:R1:W2:Y:S03]  /*7a90*/  MUFU.EX2 R232, R5 ;  /* 0x0000000500e87308 */ /* 0x0002a60000000800 */
[----:B------:R-:W-:Y:S01]  /*7aa0*/  HMMA.16816.F32.BF16 R80, R12, R26, R88 ;  /* 0x0000001a0c50723c */ /* 0x000fe20000041858 */
[----:B-1----:R-:W-:Y:S01]  /*7ab0*/  FFMA.FTZ R5, R75, c[0x0][0x2d0], -R0 ;  /* 0x0000b4004b057a23 */ /* 0x002fe20000010800 */
[----:B--2---:R-:W-:-:S03]  /*7ac0*/  F2FP.BF16.PACK_AB R9, R232, R231 ;  /* 0x000000e7e809723e */ /* 0x004fc600000010ff */
[----:B------:R1:W2:Y:S02]  /*7ad0*/  MUFU.EX2 R237, R5 ;  /* 0x0000000500ed7308 */ /* 0x0002a40000000800 */
[----:B-1----:R-:W-:Y:S01]  /*7ae0*/  FFMA.FTZ R5, R132, c[0x0][0x2d0], -R4 ;  /* 0x0000b40084057a23 */ /* 0x002fe20000010804 */
[----:B--2---:R-:W-:-:S05]  /*7af0*/  F2FP.BF16.PACK_AB R11, R237, R236 ;  /* 0x000000eced0b723e */ /* 0x004fca00000010ff */
[----:B------:R1:W-:Y:S02]  /*7b00*/  MUFU.EX2 R213, R5 ;  /* 0x0000000500d57308 */ /* 0x0003e40000000800 */
[C---:B------:R-:W-:Y:S08]  /*7b10*/  HMMA.16816.F32.BF16 R104, R8.reuse, R16, R36 ;  /* 0x000000100868723c */ /* 0x040ff00000041824 */
[----:B------:R-:W-:Y:S01]  /*7b20*/  HMMA.16816.F32.BF16 R32, R8, R18, R32 ;  /* 0x000000120820723c */ /* 0x000fe20000041820 */
[----:B------:R-:W2:Y:S01]  /*7b30*/  LDSM.16.MT88.4 R16, [R185+0x1000] ;  /* 0x00100000b910783b */ /* 0x000ea20000004200 */
[----:B-1----:R-:W-:-:S04]  /*7b40*/  FFMA.FTZ R5, R133, c[0x0][0x2d0], -R4 ;  /* 0x0000b40085057a23 */ /* 0x002fc80000010804 */
[----:B------:R1:W4:Y:S02]  /*7b50*/  MUFU.EX2 R215, R5 ;  /* 0x0000000500d77308 */ /* 0x0003240000000800 */
[C---:B------:R-:W-:Y:S08]  /*7b60*/  HMMA.16816.F32.BF16 R116, R8.reuse, R20, R40 ;  /* 0x000000140874723c */ /* 0x040ff00000041828 */
[----:B------:R-:W-:Y:S01]  /*7b70*/  HMMA.16816.F32.BF16 R52, R8, R28, R52 ;  /* 0x0000001c0834723c */ /* 0x000fe20000041834 */
[----:B-1----:R-:W-:-:S07]  /*7b80*/  FFMA.FTZ R5, R134, c[0x0][0x2d0], -R4 ;  /* 0x0000b40086057a23 */ /* 0x002fce0000010804 */
[-C--:B------:R-:W-:Y:S01]  /*7b90*/  HMMA.16816.F32.BF16 R40, R12, R30.reuse, R84 ;  /* 0x0000001e0c28723c */ /* 0x080fe20000041854 */
[----:B------:R1:W-:Y:S06]  /*7ba0*/  MUFU.EX2 R216, R5 ;  /* 0x0000000500d87308 */ /* 0x0003ec0000000800 */
[----:B----4-:R-:W-:Y:S01]  /*7bb0*/  F2FP.BF16.PACK_AB R12, R215, R213 ;  /* 0x000000d5d70c723e */ /* 0x010fe200000010ff */
[C---:B------:R-:W-:Y:S08]  /*7bc0*/  HMMA.16816.F32.BF16 R28, R8.reuse, R30, R60 ;  /* 0x0000001e081c723c */ /* 0x040ff0000004183c */
[----:B------:R-:W-:Y:S01]  /*7bd0*/  HMMA.16816.F32.BF16 R100, R8, R24, R44 ;  /* 0x000000180864723c */ /* 0x000fe2000004182c */
[----:B-1----:R-:W-:-:S04]  /*7be0*/  FFMA.FTZ R5, R135, c[0x0][0x2d0], -R4 ;  /* 0x0000b40087057a23 */ /* 0x002fc80000010804 */
[----:B------:R1:W4:Y:S03]  /*7bf0*/  MUFU.EX2 R217, R5 ;  /* 0x0000000500d97308 */ /* 0x0003260000000800 */
[C---:B------:R-:W-:Y:S01]  /*7c00*/  HMMA.16816.F32.BF16 R60, R8.reuse, R22, R56 ;  /* 0x00000016083c723c */ /* 0x040fe20000041838 */
[----:B------:R-:W5:Y:S07]  /*7c10*/  LDSM.16.MT88.4 R20, [R186+0x1000] ;  /* 0x00100000ba14783b */ /* 0x000f6e0000004200 */
[----:B------:R-:W-:Y:S01]  /*7c20*/  HMMA.16816.F32.BF16 R36, R8, R26, R48 ;  /* 0x0000001a0824723c */ /* 0x000fe20000041830 */
[----:B------:R-:W3:Y:S01]  /*7c30*/  LDSM.16.MT88.4 R24, [R189+0x1000] ;  /* 0x00100000bd18783b */ /* 0x000ee20000004200 */
[----:B-1----:R-:W-:Y:S01]  /*7c40*/  FFMA.FTZ R5, R128, c[0x0][0x2d0], -R3 ;  /* 0x0000b40080057a23 */ /* 0x002fe20000010803 */
[----:B----4-:R-:W-:-:S03]  /*7c50*/  F2FP.BF16.PACK_AB R14, R217, R216 ;  /* 0x000000d8d90e723e */ /* 0x010fc600000010ff */
[----:B------:R1:W-:Y:S02]  /*7c60*/  MUFU.EX2 R208, R5 ;  /* 0x0000000500d07308 */ /* 0x0003e40000000800 */
[----:B-1----:R-:W-:-:S06]  /*7c70*/  FFMA.FTZ R5, R129, c[0x0][0x2d0], -R3 ;  /* 0x0000b40081057a23 */ /* 0x002fcc0000010803 */
[----:B------:R1:W4:Y:S02]  /*7c80*/  MUFU.EX2 R209, R5 ;  /* 0x0000000500d17308 */ /* 0x0003240000000800 */
[----:B-1----:R-:W-:Y:S01]  /*7c90*/  FFMA.FTZ R5, R130, c[0x0][0x2d0], -R3 ;  /* 0x0000b40082057a23 */ /* 0x002fe20000010803 */
[----:B----4-:R-:W-:-:S05]  /*7ca0*/  F2FP.BF16.PACK_AB R13, R209, R208 ;  /* 0x000000d0d10d723e */ /* 0x010fca00000010ff */
[----:B------:R1:W-:Y:S02]  /*7cb0*/  MUFU.EX2 R210, R5 ;  /* 0x0000000500d27308 */ /* 0x0003e40000000800 */
[----:B-1----:R-:W-:-:S06]  /*7cc0*/  FFMA.FTZ R5, R131, c[0x0][0x2d0], -R3 ;  /* 0x0000b40083057a23 */ /* 0x002fcc0000010803 */
[----:B------:R1:W4:Y:S02]  /*7cd0*/  MUFU.EX2 R211, R5 ;  /* 0x0000000500d37308 */ /* 0x0003240000000800 */
[----:B-1----:R-:W-:Y:S01]  /*7ce0*/  FFMA.FTZ R5, R124, c[0x0][0x2d0], -R2 ;  /* 0x0000b4007c057a23 */ /* 0x002fe20000010802 */
[----:B----4-:R-:W-:-:S05]  /*7cf0*/  F2FP.BF16.PACK_AB R15, R211, R210 ;  /* 0x000000d2d30f723e */ /* 0x010fca00000010ff */
[----:B------:R1:W-:Y:S02]  /*7d00*/  MUFU.EX2 R204, R5 ;  /* 0x0000000500cc7308 */ /* 0x0003e40000000800 */
[C---:B--2---:R-:W-:Y:S08]  /*7d10*/  HMMA.16816.F32.BF16 R88, R12.reuse, R16, R76 ;  /* 0x000000100c58723c */ /* 0x044ff0000004184c */
[----:B------:R-:W-:Y:S01]  /*7d20*/  HMMA.16816.F32.BF16 R76, R12, R18, R40 ;  /* 0x000000120c4c723c */ /* 0x000fe20000041828 */
[----:B-1----:R-:W-:-:S04]  /*7d30*/  FFMA.FTZ R5, R125, c[0x0][0x2d0], -R2 ;  /* 0x0000b4007d057a23 */ /* 0x002fc80000010802 */
[----:B------:R1:W2:Y:S03]  /*7d40*/  MUFU.EX2 R205, R5 ;  /* 0x0000000500cd7308 */ /* 0x0002a60000000800 */
[C---:B-----5:R-:W-:Y:S08]  /*7d50*/  HMMA.16816.F32.BF16 R44, R12.reuse, R22, R80 ;  /* 0x000000160c2c723c */ /* 0x060ff00000041850 */
[----:B---3--:R-:W-:Y:S01]  /*7d60*/  HMMA.16816.F32.BF16 R56, R12, R24, R112 ;  /* 0x000000180c38723c */ /* 0x008fe20000041870 */
[----:B------:R-:W-:Y:S01]  /*7d70*/  LDSM.16.MT88.4 R112, [R189+0x2000] ;  /* 0x00200000bd70783b */ /* 0x000fe20000004200 */
[----:B-1----:R-:W-:Y:S01]  /*7d80*/  FFMA.FTZ R5, R126, c[0x0][0x2d0], -R2 ;  /* 0x0000b4007e057a23 */ /* 0x002fe20000010802 */
[----:B--2---:R-:W-:-:S05]  /*7d90*/  F2FP.BF16.PACK_AB R8, R205, R204 ;  /* 0x000000cccd08723e */ /* 0x004fca00000010ff */
[----:B------:R-:W-:Y:S01]  /*7da0*/  HMMA.16816.F32.BF16 R48, R12, R20, R108 ;  /* 0x000000140c30723c */ /* 0x000fe2000004186c */
        /* <DEDUP_REMOVED lines=18> */
[----:B------:R1:W3:Y:S02]  /*7ed0*/  MUFU.EX2 R177, R5 ;  /* 0x0000000500b17308 */ /* 0x0002e40000000800 */
[-C--:B------:R-:W-:Y:S08]  /*7ee0*/  HMMA.16816.F32.BF16 R84, R8, R26.reuse, R60 ;  /* 0x0000001a0854723c */ /* 0x080ff0000004183c */
[----:B------:R-:W-:Y:S01]  /*7ef0*/  HMMA.16816.F32.BF16 R52, R12, R26, R96 ;  /* 0x0000001a0c34723c */ /* 0x000fe20000041860 */
[----:B------:R-:W-:Y:S01]  /*7f00*/  LDSM.16.MT88.4 R96, [R185+0x2000] ;  /* 0x00200000b960783b */ /* 0x000fe20000004200 */
[----:B-1----:R-:W-:-:S06]  /*7f10*/  FFMA.FTZ R5, R145, c[0x0][0x2d0], -R4 ;  /* 0x0000b40091057a23 */ /* 0x002fcc0000010804 */
[----:B------:R-:W-:Y:S01]  /*7f20*/  HMMA.16816.F32.BF16 R80, R8, R20, R100 ;  /* 0x000000140850723c */ /* 0x000fe20000041864 */
[----:B------:R1:W-:Y:S07]  /*7f30*/  MUFU.EX2 R178, R5 ;  /* 0x0000000500b27308 */ /* 0x0003ee0000000800 */
[----:B--2---:R-:W-:Y:S01]  /*7f40*/  HMMA.16816.F32.BF16 R28, R12, R18, R64 ;  /* 0x000000120c1c723c */ /* 0x004fe20000041840 */
[----:B-1----:R-:W-:-:S04]  /*7f50*/  FFMA.FTZ R5, R144, c[0x0][0x2d0], -R4 ;  /* 0x0000b40090057a23 */ /* 0x002fc80000010804 */
[----:B------:R1:W2:Y:S03]  /*7f60*/  MUFU.EX2 R179, R5 ;  /* 0x0000000500b37308 */ /* 0x0002a60000000800 */
[----:B------:R-:W-:Y:S01]  /*7f70*/  HMMA.16816.F32.BF16 R40, R12, R16, R92 ;  /* 0x000000100c28723c */ /* 0x000fe2000004185c */
[----:B------:R-:W-:Y:S07]  /*7f80*/  LDSM.16.MT88.4 R12, [R188+0x1800] ;  /* 0x00180000bc0c783b */ /* 0x000fee0000004200 */
[----:B------:R-:W-:Y:S01]  /*7f90*/  HMMA.16816.F32.BF16 R64, R8, R22, R36 ;  /* 0x000000160840723c */ /* 0x000fe20000041824 */
[----:B------:R-:W-:Y:S01]  /*7fa0*/  LDSM.16.MT88.4 R20, [R189+0x1800] ;  /* 0x00180000bd14783b */ /* 0x000fe20000004200 */
[----:B-1----:R-:W-:-:S06]  /*7fb0*/  FFMA.FTZ R5, R139, c[0x0][0x2d0], -R3 ;  /* 0x0000b4008b057a23 */ /* 0x002fcc0000010803 */
[C---:B------:R-:W-:Y:S01]  /*7fc0*/  HMMA.16816.F32.BF16 R92, R8.reuse, R24, R116 ;  /* 0x00000018085c723c */ /* 0x040fe20000041874 */
[----:B------:R-:W1:Y:S01]  /*7fd0*/  LDSM.16.MT88.4 R24, [R185+0x1800] ;  /* 0x00180000b918783b */ /* 0x000e620000004200 */
[----:B------:R4:W-:Y:S06]  /*7fe0*/  MUFU.EX2 R172, R5 ;  /* 0x0000000500ac7308 */ /* 0x0009ec0000000800 */
[C---:B------:R-:W-:Y:S08]  /*7ff0*/  HMMA.16816.F32.BF16 R60, R8.reuse, R16, R104 ;  /* 0x00000010083c723c */ /* 0x040ff00000041868 */
[----:B------:R-:W-:Y:S01]  /*8000*/  HMMA.16816.F32.BF16 R36, R8, R18, R32 ;  /* 0x000000120824723c */ /* 0x000fe20000041820 */
[----:B------:R-:W5:Y:S01]  /*8010*/  LDSM.16.MT88.4 R16, [R186+0x1800] ;  /* 0x00180000ba10783b */ /* 0x000f620000004200 */
[----:B----4-:R-:W-:-:S04]  /*8020*/  FFMA.FTZ R5, R138, c[0x0][0x2d0], -R3 ;  /* 0x0000b4008a057a23 */ /* 0x010fc80000010803 */
[----:B------:R4:W4:Y:S01]  /*8030*/  MUFU.EX2 R173, R5 ;  /* 0x0000000500ad7308 */ /* 0x0009220000000800 */
[----:B---3--:R-:W-:Y:S02]  /*8040*/  F2FP.BF16.PACK_AB R8, R177, R176 ;  /* 0x000000b0b108723e */ /* 0x008fe400000010ff */
[----:B--2---:R-:W-:Y:S01]  /*8050*/  F2FP.BF16.PACK_AB R10, R179, R178 ;  /* 0x000000b2b30a723e */ /* 0x004fe200000010ff */
[----:B----4-:R-:W-:Y:S01]  /*8060*/  FFMA.FTZ R5, R137, c[0x0][0x2d0], -R3 ;  /* 0x0000b40089057a23 */ /* 0x010fe20000010803 */
[----:B------:R-:W-:-:S03]  /*8070*/  F2FP.BF16.PACK_AB R9, R173, R172 ;  /* 0x000000acad09723e */ /* 0x000fc600000010ff */
[----:B------:R2:W3:Y:S02]  /*8080*/  MUFU.EX2 R174, R5 ;  /* 0x0000000500ae7308 */ /* 0x0004e40000000800 */
[----:B--2---:R-:W-:Y:S01]  /*8090*/  FFMA.FTZ R5, R151, c[0x0][0x2d0], -R2 ;  /* 0x0000b40097057a23 */ /* 0x004fe20000010802 */
[----:B---3--:R-:W-:-:S05]  /*80a0*/  F2FP.BF16.PACK_AB R11, R175, R174 ;  /* 0x000000aeaf0b723e */ /* 0x008fca00000010ff */
[----:B------:R2:W-:Y:S02]  /*80b0*/  MUFU.EX2 R168, R5 ;  /* 0x0000000500a87308 */ /* 0x0005e40000000800 */
[----:B-1----:R-:W-:Y:S01]  /*80c0*/  HMMA.16816.F32.BF16 R88, R8, R24, R88 ;  /* 0x000000180858723c */ /* 0x002fe20000041858 */
[----:B------:R-:W-:-:S07]  /*80d0*/  FFMA.FTZ R32, R155, c[0x0][0x2d0], -R2 ;  /* 0x0000b4009b207a23 */ /* 0x000fce0000010802 */
[----:B------:R-:W-:Y:S01]  /*80e0*/  HMMA.16816.F32.BF16 R76, R8, R26, R76 ;  /* 0x0000001a084c723c */ /* 0x000fe2000004184c */
[----:B--2---:R-:W-:-:S04]  /*80f0*/  FFMA.FTZ R5, R150, c[0x0][0x2d0], -R2 ;  /* 0x0000b40096057a23 */ /* 0x004fc80000010802 */
[----:B------:R1:W-:Y:S03]  /*8100*/  MUFU.EX2 R169, R5 ;  /* 0x0000000500a97308 */ /* 0x0003e60000000800 */
[----:B------:R-:W-:Y:S01]  /*8110*/  HMMA.16816.F32.BF16 R56, R8, R20, R56 ;  /* 0x000000140838723c */ /* 0x000fe20000041838 */
[----:B------:R-:W-:-:S07]  /*8120*/  FFMA.FTZ R33, R154, c[0x0][0x2d0], -R2 ;  /* 0x0000b4009a217a23 */ /* 0x000fce0000010802 */
[----:B------:R-:W-:Y:S01]  /*8130*/  HMMA.16816.F32.BF16 R52, R8, R22, R52 ;  /* 0x000000160834723c */ /* 0x000fe20000041834 */
[----:B-1----:R-:W-:-:S07]  /*8140*/  FFMA.FTZ R5, R149, c[0x0][0x2d0], -R2 ;  /* 0x0000b40095057a23 */ /* 0x002fce0000010802 */
[C---:B-----5:R-:W-:Y:S01]  /*8150*/  HMMA.16816.F32.BF16 R48, R8.reuse, R16, R48 ;  /* 0x000000100830723c */ /* 0x060fe20000041830 */
[----:B------:R1:W-:Y:S07]  /*8160*/  MUFU.EX2 R170, R5 ;  /* 0x0000000500aa7308 */ /* 0x0003ee0000000800 */
[----:B------:R-:W-:Y:S01]  /*8170*/  HMMA.16816.F32.BF16 R44, R8, R18, R44 ;  /* 0x00000012082c723c */ /* 0x000fe2000004182c */
[----:B------:R-:W-:-:S07]  /*8180*/  FFMA.FTZ R34, R153, c[0x0][0x2d0], -R2 ;  /* 0x0000b40099227a23 */ /* 0x000fce0000010802 */
[----:B------:R-:W-:Y:S01]  /*8190*/  HMMA.16816.F32.BF16 R136, R8, R12, R40 ;  /* 0x0000000c0888723c */ /* 0x000fe20000041828 */
[----:B-1----:R-:W-:-:S04]  /*81a0*/  FFMA.FTZ R5, R148, c[0x0][0x2d0], -R2 ;  /* 0x0000b40094057a23 */ /* 0x002fc80000010802 */
[----:B------:R1:W2:Y:S03]  /*81b0*/  MUFU.EX2 R171, R5 ;  /* 0x0000000500ab7308 */ /* 0x0002a60000000800 */
[----:B------:R-:W-:Y:S01]  /*81c0*/  HMMA.16816.F32.BF16 R124, R8, R14, R28 ;  /* 0x0000000e087c723c */ /* 0x000fe2000004181c */
[----:B-1----:R-:W-:Y:S02]  /*81d0*/  FFMA.FTZ R5, R143, c[0x0][0x2d0], -R0 ;  /* 0x0000b4008f057a23 */ /* 0x002fe40000010800 */
[----:B------:R-:W3:Y:S04]  /*81e0*/  LDL R143, [R1+0x48] ;  /* 0x00004800018f7983 */ /* 0x000ee80000100800 */
[--C-:B------:R-:W-:Y:S01]  /*81f0*/  FFMA.FTZ R30, R167, c[0x0][0x2d0], -R4.reuse ;  /* 0x0000b400a71e7a23 */ /* 0x100fe20000010804 */
[----:B------:R1:W-:Y:S01]  /*8200*/  MUFU.EX2 R68, R5 ;  /* 0x0000000500447308 */ /* 0x0003e20000000800 */
[--C-:B------:R-:W-:Y:S01]  /*8210*/  FFMA.FTZ R29, R166, c[0x0][0x2d0], -R4.reuse ;  /* 0x0000b400a61d7a23 */ /* 0x100fe20000010804 */
[----:B--2---:R-:W-:Y:S01]  /*8220*/  F2FP.BF16.PACK_AB R6, R171, R170 ;  /* 0x000000aaab06723e */ /* 0x004fe200000010ff */
[--C-:B------:R-:W-:Y:S01]  /*8230*/  FFMA.FTZ R28, R165, c[0x0][0x2d0], -R4.reuse ;  /* 0x0000b400a51c7a23 */ /* 0x100fe20000010804 */
[----:B------:R-:W-:Y:S01]  /*8240*/  IADD3 R202, R202, -0x2, RZ ;  /* 0xfffffffecaca7810 */ /* 0x000fe20007ffe0ff */
[----:B------:R-:W-:Y:S01]  /*8250*/  FFMA.FTZ R10, R164, c[0x0][0x2d0], -R4 ;  /* 0x0000b400a40a7a23 */ /* 0x000fe20000010804 */
[----:B------:R-:W-:Y:S01]  /*8260*/  F2FP.BF16.PACK_AB R4, R169, R168 ;  /* 0x000000a8a904723e */ /* 0x000fe200000010ff */
[----:B------:R-:W-:Y:S01]  /*8270*/  FFMA.FTZ R35, R152, c[0x0][0x2d0], -R2 ;  /* 0x0000b40098237a23 */ /* 0x000fe20000010802 */
[----:B------:R-:W-:Y:S01]  /*8280*/  MUFU.EX2 R30, R30 ;  /* 0x0000001e001e7308 */ /* 0x000fe20000000800 */
[----:B------:R-:W-:-:S02]  /*8290*/  FADD.FTZ R2, R224, R222 ;  /* 0x000000dee0027221 */ /* 0x000fc40000010000 */
[--C-:B------:R-:W-:Y:S02]  /*82a0*/  FFMA.FTZ R9, R163, c[0x0][0x2d0], -R3.reuse ;  /* 0x0000b400a3097a23 */ /* 0x100fe40000010803 */
[--C-:B------:R-:W-:Y:S02]  /*82b0*/  FFMA.FTZ R8, R162, c[0x0][0x2d0], -R3.reuse ;  /* 0x0000b400a2087a23 */ /* 0x100fe40000010803 */
[--C-:B------:R-:W-:Y:S01]  /*82c0*/  FFMA.FTZ R11, R161, c[0x0][0x2d0], -R3.reuse ;  /* 0x0000b400a10b7a23 */ /* 0x100fe20000010803 */
[----:B------:R-:W-:Y:S01]  /*82d0*/  MUFU.EX2 R32, R32 ;  /* 0x0000002000207308 */ /* 0x000fe20000000800 */
[----:B-1----:R-:W-:Y:S01]  /*82e0*/  FFMA.FTZ R5, R142, c[0x0][0x2d0], -R0 ;  /* 0x0000b4008e057a23 */ /* 0x002fe20000010800 */
[----:B------:R-:W-:Y:S01]  /*82f0*/  MOV R142, c[0x0][0x2c4] ;  /* 0x0000b100008e7a02 */ /* 0x000fe20000000f00 */
[----:B------:R-:W-:Y:S02]  /*8300*/  FFMA.FTZ R31, R160, c[0x0][0x2d0], -R3 ;  /* 0x0000b400a01f7a23 */ /* 0x000fe40000010803 */
[----:B------:R-:W-:Y:S01]  /*8310*/  FADD.FTZ R3, R227, R226 ;  /* 0x000000e2e3037221 */ /* 0x000fe20000010000 */
[----:B------:R-:W-:Y:S01]  /*8320*/  ISETP.NE.AND P1, PT, R142, 0x1, PT ;  /* 0x000000018e00780c */ /* 0x000fe20003f25270 */
[----:B------:R-:W-:Y:S01]  /*8330*/  FADD.FTZ R2, R225, R2 ;  /* 0x00000002e1027221 */ /* 0x000fe20000010000 */
[----:B------:R1:W-:Y:S01]  /*8340*/  MUFU.EX2 R73, R5 ;  /* 0x0000000500497308 */ /* 0x0003e20000000800 */
[----:B------:R-:W-:-:S02]  /*8350*/  FADD.FTZ R3, R229, R3 ;  /* 0x00000003e5037221 */ /* 0x000fc40000010000 */
[----:B------:R-:W-:Y:S02]  /*8360*/  FADD.FTZ R2, R238, R2 ;  /* 0x00000002ee027221 */ /* 0x000fe40000010000 */
[----:B------:R-:W-:-:S03]  /*8370*/  FADD.FTZ R3, R242, R3 ;  /* 0x00000003f2037221 */ /* 0x000fc60000010000 */
[----:B------:R-:W2:Y:S01]  /*8380*/  MUFU.EX2 R29, R29 ;  /* 0x0000001d001d7308 */ /* 0x000ea20000000800 */
[----:B------:R-:W-:Y:S02]  /*8390*/  FADD.FTZ R3, R245, R3 ;  /* 0x00000003f5037221 */ /* 0x000fe40000010000 */
[----:B-1----:R-:W-:-:S05]  /*83a0*/  FFMA.FTZ R5, R141, c[0x0][0x2d0], -R0 ;  /* 0x0000b4008d057a23 */ /* 0x002fca0000010800 */
[----:B------:R-:W1:Y:S01]  /*83b0*/  MUFU.EX2 R33, R33 ;  /* 0x0000002100217308 */ /* 0x000e620000000800 */
[----:B--2---:R-:W-:-:S07]  /*83c0*/  F2FP.BF16.PACK_AB R144, R29, R30 ;  /* 0x0000001e1d90723e */ /* 0x004fce00000010ff */
[----:B------:R2:W-:Y:S08]  /*83d0*/  MUFU.EX2 R74, R5 ;  /* 0x00000005004a7308 */ /* 0x0005f00000000800 */
[----:B------:R-:W-:Y:S01]  /*83e0*/  MUFU.EX2 R28, R28 ;  /* 0x0000001c001c7308 */ /* 0x000fe20000000800 */
[----:B-1----:R-:W-:Y:S01]  /*83f0*/  F2FP.BF16.PACK_AB R148, R33, R32 ;  /* 0x000000202194723e */ /* 0x002fe200000010ff */
[----:B--2---:R-:W-:-:S06]  /*8400*/  FFMA.FTZ R5, R140, c[0x0][0x2d0], -R0 ;  /* 0x0000b4008c057a23 */ /* 0x004fcc0000010800 */
[----:B------:R-:W-:Y:S08]  /*8410*/  MUFU.EX2 R34, R34 ;  /* 0x0000002200227308 */ /* 0x000ff00000000800 */
[----:B------:R1:W2:Y:S08]  /*8420*/  MUFU.EX2 R75, R5 ;  /* 0x00000005004b7308 */ /* 0x0002b00000000800 */
[----:B------:R-:W-:Y:S01]  /*8430*/  MUFU.EX2 R31, R31 ;  /* 0x0000001f001f7308 */ /* 0x000fe20000000800 */
[----:B-1----:R-:W-:-:S07]  /*8440*/  F2FP.BF16.PACK_AB R5, R73, R68 ;  /* 0x000000444905723e */ /* 0x002fce00000010ff */
[----:B------:R-:W1:Y:S01]  /*8450*/  MUFU.EX2 R35, R35 ;  /* 0x0000002300237308 */ /* 0x000e620000000800 */
[----:B--2---:R-:W-:-:S07]  /*8460*/  F2FP.BF16.PACK_AB R7, R75, R74 ;  /* 0x0000004a4b07723e */ /* 0x004fce00000010ff */
[C---:B------:R-:W-:Y:S01]  /*8470*/  HMMA.16816.F32.BF16 R40, R4.reuse, R24, R128 ;  /* 0x000000180428723c */ /* 0x040fe20000041880 */
[----:B------:R-:W2:Y:S07]  /*8480*/  LDSM.16.MT88.4 R128, [R186+0x2000] ;  /* 0x00200000ba80783b */ /* 0x000eae0000004200 */
[----:B------:R-:W-:Y:S01]  /*8490*/  HMMA.16816.F32.BF16 R24, R4, R26, R120 ;  /* 0x0000001a0418723c */ /* 0x000fe20000041878 */
[----:B-1----:R-:W-:-:S07]  /*84a0*/  F2FP.BF16.PACK_AB R150, R35, R34 ;  /* 0x000000222396723e */ /* 0x002fce00000010ff */
[C---:B------:R-:W-:Y:S01]  /*84b0*/  HMMA.16816.F32.BF16 R108, R4.reuse, R20, R92 ;  /* 0x00000014046c723c */ /* 0x040fe2000004185c */
[----:B------:R-:W1:Y:S07]  /*84c0*/  MUFU.EX2 R20, R10 ;  /* 0x0000000a00147308 */ /* 0x000e6e0000000800 */
[C---:B------:R-:W-:Y:S08]  /*84d0*/  HMMA.16816.F32.BF16 R84, R4.reuse, R22, R84 ;  /* 0x000000160454723c */ /* 0x040ff00000041854 */
[----:B------:R-:W-:Y:S01]  /*84e0*/  HMMA.16816.F32.BF16 R80, R4, R16, R80 ;  /* 0x000000100450723c */ /* 0x000fe20000041850 */
[----:B------:R-:W4:Y:S01]  /*84f0*/  MUFU.EX2 R17, R11 ;  /* 0x0000000b00117308 */ /* 0x000f220000000800 */
[----:B-1----:R-:W-:-:S06]  /*8500*/  F2FP.BF16.PACK_AB R146, R20, R28 ;  /* 0x0000001c1492723e */ /* 0x002fcc00000010ff */
[C---:B------:R-:W-:Y:S01]  /*8510*/  HMMA.16816.F32.BF16 R64, R4.reuse, R18, R64 ;  /* 0x000000120440723c */ /* 0x040fe20000041840 */
[----:B------:R-:W-:Y:S07]  /*8520*/  MUFU.EX2 R19, R9 ;  /* 0x0000000900137308 */ /* 0x000fee0000000800 */
[----:B------:R-:W-:Y:S01]  /*8530*/  HMMA.16816.F32.BF16 R60, R4, R12, R60 ;  /* 0x0000000c043c723c */ /* 0x000fe2000004183c */
[----:B------:R1:W5:Y:S01]  /*8540*/  MUFU.EX2 R18, R8 ;  /* 0x0000000800127308 */ /* 0x0003620000000800 */
[----:B----4-:R-:W-:-:S05]  /*8550*/  F2FP.BF16.PACK_AB R147, R31, R17 ;  /* 0x000000111f93723e */ /* 0x010fca00000010ff */
[----:B------:R-:W-:Y:S01]  /*8560*/  FADD.FTZ R12, R223, R220 ;  /* 0x000000dcdf0c7221 */ /* 0x000fe20000010000 */
[----:B------:R-:W-:Y:S07]  /*8570*/  HMMA.16816.F32.BF16 R36, R4, R14, R36 ;  /* 0x0000000e0424723c */ /* 0x000fee0000041824 */
[--C-:B------:R-:W-:Y:S02]  /*8580*/  FFMA.FTZ R4, R159, c[0x0][0x2d0], -R0.reuse ;  /* 0x0000b4009f047a23 */ /* 0x100fe40000010800 */
[--C-:B------:R-:W-:Y:S01]  /*8590*/  FFMA.FTZ R5, R158, c[0x0][0x2d0], -R0.reuse ;  /* 0x0000b4009e057a23 */ /* 0x100fe20000010800 */
[----:B-1----:R-:W1:Y:S01]  /*85a0*/  LDSM.16.MT88.4 R8, [R188+0x2000] ;  /* 0x00200000bc08783b */ /* 0x002e620000004200 */
[--C-:B------:R-:W-:Y:S01]  /*85b0*/  FFMA.FTZ R6, R157, c[0x0][0x2d0], -R0.reuse ;  /* 0x0000b4009d067a23 */ /* 0x100fe20000010800 */
[----:B------:R4:W-:Y:S01]  /*85c0*/  MUFU.EX2 R16, R4 ;  /* 0x0000000400107308 */ /* 0x0009e20000000800 */
[----:B------:R-:W-:Y:S01]  /*85d0*/  FFMA.FTZ R7, R156, c[0x0][0x2d0], -R0 ;  /* 0x0000b4009c077a23 */ /* 0x000fe20000010800 */
[----:B-----5:R-:W-:Y:S01]  /*85e0*/  F2FP.BF16.PACK_AB R145, R18, R19 ;  /* 0x000000131291723e */ /* 0x020fe200000010ff */
[----:B------:R-:W-:-:S04]  /*85f0*/  FADD.FTZ R0, R219, R218 ;  /* 0x000000dadb007221 */ /* 0x000fc80000010000 */
[----:B------:R-:W-:Y:S01]  /*8600*/  FADD.FTZ R0, R221, R0 ;  /* 0x00000000dd007221 */ /* 0x000fe20000010000 */
[----:B------:R5:W-:Y:S01]  /*8610*/  MUFU.EX2 R13, R7 ;  /* 0x00000007000d7308 */ /* 0x000be20000000800 */
[----:B------:R-:W-:Y:S02]  /*8620*/  HMMA.16816.F32.BF16 R88, R144, R96, R88 ;  /* 0x000000609058723c */ /* 0x000fe40000041858 */
[----:B------:R-:W-:Y:S02]  /*8630*/  FADD.FTZ R0, R234, R0 ;  /* 0x00000000ea007221 */ /* 0x000fe40000010000 */
[----:B----4-:R-:W-:-:S03]  /*8640*/  FADD.FTZ R4, R233, R12 ;  /* 0x0000000ce9047221 */ /* 0x010fc60000010000 */
[----:B------:R4:W2:Y:S01]  /*8650*/  MUFU.EX2 R15, R5 ;  /* 0x00000005000f7308 */ /* 0x0008a20000000800 */
[----:B------:R-:W-:Y:S01]  /*8660*/  MOV R12, c[0x0][0x32c] ;  /* 0x0000cb00000c7a02 */ /* 0x000fe20000000f00 */
[C---:B------:R-:W-:Y:S03]  /*8670*/  HMMA.16816.F32.BF16 R100, R144.reuse, R98, R76 ;  /* 0x000000629064723c */ /* 0x040fe6000004184c */
[----:B------:R-:W-:Y:S01]  /*8680*/  ISETP.GE.AND P0, PT, R12, 0x1, PT ;  /* 0x000000010c00780c */ /* 0x000fe20003f06270 */
[----:B-----5:R-:W-:Y:S02]  /*8690*/  FADD.FTZ R7, R230, R2 ;  /* 0x00000002e6077221 */ /* 0x020fe40000010000 */
[----:B------:R5:W1:Y:S02]  /*86a0*/  MUFU.EX2 R14, R6 ;  /* 0x00000006000e7308 */ /* 0x000a640000000800 */
[----:B------:R-:W-:Y:S01]  /*86b0*/  HMMA.16816.F32.BF16 R104, R144, R112, R56 ;  /* 0x000000709068723c */ /* 0x000fe20000041838 */
[----:B----4-:R-:W-:Y:S01]  /*86c0*/  FADD.FTZ R5, R235, R4 ;  /* 0x00000004eb057221 */ /* 0x010fe20000010000 */
[----:B--2---:R-:W-:Y:S01]  /*86d0*/  F2FP.BF16.PACK_AB R149, R15, R16 ;  /* 0x000000100f95723e */ /* 0x004fe200000010ff */
[----:B------:R-:W-:-:S05]  /*86e0*/  FADD.FTZ R4, R250, R3 ;  /* 0x00000003fa047221 */ /* 0x000fca0000010000 */
[C---:B------:R-:W-:Y:S01]  /*86f0*/  HMMA.16816.F32.BF16 R116, R144.reuse, R114, R52 ;  /* 0x000000729074723c */ /* 0x040fe20000041834 */
[----:B------:R-:W-:Y:S02]  /*8700*/  FADD.FTZ R5, R231, R5 ;  /* 0x00000005e7057221 */ /* 0x000fe40000010000 */
[----:B------:R-:W-:Y:S02]  /*8710*/  FADD.FTZ R3, R244, R7 ;  /* 0x00000007f4037221 */ /* 0x000fe40000010000 */
[----:B-----5:R-:W-:Y:S01]  /*8720*/  FADD.FTZ R6, R228, R0 ;  /* 0x00000000e4067221 */ /* 0x020fe20000010000 */
[----:B-1----:R-:W-:Y:S01]  /*8730*/  F2FP.BF16.PACK_AB R151, R13, R14 ;  /* 0x0000000e0d97723e */ /* 0x002fe200000010ff */
        /* <DEDUP_REMOVED lines=26> */
[----:B------:R-:W-:Y:S03]  /*88e0*/  HMMA.16816.F32.BF16 R108, R148, R112, R108 ;  /* 0x00000070946c723c */ /* 0x000fe6000004186c */
[----:B------:R-:W-:-:S04]  /*88f0*/  FADD.FTZ R5, R19, R5 ;  /* 0x0000000513057221 */ /* 0x000fc80000010000 */
[----:B------:R-:W-:Y:S01]  /*8900*/  FADD.FTZ R5, R18, R5 ;  /* 0x0000000512057221 */ /* 0x000fe20000010000 */
[C---:B------:R-:W-:Y:S08]  /*8910*/  HMMA.16816.F32.BF16 R124, R148.reuse, R128, R80 ;  /* 0x00000080947c723c */ /* 0x040ff00000041850 */
[C---:B------:R-:W-:Y:S08]  /*8920*/  HMMA.16816.F32.BF16 R96, R148.reuse, R98, R24 ;  /* 0x000000629460723c */ /* 0x040ff00000041818 */
[C---:B------:R-:W-:Y:S08]  /*8930*/  HMMA.16816.F32.BF16 R112, R148.reuse, R114, R84 ;  /* 0x000000729470723c */ /* 0x040ff00000041854 */
[----:B------:R-:W-:Y:S01]  /*8940*/  HMMA.16816.F32.BF16 R128, R148, R130, R64 ;  /* 0x000000829480723c */ /* 0x000fe20000041840 */
[----:B---3--:R-:W-:Y:S01]  /*8950*/  @P1 IMAD.HI.U32 R2, R143, c[0x0][0x2c8], RZ ;  /* 0x0000b2008f021a27 */ /* 0x008fe200078e00ff */
[----:B------:R-:W-:-:S06]  /*8960*/  MOV R0, R143 ;  /* 0x0000008f00007202 */ /* 0x000fcc0000000f00 */
[----:B------:R-:W-:Y:S01]  /*8970*/  HMMA.16816.F32.BF16 R140, R148, R8, R60 ;  /* 0x00000008948c723c */ /* 0x000fe2000004183c */
[----:B------:R-:W-:-:S04]  /*8980*/  @P1 SHF.R.U32.HI R0, RZ, c[0x0][0x2cc], R2 ;  /* 0x0000b300ff001a19 */ /* 0x000fc80000011602 */
[----:B------:R-:W-:Y:S01]  /*8990*/  IADD3 R2, R252, R0, RZ ;  /* 0x00000000fc027210 */ /* 0x000fe20007ffe0ff */
[----:B------:R-:W-:Y:S02]  /*89a0*/  FADD.FTZ R0, R240, R6 ;  /* 0x00000006f0007221 */ /* 0x000fe40000010000 */
[----:B------:R-:W-:Y:S02]  /*89b0*/  HMMA.16816.F32.BF16 R148, R148, R10, R36 ;  /* 0x0000000a9494723c */ /* 0x000fe40000041824 */
        /* <DEDUP_REMOVED lines=31> */
[----:B------:R-:W-:Y:S01]  /*8bb0*/  FADD.FTZ R4, R14, R4 ;  /* 0x000000040e047221 */ /* 0x000fe20000010000 */
[----:B------:R-:W-:Y:S01]  /*8bc0*/  STL [R1+0x4], R6 ;  /* 0x0000040601007387 */ /* 0x000fe20000100800 */
[----:B------:R-:W-:-:S03]  /*8bd0*/  FADD.FTZ R3, R35, R5 ;  /* 0x0000000523037221 */ /* 0x000fc60000010000 */
[----:B------:R1:W-:Y:S04]  /*8be0*/  STL [R1+0x8], R0 ;  /* 0x0000080001007387 */ /* 0x0003e80000100800 */
[----:B------:R2:W-:Y:S01]  /*8bf0*/  STL [R1+0xc], R3 ;  /* 0x00000c0301007387 */ /* 0x0005e20000100800 */
[----:B-1----:R-:W-:Y:S01]  /*8c00*/  FADD.FTZ R0, R13, R4 ;  /* 0x000000040d007221 */ /* 0x002fe20000010000 */
[----:B--2---:R-:W-:-:S04]  /*8c10*/  IADD3 R3, R2, c[0x0][0x328], RZ ;  /* 0x0000ca0002037a10 */ /* 0x004fc80007ffe0ff */
[----:B------:R1:W-:Y:S01]  /*8c20*/  STL [R1+0x10], R0 ;  /* 0x0000100001007387 */ /* 0x0003e20000100800 */
[----:B------:R-:W-:Y:S05]  /*8c30*/  @!P0 BRA `(.L_x_654) ;  /* 0x0000013000008947 */ /* 0x000fea0003800000 */
[C---:B------:R-:W-:Y:S01]  /*8c40*/  ISETP.GT.AND P0, PT, R2.reuse, RZ, PT ;  /* 0x000000ff0200720c */ /* 0x040fe20003f04270 */
[----:B------:R-:W-:Y:S01]  /*8c50*/  BSSY B0, `(.L_x_655) ;  /* 0x000000e000007945 */ /* 0x000fe20003800000 */
[----:B-1----:R-:W-:-:S11]  /*8c60*/  IADD3 R0, R2, -0x1, RZ ;  /* 0xffffffff02007810 */ /* 0x002fd60007ffe0ff */
[----:B------:R-:W-:Y:S05]  /*8c70*/  @P0 BRA `(.L_x_656) ;  /* 0x0000007000000947 */ /* 0x000fea0003800000 */
[----:B------:R-:W-:-:S05]  /*8c80*/  IMAD.MOV.U32 R0, RZ, RZ, 0x1 ;  /* 0x00000001ff007424 */ /* 0x000fca00078e00ff */
[----:B------:R-:W-:Y:S01]  /*8c90*/  ISETP.NE.AND P0, PT, R0, c[0x0][0x32c], PT ;  /* 0x0000cb0000007a0c */ /* 0x000fe20003f05270 */
[----:B------:R-:W-:-:S12]  /*8ca0*/  IMAD.MOV R0, RZ, RZ, -R2 ;  /* 0x000000ffff007224 */ /* 0x000fd800078e0a02 */
[----:B------:R-:W-:-:S05]  /*8cb0*/  @P0 IMAD.HI.U32 R2, R0, c[0x0][0x330], RZ ;  /* 0x0000cc0000020a27 */ /* 0x000fca00078e00ff */
[----:B------:R-:W-:-:S04]  /*8cc0*/  @P0 SHF.R.U32.HI R0, RZ, c[0x0][0x334], R2 ;  /* 0x0000cd00ff000a19 */ /* 0x000fc80000011602 */
[----:B------:R-:W-:Y:S01]  /*8cd0*/  LOP3.LUT R0, RZ, R0, RZ, 0x33, !PT ;  /* 0x00000000ff007212 */ /* 0x000fe200078e33ff */
[----:B------:R-:W-:Y:S05]  /*8ce0*/  BRA `(.L_x_657) ;  /* 0x0000004000007947 */ /* 0x000fea0003800000 */
.L_x_656:
[----:B------:R-:W-:-:S04]  /*8cf0*/  MOV R2, 0x1 ;  /* 0x0000000100027802 */ /* 0x000fc80000000f00 */
[----:B------:R-:W-:-:S13]  /*8d00*/  ISETP.NE.AND P0, PT, R2, c[0x0][0x32c], PT ;  /* 0x0000cb0002007a0c */ /* 0x000fda0003f05270 */
[----:B------:R-:W-:-:S05]  /*8d10*/  @P0 IMAD.HI.U32 R2, R0, c[0x0][0x330], RZ ;  /* 0x0000cc0000020a27 */ /* 0x000fca00078e00ff */
[----:B------:R-:W-:Y:S02]  /*8d20*/  @P0 SHF.R.U32.HI R0, RZ, c[0x0][0x334], R2 ;  /* 0x0000cd00ff000a19 */ /* 0x000fe40000011602 */
.L_x_657:
[----:B------:R-:W-:Y:S05]  /*8d30*/  BSYNC B0 ;  /* 0x0000000000007941 */ /* 0x000fea0003800000 */
.L_x_655:
[----:B------:R-:W-:-:S05]  /*8d40*/  MOV R2, c[0x0][0x32c] ;  /* 0x0000cb0000027a02 */ /* 0x000fca0000000f00 */
[----:B------:R-:W-:-:S05]  /*8d50*/  IMAD R0, R0, R2, c[0x0][0x32c] ;  /* 0x0000cb0000007624 */ /* 0x000fca00078e0202 */
[----:B------:R-:W-:-:S04]  /*8d60*/  IMNMX R3, R3, R0, PT ;  /* 0x0000000003037217 */ /* 0x000fc80003800200 */
.L_x_654:
[----:B------:R-:W2:Y:S01]  /*8d70*/  LDL R2, [R1+0x14] ;  /* 0x0000140001027983 */ /* 0x000ea20000100800 */
[----:B------:R-:W-:-:S05]  /*8d80*/  IMAD.HI R3, R3, 0x66666667, RZ ;  /* 0x6666666703037827 */ /* 0x000fca00078e02ff */
[----:B-1----:R-:W-:-:S04]  /*8d90*/  SHF.R.U32.HI R0, RZ, 0x1f, R3 ;  /* 0x0000001fff007819 */ /* 0x002fc80000011603 */
        /* <DEDUP_REMOVED lines=9> */
.L_x_689:
[----:B------:R-:W2:Y:S01]  /*8e30*/  LDL R0, [R1+0x14] ;  /* 0x0000140001007983 */ /* 0x000ea20000100800 */
[----:B------:R-:W-:Y:S04]  /*8e40*/  DEPBAR.LE SB0, 0x0 ;  /* 0x000080000000791a */ /* 0x000fe80000000000 */
[----:B------:R-:W-:Y:S01]  /*8e50*/  WARPSYNC 0xffffffff ;  /* 0xffffffff00007948 */ /* 0x000fe20003800000 */
[----:B------:R-:W-:Y:S06]  /*8e60*/  BAR.SYNC.DEFER_BLOCKING 0x0 ;  /* 0x0000000000007b1d */ /* 0x000fec0000010000 */
[----:B------:R3:W4:Y:S01]  /*8e70*/  LDSM.16.M88.4 R80, [R191] ;  /* 0x00000000bf50783b */ /* 0x0007220000000200 */
[----:B------:R-:W-:Y:S03]  /*8e80*/  BSSY B0, `(.L_x_659) ;  /* 0x0000040000007945 */ /* 0x000fe60003800000 */
        /* <DEDUP_REMOVED lines=13> */
[----:B--2---:R-:W-:-:S13]  /*8f60*/  ISETP.GT.AND P0, PT, R0, R202, PT ;  /* 0x000000ca0000720c */ /* 0x004fda0003f04270 */
[----:B------:R-:W-:-:S05]  /*8f70*/  @P0 BRA `(.L_x_660) ;  /* 0x0000030000000947 */ /* 0x000fca0003800000 */
[----:B-1-34-:R-:W-:Y:S01]  /*8f80*/  IMAD.WIDE.U32 R2, R214, c[0x0][0x208], RZ ;  /* 0x00008200d6027a25 */ /* 0x01afe200078e00ff */
[----:B------:R-:W-:Y:S01]  /*8f90*/  SHF.R.S32.HI R0, RZ, 0x1f, R214 ;  /* 0x0000001fff007819 */ /* 0x000fe200000114d6 */
[----:B------:R-:W2:Y:S02]  /*8fa0*/  LDL.64 R4, [R1+0x38] ;  /* 0x0000380001047983 */ /* 0x000ea40000100a00 */
[----:B------:R-:W-:Y:S02]  /*8fb0*/  IMAD.SHL.U32 R15, R201, 0x2, RZ ;  /* 0x00000002c90f7824 */ /* 0x000fe400078e00ff */
[----:B------:R-:W-:Y:S02]  /*8fc0*/  IMAD R0, R0, c[0x0][0x208], RZ ;  /* 0x0000820000007a24 */ /* 0x000fe400078e02ff */
[----:B------:R-:W3:Y:S02]  /*8fd0*/  LDL R6, [R1+0x44] ;  /* 0x0000440001067983 */ /* 0x000ee40000100800 */
[----:B------:R-:W-:Y:S04]  /*8fe0*/  IMAD R0, R214, c[0x0][0x20c], R0 ;  /* 0x00008300d6007a24 */ /* 0x000fe800078e0200 */
[----:B------:R-:W-:Y:S01]  /*8ff0*/  IMAD.IADD R3, R3, 0x1, R0 ;  /* 0x0000000103037824 */ /* 0x000fe200078e0200 */
[----:B------:R-:W-:Y:S03]  /*9000*/  SHF.R.S32.HI R0, RZ, 0x1f, R212 ;  /* 0x0000001fff007819 */ /* 0x000fe600000114d4 */
[----:B------:R-:W-:Y:S04]  /*9010*/  IMAD.WIDE.U32 R2, R212, c[0x0][0x218], R2 ;  /* 0x00008600d4027a25 */ /* 0x000fe800078e0002 */
[----:B------:R-:W-:Y:S01]  /*9020*/  IMAD R0, R0, c[0x0][0x218], RZ ;  /* 0x0000860000007a24 */ /* 0x000fe200078e02ff */
[----:B--2---:R-:W-:Y:S03]  /*9030*/  IADD3 R2, P1, R4, R2, RZ ;  /* 0x0000000204027210 */ /* 0x004fe60007f3e0ff */
[----:B------:R-:W-:Y:S01]  /*9040*/  IMAD R4, R212, c[0x0][0x21c], R0 ;  /* 0x00008700d4047a24 */ /* 0x000fe200078e0200 */
[----:B------:R-:W-:Y:S02]  /*9050*/  SHF.R.S32.HI R5, RZ, 0x1f, R201 ;  /* 0x0000001fff057819 */ /* 0x000fe400000114c9 */
[----:B------:R-:W-:Y:S02]  /*9060*/  LEA R0, P0, R2, c[0x0][0x1f8], 0x1 ;  /* 0x00007e0002007a11 */ /* 0x000fe400078008ff */
[----:B---3--:R-:W-:Y:S02]  /*9070*/  IADD3.X R3, R6, R3, R4, P1, !PT ;  /* 0x0000000306037210 */ /* 0x008fe40000ffe404 */
[----:B------:R-:W-:Y:S02]  /*9080*/  SHF.L.U64.HI R5, R201, 0x1, R5 ;  /* 0x00000001c9057819 */ /* 0x000fe40000010205 */
[----:B------:R-:W-:Y:S01]  /*9090*/  LEA.HI.X R4, R2, c[0x0][0x1fc], R3, 0x1, P0 ;  /* 0x00007f0002047a11 */ /* 0x000fe200000f0c03 */
[----:B------:R-:W-:-:S05]  /*90a0*/  BRA.DIV ~URZ, `(.L_x_661) ;  /* 0x000150a27f007947 */ /* 0x000fca000b800000 */
[----:B------:R1:W2:Y:S02]  /*90b0*/  SHFL.IDX PT, R7, R4, RZ, 0x181f ;  /* 0x00181fff04077589 */ /* 0x0002a400000e0000 */
.L_x_829:
[----:B------:R-:W-:-:S05]  /*90c0*/  BRA.DIV ~URZ, `(.L_x_662) ;  /* 0x000150f27f007947 */ /* 0x000fca000b800000 */
[----:B------:R-:W3:Y:S04]  /*90d0*/  SHFL.IDX PT, R2, R0, RZ, 0x181f ;  /* 0x00181fff00027589 */ /* 0x000ee800000e0000 */
[----:B------:R-:W4:Y:S04]  /*90e0*/  SHFL.IDX PT, R3, R0, 0x1, 0x181f ;  /* 0x00381f0000037f89 */ /* 0x000f2800000e0000 */
[----:B------:R-:W5:Y:S04]  /*90f0*/  SHFL.IDX PT, R6, R0, 0x2, 0x181f ;  /* 0x00581f0000067f89 */ /* 0x000f6800000e0000 */
[----:B------:R-:W1:Y:S04]  /*9100*/  SHFL.IDX PT, R9, R4, 0x1, 0x181f ;  /* 0x00381f0004097f89 */ /* 0x000e6800000e0000 */
[----:B------:R-:W2:Y:S04]  /*9110*/  SHFL.IDX PT, R12, R0, 0x3, 0x181f ;  /* 0x00781f00000c7f89 */ /* 0x000ea800000e0000 */
[----:B------:R-:W2:Y:S04]  /*9120*/  SHFL.IDX PT, R14, R4, 0x2, 0x181f ;  /* 0x00581f00040e7f89 */ /* 0x000ea800000e0000 */
[----:B------:R-:W2:Y:S04]  /*9130*/  SHFL.IDX PT, R13, R4, 0x3, 0x181f ;  /* 0x00781f00040d7f89 */ /* 0x000ea800000e0000 */
[----:B------:R-:W2:Y:S04]  /*9140*/  SHFL.IDX PT, R0, R0, 0x4, 0x181f ;  /* 0x00981f0000007f89 */ /* 0x000ea800000e0000 */
[----:B-1----:R-:W1:Y:S01]  /*9150*/  SHFL.IDX PT, R4, R4, 0x4, 0x181f ;  /* 0x00981f0004047f89 */ /* 0x002e6200000e0000 */
[-C--:B---3--:R-:W-:Y:S02]  /*9160*/  IADD3 R10, P0, R2, R15.reuse, RZ ;  /* 0x0000000f020a7210 */ /* 0x088fe40007f1e0ff */
[-C--:B----4-:R-:W-:Y:S02]  /*9170*/  IADD3 R8, P2, R3, R15.reuse, RZ ;  /* 0x0000000f03087210 */ /* 0x090fe40007f5e0ff */
[-C--:B-----5:R-:W-:Y:S01]  /*9180*/  IADD3 R6, P1, R6, R15.reuse, RZ ;  /* 0x0000000f06067210 */ /* 0x0a0fe20007f3e0ff */
[--C-:B--2---:R-:W-:Y:S02]  /*9190*/  IMAD.X R11, R7, 0x1, R5.reuse, P0 ;  /* 0x00000001070b7824 */ /* 0x104fe400000e0605 */
[--C-:B------:R-:W-:Y:S01]  /*91a0*/  IMAD.X R9, R9, 0x1, R5.reuse, P2 ;  /* 0x0000000109097824 */ /* 0x100fe200010e0605 */
[----:B------:R-:W-:Y:S02]  /*91b0*/  IADD3 R2, P0, R12, R15, RZ ;  /* 0x0000000f0c027210 */ /* 0x000fe40007f1e0ff */
[----:B------:R2:W-:Y:S01]  /*91c0*/  LDGSTS.E.BYPASS.LTC128B.128 [R203+0x100], [R10.64], !P3 ;  /* 0x001000000acb7fae */ /* 0x0005e2000d901d46 */
[--C-:B------:R-:W-:Y:S03]  /*91d0*/  IMAD.X R7, R14, 0x1, R5.reuse, P1 ;  /* 0x000000010e077824 */ /* 0x100fe600008e0605 */
[----:B------:R2:W-:Y:S01]  /*91e0*/  LDGSTS.E.BYPASS.LTC128B.128 [R203+0x900], [R8.64], !P3 ;  /* 0x0090000008cb7fae */ /* 0x0005e2000d901d46 */
[----:B------:R-:W-:Y:S03]  /*91f0*/  IMAD.X R3, R13, 0x1, R5, P0 ;  /* 0x000000010d037824 */ /* 0x000fe600000e0605 */
[----:B------:R2:W-:Y:S04]  /*9200*/  LDGSTS.E.BYPASS.LTC128B.128 [R203+0x1100], [R6.64], !P3 ;  /* 0x0110000006cb7fae */ /* 0x0005e8000d901d46 */
[----:B------:R2:W-:Y:S02]  /*9210*/  LDGSTS.E.BYPASS.LTC128B.128 [R203+0x1900], [R2.64], !P3 ;  /* 0x0190000002cb7fae */ /* 0x0005e4000d901d46 */
.L_x_830:
[----:B--2---:R-:W-:Y:S04]  /*9220*/  IADD3 R2, P0, R0, R15, RZ ;  /* 0x0000000f00027210 */ /* 0x004fe80007f1e0ff */
[----:B-1----:R-:W-:Y:S05]  /*9230*/  IADD3.X R3, R4, R5, RZ, P0, !PT ;  /* 0x0000000504037210 */ /* 0x002fea00007fe4ff */
[----:B------:R-:W-:Y:S01]  /*9240*/  @!PT LDS RZ, [RZ] ;  /* 0x00000000fffff984 */ /* 0x000fe20000000800 */
[----:B------:R-:W-:Y:S01]  /*9250*/  @!PT LDS RZ, [RZ] ;  /* 0x00000000fffff984 */ /* 0x000fe20000000800 */
[----:B------:R-:W-:Y:S01]  /*9260*/  @!PT LDS RZ, [RZ] ;  /* 0x00000000fffff984 */ /* 0x000fe20000000800 */
[----:B------:R1:W-:Y:S04]  /*9270*/  LDGSTS.E.BYPASS.LTC128B.128 [R203+0x2100], [R2.64], !P3 ;  /* 0x0210000002cb7fae */ /* 0x0003e8000d901d46 */
.L_x_660:
[----:B-1-34-:R-:W-:Y:S05]  /*9280*/  BSYNC B0 ;  /* 0x0000000000007941 */ /* 0x01afea0003800000 */
.L_x_659:
[----:B------:R-:W0:Y:S01]  /*9290*/  LDGDEPBAR ;  /* 0x00000000000079af */ /* 0x000e220000000000 */
[----:B------:R-:W-:Y:S01]  /*92a0*/  WARPSYNC 0xffffffff ;  /* 0xffffffff00007948 */ /* 0x000fe20003800000 */
[-C--:B------:R-:W-:Y:S01]  /*92b0*/  HMMA.16816.F32.BF16 R4, R80, R16.reuse, RZ ;  /* 0x000000105004723c */ /* 0x080fe200000418ff */
[----:B------:R-:W-:Y:S05]  /*92c0*/  BSSY B0, `(.L_x_663) ;  /* 0x0000147000007945 */ /* 0x000fea0003800000 */
[----:B------:R-:W2:Y:S02]  /*92d0*/  LDL R233, [R1+0x14] ;  /* 0x0000140001e97983 */ /* 0x000ea40000100800 */
        /* <DEDUP_REMOVED lines=19> */
[----:B------:R-:W-:Y:S07]  /*9410*/  LDSM.16.M88.4 R152, [R192] ;  /* 0x00000000c098783b */ /* 0x000fee0000000200 */
[-C--:B------:R-:W-:Y:S08]  /*9420*/  HMMA.16816.F32.BF16 R4, R156, R160.reuse, R4 ;  /* 0x000000a09c04723c */ /* 0x080ff00000041804 */
[C---:B------:R-:W-:Y:S08]  /*9430*/  HMMA.16816.F32.BF16 R8, R164.reuse, R160, R8 ;  /* 0x000000a0a408723c */ /* 0x040ff00000041808 */
[-C--:B------:R-:W-:Y:S08]  /*9440*/  HMMA.16816.F32.BF16 R12, R164, R162.reuse, R12 ;  /* 0x000000a2a40c723c */ /* 0x080ff0000004180c */
[C---:B------:R-:W-:Y:S01]  /*9450*/  HMMA.16816.F32.BF16 R16, R156.reuse, R162, R16 ;  /* 0x000000a29c10723c */ /* 0x040fe20000041810 */
[----:B------:R-:W1:Y:S07]  /*9460*/  LDSM.16.M88.4 R160, [R190] ;  /* 0x00000000bea0783b */ /* 0x000e6e0000000200 */
        /* <DEDUP_REMOVED lines=20> */
[----:B------:R-:W5:Y:S03]  /*95b0*/  LDSM.16.M88.4 R156, [R190+0x1800] ;  /* 0x00180000be9c783b */ /* 0x000f660000000200 */
[----:B--2---:R-:W-:Y:S04]  /*95c0*/  ISETP.GT.AND P0, PT, R202, R233, PT ;  /* 0x000000e9ca00720c */ /* 0x004fe80003f04270 */
[-C--:B-1----:R-:W-:Y:S08]  /*95d0*/  HMMA.16816.F32.BF16 R4, R152, R160.reuse, R4 ;  /* 0x000000a09804723c */ /* 0x082ff00000041804 */
[C---:B---3--:R-:W-:Y:S08]  /*95e0*/  HMMA.16816.F32.BF16 R8, R168.reuse, R160, R8 ;  /* 0x000000a0a808723c */ /* 0x048ff00000041808 */
[-C--:B------:R-:W-:Y:S08]  /*95f0*/  HMMA.16816.F32.BF16 R12, R168, R162.reuse, R12 ;  /* 0x000000a2a80c723c */ /* 0x080ff0000004180c */
[C---:B------:R-:W-:Y:S01]  /*9600*/  HMMA.16816.F32.BF16 R16, R152.reuse, R162, R16 ;  /* 0x000000a29810723c */ /* 0x040fe20000041810 */
[----:B------:R-:W1:Y:S07]  /*9610*/  LDSM.16.M88.4 R160, [R190+0x2000] ;  /* 0x00200000bea0783b */ /* 0x000e6e0000000200 */
[-C--:B----4-:R-:W-:Y:S08]  /*9620*/  HMMA.16816.F32.BF16 R20, R152, R172.reuse, R20 ;  /* 0x000000ac9814723c */ /* 0x090ff00000041814 */
[C---:B------:R-:W-:Y:S08]  /*9630*/  HMMA.16816.F32.BF16 R24, R168.reuse, R172, R24 ;  /* 0x000000aca818723c */ /* 0x040ff00000041818 */
[-C--:B------:R-:W-:Y:S08]  /*9640*/  HMMA.16816.F32.BF16 R28, R168, R174.reuse, R28 ;  /* 0x000000aea81c723c */ /* 0x080ff0000004181c */
[C---:B------:R-:W-:Y:S01]  /*9650*/  HMMA.16816.F32.BF16 R32, R152.reuse, R174, R32 ;  /* 0x000000ae9820723c */ /* 0x040fe20000041820 */
[----:B------:R-:W2:Y:S07]  /*9660*/  LDSM.16.M88.4 R172, [R193] ;  /* 0x00000000c1ac783b */ /* 0x000eae0000000200 */
[-C--:B-----5:R-:W-:Y:S08]  /*9670*/  HMMA.16816.F32.BF16 R36, R152, R164.reuse, R36 ;  /* 0x000000a49824723c */ /* 0x0a0ff00000041824 */
[C---:B------:R-:W-:Y:S08]  /*9680*/  HMMA.16816.F32.BF16 R40, R168.reuse, R164, R40 ;  /* 0x000000a4a828723c */ /* 0x040ff00000041828 */
[-C--:B------:R-:W-:Y:S08]  /*9690*/  HMMA.16816.F32.BF16 R44, R168, R166.reuse, R44 ;  /* 0x000000a6a82c723c */ /* 0x080ff0000004182c */
[C---:B------:R-:W-:Y:S01]  /*96a0*/  HMMA.16816.F32.BF16 R48, R152.reuse, R166, R48 ;  /* 0x000000a69830723c */ /* 0x040fe20000041830 */
[----:B------:R-:W3:Y:S07]  /*96b0*/  LDSM.16.M88.4 R164, [R193+0x2000] ;  /* 0x00200000c1a4783b */ /* 0x000eee0000000200 */
[-C--:B------:R-:W-:Y:S08]  /*96c0*/  HMMA.16816.F32.BF16 R52, R152, R156.reuse, R52 ;  /* 0x0000009c9834723c */ /* 0x080ff00000041834 */
[C---:B------:R-:W-:Y:S08]  /*96d0*/  HMMA.16816.F32.BF16 R56, R168.reuse, R156, R56 ;  /* 0x0000009ca838723c */ /* 0x040ff00000041838 */
[-C--:B------:R-:W-:Y:S08]  /*96e0*/  HMMA.16816.F32.BF16 R60, R168, R158.reuse, R60 ;  /* 0x0000009ea83c723c */ /* 0x080ff0000004183c */
[C---:B------:R-:W-:Y:S08]  /*96f0*/  HMMA.16816.F32.BF16 R64, R152.reuse, R158, R64 ;  /* 0x0000009e9840723c */ /* 0x040ff00000041840 */
[-C--:B-1----:R-:W-:Y:S08]  /*9700*/  HMMA.16816.F32.BF16 R68, R152, R160.reuse, R68 ;  /* 0x000000a09844723c */ /* 0x082ff00000041844 */
[C---:B------:R-:W-:Y:S08]  /*9710*/  HMMA.16816.F32.BF16 R72, R168.reuse, R160, R72 ;  /* 0x000000a0a848723c */ /* 0x040ff00000041848 */
[-C--:B------:R-:W-:Y:S08]  /*9720*/  HMMA.16816.F32.BF16 R76, R168, R162.reuse, R76 ;  /* 0x000000a2a84c723c */ /* 0x080ff0000004184c */
[----:B------:R-:W-:Y:S08]  /*9730*/  HMMA.16816.F32.BF16 R80, R152, R162, R80 ;  /* 0x000000a29850723c */ /* 0x000ff00000041850 */
[-C--:B--2---:R-:W-:Y:S08]  /*9740*/  HMMA.16816.F32.BF16 R4, R172, R176.reuse, R4 ;  /* 0x000000b0ac04723c */ /* 0x084ff00000041804 */
[C---:B---3--:R-:W-:Y:S08]  /*9750*/  HMMA.16816.F32.BF16 R8, R164.reuse, R176, R8 ;  /* 0x000000b0a408723c */ /* 0x048ff00000041808 */
        /* <DEDUP_REMOVED lines=39> */
[-C--:B--2---:R-:W-:Y:S01]  /*99d0*/  HMMA.16816.F32.BF16 R52, R172, R4.reuse, R52 ;  /* 0x00000004ac34723c */ /* 0x084fe20000041834 */
[----:B------:R-:W-:Y:S04]  /*99e0*/  BAR.SYNC.DEFER_BLOCKING 0x0 ;  /* 0x0000000000007b1d */ /* 0x000fe80000010000 */
[----:B------:R-:W-:Y:S02]  /*99f0*/  FMUL.FTZ R2, R43, c[0x0][0x320] ;  /* 0x0000c8002b027a20 */ /* 0x000fe40000410000 */
[----:B------:R-:W-:Y:S01]  /*9a00*/  FMUL.FTZ R3, R42, c[0x0][0x320] ;  /* 0x0000c8002a037a20 */ /* 0x000fe20000410000 */
[C---:B------:R-:W-:Y:S01]  /*9a10*/  HMMA.16816.F32.BF16 R56, R164.reuse, R4, R56 ;  /* 0x00000004a438723c */ /* 0x040fe20000041838 */
[----:B------:R2:W2:Y:S03]  /*9a20*/  MUFU.TANH R207, R2 ;  /* 0x0000000200cf7308 */ /* 0x0004a60000002400 */
[----:B-1----:R-:W-:Y:S04]  /*9a30*/  FMUL.FTZ R0, R14, c[0x0][0x320] ;  /* 0x0000c8000e007a20 */ /* 0x002fe80000410000 */
[-C--:B------:R-:W-:Y:S03]  /*9a40*/  HMMA.16816.F32.BF16 R60, R164, R6.reuse, R60 ;  /* 0x00000006a43c723c */ /* 0x080fe6000004183c */
[----:B------:R1:W1:Y:S05]  /*9a50*/  MUFU.TANH R229, R0 ;  /* 0x0000000000e57308 */ /* 0x00026a0000002400 */
[C---:B------:R-:W-:Y:S05]  /*9a60*/  HMMA.16816.F32.BF16 R64, R172.reuse, R6, R64 ;  /* 0x00000006ac40723c */ /* 0x040fea0000041840 */
[----:B------:R3:W3:Y:S03]  /*9a70*/  MUFU.TANH R208, R3 ;  /* 0x0000000300d07308 */ /* 0x0006e60000002400 */
[-C--:B-----5:R-:W-:Y:S04]  /*9a80*/  HMMA.16816.F32.BF16 R68, R172, R8.reuse, R68 ;  /* 0x00000008ac44723c */ /* 0x0a0fe80000041844 */
[----:B--2---:R-:W-:Y:S04]  /*9a90*/  FMUL.FTZ R2, R59, c[0x0][0x320] ;  /* 0x0000c8003b027a20 */ /* 0x004fe80000410000 */
[----:B------:R-:W2:Y:S01]  /*9aa0*/  MUFU.TANH R204, R2 ;  /* 0x0000000200cc7308 */ /* 0x000ea20000002400 */
[C---:B------:R-:W-:Y:S04]  /*9ab0*/  HMMA.16816.F32.BF16 R72, R164.reuse, R8, R72 ;  /* 0x00000008a448723c */ /* 0x040fe80000041848 */
[----:B-1----:R-:W-:Y:S04]  /*9ac0*/  FMUL.FTZ R0, R15, c[0x0][0x320] ;  /* 0x0000c8000f007a20 */ /* 0x002fe80000410000 */
[-C--:B------:R-:W-:Y:S01]  /*9ad0*/  HMMA.16816.F32.BF16 R76, R164, R10.reuse, R76 ;  /* 0x0000000aa44c723c */ /* 0x080fe2000004184c */
[----:B------:R1:W1:Y:S03]  /*9ae0*/  MUFU.TANH R228, R0 ;  /* 0x0000000000e47308 */ /* 0x0002660000002400 */
[----:B---3--:R-:W-:Y:S04]  /*9af0*/  FMUL.FTZ R3, R58, c[0x0][0x320] ;  /* 0x0000c8003a037a20 */ /* 0x008fe80000410000 */
[----:B------:R-:W-:Y:S03]  /*9b00*/  HMMA.16816.F32.BF16 R80, R172, R10, R80 ;  /* 0x0000000aac50723c */ /* 0x000fe60000041850 */
[----:B------:R-:W3:Y:S01]  /*9b10*/  MUFU.TANH R183, R3 ;  /* 0x0000000300b77308 */ /* 0x000ee20000002400 */
[----:B-1----:R-:W-:Y:S09]  /*9b20*/  FMUL.FTZ R0, R16, c[0x0][0x320] ;  /* 0x0000c80010007a20 */ /* 0x002ff20000410000 */
        /* <DEDUP_REMOVED lines=124> */
[----:B--234-:R-:W-:Y:S01]  /*a2f0*/  IMAD.MOV.U32 R240, RZ, RZ, c[0x0][0x2b8] ;  /* 0x0000ae00fff07624 */ /* 0x01cfe200078e00ff */
[----:B------:R-:W2:Y:S01]  /*a300*/  LDL R239, [R1+0x20] ;  /* 0x0000200001ef7983 */ /* 0x000ea20000100800 */
[----:B------:R-:W-:Y:S01]  /*a310*/  IMAD.MOV.U32 R212, RZ, RZ, RZ ;  /* 0x000000ffffd47224 */ /* 0x000fe200078e00ff */
[----:B------:R-:W-:Y:S01]  /*a320*/  SHF.R.S32.HI R6, RZ, 0x1f, R201 ;  /* 0x0000001fff067819 */ /* 0x000fe200000114c9 */
[----:B------:R-:W-:Y:S01]  /*a330*/  IMAD.SHL.U32 R18, R201, 0x2, RZ ;  /* 0x00000002c9127824 */ /* 0x000fe200078e00ff */
[----:B------:R-:W-:Y:S01]  /*a340*/  ISETP.NE.AND P2, PT, R240, 0x1, PT ;  /* 0x00000001f000780c */ /* 0x000fe20003f45270 */
[----:B------:R-:W3:Y:S04]  /*a350*/  LDL R238, [R1+0x18] ;  /* 0x0000180001ee7983 */ /* 0x000ee80000100800 */
[----:B------:R-:W4:Y:S04]  /*a360*/  LDL.64 R236, [R1+0x30] ;  /* 0x0000300001ec7983 */ /* 0x000f280000100a00 */
[----:B------:R-:W5:Y:S04]  /*a370*/  LDL R233, [R1+0x40] ;  /* 0x0000400001e97983 */ /* 0x000f680000100800 */
[----:B------:R-:W4:Y:S04]  /*a380*/  LDL.64 R234, [R1+0x28] ;  /* 0x0000280001ea7983 */ /* 0x000f280000100a00 */
[----:B------:R-:W5:Y:S01]  /*a390*/  LDL R7, [R1+0x24] ;  /* 0x0000240001077983 */ /* 0x000f620000100800 */
[----:B--2---:R-:W-:Y:S05]  /*a3a0*/  IMAD R2, R202, 0x50, R239 ;  /* 0x00000050ca027824 */ /* 0x004fea00078e02ef */
[----:B---3--:R-:W-:Y:S02]  /*a3b0*/  IADD3 R2, R2, -0x50, R238 ;  /* 0xffffffb002027810 */ /* 0x008fe40007ffe0ee */
[----:B------:R-:W-:Y:S03]  /*a3c0*/  ISETP.GT.AND P1, PT, R238, 0x4f, PT ;  /* 0x0000004fee00780c */ /* 0x000fe60003f24270 */
[----:B------:R-:W-:Y:S04]  /*a3d0*/  @P2 IMAD.HI.U32 R3, R2, c[0x0][0x2bc], RZ ;  /* 0x0000af0002032a27 */ /* 0x000fe800078e00ff */
[----:B-1----:R-:W-:Y:S01]  /*a3e0*/  IMAD.MOV.U32 R0, RZ, RZ, R2 ;  /* 0x000000ffff007224 */ /* 0x002fe200078e0002 */
[----:B------:R-:W-:Y:S05]  /*a3f0*/  @P2 SHF.R.U32.HI R0, RZ, c[0x0][0x2c0], R3 ;  /* 0x0000b000ff002a19 */ /* 0x000fea0000011603 */
[C---:B----4-:R-:W-:Y:S04]  /*a400*/  @!P1 IADD3 R3, P0, R0.reuse, R236, RZ ;  /* 0x000000ec00039210 */ /* 0x050fe80007f1e0ff */
[----:B-----5:R-:W-:Y:S01]  /*a410*/  @!P1 LEA.HI.X.SX32 R5, R0, R233, 0x1, P0 ;  /* 0x000000e900059211 */ /* 0x020fe200000f0eff */
[----:B------:R-:W-:Y:S01]  /*a420*/  IMAD.MOV R0, RZ, RZ, -R0 ;  /* 0x000000ffff007224 */ /* 0x000fe200078e0a00 */
[C---:B------:R-:W-:Y:S03]  /*a430*/  @!P1 LEA R4, P0, R3.reuse, c[0x0][0x2a0], 0x2 ;  /* 0x0000a80003049a11 */ /* 0x040fe600078010ff */
[----:B------:R-:W-:Y:S01]  /*a440*/  IMAD R214, R0, c[0x0][0x2b8], R2 ;  /* 0x0000ae0000d67a24 */ /* 0x000fe200078e0202 */
[----:B------:R-:W-:Y:S03]  /*a450*/  @!P1 LEA.HI.X R5, R3, c[0x0][0x2a4], R5, 0x2, P0 ;  /* 0x0000a90003059a11 */ /* 0x000fe600000f1405 */
[----:B------:R-:W-:Y:S01]  /*a460*/  IMAD.WIDE.U32 R2, R214, c[0x0][0x1e0], RZ ;  /* 0x00007800d6027a25 */ /* 0x000fe200078e00ff */
[----:B------:R-:W-:Y:S01]  /*a470*/  SHF.R.S32.HI R0, RZ, 0x1f, R214 ;  /* 0x0000001fff007819 */ /* 0x000fe200000114d6 */
[----:B------:R1:W2:Y:S04]  /*a480*/  @!P1 LDG.E R212, [R4.64] ;  /* 0x0000000604d49981 */ /* 0x0002a8000c1e1900 */
[----:B------:R-:W-:Y:S04]  /*a490*/  IMAD R0, R0, c[0x0][0x1e0], RZ ;  /* 0x0000780000007a24 */ /* 0x000fe800078e02ff */
[----:B------:R-:W-:Y:S04]  /*a4a0*/  IMAD R0, R214, c[0x0][0x1e4], R0 ;  /* 0x00007900d6007a24 */ /* 0x000fe800078e0200 */
[----:B------:R-:W-:Y:S01]  /*a4b0*/  IMAD.IADD R3, R3, 0x1, R0 ;  /* 0x0000000103037824 */ /* 0x000fe200078e0200 */
[----:B-1----:R-:W-:Y:S02]  /*a4c0*/  SHF.L.U64.HI R5, R201, 0x1, R6 ;  /* 0x00000001c9057819 */ /* 0x002fe40000010206 */
[----:B--2---:R-:W-:Y:S01]  /*a4d0*/  SHF.R.S32.HI R0, RZ, 0x1f, R212 ;  /* 0x0000001fff007819 */ /* 0x004fe200000114d4 */
[----:B------:R-:W-:Y:S04]  /*a4e0*/  IMAD.WIDE.U32 R2, R212, c[0x0][0x1f0], R2 ;  /* 0x00007c00d4027a25 */ /* 0x000fe800078e0002 */
[----:B------:R-:W-:Y:S01]  /*a4f0*/  IMAD R0, R0, c[0x0][0x1f0], RZ ;  /* 0x00007c0000007a24 */ /* 0x000fe200078e02ff */
[----:B------:R-:W-:Y:S03]  /*a500*/  IADD3 R2, P1, R234, R2, RZ ;  /* 0x00000002ea027210 */ /* 0x000fe60007f3e0ff */
[----:B------:R-:W-:Y:S01]  /*a510*/  IMAD R4, R212, c[0x0][0x1f4], R0 ;  /* 0x00007d00d4047a24 */ /* 0x000fe200078e0200 */
[C---:B------:R-:W-:Y:S04]  /*a520*/  LEA R0, P0, R2.reuse, c[0x0][0x1c8], 0x1 ;  /* 0x0000720002007a11 */ /* 0x040fe800078008ff */
[----:B------:R-:W-:Y:S04]  /*a530*/  IADD3.X R3, R7, R3, R4, P1, !PT ;  /* 0x0000000307037210 */ /* 0x000fe80000ffe404 */
[----:B------:R-:W-:Y:S01]  /*a540*/  LEA.HI.X R4, R2, c[0x0][0x1cc], R3, 0x1, P0 ;  /* 0x0000730002047a11 */ /* 0x000fe200000f0c03 */
[----:B------:R-:W-:-:S05]  /*a550*/  BRA.DIV ~URZ, `(.L_x_665) ;  /* 0x000141127f007947 */ /* 0x000fca000b800000 */
[----:B------:R1:W2:Y:S02]  /*a560*/  SHFL.IDX PT, R7, R4, RZ, 0x181f ;  /* 0x00181fff04077589 */ /* 0x0002a400000e0000 */
.L_x_831:
        /* <DEDUP_REMOVED lines=22> */
.L_x_832:
[----:B--2---:R-:W-:Y:S04]  /*a6d0*/  IADD3 R2, P0, R0, R18, RZ ;  /* 0x0000001200027210 */ /* 0x004fe80007f1e0ff */
[----:B-1----:R-:W-:Y:S05]  /*a6e0*/  IADD3.X R3, R4, R5, RZ, P0, !PT ;  /* 0x0000000504037210 */ /* 0x002fea00007fe4ff */
[----:B------:R-:W-:Y:S01]  /*a6f0*/  @!PT LDS RZ, [RZ] ;  /* 0x00000000fffff984 */ /* 0x000fe20000000800 */
[----:B------:R-:W-:Y:S01]  /*a700*/  @!PT LDS RZ, [RZ] ;  /* 0x00000000fffff984 */ /* 0x000fe20000000800 */
[----:B------:R-:W-:Y:S01]  /*a710*/  @!PT LDS RZ, [RZ] ;  /* 0x00000000fffff984 */ /* 0x000fe20000000800 */
[----:B------:R1:W-:Y:S04]  /*a720*/  LDGSTS.E.BYPASS.LTC128B.128 [R203+0x4900], [R2.64], !P3 ;  /* 0x0490000002cb7fae */ /* 0x0003e8000d901d46 */
.L_x_664:
[----:B--234-:R-:W-:Y:S05]  /*a730*/  BSYNC B0 ;  /* 0x0000000000007941 */ /* 0x01cfea0003800000 */
.L_x_663:
[----:B------:R-:W2:Y:S01]  /*a740*/  LDL R4, [R1+0x48] ;  /* 0x0000480001047983 */ /* 0x000ea20000100800 */
[----:B-1----:R-:W-:Y:S01]  /*a750*/  IMAD.MOV.U32 R0, RZ, RZ, c[0x0][0x2c4] ;  /* 0x0000b100ff007624 */ /* 0x002fe200078e00ff */
[----:B------:R-:W-:Y:S02]  /*a760*/  LOP3.LUT R8, RZ, c[0x0][0x324], RZ, 0x33, !PT ;  /* 0x0000c900ff087a12 */ /* 0x000fe400078e33ff */
[----:B------:R-:W2:Y:S02]  /*a770*/  LDL R3, [R1+0x4c] ;  /* 0x00004c0001037983 */ /* 0x000ea40000100800 */
[----:B------:R-:W-:Y:S01]  /*a780*/  ISETP.NE.AND P0, PT, R0, 0x1, PT ;  /* 0x000000010000780c */ /* 0x000fe20003f05270 */
[----:B------:R-:W-:Y:S01]  /*a790*/  IMAD R0, R202, -0x50, RZ ;  /* 0xffffffb0ca007824 */ /* 0x000fe200078e02ff */
[----:B------:R-:W3:Y:S04]  /*a7a0*/  LDL R2, [R1] ;  /* 0x0000000001027983 */ /* 0x000ee80000100800 */
[----:B------:R-:W0:Y:S01]  /*a7b0*/  LDGDEPBAR ;  /* 0x00000000000079af */ /* 0x000e220000000000 */
[----:B---3--:R-:W-:Y:S01]  /*a7c0*/  IADD3 R2, -R2, 0x1, R0 ;  /* 0x0000000102027810 */ /* 0x008fe20007ffe100 */
[----:B--2---:R-:W-:Y:S03]  /*a7d0*/  IMAD.IADD R5, R3, 0x1, R4 ;  /* 0x0000000103057824 */ /* 0x004fe600078e0204 */
[----:B------:R-:W-:Y:S02]  /*a7e0*/  IADD3 R7, -R246, R2, R248 ;  /* 0x00000002f6077210 */ /* 0x000fe40007ffe1f8 */
[----:B------:R-:W-:Y:S02]  /*a7f0*/  @P0 IMAD.HI.U32 R3, R5, c[0x0][0x2c8], RZ ;  /* 0x0000b20005030a27 */ /* 0x000fe400078e00ff */
[----:B------:R-:W-:Y:S03]  /*a800*/  IADD3 R6, R7, c[0x0][0x328], RZ ;  /* 0x0000ca0007067a10 */ /* 0x000fe60007ffe0ff */
[----:B------:R-:W-:Y:S01]  /*a810*/  @P0 SHF.R.U32.HI R5, RZ, c[0x0][0x2cc], R3 ;  /* 0x0000b300ff050a19 */ /* 0x000fe20000011603 */
[----:B------:R-:W-:-:S05]  /*a820*/  BRA.DIV ~URZ, `(.L_x_667) ;  /* 0x000143627f007947 */ /* 0x000fca000b800000 */
[----:B------:R1:W2:Y:S02]  /*a830*/  SHFL.IDX PT, R4, R5, RZ, 0x1c1f ;  /* 0x001c1fff05047589 */ /* 0x0002a400000e0000 */
.L_x_833:
[-C--:B--2---:R-:W-:Y:S01]  /*a840*/  IADD3 R3, R6, R4.reuse, RZ ;  /* 0x0000000406037210 */ /* 0x084fe20007ffe0ff */
[----:B------:R-:W-:Y:S02]  /*a850*/  IMAD.MOV.U32 R2, RZ, RZ, c[0x0][0x32c] ;  /* 0x0000cb00ff027624 */ /* 0x000fe400078e00ff */
[----:B------:R-:W-:Y:S03]  /*a860*/  IMAD.IADD R7, R8, 0x1, R7 ;  /* 0x0000000108077824 */ /* 0x000fe600078e0207 */
[----:B------:R-:W-:Y:S02]  /*a870*/  ISETP.GE.AND P0, PT, R2, 0x1, PT ;  /* 0x000000010200780c */ /* 0x000fe40003f06270 */
[----:B------:R-:W-:Y:S11]  /*a880*/  IADD3 R2, R7, R4, RZ ;  /* 0x0000000407027210 */ /* 0x000ff60007ffe0ff */
[----:B------:R-:W-:-:S05]  /*a890*/  @!P0 BRA `(.L_x_668) ;  /* 0x0000016000008947 */ /* 0x000fca0003800000 */
[----:B------:R-:W-:Y:S01]  /*a8a0*/  IADD3 R4, -R246, R248, R4 ;  /* 0x000000f8f6047210 */ /* 0x000fe20007ffe104 */
[----:B------:R-:W-:Y:S03]  /*a8b0*/  BSSY B0, `(.L_x_669) ;  /* 0x000000e000007945 */ /* 0x000fe60003800000 */
[----:B------:R-:W-:-:S13]  /*a8c0*/  ISETP.GT.AND P0, PT, R4, -0x1, PT ;  /* 0xffffffff0400780c */ /* 0x000fda0003f04270 */
[----:B------:R-:W-:-:S05]  /*a8d0*/  @P0 BRA `(.L_x_670) ;  /* 0x0000007000000947 */ /* 0x000fca0003800000 */
[----:B------:R-:W-:Y:S01]  /*a8e0*/  LOP3.LUT R4, RZ, R4, RZ, 0x33, !PT ;  /* 0x00000004ff047212 */ /* 0x000fe200078e33ff */
[----:B------:R-:W-:Y:S05]  /*a8f0*/  IMAD.MOV.U32 R8, RZ, RZ, c[0x0][0x32c] ;  /* 0x0000cb00ff087624 */ /* 0x000fea00078e00ff */
[----:B------:R-:W-:-:S13]  /*a900*/  ISETP.NE.AND P0, PT, R8, 0x1, PT ;  /* 0x000000010800780c */ /* 0x000fda0003f05270 */
[----:B------:R-:W-:Y:S05]  /*a910*/  @P0 IMAD.HI.U32 R8, R4, c[0x0][0x330], RZ ;  /* 0x0000cc0004080a27 */ /* 0x000fea00078e00ff */
[----:B------:R-:W-:Y:S04]  /*a920*/  @P0 SHF.R.U32.HI R4, RZ, c[0x0][0x334], R8 ;  /* 0x0000cd00ff040a19 */ /* 0x000fe80000011608 */
[----:B------:R-:W-:Y:S01]  /*a930*/  LOP3.LUT R4, RZ, R4, RZ, 0x33, !PT ;  /* 0x00000004ff047212 */ /* 0x000fe200078e33ff */
[----:B------:R-:W-:-:S05]  /*a940*/  BRA `(.L_x_671) ;  /* 0x0000004000007947 */ /* 0x000fca0003800000 */
.L_x_670:
[----:B------:R-:W-:Y:S04]  /*a950*/  MOV R8, c[0x0][0x32c] ;  /* 0x0000cb0000087a02 */ /* 0x000fe80000000f00 */
[----:B------:R-:W-:-:S13]  /*a960*/  ISETP.NE.AND P0, PT, R8, 0x1, PT ;  /* 0x000000010800780c */ /* 0x000fda0003f05270 */
[----:B------:R-:W-:Y:S05]  /*a970*/  @P0 IMAD.HI.U32 R8, R4, c[0x0][0x330], RZ ;  /* 0x0000cc0004080a27 */ /* 0x000fea00078e00ff */
[----:B------:R-:W-:Y:S02]  /*a980*/  @P0 SHF.R.U32.HI R4, RZ, c[0x0][0x334], R8 ;  /* 0x0000cd00ff040a19 */ /* 0x000fe40000011608 */
.L_x_671:
[----:B------:R-:W-:Y:S05]  /*a990*/  BSYNC B0 ;  /* 0x0000000000007941 */ /* 0x000fea0003800000 */
.L_x_669:
[----:B------:R-:W2:Y:S02]  /*a9a0*/  LDL R8, [R1] ;  /* 0x0000000001087983 */ /* 0x000ea40000100800 */
[----:B--2---:R-:W-:Y:S04]  /*a9b0*/  IMAD.IADD R8, R0, 0x1, -R8 ;  /* 0x0000000100087824 */ /* 0x004fe800078e0a08 */
[----:B------:R-:W-:Y:S05]  /*a9c0*/  IMAD R4, R4, c[0x0][0x32c], R8 ;  /* 0x0000cb0004047a24 */ /* 0x000fea00078e0208 */
[----:B------:R-:W-:Y:S02]  /*a9d0*/  IADD3 R8, R4, c[0x0][0x32c], RZ ;  /* 0x0000cb0004087a10 */ /* 0x000fe40007ffe0ff */
[----:B------:R-:W-:Y:S02]  /*a9e0*/  IMNMX R2, R2, R4, !PT ;  /* 0x0000000402027217 */ /* 0x000fe40007800200 */
[----:B------:R-:W-:Y:S02]  /*a9f0*/  IMNMX R3, R3, R8, PT ;  /* 0x0000000803037217 */ /* 0x000fe40003800200 */
.L_x_668:
[C---:B------:R-:W-:Y:S02]  /*aa00*/  ISETP.GE.AND P0, PT, R0.reuse, 0x1, PT ;  /* 0x000000010000780c */ /* 0x040fe40003f06270 */
[----:B------:R-:W-:Y:S02]  /*aa10*/  ISETP.GE.AND P1, PT, R0, 0x2, PT ;  /* 0x000000020000780c */ /* 0x000fe40003f26270 */
[----:B------:R-:W-:Y:S02]  /*aa20*/  LOP3.LUT R200, R200, 0xffffdfff, RZ, 0xc0, !PT ;  /* 0xffffdfffc8c87812 */ /* 0x000fe400078ec0ff */
[C---:B------:R-:W-:Y:S02]  /*aa30*/  ISETP.GE.AND P6, PT, R0.reuse, 0x39, PT ;  /* 0x000000390000780c */ /* 0x040fe40003fc6270 */
[C---:B------:R-:W-:Y:S02]  /*aa40*/  ISETP.GE.AND P5, PT, R0.reuse, 0x3a, PT ;  /* 0x0000003a0000780c */ /* 0x040fe40003fa6270 */
[C---:B------:R-:W-:Y:S02]  /*aa50*/  ISETP.GE.AND P4, PT, R0.reuse, 0x41, PT ;  /* 0x000000410000780c */ /* 0x040fe40003f86270 */
[----:B------:R-:W-:Y:S02]  /*aa60*/  ISETP.GE.AND P2, PT, R0, 0x42, PT ;  /* 0x000000420000780c */ /* 0x000fe40003f46270 */
[----:B------:R-:W-:Y:S02]  /*aa70*/  @P0 LOP3.LUT R200, R200, 0x2000, RZ, 0xfc, !PT ;  /* 0x00002000c8c80812 */ /* 0x000fe400078efcff */
[----:B------:R-:W-:Y:S02]  /*aa80*/  ISETP.GT.AND P0, PT, R2, RZ, !P0 ;  /* 0x000000ff0200720c */ /* 0x000fe40004704270 */
[----:B------:R-:W-:Y:S02]  /*aa90*/  LOP3.LUT R200, R200, 0xffffefff, RZ, 0xc0, !PT ;  /* 0xffffefffc8c87812 */ /* 0x000fe400078ec0ff */
[----:B------:R-:W-:Y:S02]  /*aaa0*/  ISETP.LT.OR P0, PT, R3, 0x1, P0 ;  /* 0x000000010300780c */ /* 0x000fe40000701670 */
[----:B------:R-:W-:Y:S02]  /*aab0*/  @P1 LOP3.LUT R200, R200, 0x1000, RZ, 0xfc, !PT ;  /* 0x00001000c8c81812 */ /* 0x000fe400078efcff */
[----:B------:R-:W-:Y:S02]  /*aac0*/  FSEL R19, R217, -INF , !P0 ;  /* 0xff800000d9137808 */ /* 0x000fe40004000000 */
[----:B------:R-:W-:Y:S02]  /*aad0*/  ISETP.GT.AND P0, PT, R2, 0x1, !P1 ;  /* 0x000000010200780c */ /* 0x000fe40004f04270 */
[----:B------:R-:W-:Y:S02]  /*aae0*/  ISETP.GE.AND P1, PT, R0, 0x9, PT ;  /* 0x000000090000780c */ /* 0x000fe40003f26270 */
[----:B------:R-:W-:Y:S02]  /*aaf0*/  ISETP.LT.OR P0, PT, R3, 0x2, P0 ;  /* 0x000000020300780c */ /* 0x000fe40000701670 */
[----:B------:R-:W-:Y:S02]  /*ab00*/  LOP3.LUT R200, R200, 0xfffff7ff, RZ, 0xc0, !PT ;  /* 0xfffff7ffc8c87812 */ /* 0x000fe400078ec0ff */
[----:B------:R-:W-:Y:S02]  /*ab10*/  FSEL R22, R215, -INF , !P0 ;  /* 0xff800000d7167808 */ /* 0x000fe40004000000 */
[----:B------:R-:W-:Y:S04]  /*ab20*/  ISETP.GT.AND P0, PT, R2, 0x8, !P1 ;  /* 0x000000080200780c */ /* 0x000fe80004f04270 */
[C---:B------:R-:W-:Y:S02]  /*ab30*/  ISETP.LT.OR P0, PT, R3.reuse, 0x9, P0 ;  /* 0x000000090300780c */ /* 0x040fe40000701670 */
[----:B------:R-:W-:Y:S02]  /*ab40*/  @P1 LOP3.LUT R200, R200, 0x800, RZ, 0xfc, !PT ;  /* 0x00000800c8c81812 */ /* 0x000fe400078efcff */
[----:B------:R-:W-:Y:S02]  /*ab50*/  ISETP.GE.AND P1, PT, R0, 0xa, PT ;  /* 0x0000000a0000780c */ /* 0x000fe40003f26270 */
[----:B------:R-:W-:Y:S02]  /*ab60*/  LOP3.LUT R200, R200, 0xfffffbff, RZ, 0xc0, !PT ;  /* 0xfffffbffc8c87812 */ /* 0x000fe400078ec0ff */
[----:B------:R-:W-:Y:S02]  /*ab70*/  FSEL R23, R180, -INF , !P0 ;  /* 0xff800000b4177808 */ /* 0x000fe40004000000 */
[----:B------:R-:W-:Y:S04]  /*ab80*/  ISETP.GT.AND P0, PT, R2, 0x9, !P1 ;  /* 0x000000090200780c */ /* 0x000fe80004f04270 */
[----:B------:R-:W-:Y:S03]  /*ab90*/  ISETP.LT.OR P0, PT, R3, 0xa, P0 ;  /* 0x0000000a0300780c */ /* 0x000fe60000701670 */
        /* <DEDUP_REMOVED lines=17> */
[C---:B------:R-:W-:Y:S03]  /*acb0*/  ISETP.LT.OR P0, PT, R3.reuse, 0x19, P0 ;  /* 0x000000190300780c */ /* 0x040fe60000701670 */
        /* <DEDUP_REMOVED lines=32> */
[----:B------:R-:W-:Y:S02]  /*aec0*/  FSEL R42, R37, -INF , !P0 ;  /* 0xff800000252a7808 */ /* 0x000fe40004000000 */
[----:B------:R-:W-:Y:S02]  /*aed0*/  LOP3.LUT R200, R200, 0xfffffffd, RZ, 0xc0, !PT ;  /* 0xfffffffdc8c87812 */ /* 0x000fe400078ec0ff */
[----:B------:R-:W-:Y:S04]  /*aee0*/  ISETP.GT.AND P0, PT, R2, 0x30, !P1 ;  /* 0x000000300200780c */ /* 0x000fe80004f04270 */
[C---:B------:R-:W-:Y:S03]  /*aef0*/  ISETP.LT.OR P0, PT, R3.reuse, 0x31, P0 ;  /* 0x000000310300780c */ /* 0x040fe60000701670 */
[----:B------:R-:W-:Y:S02]  /*af00*/  @P1 LOP3.LUT R200, R200, 0x2, RZ, 0xfc, !PT ;  /* 0x00000002c8c81812 */ /* 0x000fe400078efcff */
[----:B------:R-:W-:Y:S02]  /*af10*/  ISETP.GE.AND P1, PT, R0, 0x32, PT ;  /* 0x000000320000780c */ /* 0x000fe40003f26270 */
[----:B------:R-:W-:Y:S02]  /*af20*/  FSEL R41, R36, -INF , !P0 ;  /* 0xff80000024297808 */ /* 0x000fe40004000000 */
[----:B------:R-:W-:Y:S02]  /*af30*/  ISETP.GT.AND P0, PT, R2, 0x31, !P1 ;  /* 0x000000310200780c */ /* 0x000fe40004f04270 */
[----:B------:R-:W-:Y:S02]  /*af40*/  LOP3.LUT R200, R200, 0xfffffffe, RZ, 0xc0, !PT ;  /* 0xfffffffec8c87812 */ /* 0x000fe400078ec0ff */
[----:B------:R-:W-:Y:S04]  /*af50*/  ISETP.LT.OR P0, PT, R3, 0x32, P0 ;  /* 0x000000320300780c */ /* 0x000fe80000701670 */
[----:B------:R-:W-:Y:S02]  /*af60*/  FSEL R39, R35, -INF , !P0 ;  /* 0xff80000023277808 */ /* 0x000fe40004000000 */
[----:B------:R-:W-:Y:S02]  /*af70*/  ISETP.GT.AND P0, PT, R2, 0x38, !P6 ;  /* 0x000000380200780c */ /* 0x000fe40007704270 */
[----:B------:R-:W-:Y:S02]  /*af80*/  @P1 LOP3.LUT R200, R200, 0x1, RZ, 0xfc, !PT ;  /* 0x00000001c8c81812 */ /* 0x000fe400078efcff */
[----:B------:R-:W-:Y:S02]  /*af90*/  ISETP.LT.OR P0, PT, R3, 0x39, P0 ;  /* 0x000000390300780c */ /* 0x000fe40000701670 */
[----:B------:R-:W-:Y:S02]  /*afa0*/  ISETP.GE.AND P1, PT, R0, 0x49, PT ;  /* 0x000000490000780c */ /* 0x000fe40003f26270 */
[----:B------:R-:W-:Y:S02]  /*afb0*/  FSEL R38, R31, -INF , !P0 ;  /* 0xff8000001f267808 */ /* 0x000fe40004000000 */
[----:B------:R-:W-:Y:S02]  /*afc0*/  ISETP.GT.AND P0, PT, R2, 0x39, !P5 ;  /* 0x000000390200780c */ /* 0x000fe40006f04270 */
[----:B------:R-:W-:Y:S02]  /*afd0*/  LOP3.LUT R200, R200, 0xffffbfff, RZ, 0xc0, !PT ;  /* 0xffffbfffc8c87812 */ /* 0x000fe400078ec0ff */
[C---:B------:R-:W-:Y:S04]  /*afe0*/  ISETP.LT.OR P0, PT, R3.reuse, 0x3a, P0 ;  /* 0x0000003a0300780c */ /* 0x040fe80000701670 */
[----:B------:R-:W-:Y:S02]  /*aff0*/  FSEL R37, R26, -INF , !P0 ;  /* 0xff8000001a257808 */ /* 0x000fe40004000000 */
[C---:B------:R-:W-:Y:S04]  /*b000*/  ISETP.GT.AND P0, PT, R2.reuse, 0x40, !P4 ;  /* 0x000000400200780c */ /* 0x040fe80006704270 */
[----:B------:R-:W-:Y:S04]  /*b010*/  ISETP.LT.OR P0, PT, R3, 0x41, P0 ;  /* 0x000000410300780c */ /* 0x000fe80000701670 */
[----:B------:R-:W-:Y:S02]  /*b020*/  FSEL R36, R21, -INF , !P0 ;  /* 0xff80000015247808 */ /* 0x000fe40004000000 */
[----:B------:R-:W-:Y:S04]  /*b030*/  ISETP.GT.AND P0, PT, R2, 0x41, !P2 ;  /* 0x000000410200780c */ /* 0x000fe80005704270 */
[C---:B------:R-:W-:Y:S04]  /*b040*/  ISETP.LT.OR P0, PT, R3.reuse, 0x42, P0 ;  /* 0x000000420300780c */ /* 0x040fe80000701670 */
[----:B------:R-:W-:Y:S02]  /*b050*/  FSEL R35, R20, -INF , !P0 ;  /* 0xff80000014237808 */ /* 0x000fe40004000000 */
[----:B------:R-:W-:Y:S04]  /*b060*/  ISETP.GT.AND P0, PT, R2, 0x48, !P1 ;  /* 0x000000480200780c */ /* 0x000fe80004f04270 */
[----:B------:R-:W-:Y:S04]  /*b070*/  ISETP.LT.OR P0, PT, R3, 0x49, P0 ;  /* 0x000000490300780c */ /* 0x000fe80000701670 */
[----:B------:R-:W-:Y:S02]  /*b080*/  FSEL R31, R16, -INF , !P0 ;  /* 0xff800000101f7808 */ /* 0x000fe40004000000 */
[----:B------:R-:W-:-:S13]  /*b090*/  ISETP.GE.AND P0, PT, R0, 0x4a, PT ;  /* 0x0000004a0000780c */ /* 0x000fda0003f06270 */
[----:B------:R-:W-:Y:S02]  /*b0a0*/  @P0 LOP3.LUT R200, R200, 0x4000, RZ, 0xfc, !PT ;  /* 0x00004000c8c80812 */ /* 0x000fe400078efcff */
[----:B------:R-:W-:Y:S04]  /*b0b0*/  ISETP.GT.AND P0, PT, R2, 0x49, !P0 ;  /* 0x000000490200780c */ /* 0x000fe80004704270 */
[----:B------:R-:W-:Y:S04]  /*b0c0*/  ISETP.LT.OR P0, PT, R3, 0x4a, P0 ;  /* 0x0000004a0300780c */ /* 0x000fe80000701670 */
[----:B------:R-:W-:Y:S01]  /*b0d0*/  FSEL R26, R15, -INF , !P0 ;  /* 0xff8000000f1a7808 */ /* 0x000fe20004000000 */
[----:B------:R-:W-:-:S06]  /*b0e0*/  BRA.DIV ~URZ, `(.L_x_672) ;  /* 0x00013b127f007947 */ /* 0x000fcc000b800000 */
[----:B------:R2:W3:Y:S02]  /*b0f0*/  SHFL.IDX PT, R4, R5, 0x1, 0x1c1f ;  /* 0x003c1f0005047f89 */ /* 0x0004e400000e0000 */
.L_x_834:
[----:B---3--:R-:W-:Y:S01]  /*b100*/  IADD3 R3, R7, R4, RZ ;  /* 0x0000000407037210 */ /* 0x008fe20007ffe0ff */
[----:B------:R-:W-:Y:S05]  /*b110*/  IMAD.MOV.U32 R2, RZ, RZ, c[0x0][0x32c] ;  /* 0x0000cb00ff027624 */ /* 0x000fea00078e00ff */
[----:B------:R-:W-:Y:S01]  /*b120*/  ISETP.GE.AND P0, PT, R2, 0x1, PT ;  /* 0x000000010200780c */ /* 0x000fe20003f06270 */
[----:B------:R-:W-:-:S12]  /*b130*/  IMAD.IADD R2, R6, 0x1, R4 ;  /* 0x0000000106027824 */ /* 0x000fd800078e0204 */
        /* <DEDUP_REMOVED lines=12> */
.L_x_675:
[----:B------:R-:W-:Y:S04]  /*b200*/  MOV R8, c[0x0][0x32c] ;  /* 0x0000cb0000087a02 */ /* 0x000fe80000000f00 */
[----:B------:R-:W-:-:S13]  /*b210*/  ISETP.NE.AND P0, PT, R8, 0x1, PT ;  /* 0x000000010800780c */ /* 0x000fda0003f05270 */
[----:B------:R-:W-:Y:S05]  /*b220*/  @P0 IMAD.HI.U32 R8, R4, c[0x0][0x330], RZ ;  /* 0x0000cc0004080a27 */ /* 0x000fea00078e00ff */
[----:B------:R-:W-:Y:S02]  /*b230*/  @P0 SHF.R.U32.HI R4, RZ, c[0x0][0x334], R8 ;  /* 0x0000cd00ff040a19 */ /* 0x000fe40000011608 */
.L_x_676:
[----:B------:R-:W-:Y:S05]  /*b240*/  BSYNC B0 ;  /* 0x0000000000007941 */ /* 0x000fea0003800000 */
.L_x_674:
[----:B------:R-:W3:Y:S02]  /*b250*/  LDL R8, [R1] ;  /* 0x0000000001087983 */ /* 0x000ee40000100800 */
[----:B---3--:R-:W-:Y:S04]  /*b260*/  IMAD.IADD R8, R0, 0x1, -R8 ;  /* 0x0000000100087824 */ /* 0x008fe800078e0a08 */
[----:B------:R-:W-:Y:S05]  /*b270*/  IMAD R4, R4, c[0x0][0x32c], R8 ;  /* 0x0000cb0004047a24 */ /* 0x000fea00078e0208 */
[----:B------:R-:W-:Y:S02]  /*b280*/  IADD3 R8, R4, c[0x0][0x32c], RZ ;  /* 0x0000cb0004087a10 */ /* 0x000fe40007ffe0ff */
[----:B------:R-:W-:Y:S02]  /*b290*/  IMNMX R3, R3, R4, !PT ;  /* 0x0000000403037217 */ /* 0x000fe40007800200 */
[----:B------:R-:W-:Y:S02]  /*b2a0*/  IMNMX R2, R2, R8, PT ;  /* 0x0000000802027217 */ /* 0x000fe40003800200 */
.L_x_673:
[----:B------:R-:W-:Y:S04]  /*b2b0*/  LOP3.LUT P0, RZ, R200, 0x1000, RZ, 0xc0, !PT ;  /* 0x00001000c8ff7812 */ /* 0x000fe8000780c0ff */
[----:B------:R-:W-:Y:S04]  /*b2c0*/  ISETP.GT.AND P0, PT, R3, 0x1, !P0 ;  /* 0x000000010300780c */ /* 0x000fe80004704270 */
[----:B------:R-:W-:Y:S04]  /*b2d0*/  ISETP.LT.OR P0, PT, R2, 0x2, P0 ;  /* 0x000000020200780c */ /* 0x000fe80000701670 */
[----:B------:R-:W-:Y:S02]  /*b2e0*/  FSEL R18, R221, -INF , !P0 ;  /* 0xff800000dd127808 */ /* 0x000fe40004000000 */
        /* <DEDUP_REMOVED lines=9> */
[C---:B------:R-:W-:Y:S04]  /*b380*/  ISETP.GT.AND P0, PT, R3.reuse, 0x10, !P0 ;  /* 0x000000100300780c */ /* 0x040fe80004704270 */
        /* <DEDUP_REMOVED lines=45> */
[C---:B------:R-:W-:Y:S04]  /*b660*/  ISETP.LT.OR P0, PT, R2.reuse, 0x41, P0 ;  /* 0x000000410200780c */ /* 0x040fe80000701670 */
[----:B------:R-:W-:Y:S02]  /*b670*/  FSEL R75, R53, -INF , !P0 ;  /* 0xff800000354b7808 */ /* 0x000fe40004000000 */
[C---:B------:R-:W-:Y:S04]  /*b680*/  ISETP.GT.AND P0, PT, R3.reuse, 0x41, !P2 ;  /* 0x000000410300780c */ /* 0x040fe80005704270 */
[----:B------:R-:W-:Y:S04]  /*b690*/  ISETP.LT.OR P0, PT, R2, 0x42, P0 ;  /* 0x000000420200780c */ /* 0x000fe80000701670 */
[----:B------:R-:W-:Y:S02]  /*b6a0*/  FSEL R74, R48, -INF , !P0 ;  /* 0xff800000304a7808 */ /* 0x000fe40004000000 */
[C---:B------:R-:W-:Y:S04]  /*b6b0*/  ISETP.GT.AND P0, PT, R3.reuse, 0x48, !P1 ;  /* 0x000000480300780c */ /* 0x040fe80004f04270 */
[----:B------:R-:W-:Y:S04]  /*b6c0*/  ISETP.LT.OR P0, PT, R2, 0x49, P0 ;  /* 0x000000490200780c */ /* 0x000fe80000701670 */
[----:B------:R-:W-:Y:S02]  /*b6d0*/  FSEL R67, R24, -INF , !P0 ;  /* 0xff80000018437808 */ /* 0x000fe40004000000 */
[----:B------:R-:W-:Y:S04]  /*b6e0*/  LOP3.LUT P0, RZ, R200, 0x2000, RZ, 0xc0, !PT ;  /* 0x00002000c8ff7812 */ /* 0x000fe8000780c0ff */
[C---:B------:R-:W-:Y:S04]  /*b6f0*/  ISETP.GT.AND P0, PT, R3.reuse, RZ, !P0 ;  /* 0x000000ff0300720c */ /* 0x040fe80004704270 */
[----:B------:R-:W-:Y:S04]  /*b700*/  ISETP.LT.OR P0, PT, R2, 0x1, P0 ;  /* 0x000000010200780c */ /* 0x000fe80000701670 */
[----:B------:R-:W-:Y:S02]  /*b710*/  FSEL R12, R226, -INF , !P0 ;  /* 0xff800000e20c7808 */ /* 0x000fe40004000000 */
[----:B------:R-:W-:Y:S04]  /*b720*/  LOP3.LUT P0, RZ, R200, 0x4000, RZ, 0xc0, !PT ;  /* 0x00004000c8ff7812 */ /* 0x000fe8000780c0ff */
[----:B------:R-:W-:Y:S04]  /*b730*/  ISETP.GT.AND P0, PT, R3, 0x49, !P0 ;  /* 0x000000490300780c */ /* 0x000fe80004704270 */
[----:B------:R-:W-:Y:S04]  /*b740*/  ISETP.LT.OR P0, PT, R2, 0x4a, P0 ;  /* 0x0000004a0200780c */ /* 0x000fe80000701670 */
[----:B------:R-:W-:Y:S01]  /*b750*/  FSEL R53, R17, -INF , !P0 ;  /* 0xff80000011357808 */ /* 0x000fe20004000000 */
[----:B------:R-:W-:-:S06]  /*b760*/  BRA.DIV ~URZ, `(.L_x_677) ;  /* 0x000135027f007947 */ /* 0x000fcc000b800000 */
[----:B------:R3:W4:Y:S02]  /*b770*/  SHFL.IDX PT, R4, R5, 0x2, 0x1c1f ;  /* 0x005c1f0005047f89 */ /* 0x00072400000e0000 */
.L_x_835:
[----:B----4-:R-:W-:Y:S01]  /*b780*/  IADD3 R3, R7, R4, RZ ;  /* 0x0000000407037210 */ /* 0x010fe20007ffe0ff */
        /* <DEDUP_REMOVED lines=15> */
.L_x_680:
[----:B------:R-:W-:Y:S04]  /*b880*/  MOV R8, c[0x0][0x32c] ;  /* 0x0000cb0000087a02 */ /* 0x000fe80000000f00 */
[----:B------:R-:W-:-:S13]  /*b890*/  ISETP.NE.AND P0, PT, R8, 0x1, PT ;  /* 0x000000010800780c */ /* 0x000fda0003f05270 */
[----:B------:R-:W-:Y:S05]  /*b8a0*/  @P0 IMAD.HI.U32 R8, R4, c[0x0][0x330], RZ ;  /* 0x0000cc0004080a27 */ /* 0x000fea00078e00ff */
[----:B------:R-:W-:Y:S02]  /*b8b0*/  @P0 SHF.R.U32.HI R4, RZ, c[0x0][0x334], R8 ;  /* 0x0000cd00ff040a19 */ /* 0x000fe40000011608 */
.L_x_681:
[----:B------:R-:W-:Y:S05]  /*b8c0*/  BSYNC B0 ;  /* 0x0000000000007941 */ /* 0x000fea0003800000 */
.L_x_679:
[----:B------:R-:W4:Y:S02]  /*b8d0*/  LDL R8, [R1] ;  /* 0x0000000001087983 */ /* 0x000f240000100800 */
[----:B----4-:R-:W-:Y:S04]  /*b8e0*/  IMAD.IADD R8, R0, 0x1, -R8 ;  /* 0x0000000100087824 */ /* 0x010fe800078e0a08 */
[----:B------:R-:W-:Y:S05]  /*b8f0*/  IMAD R4, R4, c[0x0][0x32c], R8 ;  /* 0x0000cb0004047a24 */ /* 0x000fea00078e0208 */
[----:B------:R-:W-:Y:S02]  /*b900*/  IADD3 R8, R4, c[0x0][0x32c], RZ ;  /* 0x0000cb0004087a10 */ /* 0x000fe40007ffe0ff */
[----:B------:R-:W-:Y:S02]  /*b910*/  IMNMX R3, R3, R4, !PT ;  /* 0x0000000403037217 */ /* 0x000fe40007800200 */
[----:B------:R-:W-:Y:S02]  /*b920*/  IMNMX R2, R2, R8, PT ;  /* 0x0000000802027217 */ /* 0x000fe40003800200 */
.L_x_678:
        /* <DEDUP_REMOVED lines=76> */
[----:B------:R4:W1:Y:S02]  /*bdf0*/  SHFL.IDX PT, R4, R5, 0x3, 0x1c1f ;  /* 0x007c1f0005047f89 */ /* 0x00086400000e0000 */
.L_x_836:
[----:B-1----:R-:W-:Y:S01]  /*be00*/  IADD3 R3, R6, R4, RZ ;  /* 0x0000000406037210 */ /* 0x002fe20007ffe0ff */
        /* <DEDUP_REMOVED lines=9> */
[----:B--234-:R-:W-:Y:S05]  /*bea0*/  IMAD.MOV.U32 R5, RZ, RZ, c[0x0][0x32c] ;  /* 0x0000cb00ff057624 */ /* 0x01cfea00078e00ff */
[----:B------:R-:W-:-:S13]  /*beb0*/  ISETP.NE.AND P0, PT, R5, 0x1, PT ;  /* 0x000000010500780c */ /* 0x000fda0003f05270 */
[----:B------:R-:W-:Y:S05]  /*bec0*/  @P0 IMAD.HI.U32 R5, R4, c[0x0][0x330], RZ ;  /* 0x0000cc0004050a27 */ /* 0x000fea00078e00ff */
[----:B------:R-:W-:Y:S04]  /*bed0*/  @P0 SHF.R.U32.HI R4, RZ, c[0x0][0x334], R5 ;  /* 0x0000cd00ff040a19 */ /* 0x000fe80000011605 */
[----:B------:R-:W-:Y:S01]  /*bee0*/  LOP3.LUT R4, RZ, R4, RZ, 0x33, !PT ;  /* 0x00000004ff047212 */ /* 0x000fe200078e33ff */
[----:B------:R-:W-:-:S05]  /*bef0*/  BRA `(.L_x_686) ;  /* 0x0000004000007947 */ /* 0x000fca0003800000 */
.L_x_685:
[----:B--234-:R-:W-:Y:S04]  /*bf00*/  MOV R5, c[0x0][0x32c] ;  /* 0x0000cb0000057a02 */ /* 0x01cfe80000000f00 */
[----:B------:R-:W-:-:S13]  /*bf10*/  ISETP.NE.AND P0, PT, R5, 0x1, PT ;  /* 0x000000010500780c */ /* 0x000fda0003f05270 */
[----:B------:R-:W-:Y:S05]  /*bf20*/  @P0 IMAD.HI.U32 R5, R4, c[0x0][0x330], RZ ;  /* 0x0000cc0004050a27 */ /* 0x000fea00078e00ff */
[----:B------:R-:W-:Y:S02]  /*bf30*/  @P0 SHF.R.U32.HI R4, RZ, c[0x0][0x334], R5 ;  /* 0x0000cd00ff040a19 */ /* 0x000fe40000011605 */
.L_x_686:
[----:B------:R-:W-:Y:S05]  /*bf40*/  BSYNC B0 ;  /* 0x0000000000007941 */ /* 0x000fea0003800000 */
.L_x_684:
[----:B------:R-:W2:Y:S02]  /*bf50*/  LDL R5, [R1] ;  /* 0x0000000001057983 */ /* 0x000ea40000100800 */
[----:B--2---:R-:W-:Y:S04]  /*bf60*/  IMAD.IADD R0, R0, 0x1, -R5 ;  /* 0x0000000100007824 */ /* 0x004fe800078e0a05 */
[----:B------:R-:W-:Y:S05]  /*bf70*/  IMAD R0, R4, c[0x0][0x32c], R0 ;  /* 0x0000cb0004007a24 */ /* 0x000fea00078e0200 */
[----:B------:R-:W-:Y:S02]  /*bf80*/  IADD3 R4, R0, c[0x0][0x32c], RZ ;  /* 0x0000cb0000047a10 */ /* 0x000fe40007ffe0ff */
[----:B------:R-:W-:Y:S02]  /*bf90*/  IMNMX R2, R2, R0, !PT ;  /* 0x0000000002027217 */ /* 0x000fe40007800200 */
[----:B------:R-:W-:Y:S02]  /*bfa0*/  IMNMX R3, R3, R4, PT ;  /* 0x0000000403037217 */ /* 0x000fe40003800200 */
.L_x_683:
[----:B------:R-:W-:Y:S02]  /*bfb0*/  LOP3.LUT P0, RZ, R200, 0x2000, RZ, 0xc0, !PT ;  /* 0x00002000c8ff7812 */ /* 0x000fe4000780c0ff */
[C---:B------:R-:W-:Y:S02]  /*bfc0*/  ISETP.GT.AND P1, PT, R2.reuse, 0x48, !P1 ;  /* 0x000000480200780c */ /* 0x040fe40004f24270 */
[----:B------:R-:W-:Y:S02]  /*bfd0*/  ISETP.GT.AND P0, PT, R2, RZ, !P0 ;  /* 0x000000ff0200720c */ /* 0x000fe40004704270 */
[----:B------:R-:W-:Y:S02]  /*bfe0*/  FMNMX.FTZ R0, R12, R85, !PT ;  /* 0x000000550c007209 */ /* 0x000fe40007810000 */
[C---:B------:R-:W-:Y:S02]  /*bff0*/  ISETP.LT.OR P0, PT, R3.reuse, 0x1, P0 ;  /* 0x000000010300780c */ /* 0x040fe40000701670 */
[C---:B------:R-:W-:Y:S02]  /*c000*/  ISETP.LT.OR P1, PT, R3.reuse, 0x49, P1 ;  /* 0x000000490300780c */ /* 0x040fe40000f21670 */
[----:B------:R-:W-:Y:S02]  /*c010*/  FSEL R11, R232, -INF , !P0 ;  /* 0xff800000e80b7808 */ /* 0x000fe40004000000 */
[----:B------:R-:W-:Y:S02]  /*c020*/  LOP3.LUT P0, RZ, R200, 0x1000, RZ, 0xc0, !PT ;  /* 0x00001000c8ff7812 */ /* 0x000fe4000780c0ff */
[----:B------:R-:W-:Y:S02]  /*c030*/  FMNMX.FTZ R0, R18, R0, !PT ;  /* 0x0000000012007209 */ /* 0x000fe40007810000 */
[----:B------:R-:W-:Y:S02]  /*c040*/  ISETP.GT.AND P0, PT, R2, 0x1, !P0 ;  /* 0x000000010200780c */ /* 0x000fe40004704270 */
[----:B--234-:R-:W-:Y:S02]  /*c050*/  FMNMX.FTZ R5, R20, R0, !PT ;  /* 0x0000000014057209 */ /* 0x01cfe40007810000 */
[----:B------:R-:W-:Y:S02]  /*c060*/  ISETP.LT.OR P0, PT, R3, 0x2, P0 ;  /* 0x000000020300780c */ /* 0x000fe40000701670 */
[----:B------:R-:W-:Y:S02]  /*c070*/  FMNMX.FTZ R5, R21, R5, !PT ;  /* 0x0000000515057209 */ /* 0x000fe40007810000 */
[----:B------:R-:W-:Y:S02]  /*c080*/  FSEL R14, R231, -INF , !P0 ;  /* 0xff800000e70e7808 */ /* 0x000fe40004000000 */
[----:B------:R-:W-:Y:S02]  /*c090*/  LOP3.LUT P0, RZ, R200, 0x800, RZ, 0xc0, !PT ;  /* 0x00000800c8ff7812 */ /* 0x000fe4000780c0ff */
[----:B------:R-:W-:Y:S02]  /*c0a0*/  FMNMX.FTZ R5, R44, R5, !PT ;  /* 0x000000052c057209 */ /* 0x000fe40007810000 */
[----:B------:R-:W-:Y:S02]  /*c0b0*/  ISETP.GT.AND P0, PT, R2, 0x8, !P0 ;  /* 0x000000080200780c */ /* 0x000fe40004704270 */
[----:B------:R-:W-:Y:S02]  /*c0c0*/  FMNMX.FTZ R5, R45, R5, !PT ;  /* 0x000000052d057209 */ /* 0x000fe40007810000 */
        /* <DEDUP_REMOVED lines=31> */
[----:B------:R-:W-:Y:S04]  /*c2c0*/  LOP3.LUT P0, RZ, R200, 0x40, RZ, 0xc0, !PT ;  /* 0x00000040c8ff7812 */ /* 0x000fe8000780c0ff */
[----:B------:R-:W-:Y:S04]  /*c2d0*/  ISETP.GT.AND P0, PT, R2, 0x19, !P0 ;  /* 0x000000190200780c */ /* 0x000fe80004704270 */
[----:B------:R-:W-:Y:S04]  /*c2e0*/  ISETP.LT.OR P0, PT, R3, 0x1a, P0 ;  /* 0x0000001a0300780c */ /* 0x000fe80000701670 */
[----:B------:R-:W-:Y:S02]  /*c2f0*/  FSEL R176, R219, -INF , !P0 ;  /* 0xff800000dbb07808 */ /* 0x000fe40004000000 */
[----:B------:R-:W-:Y:S04]  /*c300*/  LOP3.LUT P0, RZ, R200, 0x20, RZ, 0xc0, !PT ;  /* 0x00000020c8ff7812 */ /* 0x000fe8000780c0ff */
[----:B------:R-:W-:Y:S04]  /*c310*/  ISETP.GT.AND P0, PT, R2, 0x20, !P0 ;  /* 0x000000200200780c */ /* 0x000fe80004704270 */
[C---:B------:R-:W-:Y:S04]  /*c320*/  ISETP.LT.OR P0, PT, R3.reuse, 0x21, P0 ;  /* 0x000000210300780c */ /* 0x040fe80000701670 */
        /* <DEDUP_REMOVED lines=21> */
[----:B------:R-:W-:Y:S02]  /*c480*/  ISETP.GT.AND P0, PT, R2, 0x38, !P6 ;  /* 0x000000380200780c */ /* 0x000fe40007704270 */
[----:B------:R-:W-:Y:S02]  /*c490*/  LOP3.LUT P6, RZ, R200, 0x4000, RZ, 0xc0, !PT ;  /* 0x00004000c8ff7812 */ /* 0x000fe400078cc0ff */
[C---:B------:R-:W-:Y:S04]  /*c4a0*/  ISETP.LT.OR P0, PT, R3.reuse, 0x39, P0 ;  /* 0x000000390300780c */ /* 0x040fe80000701670 */
[----:B------:R-:W-:Y:S02]  /*c4b0*/  FSEL R206, R178, -INF , !P0 ;  /* 0xff800000b2ce7808 */ /* 0x000fe40004000000 */
[----:B------:R-:W-:Y:S02]  /*c4c0*/  ISETP.GT.AND P0, PT, R2, 0x39, !P5 ;  /* 0x000000390200780c */ /* 0x000fe40006f04270 */
[----:B------:R-:W-:Y:S02]  /*c4d0*/  FSEL R178, R60, -INF , !P1 ;  /* 0xff8000003cb27808 */ /* 0x000fe40004800000 */
[----:B------:R-:W-:Y:S04]  /*c4e0*/  ISETP.LT.OR P0, PT, R3, 0x3a, P0 ;  /* 0x0000003a0300780c */ /* 0x000fe80000701670 */
[----:B------:R-:W-:Y:S02]  /*c4f0*/  FSEL R208, R177, -INF , !P0 ;  /* 0xff800000b1d07808 */ /* 0x000fe40004000000 */
[C---:B------:R-:W-:Y:S04]  /*c500*/  ISETP.GT.AND P0, PT, R2.reuse, 0x40, !P4 ;  /* 0x000000400200780c */ /* 0x040fe80006704270 */
[----:B------:R-:W-:Y:S04]  /*c510*/  ISETP.LT.OR P0, PT, R3, 0x41, P0 ;  /* 0x000000410300780c */ /* 0x000fe80000701670 */
[----:B------:R-:W-:Y:S02]  /*c520*/  FSEL R207, R65, -INF , !P0 ;  /* 0xff80000041cf7808 */ /* 0x000fe40004000000 */
[----:B------:R-:W-:Y:S04]  /*c530*/  ISETP.GT.AND P0, PT, R2, 0x41, !P2 ;  /* 0x000000410200780c */ /* 0x000fe80005704270 */
[----:B------:R-:W-:Y:S04]  /*c540*/  ISETP.LT.OR P0, PT, R3, 0x42, P0 ;  /* 0x000000420300780c */ /* 0x000fe80000701670 */
[----:B------:R-:W-:Y:S02]  /*c550*/  FSEL R205, R64, -INF , !P0 ;  /* 0xff80000040cd7808 */ /* 0x000fe40004000000 */
[----:B------:R-:W-:Y:S02]  /*c560*/  ISETP.GT.AND P0, PT, R2, 0x49, !P6 ;  /* 0x000000490200780c */ /* 0x000fe40007704270 */
[----:B------:R-:W-:Y:S02]  /*c570*/  FMNMX.FTZ R2, R19, R84, !PT ;  /* 0x0000005413027209 */ /* 0x000fe40007810000 */
[----:B------:R-:W-:Y:S02]  /*c580*/  ISETP.LT.OR P0, PT, R3, 0x4a, P0 ;  /* 0x0000004a0300780c */ /* 0x000fe40000701670 */
        /* <DEDUP_REMOVED lines=53> */
[----:B------:R-:W-:Y:S02]  /*c8e0*/  FSEL R177, R59, -INF , !P0 ;  /* 0xff8000003bb17808 */ /* 0x000fe40004000000 */
        /* <DEDUP_REMOVED lines=8> */
[----:B------:R1:W2:Y:S02]  /*c970*/  SHFL.BFLY PT, R2, R4, 0x2, 0x1f ;  /* 0x0c401f0004027f89 */ /* 0x0002a400000e0000 */
.L_x_837:
[----:B--2---:R-:W-:Y:S01]  /*c980*/  FMNMX.FTZ R5, R4, R2, !PT ;  /* 0x0000000204057209 */ /* 0x004fe20007810000 */
[----:B------:R-:W-:-:S05]  /*c990*/  BRA.DIV ~URZ, `(.L_x_688) ;  /* 0x000124027f007947 */ /* 0x000fca000b800000 */
[----:B------:R-:W-:Y:S04]  /*c9a0*/  SHFL.BFLY PT, R2, R0, 0x2, 0x1f ;  /* 0x0c401f0000027f89 */ /* 0x000fe800000e0000 */
[----:B------:R-:W-:Y:S04]  /*c9b0*/  SHFL.BFLY PT, R3, R6, 0x2, 0x1f ;  /* 0x0c401f0006037f89 */ /* 0x000fe800000e0000 */
[----:B-1----:R-:W1:Y:S02]  /*c9c0*/  SHFL.BFLY PT, R4, R7, 0x2, 0x1f ;  /* 0x0c401f0007047f89 */ /* 0x002e6400000e0000 */
[----:B-1----:R-:W-:Y:S02]  /*c9d0*/  FMNMX.FTZ R4, R7, R4, !PT ;  /* 0x0000000407047209 */ /* 0x002fe40007810000 */
[----:B------:R-:W-:Y:S02]  /*c9e0*/  FMNMX.FTZ R0, R0, R2, !PT ;  /* 0x0000000200007209 */ /* 0x000fe40007810000 */
[----:B------:R-:W-:Y:S02]  /*c9f0*/  FMNMX.FTZ R2, R6, R3, !PT ;  /* 0x0000000306027209 */ /* 0x000fe40007810000 */
[----:B------:R-:W1:Y:S04]  /*ca00*/  SHFL.BFLY PT, R6, R5, 0x1, 0x1f ;  /* 0x0c201f0005067f89 */ /* 0x000e6800000e0000 */
[----:B------:R-:W2:Y:S04]  /*ca10*/  SHFL.BFLY PT, R8, R0, 0x1, 0x1f ;  /* 0x0c201f0000087f89 */ /* 0x000ea800000e0000 */
[----:B------:R-:W3:Y:S04]  /*ca20*/  SHFL.BFLY PT, R9, R2, 0x1, 0x1f ;  /* 0x0c201f0002097f89 */ /* 0x000ee800000e0000 */
[----:B------:R4:W4:Y:S01]  /*ca30*/  SHFL.BFLY PT, R3, R4, 0x1, 0x1f ;  /* 0x0c201f0004037f89 */ /* 0x00092200000e0000 */
[----:B-1----:R-:W-:Y:S02]  /*ca40*/  FMNMX.FTZ R72, R5, R6, !PT ;  /* 0x0000000605487209 */ /* 0x002fe40007810000 */
[----:B--2---:R-:W-:Y:S02]  /*ca50*/  FMNMX.FTZ R71, R0, R8, !PT ;  /* 0x0000000800477209 */ /* 0x004fe40007810000 */
[----:B---3--:R-:W-:Y:S02]  /*ca60*/  FMNMX.FTZ R70, R2, R9, !PT ;  /* 0x0000000902467209 */ /* 0x008fe40007810000 */
.L_x_838:
[C---:B------:R-:W-:Y:S01]  /*ca70*/  FMUL.FTZ R0, R72.reuse, c[0x0][0x2d0] ;  /* 0x0000b40048007a20 */ /* 0x040fe20000410000 */
[----:B------:R-:W-:Y:S01]  /*ca80*/  FSETP.NEU.FTZ.AND P0, PT, R72, -INF , PT ;  /* 0xff8000004800780b */ /* 0x000fe20003f1d000 */
[----:B------:R-:W2:Y:S01]  /*ca90*/  LDL.LU R237, [R1+0x4] ;  /* 0x0000040001ed7983 */ /* 0x000ea20000300800 */
[----:B------:R-:W-:Y:S01]  /*caa0*/  FSETP.NEU.FTZ.AND P1, PT, R71, -INF , PT ;  /* 0xff8000004700780b */ /* 0x000fe20003f3d000 */
[----:B------:R-:W-:Y:S01]  /*cab0*/  WARPSYNC 0xffffffff ;  /* 0xffffffff00007948 */ /* 0x000fe20003800000 */
[----:B------:R-:W-:Y:S02]  /*cac0*/  FSEL R5, R0, RZ, P0 ;  /* 0x000000ff00057208 */ /* 0x000fe40000000000 */
[----:B----4-:R-:W-:Y:S03]  /*cad0*/  FMNMX.FTZ R69, R3, R4, !PT ;  /* 0x0000000403457209 */ /* 0x010fe60007810000 */
[--C-:B------:R-:W-:Y:S02]  /*cae0*/  FFMA.FTZ R0, R19, c[0x0][0x2d0], -R5.reuse ;  /* 0x0000b40013007a23 */ /* 0x100fe40000010805 */
[--C-:B------:R-:W-:Y:S02]  /*caf0*/  FFMA.FTZ R2, R22, c[0x0][0x2d0], -R5.reuse ;  /* 0x0000b40016027a23 */ /* 0x100fe40000010805 */
[----:B------:R1:W-:Y:S01]  /*cb00*/  MUFU.EX2 R220, R0 ;  /* 0x0000000000dc7308 */ /* 0x0003e20000000800 */
[--C-:B------:R-:W-:Y:S02]  /*cb10*/  FFMA.FTZ R216, R39, c[0x0][0x2d0], -R5.reuse ;  /* 0x0000b40027d87a23 */ /* 0x100fe40000010805 */
[--C-:B------:R-:W-:Y:S02]  /*cb20*/  FFMA.FTZ R215, R38, c[0x0][0x2d0], -R5.reuse ;  /* 0x0000b40026d77a23 */ /* 0x100fe40000010805 */
[--C-:B------:R-:W-:Y:S02]  /*cb30*/  FFMA.FTZ R213, R37, c[0x0][0x2d0], -R5.reuse ;  /* 0x0000b40025d57a23 */ /* 0x100fe40000010805 */
[--C-:B------:R-:W-:Y:S02]  /*cb40*/  FFMA.FTZ R211, R36, c[0x0][0x2d0], -R5.reuse ;  /* 0x0000b40024d37a23 */ /* 0x100fe40000010805 */
[----:B------:R-:W-:Y:S01]  /*cb50*/  LDSM.16.MT88.4 R36, [R189] ;  /* 0x00000000bd24783b */ /* 0x000fe20000004200 */
[----:B------:R3:W-:Y:S01]  /*cb60*/  MUFU.EX2 R232, R2 ;  /* 0x0000000200e87308 */ /* 0x0007e20000000800 */
[----:B------:R-:W-:Y:S02]  /*cb70*/  FMUL.FTZ R4, R69, c[0x0][0x2d0] ;  /* 0x0000b40045047a20 */ /* 0x000fe40000410000 */
[--C-:B------:R-:W-:Y:S02]  /*cb80*/  FFMA.FTZ R48, R30, c[0x0][0x2d0], -R5.reuse ;  /* 0x0000b4001e307a23 */ /* 0x100fe40000010805 */
[--C-:B------:R-:W-:Y:S02]  /*cb90*/  FFMA.FTZ R156, R28, c[0x0][0x2d0], -R5.reuse ;  /* 0x0000b4001c9c7a23 */ /* 0x100fe40000010805 */
[--C-:B------:R-:W-:Y:S02]  /*cba0*/  FFMA.FTZ R155, R27, c[0x0][0x2d0], -R5.reuse ;  /* 0x0000b4001b9b7a23 */ /* 0x100fe40000010805 */
[--C-:B------:R-:W-:Y:S01]  /*cbb0*/  FFMA.FTZ R154, R34, c[0x0][0x2d0], -R5.reuse ;  /* 0x0000b400229a7a23 */ /* 0x100fe20000010805 */
[----:B------:R-:W-:Y:S01]  /*cbc0*/  MUFU.EX2 R236, R156 ;  /* 0x0000009c00ec7308 */ /* 0x000fe20000000800 */
[--C-:B------:R-:W-:Y:S02]  /*cbd0*/  FFMA.FTZ R73, R33, c[0x0][0x2d0], -R5.reuse ;  /* 0x0000b40021497a23 */ /* 0x100fe40000010805 */
[--C-:B------:R-:W-:Y:S02]  /*cbe0*/  FFMA.FTZ R66, R32, c[0x0][0x2d0], -R5.reuse ;  /* 0x0000b40020427a23 */ /* 0x100fe40000010805 */
[----:B-1----:R-:W-:Y:S02]  /*cbf0*/  FMUL.FTZ R0, R71, c[0x0][0x2d0] ;  /* 0x0000b40047007a20 */ /* 0x002fe40000410000 */
[--C-:B------:R-:W-:Y:S02]  /*cc00*/  FFMA.FTZ R209, R42, c[0x0][0x2d0], -R5.reuse ;  /* 0x0000b4002ad17a23 */ /* 0x100fe40000010805 */
[--C-:B------:R-:W-:Y:S01]  /*cc10*/  FFMA.FTZ R217, R41, c[0x0][0x2d0], -R5.reuse ;  /* 0x0000b40029d97a23 */ /* 0x100fe20000010805 */
[----:B------:R-:W-:Y:S01]  /*cc20*/  MUFU.EX2 R249, R66 ;  /* 0x0000004200f97308 */ /* 0x000fe20000000800 */
[----:B------:R-:W-:Y:S01]  /*cc30*/  FSEL R40, R0, RZ, P1 ;  /* 0x000000ff00287208 */ /* 0x000fe20000800000 */
[--C-:B------:R-:W-:Y:S02]  /*cc40*/  FFMA.FTZ R210, R35, c[0x0][0x2d0], -R5.reuse ;  /* 0x0000b40023d27a23 */ /* 0x100fe40000010805 */
[--C-:B---3--:R-:W-:Y:S02]  /*cc50*/  FFMA.FTZ R2, R23, c[0x0][0x2d0], -R5.reuse ;  /* 0x0000b40017027a23 */ /* 0x108fe40000010805 */
[--C-:B------:R-:W-:Y:S02]  /*cc60*/  FFMA.FTZ R0, R12, c[0x0][0x2d0], -R40.reuse ;  /* 0x0000b4000c007a23 */ /* 0x100fe40000010828 */
[--C-:B------:R-:W-:Y:S02]  /*cc70*/  FFMA.FTZ R6, R21, c[0x0][0x2d0], -R40.reuse ;  /* 0x0000b40015067a23 */ /* 0x100fe40000010828 */
[----:B------:R1:W-:Y:S01]  /*cc80*/  MUFU.EX2 R222, R0 ;  /* 0x0000000000de7308 */ /* 0x0003e20000000800 */
[--C-:B------:R-:W-:Y:S02]  /*cc90*/  FFMA.FTZ R218, R31, c[0x0][0x2d0], -R5.reuse ;  /* 0x0000b4001fda7a23 */ /* 0x100fe40000010805 */
[--C-:B------:R-:W-:Y:S02]  /*cca0*/  FFMA.FTZ R219, R26, c[0x0][0x2d0], -R5.reuse ;  /* 0x0000b4001adb7a23 */ /* 0x100fe40000010805 */
[--C-:B------:R-:W-:Y:S02]  /*ccb0*/  FFMA.FTZ R65, R44, c[0x0][0x2d0], -R40.reuse ;  /* 0x0000b4002c417a23 */ /* 0x100fe40000010828 */
[--C-:B------:R-:W-:Y:S02]  /*ccc0*/  FFMA.FTZ R61, R49, c[0x0][0x2d0], -R40.reuse ;  /* 0x0000b400313d7a23 */ /* 0x100fe40000010828 */
[--C-:B------:R-:W-:Y:S01]  /*ccd0*/  FFMA.FTZ R59, R50, c[0x0][0x2d0], -R40.reuse ;  /* 0x0000b400323b7a23 */ /* 0x100fe20000010828 */
[----:B------:R3:W-:Y:S01]  /*cce0*/  MUFU.EX2 R228, R2 ;  /* 0x0000000200e47308 */ /* 0x0007e20000000800 */
[--C-:B------:R-:W-:Y:S02]  /*ccf0*/  FFMA.FTZ R64, R45, c[0x0][0x2d0], -R40.reuse ;  /* 0x0000b4002d407a23 */ /* 0x100fe40000010828 */
[--C-:B------:R-:W-:Y:S02]  /*cd00*/  FFMA.FTZ R63, R46, c[0x0][0x2d0], -R40.reuse ;  /* 0x0000b4002e3f7a23 */ /* 0x100fe40000010828 */
[--C-:B------:R-:W-:Y:S05]  /*cd10*/  FFMA.FTZ R62, R47, c[0x0][0x2d0], -R40.reuse ;  /* 0x0000b4002f3e7a23 */ /* 0x100fea0000010828 */
[----:B------:R-:W-:Y:S01]  /*cd20*/  MUFU.EX2 R251, R6 ;  /* 0x0000000600fb7308 */ /* 0x000fe20000000800 */
[--C-:B-1----:R-:W-:Y:S09]  /*cd30*/  FFMA.FTZ R0, R18, c[0x0][0x2d0], -R40.reuse ;  /* 0x0000b40012007a23 */ /* 0x102ff20000010828 */
[----:B------:R1:W-:Y:S01]  /*cd40*/  MUFU.EX2 R227, R0 ;  /* 0x0000000000e37308 */ /* 0x0003e20000000800 */
[----:B---3--:R-:W-:Y:S09]  /*cd50*/  FMUL.FTZ R2, R70, c[0x0][0x2d0] ;  /* 0x0000b40046027a20 */ /* 0x008ff20000410000 */
[----:B------:R-:W-:Y:S10]  /*cd60*/  MUFU.EX2 R240, R61 ;  /* 0x0000003d00f07308 */ /* 0x000ff40000000800 */
[----:B------:R-:W-:Y:S01]  /*cd70*/  MUFU.EX2 R245, R59 ;  /* 0x0000003b00f57308 */ /* 0x000fe20000000800 */
[--C-:B-1----:R-:W-:Y:S09]  /*cd80*/  FFMA.FTZ R0, R25, c[0x0][0x2d0], -R5.reuse ;  /* 0x0000b40019007a23 */ /* 0x102ff20000010805 */
[----:B------:R1:W-:Y:S10]  /*cd90*/  MUFU.EX2 R252, R0 ;  /* 0x0000000000fc7308 */ /* 0x0003f40000000800 */
[----:B------:R-:W-:Y:S10]  /*cda0*/  MUFU.EX2 R230, R64 ;  /* 0x0000004000e67308 */ /* 0x000ff40000000800 */
[----:B------:R-:W-:Y:S01]  /*cdb0*/  MUFU.EX2 R235, R63 ;  /* 0x0000003f00eb7308 */ /* 0x000fe20000000800 */
[----:B-1----:R-:W-:Y:S02]  /*cdc0*/  FFMA.FTZ R0, R20, c[0x0][0x2d0], -R40 ;  /* 0x0000b40014007a23 */ /* 0x002fe40000010828 */
[----:B------:R-:W1:Y:S07]  /*cdd0*/  LDSM.16.MT88.4 R20, [R185] ;  /* 0x00000000b914783b */ /* 0x000e6e0000004200 */
[----:B------:R3:W-:Y:S10]  /*cde0*/  MUFU.EX2 R234, R0 ;  /* 0x0000000000ea7308 */ /* 0x0007f40000000800 */
[----:B------:R-:W-:Y:S10]  /*cdf0*/  MUFU.EX2 R244, R62 ;  /* 0x0000003e00f47308 */ /* 0x000ff40000000800 */
[----:B------:R-:W-:Y:S01]  /*ce00*/  MUFU.EX2 R241, R155 ;  /* 0x0000009b00f17308 */ /* 0x000fe20000000800 */
[----:B---3--:R-:W-:Y:S02]  /*ce10*/  FSEL R0, R72, RZ, P0 ;  /* 0x000000ff48007208 */ /* 0x008fe40000000000 */
[----:B------:R-:W-:Y:S03]  /*ce20*/  FSETP.NEU.FTZ.AND P0, PT, R70, -INF , PT ;  /* 0xff8000004600780b */ /* 0x000fe60003f1d000 */
[----:B------:R-:W-:Y:S04]  /*ce30*/  FADD.FTZ R0, -R0, R84 ;  /* 0x0000005400007221 */ /* 0x000fe80000010100 */
[----:B------:R-:W-:Y:S01]  /*ce40*/  MUFU.EX2 R247, R73 ;  /* 0x0000004900f77308 */ /* 0x000fe20000000800 */
[----:B------:R-:W-:Y:S01]  /*ce50*/  FSEL R56, R2, RZ, P0 ;  /* 0x000000ff02387208 */ /* 0x000fe20000000000 */
[----:B------:R-:W-:Y:S02]  /*ce60*/  FFMA.FTZ R84, R29, c[0x0][0x2d0], -R5 ;  /* 0x0000b4001d547a23 */ /* 0x000fe40000010805 */
[----:B------:R-:W-:Y:S02]  /*ce70*/  FMUL.FTZ R0, R0, c[0x0][0x2d0] ;  /* 0x0000b40000007a20 */ /* 0x000fe40000410000 */
[--C-:B------:R-:W-:Y:S02]  /*ce80*/  FFMA.FTZ R2, R10, c[0x0][0x2d0], -R56.reuse ;  /* 0x0000b4000a027a23 */ /* 0x100fe40000010838 */
[--C-:B------:R-:W-:Y:S02]  /*ce90*/  FFMA.FTZ R57, R158, c[0x0][0x2d0], -R56.reuse ;  /* 0x0000b4009e397a23 */ /* 0x100fe40000010838 */
[----:B------:R3:W-:Y:S10]  /*cea0*/  MUFU.EX2 R221, R2 ;  /* 0x0000000200dd7308 */ /* 0x0007f40000000800 */
[----:B------:R-:W4:Y:S10]  /*ceb0*/  MUFU.EX2 R60, R0 ;  /* 0x00000000003c7308 */ /* 0x000f340000000800 */
[----:B------:R-:W-:Y:S01]  /*cec0*/  MUFU.EX2 R231, R84 ;  /* 0x0000005400e77308 */ /* 0x000fe20000000800 */
[--C-:B---3--:R-:W-:Y:S09]  /*ced0*/  FFMA.FTZ R2, R13, c[0x0][0x2d0], -R56.reuse ;  /* 0x0000b4000d027a23 */ /* 0x108ff20000010838 */
[----:B------:R3:W5:Y:S10]  /*cee0*/  MUFU.EX2 R225, R2 ;  /* 0x0000000200e17308 */ /* 0x0007740000000800 */
[----:B------:R-:W-:Y:S10]  /*cef0*/  MUFU.EX2 R226, R57 ;  /* 0x0000003900e27308 */ /* 0x000ff40000000800 */
[----:B------:R-:W-:Y:S01]  /*cf00*/  MUFU.EX2 R242, R154 ;  /* 0x0000009a00f27308 */ /* 0x000fe20000000800 */
[--C-:B---3--:R-:W-:Y:S09]  /*cf10*/  FFMA.FTZ R2, R15, c[0x0][0x2d0], -R56.reuse ;  /* 0x0000b4000f027a23 */ /* 0x108ff20000010838 */
[----:B------:R3:W-:Y:S02]  /*cf20*/  MUFU.EX2 R229, R2 ;  /* 0x0000000200e57308 */ /* 0x0007e40000000800 */
[----:B---3--:R-:W-:Y:S08]  /*cf30*/  FFMA.FTZ R2, R17, c[0x0][0x2d0], -R56 ;  /* 0x0000b40011027a23 */ /* 0x008ff00000010838 */
[----:B------:R3:W1:Y:S02]  /*cf40*/  MUFU.EX2 R250, R2 ;  /* 0x0000000200fa7308 */ /* 0x0006640000000800 */
[----:B---3--:R-:W-:Y:S05]  /*cf50*/  FSEL R2, R71, RZ, P1 ;  /* 0x000000ff47027208 */ /* 0x008fea0000800000 */
[----:B------:R-:W-:Y:S01]  /*cf60*/  FADD.FTZ R0, -R2, R85 ;  /* 0x0000005502007221 */ /* 0x000fe20000010100 */
[----:B------:R-:W-:Y:S01]  /*cf70*/  FSEL R2, R70, RZ, P0 ;  /* 0x000000ff46027208 */ /* 0x000fe20000000000 */
[----:B----4-:R-:W-:Y:S01]  /*cf80*/  FMUL.FTZ R5, R60, R89 ;  /* 0x000000593c057220 */ /* 0x010fe20000410000 */
[----:B------:R-:W-:Y:S01]  /*cf90*/  FSETP.NEU.FTZ.AND P0, PT, R69, -INF , PT ;  /* 0xff8000004500780b */ /* 0x000fe20003f1d000 */
[----:B------:R-:W-:Y:S01]  /*cfa0*/  FMUL.FTZ R0, R0, c[0x0][0x2d0] ;  /* 0x0000b40000007a20 */ /* 0x000fe20000410000 */
[----:B------:R-:W-:Y:S01]  /*cfb0*/  F2FP.BF16.PACK_AB R76, R232, R220 ;  /* 0x000000dce84c723e */ /* 0x000fe200000010ff */
[----:B------:R-:W-:Y:S01]  /*cfc0*/  FMUL.FTZ R17, R60, R101 ;  /* 0x000000653c117220 */ /* 0x000fe20000410000 */
[----:B------:R-:W-:Y:S01]  /*cfd0*/  FSEL R68, R4, RZ, P0 ;  /* 0x000000ff04447208 */ /* 0x000fe20000000000 */
[----:B------:R3:W4:Y:S01]  /*cfe0*/  MUFU.EX2 R3, R0 ;  /* 0x0000000000037308 */ /* 0x0007220000000800 */
[----:B------:R-:W-:Y:S01]  /*cff0*/  F2FP.BF16.PACK_AB R77, R227, R222 ;  /* 0x000000dee34d723e */ /* 0x000fe200000010ff */
[----:B------:R-:W-:Y:S01]  /*d000*/  FMUL.FTZ R32, R60, R116 ;  /* 0x000000743c207220 */ /* 0x000fe20000410000 */
[----:B------:R-:W-:Y:S01]  /*d010*/  F2FP.BF16.PACK_AB R78, R252, R228 ;  /* 0x000000e4fc4e723e */ /* 0x000fe200000010ff */
[----:B------:R-:W-:Y:S01]  /*d020*/  FFMA.FTZ R4, R11, c[0x0][0x2d0], -R68 ;  /* 0x0000b4000b047a23 */ /* 0x000fe20000010844 */
[----:B------:R-:W-:Y:S01]  /*d030*/  F2FP.BF16.PACK_AB R79, R251, R234 ;  /* 0x000000eafb4f723e */ /* 0x000fe200000010ff */
[----:B------:R-:W-:Y:S01]  /*d040*/  FMUL.FTZ R33, R60, R117 ;  /* 0x000000753c217220 */ /* 0x000fe20000410000 */
[----:B-----5:R-:W-:Y:S01]  /*d050*/  F2FP.BF16.PACK_AB R80, R225, R221 ;  /* 0x000000dde150723e */ /* 0x020fe200000010ff */
[----:B------:R-:W-:Y:S01]  /*d060*/  FFMA.FTZ R117, R75, c[0x0][0x2d0], -R40 ;  /* 0x0000b4004b757a23 */ /* 0x000fe20000010828 */
[----:B-1----:R-:W-:Y:S01]  /*d070*/  F2FP.BF16.PACK_AB R82, R250, R229 ;  /* 0x000000e5fa52723e */ /* 0x002fe200000010ff */
[----:B------:R1:W-:Y:S01]  /*d080*/  MUFU.EX2 R223, R4 ;  /* 0x0000000400df7308 */ /* 0x0003e20000000800 */
[----:B------:R-:W-:Y:S02]  /*d090*/  FFMA.FTZ R101, R168, c[0x0][0x2d0], -R56 ;  /* 0x0000b400a8657a23 */ /* 0x000fe40000010838 */
[----:B------:R-:W-:Y:S02]  /*d0a0*/  FMUL.FTZ R49, R60, R133 ;  /* 0x000000853c317220 */ /* 0x000fe40000410000 */
[--C-:B------:R-:W-:Y:S02]  /*d0b0*/  FFMA.FTZ R116, R208, c[0x0][0x2d0], -R68.reuse ;  /* 0x0000b400d0747a23 */ /* 0x100fe40000010844 */
[----:B------:R-:W-:Y:S02]  /*d0c0*/  FMUL.FTZ R64, R60, R144 ;  /* 0x000000903c407220 */ /* 0x000fe40000410000 */
[--C-:B------:R-:W-:Y:S01]  /*d0d0*/  FFMA.FTZ R73, R179, c[0x0][0x2d0], -R68.reuse ;  /* 0x0000b400b3497a23 */ /* 0x100fe20000010844 */
[----:B------:R-:W-:Y:S01]  /*d0e0*/  MUFU.EX2 R156, R116 ;  /* 0x00000074009c7308 */ /* 0x000fe20000000800 */
[--C-:B------:R-:W-:Y:S02]  /*d0f0*/  FFMA.FTZ R61, R175, c[0x0][0x2d0], -R68.reuse ;  /* 0x0000b400af3d7a23 */ /* 0x100fe40000010844 */
[----:B------:R-:W-:Y:S02]  /*d100*/  FFMA.FTZ R66, R176, c[0x0][0x2d0], -R68 ;  /* 0x0000b400b0427a23 */ /* 0x000fe40000010844 */
[----:B---3--:R-:W-:Y:S02]  /*d110*/  FADD.FTZ R0, -R2, R86 ;  /* 0x0000005602007221 */ /* 0x008fe40000010100 */
[C---:B----4-:R-:W-:Y:S02]  /*d120*/  FMUL.FTZ R6, R3.reuse, R90 ;  /* 0x0000005a03067220 */ /* 0x050fe40000410000 */
[----:B------:R-:W-:Y:S01]  /*d130*/  FMUL.FTZ R0, R0, c[0x0][0x2d0] ;  /* 0x0000b40000007a20 */ /* 0x000fe20000410000 */
[----:B------:R-:W-:Y:S01]  /*d140*/  MUFU.EX2 R176, R213 ;  /* 0x000000d500b07308 */ /* 0x000fe20000000800 */
[C---:B------:R-:W-:Y:S02]  /*d150*/  FMUL.FTZ R7, R3.reuse, R91 ;  /* 0x0000005b03077220 */ /* 0x040fe40000410000 */
[C---:B------:R-:W-:Y:S02]  /*d160*/  FMUL.FTZ R18, R3.reuse, R102 ;  /* 0x0000006603127220 */ /* 0x040fe40000410000 */
[----:B-1----:R-:W-:Y:S02]  /*d170*/  FFMA.FTZ R4, R24, c[0x0][0x2d0], -R68 ;  /* 0x0000b40018047a23 */ /* 0x002fe40000010844 */
[C---:B------:R-:W-:Y:S02]  /*d180*/  FMUL.FTZ R19, R3.reuse, R103 ;  /* 0x0000006703137220 */ /* 0x040fe40000410000 */
[C---:B------:R-:W-:Y:S01]  /*d190*/  FMUL.FTZ R34, R3.reuse, R118 ;  /* 0x0000007603227220 */ /* 0x040fe20000410000 */
[----:B------:R1:W3:Y:S01]  /*d1a0*/  MUFU.EX2 R2, R0 ;  /* 0x0000000000027308 */ /* 0x0002e20000000800 */
[C---:B------:R-:W-:Y:S02]  /*d1b0*/  FMUL.FTZ R35, R3.reuse, R119 ;  /* 0x0000007703237220 */ /* 0x040fe40000410000 */
[----:B------:R-:W-:Y:S02]  /*d1c0*/  FFMA.FTZ R118, R74, c[0x0][0x2d0], -R40 ;  /* 0x0000b4004a767a23 */ /* 0x000fe40000010828 */
[--C-:B------:R-:W-:Y:S02]  /*d1d0*/  FFMA.FTZ R103, R162, c[0x0][0x2d0], -R56.reuse ;  /* 0x0000b400a2677a23 */ /* 0x100fe40000010838 */
[----:B------:R-:W-:Y:S02]  /*d1e0*/  FFMA.FTZ R102, R166, c[0x0][0x2d0], -R56 ;  /* 0x0000b400a6667a23 */ /* 0x000fe40000010838 */
[----:B------:R-:W-:Y:S01]  /*d1f0*/  FMUL.FTZ R50, R3, R134 ;  /* 0x0000008603327220 */ /* 0x000fe20000410000 */
[----:B------:R4:W-:Y:S01]  /*d200*/  MUFU.EX2 R243, R4 ;  /* 0x0000000400f37308 */ /* 0x0009e20000000800 */
[--C-:B------:R-:W-:Y:S02]  /*d210*/  FFMA.FTZ R119, R207, c[0x0][0x2d0], -R68.reuse ;  /* 0x0000b400cf777a23 */ /* 0x100fe40000010844 */
[--C-:B------:R-:W-:Y:S02]  /*d220*/  FFMA.FTZ R74, R180, c[0x0][0x2d0], -R68.reuse ;  /* 0x0000b400b44a7a23 */ /* 0x100fe40000010844 */
[--C-:B------:R-:W-:Y:S05]  /*d230*/  FFMA.FTZ R75, R181, c[0x0][0x2d0], -R68.reuse ;  /* 0x0000b400b54b7a23 */ /* 0x100fea0000010844 */
[----:B------:R-:W-:Y:S01]  /*d240*/  MUFU.EX2 R162, R118 ;  /* 0x0000007600a27308 */ /* 0x000fe20000000800 */
[--C-:B-1----:R-:W-:Y:S02]  /*d250*/  FFMA.FTZ R0, R14, c[0x0][0x2d0], -R68.reuse ;  /* 0x0000b4000e007a23 */ /* 0x102fe40000010844 */
[C---:B---3--:R-:W-:Y:S02]  /*d260*/  FMUL.FTZ R44, R2.reuse, R128 ;  /* 0x00000080022c7220 */ /* 0x048fe40000410000 */
[C---:B------:R-:W-:Y:S05]  /*d270*/  FMUL.FTZ R8, R2.reuse, R92 ;  /* 0x0000005c02087220 */ /* 0x040fea0000410000 */
[----:B------:R1:W3:Y:S01]  /*d280*/  MUFU.EX2 R224, R0 ;  /* 0x0000000000e07308 */ /* 0x0002e20000000800 */
[C---:B------:R-:W-:Y:S02]  /*d290*/  FMUL.FTZ R9, R2.reuse, R93 ;  /* 0x0000005d02097220 */ /* 0x040fe40000410000 */
[----:B------:R-:W-:Y:S02]  /*d2a0*/  FMUL.FTZ R12, R2, R96 ;  /* 0x00000060020c7220 */ /* 0x000fe40000410000 */
[----:B----4-:R-:W-:Y:S02]  /*d2b0*/  FMUL.FTZ R4, R60, R88 ;  /* 0x000000583c047220 */ /* 0x010fe40000410000 */
[----:B------:R-:W-:Y:S01]  /*d2c0*/  LDSM.16.MT88.4 R88, [R185+0x800] ;  /* 0x00080000b958783b */ /* 0x000fe20000004200 */
[----:B------:R-:W-:Y:S02]  /*d2d0*/  FFMA.FTZ R96, R182, c[0x0][0x2d0], -R68 ;  /* 0x0000b400b6607a23 */ /* 0x000fe40000010844 */
[C---:B------:R-:W-:Y:S01]  /*d2e0*/  FMUL.FTZ R13, R2.reuse, R97 ;  /* 0x00000061020d7220 */ /* 0x040fe20000410000 */
[----:B------:R-:W-:Y:S01]  /*d2f0*/  MUFU.EX2 R181, R209 ;  /* 0x000000d100b57308 */ /* 0x000fe20000000800 */
[-C--:B------:R-:W-:Y:S05]  /*d300*/  HMMA.16816.F32.BF16 R4, R76, R20.reuse, R4 ;  /* 0x000000144c04723c */ /* 0x080fea0000041804 */
[----:B------:R-:W-:Y:S02]  /*d310*/  FMUL.FTZ R24, R2, R108 ;  /* 0x0000006c02187220 */ /* 0x000fe40000410000 */
[----:B------:R-:W-:Y:S02]  /*d320*/  FFMA.FTZ R108, R54, c[0x0][0x2d0], -R40 ;  /* 0x0000b400366c7a23 */ /* 0x000fe40000010828 */
[----:B------:R-:W-:Y:S01]  /*d330*/  FMUL.FTZ R29, R2, R113 ;  /* 0x00000071021d7220 */ /* 0x000fe20000410000 */
[----:B------:R-:W-:Y:S02]  /*d340*/  MUFU.EX2 R166, R217 ;  /* 0x000000d900a67308 */ /* 0x000fe40000000800 */
[----:B-1----:R-:W-:Y:S01]  /*d350*/  FFMA.FTZ R0, R16, c[0x0][0x2d0], -R68 ;  /* 0x0000b40010007a23 */ /* 0x002fe20000010844 */
[----:B---3--:R-:W-:Y:S01]  /*d360*/  F2FP.BF16.PACK_AB R81, R224, R223 ;  /* 0x000000dfe051723e */ /* 0x008fe200000010ff */
[----:B------:R-:W-:Y:S02]  /*d370*/  FMUL.FTZ R16, R60, R100 ;  /* 0x000000643c107220 */ /* 0x000fe40000410000 */
[----:B------:R-:W3:Y:S01]  /*d380*/  LDL.LU R100, [R1+0x8] ;  /* 0x0000080001647983 */ /* 0x000ee20000300800 */
[--C-:B------:R-:W-:Y:S02]  /*d390*/  FFMA.FTZ R113, R55, c[0x0][0x2d0], -R40.reuse ;  /* 0x0000b40037717a23 */ /* 0x100fe40000010828 */
[C---:B------:R-:W-:Y:S01]  /*d3a0*/  FMUL.FTZ R25, R2.reuse, R109 ;  /* 0x0000006d02197220 */ /* 0x040fe20000410000 */
[----:B------:R1:W4:Y:S01]  /*d3b0*/  MUFU.EX2 R238, R0 ;  /* 0x0000000000ee7308 */ /* 0x0003220000000800 */
[----:B------:R-:W5:Y:S01]  /*d3c0*/  LDL.LU R128, [R1+0xc] ;  /* 0x00000c0001807983 */ /* 0x000f620000300800 */
[C---:B------:R-:W-:Y:S02]  /*d3d0*/  FMUL.FTZ R28, R2.reuse, R112 ;  /* 0x00000070021c7220 */ /* 0x040fe40000410000 */
[----:B------:R-:W-:Y:S02]  /*d3e0*/  FMUL.FTZ R41, R2, R125 ;  /* 0x0000007d02297220 */ /* 0x000fe40000410000 */
[--C-:B------:R-:W-:Y:S02]  /*d3f0*/  FFMA.FTZ R109, R152, c[0x0][0x2d0], -R40.reuse ;  /* 0x0000b400986d7a23 */ /* 0x100fe40000010828 */
[----:B------:R-:W-:Y:S02]  /*d400*/  FFMA.FTZ R152, R67, c[0x0][0x2d0], -R40 ;  /* 0x0000b40043987a23 */ /* 0x000fe40000010828 */
[----:B------:R-:W-:Y:S01]  /*d410*/  FMUL.FTZ R45, R2, R129 ;  /* 0x00000081022d7220 */ /* 0x000fe20000410000 */
[----:B------:R-:W-:Y:S01]  /*d420*/  MUFU.EX2 R179, R108 ;  /* 0x0000006c00b37308 */ /* 0x000fe20000000800 */
[--C-:B------:R-:W-:Y:S02]  /*d430*/  FFMA.FTZ R97, R174, c[0x0][0x2d0], -R56.reuse ;  /* 0x0000b400ae617a23 */ /* 0x100fe40000010838 */
[----:B------:R-:W-:Y:S02]  /*d440*/  FMUL.FTZ R57, R2, R141 ;  /* 0x0000008d02397220 */ /* 0x000fe40000410000 */
[----:B------:R-:W-:Y:S02]  /*d450*/  FMUL.FTZ R67, R3, R147 ;  /* 0x0000009303437220 */ /* 0x000fe40000410000 */
[----:B------:R-:W-:Y:S02]  /*d460*/  FFMA.FTZ R125, R169, c[0x0][0x2d0], -R56 ;  /* 0x0000b400a97d7a23 */ /* 0x000fe40000010838 */
[----:B------:R-:W-:Y:S01]  /*d470*/  FFMA.FTZ R112, R204, c[0x0][0x2d0], -R68 ;  /* 0x0000b400cc707a23 */ /* 0x000fe20000010844 */
[----:B------:R2:W-:Y:S01]  /*d480*/  MUFU.EX2 R129, R48 ;  /* 0x0000003000817308 */ /* 0x0005e20000000800 */
[----:B-1----:R-:W-:Y:S02]  /*d490*/  FSEL R0, R69, RZ, P0 ;  /* 0x000000ff45007208 */ /* 0x002fe40000000000 */
[----:B----4-:R-:W-:Y:S03]  /*d4a0*/  F2FP.BF16.PACK_AB R83, R243, R238 ;  /* 0x000000eef353723e */ /* 0x010fe600000010ff */
[----:B------:R-:W-:Y:S02]  /*d4b0*/  FADD.FTZ R0, -R0, R87 ;  /* 0x0000005700007221 */ /* 0x000fe40000010100 */
[----:B------:R-:W-:Y:S02]  /*d4c0*/  LDSM.16.MT88.4 R84, [R188] ;  /* 0x00000000bc54783b */ /* 0x000fe40000004200 */
[----:B------:R-:W-:Y:S01]  /*d4d0*/  MUFU.EX2 R169, R216 ;  /* 0x000000d800a97308 */ /* 0x000fe20000000800 */
[----:B------:R-:W-:Y:S09]  /*d4e0*/  FMUL.FTZ R0, R0, c[0x0][0x2d0] ;  /* 0x0000b40000007a20 */ /* 0x000ff20000410000 */
[----:B------:R-:W1:Y:S01]  /*d4f0*/  MUFU.EX2 R0, R0 ;  /* 0x0000000000007308 */ /* 0x000e620000000800 */
[----:B--2---:R-:W-:Y:S02]  /*d500*/  FMUL.FTZ R48, R60, R132 ;  /* 0x000000843c307220 */ /* 0x004fe40000410000 */
[----:B------:R-:W2:Y:S04]  /*d510*/  LDL.LU R132, [R1+0x10] ;  /* 0x0000100001847983 */ /* 0x000ea80000300800 */
[----:B------:R-:W4:Y:S03]  /*d520*/  LDL R182, [R1+0x1c] ;  /* 0x00001c0001b67983 */ /* 0x000f260000100800 */
[----:B------:R-:W-:Y:S10]  /*d530*/  MUFU.EX2 R168, R113 ;  /* 0x0000007100a87308 */ /* 0x000ff40000000800 */
[----:B------:R-:W-:Y:S01]  /*d540*/  MUFU.EX2 R175, R109 ;  /* 0x0000006d00af7308 */ /* 0x000fe20000000800 */
[C---:B-1----:R-:W-:Y:S02]  /*d550*/  FMUL.FTZ R10, R0.reuse, R94 ;  /* 0x0000005e000a7220 */ /* 0x042fe40000410000 */
[C---:B------:R-:W-:Y:S02]  /*d560*/  FMUL.FTZ R11, R0.reuse, R95 ;  /* 0x0000005f000b7220 */ /* 0x040fe40000410000 */
[----:B------:R-:W-:Y:S01]  /*d570*/  LDSM.16.MT88.4 R92, [R189+0x800] ;  /* 0x00080000bd5c783b */ /* 0x000fe20000004200 */
[----:B------:R-:W-:Y:S02]  /*d580*/  FMUL.FTZ R14, R0, R98 ;  /* 0x00000062000e7220 */ /* 0x000fe40000410000 */
[--C-:B------:R-:W-:Y:S02]  /*d590*/  FFMA.FTZ R98, R172, c[0x0][0x2d0], -R56.reuse ;  /* 0x0000b400ac627a23 */ /* 0x100fe40000010838 */
[C---:B------:R-:W-:Y:S01]  /*d5a0*/  HMMA.16816.F32.BF16 R8, R80.reuse, R20, R8 ;  /* 0x000000145008723c */ /* 0x040fe20000041808 */
[----:B------:R-:W-:Y:S03]  /*d5b0*/  MUFU.EX2 R172, R97 ;  /* 0x0000006100ac7308 */ /* 0x000fe60000000800 */
[C---:B------:R-:W-:Y:S02]  /*d5c0*/  FMUL.FTZ R15, R0.reuse, R99 ;  /* 0x00000063000f7220 */ /* 0x040fe40000410000 */
[----:B------:R-:W-:Y:S02]  /*d5d0*/  FFMA.FTZ R99, R161, c[0x0][0x2d0], -R56 ;  /* 0x0000b400a1637a23 */ /* 0x000fe40000010838 */
[C---:B------:R-:W-:Y:S03]  /*d5e0*/  FMUL.FTZ R46, R0.reuse, R130 ;  /* 0x00000082002e7220 */ /* 0x040fe60000410000 */
[-C--:B------:R-:W-:Y:S01]  /*d5f0*/  HMMA.16816.F32.BF16 R12, R80, R22.reuse, R12 ;  /* 0x00000016500c723c */ /* 0x080fe2000004180c */
[----:B------:R-:W-:Y:S02]  /*d600*/  MUFU.EX2 R130, R99 ;  /* 0x0000006300827308 */ /* 0x000fe40000000800 */
[C---:B------:R-:W-:Y:S02]  /*d610*/  FMUL.FTZ R59, R0.reuse, R143 ;  /* 0x0000008f003b7220 */ /* 0x040fe40000410000 */
[C---:B------:R-:W-:Y:S02]  /*d620*/  FMUL.FTZ R62, R0.reuse, R150 ;  /* 0x00000096003e7220 */ /* 0x040fe40000410000 */
[----:B------:R-:W-:Y:S01]  /*d630*/  FMUL.FTZ R63, R0, R151 ;  /* 0x00000097003f7220 */ /* 0x000fe20000410000 */
[C---:B------:R-:W-:Y:S03]  /*d640*/  HMMA.16816.F32.BF16 R16, R76.reuse, R22, R16 ;  /* 0x000000164c10723c */ /* 0x040fe60000041810 */
[----:B------:R-:W-:Y:S01]  /*d650*/  MUFU.EX2 R143, R102 ;  /* 0x00000066008f7308 */ /* 0x000fe20000000800 */
[C---:B------:R-:W-:Y:S02]  /*d660*/  FMUL.FTZ R20, R60.reuse, R104 ;  /* 0x000000683c147220 */ /* 0x040fe40000410000 */
[----:B------:R-:W-:Y:S02]  /*d670*/  FMUL.FTZ R21, R60, R105 ;  /* 0x000000693c157220 */ /* 0x000fe40000410000 */
[C---:B------:R-:W-:Y:S04]  /*d680*/  FMUL.FTZ R22, R3.reuse, R106 ;  /* 0x0000006a03167220 */ /* 0x040fe80000410000 */
[----:B------:R-:W-:Y:S01]  /*d690*/  FMUL.FTZ R23, R3, R107 ;  /* 0x0000006b03177220 */ /* 0x000fe20000410000 */
[----:B------:R-:W-:Y:S01]  /*d6a0*/  MUFU.EX2 R161, R218 ;  /* 0x000000da00a17308 */ /* 0x000fe20000000800 */
[C---:B------:R-:W-:Y:S02]  /*d6b0*/  FMUL.FTZ R26, R0.reuse, R110 ;  /* 0x0000006e001a7220 */ /* 0x040fe40000410000 */
[--C-:B------:R-:W-:Y:S02]  /*d6c0*/  FFMA.FTZ R110, R153, c[0x0][0x2d0], -R40.reuse ;  /* 0x0000b400996e7a23 */ /* 0x100fe40000010828 */
[--C-:B------:R-:W-:Y:S01]  /*d6d0*/  FFMA.FTZ R153, R53, c[0x0][0x2d0], -R40.reuse ;  /* 0x0000b40035997a23 */ /* 0x100fe20000010828 */
[-C--:B------:R-:W-:Y:S01]  /*d6e0*/  HMMA.16816.F32.BF16 R20, R76, R36.reuse, R20 ;  /* 0x000000244c14723c */ /* 0x080fe20000041814 */
[----:B------:R-:W1:Y:S02]  /*d6f0*/  LDSM.16.MT88.4 R52, [R186] ;  /* 0x00000000ba34783b */ /* 0x000e640000004200 */
[C---:B------:R-:W-:Y:S01]  /*d700*/  FMUL.FTZ R27, R0.reuse, R111 ;  /* 0x0000006f001b7220 */ /* 0x040fe20000410000 */
[----:B------:R-:W-:Y:S01]  /*d710*/  MUFU.EX2 R158, R153 ;  /* 0x00000099009e7308 */ /* 0x000fe20000000800 */
[----:B------:R-:W-:Y:S02]  /*d720*/  FFMA.FTZ R106, R51, c[0x0][0x2d0], -R40 ;  /* 0x0000b400336a7a23 */ /* 0x000fe40000010828 */
[----:B------:R-:W-:Y:S02]  /*d730*/  FMUL.FTZ R51, R3, R135 ;  /* 0x0000008703337220 */ /* 0x000fe40000410000 */
[----:B------:R-:W-:Y:S01]  /*d740*/  FFMA.FTZ R105, R163, c[0x0][0x2d0], -R56 ;  /* 0x0000b400a3697a23 */ /* 0x000fe20000010838 */
[C---:B------:R-:W-:Y:S04]  /*d750*/  HMMA.16816.F32.BF16 R24, R80.reuse, R36, R24 ;  /* 0x000000245018723c */ /* 0x040fe80000041818 */
[C---:B------:R-:W-:Y:S01]  /*d760*/  FMUL.FTZ R30, R0.reuse, R114 ;  /* 0x00000072001e7220 */ /* 0x040fe20000410000 */
[----:B------:R-:W1:Y:S01]  /*d770*/  MUFU.EX2 R163, R117 ;  /* 0x0000007500a37308 */ /* 0x000e620000000800 */
[----:B------:R-:W-:Y:S02]  /*d780*/  FMUL.FTZ R31, R0, R115 ;  /* 0x00000073001f7220 */ /* 0x000fe40000410000 */
[C---:B------:R-:W-:Y:S04]  /*d790*/  FMUL.FTZ R36, R60.reuse, R120 ;  /* 0x000000783c247220 */ /* 0x040fe80000410000 */
[----:B------:R-:W-:Y:S01]  /*d7a0*/  FMUL.FTZ R37, R60, R121 ;  /* 0x000000793c257220 */ /* 0x000fe20000410000 */
[-C--:B------:R-:W-:Y:S02]  /*d7b0*/  HMMA.16816.F32.BF16 R28, R80, R38.reuse, R28 ;  /* 0x00000026501c723c */ /* 0x080fe4000004181c */
[----:B------:R-:W-:Y:S01]  /*d7c0*/  MUFU.EX2 R180, R106 ;  /* 0x0000006a00b47308 */ /* 0x000fe20000000800 */
[----:B------:R-:W-:Y:S02]  /*d7d0*/  FFMA.FTZ R115, R58, c[0x0][0x2d0], -R40 ;  /* 0x0000b4003a737a23 */ /* 0x000fe40000010828 */
[----:B------:R-:W-:Y:S02]  /*d7e0*/  FMUL.FTZ R40, R2, R124 ;  /* 0x0000007c02287220 */ /* 0x000fe40000410000 */
[--C-:B------:R-:W-:Y:S01]  /*d7f0*/  FFMA.FTZ R124, R170, c[0x0][0x2d0], -R56.reuse ;  /* 0x0000b400aa7c7a23 */ /* 0x100fe20000010838 */
[C---:B------:R-:W-:Y:S04]  /*d800*/  HMMA.16816.F32.BF16 R32, R76.reuse, R38, R32 ;  /* 0x000000264c20723c */ /* 0x040fe80000041820 */
[C---:B------:R-:W-:Y:S01]  /*d810*/  FMUL.FTZ R42, R0.reuse, R126 ;  /* 0x0000007e002a7220 */ /* 0x040fe20000410000 */
[----:B------:R-:W-:Y:S01]  /*d820*/  MUFU.EX2 R170, R98 ;  /* 0x0000006200aa7308 */ /* 0x000fe20000000800 */
[C---:B------:R-:W-:Y:S02]  /*d830*/  FMUL.FTZ R43, R0.reuse, R127 ;  /* 0x0000007f002b7220 */ /* 0x040fe40000410000 */
[C---:B------:R-:W-:Y:S04]  /*d840*/  FMUL.FTZ R38, R3.reuse, R122 ;  /* 0x0000007a03267220 */ /* 0x040fe80000410000 */
[----:B------:R-:W-:Y:S02]  /*d850*/  FMUL.FTZ R39, R3, R123 ;  /* 0x0000007b03277220 */ /* 0x000fe40000410000 */
[----:B------:R-:W-:Y:S01]  /*d860*/  FMUL.FTZ R47, R0, R131 ;  /* 0x00000083002f7220 */ /* 0x000fe20000410000 */
[----:B------:R-:W-:Y:S01]  /*d870*/  MUFU.EX2 R127, R65 ;  /* 0x00000041007f7308 */ /* 0x000fe20000000800 */
[--C-:B------:R-:W-:Y:S02]  /*d880*/  FFMA.FTZ R58, R157, c[0x0][0x2d0], -R56.reuse ;  /* 0x0000b4009d3a7a23 */ /* 0x100fe40000010838 */
[--C-:B------:R-:W-:Y:S01]  /*d890*/  FFMA.FTZ R104, R164, c[0x0][0x2d0], -R56.reuse ;  /* 0x0000b400a4687a23 */ /* 0x100fe20000010838 */
[-C--:B-1----:R-:W-:Y:S03]  /*d8a0*/  HMMA.16816.F32.BF16 R36, R76, R52.reuse, R36 ;  /* 0x000000344c24723c */ /* 0x082fe60000041824 */
[--C-:B------:R-:W-:Y:S02]  /*d8b0*/  FFMA.FTZ R122, R173, c[0x0][0x2d0], -R56.reuse ;  /* 0x0000b400ad7a7a23 */ /* 0x100fe40000010838 */
[----:B------:R-:W-:Y:S01]  /*d8c0*/  FFMA.FTZ R123, R171, c[0x0][0x2d0], -R56 ;  /* 0x0000b400ab7b7a23 */ /* 0x000fe20000010838 */
[----:B------:R1:W1:Y:S01]  /*d8d0*/  MUFU.EX2 R126, R58 ;  /* 0x0000003a007e7308 */ /* 0x0002620000000800 */
[----:B------:R-:W-:Y:S01]  /*d8e0*/  FFMA.FTZ R107, R60, R237, R220 ;  /* 0x000000ed3c6b7223 */ /* 0x000fe200000100dc */
[C---:B------:R-:W-:Y:S04]  /*d8f0*/  HMMA.16816.F32.BF16 R40, R80.reuse, R52, R40 ;  /* 0x000000345028723c */ /* 0x040fe80000041828 */
[--C-:B------:R-:W-:Y:S02]  /*d900*/  FFMA.FTZ R111, R183, c[0x0][0x2d0], -R68.reuse ;  /* 0x0000b400b76f7a23 */ /* 0x100fe40000010844 */
[----:B------:R-:W-:Y:S02]  /*d910*/  FFMA.FTZ R114, R206, c[0x0][0x2d0], -R68 ;  /* 0x0000b400ce727a23 */ /* 0x000fe40000010844 */
[-C--:B------:R-:W-:Y:S01]  /*d920*/  HMMA.16816.F32.BF16 R44, R80, R54.reuse, R44 ;  /* 0x00000036502c723c */ /* 0x080fe2000004182c */
[----:B------:R1:W-:Y:S03]  /*d930*/  MUFU.EX2 R220, R61 ;  /* 0x0000003d00dc7308 */ /* 0x0003e60000000800 */
[--C-:B------:R-:W-:Y:S02]  /*d940*/  FFMA.FTZ R52, R160, c[0x0][0x2d0], -R56.reuse ;  /* 0x0000b400a0347a23 */ /* 0x100fe40000010838 */
[----:B------:R-:W-:Y:S02]  /*d950*/  FFMA.FTZ R53, R159, c[0x0][0x2d0], -R56 ;  /* 0x0000b4009f357a23 */ /* 0x000fe40000010838 */
[C---:B------:R-:W-:Y:S03]  /*d960*/  HMMA.16816.F32.BF16 R48, R76.reuse, R54, R48 ;  /* 0x000000364c30723c */ /* 0x040fe60000041830 */
[----:B------:R1:W-:Y:S01]  /*d970*/  MUFU.EX2 R239, R52 ;  /* 0x0000003400ef7308 */ /* 0x0003e20000000800 */
[--C-:B------:R-:W-:Y:S02]  /*d980*/  FFMA.FTZ R56, R167, c[0x0][0x2d0], -R68.reuse ;  /* 0x0000b400a7387a23 */ /* 0x100fe40000010844 */
[----:B-1----:R-:W-:Y:S02]  /*d990*/  FMUL.FTZ R58, R0, R142 ;  /* 0x0000008e003a7220 */ /* 0x002fe40000410000 */
[C---:B------:R-:W-:Y:S04]  /*d9a0*/  FMUL.FTZ R54, R3.reuse, R138 ;  /* 0x0000008a03367220 */ /* 0x040fe80000410000 */
[----:B------:R-:W-:Y:S01]  /*d9b0*/  FMUL.FTZ R55, R3, R139 ;  /* 0x0000008b03377220 */ /* 0x000fe20000410000 */
[----:B------:R1:W1:Y:S01]  /*d9c0*/  MUFU.EX2 R233, R53 ;  /* 0x0000003500e97308 */ /* 0x0002620000000800 */
[----:B------:R-:W-:Y:S01]  /*d9d0*/  FMUL.FTZ R65, R60, R145 ;  /* 0x000000913c417220 */ /* 0x000fe20000410000 */
[----:B------:R-:W-:Y:S01]  /*d9e0*/  F2FP.BF16.PACK_AB R145, R162, R163 ;  /* 0x000000a3a291723e */ /* 0x000fe200000010ff */
[--C-:B------:R-:W-:Y:S02]  /*d9f0*/  FFMA.FTZ R120, R205, c[0x0][0x2d0], -R68.reuse ;  /* 0x0000b400cd787a23 */ /* 0x100fe40000010844 */
[----:B------:R-:W-:Y:S02]  /*da00*/  FMUL.FTZ R61, R2, R149 ;  /* 0x00000095023d7220 */ /* 0x000fe40000410000 */
[--C-:B------:R-:W-:Y:S03]  /*da10*/  FFMA.FTZ R121, R178, c[0x0][0x2d0], -R68.reuse ;  /* 0x0000b400b2797a23 */ /* 0x100fe60000010844 */
[----:B------:R1:W-:Y:S01]  /*da20*/  MUFU.EX2 R131, R56 ;  /* 0x0000003800837308 */ /* 0x0003e20000000800 */
[--C-:B------:R-:W-:Y:S02]  /*da30*/  FFMA.FTZ R52, R165, c[0x0][0x2d0], -R68.reuse ;  /* 0x0000b400a5347a23 */ /* 0x100fe40000010844 */
[----:B------:R-:W-:Y:S07]  /*da40*/  FFMA.FTZ R68, R177, c[0x0][0x2d0], -R68 ;  /* 0x0000b400b1447a23 */ /* 0x000fee0000010844 */
[----:B------:R1:W1:Y:S02]  /*da50*/  MUFU.EX2 R174, R52 ;  /* 0x0000003400ae7308 */ /* 0x0002640000000800 */
[----:B-1----:R-:W-:Y:S08]  /*da60*/  FMUL.FTZ R53, R60, R137 ;  /* 0x000000893c357220 */ /* 0x002ff00000410000 */
[----:B------:R1:W1:Y:S01]  /*da70*/  MUFU.EX2 R237, R66 ;  /* 0x0000004200ed7308 */ /* 0x0002620000000800 */
[----:B------:R-:W-:Y:S09]  /*da80*/  FMUL.FTZ R56, R2, R140 ;  /* 0x0000008c02387220 */ /* 0x000ff20000410000 */
[----:B------:R-:W-:Y:S01]  /*da90*/  MUFU.EX2 R139, R103 ;  /* 0x00000067008b7308 */ /* 0x000fe20000000800 */
[----:B------:R-:W-:Y:S02]  /*daa0*/  FMUL.FTZ R52, R60, R136 ;  /* 0x000000883c347220 */ /* 0x000fe40000410000 */
[----:B------:R-:W-:Y:S07]  /*dab0*/  FMUL.FTZ R60, R2, R148 ;  /* 0x00000094023c7220 */ /* 0x000fee0000410000 */
[----:B------:R1:W-:Y:S01]  /*dac0*/  MUFU.EX2 R136, R96 ;  /* 0x0000006000887308 */ /* 0x0003e20000000800 */
[-C--:B------:R-:W-:Y:S03]  /*dad0*/  HMMA.16816.F32.BF16 R52, R76, R84.reuse, R52 ;  /* 0x000000544c34723c */ /* 0x080fe60000041834 */
[----:B-1----:R-:W-:Y:S05]  /*dae0*/  FMUL.FTZ R66, R3, R146 ;  /* 0x0000009203427220 */ /* 0x002fea0000410000 */
[C---:B------:R-:W-:Y:S01]  /*daf0*/  HMMA.16816.F32.BF16 R56, R80.reuse, R84, R56 ;  /* 0x000000545038723c */ /* 0x040fe20000041838 */
[----:B------:R-:W-:Y:S07]  /*db00*/  MUFU.EX2 R167, R101 ;  /* 0x0000006500a77308 */ /* 0x000fee0000000800 */
[-C--:B------:R-:W-:Y:S03]  /*db10*/  HMMA.16816.F32.BF16 R60, R80, R86.reuse, R60 ;  /* 0x00000056503c723c */ /* 0x080fe6000004183c */
[----:B------:R-:W1:Y:S01]  /*db20*/  MUFU.EX2 R160, R219 ;  /* 0x000000db00a07308 */ /* 0x000e620000000800 */
[----:B------:R-:W-:Y:S04]  /*db30*/  LDSM.16.MT88.4 R96, [R186+0x1000] ;  /* 0x00100000ba60783b */ /* 0x000fe80000004200 */
[----:B------:R-:W-:Y:S04]  /*db40*/  HMMA.16816.F32.BF16 R64, R76, R86, R64 ;  /* 0x000000564c40723c */ /* 0x000fe80000041840 */
[----:B------:R-:W-:Y:S01]  /*db50*/  F2FP.BF16.PACK_AB R80, R226, R126 ;  /* 0x0000007ee250723e */ /* 0x000fe200000010ff */
[----:B------:R-:W-:Y:S01]  /*db60*/  MUFU.EX2 R142, R105 ;  /* 0x00000069008e7308 */ /* 0x000fe20000000800 */
[----:B------:R-:W-:Y:S01]  /*db70*/  F2FP.BF16.PACK_AB R82, R239, R233 ;  /* 0x000000e9ef52723e */ /* 0x000fe200000010ff */
[----:B------:R-:W2:Y:S01]  /*db80*/  LDSM.16.MT88.4 R84, [R186+0x800] ;  /* 0x00080000ba54783b */ /* 0x000ea20000004200 */
[----:B------:R-:W-:Y:S04]  /*db90*/  F2FP.BF16.PACK_AB R76, R231, R129 ;  /* 0x00000081e74c723e */ /* 0x000fe800000010ff */
[----:B------:R-:W-:Y:S02]  /*dba0*/  F2FP.BF16.PACK_AB R77, R230, R127 ;  /* 0x0000007fe64d723e */ /* 0x000fe400000010ff */
[----:B------:R-:W-:Y:S01]  /*dbb0*/  F2FP.BF16.PACK_AB R78, R241, R236 ;  /* 0x000000ecf14e723e */ /* 0x000fe200000010ff */
[----:B------:R-:W-:Y:S01]  /*dbc0*/  MUFU.EX2 R164, R104 ;  /* 0x0000006800a47308 */ /* 0x000fe20000000800 */
[----:B------:R-:W-:Y:S02]  /*dbd0*/  F2FP.BF16.PACK_AB R79, R244, R235 ;  /* 0x000000ebf44f723e */ /* 0x000fe400000010ff */
[----:B------:R-:W-:Y:S02]  /*dbe0*/  F2FP.BF16.PACK_AB R81, R131, R174 ;  /* 0x000000ae8351723e */ /* 0x000fe400000010ff */
[----:B------:R-:W-:Y:S01]  /*dbf0*/  F2FP.BF16.PACK_AB R83, R237, R220 ;  /* 0x000000dced53723e */ /* 0x000fe200000010ff */
[----:B---3--:R-:W-:Y:S01]  /*dc00*/  FFMA.FTZ R100, R3, R100, R222 ;  /* 0x0000006403647223 */ /* 0x008fe200000100de */
[----:B-1----:R-:W-:Y:S01]  /*dc10*/  F2FP.BF16.PACK_AB R146, R160, R161 ;  /* 0x000000a1a092723e */ /* 0x002fe200000010ff */
[-C--:B------:R-:W-:Y:S02]  /*dc20*/  HMMA.16816.F32.BF16 R4, R76, R88.reuse, R4 ;  /* 0x000000584c04723c */ /* 0x080fe40000041804 */
[----:B------:R-:W-:Y:S01]  /*dc30*/  MUFU.EX2 R138, R74 ;  /* 0x0000004a008a7308 */ /* 0x000fe20000000800 */
[----:B-----5:R-:W-:Y:S04]  /*dc40*/  FFMA.FTZ R3, R2, R128, R221 ;  /* 0x0000008002037223 */ /* 0x020fe800000100dd */
[----:B------:R-:W-:Y:S01]  /*dc50*/  FADD.FTZ R3, R225, R3 ;  /* 0x00000003e1037221 */ /* 0x000fe20000010000 */
[C---:B------:R-:W-:Y:S04]  /*dc60*/  HMMA.16816.F32.BF16 R8, R80.reuse, R88, R8 ;  /* 0x000000585008723c */ /* 0x040fe80000041808 */
[----:B------:R1:W-:Y:S01]  /*dc70*/  MUFU.EX2 R128, R73 ;  /* 0x0000004900807308 */ /* 0x0003e20000000800 */
[----:B------:R-:W-:Y:S03]  /*dc80*/  FADD.FTZ R3, R229, R3 ;  /* 0x00000003e5037221 */ /* 0x000fe60000010000 */
[-C--:B------:R-:W-:Y:S04]  /*dc90*/  HMMA.16816.F32.BF16 R12, R80, R90.reuse, R12 ;  /* 0x0000005a500c723c */ /* 0x080fe8000004180c */
[----:B------:R-:W-:Y:S02]  /*dca0*/  FADD.FTZ R3, R250, R3 ;  /* 0x00000003fa037221 */ /* 0x000fe40000010000 */
[----:B------:R3:W-:Y:S02]  /*dcb0*/  MUFU.EX2 R137, R75 ;  /* 0x0000004b00897308 */ /* 0x0007e40000000800 */
[C---:B------:R-:W-:Y:S01]  /*dcc0*/  HMMA.16816.F32.BF16 R16, R76.reuse, R90, R16 ;  /* 0x0000005a4c10723c */ /* 0x040fe20000041810 */
[----:B------:R-:W5:Y:S07]  /*dcd0*/  LDSM.16.MT88.4 R88, [R188+0x800] ;  /* 0x00080000bc58783b */ /* 0x000f6e0000004200 */
[-C--:B------:R-:W-:Y:S01]  /*dce0*/  HMMA.16816.F32.BF16 R20, R76, R92.reuse, R20 ;  /* 0x0000005c4c14723c */ /* 0x080fe20000041814 */
[----:B------:R-:W-:Y:S03]  /*dcf0*/  MUFU.EX2 R165, R115 ;  /* 0x0000007300a57308 */ /* 0x000fe60000000800 */
[----:B-1----:R-:W-:Y:S02]  /*dd00*/  FADD.FTZ R73, R227, R100 ;  /* 0x00000064e3497221 */ /* 0x002fe40000010000 */
[----:B------:R-:W-:Y:S02]  /*dd10*/  LDSM.16.MT88.4 R100, [R185+0x2000] ;  /* 0x00200000b964783b */ /* 0x000fe40000004200 */
[C---:B------:R-:W-:Y:S03]  /*dd20*/  HMMA.16816.F32.BF16 R24, R80.reuse, R92, R24 ;  /* 0x0000005c5018723c */ /* 0x040fe60000041818 */
[----:B------:R-:W-:Y:S01]  /*dd30*/  MUFU.EX2 R171, R215 ;  /* 0x000000d700ab7308 */ /* 0x000fe20000000800 */
[----:B------:R-:W-:Y:S04]  /*dd40*/  FADD.FTZ R73, R234, R73 ;  /* 0x00000049ea497221 */ /* 0x000fe80000010000 */
[-C--:B------:R-:W-:Y:S04]  /*dd50*/  HMMA.16816.F32.BF16 R28, R80, R94.reuse, R28 ;  /* 0x0000005e501c723c */ /* 0x080fe8000004181c */
[----:B--2---:R-:W-:Y:S01]  /*dd60*/  FFMA.FTZ R2, R0, R132, R223 ;  /* 0x0000008400027223 */ /* 0x004fe200000100df */
[----:B------:R-:W-:Y:S01]  /*dd70*/  MUFU.EX2 R173, R110 ;  /* 0x0000006e00ad7308 */ /* 0x000fe20000000800 */
[----:B------:R-:W-:Y:S01]  /*dd80*/  LDSM.16.MT88.4 R132, [R186+0x2000] ;  /* 0x00200000ba84783b */ /* 0x000fe20000004200 */
[----:B------:R-:W-:Y:S01]  /*dd90*/  FADD.FTZ R73, R251, R73 ;  /* 0x00000049fb497221 */ /* 0x000fe20000010000 */
[C---:B------:R-:W-:Y:S04]  /*dda0*/  HMMA.16816.F32.BF16 R32, R76.reuse, R94, R32 ;  /* 0x0000005e4c20723c */ /* 0x040fe80000041820 */
[----:B------:R-:W-:Y:S01]  /*ddb0*/  FADD.FTZ R73, R127, R73 ;  /* 0x000000497f497221 */ /* 0x000fe20000010000 */
[----:B----4-:R-:W-:Y:S01]  /*ddc0*/  ISETP.GT.AND P0, PT, R202, R182, PT ;  /* 0x000000b6ca00720c */ /* 0x010fe20003f04270 */
[----:B------:R-:W1:Y:S01]  /*ddd0*/  LDSM.16.MT88.4 R92, [R185+0x1000] ;  /* 0x00100000b95c783b */ /* 0x000e620000004200 */
[----:B------:R-:W-:Y:S01]  /*dde0*/  MUFU.EX2 R177, R211 ;  /* 0x000000d300b17308 */ /* 0x000fe20000000800 */
[-C--:B------:R-:W-:Y:S04]  /*ddf0*/  HMMA.16816.F32.BF16 R36, R76, R84.reuse, R36 ;  /* 0x000000544c24723c */ /* 0x080fe80000041824 */
[----:B------:R-:W-:Y:S01]  /*de00*/  FADD.FTZ R0, R232, R107 ;  /* 0x0000006be8007221 */ /* 0x000fe20000010000 */
[----:B------:R-:W-:Y:S01]  /*de10*/  IADD3 R202, R202, -0x1, RZ ;  /* 0xffffffffcaca7810 */ /* 0x000fe20007ffe0ff */
[----:B------:R-:W-:Y:S02]  /*de20*/  FADD.FTZ R2, R224, R2 ;  /* 0x00000002e0027221 */ /* 0x000fe40000010000 */
[C---:B------:R-:W-:Y:S01]  /*de30*/  HMMA.16816.F32.BF16 R40, R80.reuse, R84, R40 ;  /* 0x000000545028723c */ /* 0x040fe20000041828 */
[----:B------:R-:W2:Y:S03]  /*de40*/  MUFU.EX2 R178, R210 ;  /* 0x000000d200b27308 */ /* 0x000ea60000000800 */
[----:B------:R-:W-:Y:S02]  /*de50*/  FADD.FTZ R2, R238, R2 ;  /* 0x00000002ee027221 */ /* 0x000fe40000010000 */
[----:B------:R-:W-:Y:S02]  /*de60*/  FADD.FTZ R0, R228, R0 ;  /* 0x00000000e4007221 */ /* 0x000fe40000010000 */
[-C--:B------:R-:W-:Y:S03]  /*de70*/  HMMA.16816.F32.BF16 R44, R80, R86.reuse, R44 ;  /* 0x00000056502c723c */ /* 0x080fe6000004182c */
[----:B------:R-:W4:Y:S01]  /*de80*/  MUFU.EX2 R159, R152 ;  /* 0x00000098009f7308 */ /* 0x000f220000000800 */
[----:B------:R-:W-:Y:S02]  /*de90*/  FADD.FTZ R0, R252, R0 ;  /* 0x00000000fc007221 */ /* 0x000fe40000010000 */
[----:B---3--:R-:W-:Y:S02]  /*dea0*/  FADD.FTZ R75, R243, R2 ;  /* 0x00000002f34b7221 */ /* 0x008fe40000010000 */
[C---:B------:R-:W-:Y:S01]  /*deb0*/  HMMA.16816.F32.BF16 R48, R76.reuse, R86, R48 ;  /* 0x000000564c30723c */ /* 0x040fe20000041830 */
[----:B------:R-:W3:Y:S03]  /*dec0*/  LDSM.16.MT88.4 R84, [R189+0x1000] ;  /* 0x00100000bd54783b */ /* 0x000ee60000004200 */
[----:B------:R-:W-:Y:S01]  /*ded0*/  FADD.FTZ R74, R129, R0 ;  /* 0x00000000814a7221 */ /* 0x000fe20000010000 */
[----:B------:R-:W-:Y:S01]  /*dee0*/  MUFU.EX2 R152, R125 ;  /* 0x0000007d00987308 */ /* 0x000fe20000000800 */
[----:B------:R-:W-:Y:S02]  /*def0*/  FADD.FTZ R2, R126, R3 ;  /* 0x000000037e027221 */ /* 0x000fe40000010000 */
[-C--:B-----5:R-:W-:Y:S04]  /*df00*/  HMMA.16816.F32.BF16 R52, R76, R88.reuse, R52 ;  /* 0x000000584c34723c */ /* 0x0a0fe80000041834 */
[----:B--2---:R-:W-:Y:S01]  /*df10*/  F2FP.BF16.PACK_AB R144, R178, R177 ;  /* 0x000000b1b290723e */ /* 0x004fe200000010ff */
[----:B------:R-:W-:Y:S02]  /*df20*/  FADD.FTZ R0, R174, R75 ;  /* 0x0000004bae007221 */ /* 0x000fe40000010000 */
[----:B------:R-:W2:Y:S01]  /*df30*/  MUFU.EX2 R153, R124 ;  /* 0x0000007c00997308 */ /* 0x000ea20000000800 */
[C---:B------:R-:W-:Y:S04]  /*df40*/  HMMA.16816.F32.BF16 R56, R80.reuse, R88, R56 ;  /* 0x000000585038723c */ /* 0x040fe80000041838 */
[----:B----4-:R-:W-:Y:S01]  /*df50*/  F2FP.BF16.PACK_AB R147, R158, R159 ;  /* 0x0000009f9e93723e */ /* 0x010fe200000010ff */
[----:B------:R-:W-:Y:S02]  /*df60*/  FADD.FTZ R0, R131, R0 ;  /* 0x0000000083007221 */ /* 0x000fe40000010000 */
[----:B------:R-:W-:Y:S01]  /*df70*/  FADD.FTZ R2, R226, R2 ;  /* 0x00000002e2027221 */ /* 0x000fe20000010000 */
[-C--:B------:R-:W-:Y:S01]  /*df80*/  HMMA.16816.F32.BF16 R60, R80, R90.reuse, R60 ;  /* 0x0000005a503c723c */ /* 0x080fe2000004183c */
[----:B------:R-:W-:Y:S03]  /*df90*/  MUFU.EX2 R141, R111 ;  /* 0x0000006f008d7308 */ /* 0x000fe60000000800 */
[----:B------:R-:W-:Y:S02]  /*dfa0*/  FADD.FTZ R0, R220, R0 ;  /* 0x00000000dc007221 */ /* 0x000fe40000010000 */
[----:B------:R-:W-:Y:S01]  /*dfb0*/  FADD.FTZ R2, R233, R2 ;  /* 0x00000002e9027221 */ /* 0x000fe20000010000 */
[----:B------:R-:W-:Y:S01]  /*dfc0*/  F2FP.BF16.PACK_AB R80, R139, R130 ;  /* 0x000000828b50723e */ /* 0x000fe200000010ff */
[----:B------:R-:W-:Y:S01]  /*dfd0*/  HMMA.16816.F32.BF16 R64, R76, R90, R64 ;  /* 0x0000005a4c40723c */ /* 0x000fe20000041840 */
[----:B------:R-:W4:Y:S02]  /*dfe0*/  LDSM.16.MT88.4 R88, [R188+0x1000] ;  /* 0x00100000bc58783b */ /* 0x000f240000004200 */
[----:B------:R-:W-:Y:S01]  /*dff0*/  MUFU.EX2 R140, R112 ;  /* 0x00000070008c7308 */ /* 0x000fe20000000800 */
[----:B------:R-:W-:Y:S01]  /*e000*/  F2FP.BF16.PACK_AB R82, R164, R142 ;  /* 0x0000008ea452723e */ /* 0x000fe200000010ff */
[----:B------:R-:W-:Y:S01]  /*e010*/  FADD.FTZ R0, R237, R0 ;  /* 0x00000000ed007221 */ /* 0x000fe20000010000 */
[----:B------:R-:W-:Y:S01]  /*e020*/  F2FP.BF16.PACK_AB R81, R138, R128 ;  /* 0x000000808a51723e */ /* 0x000fe200000010ff */
[----:B------:R-:W-:Y:S01]  /*e030*/  FADD.FTZ R2, R239, R2 ;  /* 0x00000002ef027221 */ /* 0x000fe20000010000 */
[----:B------:R-:W-:Y:S01]  /*e040*/  F2FP.BF16.PACK_AB R76, R247, R242 ;  /* 0x000000f2f74c723e */ /* 0x000fe200000010ff */
[----:B------:R-:W-:Y:S03]  /*e050*/  FADD.FTZ R3, R230, R73 ;  /* 0x00000049e6037221 */ /* 0x000fe60000010000 */
[----:B------:R-:W-:Y:S01]  /*e060*/  F2FP.BF16.PACK_AB R77, R245, R240 ;  /* 0x000000f0f54d723e */ /* 0x000fe200000010ff */
[----:B------:R-:W-:Y:S01]  /*e070*/  MUFU.EX2 R157, R114 ;  /* 0x00000072009d7308 */ /* 0x000fe20000000800 */
[----:B------:R-:W-:Y:S01]  /*e080*/  F2FP.BF16.PACK_AB R78, R181, R249 ;  /* 0x000000f9b54e723e */ /* 0x000fe200000010ff */
[----:B------:R-:W-:Y:S01]  /*e090*/  FADD.FTZ R3, R235, R3 ;  /* 0x00000003eb037221 */ /* 0x000fe20000010000 */
[----:B------:R-:W-:Y:S02]  /*e0a0*/  F2FP.BF16.PACK_AB R79, R179, R180 ;  /* 0x000000b4b34f723e */ /* 0x000fe400000010ff */
[----:B------:R-:W-:Y:S01]  /*e0b0*/  F2FP.BF16.PACK_AB R83, R136, R137 ;  /* 0x000000898853723e */ /* 0x000fe200000010ff */
[----:B------:R-:W-:Y:S01]  /*e0c0*/  FADD.FTZ R3, R244, R3 ;  /* 0x00000003f4037221 */ /* 0x000fe20000010000 */
[----:B--2---:R-:W-:Y:S03]  /*e0d0*/  F2FP.BF16.PACK_AB R150, R152, R153 ;  /* 0x000000999896723e */ /* 0x004fe600000010ff */
[-C--:B-1----:R-:W-:Y:S01]  /*e0e0*/  HMMA.16816.F32.BF16 R4, R76, R92.reuse, R4 ;  /* 0x0000005c4c04723c */ /* 0x082fe20000041804 */
[----:B------:R-:W-:Y:S07]  /*e0f0*/  MUFU.EX2 R154, R123 ;  /* 0x0000007b009a7308 */ /* 0x000fee0000000800 */
[C---:B------:R-:W-:Y:S03]  /*e100*/  HMMA.16816.F32.BF16 R8, R80.reuse, R92, R8 ;  /* 0x0000005c5008723c */ /* 0x040fe60000041808 */
[----:B------:R-:W1:Y:S05]  /*e110*/  MUFU.EX2 R155, R122 ;  /* 0x0000007a009b7308 */ /* 0x000e6a0000000800 */
[-C--:B------:R-:W-:Y:S08]  /*e120*/  HMMA.16816.F32.BF16 R12, R80, R94.reuse, R12 ;  /* 0x0000005e500c723c */ /* 0x080ff0000004180c */
[C---:B------:R-:W-:Y:S01]  /*e130*/  HMMA.16816.F32.BF16 R16, R76.reuse, R94, R16 ;  /* 0x0000005e4c10723c */ /* 0x040fe20000041810 */
[----:B------:R-:W-:Y:S07]  /*e140*/  LDSM.16.MT88.4 R92, [R189+0x1800] ;  /* 0x00180000bd5c783b */ /* 0x000fee0000004200 */
[-C--:B---3--:R-:W-:Y:S04]  /*e150*/  HMMA.16816.F32.BF16 R20, R76, R84.reuse, R20 ;  /* 0x000000544c14723c */ /* 0x088fe80000041814 */
[----:B-1----:R-:W-:Y:S04]  /*e160*/  F2FP.BF16.PACK_AB R148, R154, R155 ;  /* 0x0000009b9a94723e */ /* 0x002fe800000010ff */
        /* <DEDUP_REMOVED lines=8> */
[----:B------:R-:W2:Y:S07]  /*e1f0*/  LDSM.16.MT88.4 R96, [R186+0x1800] ;  /* 0x00180000ba60783b */ /* 0x000eae0000004200 */
[-C--:B----4-:R-:W-:Y:S08]  /*e200*/  HMMA.16816.F32.BF16 R52, R76, R88.reuse, R52 ;  /* 0x000000584c34723c */ /* 0x090ff00000041834 */
[C---:B------:R-:W-:Y:S08]  /*e210*/  HMMA.16816.F32.BF16 R56, R80.reuse, R88, R56 ;  /* 0x000000585038723c */ /* 0x040ff00000041838 */
[-C--:B------:R-:W-:Y:S07]  /*e220*/  HMMA.16816.F32.BF16 R60, R80, R90.reuse, R60 ;  /* 0x0000005a503c723c */ /* 0x080fee000004183c */
[----:B------:R-:W-:Y:S01]  /*e230*/  F2FP.BF16.PACK_AB R80, R167, R143 ;  /* 0x0000008fa750723e */ /* 0x000fe200000010ff */
[----:B------:R-:W-:Y:S01]  /*e240*/  HMMA.16816.F32.BF16 R64, R76, R90, R64 ;  /* 0x0000005a4c40723c */ /* 0x000fe20000041840 */
[----:B------:R-:W3:Y:S03]  /*e250*/  LDSM.16.MT88.4 R88, [R188+0x1800] ;  /* 0x00180000bc58783b */ /* 0x000ee60000004200 */
[----:B------:R-:W-:Y:S02]  /*e260*/  F2FP.BF16.PACK_AB R82, R172, R170 ;  /* 0x000000aaac52723e */ /* 0x000fe400000010ff */
[----:B------:R-:W-:Y:S02]  /*e270*/  F2FP.BF16.PACK_AB R81, R140, R141 ;  /* 0x0000008d8c51723e */ /* 0x000fe400000010ff */
[----:B------:R-:W-:Y:S04]  /*e280*/  F2FP.BF16.PACK_AB R76, R169, R166 ;  /* 0x000000a6a94c723e */ /* 0x000fe800000010ff */
[----:B------:R-:W-:Y:S02]  /*e290*/  F2FP.BF16.PACK_AB R77, R168, R165 ;  /* 0x000000a5a84d723e */ /* 0x000fe400000010ff */
[----:B------:R-:W-:Y:S02]  /*e2a0*/  F2FP.BF16.PACK_AB R78, R176, R171 ;  /* 0x000000abb04e723e */ /* 0x000fe400000010ff */
[----:B------:R-:W-:Y:S02]  /*e2b0*/  F2FP.BF16.PACK_AB R79, R175, R173 ;  /* 0x000000adaf4f723e */ /* 0x000fe400000010ff */
[----:B------:R-:W-:Y:S05]  /*e2c0*/  F2FP.BF16.PACK_AB R83, R156, R157 ;  /* 0x0000009d9c53723e */ /* 0x000fea00000010ff */
[-C--:B-1----:R-:W-:Y:S08]  /*e2d0*/  HMMA.16816.F32.BF16 R4, R76, R84.reuse, R4 ;  /* 0x000000544c04723c */ /* 0x082ff00000041804 */
[C---:B------:R-:W-:Y:S01]  /*e2e0*/  HMMA.16816.F32.BF16 R8, R80.reuse, R84, R8 ;  /* 0x000000545008723c */ /* 0x040fe20000041808 */
[----:B------:R1:W-:Y:S07]  /*e2f0*/  MUFU.EX2 R84, R68 ;  /* 0x0000004400547308 */ /* 0x0003ee0000000800 */
[-C--:B------:R-:W-:Y:S03]  /*e300*/  HMMA.16816.F32.BF16 R12, R80, R86.reuse, R12 ;  /* 0x00000056500c723c */ /* 0x080fe6000004180c */
[----:B------:R-:W4:Y:S05]  /*e310*/  MUFU.EX2 R85, R121 ;  /* 0x0000007900557308 */ /* 0x000f2a0000000800 */
[C---:B------:R-:W-:Y:S05]  /*e320*/  HMMA.16816.F32.BF16 R16, R76.reuse, R86, R16 ;  /* 0x000000564c10723c */ /* 0x040fea0000041810 */
[----:B------:R5:W-:Y:S03]  /*e330*/  MUFU.EX2 R87, R119 ;  /* 0x0000007700577308 */ /* 0x000be60000000800 */
[-C--:B------:R-:W-:Y:S04]  /*e340*/  HMMA.16816.F32.BF16 R20, R76, R92.reuse, R20 ;  /* 0x0000005c4c14723c */ /* 0x080fe80000041814 */
[----:B-1----:R-:W-:Y:S03]  /*e350*/  FADD.FTZ R68, R231, R74 ;  /* 0x0000004ae7447221 */ /* 0x002fe60000010000 */
[----:B------:R-:W1:Y:S01]  /*e360*/  MUFU.EX2 R86, R120 ;  /* 0x0000007800567308 */ /* 0x000e620000000800 */
[C---:B------:R-:W-:Y:S04]  /*e370*/  HMMA.16816.F32.BF16 R24, R80.reuse, R92, R24 ;  /* 0x0000005c5018723c */ /* 0x040fe80000041818 */
[----:B----4-:R-:W-:Y:S01]  /*e380*/  F2FP.BF16.PACK_AB R151, R84, R85 ;  /* 0x000000555497723e */ /* 0x010fe200000010ff */
[----:B------:R-:W-:Y:S03]  /*e390*/  FADD.FTZ R68, R236, R68 ;  /* 0x00000044ec447221 */ /* 0x000fe60000010000 */
[-C--:B------:R-:W-:Y:S01]  /*e3a0*/  HMMA.16816.F32.BF16 R28, R80, R94.reuse, R28 ;  /* 0x0000005e501c723c */ /* 0x080fe2000004181c */
[----:B-----5:R-:W4:Y:S07]  /*e3b0*/  LDSM.16.MT88.4 R116, [R189+0x2000] ;  /* 0x00200000bd74783b */ /* 0x020f2e0000004200 */
[C---:B------:R-:W-:Y:S04]  /*e3c0*/  HMMA.16816.F32.BF16 R32, R76.reuse, R94, R32 ;  /* 0x0000005e4c20723c */ /* 0x040fe80000041820 */
[----:B-1----:R-:W-:Y:S04]  /*e3d0*/  F2FP.BF16.PACK_AB R149, R86, R87 ;  /* 0x000000575695723e */ /* 0x002fe800000010ff */
[-C--:B--2---:R-:W-:Y:S08]  /*e3e0*/  HMMA.16816.F32.BF16 R36, R76, R96.reuse, R36 ;  /* 0x000000604c24723c */ /* 0x084ff00000041824 */
        /* <DEDUP_REMOVED lines=11> */
[-C--:B------:R-:W-:Y:S04]  /*e4a0*/  HMMA.16816.F32.BF16 R96, R148, R102.reuse, R12 ;  /* 0x000000669460723c */ /* 0x080fe8000004180c */
[----:B------:R-:W-:Y:S02]  /*e4b0*/  FADD.FTZ R8, R128, R0 ;  /* 0x0000000080087221 */ /* 0x000fe40000010000 */
[----:B------:R-:W-:Y:S02]  /*e4c0*/  FADD.FTZ R0, R139, R9 ;  /* 0x000000098b007221 */ /* 0x000fe40000010000 */
[C---:B------:R-:W-:Y:S04]  /*e4d0*/  HMMA.16816.F32.BF16 R100, R144.reuse, R102, R16 ;  /* 0x000000669064723c */ /* 0x040fe80000041810 */
[----:B------:R-:W-:Y:S02]  /*e4e0*/  FADD.FTZ R11, R241, R68 ;  /* 0x00000044f10b7221 */ /* 0x000fe40000010000 */
[----:B------:R-:W-:Y:S02]  /*e4f0*/  FADD.FTZ R10, R240, R3 ;  /* 0x00000003f00a7221 */ /* 0x000fe40000010000 */
[-C--:B----4-:R-:W-:Y:S04]  /*e500*/  HMMA.16816.F32.BF16 R104, R144, R116.reuse, R20 ;  /* 0x000000749068723c */ /* 0x090fe80000041814 */
        /* <DEDUP_REMOVED lines=50> */
[----:B------:R-:W-:Y:S01]  /*e830*/  FADD.FTZ R2, R153, R2 ;  /* 0x0000000299027221 */ /* 0x000fe20000010000 */
[----:B------:R1:W-:Y:S01]  /*e840*/  STL [R1+0x4], R4 ;  /* 0x0000040401007387 */ /* 0x0003e20000100800 */
[----:B------:R-:W-:Y:S02]  /*e850*/  FADD.FTZ R3, R158, R3 ;  /* 0x000000039e037221 */ /* 0x000fe40000010000 */
[----:B------:R-:W-:Y:S01]  /*e860*/  FADD.FTZ R0, R86, R5 ;  /* 0x0000000556007221 */ /* 0x000fe20000010000 */
[----:B------:R-:W-:Y:S01]  /*e870*/  MOV R86, R70 ;  /* 0x0000004600567202 */ /* 0x000fe20000000f00 */
[----:B------:R-:W-:Y:S01]  /*e880*/  FADD.FTZ R2, R152, R2 ;  /* 0x0000000298027221 */ /* 0x000fe20000010000 */
[----:B------:R1:W-:Y:S01]  /*e890*/  STL [R1+0x8], R3 ;  /* 0x0000080301007387 */ /* 0x0003e20000100800 */
[----:B------:R-:W-:Y:S01]  /*e8a0*/  FADD.FTZ R0, R85, R0 ;  /* 0x0000000055007221 */ /* 0x000fe20000010000 */
[----:B------:R-:W-:Y:S02]  /*e8b0*/  MOV R85, R71 ;  /* 0x0000004700557202 */ /* 0x000fe40000000f00 */
[----:B------:R1:W-:Y:S01]  /*e8c0*/  STL [R1+0xc], R2 ;  /* 0x00000c0201007387 */ /* 0x0003e20000100800 */
[----:B------:R-:W-:Y:S01]  /*e8d0*/  FADD.FTZ R0, R84, R0 ;  /* 0x0000000054007221 */ /* 0x000fe20000010000 */
[----:B------:R-:W-:Y:S04]  /*e8e0*/  MOV R84, R72 ;  /* 0x0000004800547202 */ /* 0x000fe80000000f00 */
[----:B------:R1:W-:Y:S02]  /*e8f0*/  STL [R1+0x10], R0 ;  /* 0x0000100001007387 */ /* 0x0003e40000100800 */
[----:B-1----:R-:W-:-:S05]  /*e900*/  @P0 BRA `(.L_x_689) ;  /* 0xffffa52000000947 */ /* 0x002fca000383ffff */
.L_x_658:
[----:B------:R-:W2:Y:S01]  /*e910*/  LDL R0, [R1+0x48] ;  /* 0x0000480001007983 */ /* 0x000ea20000100800 */
[----:B-1----:R-:W-:-:S05]  /*e920*/  IMAD.MOV.U32 R2, RZ, RZ, c[0x0][0x2c4] ;  /* 0x0000b100ff027624 */ /* 0x002fca00078e00ff */
[----:B------:R-:W-:Y:S01]  /*e930*/  ISETP.NE.AND P1, PT, R2, 0x1, PT ;  /* 0x000000010200780c */ /* 0x000fe20003f25270 */
[----:B------:R-:W-:-:S05]  /*e940*/  IMAD.MOV.U32 R4, RZ, RZ, c[0x0][0x32c] ;  /* 0x0000cb00ff047624 */ /* 0x000fca00078e00ff */
[----:B------:R-:W-:Y:S02]  /*e950*/  ISETP.GE.AND P0, PT, R4, 0x1, PT ;  /* 0x000000010400780c */ /* 0x000fe40003f06270 */
[----:B------:R-:W-:Y:S02]  /*e960*/  IADD3 R2, R248, 0x1, -R246 ;  /* 0x00000001f8027810 */ /* 0x000fe40007ffe8f6 */
[----:B--2---:R-:W-:-:S05]  /*e970*/  IADD3 R0, R0, 0x7f, RZ ;  /* 0x0000007f00007810 */ /* 0x004fca0007ffe0ff */
[----:B------:R-:W-:-:S05]  /*e980*/  @P1 IMAD.HI.U32 R3, R0, c[0x0][0x2c8], RZ ;  /* 0x0000b20000031a27 */ /* 0x000fca00078e00ff */
[----:B------:R-:W-:-:S05]  /*e990*/  @P1 SHF.R.U32.HI R0, RZ, c[0x0][0x2cc], R3 ;  /* 0x0000b300ff001a19 */ /* 0x000fca0000011603 */
[----:B------:R-:W-:-:S05]  /*e9a0*/  IMAD.IADD R0, R2, 0x1, R0 ;  /* 0x0000000102007824 */ /* 0x000fca00078e0200 */
[----:B------:R-:W-:Y:S01]  /*e9b0*/  IADD3 R2, R0, -c[0x0][0x324], RZ ;  /* 0x8000c90000027a10 */ /* 0x000fe20007ffe0ff */
[----:B------:R-:W-:Y:S05]  /*e9c0*/  @!P0 BRA `(.L_x_690) ;  /* 0x0000011000008947 */ /* 0x000fea0003800000 */
[----:B------:R-:W-:Y:S01]  /*e9d0*/  ISETP.GT.AND P0, PT, R0, -0x1, PT ;  /* 0xffffffff0000780c */ /* 0x000fe20003f04270 */
[----:B------:R-:W-:-:S12]  /*e9e0*/  BSSY B0, `(.L_x_691) ;  /* 0x000000d000007945 */ /* 0x000fd80003800000 */
[----:B------:R-:W-:Y:S05]  /*e9f0*/  @P0 BRA `(.L_x_692) ;  /* 0x0000007000000947 */ /* 0x000fea0003800000 */
[----:B------:R-:W-:Y:S01]  /*ea00*/  IMAD.MOV.U32 R3, RZ, RZ, 0x1 ;  /* 0x00000001ff037424 */ /* 0x000fe200078e00ff */
[----:B------:R-:W-:-:S04]  /*ea10*/  LOP3.LUT R0, RZ, R0, RZ, 0x33, !PT ;  /* 0x00000000ff007212 */ /* 0x000fc800078e33ff */
[----:B------:R-:W-:-:S13]  /*ea20*/  ISETP.NE.AND P0, PT, R3, c[0x0][0x32c], PT ;  /* 0x0000cb0003007a0c */ /* 0x000fda0003f05270 */
[----:B------:R-:W-:-:S05]  /*ea30*/  @P0 IMAD.HI.U32 R3, R0, c[0x0][0x330], RZ ;  /* 0x0000cc0000030a27 */ /* 0x000fca00078e00ff */
[----:B------:R-:W-:-:S04]  /*ea40*/  @P0 SHF.R.U32.HI R0, RZ, c[0x0][0x334], R3 ;  /* 0x0000cd00ff000a19 */ /* 0x000fc80000011603 */
[----:B------:R-:W-:Y:S01]  /*ea50*/  LOP3.LUT R0, RZ, R0, RZ, 0x33, !PT ;  /* 0x00000000ff007212 */ /* 0x000fe200078e33ff */
[----:B------:R-:W-:Y:S05]  /*ea60*/  BRA `(.L_x_693) ;  /* 0x0000004000007947 */ /* 0x000fea0003800000 */
.L_x_692:
[----:B------:R-:W-:-:S04]  /*ea70*/  MOV R3, 0x1 ;  /* 0x0000000100037802 */ /* 0x000fc80000000f00 */
[----:B------:R-:W-:-:S13]  /*ea80*/  ISETP.NE.AND P0, PT, R3, c[0x0][0x32c], PT ;  /* 0x0000cb0003007a0c */ /* 0x000fda0003f05270 */
[----:B------:R-:W-:-:S05]  /*ea90*/  @P0 IMAD.HI.U32 R3, R0, c[0x0][0x330], RZ ;  /* 0x0000cc0000030a27 */ /* 0x000fca00078e00ff */
[----:B------:R-:W-:Y:S02]  /*eaa0*/  @P0 SHF.R.U32.HI R0, RZ, c[0x0][0x334], R3 ;  /* 0x0000cd00ff000a19 */ /* 0x000fe40000011603 */
.L_x_693:
[----:B------:R-:W-:Y:S05]  /*eab0*/  BSYNC B0 ;  /* 0x0000000000007941 */ /* 0x000fea0003800000 */
.L_x_691:
[----:B------:R-:W-:-:S05]  /*eac0*/  IMAD R0, R0, c[0x0][0x32c], RZ ;  /* 0x0000cb0000007a24 */ /* 0x000fca00078e02ff */
[----:B------:R-:W-:-:S03]  /*ead0*/  IMNMX R2, R2, R0, !PT ;  /* 0x0000000002027217 */ /* 0x000fc60007800200 */
.L_x_690:
[----:B------:R-:W2:Y:S01]  /*eae0*/  LDL R3, [R1+0x14] ;  /* 0x0000140001037983 */ /* 0x000ea20000100800 */
[----:B------:R-:W-:-:S05]  /*eaf0*/  IADD3 R2, R2, 0x4f, RZ ;  /* 0x0000004f02027810 */ /* 0x000fca0007ffe0ff */
[----:B------:R-:W-:-:S05]  /*eb00*/  IMAD.HI R2, R2, 0x66666667, RZ ;  /* 0x6666666702027827 */ /* 0x000fca00078e02ff */
[----:B------:R-:W-:-:S04]  /*eb10*/  SHF.R.U32.HI R0, RZ, 0x1f, R2 ;  /* 0x0000001fff007819 */ /* 0x000fc80000011602 */
[----:B------:R-:W-:-:S04]  /*eb20*/  LEA.HI.SX32 R0, R2, R0, 0x1b ;  /* 0x0000000002007211 */ /* 0x000fc800078fdaff */
[----:B--2---:R-:W-:-:S04]  /*eb30*/  IMNMX R247, R3, R0, !PT ;  /* 0x0000000003f77217 */ /* 0x004fc80007800200 */
[----:B------:R-:W-:-:S13]  /*eb40*/  ISETP.GE.AND P0, PT, R202, R247, PT ;  /* 0x000000f7ca00720c */ /* 0x000fda0003f06270 */
[----:B------:R-:W-:Y:S05]  /*eb50*/  @!P0 BRA `(.L_x_694) ;  /* 0x00003d5000008947 */ /* 0x000fea0003800000 */
[----:B------:R-:W-:Y:S01]  /*eb60*/  IMAD.MOV.U32 R84, RZ, RZ, R71 ;  /* 0x000000ffff547224 */ /* 0x000fe200078e0047 */
[----:B------:R-:W-:Y:S01]  /*eb70*/  MOV R86, R69 ;  /* 0x0000004500567202 */ /* 0x000fe20000000f00 */
[----:B------:R-:W-:Y:S01]  /*eb80*/  IMAD.MOV.U32 R0, RZ, RZ, R72 ;  /* 0x000000ffff007224 */ /* 0x000fe200078e0048 */
[----:B------:R-:W-:Y:S02]  /*eb90*/  MOV R85, R70 ;  /* 0x0000004600557202 */ /* 0x000fe40000000f00 */
.L_x_705:
[----:B------:R-:W2:Y:S01]  /*eba0*/  LDL R2, [R1+0x14] ;  /* 0x0000140001027983 */ /* 0x000ea20000100800 */
[----:B------:R-:W-:Y:S04]  /*ebb0*/  DEPBAR.LE SB0, 0x0 ;  /* 0x000080000000791a */ /* 0x000fe80000000000 */
[----:B------:R-:W-:Y:S01]  /*ebc0*/  WARPSYNC 0xffffffff ;  /* 0xffffffff00007948 */ /* 0x000fe20003800000 */
[----:B------:R-:W-:Y:S06]  /*ebd0*/  BAR.SYNC.DEFER_BLOCKING 0x0 ;  /* 0x0000000000007b1d */ /* 0x000fec0000010000 */
[----:B------:R1:W3:Y:S01]  /*ebe0*/  LDSM.16.M88.4 R80, [R191] ;  /* 0x00000000bf50783b */ /* 0x0002e20000000200 */
[----:B------:R-:W-:Y:S03]  /*ebf0*/  BSSY B0, `(.L_x_695) ;  /* 0x0000040000007945 */ /* 0x000fe60003800000 */
[----:B------:R1:W4:Y:S04]  /*ec00*/  LDSM.16.M88.4 R76, [R191+0x2000] ;  /* 0x00200000bf4c783b */ /* 0x0003280000000200 */
        /* <DEDUP_REMOVED lines=14> */
[C---:B-1-34-:R-:W-:Y:S01]  /*ecf0*/  IMAD.SHL.U32 R20, R201.reuse, 0x2, RZ ;  /* 0x00000002c9147824 */ /* 0x05afe200078e00ff */
[----:B------:R-:W2:Y:S01]  /*ed00*/  LDL.64 R8, [R1+0x38] ;  /* 0x0000380001087983 */ /* 0x000ea20000100a00 */
[----:B------:R-:W-:Y:S02]  /*ed10*/  SHF.R.S32.HI R2, RZ, 0x1f, R214 ;  /* 0x0000001fff027819 */ /* 0x000fe400000114d6 */
[----:B------:R-:W-:Y:S03]  /*ed20*/  SHF.R.S32.HI R6, RZ, 0x1f, R201 ;  /* 0x0000001fff067819 */ /* 0x000fe600000114c9 */
[----:B------:R-:W-:Y:S01]  /*ed30*/  IMAD R4, R2, c[0x0][0x208], RZ ;  /* 0x0000820002047a24 */ /* 0x000fe200078e02ff */
[----:B------:R-:W3:Y:S01]  /*ed40*/  LDL R7, [R1+0x44] ;  /* 0x0000440001077983 */ /* 0x000ee20000100800 */
[C---:B------:R-:W-:Y:S01]  /*ed50*/  IMAD.WIDE.U32 R2, R214.reuse, c[0x0][0x208], RZ ;  /* 0x00008200d6027a25 */ /* 0x040fe200078e00ff */
[----:B------:R-:W-:Y:S03]  /*ed60*/  SHF.L.U64.HI R6, R201, 0x1, R6 ;  /* 0x00000001c9067819 */ /* 0x000fe60000010206 */
[----:B------:R-:W-:Y:S04]  /*ed70*/  IMAD R4, R214, c[0x0][0x20c], R4 ;  /* 0x00008300d6047a24 */ /* 0x000fe800078e0204 */
[----:B------:R-:W-:Y:S01]  /*ed80*/  IMAD.IADD R3, R3, 0x1, R4 ;  /* 0x0000000103037824 */ /* 0x000fe200078e0204 */
[----:B------:R-:W-:Y:S03]  /*ed90*/  SHF.R.S32.HI R4, RZ, 0x1f, R212 ;  /* 0x0000001fff047819 */ /* 0x000fe600000114d4 */
[----:B------:R-:W-:Y:S04]  /*eda0*/  IMAD.WIDE.U32 R2, R212, c[0x0][0x218], R2 ;  /* 0x00008600d4027a25 */ /* 0x000fe800078e0002 */
[----:B------:R-:W-:Y:S04]  /*edb0*/  IMAD R4, R4, c[0x0][0x218], RZ ;  /* 0x0000860004047a24 */ /* 0x000fe800078e02ff */
[----:B------:R-:W-:Y:S01]  /*edc0*/  IMAD R5, R212, c[0x0][0x21c], R4 ;  /* 0x00008700d4057a24 */ /* 0x000fe200078e0204 */
[----:B--2---:R-:W-:Y:S04]  /*edd0*/  IADD3 R2, P1, R8, R2, RZ ;  /* 0x0000000208027210 */ /* 0x004fe80007f3e0ff */
[C---:B------:R-:W-:Y:S02]  /*ede0*/  LEA R4, P0, R2.reuse, c[0x0][0x1f8], 0x1 ;  /* 0x00007e0002047a11 */ /* 0x040fe400078008ff */
[----:B---3--:R-:W-:Y:S04]  /*edf0*/  IADD3.X R3, R7, R3, R5, P1, !PT ;  /* 0x0000000307037210 */ /* 0x008fe80000ffe405 */
[----:B------:R-:W-:Y:S01]  /*ee00*/  LEA.HI.X R5, R2, c[0x0][0x1fc], R3, 0x1, P0 ;  /* 0x00007f0002057a11 */ /* 0x000fe200000f0c03 */
[----:B------:R-:W-:-:S05]  /*ee10*/  BRA.DIV ~URZ, `(.L_x_697) ;  /* 0x000101927f007947 */ /* 0x000fca000b800000 */
[----:B------:R1:W2:Y:S02]  /*ee20*/  SHFL.IDX PT, R8, R5, RZ, 0x181f ;  /* 0x00181fff05087589 */ /* 0x0002a400000e0000 */
.L_x_839:
        /* <DEDUP_REMOVED lines=11> */
[-C--:B----4-:R-:W-:Y:S03]  /*eee0*/  IADD3 R10, P2, R3, R20.reuse, RZ ;  /* 0x00000014030a7210 */ /* 0x090fe60007f5e0ff */
[--C-:B--2---:R-:W-:Y:S01]  /*eef0*/  IMAD.X R13, R8, 0x1, R6.reuse, P0 ;  /* 0x00000001080d7824 */ /* 0x104fe200000e0606 */
[-C--:B-----5:R-:W-:Y:S01]  /*ef00*/  IADD3 R8, P1, R7, R20.reuse, RZ ;  /* 0x0000001407087210 */ /* 0x0a0fe20007f3e0ff */
        /* <DEDUP_REMOVED lines=8> */
.L_x_840:
[----:B--2---:R-:W-:Y:S04]  /*ef90*/  IADD3 R2, P0, R4, R20, RZ ;  /* 0x0000001404027210 */ /* 0x004fe80007f1e0ff */
[----:B-1----:R-:W-:Y:S05]  /*efa0*/  IADD3.X R3, R5, R6, RZ, P0, !PT ;  /* 0x0000000605037210 */ /* 0x002fea00007fe4ff */
[----:B------:R-:W-:Y:S01]  /*efb0*/  @!PT LDS RZ, [RZ] ;  /* 0x00000000fffff984 */ /* 0x000fe20000000800 */
[----:B------:R-:W-:Y:S01]  /*efc0*/  @!PT LDS RZ, [RZ] ;  /* 0x00000000fffff984 */ /* 0x000fe20000000800 */
[----:B------:R-:W-:Y:S01]  /*efd0*/  @!PT LDS RZ, [RZ] ;  /* 0x00000000fffff984 */ /* 0x000fe20000000800 */
[----:B------:R1:W-:Y:S04]  /*efe0*/  LDGSTS.E.BYPASS.LTC128B.128 [R203+0x2100], [R2.64], !P3 ;  /* 0x0210000002cb7fae */ /* 0x0003e8000d901d46 */
.L_x_696:
[----:B-1-34-:R-:W-:Y:S05]  /*eff0*/  BSYNC B0 ;  /* 0x0000000000007941 */ /* 0x01afea0003800000 */
.L_x_695:
        /* <DEDUP_REMOVED lines=277> */
[--C-:B-1----:R-:W-:Y:S01]  /*10150*/  IMAD.MOV.U32 R2, RZ, RZ, R3.reuse ;  /* 0x000000ffff027224 */ /* 0x102fe200078e0003 */
[----:B------:R-:W-:Y:S05]  /*10160*/  @P2 SHF.R.U32.HI R2, RZ, c[0x0][0x2c0], R4 ;  /* 0x0000b000ff022a19 */ /* 0x000fea0000011604 */
[C---:B----4-:R-:W-:Y:S04]  /*10170*/  @!P1 IADD3 R5, P0, R2.reuse, R238, RZ ;  /* 0x000000ee02059210 */ /* 0x050fe80007f1e0ff */
[----:B-----5:R-:W-:Y:S01]  /*10180*/  @!P1 LEA.HI.X.SX32 R6, R2, R236, 0x1, P0 ;  /* 0x000000ec02069211 */ /* 0x020fe200000f0eff */
        /* <DEDUP_REMOVED lines=12> */
[----:B------:R-:W-:Y:S04]  /*10250*/  IMAD.WIDE.U32 R2, R212, c[0x0][0x1f0], R2 ;  /* 0x00007c00d4027a25 */ /* 0x000fe800078e0002 */
[----:B------:R-:W-:Y:S01]  /*10260*/  IMAD R4, R4, c[0x0][0x1f0], RZ ;  /* 0x00007c0004047a24 */ /* 0x000fe200078e02ff */
[----:B------:R-:W-:Y:S03]  /*10270*/  IADD3 R2, P1, R234, R2, RZ ;  /* 0x00000002ea027210 */ /* 0x000fe60007f3e0ff */
[----:B------:R-:W-:Y:S01]  /*10280*/  IMAD R5, R212, c[0x0][0x1f4], R4 ;  /* 0x00007d00d4057a24 */ /* 0x000fe200078e0204 */
[----:B------:R-:W-:Y:S04]  /*10290*/  LEA R4, P0, R2, c[0x0][0x1c8], 0x1 ;  /* 0x0000720002047a11 */ /* 0x000fe800078008ff */
[----:B------:R-:W-:Y:S04]  /*102a0*/  IADD3.X R3, R8, R3, R5, P1, !PT ;  /* 0x0000000308037210 */ /* 0x000fe80000ffe405 */
[----:B------:R-:W-:Y:S01]  /*102b0*/  LEA.HI.X R5, R2, c[0x0][0x1cc], R3, 0x1, P0 ;  /* 0x0000730002057a11 */ /* 0x000fe200000f0c03 */
[----:B------:R-:W-:-:S05]  /*102c0*/  BRA.DIV ~URZ, `(.L_x_701) ;  /* 0x0000f2027f007947 */ /* 0x000fca000b800000 */
[----:B------:R1:W2:Y:S02]  /*102d0*/  SHFL.IDX PT, R8, R5, RZ, 0x181f ;  /* 0x00181fff05087589 */ /* 0x0002a400000e0000 */
.L_x_841:
        /* <DEDUP_REMOVED lines=22> */
.L_x_842:
[----:B--2---:R-:W-:Y:S04]  /*10440*/  IADD3 R2, P0, R4, R18, RZ ;  /* 0x0000001204027210 */ /* 0x004fe80007f1e0ff */
[----:B-1----:R-:W-:Y:S05]  /*10450*/  IADD3.X R3, R5, R6, RZ, P0, !PT ;  /* 0x0000000605037210 */ /* 0x002fea00007fe4ff */
[----:B------:R-:W-:Y:S01]  /*10460*/  @!PT LDS RZ, [RZ] ;  /* 0x00000000fffff984 */ /* 0x000fe20000000800 */
[----:B------:R-:W-:Y:S01]  /*10470*/  @!PT LDS RZ, [RZ] ;  /* 0x00000000fffff984 */ /* 0x000fe20000000800 */
[----:B------:R-:W-:Y:S01]  /*10480*/  @!PT LDS RZ, [RZ] ;  /* 0x00000000fffff984 */ /* 0x000fe20000000800 */
[----:B------:R1:W-:Y:S04]  /*10490*/  LDGSTS.E.BYPASS.LTC128B.128 [R203+0x4900], [R2.64], !P3 ;  /* 0x0490000002cb7fae */ /* 0x0003e8000d901d46 */
.L_x_700:
[----:B--234-:R-:W-:Y:S05]  /*104a0*/  BSYNC B0 ;  /* 0x0000000000007941 */ /* 0x01cfea0003800000 */
.L_x_699:
        /* <DEDUP_REMOVED lines=83> */
.L_x_843:
        /* <DEDUP_REMOVED lines=15> */
.L_x_844:
[----:B------:R-:W-:Y:S01]  /*10ad0*/  FADD.FTZ R0, -R72, R0 ;  /* 0x0000000048007221 */ /* 0x000fe20000010100 */
[----:B------:R-:W2:Y:S01]  /*10ae0*/  LDL.LU R249, [R1+0x4] ;  /* 0x0000040001f97983 */ /* 0x000ea20000300800 */
[----:B------:R-:W-:Y:S01]  /*10af0*/  FMUL.FTZ R40, R71, c[0x0][0x2d0] ;  /* 0x0000b40047287a20 */ /* 0x000fe20000410000 */
[----:B----4-:R-:W-:Y:S01]  /*10b00*/  FMNMX.FTZ R2, R2, R4, !PT ;  /* 0x0000000402027209 */ /* 0x010fe20007810000 */
[----:B------:R-:W-:Y:S01]  /*10b10*/  FMUL.FTZ R0, R0, c[0x0][0x2d0] ;  /* 0x0000b40000007a20 */ /* 0x000fe20000410000 */
[----:B------:R-:W-:Y:S01]  /*10b20*/  WARPSYNC 0xffffffff ;  /* 0xffffffff00007948 */ /* 0x000fe20003800000 */
[----:B------:R-:W1:Y:S01]  /*10b30*/  LDSM.16.MT88.4 R20, [R185] ;  /* 0x00000000b914783b */ /* 0x000e620000004200 */
[----:B------:R-:W-:Y:S01]  /*10b40*/  FMUL.FTZ R56, R70, c[0x0][0x2d0] ;  /* 0x0000b40046387a20 */ /* 0x000fe20000410000 */
[----:B------:R3:W4:Y:S01]  /*10b50*/  MUFU.EX2 R3, R0 ;  /* 0x0000000000037308 */ /* 0x0007220000000800 */
[----:B------:R-:W-:Y:S01]  /*10b60*/  FMUL.FTZ R5, R72, c[0x0][0x2d0] ;  /* 0x0000b40048057a20 */ /* 0x000fe20000410000 */
[----:B------:R-:W-:Y:S01]  /*10b70*/  ISETP.GT.AND P0, PT, R202, R247, PT ;  /* 0x000000f7ca00720c */ /* 0x000fe20003f04270 */
[----:B------:R-:W-:Y:S01]  /*10b80*/  FMUL.FTZ R73, R2, c[0x0][0x2d0] ;  /* 0x0000b40002497a20 */ /* 0x000fe20000410000 */
[----:B------:R-:W-:Y:S01]  /*10b90*/  IADD3 R202, R202, -0x1, RZ ;  /* 0xffffffffcaca7810 */ /* 0x000fe20007ffe0ff */
[----:B------:R-:W-:Y:S01]  /*10ba0*/  FFMA.FTZ R8, R204, c[0x0][0x2d0], -R5 ;  /* 0x0000b400cc087a23 */ /* 0x000fe20000010805 */
[----:B------:R-:W5:Y:S01]  /*10bb0*/  LDSM.16.MT88.4 R36, [R189] ;  /* 0x00000000bd24783b */ /* 0x000f620000004200 */
[----:B------:R-:W-:Y:S02]  /*10bc0*/  FFMA.FTZ R4, R181, c[0x0][0x2d0], -R73 ;  /* 0x0000b400b5047a23 */ /* 0x000fe40000010849 */
[--C-:B------:R-:W-:Y:S01]  /*10bd0*/  FFMA.FTZ R7, R159, c[0x0][0x2d0], -R5.reuse ;  /* 0x0000b4009f077a23 */ /* 0x100fe20000010805 */
[----:B------:R-:W-:Y:S01]  /*10be0*/  MUFU.EX2 R235, R8 ;  /* 0x0000000800eb7308 */ /* 0x000fe20000000800 */
[--C-:B------:R-:W-:Y:S02]  /*10bf0*/  FFMA.FTZ R6, R158, c[0x0][0x2d0], -R5.reuse ;  /* 0x0000b4009e067a23 */ /* 0x100fe40000010805 */
[--C-:B------:R-:W-:Y:S01]  /*10c00*/  FFMA.FTZ R9, R171, c[0x0][0x2d0], -R5.reuse ;  /* 0x0000b400ab097a23 */ /* 0x100fe20000010805 */
[----:B------:R-:W1:Y:S01]  /*10c10*/  LDSM.16.MT88.4 R52, [R186] ;  /* 0x00000000ba34783b */ /* 0x000e620000004200 */
[--C-:B------:R-:W-:Y:S02]  /*10c20*/  FFMA.FTZ R65, R161, c[0x0][0x2d0], -R5.reuse ;  /* 0x0000b400a1417a23 */ /* 0x100fe40000010805 */
[--C-:B------:R-:W-:Y:S02]  /*10c30*/  FFMA.FTZ R152, R152, c[0x0][0x2d0], -R5.reuse ;  /* 0x0000b40098987a23 */ /* 0x100fe40000010805 */
[--C-:B------:R-:W-:Y:S01]  /*10c40*/  FFMA.FTZ R75, R33, c[0x0][0x2d0], -R5.reuse ;  /* 0x0000b400214b7a23 */ /* 0x100fe20000010805 */
[----:B------:R4:W-:Y:S01]  /*10c50*/  MUFU.EX2 R234, R7 ;  /* 0x0000000700ea7308 */ /* 0x0009e20000000800 */
[--C-:B------:R-:W-:Y:S02]  /*10c60*/  FFMA.FTZ R74, R32, c[0x0][0x2d0], -R5.reuse ;  /* 0x0000b400204a7a23 */ /* 0x100fe40000010805 */
[--C-:B------:R-:W-:Y:S02]  /*10c70*/  FFMA.FTZ R67, R31, c[0x0][0x2d0], -R5.reuse ;  /* 0x0000b4001f437a23 */ /* 0x100fe40000010805 */
[----:B---3--:R-:W-:Y:S02]  /*10c80*/  FADD.FTZ R0, -R71, R84 ;  /* 0x0000005447007221 */ /* 0x008fe40000010100 */
[--C-:B------:R-:W-:Y:S02]  /*10c90*/  FFMA.FTZ R66, R30, c[0x0][0x2d0], -R5.reuse ;  /* 0x0000b4001e427a23 */ /* 0x100fe40000010805 */
[----:B------:R-:W-:Y:S01]  /*10ca0*/  FMUL.FTZ R0, R0, c[0x0][0x2d0] ;  /* 0x0000b40000007a20 */ /* 0x000fe20000410000 */
        /* <DEDUP_REMOVED lines=9> */
[----:B----4-:R-:W-:Y:S02]  /*10d40*/  FFMA.FTZ R7, R180, c[0x0][0x2d0], -R56 ;  /* 0x0000b400b4077a23 */ /* 0x010fe40000010838 */
[--C-:B------:R-:W-:Y:S02]  /*10d50*/  FFMA.FTZ R64, R219, c[0x0][0x2d0], -R40.reuse ;  /* 0x0000b400db407a23 */ /* 0x100fe40000010828 */
[--C-:B------:R-:W-:Y:S01]  /*10d60*/  FFMA.FTZ R63, R217, c[0x0][0x2d0], -R40.reuse ;  /* 0x0000b400d93f7a23 */ /* 0x100fe20000010828 */
[----:B------:R-:W4:Y:S01]  /*10d70*/  MUFU.EX2 R173, R9 ;  /* 0x0000000900ad7308 */ /* 0x000f220000000800 */
[--C-:B------:R-:W-:Y:S02]  /*10d80*/  FFMA.FTZ R62, R209, c[0x0][0x2d0], -R40.reuse ;  /* 0x0000b400d13e7a23 */ /* 0x100fe40000010828 */
[----:B------:R-:W-:Y:S02]  /*10d90*/  FFMA.FTZ R61, R208, c[0x0][0x2d0], -R40 ;  /* 0x0000b400d03d7a23 */ /* 0x000fe40000010828 */
[----:B---3--:R-:W-:Y:S02]  /*10da0*/  FFMA.FTZ R6, R205, c[0x0][0x2d0], -R56 ;  /* 0x0000b400cd067a23 */ /* 0x008fe40000010838 */
[--C-:B------:R-:W-:Y:S02]  /*10db0*/  FFMA.FTZ R60, R179, c[0x0][0x2d0], -R40.reuse ;  /* 0x0000b400b33c7a23 */ /* 0x100fe40000010828 */
[----:B------:R-:W-:Y:S01]  /*10dc0*/  FFMA.FTZ R59, R178, c[0x0][0x2d0], -R40 ;  /* 0x0000b400b23b7a23 */ /* 0x000fe20000010828 */
[----:B------:R-:W-:Y:S01]  /*10dd0*/  MUFU.EX2 R174, R7 ;  /* 0x0000000700ae7308 */ /* 0x000fe20000000800 */
[--C-:B------:R-:W-:Y:S02]  /*10de0*/  FFMA.FTZ R58, R226, c[0x0][0x2d0], -R56.reuse ;  /* 0x0000b400e23a7a23 */ /* 0x100fe40000010838 */
[----:B------:R-:W-:Y:S02]  /*10df0*/  FFMA.FTZ R57, R224, c[0x0][0x2d0], -R56 ;  /* 0x0000b400e0397a23 */ /* 0x000fe40000010838 */
[--C-:B-1----:R-:W-:Y:S02]  /*10e00*/  FFMA.FTZ R0, R170, c[0x0][0x2d0], -R40.reuse ;  /* 0x0000b400aa007a23 */ /* 0x102fe40000010828 */
[--C-:B------:R-:W-:Y:S03]  /*10e10*/  FFMA.FTZ R170, R41, c[0x0][0x2d0], -R40.reuse ;  /* 0x0000b40029aa7a23 */ /* 0x100fe60000010828 */
[----:B------:R1:W-:Y:S10]  /*10e20*/  MUFU.EX2 R175, R0 ;  /* 0x0000000000af7308 */ /* 0x0003f40000000800 */
[----:B------:R-:W-:Y:S10]  /*10e30*/  MUFU.EX2 R180, R6 ;  /* 0x0000000600b47308 */ /* 0x000ff40000000800 */
[----:B------:R-:W-:Y:S01]  /*10e40*/  MUFU.EX2 R240, R59 ;  /* 0x0000003b00f07308 */ /* 0x000fe20000000800 */
[--C-:B-1----:R-:W-:Y:S09]  /*10e50*/  FFMA.FTZ R0, R183, c[0x0][0x2d0], -R40.reuse ;  /* 0x0000b400b7007a23 */ /* 0x102ff20000010828 */
[----:B------:R1:W3:Y:S10]  /*10e60*/  MUFU.EX2 R183, R0 ;  /* 0x0000000000b77308 */ /* 0x0002f40000000800 */
[----:B------:R-:W-:Y:S10]  /*10e70*/  MUFU.EX2 R208, R63 ;  /* 0x0000003f00d07308 */ /* 0x000ff40000000800 */
[----:B------:R-:W-:Y:S01]  /*10e80*/  MUFU.EX2 R239, R61 ;  /* 0x0000003d00ef7308 */ /* 0x000fe20000000800 */
[--C-:B-1----:R-:W-:Y:S02]  /*10e90*/  FFMA.FTZ R0, R155, c[0x0][0x2d0], -R40.reuse ;  /* 0x0000b4009b007a23 */ /* 0x102fe40000010828 */
[--C-:B------:R-:W-:Y:S07]  /*10ea0*/  FFMA.FTZ R155, R29, c[0x0][0x2d0], -R5.reuse ;  /* 0x0000b4001d9b7a23 */ /* 0x100fee0000010805 */
[----:B------:R1:W-:Y:S10]  /*10eb0*/  MUFU.EX2 R236, R0 ;  /* 0x0000000000ec7308 */ /* 0x0003f40000000800 */
[----:B------:R-:W-:Y:S10]  /*10ec0*/  MUFU.EX2 R241, R67 ;  /* 0x0000004300f17308 */ /* 0x000ff40000000800 */
[----:B------:R-:W-:Y:S01]  /*10ed0*/  MUFU.EX2 R243, R66 ;  /* 0x0000004200f37308 */ /* 0x000fe20000000800 */
[----:B-1----:R-:W-:Y:S02]  /*10ee0*/  FFMA.FTZ R0, R153, c[0x0][0x2d0], -R40 ;  /* 0x0000b40099007a23 */ /* 0x002fe40000010828 */
[--C-:B------:R-:W-:Y:S02]  /*10ef0*/  FFMA.FTZ R153, R160, c[0x0][0x2d0], -R5.reuse ;  /* 0x0000b400a0997a23 */ /* 0x100fe40000010805 */
[----:B------:R-:W-:Y:S05]  /*10f00*/  FFMA.FTZ R160, R25, c[0x0][0x2d0], -R5 ;  /* 0x0000b40019a07a23 */ /* 0x000fea0000010805 */
[----:B------:R1:W-:Y:S10]  /*10f10*/  MUFU.EX2 R244, R0 ;  /* 0x0000000000f47308 */ /* 0x0003f40000000800 */
[----:B------:R-:W-:Y:S10]  /*10f20*/  MUFU.EX2 R209, R153 ;  /* 0x0000009900d17308 */ /* 0x000ff40000000800 */
[----:B------:R3:W-:Y:S01]  /*10f30*/  MUFU.EX2 R224, R75 ;  /* 0x0000004b00e07308 */ /* 0x0007e20000000800 */
[----:B-1----:R-:W-:Y:S04]  /*10f40*/  FADD.FTZ R0, -R70, R85 ;  /* 0x0000005546007221 */ /* 0x002fe80000010100 */
[----:B------:R-:W-:Y:S05]  /*10f50*/  FMUL.FTZ R0, R0, c[0x0][0x2d0] ;  /* 0x0000b40000007a20 */ /* 0x000fea0000410000 */
[----:B------:R1:W-:Y:S10]  /*10f60*/  MUFU.EX2 R226, R74 ;  /* 0x0000004a00e27308 */ /* 0x0003f40000000800 */
[----:B------:R4:W2:Y:S01]  /*10f70*/  MUFU.EX2 R68, R0 ;  /* 0x0000000000447308 */ /* 0x0008a20000000800 */
[--C-:B---3--:R-:W-:Y:S09]  /*10f80*/  FFMA.FTZ R75, R227, c[0x0][0x2d0], -R73.reuse ;  /* 0x0000b400e34b7a23 */ /* 0x108ff20000010849 */
[----:B------:R-:W-:Y:S01]  /*10f90*/  MUFU.EX2 R179, R160 ;  /* 0x000000a000b37308 */ /* 0x000fe20000000800 */
[--C-:B-1----:R-:W-:Y:S09]  /*10fa0*/  FFMA.FTZ R74, R228, c[0x0][0x2d0], -R73.reuse ;  /* 0x0000b400e44a7a23 */ /* 0x102ff20000010849 */
[----:B------:R-:W-:Y:S01]  /*10fb0*/  MUFU.EX2 R219, R155 ;  /* 0x0000009b00db7308 */ /* 0x000fe20000000800 */
[--C-:B----4-:R-:W-:Y:S09]  /*10fc0*/  FFMA.FTZ R0, R177, c[0x0][0x2d0], -R56.reuse ;  /* 0x0000b400b1007a23 */ /* 0x110ff20000010838 */
[----:B------:R1:W-:Y:S10]  /*10fd0*/  MUFU.EX2 R204, R0 ;  /* 0x0000000000cc7308 */ /* 0x0003f40000000800 */
[----:B------:R-:W-:Y:S10]  /*10fe0*/  MUFU.EX2 R167, R167 ;  /* 0x000000a700a77308 */ /* 0x000ff40000000800 */
[----:B------:R-:W-:Y:S01]  /*10ff0*/  MUFU.EX2 R166, R166 ;  /* 0x000000a600a67308 */ /* 0x000fe20000000800 */
[----:B-1----:R-:W-:Y:S09]  /*11000*/  FFMA.FTZ R0, R176, c[0x0][0x2d0], -R56 ;  /* 0x0000b400b0007a23 */ /* 0x002ff20000010838 */
[----:B------:R1:W-:Y:S10]  /*11010*/  MUFU.EX2 R176, R4 ;  /* 0x0000000400b07308 */ /* 0x0003f40000000800 */
[----:B------:R3:W-:Y:S10]  /*11020*/  MUFU.EX2 R242, R0 ;  /* 0x0000000000f27308 */ /* 0x0007f40000000800 */
[----:B------:R-:W-:Y:S01]  /*11030*/  MUFU.EX2 R181, R159 ;  /* 0x0000009f00b57308 */ /* 0x000fe20000000800 */
[--C-:B-1----:R-:W-:Y:S09]  /*11040*/  FFMA.FTZ R4, R207, c[0x0][0x2d0], -R73.reuse ;  /* 0x0000b400cf047a23 */ /* 0x102ff20000010849 */
[----:B------:R1:W-:Y:S01]  /*11050*/  MUFU.EX2 R177, R4 ;  /* 0x0000000400b17308 */ /* 0x0003e20000000800 */
[----:B---3--:R-:W-:Y:S04]  /*11060*/  FADD.FTZ R0, -R2, R86 ;  /* 0x0000005602007221 */ /* 0x008fe80000010100 */
[----:B------:R-:W-:Y:S05]  /*11070*/  FMUL.FTZ R0, R0, c[0x0][0x2d0] ;  /* 0x0000b40000007a20 */ /* 0x000fea0000410000 */
[----:B------:R-:W-:Y:S10]  /*11080*/  MUFU.EX2 R207, R57 ;  /* 0x0000003900cf7308 */ /* 0x000ff40000000800 */
[----:B------:R-:W3:Y:S01]  /*11090*/  MUFU.EX2 R0, R0 ;  /* 0x0000000000007308 */ /* 0x000ee20000000800 */
[--C-:B-1----:R-:W-:Y:S09]  /*110a0*/  FFMA.FTZ R4, R182, c[0x0][0x2d0], -R73.reuse ;  /* 0x0000b400b6047a23 */ /* 0x102ff20000010849 */
[----:B------:R1:W-:Y:S10]  /*110b0*/  MUFU.EX2 R238, R4 ;  /* 0x0000000400ee7308 */ /* 0x0003f40000000800 */
[----:B------:R-:W-:Y:S10]  /*110c0*/  MUFU.EX2 R182, R158 ;  /* 0x0000009e00b67308 */ /* 0x000ff40000000800 */
[----:B------:R-:W-:Y:S01]  /*110d0*/  MUFU.EX2 R158, R172 ;  /* 0x000000ac009e7308 */ /* 0x000fe20000000800 */
[--C-:B-1----:R-:W-:Y:S09]  /*110e0*/  FFMA.FTZ R4, R206, c[0x0][0x2d0], -R73.reuse ;  /* 0x0000b400ce047a23 */ /* 0x102ff20000010849 */
[----:B------:R1:W4:Y:S10]  /*110f0*/  MUFU.EX2 R237, R4 ;  /* 0x0000000400ed7308 */ /* 0x0003340000000800 */
[----:B------:R-:W-:Y:S01]  /*11100*/  MUFU.EX2 R159, R171 ;  /* 0x000000ab009f7308 */ /* 0x000fe20000000800 */
[----:B------:R-:W-:Y:S01]  /*11110*/  FMUL.FTZ R5, R3, R89 ;  /* 0x0000005903057220 */ /* 0x000fe20000410000 */
[----:B------:R-:W-:Y:S01]  /*11120*/  F2FP.BF16.PACK_AB R76, R235, R173 ;  /* 0x000000adeb4c723e */ /* 0x000fe200000010ff */
[----:B------:R-:W-:Y:S01]  /*11130*/  FMUL.FTZ R6, R69, R90 ;  /* 0x0000005a45067220 */ /* 0x000fe20000410000 */
[----:B------:R-:W-:Y:S01]  /*11140*/  F2FP.BF16.PACK_AB R77, R183, R175 ;  /* 0x000000afb74d723e */ /* 0x000fe200000010ff */
[----:B------:R-:W-:Y:S01]  /*11150*/  FMUL.FTZ R7, R69, R91 ;  /* 0x0000005b45077220 */ /* 0x000fe20000410000 */
[----:B------:R-:W-:Y:S01]  /*11160*/  F2FP.BF16.PACK_AB R78, R245, R234 ;  /* 0x000000eaf54e723e */ /* 0x000fe200000010ff */
[----:B--2---:R-:W-:Y:S01]  /*11170*/  FMUL.FTZ R25, R68, R109 ;  /* 0x0000006d44197220 */ /* 0x004fe20000410000 */
[----:B------:R-:W-:Y:S01]  /*11180*/  F2FP.BF16.PACK_AB R79, R244, R236 ;  /* 0x000000ecf44f723e */ /* 0x000fe200000010ff */
[--C-:B------:R-:W-:Y:S01]  /*11190*/  FFMA.FTZ R109, R46, c[0x0][0x2d0], -R40.reuse ;  /* 0x0000b4002e6d7a23 */ /* 0x100fe20000010828 */
[----:B------:R-:W-:Y:S01]  /*111a0*/  F2FP.BF16.PACK_AB R80, R180, R174 ;  /* 0x000000aeb450723e */ /* 0x000fe200000010ff */
[----:B---3--:R-:W-:Y:S01]  /*111b0*/  FMUL.FTZ R46, R0, R130 ;  /* 0x00000082002e7220 */ /* 0x008fe20000410000 */
[----:B------:R-:W-:Y:S01]  /*111c0*/  F2FP.BF16.PACK_AB R82, R242, R204 ;  /* 0x000000ccf252723e */ /* 0x000fe200000010ff */
[----:B------:R-:W2:Y:S01]  /*111d0*/  LDL.LU R130, [R1+0x8] ;  /* 0x0000080001827983 */ /* 0x000ea20000300800 */
[----:B-1----:R-:W-:Y:S01]  /*111e0*/  FMUL.FTZ R4, R3, R88 ;  /* 0x0000005803047220 */ /* 0x002fe20000410000 */
[----:B------:R-:W-:Y:S01]  /*111f0*/  F2FP.BF16.PACK_AB R81, R177, R176 ;  /* 0x000000b0b151723e */ /* 0x000fe200000010ff */
[C---:B------:R-:W-:Y:S01]  /*11200*/  FMUL.FTZ R24, R68.reuse, R108 ;  /* 0x0000006c44187220 */ /* 0x040fe20000410000 */
[----:B------:R-:W-:Y:S01]  /*11210*/  LDSM.16.MT88.4 R88, [R185+0x800] ;  /* 0x00080000b958783b */ /* 0x000fe20000004200 */
[----:B------:R-:W-:Y:S01]  /*11220*/  FFMA.FTZ R108, R45, c[0x0][0x2d0], -R40 ;  /* 0x0000b4002d6c7a23 */ /* 0x000fe20000010828 */
[----:B----4-:R-:W-:Y:S01]  /*11230*/  F2FP.BF16.PACK_AB R83, R237, R238 ;  /* 0x000000eeed53723e */ /* 0x010fe200000010ff */
[C---:B------:R-:W-:Y:S01]  /*11240*/  FMUL.FTZ R45, R68.reuse, R129 ;  /* 0x00000081442d7220 */ /* 0x040fe20000410000 */
[-C--:B------:R-:W-:Y:S04]  /*11250*/  HMMA.16816.F32.BF16 R4, R76, R20.reuse, R4 ;  /* 0x000000144c04723c */ /* 0x080fe80000041804 */
[----:B------:R-:W3:Y:S01]  /*11260*/  LDL.LU R129, [R1+0xc] ;  /* 0x00000c0001817983 */ /* 0x000ee20000300800 */
[C---:B------:R-:W-:Y:S02]  /*11270*/  FMUL.FTZ R8, R68.reuse, R92 ;  /* 0x0000005c44087220 */ /* 0x040fe40000410000 */
[----:B------:R-:W-:Y:S02]  /*11280*/  FMUL.FTZ R9, R68, R93 ;  /* 0x0000005d44097220 */ /* 0x000fe40000410000 */
[C---:B------:R-:W-:Y:S03]  /*11290*/  FMUL.FTZ R10, R0.reuse, R94 ;  /* 0x0000005e000a7220 */ /* 0x040fe60000410000 */
[----:B------:R-:W-:Y:S02]  /*112a0*/  FMUL.FTZ R11, R0, R95 ;  /* 0x0000005f000b7220 */ /* 0x000fe40000410000 */
[----:B------:R-:W-:Y:S01]  /*112b0*/  LDSM.16.MT88.4 R92, [R189+0x800] ;  /* 0x00080000bd5c783b */ /* 0x000fe20000004200 */
[----:B------:R-:W-:Y:S02]  /*112c0*/  FMUL.FTZ R51, R69, R135 ;  /* 0x0000008745337220 */ /* 0x000fe40000410000 */
[C---:B------:R-:W-:Y:S02]  /*112d0*/  FMUL.FTZ R12, R68.reuse, R96 ;  /* 0x00000060440c7220 */ /* 0x040fe40000410000 */
[C---:B------:R-:W-:Y:S04]  /*112e0*/  HMMA.16816.F32.BF16 R8, R80.reuse, R20, R8 ;  /* 0x000000145008723c */ /* 0x040fe80000041808 */
[----:B------:R-:W-:Y:S02]  /*112f0*/  FMUL.FTZ R13, R68, R97 ;  /* 0x00000061440d7220 */ /* 0x000fe40000410000 */
[C---:B------:R-:W-:Y:S02]  /*11300*/  FMUL.FTZ R14, R0.reuse, R98 ;  /* 0x00000062000e7220 */ /* 0x040fe40000410000 */
[----:B------:R-:W-:Y:S04]  /*11310*/  FMUL.FTZ R15, R0, R99 ;  /* 0x00000063000f7220 */ /* 0x000fe80000410000 */
[--C-:B------:R-:W-:Y:S02]  /*11320*/  FFMA.FTZ R99, R216, c[0x0][0x2d0], -R56.reuse ;  /* 0x0000b400d8637a23 */ /* 0x100fe40000010838 */
[--C-:B------:R-:W-:Y:S01]  /*11330*/  FFMA.FTZ R98, R169, c[0x0][0x2d0], -R56.reuse ;  /* 0x0000b400a9627a23 */ /* 0x100fe20000010838 */
[-C--:B------:R-:W-:Y:S01]  /*11340*/  HMMA.16816.F32.BF16 R12, R80, R22.reuse, R12 ;  /* 0x00000016500c723c */ /* 0x080fe2000004180c */
[----:B------:R-:W-:Y:S02]  /*11350*/  MUFU.EX2 R169, R161 ;  /* 0x000000a100a97308 */ /* 0x000fe40000000800 */
[C---:B------:R-:W-:Y:S02]  /*11360*/  FMUL.FTZ R16, R3.reuse, R100 ;  /* 0x0000006403107220 */ /* 0x040fe40000410000 */
[----:B------:R-:W-:Y:S02]  /*11370*/  FMUL.FTZ R17, R3, R101 ;  /* 0x0000006503117220 */ /* 0x000fe40000410000 */
[C---:B------:R-:W-:Y:S02]  /*11380*/  FMUL.FTZ R18, R69.reuse, R102 ;  /* 0x0000006645127220 */ /* 0x040fe40000410000 */
[----:B------:R-:W-:Y:S03]  /*11390*/  FMUL.FTZ R19, R69, R103 ;  /* 0x0000006745137220 */ /* 0x000fe60000410000 */
[--C-:B------:R-:W-:Y:S02]  /*113a0*/  FFMA.FTZ R101, R50, c[0x0][0x2d0], -R56.reuse ;  /* 0x0000b40032657a23 */ /* 0x100fe40000010838 */
[--C-:B------:R-:W-:Y:S02]  /*113b0*/  FFMA.FTZ R100, R49, c[0x0][0x2d0], -R56.reuse ;  /* 0x0000b40031647a23 */ /* 0x100fe40000010838 */
[C---:B------:R-:W-:Y:S04]  /*113c0*/  HMMA.16816.F32.BF16 R16, R76.reuse, R22, R16 ;  /* 0x000000164c10723c */ /* 0x040fe80000041810 */
[C---:B------:R-:W-:Y:S02]  /*113d0*/  FMUL.FTZ R20, R3.reuse, R104 ;  /* 0x0000006803147220 */ /* 0x040fe40000410000 */
[----:B------:R-:W-:Y:S02]  /*113e0*/  FMUL.FTZ R21, R3, R105 ;  /* 0x0000006903157220 */ /* 0x000fe40000410000 */
[C---:B------:R-:W-:Y:S04]  /*113f0*/  FMUL.FTZ R22, R69.reuse, R106 ;  /* 0x0000006a45167220 */ /* 0x040fe80000410000 */
[----:B------:R-:W-:Y:S02]  /*11400*/  FMUL.FTZ R23, R69, R107 ;  /* 0x0000006b45177220 */ /* 0x000fe40000410000 */
[----:B------:R-:W-:Y:S02]  /*11410*/  FMUL.FTZ R49, R3, R133 ;  /* 0x0000008503317220 */ /* 0x000fe40000410000 */
[----:B------:R-:W-:Y:S02]  /*11420*/  FMUL.FTZ R50, R69, R134 ;  /* 0x0000008645327220 */ /* 0x000fe40000410000 */
[--C-:B------:R-:W-:Y:S01]  /*11430*/  FFMA.FTZ R102, R211, c[0x0][0x2d0], -R56.reuse ;  /* 0x0000b400d3667a23 */ /* 0x100fe20000010838 */
[-C--:B-----5:R-:W-:Y:S01]  /*11440*/  HMMA.16816.F32.BF16 R20, R76, R36.reuse, R20 ;  /* 0x000000244c14723c */ /* 0x0a0fe20000041814 */
[----:B------:R-:W-:Y:S02]  /*11450*/  MUFU.EX2 R211, R62 ;  /* 0x0000003e00d37308 */ /* 0x000fe40000000800 */
[C---:B------:R-:W-:Y:S02]  /*11460*/  FMUL.FTZ R26, R0.reuse, R110 ;  /* 0x0000006e001a7220 */ /* 0x040fe40000410000 */
[----:B------:R-:W-:Y:S02]  /*11470*/  FMUL.FTZ R27, R0, R111 ;  /* 0x0000006f001b7220 */ /* 0x000fe40000410000 */
[--C-:B------:R-:W-:Y:S02]  /*11480*/  FFMA.FTZ R103, R213, c[0x0][0x2d0], -R56.reuse ;  /* 0x0000b400d5677a23 */ /* 0x100fe40000010838 */
[----:B------:R-:W-:Y:S02]  /*11490*/  FFMA.FTZ R97, R168, c[0x0][0x2d0], -R56 ;  /* 0x0000b400a8617a23 */ /* 0x000fe40000010838 */
[----:B------:R-:W-:Y:S01]  /*114a0*/  MUFU.EX2 R168, R98 ;  /* 0x0000006200a87308 */ /* 0x000fe20000000800 */
[C---:B------:R-:W-:Y:S04]  /*114b0*/  HMMA.16816.F32.BF16 R24, R80.reuse, R36, R24 ;  /* 0x000000245018723c */ /* 0x040fe80000041818 */
[C---:B------:R-:W-:Y:S02]  /*114c0*/  FMUL.FTZ R30, R0.reuse, R114 ;  /* 0x00000072001e7220 */ /* 0x040fe40000410000 */
[----:B------:R-:W-:Y:S02]  /*114d0*/  FMUL.FTZ R31, R0, R115 ;  /* 0x00000073001f7220 */ /* 0x000fe40000410000 */
[C---:B------:R-:W-:Y:S01]  /*114e0*/  FMUL.FTZ R28, R68.reuse, R112 ;  /* 0x00000070441c7220 */ /* 0x040fe20000410000 */
[----:B------:R-:W-:Y:S03]  /*114f0*/  MUFU.EX2 R213, R152 ;  /* 0x0000009800d57308 */ /* 0x000fe60000000800 */
[----:B------:R-:W-:Y:S02]  /*11500*/  FMUL.FTZ R29, R68, R113 ;  /* 0x00000071441d7220 */ /* 0x000fe40000410000 */
[--C-:B------:R-:W-:Y:S02]  /*11510*/  FFMA.FTZ R96, R225, c[0x0][0x2d0], -R73.reuse ;  /* 0x0000b400e1607a23 */ /* 0x100fe40000010849 */
[C---:B------:R-:W-:Y:S02]  /*11520*/  FMUL.FTZ R32, R3.reuse, R116 ;  /* 0x0000007403207220 */ /* 0x040fe40000410000 */
[--C-:B------:R-:W-:Y:S01]  /*11530*/  FFMA.FTZ R116, R44, c[0x0][0x2d0], -R40.reuse ;  /* 0x0000b4002c747a23 */ /* 0x100fe20000010828 */
[-C--:B------:R-:W-:Y:S03]  /*11540*/  HMMA.16816.F32.BF16 R28, R80, R38.reuse, R28 ;  /* 0x00000026501c723c */ /* 0x080fe6000004181c */
[----:B------:R-:W-:Y:S01]  /*11550*/  FMUL.FTZ R33, R3, R117 ;  /* 0x0000007503217220 */ /* 0x000fe20000410000 */
[----:B------:R-:W-:Y:S01]  /*11560*/  MUFU.EX2 R161, R116 ;  /* 0x0000007400a17308 */ /* 0x000fe20000000800 */
[--C-:B------:R-:W-:Y:S02]  /*11570*/  FFMA.FTZ R112, R35, c[0x0][0x2d0], -R40.reuse ;  /* 0x0000b40023707a23 */ /* 0x100fe40000010828 */
[C---:B------:R-:W-:Y:S02]  /*11580*/  FMUL.FTZ R35, R69.reuse, R119 ;  /* 0x0000007745237220 */ /* 0x040fe40000410000 */
[--C-:B------:R-:W-:Y:S03]  /*11590*/  FFMA.FTZ R111, R34, c[0x0][0x2d0], -R40.reuse ;  /* 0x0000b400226f7a23 */ /* 0x100fe60000010828 */
[----:B------:R-:W-:Y:S02]  /*115a0*/  FMUL.FTZ R34, R69, R118 ;  /* 0x0000007645227220 */ /* 0x000fe40000410000 */
[--C-:B------:R-:W-:Y:S02]  /*115b0*/  FFMA.FTZ R117, R43, c[0x0][0x2d0], -R40.reuse ;  /* 0x0000b4002b757a23 */ /* 0x100fe40000010828 */
[--C-:B------:R-:W-:Y:S02]  /*115c0*/  FFMA.FTZ R119, R42, c[0x0][0x2d0], -R40.reuse ;  /* 0x0000b4002a777a23 */ /* 0x100fe40000010828 */
[--C-:B------:R-:W-:Y:S01]  /*115d0*/  FFMA.FTZ R118, R165, c[0x0][0x2d0], -R73.reuse ;  /* 0x0000b400a5767a23 */ /* 0x100fe20000010849 */
[C---:B------:R-:W-:Y:S01]  /*115e0*/  HMMA.16816.F32.BF16 R32, R76.reuse, R38, R32 ;  /* 0x000000264c20723c */ /* 0x040fe20000041820 */
[----:B------:R-:W1:Y:S03]  /*115f0*/  MUFU.EX2 R160, R117 ;  /* 0x0000007500a07308 */ /* 0x000e660000000800 */
[C---:B------:R-:W-:Y:S02]  /*11600*/  FMUL.FTZ R36, R3.reuse, R120 ;  /* 0x0000007803247220 */ /* 0x040fe40000410000 */
[----:B------:R-:W-:Y:S02]  /*11610*/  FMUL.FTZ R37, R3, R121 ;  /* 0x0000007903257220 */ /* 0x000fe40000410000 */
[C---:B------:R-:W-:Y:S03]  /*11620*/  FMUL.FTZ R38, R69.reuse, R122 ;  /* 0x0000007a45267220 */ /* 0x040fe60000410000 */
[----:B------:R-:W-:Y:S01]  /*11630*/  MUFU.EX2 R165, R111 ;  /* 0x0000006f00a57308 */ /* 0x000fe20000000800 */
[----:B------:R-:W-:Y:S02]  /*11640*/  FMUL.FTZ R39, R69, R123 ;  /* 0x0000007b45277220 */ /* 0x000fe40000410000 */
[--C-:B------:R-:W-:Y:S02]  /*11650*/  FFMA.FTZ R107, R48, c[0x0][0x2d0], -R40.reuse ;  /* 0x0000b400306b7a23 */ /* 0x100fe40000010828 */
[----:B------:R-:W-:Y:S02]  /*11660*/  FMUL.FTZ R48, R3, R132 ;  /* 0x0000008403307220 */ /* 0x000fe40000410000 */
[----:B------:R-:W4:Y:S01]  /*11670*/  LDL.LU R132, [R1+0x10] ;  /* 0x0000100001847983 */ /* 0x000f220000300800 */
[-C--:B------:R-:W-:Y:S02]  /*11680*/  HMMA.16816.F32.BF16 R36, R76, R52.reuse, R36 ;  /* 0x000000344c24723c */ /* 0x080fe40000041824 */
[----:B------:R-:W-:Y:S01]  /*11690*/  MUFU.EX2 R205, R107 ;  /* 0x0000006b00cd7308 */ /* 0x000fe20000000800 */
[----:B------:R-:W-:Y:S02]  /*116a0*/  FMUL.FTZ R41, R68, R125 ;  /* 0x0000007d44297220 */ /* 0x000fe40000410000 */
[C---:B------:R-:W-:Y:S02]  /*116b0*/  FMUL.FTZ R42, R0.reuse, R126 ;  /* 0x0000007e002a7220 */ /* 0x040fe40000410000 */
[----:B------:R-:W-:Y:S02]  /*116c0*/  FMUL.FTZ R43, R0, R127 ;  /* 0x0000007f002b7220 */ /* 0x000fe40000410000 */
[----:B------:R-:W-:Y:S03]  /*116d0*/  FFMA.FTZ R105, R47, c[0x0][0x2d0], -R40 ;  /* 0x0000b4002f697a23 */ /* 0x000fe60000010828 */
[----:B------:R-:W-:Y:S01]  /*116e0*/  FMUL.FTZ R40, R68, R124 ;  /* 0x0000007c44287220 */ /* 0x000fe20000410000 */
[----:B------:R5:W1:Y:S01]  /*116f0*/  MUFU.EX2 R127, R58 ;  /* 0x0000003a007f7308 */ /* 0x000a620000000800 */
[--C-:B------:R-:W-:Y:S02]  /*11700*/  FFMA.FTZ R125, R87, c[0x0][0x2d0], -R56.reuse ;  /* 0x0000b400577d7a23 */ /* 0x100fe40000010838 */
[----:B------:R-:W1:Y:S01]  /*11710*/  LDSM.16.MT88.4 R84, [R188] ;  /* 0x00000000bc54783b */ /* 0x000e620000004200 */
[----:B------:R-:W-:Y:S02]  /*11720*/  FMUL.FTZ R47, R0, R131 ;  /* 0x00000083002f7220 */ /* 0x000fe40000410000 */
[C---:B------:R-:W-:Y:S04]  /*11730*/  HMMA.16816.F32.BF16 R40, R80.reuse, R52, R40 ;  /* 0x000000345028723c */ /* 0x040fe80000041828 */
[--C-:B------:R-:W-:Y:S01]  /*11740*/  FFMA.FTZ R104, R210, c[0x0][0x2d0], -R56.reuse ;  /* 0x0000b400d2687a23 */ /* 0x100fe20000010838 */
[----:B------:R-:W-:Y:S01]  /*11750*/  MUFU.EX2 R126, R65 ;  /* 0x00000041007e7308 */ /* 0x000fe20000000800 */
[----:B------:R-:W-:Y:S02]  /*11760*/  FMUL.FTZ R44, R68, R128 ;  /* 0x00000080442c7220 */ /* 0x000fe40000410000 */
[--C-:B------:R-:W-:Y:S04]  /*11770*/  FFMA.FTZ R52, R222, c[0x0][0x2d0], -R56.reuse ;  /* 0x0000b400de347a23 */ /* 0x100fe80000010838 */
[--C-:B------:R-:W-:Y:S01]  /*11780*/  FFMA.FTZ R53, R223, c[0x0][0x2d0], -R56.reuse ;  /* 0x0000b400df357a23 */ /* 0x100fe20000010838 */
[-C--:B------:R-:W-:Y:S02]  /*11790*/  HMMA.16816.F32.BF16 R44, R80, R54.reuse, R44 ;  /* 0x00000036502c723c */ /* 0x080fe4000004182c */
[----:B------:R1:W-:Y:S01]  /*117a0*/  MUFU.EX2 R222, R52 ;  /* 0x0000003400de7308 */ /* 0x0003e20000000800 */
[--C-:B------:R-:W-:Y:S02]  /*117b0*/  FFMA.FTZ R122, R157, c[0x0][0x2d0], -R56.reuse ;  /* 0x0000b4009d7a7a23 */ /* 0x100fe40000010838 */
[--C-:B-----5:R-:W-:Y:S02]  /*117c0*/  FFMA.FTZ R58, R232, c[0x0][0x2d0], -R73.reuse ;  /* 0x0000b400e83a7a23 */ /* 0x120fe40000010849 */
[----:B------:R-:W-:Y:S01]  /*117d0*/  FMUL.FTZ R57, R68, R141 ;  /* 0x0000008d44397220 */ /* 0x000fe20000410000 */
[C---:B------:R-:W-:Y:S04]  /*117e0*/  HMMA.16816.F32.BF16 R48, R76.reuse, R54, R48 ;  /* 0x000000364c30723c */ /* 0x040fe80000041830 */
[----:B------:R5:W-:Y:S01]  /*117f0*/  MUFU.EX2 R223, R60 ;  /* 0x0000003c00df7308 */ /* 0x000be20000000800 */
[----:B------:R-:W-:Y:S02]  /*11800*/  FMUL.FTZ R59, R0, R143 ;  /* 0x0000008f003b7220 */ /* 0x000fe40000410000 */
[C---:B------:R-:W-:Y:S02]  /*11810*/  FMUL.FTZ R54, R69.reuse, R138 ;  /* 0x0000008a45367220 */ /* 0x040fe40000410000 */
[----:B------:R-:W-:Y:S03]  /*11820*/  FMUL.FTZ R55, R69, R139 ;  /* 0x0000008b45377220 */ /* 0x000fe60000410000 */
[--C-:B------:R-:W-:Y:S02]  /*11830*/  FFMA.FTZ R123, R156, c[0x0][0x2d0], -R56.reuse ;  /* 0x0000b4009c7b7a23 */ /* 0x100fe40000010838 */
[----:B------:R5:W5:Y:S01]  /*11840*/  MUFU.EX2 R210, R53 ;  /* 0x0000003500d27308 */ /* 0x000b620000000800 */
[----:B------:R-:W-:Y:S02]  /*11850*/  FFMA.FTZ R124, R154, c[0x0][0x2d0], -R56 ;  /* 0x0000b4009a7c7a23 */ /* 0x000fe40000010838 */
[----:B------:R-:W-:Y:S02]  /*11860*/  FMUL.FTZ R56, R68, R140 ;  /* 0x0000008c44387220 */ /* 0x000fe40000410000 */
[----:B-1----:R-:W-:Y:S02]  /*11870*/  FFMA.FTZ R52, R230, c[0x0][0x2d0], -R73 ;  /* 0x0000b400e6347a23 */ /* 0x002fe40000010849 */
[----:B------:R-:W-:Y:S02]  /*11880*/  FMUL.FTZ R61, R68, R149 ;  /* 0x00000095443d7220 */ /* 0x000fe40000410000 */
[C---:B------:R-:W-:Y:S01]  /*11890*/  FMUL.FTZ R62, R0.reuse, R150 ;  /* 0x00000096003e7220 */ /* 0x040fe20000410000 */
[----:B------:R1:W-:Y:S01]  /*118a0*/  MUFU.EX2 R178, R52 ;  /* 0x0000003400b27308 */ /* 0x0003e20000000800 */
[----:B------:R-:W-:Y:S02]  /*118b0*/  FMUL.FTZ R63, R0, R151 ;  /* 0x00000097003f7220 */ /* 0x000fe40000410000 */
[----:B------:R-:W-:Y:S02]  /*118c0*/  FFMA.FTZ R106, R3, R249, R173 ;  /* 0x000000f9036a7223 */ /* 0x000fe400000100ad */
[--C-:B-----5:R-:W-:Y:S02]  /*118d0*/  FFMA.FTZ R60, R231, c[0x0][0x2d0], -R73.reuse ;  /* 0x0000b400e73c7a23 */ /* 0x120fe40000010849 */
[----:B------:R-:W-:Y:S01]  /*118e0*/  FMUL.FTZ R65, R3, R145 ;  /* 0x0000009103417220 */ /* 0x000fe20000410000 */
[----:B------:R-:W-:Y:S01]  /*118f0*/  F2FP.BF16.PACK_AB R145, R160, R161 ;  /* 0x000000a1a091723e */ /* 0x000fe200000010ff */
[C---:B------:R-:W-:Y:S01]  /*11900*/  FMUL.FTZ R66, R69.reuse, R146 ;  /* 0x0000009245427220 */ /* 0x040fe20000410000 */
[----:B------:R5:W5:Y:S01]  /*11910*/  MUFU.EX2 R131, R58 ;  /* 0x0000003a00837308 */ /* 0x000b620000000800 */
[----:B------:R-:W-:Y:S01]  /*11920*/  FMUL.FTZ R67, R69, R147 ;  /* 0x0000009345437220 */ /* 0x000fe20000410000 */
[----:B------:R-:W-:Y:S01]  /*11930*/  F2FP.BF16.PACK_AB R146, R158, R159 ;  /* 0x0000009f9e92723e */ /* 0x000fe200000010ff */
[--C-:B------:R-:W-:Y:S02]  /*11940*/  FFMA.FTZ R120, R164, c[0x0][0x2d0], -R73.reuse ;  /* 0x0000b400a4787a23 */ /* 0x100fe40000010849 */
[----:B------:R-:W-:Y:S02]  /*11950*/  FMUL.FTZ R53, R3, R137 ;  /* 0x0000008903357220 */ /* 0x000fe40000410000 */
[--C-:B------:R-:W-:Y:S02]  /*11960*/  FFMA.FTZ R110, R221, c[0x0][0x2d0], -R73.reuse ;  /* 0x0000b400dd6e7a23 */ /* 0x100fe40000010849 */
[--C-:B------:R-:W-:Y:S01]  /*11970*/  FFMA.FTZ R113, R220, c[0x0][0x2d0], -R73.reuse ;  /* 0x0000b400dc717a23 */ /* 0x100fe20000010849 */
[----:B------:R5:W-:Y:S01]  /*11980*/  MUFU.EX2 R216, R60 ;  /* 0x0000003c00d87308 */ /* 0x000be20000000800 */
[--C-:B------:R-:W-:Y:S02]  /*11990*/  FFMA.FTZ R114, R218, c[0x0][0x2d0], -R73.reuse ;  /* 0x0000b400da727a23 */ /* 0x100fe40000010849 */
[--C-:B------:R-:W-:Y:S02]  /*119a0*/  FFMA.FTZ R115, R215, c[0x0][0x2d0], -R73.reuse ;  /* 0x0000b400d7737a23 */ /* 0x100fe40000010849 */
[----:B-1----:R-:W-:Y:S02]  /*119b0*/  FMUL.FTZ R52, R3, R136 ;  /* 0x0000008803347220 */ /* 0x002fe40000410000 */
[--C-:B------:R-:W-:Y:S03]  /*119c0*/  FFMA.FTZ R121, R163, c[0x0][0x2d0], -R73.reuse ;  /* 0x0000b400a3797a23 */ /* 0x100fe60000010849 */
[----:B------:R1:W1:Y:S02]  /*119d0*/  MUFU.EX2 R128, R64 ;  /* 0x0000004000807308 */ /* 0x0002640000000800 */
[-C--:B------:R-:W-:Y:S03]  /*119e0*/  HMMA.16816.F32.BF16 R52, R76, R84.reuse, R52 ;  /* 0x000000544c34723c */ /* 0x080fe60000041834 */
[----:B-----5:R-:W-:Y:S05]  /*119f0*/  FMUL.FTZ R58, R0, R142 ;  /* 0x0000008e003a7220 */ /* 0x020fea0000410000 */
[----:B------:R-:W-:Y:S02]  /*11a00*/  MUFU.EX2 R139, R103 ;  /* 0x00000067008b7308 */ /* 0x000fe40000000800 */
[C---:B------:R-:W-:Y:S04]  /*11a10*/  HMMA.16816.F32.BF16 R56, R80.reuse, R84, R56 ;  /* 0x000000545038723c */ /* 0x040fe80000041838 */
[----:B------:R-:W-:Y:S04]  /*11a20*/  FMUL.FTZ R60, R68, R148 ;  /* 0x00000094443c7220 */ /* 0x000fe80000410000 */
[----:B------:R-:W-:Y:S03]  /*11a30*/  MUFU.EX2 R136, R96 ;  /* 0x0000006000887308 */ /* 0x000fe60000000800 */
[-C--:B------:R-:W-:Y:S03]  /*11a40*/  HMMA.16816.F32.BF16 R60, R80, R86.reuse, R60 ;  /* 0x00000056503c723c */ /* 0x080fe6000004183c */
[----:B-1----:R-:W-:Y:S01]  /*11a50*/  FMUL.FTZ R64, R3, R144 ;  /* 0x0000009003407220 */ /* 0x002fe20000410000 */
[----:B------:R-:W-:Y:S01]  /*11a60*/  F2FP.BF16.PACK_AB R144, R182, R181 ;  /* 0x000000b5b690723e */ /* 0x000fe200000010ff */
[----:B------:R-:W-:Y:S02]  /*11a70*/  FFMA.FTZ R3, R233, c[0x0][0x2d0], -R73 ;  /* 0x0000b400e9037a23 */ /* 0x000fe40000010849 */
[----:B------:R-:W-:Y:S01]  /*11a80*/  MUFU.EX2 R173, R97 ;  /* 0x0000006100ad7308 */ /* 0x000fe20000000800 */
[----:B------:R-:W-:Y:S02]  /*11a90*/  F2FP.BF16.PACK_AB R80, R207, R127 ;  /* 0x0000007fcf50723e */ /* 0x000fe400000010ff */
[----:B------:R-:W-:Y:S01]  /*11aa0*/  HMMA.16816.F32.BF16 R64, R76, R86, R64 ;  /* 0x000000564c40723c */ /* 0x000fe20000041840 */
[----:B------:R-:W1:Y:S03]  /*11ab0*/  LDSM.16.MT88.4 R84, [R186+0x800] ;  /* 0x00080000ba54783b */ /* 0x000e660000004200 */
[----:B------:R-:W-:Y:S02]  /*11ac0*/  F2FP.BF16.PACK_AB R82, R222, R210 ;  /* 0x000000d2de52723e */ /* 0x000fe400000010ff */
[----:B------:R-:W-:Y:S01]  /*11ad0*/  F2FP.BF16.PACK_AB R81, R131, R178 ;  /* 0x000000b28351723e */ /* 0x000fe200000010ff */
[----:B------:R-:W5:Y:S01]  /*11ae0*/  MUFU.EX2 R217, R3 ;  /* 0x0000000300d97308 */ /* 0x000f620000000800 */
[----:B------:R-:W-:Y:S04]  /*11af0*/  F2FP.BF16.PACK_AB R76, R209, R126 ;  /* 0x0000007ed14c723e */ /* 0x000fe800000010ff */
[----:B------:R-:W-:Y:S02]  /*11b00*/  F2FP.BF16.PACK_AB R77, R208, R128 ;  /* 0x00000080d04d723e */ /* 0x000fe400000010ff */
[----:B------:R-:W-:Y:S02]  /*11b10*/  F2FP.BF16.PACK_AB R78, R224, R213 ;  /* 0x000000d5e04e723e */ /* 0x000fe400000010ff */
[----:B------:R-:W-:Y:S01]  /*11b20*/  F2FP.BF16.PACK_AB R79, R239, R211 ;  /* 0x000000d3ef4f723e */ /* 0x000fe200000010ff */
[----:B------:R-:W-:Y:S06]  /*11b30*/  MUFU.EX2 R143, R101 ;  /* 0x00000065008f7308 */ /* 0x000fec0000000800 */
[-C--:B------:R-:W-:Y:S04]  /*11b40*/  HMMA.16816.F32.BF16 R4, R76, R88.reuse, R4 ;  /* 0x000000584c04723c */ /* 0x080fe80000041804 */
[----:B------:R-:W-:Y:S01]  /*11b50*/  MUFU.EX2 R164, R100 ;  /* 0x0000006400a47308 */ /* 0x000fe20000000800 */
[----:B--2---:R-:W-:Y:S01]  /*11b60*/  FFMA.FTZ R69, R69, R130, R175 ;  /* 0x0000008245457223 */ /* 0x004fe200000100af */
[----:B-----5:R-:W-:Y:S01]  /*11b70*/  F2FP.BF16.PACK_AB R83, R217, R216 ;  /* 0x000000d8d953723e */ /* 0x020fe200000010ff */
[--C-:B------:R-:W-:Y:S02]  /*11b80*/  FFMA.FTZ R3, R229, c[0x0][0x2d0], -R73.reuse ;  /* 0x0000b400e5037a23 */ /* 0x100fe40000010849 */
[----:B------:R-:W-:Y:S05]  /*11b90*/  FFMA.FTZ R73, R162, c[0x0][0x2d0], -R73 ;  /* 0x0000b400a2497a23 */ /* 0x000fea0000010849 */
[----:B------:R2:W-:Y:S01]  /*11ba0*/  MUFU.EX2 R130, R99 ;  /* 0x0000006300827308 */ /* 0x0005e20000000800 */
[C---:B------:R-:W-:Y:S04]  /*11bb0*/  HMMA.16816.F32.BF16 R8, R80.reuse, R88, R8 ;  /* 0x000000585008723c */ /* 0x040fe80000041808 */
[----:B---3--:R-:W-:Y:S02]  /*11bc0*/  FFMA.FTZ R68, R68, R129, R174 ;  /* 0x0000008144447223 */ /* 0x008fe400000100ae */
[----:B------:R-:W-:Y:S02]  /*11bd0*/  FADD.FTZ R69, R183, R69 ;  /* 0x00000045b7457221 */ /* 0x000fe40000010000 */
[-C--:B------:R-:W-:Y:S01]  /*11be0*/  HMMA.16816.F32.BF16 R12, R80, R90.reuse, R12 ;  /* 0x0000005a500c723c */ /* 0x080fe2000004180c */
[----:B------:R3:W-:Y:S03]  /*11bf0*/  MUFU.EX2 R162, R102 ;  /* 0x0000006600a27308 */ /* 0x0007e60000000800 */
[----:B------:R-:W-:Y:S04]  /*11c00*/  FADD.FTZ R68, R180, R68 ;  /* 0x00000044b4447221 */ /* 0x000fe80000010000 */
[C---:B------:R-:W-:Y:S01]  /*11c10*/  HMMA.16816.F32.BF16 R16, R76.reuse, R90, R16 ;  /* 0x0000005a4c10723c */ /* 0x040fe20000041810 */
[----:B------:R-:W5:Y:S02]  /*11c20*/  LDSM.16.MT88.4 R88, [R188+0x800] ;  /* 0x00080000bc58783b */ /* 0x000f640000004200 */
[----:B------:R-:W-:Y:S05]  /*11c30*/  MUFU.EX2 R157, R119 ;  /* 0x00000077009d7308 */ /* 0x000fea0000000800 */
[-C--:B------:R-:W-:Y:S01]  /*11c40*/  HMMA.16816.F32.BF16 R20, R76, R92.reuse, R20 ;  /* 0x0000005c4c14723c */ /* 0x080fe20000041814 */
[----:B--2---:R-:W-:Y:S04]  /*11c50*/  LDSM.16.MT88.4 R96, [R186+0x1000] ;  /* 0x00100000ba60783b */ /* 0x004fe80000004200 */
[----:B------:R-:W2:Y:S03]  /*11c60*/  MUFU.EX2 R156, R170 ;  /* 0x000000aa009c7308 */ /* 0x000ea60000000800 */
[C---:B------:R-:W-:Y:S01]  /*11c70*/  HMMA.16816.F32.BF16 R24, R80.reuse, R92, R24 ;  /* 0x0000005c5018723c */ /* 0x040fe20000041818 */
[----:B---3--:R-:W-:Y:S06]  /*11c80*/  LDSM.16.MT88.4 R100, [R185+0x2000] ;  /* 0x00200000b964783b */ /* 0x008fec0000004200 */
[----:B------:R-:W-:Y:S01]  /*11c90*/  MUFU.EX2 R73, R73 ;  /* 0x0000004900497308 */ /* 0x000fe20000000800 */
[-C--:B------:R-:W-:Y:S08]  /*11ca0*/  HMMA.16816.F32.BF16 R28, R80, R94.reuse, R28 ;  /* 0x0000005e501c723c */ /* 0x080ff0000004181c */
[C---:B------:R-:W-:Y:S01]  /*11cb0*/  HMMA.16816.F32.BF16 R32, R76.reuse, R94, R32 ;  /* 0x0000005e4c20723c */ /* 0x040fe20000041820 */
[----:B------:R-:W3:Y:S01]  /*11cc0*/  LDSM.16.MT88.4 R92, [R185+0x1000] ;  /* 0x00100000b95c783b */ /* 0x000ee20000004200 */
[----:B------:R-:W-:Y:S02]  /*11cd0*/  MUFU.EX2 R206, R105 ;  /* 0x0000006900ce7308 */ /* 0x000fe40000000800 */
[----:B--2---:R-:W-:Y:S04]  /*11ce0*/  F2FP.BF16.PACK_AB R147, R156, R157 ;  /* 0x0000009d9c93723e */ /* 0x004fe800000010ff */
[-C--:B-1----:R-:W-:Y:S04]  /*11cf0*/  HMMA.16816.F32.BF16 R36, R76, R84.reuse, R36 ;  /* 0x000000544c24723c */ /* 0x082fe80000041824 */
[----:B------:R-:W1:Y:S04]  /*11d00*/  MUFU.EX2 R142, R104 ;  /* 0x00000068008e7308 */ /* 0x000e680000000800 */
[C---:B------:R-:W-:Y:S06]  /*11d10*/  HMMA.16816.F32.BF16 R40, R80.reuse, R84, R40 ;  /* 0x000000545028723c */ /* 0x040fec0000041828 */
[----:B------:R2:W-:Y:S02]  /*11d20*/  MUFU.EX2 R129, R3 ;  /* 0x0000000300817308 */ /* 0x0005e40000000800 */
[-C--:B------:R-:W-:Y:S08]  /*11d30*/  HMMA.16816.F32.BF16 R44, R80, R86.reuse, R44 ;  /* 0x00000056502c723c */ /* 0x080ff0000004182c */
[C---:B------:R-:W-:Y:S01]  /*11d40*/  HMMA.16816.F32.BF16 R48, R76.reuse, R86, R48 ;  /* 0x000000564c30723c */ /* 0x040fe20000041830 */
[----:B------:R-:W3:Y:S01]  /*11d50*/  LDSM.16.MT88.4 R84, [R189+0x1000] ;  /* 0x00100000bd54783b */ /* 0x000ee20000004200 */
[----:B------:R1:W1:Y:S06]  /*11d60*/  MUFU.EX2 R138, R74 ;  /* 0x0000004a008a7308 */ /* 0x00026c0000000800 */
[-C--:B-----5:R-:W-:Y:S04]  /*11d70*/  HMMA.16816.F32.BF16 R52, R76, R88.reuse, R52 ;  /* 0x000000584c34723c */ /* 0x0a0fe80000041834 */
[----:B------:R-:W5:Y:S01]  /*11d80*/  MUFU.EX2 R137, R75 ;  /* 0x0000004b00897308 */ /* 0x000f620000000800 */
[----:B--2---:R-:W-:Y:S03]  /*11d90*/  FADD.FTZ R3, R235, R106 ;  /* 0x0000006aeb037221 */ /* 0x004fe60000010000 */
[C---:B------:R-:W-:Y:S06]  /*11da0*/  HMMA.16816.F32.BF16 R56, R80.reuse, R88, R56 ;  /* 0x000000585038723c */ /* 0x040fec0000041838 */
[----:B------:R-:W-:Y:S02]  /*11db0*/  MUFU.EX2 R163, R112 ;  /* 0x0000007000a37308 */ /* 0x000fe40000000800 */
[-C--:B------:R-:W-:Y:S04]  /*11dc0*/  HMMA.16816.F32.BF16 R60, R80, R90.reuse, R60 ;  /* 0x0000005a503c723c */ /* 0x080fe8000004183c */
[----:B-1----:R-:W-:Y:S03]  /*11dd0*/  FADD.FTZ R74, R236, R69 ;  /* 0x00000045ec4a7221 */ /* 0x002fe60000010000 */
[----:B------:R-:W-:Y:S01]  /*11de0*/  F2FP.BF16.PACK_AB R80, R139, R130 ;  /* 0x000000828b50723e */ /* 0x000fe200000010ff */
[----:B------:R-:W-:Y:S01]  /*11df0*/  HMMA.16816.F32.BF16 R64, R76, R90, R64 ;  /* 0x0000005a4c40723c */ /* 0x000fe20000041840 */
[----:B------:R-:W1:Y:S01]  /*11e00*/  LDSM.16.MT88.4 R88, [R188+0x1000] ;  /* 0x00100000bc58783b */ /* 0x000e620000004200 */
[----:B------:R-:W-:Y:S02]  /*11e10*/  MUFU.EX2 R174, R109 ;  /* 0x0000006d00ae7308 */ /* 0x000fe40000000800 */
[----:B------:R-:W-:Y:S02]  /*11e20*/  F2FP.BF16.PACK_AB R82, R162, R142 ;  /* 0x0000008ea252723e */ /* 0x000fe400000010ff */
[----:B------:R-:W-:Y:S02]  /*11e30*/  F2FP.BF16.PACK_AB R81, R138, R129 ;  /* 0x000000818a51723e */ /* 0x000fe400000010ff */
[----:B------:R-:W-:Y:S04]  /*11e40*/  F2FP.BF16.PACK_AB R76, R241, R226 ;  /* 0x000000e2f14c723e */ /* 0x000fe800000010ff */
[----:B------:R-:W-:Y:S01]  /*11e50*/  F2FP.BF16.PACK_AB R77, R240, R223 ;  /* 0x000000dff04d723e */ /* 0x000fe200000010ff */
[----:B------:R-:W-:Y:S01]  /*11e60*/  MUFU.EX2 R175, R108 ;  /* 0x0000006c00af7308 */ /* 0x000fe20000000800 */
[----:B------:R-:W-:Y:S02]  /*11e70*/  F2FP.BF16.PACK_AB R78, R219, R243 ;  /* 0x000000f3db4e723e */ /* 0x000fe400000010ff */
[----:B------:R-:W-:Y:S02]  /*11e80*/  F2FP.BF16.PACK_AB R79, R205, R206 ;  /* 0x000000cecd4f723e */ /* 0x000fe400000010ff */
[----:B-----5:R-:W-:Y:S01]  /*11e90*/  F2FP.BF16.PACK_AB R83, R136, R137 ;  /* 0x000000898853723e */ /* 0x020fe200000010ff */
[----:B----4-:R-:W-:Y:S04]  /*11ea0*/  FFMA.FTZ R0, R0, R132, R176 ;  /* 0x0000008400007223 */ /* 0x010fe800000100b0 */
[-C--:B---3--:R-:W-:Y:S01]  /*11eb0*/  HMMA.16816.F32.BF16 R4, R76, R92.reuse, R4 ;  /* 0x0000005c4c04723c */ /* 0x088fe20000041804 */
[----:B------:R-:W-:Y:S01]  /*11ec0*/  LDSM.16.MT88.4 R132, [R186+0x2000] ;  /* 0x00200000ba84783b */ /* 0x000fe20000004200 */
[----:B------:R-:W-:Y:S01]  /*11ed0*/  MUFU.EX2 R141, R110 ;  /* 0x0000006e008d7308 */ /* 0x000fe20000000800 */
[----:B------:R-:W-:Y:S02]  /*11ee0*/  FADD.FTZ R75, R177, R0 ;  /* 0x00000000b14b7221 */ /* 0x000fe40000010000 */
[----:B------:R-:W-:Y:S02]  /*11ef0*/  FADD.FTZ R0, R234, R3 ;  /* 0x00000003ea007221 */ /* 0x000fe40000010000 */
[----:B------:R-:W-:Y:S01]  /*11f00*/  FADD.FTZ R69, R238, R75 ;  /* 0x0000004bee457221 */ /* 0x000fe20000010000 */
[C---:B------:R-:W-:Y:S04]  /*11f10*/  HMMA.16816.F32.BF16 R8, R80.reuse, R92, R8 ;  /* 0x0000005c5008723c */ /* 0x040fe80000041808 */
[----:B------:R-:W2:Y:S01]  /*11f20*/  MUFU.EX2 R75, R121 ;  /* 0x00000079004b7308 */ /* 0x000ea20000000800 */
[----:B------:R-:W-:Y:S02]  /*11f30*/  FADD.FTZ R0, R245, R0 ;  /* 0x00000000f5007221 */ /* 0x000fe40000010000 */
[----:B------:R-:W-:Y:S01]  /*11f40*/  FADD.FTZ R3, R204, R68 ;  /* 0x00000044cc037221 */ /* 0x000fe20000010000 */
[-C--:B------:R-:W-:Y:S04]  /*11f50*/  HMMA.16816.F32.BF16 R12, R80, R94.reuse, R12 ;  /* 0x0000005e500c723c */ /* 0x080fe8000004180c */
[----:B------:R-:W-:Y:S02]  /*11f60*/  FADD.FTZ R68, R244, R74 ;  /* 0x0000004af4447221 */ /* 0x000fe40000010000 */
[----:B------:R-:W-:Y:S01]  /*11f70*/  MUFU.EX2 R140, R113 ;  /* 0x00000071008c7308 */ /* 0x000fe20000000800 */
[----:B------:R-:W-:Y:S01]  /*11f80*/  FADD.FTZ R3, R242, R3 ;  /* 0x00000003f2037221 */ /* 0x000fe20000010000 */
[C---:B------:R-:W-:Y:S01]  /*11f90*/  HMMA.16816.F32.BF16 R16, R76.reuse, R94, R16 ;  /* 0x0000005e4c10723c */ /* 0x040fe20000041810 */
[----:B------:R-:W-:Y:S03]  /*11fa0*/  LDSM.16.MT88.4 R92, [R189+0x1800] ;  /* 0x00180000bd5c783b */ /* 0x000fe60000004200 */
[----:B------:R-:W-:Y:S02]  /*11fb0*/  FADD.FTZ R3, R127, R3 ;  /* 0x000000037f037221 */ /* 0x000fe40000010000 */
[----:B------:R-:W-:Y:S02]  /*11fc0*/  FADD.FTZ R68, R128, R68 ;  /* 0x0000004480447221 */ /* 0x000fe40000010000 */
[-C--:B------:R-:W-:Y:S01]  /*11fd0*/  HMMA.16816.F32.BF16 R20, R76, R84.reuse, R20 ;  /* 0x000000544c14723c */ /* 0x080fe20000041814 */
[----:B------:R-:W-:Y:S03]  /*11fe0*/  MUFU.EX2 R155, R114 ;  /* 0x00000072009b7308 */ /* 0x000fe60000000800 */
[----:B--2---:R-:W-:Y:S01]  /*11ff0*/  F2FP.BF16.PACK_AB R151, R73, R75 ;  /* 0x0000004b4997723e */ /* 0x004fe200000010ff */
[----:B------:R-:W-:Y:S02]  /*12000*/  FADD.FTZ R74, R237, R69 ;  /* 0x00000045ed4a7221 */ /* 0x000fe40000010000 */
[----:B------:R-:W-:Y:S01]  /*12010*/  FADD.FTZ R69, R126, R0 ;  /* 0x000000007e457221 */ /* 0x000fe20000010000 */
[C---:B------:R-:W-:Y:S03]  /*12020*/  HMMA.16816.F32.BF16 R24, R80.reuse, R84, R24 ;  /* 0x000000545018723c */ /* 0x040fe60000041818 */
[----:B------:R-:W-:Y:S01]  /*12030*/  MUFU.EX2 R154, R115 ;  /* 0x00000073009a7308 */ /* 0x000fe20000000800 */
[----:B------:R-:W-:Y:S02]  /*12040*/  FADD.FTZ R0, R178, R74 ;  /* 0x0000004ab2007221 */ /* 0x000fe40000010000 */
[----:B------:R-:W-:Y:S02]  /*12050*/  FADD.FTZ R69, R209, R69 ;  /* 0x00000045d1457221 */ /* 0x000fe40000010000 */
[-C--:B------:R-:W-:Y:S04]  /*12060*/  HMMA.16816.F32.BF16 R28, R80, R86.reuse, R28 ;  /* 0x00000056501c723c */ /* 0x080fe8000004181c */
[----:B------:R-:W-:Y:S01]  /*12070*/  FADD.FTZ R0, R131, R0 ;  /* 0x0000000083007221 */ /* 0x000fe20000010000 */
[----:B------:R-:W-:Y:S01]  /*12080*/  MUFU.EX2 R152, R123 ;  /* 0x0000007b00987308 */ /* 0x000fe20000000800 */
[----:B------:R-:W-:Y:S02]  /*12090*/  FADD.FTZ R69, R213, R69 ;  /* 0x00000045d5457221 */ /* 0x000fe40000010000 */
[C---:B------:R-:W-:Y:S01]  /*120a0*/  HMMA.16816.F32.BF16 R32, R76.reuse, R86, R32 ;  /* 0x000000564c20723c */ /* 0x040fe20000041820 */
[----:B------:R-:W2:Y:S03]  /*120b0*/  LDSM.16.MT88.4 R84, [R185+0x1800] ;  /* 0x00180000b954783b */ /* 0x000ea60000004200 */
[----:B------:R-:W-:Y:S02]  /*120c0*/  FADD.FTZ R0, R216, R0 ;  /* 0x00000000d8007221 */ /* 0x000fe40000010000 */
[----:B------:R-:W-:Y:S01]  /*120d0*/  FADD.FTZ R3, R207, R3 ;  /* 0x00000003cf037221 */ /* 0x000fe20000010000 */
[----:B------:R-:W3:Y:S01]  /*120e0*/  MUFU.EX2 R153, R122 ;  /* 0x0000007a00997308 */ /* 0x000ee20000000800 */
[-C--:B------:R-:W-:Y:S04]  /*120f0*/  HMMA.16816.F32.BF16 R36, R76, R96.reuse, R36 ;  /* 0x000000604c24723c */ /* 0x080fe80000041824 */
[----:B------:R-:W-:Y:S02]  /*12100*/  FADD.FTZ R0, R217, R0 ;  /* 0x00000000d9007221 */ /* 0x000fe40000010000 */
[----:B------:R-:W-:Y:S02]  /*12110*/  FADD.FTZ R3, R210, R3 ;  /* 0x00000003d2037221 */ /* 0x000fe40000010000 */
[C---:B------:R-:W-:Y:S04]  /*12120*/  HMMA.16816.F32.BF16 R40, R80.reuse, R96, R40 ;  /* 0x000000605028723c */ /* 0x040fe80000041828 */
[----:B------:R-:W-:Y:S02]  /*12130*/  FADD.FTZ R3, R222, R3 ;  /* 0x00000003de037221 */ /* 0x000fe40000010000 */
[----:B------:R-:W-:Y:S02]  /*12140*/  FADD.FTZ R68, R208, R68 ;  /* 0x00000044d0447221 */ /* 0x000fe40000010000 */
[-C--:B------:R-:W-:Y:S04]  /*12150*/  HMMA.16816.F32.BF16 R44, R80, R98.reuse, R44 ;  /* 0x00000062502c723c */ /* 0x080fe8000004182c */
[----:B------:R-:W-:Y:S01]  /*12160*/  FADD.FTZ R68, R211, R68 ;  /* 0x00000044d3447221 */ /* 0x000fe20000010000 */
[----:B---3--:R-:W-:Y:S03]  /*12170*/  F2FP.BF16.PACK_AB R148, R152, R153 ;  /* 0x000000999894723e */ /* 0x008fe600000010ff */
[C---:B------:R-:W-:Y:S01]  /*12180*/  HMMA.16816.F32.BF16 R48, R76.reuse, R98, R48 ;  /* 0x000000624c30723c */ /* 0x040fe20000041830 */
[----:B------:R-:W3:Y:S07]  /*12190*/  LDSM.16.MT88.4 R96, [R186+0x1800] ;  /* 0x00180000ba60783b */ /* 0x000eee0000004200 */
[-C--:B-1----:R-:W-:Y:S08]  /*121a0*/  HMMA.16816.F32.BF16 R52, R76, R88.reuse, R52 ;  /* 0x000000584c34723c */ /* 0x082ff00000041834 */
[C---:B------:R-:W-:Y:S08]  /*121b0*/  HMMA.16816.F32.BF16 R56, R80.reuse, R88, R56 ;  /* 0x000000585038723c */ /* 0x040ff00000041838 */
[-C--:B------:R-:W-:Y:S07]  /*121c0*/  HMMA.16816.F32.BF16 R60, R80, R90.reuse, R60 ;  /* 0x0000005a503c723c */ /* 0x080fee000004183c */
[----:B------:R-:W-:Y:S01]  /*121d0*/  F2FP.BF16.PACK_AB R80, R164, R143 ;  /* 0x0000008fa450723e */ /* 0x000fe200000010ff */
[----:B------:R-:W-:Y:S01]  /*121e0*/  HMMA.16816.F32.BF16 R64, R76, R90, R64 ;  /* 0x0000005a4c40723c */ /* 0x000fe20000041840 */
[----:B------:R-:W1:Y:S03]  /*121f0*/  LDSM.16.MT88.4 R88, [R188+0x1800] ;  /* 0x00180000bc58783b */ /* 0x000e660000004200 */
[----:B------:R-:W-:Y:S02]  /*12200*/  F2FP.BF16.PACK_AB R82, R173, R168 ;  /* 0x000000a8ad52723e */ /* 0x000fe400000010ff */
[----:B------:R-:W-:Y:S02]  /*12210*/  F2FP.BF16.PACK_AB R81, R140, R141 ;  /* 0x0000008d8c51723e */ /* 0x000fe400000010ff */
[----:B------:R-:W-:Y:S04]  /*12220*/  F2FP.BF16.PACK_AB R76, R166, R167 ;  /* 0x000000a7a64c723e */ /* 0x000fe800000010ff */
[----:B------:R-:W-:Y:S02]  /*12230*/  F2FP.BF16.PACK_AB R77, R165, R163 ;  /* 0x000000a3a54d723e */ /* 0x000fe400000010ff */
[----:B------:R-:W-:Y:S02]  /*12240*/  F2FP.BF16.PACK_AB R78, R179, R169 ;  /* 0x000000a9b34e723e */ /* 0x000fe400000010ff */
[----:B------:R-:W-:Y:S02]  /*12250*/  F2FP.BF16.PACK_AB R79, R175, R174 ;  /* 0x000000aeaf4f723e */ /* 0x000fe400000010ff */
[----:B------:R-:W-:Y:S05]  /*12260*/  F2FP.BF16.PACK_AB R83, R154, R155 ;  /* 0x0000009b9a53723e */ /* 0x000fea00000010ff */
[-C--:B--2---:R-:W-:Y:S08]  /*12270*/  HMMA.16816.F32.BF16 R4, R76, R84.reuse, R4 ;  /* 0x000000544c04723c */ /* 0x084ff00000041804 */
[C---:B------:R-:W-:Y:S01]  /*12280*/  HMMA.16816.F32.BF16 R8, R80.reuse, R84, R8 ;  /* 0x000000545008723c */ /* 0x040fe20000041808 */
[----:B------:R2:W-:Y:S07]  /*12290*/  MUFU.EX2 R85, R118 ;  /* 0x0000007600557308 */ /* 0x0005ee0000000800 */
[-C--:B------:R-:W-:Y:S03]  /*122a0*/  HMMA.16816.F32.BF16 R12, R80, R86.reuse, R12 ;  /* 0x00000056500c723c */ /* 0x080fe6000004180c */
[----:B------:R-:W4:Y:S05]  /*122b0*/  MUFU.EX2 R84, R120 ;  /* 0x0000007800547308 */ /* 0x000f2a0000000800 */
[C---:B------:R-:W-:Y:S05]  /*122c0*/  HMMA.16816.F32.BF16 R16, R76.reuse, R86, R16 ;  /* 0x000000564c10723c */ /* 0x040fea0000041810 */
[----:B------:R-:W-:Y:S03]  /*122d0*/  MUFU.EX2 R86, R125 ;  /* 0x0000007d00567308 */ /* 0x000fe60000000800 */
[-C--:B------:R-:W-:Y:S01]  /*122e0*/  HMMA.16816.F32.BF16 R20, R76, R92.reuse, R20 ;  /* 0x0000005c4c14723c */ /* 0x080fe20000041814 */
[----:B--2---:R-:W2:Y:S06]  /*122f0*/  LDSM.16.MT88.4 R116, [R189+0x2000] ;  /* 0x00200000bd74783b */ /* 0x004eac0000004200 */
[----:B------:R-:W5:Y:S01]  /*12300*/  MUFU.EX2 R87, R124 ;  /* 0x0000007c00577308 */ /* 0x000f620000000800 */
[C---:B------:R-:W-:Y:S04]  /*12310*/  HMMA.16816.F32.BF16 R24, R80.reuse, R92, R24 ;  /* 0x0000005c5018723c */ /* 0x040fe80000041818 */
[----:B----4-:R-:W-:Y:S04]  /*12320*/  F2FP.BF16.PACK_AB R149, R84, R85 ;  /* 0x000000555495723e */ /* 0x010fe800000010ff */
[-C--:B------:R-:W-:Y:S08]  /*12330*/  HMMA.16816.F32.BF16 R28, R80, R94.reuse, R28 ;  /* 0x0000005e501c723c */ /* 0x080ff0000004181c */
[C---:B------:R-:W-:Y:S04]  /*12340*/  HMMA.16816.F32.BF16 R32, R76.reuse, R94, R32 ;  /* 0x0000005e4c20723c */ /* 0x040fe80000041820 */
[----:B-----5:R-:W-:Y:S04]  /*12350*/  F2FP.BF16.PACK_AB R150, R86, R87 ;  /* 0x000000575696723e */ /* 0x020fe800000010ff */
[-C--:B---3--:R-:W-:Y:S08]  /*12360*/  HMMA.16816.F32.BF16 R36, R76, R96.reuse, R36 ;  /* 0x000000604c24723c */ /* 0x088ff00000041824 */
[C---:B------:R-:W-:Y:S08]  /*12370*/  HMMA.16816.F32.BF16 R40, R80.reuse, R96, R40 ;  /* 0x000000605028723c */ /* 0x040ff00000041828 */
[-C--:B------:R-:W-:Y:S08]  /*12380*/  HMMA.16816.F32.BF16 R44, R80, R98.reuse, R44 ;  /* 0x00000062502c723c */ /* 0x080ff0000004182c */
[C---:B------:R-:W-:Y:S08]  /*12390*/  HMMA.16816.F32.BF16 R48, R76.reuse, R98, R48 ;  /* 0x000000624c30723c */ /* 0x040ff00000041830 */
[-C--:B-1----:R-:W-:Y:S08]  /*123a0*/  HMMA.16816.F32.BF16 R52, R76, R88.reuse, R52 ;  /* 0x000000584c34723c */ /* 0x082ff00000041834 */
        /* <DEDUP_REMOVED lines=8> */
[----:B------:R-:W-:Y:S01]  /*12430*/  FADD.FTZ R9, R224, R69 ;  /* 0x00000045e0097221 */ /* 0x000fe20000010000 */
[----:B------:R-:W-:Y:S01]  /*12440*/  MOV R69, R2 ;  /* 0x0000000200457202 */ /* 0x000fe20000000f00 */
[----:B------:R-:W-:Y:S02]  /*12450*/  FADD.FTZ R8, R239, R68 ;  /* 0x00000044ef087221 */ /* 0x000fe40000010000 */
[C---:B------:R-:W-:Y:S04]  /*12460*/  HMMA.16816.F32.BF16 R100, R144.reuse, R102, R16 ;  /* 0x000000669064723c */ /* 0x040fe80000041810 */
[----:B------:R-:W-:Y:S02]  /*12470*/  FADD.FTZ R12, R226, R9 ;  /* 0x00000009e20c7221 */ /* 0x000fe40000010000 */
[----:B------:R-:W-:Y:S02]  /*12480*/  FADD.FTZ R9, R129, R0 ;  /* 0x0000000081097221 */ /* 0x000fe40000010000 */
[-C--:B--2---:R-:W-:Y:S04]  /*12490*/  HMMA.16816.F32.BF16 R104, R144, R116.reuse, R20 ;  /* 0x000000749068723c */ /* 0x084fe80000041814 */
[----:B------:R-:W-:Y:S02]  /*124a0*/  FADD.FTZ R11, R223, R8 ;  /* 0x00000008df0b7221 */ /* 0x000fe40000010000 */
[----:B------:R-:W-:Y:S02]  /*124b0*/  FADD.FTZ R0, R139, R10 ;  /* 0x0000000a8b007221 */ /* 0x000fe40000010000 */
        /* <DEDUP_REMOVED lines=32> */
[C---:B------:R-:W-:Y:S07]  /*126c0*/  HMMA.16816.F32.BF16 R140, R148.reuse, R4, R56 ;  /* 0x00000004948c723c */ /* 0x040fee0000041838 */
[----:B------:R-:W-:Y:S01]  /*126d0*/  FADD.FTZ R4, R174, R11 ;  /* 0x0000000bae047221 */ /* 0x000fe20000010000 */
[-C--:B------:R-:W-:Y:S04]  /*126e0*/  HMMA.16816.F32.BF16 R148, R148, R6.reuse, R60 ;  /* 0x000000069494723c */ /* 0x080fe8000004183c */
[----:B------:R-:W-:Y:S02]  /*126f0*/  FADD.FTZ R9, R175, R4 ;  /* 0x00000004af097221 */ /* 0x000fe40000010000 */
[----:B------:R-:W-:Y:S02]  /*12700*/  FADD.FTZ R5, R154, R0 ;  /* 0x000000009a057221 */ /* 0x000fe40000010000 */
[----:B------:R-:W-:Y:S01]  /*12710*/  FADD.FTZ R4, R181, R10 ;  /* 0x0000000ab5047221 */ /* 0x000fe20000010000 */
[----:B------:R-:W-:Y:S04]  /*12720*/  HMMA.16816.F32.BF16 R144, R144, R6, R64 ;  /* 0x000000069090723c */ /* 0x000fe80000041840 */
[----:B------:R-:W-:Y:S02]  /*12730*/  FADD.FTZ R3, R161, R9 ;  /* 0x00000009a1037221 */ /* 0x000fe40000010000 */
[----:B------:R-:W-:Y:S02]  /*12740*/  FADD.FTZ R0, R153, R8 ;  /* 0x0000000899007221 */ /* 0x000fe40000010000 */
[----:B------:R-:W-:Y:S01]  /*12750*/  FADD.FTZ R8, R85, R5 ;  /* 0x0000000555087221 */ /* 0x000fe20000010000 */
[----:B------:R-:W-:Y:S03]  /*12760*/  MOV R85, R70 ;  /* 0x0000004600557202 */ /* 0x000fe60000000f00 */
        /* <DEDUP_REMOVED lines=10> */
[----:B------:R-:W-:Y:S01]  /*12810*/  MOV R84, R71 ;  /* 0x0000004700547202 */ /* 0x000fe20000000f00 */
[----:B------:R-:W-:Y:S01]  /*12820*/  FADD.FTZ R3, R86, R3 ;  /* 0x0000000356037221 */ /* 0x000fe20000010000 */
[----:B------:R-:W-:Y:S01]  /*12830*/  STL [R1+0x8], R4 ;  /* 0x0000080401007387 */ /* 0x000fe20000100800 */
[----:B------:R-:W-:Y:S01]  /*12840*/  FADD.FTZ R0, R75, R0 ;  /* 0x000000004b007221 */ /* 0x000fe20000010000 */
[----:B------:R-:W-:Y:S02]  /*12850*/  MOV R86, R2 ;  /* 0x0000000200567202 */ /* 0x000fe40000000f00 */
[----:B------:R-:W-:Y:S01]  /*12860*/  STL [R1+0xc], R3 ;  /* 0x00000c0301007387 */ /* 0x000fe20000100800 */
[----:B------:R-:W-:Y:S05]  /*12870*/  FADD.FTZ R0, R73, R0 ;  /* 0x0000000049007221 */ /* 0x000fea0000010000 */
[----:B------:R1:W-:Y:S02]  /*12880*/  STL [R1+0x10], R0 ;  /* 0x0000100001007387 */ /* 0x0003e40000100800 */
[----:B-1----:R-:W-:Y:S01]  /*12890*/  MOV R0, R72 ;  /* 0x0000004800007202 */ /* 0x002fe20000000f00 */
[----:B------:R-:W-:-:S05]  /*128a0*/  @P0 BRA `(.L_x_705) ;  /* 0xffffc2f000000947 */ /* 0x000fca000383ffff */
.L_x_694:
[----:B------:R-:W2:Y:S02]  /*128b0*/  LDL R2, [R1+0x14] ;  /* 0x0000140001027983 */ /* 0x000ea40000100800 */
[----:B--2---:R-:W-:-:S13]  /*128c0*/  ISETP.GE.AND P0, PT, R202, R2, PT ;  /* 0x00000002ca00720c */ /* 0x004fda0003f06270 */
[----:B------:R-:W-:Y:S05]  /*128d0*/  @!P0 BRA `(.L_x_706) ;  /* 0x00005aa000008947 */ /* 0x000fea0003800000 */
[----:B------:R-:W-:Y:S01]  /*128e0*/  IMAD.MOV.U32 R85, RZ, RZ, R71 ;  /* 0x000000ffff557224 */ /* 0x000fe200078e0047 */
[----:B------:R-:W-:Y:S01]  /*128f0*/  MOV R87, R69 ;  /* 0x0000004500577202 */ /* 0x000fe20000000f00 */
[----:B------:R-:W-:Y:S01]  /*12900*/  IMAD.MOV.U32 R84, RZ, RZ, R72 ;  /* 0x000000ffff547224 */ /* 0x000fe200078e0048 */
[----:B------:R-:W-:Y:S02]  /*12910*/  MOV R86, R70 ;  /* 0x0000004600567202 */ /* 0x000fe40000000f00 */
.L_x_734:
[----:B------:R-:W2:Y:S01]  /*12920*/  LDL.64 R6, [R1+0x38] ;  /* 0x0000380001067983 */ /* 0x000ea20000100a00 */
[----:B------:R-:W-:Y:S04]  /*12930*/  DEPBAR.LE SB0, 0x0 ;  /* 0x000080000000791a */ /* 0x000fe80000000000 */
[----:B------:R-:W3:Y:S01]  /*12940*/  LDL R5, [R1+0x44] ;  /* 0x0000440001057983 */ /* 0x000ee20000100800 */
[----:B------:R-:W-:Y:S01]  /*12950*/  WARPSYNC 0xffffffff ;  /* 0xffffffff00007948 */ /* 0x000fe20003800000 */
[----:B------:R-:W-:Y:S01]  /*12960*/  SHF.R.S32.HI R0, RZ, 0x1f, R214 ;  /* 0x0000001fff007819 */ /* 0x000fe200000114d6 */
[----:B------:R-:W-:Y:S01]  /*12970*/  IMAD.WIDE.U32 R2, R214, c[0x0][0x208], RZ ;  /* 0x00008200d6027a25 */ /* 0x000fe200078e00ff */
[----:B------:R-:W-:Y:S01]  /*12980*/  BAR.SYNC.DEFER_BLOCKING 0x0 ;  /* 0x0000000000007b1d */ /* 0x000fe20000010000 */
[----:B------:R-:W-:Y:S02]  /*12990*/  SHF.R.S32.HI R4, RZ, 0x1f, R201 ;  /* 0x0000001fff047819 */ /* 0x000fe400000114c9 */
[----:B------:R-:W-:Y:S02]  /*129a0*/  IMAD R0, R0, c[0x0][0x208], RZ ;  /* 0x0000820000007a24 */ /* 0x000fe400078e02ff */
[C---:B------:R-:W-:Y:S01]  /*129b0*/  SHF.L.U64.HI R68, R201.reuse, 0x1, R4 ;  /* 0x00000001c9447819 */ /* 0x040fe20000010204 */
[----:B------:R-:W-:Y:S02]  /*129c0*/  IMAD.SHL.U32 R58, R201, 0x2, RZ ;  /* 0x00000002c93a7824 */ /* 0x000fe400078e00ff */
[----:B------:R-:W-:Y:S04]  /*129d0*/  IMAD R0, R214, c[0x0][0x20c], R0 ;  /* 0x00008300d6007a24 */ /* 0x000fe800078e0200 */
[----:B------:R-:W-:Y:S01]  /*129e0*/  IMAD.IADD R3, R3, 0x1, R0 ;  /* 0x0000000103037824 */ /* 0x000fe200078e0200 */
[----:B------:R-:W-:Y:S03]  /*129f0*/  SHF.R.S32.HI R0, RZ, 0x1f, R212 ;  /* 0x0000001fff007819 */ /* 0x000fe600000114d4 */
[----:B------:R-:W-:Y:S04]  /*12a00*/  IMAD.WIDE.U32 R2, R212, c[0x0][0x218], R2 ;  /* 0x00008600d4027a25 */ /* 0x000fe800078e0002 */
[----:B------:R-:W-:Y:S01]  /*12a10*/  IMAD R0, R0, c[0x0][0x218], RZ ;  /* 0x0000860000007a24 */ /* 0x000fe200078e02ff */
[----:B------:R1:W4:Y:S03]  /*12a20*/  LDSM.16.M88.4 R80, [R191] ;  /* 0x00000000bf50783b */ /* 0x0003260000000200 */
[----:B------:R-:W-:Y:S01]  /*12a30*/  IMAD R0, R212, c[0x0][0x21c], R0 ;  /* 0x00008700d4007a24 */ /* 0x000fe200078e0200 */
        /* <DEDUP_REMOVED lines=19> */
.L_x_845:
[-C--:B------:R-:W-:Y:S01]  /*12b70*/  HMMA.16816.F32.BF16 R4, R80, R16.reuse, RZ ;  /* 0x000000105004723c */ /* 0x080fe200000418ff */
[----:B------:R-:W3:Y:S01]  /*12b80*/  SHFL.IDX PT, R2, R0, RZ, 0x181f ;  /* 0x00181fff00027589 */ /* 0x000ee200000e0000 */
[----:B------:R-:W-:Y:S06]  /*12b90*/  BSSY B0, `(.L_x_708) ;  /* 0x000015f000007945 */ /* 0x000fec0003800000 */
[C---:B------:R-:W-:Y:S01]  /*12ba0*/  HMMA.16816.F32.BF16 R8, R76.reuse, R16, RZ ;  /* 0x000000104c08723c */ /* 0x040fe200000418ff */
[----:B------:R-:W4:Y:S07]  /*12bb0*/  SHFL.IDX PT, R3, R0, 0x1, 0x181f ;  /* 0x00381f0000037f89 */ /* 0x000f2e00000e0000 */
[-C--:B------:R-:W-:Y:S01]  /*12bc0*/  HMMA.16816.F32.BF16 R12, R76, R18.reuse, RZ ;  /* 0x000000124c0c723c */ /* 0x080fe200000418ff */
[----:B------:R-:W5:Y:S07]  /*12bd0*/  SHFL.IDX PT, R55, R52, 0x1, 0x181f ;  /* 0x00381f0034377f89 */ /* 0x000f6e00000e0000 */
[C---:B------:R-:W-:Y:S01]  /*12be0*/  HMMA.16816.F32.BF16 R16, R80.reuse, R18, RZ ;  /* 0x000000125010723c */ /* 0x040fe200000418ff */
[----:B------:R-:W1:Y:S07]  /*12bf0*/  SHFL.IDX PT, R53, R0, 0x2, 0x181f ;  /* 0x00581f0000357f89 */ /* 0x000e6e00000e0000 */
[-C--:B------:R-:W-:Y:S01]  /*12c00*/  HMMA.16816.F32.BF16 R20, R80, R32.reuse, RZ ;  /* 0x000000205014723c */ /* 0x080fe200000418ff */
[----:B------:R-:W-:Y:S07]  /*12c10*/  SHFL.IDX PT, R56, R52, 0x2, 0x181f ;  /* 0x00581f0034387f89 */ /* 0x000fee00000e0000 */
[C---:B------:R-:W-:Y:S01]  /*12c20*/  HMMA.16816.F32.BF16 R24, R76.reuse, R32, RZ ;  /* 0x000000204c18723c */ /* 0x040fe200000418ff */
[----:B------:R-:W3:Y:S07]  /*12c30*/  SHFL.IDX PT, R54, R0, 0x3, 0x181f ;  /* 0x00781f0000367f89 */ /* 0x000eee00000e0000 */
[-C--:B------:R-:W-:Y:S01]  /*12c40*/  HMMA.16816.F32.BF16 R28, R76, R34.reuse, RZ ;  /* 0x000000224c1c723c */ /* 0x080fe200000418ff */
[----:B------:R-:W1:Y:S07]  /*12c50*/  SHFL.IDX PT, R69, R52, 0x3, 0x181f ;  /* 0x00781f0034457f89 */ /* 0x000e6e00000e0000 */
[C---:B------:R-:W-:Y:S01]  /*12c60*/  HMMA.16816.F32.BF16 R32, R80.reuse, R34, RZ ;  /* 0x000000225020723c */ /* 0x040fe200000418ff */
[----:B------:R1:W-:Y:S07]  /*12c70*/  SHFL.IDX PT, R73, R52, 0x4, 0x181f ;  /* 0x00981f0034497f89 */ /* 0x0003ee00000e0000 */
[-C--:B------:R-:W-:Y:S01]  /*12c80*/  HMMA.16816.F32.BF16 R36, R80, R48.reuse, RZ ;  /* 0x000000305024723c */ /* 0x080fe200000418ff */
[----:B------:R-:W1:Y:S07]  /*12c90*/  SHFL.IDX PT, R0, R0, 0x4, 0x181f ;  /* 0x00981f0000007f89 */ /* 0x000e6e00000e0000 */
[C---:B------:R-:W-:Y:S01]  /*12ca0*/  HMMA.16816.F32.BF16 R40, R76.reuse, R48, RZ ;  /* 0x000000304c28723c */ /* 0x040fe200000418ff */
[----:B------:R-:W2:Y:S07]  /*12cb0*/  LDL R235, [R1+0x14] ;  /* 0x0000140001eb7983 */ /* 0x000eae0000100800 */
[-C--:B------:R-:W-:Y:S08]  /*12cc0*/  HMMA.16816.F32.BF16 R44, R76, R50.reuse, RZ ;  /* 0x000000324c2c723c */ /* 0x080ff000000418ff */
[C---:B------:R-:W-:Y:S04]  /*12cd0*/  HMMA.16816.F32.BF16 R48, R80.reuse, R50, RZ ;  /* 0x000000325030723c */ /* 0x040fe800000418ff */
[-C--:B---3--:R-:W-:Y:S02]  /*12ce0*/  IADD3 R2, P0, R2, R58.reuse, RZ ;  /* 0x0000003a02027210 */ /* 0x088fe40007f1e0ff */
[----:B----4-:R-:W-:Y:S02]  /*12cf0*/  IADD3 R62, P1, R3, R58, RZ ;  /* 0x0000003a033e7210 */ /* 0x010fe40007f3e0ff */
[-C--:B--2---:R-:W-:Y:S04]  /*12d00*/  IADD3.X R3, R57, R68.reuse, RZ, P0, !PT ;  /* 0x0000004439037210 */ /* 0x084fe800007fe4ff */
[----:B-----5:R-:W-:Y:S01]  /*12d10*/  IADD3.X R63, R55, R68, RZ, P1, !PT ;  /* 0x00000044373f7210 */ /* 0x020fe20000ffe4ff */
[----:B------:R2:W-:Y:S01]  /*12d20*/  LDGSTS.E.BYPASS.LTC128B.128 [R203+0x100], [R2.64], !P3 ;  /* 0x0010000002cb7fae */ /* 0x0005e2000d901d46 */
[-C--:B-1----:R-:W-:Y:S02]  /*12d30*/  IADD3 R60, P0, R53, R58.reuse, RZ ;  /* 0x0000003a353c7210 */ /* 0x082fe40007f1e0ff */
[----:B------:R-:W-:Y:S02]  /*12d40*/  IADD3 R70, P1, R54, R58, RZ ;  /* 0x0000003a36467210 */ /* 0x000fe40007f3e0ff */
[-C--:B------:R-:W-:Y:S01]  /*12d50*/  IADD3.X R61, R56, R68.reuse, RZ, P0, !PT ;  /* 0x00000044383d7210 */ /* 0x080fe200007fe4ff */
[-C--:B------:R-:W-:Y:S01]  /*12d60*/  HMMA.16816.F32.BF16 R52, R80, R64.reuse, RZ ;  /* 0x000000405034723c */ /* 0x080fe200000418ff */
[----:B------:R-:W-:Y:S01]  /*12d70*/  IADD3.X R71, R69, R68, RZ, P1, !PT ;  /* 0x0000004445477210 */ /* 0x000fe20000ffe4ff */
[----:B------:R1:W-:Y:S01]  /*12d80*/  LDGSTS.E.BYPASS.LTC128B.128 [R203+0x900], [R62.64], !P3 ;  /* 0x009000003ecb7fae */ /* 0x0003e2000d901d46 */
[----:B------:R-:W-:Y:S04]  /*12d90*/  IADD3 R72, P0, R0, R58, RZ ;  /* 0x0000003a00487210 */ /* 0x000fe80007f1e0ff */
[----:B------:R-:W-:Y:S01]  /*12da0*/  IADD3.X R73, R73, R68, RZ, P0, !PT ;  /* 0x0000004449497210 */ /* 0x000fe200007fe4ff */
[C---:B------:R-:W-:Y:S02]  /*12db0*/  HMMA.16816.F32.BF16 R56, R76.reuse, R64, RZ ;  /* 0x000000404c38723c */ /* 0x040fe400000418ff */
[----:B------:R1:W-:Y:S08]  /*12dc0*/  LDGSTS.E.BYPASS.LTC128B.128 [R203+0x1100], [R60.64], !P3 ;  /* 0x011000003ccb7fae */ /* 0x0003f0000d901d46 */
[----:B------:R3:W-:Y:S08]  /*12dd0*/  LDGSTS.E.BYPASS.LTC128B.128 [R203+0x1900], [R70.64], !P3 ;  /* 0x0190000046cb7fae */ /* 0x0007f0000d901d46 */
[----:B------:R4:W-:Y:S08]  /*12de0*/  LDGSTS.E.BYPASS.LTC128B.128 [R203+0x2100], [R72.64], !P3 ;  /* 0x0210000048cb7fae */ /* 0x0009f0000d901d46 */
[----:B------:R-:W0:Y:S01]  /*12df0*/  LDGDEPBAR ;  /* 0x00000000000079af */ /* 0x000e220000000000 */
[-C--:B-1----:R-:W-:Y:S08]  /*12e00*/  HMMA.16816.F32.BF16 R60, R76, R66.reuse, RZ ;  /* 0x000000424c3c723c */ /* 0x082ff000000418ff */
        /* <DEDUP_REMOVED lines=31> */
[----:B------:R-:W2:Y:S07]  /*13000*/  LDSM.16.M88.4 R156, [R190+0x1800] ;  /* 0x00180000be9c783b */ /* 0x000eae0000000200 */
[-C--:B-1----:R-:W-:Y:S08]  /*13010*/  HMMA.16816.F32.BF16 R4, R152, R160.reuse, R4 ;  /* 0x000000a09804723c */ /* 0x082ff00000041804 */
[C---:B---3--:R-:W-:Y:S08]  /*13020*/  HMMA.16816.F32.BF16 R8, R168.reuse, R160, R8 ;  /* 0x000000a0a808723c */ /* 0x048ff00000041808 */
[-C--:B------:R-:W-:Y:S03]  /*13030*/  HMMA.16816.F32.BF16 R12, R168, R162.reuse, R12 ;  /* 0x000000a2a80c723c */ /* 0x080fe6000004180c */
[----:B------:R-:W-:Y:S05]  /*13040*/  ISETP.GT.AND P0, PT, R202, R235, PT ;  /* 0x000000ebca00720c */ /* 0x000fea0003f04270 */
[C---:B------:R-:W-:Y:S01]  /*13050*/  HMMA.16816.F32.BF16 R16, R152.reuse, R162, R16 ;  /* 0x000000a29810723c */ /* 0x040fe20000041810 */
[----:B------:R-:W1:Y:S07]  /*13060*/  LDSM.16.M88.4 R160, [R190+0x2000] ;  /* 0x00200000bea0783b */ /* 0x000e6e0000000200 */
        /* <DEDUP_REMOVED lines=10> */
[-C--:B--2---:R-:W-:Y:S08]  /*13110*/  HMMA.16816.F32.BF16 R52, R152, R156.reuse, R52 ;  /* 0x0000009c9834723c */ /* 0x084ff00000041834 */
[C---:B------:R-:W-:Y:S08]  /*13120*/  HMMA.16816.F32.BF16 R56, R168.reuse, R156, R56 ;  /* 0x0000009ca838723c */ /* 0x040ff00000041838 */
[-C--:B------:R-:W-:Y:S08]  /*13130*/  HMMA.16816.F32.BF16 R60, R168, R158.reuse, R60 ;  /* 0x0000009ea83c723c */ /* 0x080ff0000004183c */
[C---:B------:R-:W-:Y:S08]  /*13140*/  HMMA.16816.F32.BF16 R64, R152.reuse, R158, R64 ;  /* 0x0000009e9840723c */ /* 0x040ff00000041840 */
[-C--:B-1----:R-:W-:Y:S08]  /*13150*/  HMMA.16816.F32.BF16 R68, R152, R160.reuse, R68 ;  /* 0x000000a09844723c */ /* 0x082ff00000041844 */
        /* <DEDUP_REMOVED lines=230> */
.L_x_846:
        /* <DEDUP_REMOVED lines=22> */
.L_x_847:
[----:B--2---:R-:W-:Y:S04]  /*14120*/  IADD3 R2, P0, R0, R18, RZ ;  /* 0x0000001200027210 */ /* 0x004fe80007f1e0ff */
[----:B-1----:R-:W-:Y:S05]  /*14130*/  IADD3.X R3, R4, R5, RZ, P0, !PT ;  /* 0x0000000504037210 */ /* 0x002fea00007fe4ff */
[----:B------:R-:W-:Y:S01]  /*14140*/  @!PT LDS RZ, [RZ] ;  /* 0x00000000fffff984 */ /* 0x000fe20000000800 */
[----:B------:R-:W-:Y:S01]  /*14150*/  @!PT LDS RZ, [RZ] ;  /* 0x00000000fffff984 */ /* 0x000fe20000000800 */
[----:B------:R-:W-:Y:S01]  /*14160*/  @!PT LDS RZ, [RZ] ;  /* 0x00000000fffff984 */ /* 0x000fe20000000800 */
[----:B------:R1:W-:Y:S04]  /*14170*/  LDGSTS.E.BYPASS.LTC128B.128 [R203+0x4900], [R2.64], !P3 ;  /* 0x0490000002cb7fae */ /* 0x0003e8000d901d46 */
.L_x_709:
[----:B--234-:R-:W-:Y:S05]  /*14180*/  BSYNC B0 ;  /* 0x0000000000007941 */ /* 0x01cfea0003800000 */
.L_x_708:
[----:B-1----:R-:W2:Y:S01]  /*14190*/  LDL R2, [R1] ;  /* 0x0000000001027983 */ /* 0x002ea20000100800 */
[----:B------:R-:W-:Y:S01]  /*141a0*/  IMAD.MOV.U32 R3, RZ, RZ, c[0x0][0x2c4] ;  /* 0x0000b100ff037624 */ /* 0x000fe200078e00ff */
[----:B------:R-:W-:Y:S01]  /*141b0*/  ULDC UR4, c[0x0][0x324] ;  /* 0x0000c90000047ab9 */ /* 0x000fe20000000800 */
[----:B------:R-:W-:Y:S01]  /*141c0*/  IMAD R0, R202, -0x50, RZ ;  /* 0xffffffb0ca007824 */ /* 0x000fe200078e02ff */
[----:B------:R-:W3:Y:S01]  /*141d0*/  LDL R5, [R1+0x48] ;  /* 0x0000480001057983 */ /* 0x000ee20000100800 */
[----:B------:R-:W-:Y:S01]  /*141e0*/  ULOP3.LUT UR4, URZ, UR4, URZ, 0x33, !UPT ;  /* 0x000000043f047292 */ /* 0x000fe2000f8e333f */
[----:B------:R-:W-:Y:S02]  /*141f0*/  ISETP.NE.AND P0, PT, R3, 0x1, PT ;  /* 0x000000010300780c */ /* 0x000fe40003f05270 */
[----:B------:R-:W3:Y:S04]  /*14200*/  LDL R4, [R1+0x4c] ;  /* 0x00004c0001047983 */ /* 0x000ee80000100800 */
[----:B------:R-:W0:Y:S01]  /*14210*/  LDGDEPBAR ;  /* 0x00000000000079af */ /* 0x000e220000000000 */
[----:B--2---:R-:W-:Y:S04]  /*14220*/  IADD3 R2, -R2, 0x1, R0 ;  /* 0x0000000102027810 */ /* 0x004fe80007ffe100 */
[----:B------:R-:W-:Y:S04]  /*14230*/  IADD3 R2, -R246, R2, R248 ;  /* 0x00000002f6027210 */ /* 0x000fe80007ffe1f8 */
[----:B------:R-:W-:Y:S01]  /*14240*/  IADD3 R7, R2, UR4, RZ ;  /* 0x0000000402077c10 */ /* 0x000fe2000fffe0ff */
[----:B---3--:R-:W-:Y:S01]  /*14250*/  IMAD.IADD R5, R4, 0x1, R5 ;  /* 0x0000000104057824 */ /* 0x008fe200078e0205 */
[----:B------:R-:W-:Y:S03]  /*14260*/  IADD3 R6, R2, c[0x0][0x328], RZ ;  /* 0x0000ca0002067a10 */ /* 0x000fe60007ffe0ff */
[----:B------:R-:W-:Y:S05]  /*14270*/  @P0 IMAD.HI.U32 R3, R5, c[0x0][0x2c8], RZ ;  /* 0x0000b20005030a27 */ /* 0x000fea00078e00ff */
[----:B------:R-:W-:Y:S01]  /*14280*/  @P0 SHF.R.U32.HI R5, RZ, c[0x0][0x2cc], R3 ;  /* 0x0000b300ff050a19 */ /* 0x000fe20000011603 */
[----:B------:R-:W-:-:S05]  /*14290*/  BRA.DIV ~URZ, `(.L_x_712) ;  /* 0x0000bf227f007947 */ /* 0x000fca000b800000 */
[----:B------:R1:W2:Y:S02]  /*142a0*/  SHFL.IDX PT, R4, R5, RZ, 0x1c1f ;  /* 0x001c1fff05047589 */ /* 0x0002a400000e0000 */
.L_x_848:
[----:B--2---:R-:W-:Y:S01]  /*142b0*/  IADD3 R3, R6, R4, RZ ;  /* 0x0000000406037210 */ /* 0x004fe20007ffe0ff */
        /* <DEDUP_REMOVED lines=15> */
.L_x_715:
[----:B------:R-:W-:Y:S04]  /*143b0*/  MOV R8, c[0x0][0x32c] ;  /* 0x0000cb0000087a02 */ /* 0x000fe80000000f00 */
[----:B------:R-:W-:-:S13]  /*143c0*/  ISETP.NE.AND P0, PT, R8, 0x1, PT ;  /* 0x000000010800780c */ /* 0x000fda0003f05270 */
[----:B------:R-:W-:Y:S05]  /*143d0*/  @P0 IMAD.HI.U32 R8, R4, c[0x0][0x330], RZ ;  /* 0x0000cc0004080a27 */ /* 0x000fea00078e00ff */
[----:B------:R-:W-:Y:S02]  /*143e0*/  @P0 SHF.R.U32.HI R4, RZ, c[0x0][0x334], R8 ;  /* 0x0000cd00ff040a19 */ /* 0x000fe40000011608 */
.L_x_716:
[----:B------:R-:W-:Y:S05]  /*143f0*/  BSYNC B0 ;  /* 0x0000000000007941 */ /* 0x000fea0003800000 */
.L_x_714:
[----:B------:R-:W2:Y:S02]  /*14400*/  LDL R8, [R1] ;  /* 0x0000000001087983 */ /* 0x000ea40000100800 */
[----:B--2---:R-:W-:Y:S04]  /*14410*/  IMAD.IADD R8, R0, 0x1, -R8 ;  /* 0x0000000100087824 */ /* 0x004fe800078e0a08 */
[----:B------:R-:W-:Y:S05]  /*14420*/  IMAD R4, R4, c[0x0][0x32c], R8 ;  /* 0x0000cb0004047a24 */ /* 0x000fea00078e0208 */
[----:B------:R-:W-:Y:S02]  /*14430*/  IADD3 R8, R4, c[0x0][0x32c], RZ ;  /* 0x0000cb0004087a10 */ /* 0x000fe40007ffe0ff */
[----:B------:R-:W-:Y:S02]  /*14440*/  IMNMX R2, R2, R4, !PT ;  /* 0x0000000402027217 */ /* 0x000fe40007800200 */
[----:B------:R-:W-:Y:S02]  /*14450*/  IMNMX R3, R3, R8, PT ;  /* 0x0000000803037217 */ /* 0x000fe40003800200 */
.L_x_713:
        /* <DEDUP_REMOVED lines=76> */
[----:B------:R-:W-:Y:S02]  /*14920*/  FSEL R51, R44, -INF , !P0 ;  /* 0xff8000002c337808 */ /* 0x000fe40004000000 */
[----:B------:R-:W-:Y:S02]  /*14930*/  LOP3.LUT R200, R200, 0xfffffffd, RZ, 0xc0, !PT ;  /* 0xfffffffdc8c87812 */ /* 0x000fe400078ec0ff */
[----:B------:R-:W-:Y:S04]  /*14940*/  ISETP.GT.AND P0, PT, R2, 0x30, !P1 ;  /* 0x000000300200780c */ /* 0x000fe80004f04270 */
[----:B------:R-:W-:Y:S03]  /*14950*/  ISETP.LT.OR P0, PT, R3, 0x31, P0 ;  /* 0x000000310300780c */ /* 0x000fe60000701670 */
[----:B------:R-:W-:Y:S02]  /*14960*/  @P1 LOP3.LUT R200, R200, 0x2, RZ, 0xfc, !PT ;  /* 0x00000002c8c81812 */ /* 0x000fe400078efcff */
[----:B------:R-:W-:Y:S02]  /*14970*/  ISETP.GE.AND P1, PT, R0, 0x32, PT ;  /* 0x000000320000780c */ /* 0x000fe40003f26270 */
[----:B------:R-:W-:Y:S02]  /*14980*/  FSEL R53, R43, -INF , !P0 ;  /* 0xff8000002b357808 */ /* 0x000fe40004000000 */
[----:B------:R-:W-:Y:S02]  /*14990*/  ISETP.GT.AND P0, PT, R2, 0x31, !P1 ;  /* 0x000000310200780c */ /* 0x000fe40004f04270 */
[----:B------:R-:W-:Y:S02]  /*149a0*/  LOP3.LUT R200, R200, 0xfffffffe, RZ, 0xc0, !PT ;  /* 0xfffffffec8c87812 */ /* 0x000fe400078ec0ff */
[C---:B------:R-:W-:Y:S04]  /*149b0*/  ISETP.LT.OR P0, PT, R3.reuse, 0x32, P0 ;  /* 0x000000320300780c */ /* 0x040fe80000701670 */
        /* <DEDUP_REMOVED lines=26> */
.L_x_849:
        /* <DEDUP_REMOVED lines=16> */
.L_x_720:
[----:B------:R-:W-:Y:S04]  /*14c60*/  MOV R8, c[0x0][0x32c] ;  /* 0x0000cb0000087a02 */ /* 0x000fe80000000f00 */
[----:B------:R-:W-:-:S13]  /*14c70*/  ISETP.NE.AND P0, PT, R8, 0x1, PT ;  /* 0x000000010800780c */ /* 0x000fda0003f05270 */
[----:B------:R-:W-:Y:S05]  /*14c80*/  @P0 IMAD.HI.U32 R8, R4, c[0x0][0x330], RZ ;  /* 0x0000cc0004080a27 */ /* 0x000fea00078e00ff */
[----:B------:R-:W-:Y:S02]  /*14c90*/  @P0 SHF.R.U32.HI R4, RZ, c[0x0][0x334], R8 ;  /* 0x0000cd00ff040a19 */ /* 0x000fe40000011608 */
.L_x_721:
[----:B------:R-:W-:Y:S05]  /*14ca0*/  BSYNC B0 ;  /* 0x0000000000007941 */ /* 0x000fea0003800000 */
.L_x_719:
[----:B------:R-:W3:Y:S02]  /*14cb0*/  LDL R8, [R1] ;  /* 0x0000000001087983 */ /* 0x000ee40000100800 */
[----:B---3--:R-:W-:Y:S04]  /*14cc0*/  IMAD.IADD R8, R0, 0x1, -R8 ;  /* 0x0000000100087824 */ /* 0x008fe800078e0a08 */
[----:B------:R-:W-:Y:S05]  /*14cd0*/  IMAD R4, R4, c[0x0][0x32c], R8 ;  /* 0x0000cb0004047a24 */ /* 0x000fea00078e0208 */
[----:B------:R-:W-:Y:S02]  /*14ce0*/  IADD3 R8, R4, c[0x0][0x32c], RZ ;  /* 0x0000cb0004087a10 */ /* 0x000fe40007ffe0ff */
[----:B------:R-:W-:Y:S02]  /*14cf0*/  IMNMX R3, R3, R4, !PT ;  /* 0x0000000403037217 */ /* 0x000fe40007800200 */
[----:B------:R-:W-:Y:S02]  /*14d00*/  IMNMX R2, R2, R8, PT ;  /* 0x0000000802027217 */ /* 0x000fe40003800200 */
.L_x_718:
        /* <DEDUP_REMOVED lines=77> */
.L_x_850:
        /* <DEDUP_REMOVED lines=16> */
.L_x_725:
[----:B------:R-:W-:Y:S04]  /*152e0*/  MOV R8, c[0x0][0x32c] ;  /* 0x0000cb0000087a02 */ /* 0x000fe80000000f00 */
[----:B------:R-:W-:-:S13]  /*152f0*/  ISETP.NE.AND P0, PT, R8, 0x1, PT ;  /* 0x000000010800780c */ /* 0x000fda0003f05270 */
[----:B------:R-:W-:Y:S05]  /*15300*/  @P0 IMAD.HI.U32 R8, R4, c[0x0][0x330], RZ ;  /* 0x0000cc0004080a27 */ /* 0x000fea00078e00ff */
[----:B------:R-:W-:Y:S02]  /*15310*/  @P0 SHF.R.U32.HI R4, RZ, c[0x0][0x334], R8 ;  /* 0x0000cd00ff040a19 */ /* 0x000fe40000011608 */
.L_x_726:
[----:B------:R-:W-:Y:S05]  /*15320*/  BSYNC B0 ;  /* 0x0000000000007941 */ /* 0x000fea0003800000 */
.L_x_724:
[----:B------:R-:W4:Y:S02]  /*15330*/  LDL R8, [R1] ;  /* 0x0000000001087983 */ /* 0x000f240000100800 */
[----:B----4-:R-:W-:Y:S04]  /*15340*/  IMAD.IADD R8, R0, 0x1, -R8 ;  /* 0x0000000100087824 */ /* 0x010fe800078e0a08 */
[----:B------:R-:W-:Y:S05]  /*15350*/  IMAD R4, R4, c[0x0][0x32c], R8 ;  /* 0x0000cb0004047a24 */ /* 0x000fea00078e0208 */
[----:B------:R-:W-:Y:S02]  /*15360*/  IADD3 R8, R4, c[0x0][0x32c], RZ ;  /* 0x0000cb0004087a10 */ /* 0x000fe40007ffe0ff */
[----:B------:R-:W-:Y:S02]  /*15370*/  IMNMX R3, R3, R4, !PT ;  /* 0x0000000403037217 */ /* 0x000fe40007800200 */
[----:B------:R-:W-:Y:S02]  /*15380*/  IMNMX R2, R2, R8, PT ;  /* 0x0000000802027217 */ /* 0x000fe40003800200 */
.L_x_723:
        /* <DEDUP_REMOVED lines=77> */
.L_x_851:
        /* <DEDUP_REMOVED lines=16> */
.L_x_730:
[----:B--234-:R-:W-:Y:S04]  /*15960*/  MOV R5, c[0x0][0x32c] ;  /* 0x0000cb0000057a02 */ /* 0x01cfe80000000f00 */
[----:B------:R-:W-:-:S13]  /*15970*/  ISETP.NE.AND P0, PT, R5, 0x1, PT ;  /* 0x000000010500780c */ /* 0x000fda0003f05270 */
[----:B------:R-:W-:Y:S05]  /*15980*/  @P0 IMAD.HI.U32 R5, R4, c[0x0][0x330], RZ ;  /* 0x0000cc0004050a27 */ /* 0x000fea00078e00ff */
[----:B------:R-:W-:Y:S02]  /*15990*/  @P0 SHF.R.U32.HI R4, RZ, c[0x0][0x334], R5 ;  /* 0x0000cd00ff040a19 */ /* 0x000fe40000011605 */
.L_x_731:
[----:B------:R-:W-:Y:S05]  /*159a0*/  BSYNC B0 ;  /* 0x0000000000007941 */ /* 0x000fea0003800000 */
.L_x_729:
[----:B------:R-:W2:Y:S02]  /*159b0*/  LDL R5, [R1] ;  /* 0x0000000001057983 */ /* 0x000ea40000100800 */
[----:B--2---:R-:W-:Y:S04]  /*159c0*/  IMAD.IADD R0, R0, 0x1, -R5 ;  /* 0x0000000100007824 */ /* 0x004fe800078e0a05 */
[----:B------:R-:W-:Y:S05]  /*159d0*/  IMAD R0, R4, c[0x0][0x32c], R0 ;  /* 0x0000cb0004007a24 */ /* 0x000fea00078e0200 */
[----:B------:R-:W-:Y:S02]  /*159e0*/  IADD3 R4, R0, c[0x0][0x32c], RZ ;  /* 0x0000cb0000047a10 */ /* 0x000fe40007ffe0ff */
[----:B------:R-:W-:Y:S02]  /*159f0*/  IMNMX R2, R2, R0, !PT ;  /* 0x0000000002027217 */ /* 0x000fe40007800200 */
[----:B------:R-:W-:Y:S02]  /*15a00*/  IMNMX R3, R3, R4, PT ;  /* 0x0000000403037217 */ /* 0x000fe40003800200 */
.L_x_728:
        /* <DEDUP_REMOVED lines=45> */
[----:B------:R-:W-:Y:S02]  /*15ce0*/  FSEL R163, R36, -INF , !P1 ;  /* 0xff80000024a37808 */ /* 0x000fe40004800000 */
[----:B------:R-:W-:Y:S02]  /*15cf0*/  ISETP.LT.OR P0, PT, R3, 0x19, P0 ;  /* 0x000000190300780c */ /* 0x000fe40000701670 */
[----:B------:R-:W-:Y:S02]  /*15d00*/  FMNMX.FTZ R5, R177, R5, !PT ;  /* 0x00000005b1057209 */ /* 0x000fe40007810000 */
[----:B------:R-:W-:Y:S02]  /*15d10*/  FSEL R154, R222, -INF , !P0 ;  /* 0xff800000de9a7808 */ /* 0x000fe40004000000 */
[----:B------:R-:W-:Y:S02]  /*15d20*/  LOP3.LUT P0, RZ, R200, 0x40, RZ, 0xc0, !PT ;  /* 0x00000040c8ff7812 */ /* 0x000fe4000780c0ff */
[----:B------:R-:W-:Y:S02]  /*15d30*/  FMNMX.FTZ R5, R176, R5, !PT ;  /* 0x00000005b0057209 */ /* 0x000fe40007810000 */
        /* <DEDUP_REMOVED lines=106> */
.L_x_852:
        /* <DEDUP_REMOVED lines=15> */
.L_x_853:
[C---:B------:R-:W-:Y:S01]  /*164d0*/  FMUL.FTZ R0, R72.reuse, c[0x0][0x2d0] ;  /* 0x0000b40048007a20 */ /* 0x040fe20000410000 */
[----:B------:R-:W-:Y:S01]  /*164e0*/  FSETP.NEU.FTZ.AND P0, PT, R72, -INF , PT ;  /* 0xff8000004800780b */ /* 0x000fe20003f1d000 */
[----:B------:R-:W-:Y:S01]  /*164f0*/  WARPSYNC 0xffffffff ;  /* 0xffffffff00007948 */ /* 0x000fe20003800000 */
[----:B------:R-:W-:Y:S01]  /*16500*/  FSETP.NEU.FTZ.AND P1, PT, R71, -INF , PT ;  /* 0xff8000004700780b */ /* 0x000fe20003f3d000 */
[----:B------:R-:W-:Y:S01]  /*16510*/  LDSM.16.MT88.4 R36, [R189] ;  /* 0x00000000bd24783b */ /* 0x000fe20000004200 */
[----:B------:R-:W-:Y:S02]  /*16520*/  FSEL R40, R0, RZ, P0 ;  /* 0x000000ff00287208 */ /* 0x000fe40000000000 */
[----:B----4-:R-:W-:Y:S03]  /*16530*/  FMNMX.FTZ R69, R3, R4, !PT ;  /* 0x0000000403457209 */ /* 0x010fe60007810000 */
[--C-:B------:R-:W-:Y:S02]  /*16540*/  FFMA.FTZ R0, R19, c[0x0][0x2d0], -R40.reuse ;  /* 0x0000b40013007a23 */ /* 0x100fe40000010828 */
[----:B------:R-:W2:Y:S01]  /*16550*/  LDL.LU R251, [R1+0x4] ;  /* 0x0000040001fb7983 */ /* 0x000ea20000300800 */
[--C-:B------:R-:W-:Y:S01]  /*16560*/  FFMA.FTZ R2, R22, c[0x0][0x2d0], -R40.reuse ;  /* 0x0000b40016027a23 */ /* 0x100fe20000010828 */
[----:B------:R1:W-:Y:S01]  /*16570*/  MUFU.EX2 R217, R0 ;  /* 0x0000000000d97308 */ /* 0x0003e20000000800 */
[--C-:B------:R-:W-:Y:S01]  /*16580*/  FFMA.FTZ R211, R53, c[0x0][0x2d0], -R40.reuse ;  /* 0x0000b40035d37a23 */ /* 0x100fe20000010828 */
[----:B------:R-:W3:Y:S01]  /*16590*/  LDL.LU R250, [R1+0x8] ;  /* 0x0000080001fa7983 */ /* 0x000ee20000300800 */
[--C-:B------:R-:W-:Y:S02]  /*165a0*/  FFMA.FTZ R209, R54, c[0x0][0x2d0], -R40.reuse ;  /* 0x0000b40036d17a23 */ /* 0x100fe40000010828 */
[--C-:B------:R-:W-:Y:S02]  /*165b0*/  FFMA.FTZ R215, R55, c[0x0][0x2d0], -R40.reuse ;  /* 0x0000b40037d77a23 */ /* 0x100fe40000010828 */
[----:B------:R-:W-:Y:S01]  /*165c0*/  LDSM.16.MT88.4 R52, [R186] ;  /* 0x00000000ba34783b */ /* 0x000fe20000004200 */
[--C-:B------:R-:W-:Y:S02]  /*165d0*/  FFMA.FTZ R48, R47, c[0x0][0x2d0], -R40.reuse ;  /* 0x0000b4002f307a23 */ /* 0x100fe40000010828 */
[----:B------:R4:W5:Y:S01]  /*165e0*/  MUFU.EX2 R223, R2 ;  /* 0x0000000200df7308 */ /* 0x0009620000000800 */
[----:B------:R-:W-:Y:S02]  /*165f0*/  FMUL.FTZ R4, R69, c[0x0][0x2d0] ;  /* 0x0000b40045047a20 */ /* 0x000fe40000410000 */
[--C-:B------:R-:W-:Y:S02]  /*16600*/  FFMA.FTZ R58, R49, c[0x0][0x2d0], -R40.reuse ;  /* 0x0000b400313a7a23 */ /* 0x100fe40000010828 */
[--C-:B------:R-:W-:Y:S02]  /*16610*/  FFMA.FTZ R213, R73, c[0x0][0x2d0], -R40.reuse ;  /* 0x0000b40049d57a23 */ /* 0x100fe40000010828 */
[--C-:B------:R-:W-:Y:S02]  /*16620*/  FFMA.FTZ R28, R41, c[0x0][0x2d0], -R40.reuse ;  /* 0x0000b400291c7a23 */ /* 0x100fe40000010828 */
[----:B------:R-:W-:Y:S01]  /*16630*/  FFMA.FTZ R210, R63, c[0x0][0x2d0], -R40 ;  /* 0x0000b4003fd27a23 */ /* 0x000fe20000010828 */
[----:B------:R-:W-:Y:S01]  /*16640*/  MUFU.EX2 R241, R48 ;  /* 0x0000003000f17308 */ /* 0x000fe20000000800 */
[----:B-1----:R-:W-:Y:S05]  /*16650*/  FMUL.FTZ R0, R71, c[0x0][0x2d0] ;  /* 0x0000b40047007a20 */ /* 0x002fea0000410000 */
[----:B------:R-:W-:Y:S04]  /*16660*/  FSEL R56, R0, RZ, P1 ;  /* 0x000000ff00387208 */ /* 0x000fe80000800000 */
[----:B------:R1:W-:Y:S01]  /*16670*/  MUFU.EX2 R245, R28 ;  /* 0x0000001c00f57308 */ /* 0x0003e20000000800 */
[----:B------:R-:W-:Y:S02]  /*16680*/  FFMA.FTZ R0, R12, c[0x0][0x2d0], -R56 ;  /* 0x0000b4000c007a23 */ /* 0x000fe40000010838 */
[----:B----4-:R-:W-:Y:S02]  /*16690*/  FFMA.FTZ R2, R23, c[0x0][0x2d0], -R40 ;  /* 0x0000b40017027a23 */ /* 0x010fe40000010828 */
[--C-:B------:R-:W-:Y:S05]  /*166a0*/  FFMA.FTZ R5, R21, c[0x0][0x2d0], -R56.reuse ;  /* 0x0000b40015057a23 */ /* 0x100fea0000010838 */
[----:B------:R4:W-:Y:S01]  /*166b0*/  MUFU.EX2 R216, R0 ;  /* 0x0000000000d87308 */ /* 0x0009e20000000800 */
[--C-:B------:R-:W-:Y:S09]  /*166c0*/  FFMA.FTZ R73, R83, c[0x0][0x2d0], -R56.reuse ;  /* 0x0000b40053497a23 */ /* 0x100ff20000010838 */
[----:B------:R5:W-:Y:S01]  /*166d0*/  MUFU.EX2 R226, R2 ;  /* 0x0000000200e27308 */ /* 0x000be20000000800 */
[--C-:B-1----:R-:W-:Y:S02]  /*166e0*/  FFMA.FTZ R28, R32, c[0x0][0x2d0], -R56.reuse ;  /* 0x0000b400201c7a23 */ /* 0x102fe40000010838 */
[--C-:B------:R-:W-:Y:S07]  /*166f0*/  FFMA.FTZ R32, R33, c[0x0][0x2d0], -R56.reuse ;  /* 0x0000b40021207a23 */ /* 0x100fee0000010838 */
[----:B------:R-:W-:Y:S01]  /*16700*/  MUFU.EX2 R240, R5 ;  /* 0x0000000500f07308 */ /* 0x000fe20000000800 */
[----:B----4-:R-:W-:Y:S09]  /*16710*/  FFMA.FTZ R0, R18, c[0x0][0x2d0], -R56 ;  /* 0x0000b40012007a23 */ /* 0x010ff20000010838 */
[----:B------:R1:W-:Y:S01]  /*16720*/  MUFU.EX2 R222, R0 ;  /* 0x0000000000de7308 */ /* 0x0003e20000000800 */
[----:B-----5:R-:W-:Y:S09]  /*16730*/  FMUL.FTZ R2, R70, c[0x0][0x2d0] ;  /* 0x0000b40046027a20 */ /* 0x020ff20000410000 */
[----:B------:R-:W-:Y:S10]  /*16740*/  MUFU.EX2 R225, R28 ;  /* 0x0000001c00e17308 */ /* 0x000ff40000000800 */
[----:B------:R-:W-:Y:S01]  /*16750*/  MUFU.EX2 R239, R32 ;  /* 0x0000002000ef7308 */ /* 0x000fe20000000800 */
[----:B-1----:R-:W-:Y:S09]  /*16760*/  FFMA.FTZ R0, R25, c[0x0][0x2d0], -R40 ;  /* 0x0000b40019007a23 */ /* 0x002ff20000010828 */
[----:B------:R1:W-:Y:S10]  /*16770*/  MUFU.EX2 R242, R0 ;  /* 0x0000000000f27308 */ /* 0x0003f40000000800 */
[----:B------:R-:W-:Y:S01]  /*16780*/  MUFU.EX2 R238, R58 ;  /* 0x0000003a00ee7308 */ /* 0x000fe20000000800 */
[----:B-1----:R-:W-:Y:S02]  /*16790*/  FFMA.FTZ R0, R20, c[0x0][0x2d0], -R56 ;  /* 0x0000b40014007a23 */ /* 0x002fe40000010838 */
[----:B------:R-:W1:Y:S07]  /*167a0*/  LDSM.16.MT88.4 R20, [R185] ;  /* 0x00000000b914783b */ /* 0x000e6e0000004200 */
[----:B------:R4:W-:Y:S02]  /*167b0*/  MUFU.EX2 R224, R0 ;  /* 0x0000000000e07308 */ /* 0x0009e40000000800 */
[----:B----4-:R-:W-:Y:S02]  /*167c0*/  FSEL R0, R72, RZ, P0 ;  /* 0x000000ff48007208 */ /* 0x010fe40000000000 */
[----:B------:R-:W-:Y:S03]  /*167d0*/  FSETP.NEU.FTZ.AND P0, PT, R70, -INF , PT ;  /* 0xff8000004600780b */ /* 0x000fe60003f1d000 */
[----:B------:R-:W-:Y:S01]  /*167e0*/  FADD.FTZ R0, -R0, R84 ;  /* 0x0000005400007221 */ /* 0x000fe20000010100 */
[----:B------:R-:W-:Y:S03]  /*167f0*/  FSEL R57, R2, RZ, P0 ;  /* 0x000000ff02397208 */ /* 0x000fe60000000000 */
[----:B------:R-:W-:Y:S02]  /*16800*/  FMUL.FTZ R0, R0, c[0x0][0x2d0] ;  /* 0x0000b40000007a20 */ /* 0x000fe40000410000 */
[--C-:B------:R-:W-:Y:S02]  /*16810*/  FFMA.FTZ R2, R10, c[0x0][0x2d0], -R57.reuse ;  /* 0x0000b4000a027a23 */ /* 0x100fe40000010839 */
[----:B------:R-:W4:Y:S10]  /*16820*/  MUFU.EX2 R68, R0 ;  /* 0x0000000000447308 */ /* 0x000f340000000800 */
[----:B------:R5:W-:Y:S02]  /*16830*/  MUFU.EX2 R220, R2 ;  /* 0x0000000200dc7308 */ /* 0x000be40000000800 */
[--C-:B-----5:R-:W-:Y:S08]  /*16840*/  FFMA.FTZ R2, R13, c[0x0][0x2d0], -R57.reuse ;  /* 0x0000b4000d027a23 */ /* 0x120ff00000010839 */
[----:B------:R5:W-:Y:S02]  /*16850*/  MUFU.EX2 R221, R2 ;  /* 0x0000000200dd7308 */ /* 0x000be40000000800 */
[--C-:B-----5:R-:W-:Y:S08]  /*16860*/  FFMA.FTZ R2, R15, c[0x0][0x2d0], -R57.reuse ;  /* 0x0000b4000f027a23 */ /* 0x120ff00000010839 */
[----:B------:R5:W-:Y:S02]  /*16870*/  MUFU.EX2 R234, R2 ;  /* 0x0000000200ea7308 */ /* 0x000be40000000800 */
[----:B-----5:R-:W-:Y:S08]  /*16880*/  FFMA.FTZ R2, R17, c[0x0][0x2d0], -R57 ;  /* 0x0000b40011027a23 */ /* 0x020ff00000010839 */
[----:B------:R5:W-:Y:S02]  /*16890*/  MUFU.EX2 R236, R2 ;  /* 0x0000000200ec7308 */ /* 0x000be40000000800 */
[----:B-----5:R-:W-:Y:S05]  /*168a0*/  FSEL R2, R71, RZ, P1 ;  /* 0x000000ff47027208 */ /* 0x020fea0000800000 */
[----:B------:R-:W-:Y:S01]  /*168b0*/  FADD.FTZ R0, -R2, R85 ;  /* 0x0000005502007221 */ /* 0x000fe20000010100 */
[----:B------:R-:W-:Y:S02]  /*168c0*/  FSEL R2, R70, RZ, P0 ;  /* 0x000000ff46027208 */ /* 0x000fe40000000000 */
[----:B------:R-:W-:Y:S01]  /*168d0*/  FSETP.NEU.FTZ.AND P0, PT, R69, -INF , PT ;  /* 0xff8000004500780b */ /* 0x000fe20003f1d000 */
[----:B------:R-:W-:Y:S03]  /*168e0*/  FMUL.FTZ R0, R0, c[0x0][0x2d0] ;  /* 0x0000b40000007a20 */ /* 0x000fe60000410000 */
[----:B------:R-:W-:Y:S01]  /*168f0*/  FSEL R60, R4, RZ, P0 ;  /* 0x000000ff043c7208 */ /* 0x000fe20000000000 */
[----:B------:R5:W1:Y:S04]  /*16900*/  MUFU.EX2 R3, R0 ;  /* 0x0000000000037308 */ /* 0x000a680000000800 */
[----:B------:R-:W-:Y:S06]  /*16910*/  FFMA.FTZ R4, R14, c[0x0][0x2d0], -R60 ;  /* 0x0000b4000e047a23 */ /* 0x000fec000001083c */
[----:B------:R1:W-:Y:S01]  /*16920*/  MUFU.EX2 R219, R4 ;  /* 0x0000000400db7308 */ /* 0x0003e20000000800 */
[----:B-----5:R-:W-:Y:S04]  /*16930*/  FADD.FTZ R0, -R2, R86 ;  /* 0x0000005602007221 */ /* 0x020fe80000010100 */
[----:B------:R-:W-:Y:S05]  /*16940*/  FMUL.FTZ R0, R0, c[0x0][0x2d0] ;  /* 0x0000b40000007a20 */ /* 0x000fea0000410000 */
[----:B------:R5:W-:Y:S01]  /*16950*/  MUFU.EX2 R2, R0 ;  /* 0x0000000000027308 */ /* 0x000be20000000800 */
[----:B-1----:R-:W-:Y:S02]  /*16960*/  FFMA.FTZ R4, R24, c[0x0][0x2d0], -R60 ;  /* 0x0000b40018047a23 */ /* 0x002fe4000001083c */
[----:B------:R-:W-:Y:S07]  /*16970*/  FFMA.FTZ R24, R31, c[0x0][0x2d0], -R40 ;  /* 0x0000b4001f187a23 */ /* 0x000fee0000010828 */
[----:B------:R-:W-:Y:S10]  /*16980*/  MUFU.EX2 R231, R4 ;  /* 0x0000000400e77308 */ /* 0x000ff40000000800 */
[----:B------:R-:W-:Y:S01]  /*16990*/  MUFU.EX2 R227, R24 ;  /* 0x0000001800e37308 */ /* 0x000fe20000000800 */
[--C-:B-----5:R-:W-:Y:S09]  /*169a0*/  FFMA.FTZ R0, R11, c[0x0][0x2d0], -R60.reuse ;  /* 0x0000b4000b007a23 */ /* 0x120ff2000001083c */
[----:B------:R1:W5:Y:S02]  /*169b0*/  MUFU.EX2 R218, R0 ;  /* 0x0000000000da7308 */ /* 0x0003640000000800 */
[----:B-1----:R-:W-:Y:S01]  /*169c0*/  FFMA.FTZ R0, R16, c[0x0][0x2d0], -R60 ;  /* 0x0000b40010007a23 */ /* 0x002fe2000001083c */
[----:B------:R-:W-:Y:S01]  /*169d0*/  F2FP.BF16.PACK_AB R76, R223, R217 ;  /* 0x000000d9df4c723e */ /* 0x000fe200000010ff */
[----:B----4-:R-:W-:Y:S01]  /*169e0*/  FMUL.FTZ R4, R68, R88 ;  /* 0x0000005844047220 */ /* 0x010fe20000410000 */
[----:B------:R-:W-:Y:S05]  /*169f0*/  F2FP.BF16.PACK_AB R77, R222, R216 ;  /* 0x000000d8de4d723e */ /* 0x000fea00000010ff */
[----:B------:R1:W4:Y:S01]  /*16a00*/  MUFU.EX2 R229, R0 ;  /* 0x0000000000e57308 */ /* 0x0003220000000800 */
[----:B------:R-:W-:Y:S01]  /*16a10*/  FMUL.FTZ R5, R68, R89 ;  /* 0x0000005944057220 */ /* 0x000fe20000410000 */
[----:B------:R-:W-:Y:S01]  /*16a20*/  F2FP.BF16.PACK_AB R78, R242, R226 ;  /* 0x000000e2f24e723e */ /* 0x000fe200000010ff */
[C---:B------:R-:W-:Y:S01]  /*16a30*/  FMUL.FTZ R6, R3.reuse, R90 ;  /* 0x0000005a03067220 */ /* 0x040fe20000410000 */
[----:B------:R-:W-:Y:S01]  /*16a40*/  F2FP.BF16.PACK_AB R79, R240, R224 ;  /* 0x000000e0f04f723e */ /* 0x000fe200000010ff */
[----:B------:R-:W-:Y:S01]  /*16a50*/  FMUL.FTZ R7, R3, R91 ;  /* 0x0000005b03077220 */ /* 0x000fe20000410000 */
[----:B------:R-:W-:Y:S01]  /*16a60*/  F2FP.BF16.PACK_AB R64, R221, R220 ;  /* 0x000000dcdd40723e */ /* 0x000fe200000010ff */
[----:B------:R-:W-:Y:S01]  /*16a70*/  LDSM.16.MT88.4 R88, [R189+0x800] ;  /* 0x00080000bd58783b */ /* 0x000fe20000004200 */
[----:B------:R-:W-:Y:S01]  /*16a80*/  FMUL.FTZ R48, R68, R132 ;  /* 0x0000008444307220 */ /* 0x000fe20000410000 */
[----:B------:R-:W-:Y:S01]  /*16a90*/  F2FP.BF16.PACK_AB R66, R236, R234 ;  /* 0x000000eaec42723e */ /* 0x000fe200000010ff */
[----:B------:R-:W-:Y:S01]  /*16aa0*/  FMUL.FTZ R49, R68, R133 ;  /* 0x0000008544317220 */ /* 0x000fe20000410000 */
[----:B-----5:R-:W-:Y:S01]  /*16ab0*/  F2FP.BF16.PACK_AB R65, R219, R218 ;  /* 0x000000dadb41723e */ /* 0x020fe200000010ff */
[-C--:B------:R-:W-:Y:S03]  /*16ac0*/  HMMA.16816.F32.BF16 R4, R76, R20.reuse, R4 ;  /* 0x000000144c04723c */ /* 0x080fe60000041804 */
[----:B------:R-:W5:Y:S02]  /*16ad0*/  LDL.LU R133, [R1+0xc] ;  /* 0x00000c0001857983 */ /* 0x000f640000300800 */
[C---:B------:R-:W-:Y:S02]  /*16ae0*/  FMUL.FTZ R8, R2.reuse, R92 ;  /* 0x0000005c02087220 */ /* 0x040fe40000410000 */
[C---:B------:R-:W-:Y:S01]  /*16af0*/  FMUL.FTZ R9, R2.reuse, R93 ;  /* 0x0000005d02097220 */ /* 0x040fe20000410000 */
[----:B------:R-:W2:Y:S01]  /*16b00*/  LDL.LU R132, [R1+0x10] ;  /* 0x0000100001847983 */ /* 0x000ea20000300800 */
[C---:B------:R-:W-:Y:S03]  /*16b10*/  FMUL.FTZ R12, R2.reuse, R96 ;  /* 0x00000060020c7220 */ /* 0x040fe60000410000 */
[----:B-1----:R-:W-:Y:S01]  /*16b20*/  FSEL R0, R69, RZ, P0 ;  /* 0x000000ff45007208 */ /* 0x002fe20000000000 */
[----:B------:R-:W-:Y:S01]  /*16b30*/  FMUL.FTZ R13, R2, R97 ;  /* 0x00000061020d7220 */ /* 0x000fe20000410000 */
[----:B----4-:R-:W-:Y:S01]  /*16b40*/  F2FP.BF16.PACK_AB R67, R231, R229 ;  /* 0x000000e5e743723e */ /* 0x010fe200000010ff */
[----:B------:R-:W-:Y:S02]  /*16b50*/  FMUL.FTZ R16, R68, R100 ;  /* 0x0000006444107220 */ /* 0x000fe40000410000 */
[----:B------:R-:W-:Y:S02]  /*16b60*/  FADD.FTZ R0, -R0, R87 ;  /* 0x0000005700007221 */ /* 0x000fe40000010100 */
[----:B------:R-:W-:Y:S01]  /*16b70*/  FMUL.FTZ R17, R68, R101 ;  /* 0x0000006544117220 */ /* 0x000fe20000410000 */
[----:B------:R-:W-:Y:S01]  /*16b80*/  LDSM.16.MT88.4 R84, [R185+0x800] ;  /* 0x00080000b954783b */ /* 0x000fe20000004200 */
[----:B------:R-:W-:Y:S02]  /*16b90*/  FMUL.FTZ R0, R0, c[0x0][0x2d0] ;  /* 0x0000b40000007a20 */ /* 0x000fe40000410000 */
[C---:B------:R-:W-:Y:S02]  /*16ba0*/  FMUL.FTZ R18, R3.reuse, R102 ;  /* 0x0000006603127220 */ /* 0x040fe40000410000 */
[----:B------:R-:W-:Y:S02]  /*16bb0*/  FMUL.FTZ R19, R3, R103 ;  /* 0x0000006703137220 */ /* 0x000fe40000410000 */
[----:B------:R-:W1:Y:S01]  /*16bc0*/  MUFU.EX2 R0, R0 ;  /* 0x0000000000007308 */ /* 0x000e620000000800 */
[C---:B------:R-:W-:Y:S02]  /*16bd0*/  FMUL.FTZ R24, R2.reuse, R108 ;  /* 0x0000006c02187220 */ /* 0x040fe40000410000 */
[C---:B------:R-:W-:Y:S02]  /*16be0*/  FMUL.FTZ R25, R2.reuse, R109 ;  /* 0x0000006d02197220 */ /* 0x040fe40000410000 */
[C---:B------:R-:W-:Y:S02]  /*16bf0*/  FMUL.FTZ R28, R2.reuse, R112 ;  /* 0x00000070021c7220 */ /* 0x040fe40000410000 */
[----:B------:R-:W-:Y:S02]  /*16c00*/  FMUL.FTZ R29, R2, R113 ;  /* 0x00000071021d7220 */ /* 0x000fe40000410000 */
[--C-:B------:R-:W-:Y:S02]  /*16c10*/  FFMA.FTZ R93, R50, c[0x0][0x2d0], -R40.reuse ;  /* 0x0000b400325d7a23 */ /* 0x100fe40000010828 */
[--C-:B------:R-:W-:Y:S02]  /*16c20*/  FFMA.FTZ R113, R80, c[0x0][0x2d0], -R40.reuse ;  /* 0x0000b40050717a23 */ /* 0x100fe40000010828 */
[--C-:B------:R-:W-:Y:S02]  /*16c30*/  FFMA.FTZ R112, R75, c[0x0][0x2d0], -R40.reuse ;  /* 0x0000b4004b707a23 */ /* 0x100fe40000010828 */
[C---:B------:R-:W-:Y:S02]  /*16c40*/  FMUL.FTZ R32, R68.reuse, R116 ;  /* 0x0000007444207220 */ /* 0x040fe40000410000 */
[----:B------:R-:W-:Y:S02]  /*16c50*/  FMUL.FTZ R33, R68, R117 ;  /* 0x0000007544217220 */ /* 0x000fe40000410000 */
[C---:B------:R-:W-:Y:S02]  /*16c60*/  FMUL.FTZ R34, R3.reuse, R118 ;  /* 0x0000007603227220 */ /* 0x040fe40000410000 */
[----:B------:R-:W-:Y:S02]  /*16c70*/  FMUL.FTZ R35, R3, R119 ;  /* 0x0000007703237220 */ /* 0x000fe40000410000 */
[----:B------:R-:W-:Y:S02]  /*16c80*/  FMUL.FTZ R41, R2, R125 ;  /* 0x0000007d02297220 */ /* 0x000fe40000410000 */
[C---:B-1----:R-:W-:Y:S02]  /*16c90*/  FMUL.FTZ R11, R0.reuse, R95 ;  /* 0x0000005f000b7220 */ /* 0x042fe40000410000 */
[----:B------:R-:W-:Y:S02]  /*16ca0*/  FMUL.FTZ R10, R0, R94 ;  /* 0x0000005e000a7220 */ /* 0x000fe40000410000 */
[----:B------:R-:W-:Y:S02]  /*16cb0*/  FFMA.FTZ R94, R51, c[0x0][0x2d0], -R40 ;  /* 0x0000b400335e7a23 */ /* 0x000fe40000010828 */
[--C-:B------:R-:W-:Y:S02]  /*16cc0*/  FFMA.FTZ R92, R156, c[0x0][0x2d0], -R56.reuse ;  /* 0x0000b4009c5c7a23 */ /* 0x100fe40000010838 */
[--C-:B------:R-:W-:Y:S01]  /*16cd0*/  FFMA.FTZ R103, R179, c[0x0][0x2d0], -R56.reuse ;  /* 0x0000b400b3677a23 */ /* 0x100fe20000010838 */
[C---:B------:R-:W-:Y:S01]  /*16ce0*/  HMMA.16816.F32.BF16 R8, R64.reuse, R20, R8 ;  /* 0x000000144008723c */ /* 0x040fe20000041808 */
[----:B------:R-:W-:Y:S03]  /*16cf0*/  MUFU.EX2 R179, R113 ;  /* 0x0000007100b37308 */ /* 0x000fe60000000800 */
[C---:B------:R-:W-:Y:S02]  /*16d00*/  FMUL.FTZ R14, R0.reuse, R98 ;  /* 0x00000062000e7220 */ /* 0x040fe40000410000 */
[----:B------:R-:W-:Y:S02]  /*16d10*/  FMUL.FTZ R15, R0, R99 ;  /* 0x00000063000f7220 */ /* 0x000fe40000410000 */
[----:B------:R-:W-:Y:S04]  /*16d20*/  FFMA.FTZ R119, R176, c[0x0][0x2d0], -R56 ;  /* 0x0000b400b0777a23 */ /* 0x000fe80000010838 */
[C---:B------:R-:W-:Y:S01]  /*16d30*/  FMUL.FTZ R50, R3.reuse, R134 ;  /* 0x0000008603327220 */ /* 0x040fe20000410000 */
[-C--:B------:R-:W-:Y:S03]  /*16d40*/  HMMA.16816.F32.BF16 R12, R64, R22.reuse, R12 ;  /* 0x00000016400c723c */ /* 0x080fe6000004180c */
[----:B------:R-:W-:Y:S02]  /*16d50*/  FMUL.FTZ R51, R3, R135 ;  /* 0x0000008703337220 */ /* 0x000fe40000410000 */
[--C-:B------:R-:W-:Y:S02]  /*16d60*/  FFMA.FTZ R97, R204, c[0x0][0x2d0], -R57.reuse ;  /* 0x0000b400cc617a23 */ /* 0x100fe40000010839 */
[--C-:B------:R-:W-:Y:S01]  /*16d70*/  FFMA.FTZ R101, R173, c[0x0][0x2d0], -R57.reuse ;  /* 0x0000b400ad657a23 */ /* 0x100fe20000010839 */
[C---:B------:R-:W-:Y:S01]  /*16d80*/  HMMA.16816.F32.BF16 R16, R76.reuse, R22, R16 ;  /* 0x000000164c10723c */ /* 0x040fe20000041810 */
[----:B------:R-:W-:Y:S03]  /*16d90*/  MUFU.EX2 R173, R97 ;  /* 0x0000006100ad7308 */ /* 0x000fe60000000800 */
[C---:B------:R-:W-:Y:S02]  /*16da0*/  FMUL.FTZ R20, R68.reuse, R104 ;  /* 0x0000006844147220 */ /* 0x040fe40000410000 */
[----:B------:R-:W-:Y:S02]  /*16db0*/  FMUL.FTZ R21, R68, R105 ;  /* 0x0000006944157220 */ /* 0x000fe40000410000 */
[C---:B------:R-:W-:Y:S04]  /*16dc0*/  FMUL.FTZ R22, R3.reuse, R106 ;  /* 0x0000006a03167220 */ /* 0x040fe80000410000 */
[----:B------:R-:W-:Y:S02]  /*16dd0*/  FMUL.FTZ R23, R3, R107 ;  /* 0x0000006b03177220 */ /* 0x000fe40000410000 */
[--C-:B------:R-:W-:Y:S02]  /*16de0*/  FFMA.FTZ R100, R174, c[0x0][0x2d0], -R57.reuse ;  /* 0x0000b400ae647a23 */ /* 0x100fe40000010839 */
[--C-:B------:R-:W-:Y:S01]  /*16df0*/  FFMA.FTZ R99, R175, c[0x0][0x2d0], -R57.reuse ;  /* 0x0000b400af637a23 */ /* 0x100fe20000010839 */
[----:B------:R-:W-:Y:S01]  /*16e00*/  MUFU.EX2 R174, R209 ;  /* 0x000000d100ae7308 */ /* 0x000fe20000000800 */
[--C-:B------:R-:W-:Y:S01]  /*16e10*/  FFMA.FTZ R98, R181, c[0x0][0x2d0], -R57.reuse ;  /* 0x0000b400b5627a23 */ /* 0x100fe20000010839 */
[-C--:B------:R-:W-:Y:S03]  /*16e20*/  HMMA.16816.F32.BF16 R20, R76, R36.reuse, R20 ;  /* 0x000000244c14723c */ /* 0x080fe60000041814 */
[C---:B------:R-:W-:Y:S02]  /*16e30*/  FMUL.FTZ R26, R0.reuse, R110 ;  /* 0x0000006e001a7220 */ /* 0x040fe40000410000 */
[C---:B------:R-:W-:Y:S02]  /*16e40*/  FMUL.FTZ R27, R0.reuse, R111 ;  /* 0x0000006f001b7220 */ /* 0x040fe40000410000 */
[--C-:B------:R-:W-:Y:S02]  /*16e50*/  FFMA.FTZ R96, R207, c[0x0][0x2d0], -R57.reuse ;  /* 0x0000b400cf607a23 */ /* 0x100fe40000010839 */
[----:B------:R-:W-:Y:S01]  /*16e60*/  FFMA.FTZ R102, R157, c[0x0][0x2d0], -R60 ;  /* 0x0000b4009d667a23 */ /* 0x000fe2000001083c */
[----:B------:R-:W-:Y:S02]  /*16e70*/  MUFU.EX2 R207, R94 ;  /* 0x0000005e00cf7308 */ /* 0x000fe40000000800 */
[C---:B------:R-:W-:Y:S04]  /*16e80*/  HMMA.16816.F32.BF16 R24, R64.reuse, R36, R24 ;  /* 0x000000244018723c */ /* 0x040fe80000041818 */
[C---:B------:R-:W-:Y:S02]  /*16e90*/  FMUL.FTZ R30, R0.reuse, R114 ;  /* 0x00000072001e7220 */ /* 0x040fe40000410000 */
[----:B------:R-:W-:Y:S02]  /*16ea0*/  FMUL.FTZ R31, R0, R115 ;  /* 0x00000073001f7220 */ /* 0x000fe40000410000 */
[--C-:B------:R-:W-:Y:S01]  /*16eb0*/  FFMA.FTZ R36, R45, c[0x0][0x2d0], -R40.reuse ;  /* 0x0000b4002d247a23 */ /* 0x100fe20000010828 */
[----:B------:R-:W-:Y:S03]  /*16ec0*/  MUFU.EX2 R175, R96 ;  /* 0x0000006000af7308 */ /* 0x000fe60000000800 */
[--C-:B------:R-:W-:Y:S01]  /*16ed0*/  FFMA.FTZ R37, R46, c[0x0][0x2d0], -R40.reuse ;  /* 0x0000b4002e257a23 */ /* 0x100fe20000010828 */
[-C--:B------:R-:W-:Y:S03]  /*16ee0*/  HMMA.16816.F32.BF16 R28, R64, R38.reuse, R28 ;  /* 0x00000026401c723c */ /* 0x080fe6000004181c */
[----:B------:R-:W-:Y:S02]  /*16ef0*/  FFMA.FTZ R111, R74, c[0x0][0x2d0], -R40 ;  /* 0x0000b4004a6f7a23 */ /* 0x000fe40000010828 */
[--C-:B------:R-:W-:Y:S01]  /*16f00*/  FFMA.FTZ R40, R44, c[0x0][0x2d0], -R57.reuse ;  /* 0x0000b4002c287a23 */ /* 0x100fe20000010839 */
[----:B------:R1:W-:Y:S01]  /*16f10*/  MUFU.EX2 R237, R36 ;  /* 0x0000002400ed7308 */ /* 0x0003e20000000800 */
[----:B------:R-:W-:Y:S01]  /*16f20*/  FFMA.FTZ R116, R168, c[0x0][0x2d0], -R60 ;  /* 0x0000b400a8747a23 */ /* 0x000fe2000001083c */
[C---:B------:R-:W-:Y:S04]  /*16f30*/  HMMA.16816.F32.BF16 R32, R76.reuse, R38, R32 ;  /* 0x000000264c20723c */ /* 0x040fe80000041820 */
[--C-:B------:R-:W-:Y:S02]  /*16f40*/  FFMA.FTZ R44, R59, c[0x0][0x2d0], -R57.reuse ;  /* 0x0000b4003b2c7a23 */ /* 0x100fe40000010839 */
[----:B------:R-:W-:Y:S02]  /*16f50*/  FMUL.FTZ R47, R0, R131 ;  /* 0x00000083002f7220 */ /* 0x000fe40000410000 */
[----:B------:R4:W-:Y:S01]  /*16f60*/  MUFU.EX2 R249, R37 ;  /* 0x0000002500f97308 */ /* 0x0009e20000000800 */
[C---:B------:R-:W-:Y:S03]  /*16f70*/  FMUL.FTZ R38, R3.reuse, R122 ;  /* 0x0000007a03267220 */ /* 0x040fe60000410000 */
[----:B------:R-:W-:Y:S02]  /*16f80*/  FMUL.FTZ R39, R3, R123 ;  /* 0x0000007b03277220 */ /* 0x000fe40000410000 */
[----:B------:R-:W-:Y:S02]  /*16f90*/  FMUL.FTZ R45, R2, R129 ;  /* 0x00000081022d7220 */ /* 0x000fe40000410000 */
[----:B------:R-:W-:Y:S02]  /*16fa0*/  FMUL.FTZ R46, R0, R130 ;  /* 0x00000082002e7220 */ /* 0x000fe40000410000 */
[----:B------:R3:W-:Y:S01]  /*16fb0*/  MUFU.EX2 R244, R40 ;  /* 0x0000002800f47308 */ /* 0x0007e20000000800 */
[--C-:B------:R-:W-:Y:S02]  /*16fc0*/  FFMA.FTZ R110, R178, c[0x0][0x2d0], -R56.reuse ;  /* 0x0000b400b26e7a23 */ /* 0x100fe40000010838 */
[--C-:B------:R-:W-:Y:S02]  /*16fd0*/  FFMA.FTZ R107, R158, c[0x0][0x2d0], -R56.reuse ;  /* 0x0000b4009e6b7a23 */ /* 0x100fe40000010838 */
[--C-:B-1----:R-:W-:Y:S02]  /*16fe0*/  FFMA.FTZ R36, R61, c[0x0][0x2d0], -R56.reuse ;  /* 0x0000b4003d247a23 */ /* 0x102fe40000010838 */
[--C-:B------:R-:W-:Y:S02]  /*16ff0*/  FFMA.FTZ R106, R166, c[0x0][0x2d0], -R56.reuse ;  /* 0x0000b400a66a7a23 */ /* 0x100fe40000010838 */
[--C-:B------:R-:W-:Y:S01]  /*17000*/  FFMA.FTZ R105, R165, c[0x0][0x2d0], -R56.reuse ;  /* 0x0000b400a5697a23 */ /* 0x100fe20000010838 */
[----:B------:R1:W-:Y:S01]  /*17010*/  MUFU.EX2 R235, R36 ;  /* 0x0000002400eb7308 */ /* 0x0003e20000000800 */
[----:B------:R-:W-:Y:S02]  /*17020*/  FFMA.FTZ R114, R177, c[0x0][0x2d0], -R56 ;  /* 0x0000b400b1727a23 */ /* 0x000fe40000010838 */
[----:B------:R-:W-:Y:S02]  /*17030*/  FFMA.FTZ R61, R154, c[0x0][0x2d0], -R60 ;  /* 0x0000b4009a3d7a23 */ /* 0x000fe4000001083c */
[----:B----4-:R-:W-:Y:S02]  /*17040*/  FMUL.FTZ R37, R68, R121 ;  /* 0x0000007944257220 */ /* 0x010fe40000410000 */
[----:B------:R-:W-:Y:S02]  /*17050*/  FFMA.FTZ R121, R171, c[0x0][0x2d0], -R56 ;  /* 0x0000b400ab797a23 */ /* 0x000fe40000010838 */
[--C-:B------:R-:W-:Y:S01]  /*17060*/  FFMA.FTZ R75, R170, c[0x0][0x2d0], -R57.reuse ;  /* 0x0000b400aa4b7a23 */ /* 0x100fe20000010839 */
[----:B------:R4:W-:Y:S01]  /*17070*/  MUFU.EX2 R243, R44 ;  /* 0x0000002c00f37308 */ /* 0x0009e20000000800 */
[C---:B------:R-:W-:Y:S02]  /*17080*/  FMUL.FTZ R58, R0.reuse, R142 ;  /* 0x0000008e003a7220 */ /* 0x040fe40000410000 */
[----:B------:R-:W-:Y:S02]  /*17090*/  FMUL.FTZ R59, R0, R143 ;  /* 0x0000008f003b7220 */ /* 0x000fe40000410000 */
[----:B---3--:R-:W-:Y:S02]  /*170a0*/  FMUL.FTZ R40, R2, R124 ;  /* 0x0000007c02287220 */ /* 0x008fe40000410000 */
[--C-:B------:R-:W-:Y:S02]  /*170b0*/  FFMA.FTZ R74, R169, c[0x0][0x2d0], -R57.reuse ;  /* 0x0000b400a94a7a23 */ /* 0x100fe40000010839 */
[--C-:B------:R-:W-:Y:S01]  /*170c0*/  FFMA.FTZ R123, R183, c[0x0][0x2d0], -R57.reuse ;  /* 0x0000b400b77b7a23 */ /* 0x100fe20000010839 */
[----:B------:R-:W-:Y:S01]  /*170d0*/  MUFU.EX2 R142, R101 ;  /* 0x00000065008e7308 */ /* 0x000fe20000000800 */
[--C-:B------:R-:W-:Y:S02]  /*170e0*/  FFMA.FTZ R125, R180, c[0x0][0x2d0], -R57.reuse ;  /* 0x0000b400b47d7a23 */ /* 0x100fe40000010839 */
[----:B------:R-:W-:Y:S02]  /*170f0*/  FFMA.FTZ R118, R167, c[0x0][0x2d0], -R60 ;  /* 0x0000b400a7767a23 */ /* 0x000fe4000001083c */
[----:B-1----:R-:W-:Y:S02]  /*17100*/  FFMA.FTZ R36, R62, c[0x0][0x2d0], -R56 ;  /* 0x0000b4003e247a23 */ /* 0x002fe40000010838 */
[--C-:B------:R-:W-:Y:S02]  /*17110*/  FFMA.FTZ R62, R155, c[0x0][0x2d0], -R60.reuse ;  /* 0x0000b4009b3e7a23 */ /* 0x100fe4000001083c */
[--C-:B------:R-:W-:Y:S01]  /*17120*/  FFMA.FTZ R117, R208, c[0x0][0x2d0], -R60.reuse ;  /* 0x0000b400d0757a23 */ /* 0x100fe2000001083c */
[----:B------:R1:W-:Y:S01]  /*17130*/  MUFU.EX2 R247, R36 ;  /* 0x0000002400f77308 */ /* 0x0003e20000000800 */
[--C-:B------:R-:W-:Y:S01]  /*17140*/  FFMA.FTZ R104, R159, c[0x0][0x2d0], -R60.reuse ;  /* 0x0000b4009f687a23 */ /* 0x100fe2000001083c */
[----:B------:R-:W3:Y:S01]  /*17150*/  LDL R208, [R1+0x14] ;  /* 0x0000140001d07983 */ /* 0x000ee20000100800 */
[--C-:B------:R-:W-:Y:S02]  /*17160*/  FFMA.FTZ R108, R160, c[0x0][0x2d0], -R60.reuse ;  /* 0x0000b400a06c7a23 */ /* 0x100fe4000001083c */
[----:B----4-:R-:W-:Y:S02]  /*17170*/  FMUL.FTZ R44, R2, R128 ;  /* 0x00000080022c7220 */ /* 0x010fe40000410000 */
[--C-:B------:R-:W-:Y:S02]  /*17180*/  FFMA.FTZ R109, R162, c[0x0][0x2d0], -R60.reuse ;  /* 0x0000b400a26d7a23 */ /* 0x100fe4000001083c */
[--C-:B------:R-:W-:Y:S01]  /*17190*/  FFMA.FTZ R122, R205, c[0x0][0x2d0], -R60.reuse ;  /* 0x0000b400cd7a7a23 */ /* 0x100fe2000001083c */
[----:B------:R4:W-:Y:S01]  /*171a0*/  MUFU.EX2 R204, R62 ;  /* 0x0000003e00cc7308 */ /* 0x0009e20000000800 */
[--C-:B------:R-:W-:Y:S02]  /*171b0*/  FFMA.FTZ R124, R182, c[0x0][0x2d0], -R60.reuse ;  /* 0x0000b400b67c7a23 */ /* 0x100fe4000001083c */
[----:B------:R-:W-:Y:S02]  /*171c0*/  FMUL.FTZ R63, R0, R151 ;  /* 0x00000097003f7220 */ /* 0x000fe40000410000 */
[--C-:B------:R-:W-:Y:S02]  /*171d0*/  FFMA.FTZ R115, R164, c[0x0][0x2d0], -R60.reuse ;  /* 0x0000b400a4737a23 */ /* 0x100fe4000001083c */
[--C-:B------:R-:W-:Y:S03]  /*171e0*/  FFMA.FTZ R128, R161, c[0x0][0x2d0], -R60.reuse ;  /* 0x0000b400a1807a23 */ /* 0x100fe6000001083c */
[----:B------:R-:W-:Y:S01]  /*171f0*/  MUFU.EX2 R205, R93 ;  /* 0x0000005d00cd7308 */ /* 0x000fe20000000800 */
[--C-:B-1----:R-:W-:Y:S02]  /*17200*/  FFMA.FTZ R36, R42, c[0x0][0x2d0], -R57.reuse ;  /* 0x0000b4002a247a23 */ /* 0x102fe40000010839 */
[C---:B------:R-:W-:Y:S02]  /*17210*/  FMUL.FTZ R42, R0.reuse, R126 ;  /* 0x0000007e002a7220 */ /* 0x040fe40000410000 */
[----:B------:R-:W-:Y:S05]  /*17220*/  FFMA.FTZ R126, R163, c[0x0][0x2d0], -R60 ;  /* 0x0000b400a37e7a23 */ /* 0x000fea000001083c */
[----:B------:R1:W-:Y:S01]  /*17230*/  MUFU.EX2 R228, R36 ;  /* 0x0000002400e47308 */ /* 0x0003e20000000800 */
[C---:B----4-:R-:W-:Y:S09]  /*17240*/  FMUL.FTZ R62, R0.reuse, R150 ;  /* 0x00000096003e7220 */ /* 0x050ff20000410000 */
[----:B------:R4:W-:Y:S10]  /*17250*/  MUFU.EX2 R182, R92 ;  /* 0x0000005c00b67308 */ /* 0x0009f40000000800 */
[----:B------:R-:W-:Y:S01]  /*17260*/  MUFU.EX2 R167, R100 ;  /* 0x0000006400a77308 */ /* 0x000fe20000000800 */
[--C-:B-1----:R-:W-:Y:S02]  /*17270*/  FFMA.FTZ R36, R43, c[0x0][0x2d0], -R57.reuse ;  /* 0x0000b4002b247a23 */ /* 0x102fe40000010839 */
[----:B------:R-:W-:Y:S02]  /*17280*/  FMUL.FTZ R43, R0, R127 ;  /* 0x0000007f002b7220 */ /* 0x000fe40000410000 */
[--C-:B------:R-:W-:Y:S05]  /*17290*/  FFMA.FTZ R127, R172, c[0x0][0x2d0], -R57.reuse ;  /* 0x0000b400ac7f7a23 */ /* 0x100fea0000010839 */
[----:B------:R1:W1:Y:S01]  /*172a0*/  MUFU.EX2 R230, R36 ;  /* 0x0000002400e67308 */ /* 0x0002620000000800 */
[----:B----4-:R-:W-:Y:S09]  /*172b0*/  LDSM.16.MT88.4 R92, [R186+0x800] ;  /* 0x00080000ba5c783b */ /* 0x010ff20000004200 */
[----:B------:R-:W-:Y:S10]  /*172c0*/  MUFU.EX2 R129, R102 ;  /* 0x0000006600817308 */ /* 0x000ff40000000800 */
[----:B------:R-:W-:Y:S01]  /*172d0*/  MUFU.EX2 R143, R99 ;  /* 0x00000063008f7308 */ /* 0x000fe20000000800 */
[----:B-1----:R-:W-:Y:S02]  /*172e0*/  FMUL.FTZ R36, R68, R120 ;  /* 0x0000007844247220 */ /* 0x002fe40000410000 */
[----:B------:R-:W-:Y:S02]  /*172f0*/  FFMA.FTZ R120, R206, c[0x0][0x2d0], -R57 ;  /* 0x0000b400ce787a23 */ /* 0x000fe40000010839 */
[----:B------:R-:W-:Y:S05]  /*17300*/  FMUL.FTZ R57, R2, R141 ;  /* 0x0000008d02397220 */ /* 0x000fea0000410000 */
[----:B------:R1:W-:Y:S01]  /*17310*/  MUFU.EX2 R170, R98 ;  /* 0x0000006200aa7308 */ /* 0x0003e20000000800 */
[-C--:B------:R-:W-:Y:S08]  /*17320*/  HMMA.16816.F32.BF16 R36, R76, R52.reuse, R36 ;  /* 0x000000344c24723c */ /* 0x080ff00000041824 */
[C---:B------:R-:W-:Y:S01]  /*17330*/  HMMA.16816.F32.BF16 R40, R64.reuse, R52, R40 ;  /* 0x000000344028723c */ /* 0x040fe20000041828 */
[----:B------:R4:W-:Y:S06]  /*17340*/  MUFU.EX2 R178, R103 ;  /* 0x0000006700b27308 */ /* 0x0009ec0000000800 */
[--C-:B------:R-:W-:Y:S01]  /*17350*/  FFMA.FTZ R52, R82, c[0x0][0x2d0], -R56.reuse ;  /* 0x0000b40052347a23 */ /* 0x100fe20000010838 */
[-C--:B------:R-:W-:Y:S03]  /*17360*/  HMMA.16816.F32.BF16 R44, R64, R54.reuse, R44 ;  /* 0x00000036402c723c */ /* 0x080fe6000004182c */
[----:B------:R5:W-:Y:S01]  /*17370*/  MUFU.EX2 R232, R52 ;  /* 0x0000003400e87308 */ /* 0x000be20000000800 */
[----:B------:R-:W-:Y:S02]  /*17380*/  FFMA.FTZ R53, R81, c[0x0][0x2d0], -R56 ;  /* 0x0000b40051357a23 */ /* 0x000fe40000010838 */
[----:B------:R-:W5:Y:S01]  /*17390*/  LDSM.16.MT88.4 R80, [R188] ;  /* 0x00000000bc50783b */ /* 0x000f620000004200 */
[----:B------:R-:W-:Y:S01]  /*173a0*/  FFMA.FTZ R56, R153, c[0x0][0x2d0], -R60 ;  /* 0x0000b40099387a23 */ /* 0x000fe2000001083c */
[C---:B------:R-:W-:Y:S04]  /*173b0*/  HMMA.16816.F32.BF16 R48, R76.reuse, R54, R48 ;  /* 0x000000364c30723c */ /* 0x040fe80000041830 */
[----:B--2---:R-:W-:Y:S01]  /*173c0*/  FFMA.FTZ R0, R0, R132, R218 ;  /* 0x0000008400007223 */ /* 0x004fe200000100da */
[----:B------:R2:W-:Y:S01]  /*173d0*/  MUFU.EX2 R233, R53 ;  /* 0x0000003500e97308 */ /* 0x0005e20000000800 */
[----:B-1----:R-:W-:Y:S01]  /*173e0*/  LDSM.16.MT88.4 R96, [R186+0x1000] ;  /* 0x00100000ba60783b */ /* 0x002fe20000004200 */
[C---:B------:R-:W-:Y:S02]  /*173f0*/  FMUL.FTZ R54, R3.reuse, R138 ;  /* 0x0000008a03367220 */ /* 0x040fe40000410000 */
[----:B------:R-:W-:Y:S03]  /*17400*/  FMUL.FTZ R55, R3, R139 ;  /* 0x0000008b03377220 */ /* 0x000fe60000410000 */
[----:B------:R-:W-:Y:S02]  /*17410*/  FADD.FTZ R0, R219, R0 ;  /* 0x00000000db007221 */ /* 0x000fe40000010000 */
[----:B----4-:R-:W-:Y:S01]  /*17420*/  LDSM.16.MT88.4 R100, [R185+0x2000] ;  /* 0x00200000b964783b */ /* 0x010fe20000004200 */
[----:B------:R1:W-:Y:S01]  /*17430*/  MUFU.EX2 R177, R56 ;  /* 0x0000003800b17308 */ /* 0x0003e20000000800 */
[----:B------:R-:W-:Y:S02]  /*17440*/  FADD.FTZ R0, R229, R0 ;  /* 0x00000000e5007221 */ /* 0x000fe40000010000 */
[----:B-----5:R-:W-:Y:S02]  /*17450*/  FFMA.FTZ R52, R152, c[0x0][0x2d0], -R60 ;  /* 0x0000b40098347a23 */ /* 0x020fe4000001083c */
[----:B------:R-:W-:Y:S05]  /*17460*/  FMUL.FTZ R60, R2, R148 ;  /* 0x00000094023c7220 */ /* 0x000fea0000410000 */
[----:B------:R4:W5:Y:S01]  /*17470*/  MUFU.EX2 R131, R52 ;  /* 0x0000003400837308 */ /* 0x0009620000000800 */
[----:B--2---:R-:W-:Y:S09]  /*17480*/  FMUL.FTZ R53, R68, R137 ;  /* 0x0000008944357220 */ /* 0x004ff20000410000 */
[----:B------:R2:W2:Y:S01]  /*17490*/  MUFU.EX2 R206, R61 ;  /* 0x0000003d00ce7308 */ /* 0x0004a20000000800 */
[----:B-1----:R-:W-:Y:S09]  /*174a0*/  FMUL.FTZ R56, R2, R140 ;  /* 0x0000008c02387220 */ /* 0x002ff20000410000 */
[----:B------:R-:W-:Y:S01]  /*174b0*/  MUFU.EX2 R140, R116 ;  /* 0x00000074008c7308 */ /* 0x000fe20000000800 */
[----:B----4-:R-:W-:Y:S09]  /*174c0*/  FMUL.FTZ R52, R68, R136 ;  /* 0x0000008844347220 */ /* 0x010ff20000410000 */
[----:B------:R-:W-:Y:S01]  /*174d0*/  MUFU.EX2 R160, R118 ;  /* 0x0000007600a07308 */ /* 0x000fe20000000800 */
[-C--:B------:R-:W-:Y:S03]  /*174e0*/  HMMA.16816.F32.BF16 R52, R76, R80.reuse, R52 ;  /* 0x000000504c34723c */ /* 0x080fe60000041834 */
[C---:B--2---:R-:W-:Y:S02]  /*174f0*/  FMUL.FTZ R61, R2.reuse, R149 ;  /* 0x00000095023d7220 */ /* 0x044fe40000410000 */
[----:B------:R-:W-:Y:S02]  /*17500*/  FFMA.FTZ R2, R2, R133, R220 ;  /* 0x0000008502027223 */ /* 0x000fe400000100dc */
[----:B------:R-:W-:Y:S01]  /*17510*/  LDSM.16.MT88.4 R132, [R186+0x2000] ;  /* 0x00200000ba84783b */ /* 0x000fe20000004200 */
[C---:B------:R-:W-:Y:S01]  /*17520*/  HMMA.16816.F32.BF16 R56, R64.reuse, R80, R56 ;  /* 0x000000504038723c */ /* 0x040fe20000041838 */
[----:B------:R-:W-:Y:S03]  /*17530*/  MUFU.EX2 R159, R117 ;  /* 0x00000075009f7308 */ /* 0x000fe60000000800 */
[----:B------:R-:W-:Y:S03]  /*17540*/  FADD.FTZ R2, R221, R2 ;  /* 0x00000002dd027221 */ /* 0x000fe60000010000 */
[----:B------:R-:W-:Y:S01]  /*17550*/  F2FP.BF16.PACK_AB R80, R230, R228 ;  /* 0x000000e4e650723e */ /* 0x000fe200000010ff */
[-C--:B------:R-:W-:Y:S03]  /*17560*/  HMMA.16816.F32.BF16 R60, R64, R82.reuse, R60 ;  /* 0x00000052403c723c */ /* 0x080fe6000004183c */
[----:B------:R1:W-:Y:S01]  /*17570*/  MUFU.EX2 R162, R119 ;  /* 0x0000007700a27308 */ /* 0x0003e20000000800 */
[----:B-----5:R-:W-:Y:S01]  /*17580*/  F2FP.BF16.PACK_AB R81, R177, R131 ;  /* 0x00000083b151723e */ /* 0x020fe200000010ff */
[----:B------:R-:W-:Y:S02]  /*17590*/  FADD.FTZ R2, R234, R2 ;  /* 0x00000002ea027221 */ /* 0x000fe40000010000 */
[C---:B------:R-:W-:Y:S02]  /*175a0*/  FMUL.FTZ R64, R68.reuse, R144 ;  /* 0x0000009044407220 */ /* 0x040fe40000410000 */
[C---:B------:R-:W-:Y:S03]  /*175b0*/  FMUL.FTZ R65, R68.reuse, R145 ;  /* 0x0000009144417220 */ /* 0x040fe60000410000 */
[C---:B------:R-:W-:Y:S01]  /*175c0*/  FMUL.FTZ R66, R3.reuse, R146 ;  /* 0x0000009203427220 */ /* 0x040fe20000410000 */
[----:B------:R-:W-:Y:S01]  /*175d0*/  MUFU.EX2 R163, R215 ;  /* 0x000000d700a37308 */ /* 0x000fe20000000800 */
[C---:B------:R-:W-:Y:S02]  /*175e0*/  FMUL.FTZ R67, R3.reuse, R147 ;  /* 0x0000009303437220 */ /* 0x040fe40000410000 */
[----:B------:R-:W-:Y:S02]  /*175f0*/  FFMA.FTZ R68, R68, R251, R217 ;  /* 0x000000fb44447223 */ /* 0x000fe400000100d9 */
[----:B------:R-:W-:Y:S02]  /*17600*/  FFMA.FTZ R3, R3, R250, R216 ;  /* 0x000000fa03037223 */ /* 0x000fe400000100d8 */
[----:B------:R-:W-:Y:S01]  /*17610*/  FADD.FTZ R68, R223, R68 ;  /* 0x00000044df447221 */ /* 0x000fe20000010000 */
[----:B------:R-:W-:Y:S02]  /*17620*/  HMMA.16816.F32.BF16 R64, R76, R82, R64 ;  /* 0x000000524c40723c */ /* 0x000fe40000041840 */
[----:B------:R-:W2:Y:S02]  /*17630*/  MUFU.EX2 R161, R121 ;  /* 0x0000007900a17308 */ /* 0x000ea40000000800 */
[----:B------:R-:W-:Y:S01]  /*17640*/  FADD.FTZ R68, R226, R68 ;  /* 0x00000044e2447221 */ /* 0x000fe20000010000 */
[----:B-1----:R-:W-:Y:S02]  /*17650*/  LDSM.16.MT88.4 R116, [R189+0x2000] ;  /* 0x00200000bd74783b */ /* 0x002fe40000004200 */
[----:B------:R-:W-:Y:S01]  /*17660*/  F2FP.BF16.PACK_AB R76, R245, R227 ;  /* 0x000000e3f54c723e */ /* 0x000fe200000010ff */
[----:B------:R-:W-:Y:S01]  /*17670*/  FADD.FTZ R68, R242, R68 ;  /* 0x00000044f2447221 */ /* 0x000fe20000010000 */
[----:B------:R-:W-:Y:S03]  /*17680*/  F2FP.BF16.PACK_AB R77, R239, R225 ;  /* 0x000000e1ef4d723e */ /* 0x000fe600000010ff */
[----:B------:R-:W-:Y:S01]  /*17690*/  F2FP.BF16.PACK_AB R78, R249, R237 ;  /* 0x000000edf94e723e */ /* 0x000fe200000010ff */
[----:B------:R-:W-:Y:S01]  /*176a0*/  MUFU.EX2 R155, R127 ;  /* 0x0000007f009b7308 */ /* 0x000fe20000000800 */
[----:B------:R-:W-:Y:S01]  /*176b0*/  F2FP.BF16.PACK_AB R79, R247, R235 ;  /* 0x000000ebf74f723e */ /* 0x000fe200000010ff */
[----:B------:R-:W-:Y:S01]  /*176c0*/  FADD.FTZ R3, R222, R3 ;  /* 0x00000003de037221 */ /* 0x000fe20000010000 */
[----:B------:R-:W-:Y:S02]  /*176d0*/  F2FP.BF16.PACK_AB R82, R243, R244 ;  /* 0x000000f4f352723e */ /* 0x000fe400000010ff */
[----:B------:R-:W-:Y:S01]  /*176e0*/  F2FP.BF16.PACK_AB R83, R204, R206 ;  /* 0x000000cecc53723e */ /* 0x000fe200000010ff */
[----:B------:R-:W-:Y:S02]  /*176f0*/  FADD.FTZ R3, R224, R3 ;  /* 0x00000003e0037221 */ /* 0x000fe40000010000 */
[-C--:B------:R-:W-:Y:S02]  /*17700*/  HMMA.16816.F32.BF16 R4, R76, R84.reuse, R4 ;  /* 0x000000544c04723c */ /* 0x080fe40000041804 */
[----:B------:R1:W-:Y:S01]  /*17710*/  MUFU.EX2 R183, R73 ;  /* 0x0000004900b77308 */ /* 0x0003e20000000800 */
[----:B------:R-:W-:Y:S01]  /*17720*/  FADD.FTZ R3, R240, R3 ;  /* 0x00000003f0037221 */ /* 0x000fe20000010000 */
[----:B--2---:R-:W-:Y:S04]  /*17730*/  F2FP.BF16.PACK_AB R147, R161, R162 ;  /* 0x000000a2a193723e */ /* 0x004fe800000010ff */
[C---:B------:R-:W-:Y:S04]  /*17740*/  HMMA.16816.F32.BF16 R8, R80.reuse, R84, R8 ;  /* 0x000000545008723c */ /* 0x040fe80000041808 */
[----:B------:R2:W-:Y:S04]  /*17750*/  MUFU.EX2 R130, R74 ;  /* 0x0000004a00827308 */ /* 0x0005e80000000800 */
[-C--:B------:R-:W-:Y:S06]  /*17760*/  HMMA.16816.F32.BF16 R12, R80, R86.reuse, R12 ;  /* 0x00000056500c723c */ /* 0x080fec000004180c */
[----:B------:R4:W5:Y:S02]  /*17770*/  MUFU.EX2 R139, R75 ;  /* 0x0000004b008b7308 */ /* 0x0009640000000800 */
[C---:B------:R-:W-:Y:S01]  /*17780*/  HMMA.16816.F32.BF16 R16, R76.reuse, R86, R16 ;  /* 0x000000564c10723c */ /* 0x040fe20000041810 */
[----:B------:R-:W3:Y:S03]  /*17790*/  LDSM.16.MT88.4 R84, [R188+0x800] ;  /* 0x00080000bc54783b */ /* 0x000ee60000004200 */
[----:B-1----:R-:W-:Y:S04]  /*177a0*/  FADD.FTZ R73, R227, R68 ;  /* 0x00000044e3497221 */ /* 0x002fe80000010000 */
[-C--:B------:R-:W-:Y:S01]  /*177b0*/  HMMA.16816.F32.BF16 R20, R76, R88.reuse, R20 ;  /* 0x000000584c14723c */ /* 0x080fe20000041814 */
[----:B------:R-:W1:Y:S03]  /*177c0*/  MUFU.EX2 R138, R104 ;  /* 0x00000068008a7308 */ /* 0x000e660000000800 */
[----:B--2---:R-:W-:Y:S04]  /*177d0*/  FADD.FTZ R74, R231, R0 ;  /* 0x00000000e74a7221 */ /* 0x004fe80000010000 */
[C---:B------:R-:W-:Y:S03]  /*177e0*/  HMMA.16816.F32.BF16 R24, R80.reuse, R88, R24 ;  /* 0x000000585018723c */ /* 0x040fe60000041818 */
[----:B------:R-:W-:Y:S01]  /*177f0*/  MUFU.EX2 R137, R108 ;  /* 0x0000006c00897308 */ /* 0x000fe20000000800 */
[----:B------:R-:W-:Y:S02]  /*17800*/  FADD.FTZ R68, R131, R74 ;  /* 0x0000004a83447221 */ /* 0x000fe40000010000 */
[----:B----4-:R-:W-:Y:S02]  /*17810*/  FADD.FTZ R75, R236, R2 ;  /* 0x00000002ec4b7221 */ /* 0x010fe40000010000 */
[-C--:B------:R-:W-:Y:S04]  /*17820*/  HMMA.16816.F32.BF16 R28, R80, R90.reuse, R28 ;  /* 0x0000005a501c723c */ /* 0x080fe8000004181c */
[----:B------:R-:W-:Y:S01]  /*17830*/  FADD.FTZ R0, R228, R75 ;  /* 0x0000004be4007221 */ /* 0x000fe20000010000 */
[----:B------:R-:W2:Y:S01]  /*17840*/  MUFU.EX2 R136, R109 ;  /* 0x0000006d00887308 */ /* 0x000ea20000000800 */
[----:B------:R-:W-:Y:S02]  /*17850*/  FADD.FTZ R2, R225, R3 ;  /* 0x00000003e1027221 */ /* 0x000fe40000010000 */
[C---:B------:R-:W-:Y:S01]  /*17860*/  HMMA.16816.F32.BF16 R32, R76.reuse, R90, R32 ;  /* 0x0000005a4c20723c */ /* 0x040fe20000041820 */
[----:B------:R-:W4:Y:S03]  /*17870*/  LDSM.16.MT88.4 R88, [R185+0x1000] ;  /* 0x00100000b958783b */ /* 0x000f260000004200 */
[----:B------:R-:W-:Y:S02]  /*17880*/  FADD.FTZ R3, R245, R73 ;  /* 0x00000049f5037221 */ /* 0x000fe40000010000 */
[----:B------:R-:W-:Y:S01]  /*17890*/  FADD.FTZ R2, R239, R2 ;  /* 0x00000002ef027221 */ /* 0x000fe20000010000 */
[----:B------:R-:W-:Y:S01]  /*178a0*/  MUFU.EX2 R169, R211 ;  /* 0x000000d300a97308 */ /* 0x000fe20000000800 */
[-C--:B------:R-:W-:Y:S04]  /*178b0*/  HMMA.16816.F32.BF16 R36, R76, R92.reuse, R36 ;  /* 0x0000005c4c24723c */ /* 0x080fe80000041824 */
[----:B------:R-:W-:Y:S02]  /*178c0*/  FADD.FTZ R3, R237, R3 ;  /* 0x00000003ed037221 */ /* 0x000fe40000010000 */
[----:B------:R-:W-:Y:S02]  /*178d0*/  FADD.FTZ R73, R230, R0 ;  /* 0x00000000e6497221 */ /* 0x000fe40000010000 */
[C---:B------:R-:W-:Y:S01]  /*178e0*/  HMMA.16816.F32.BF16 R40, R80.reuse, R92, R40 ;  /* 0x0000005c5028723c */ /* 0x040fe20000041828 */
[----:B------:R-:W-:Y:S03]  /*178f0*/  MUFU.EX2 R172, R210 ;  /* 0x000000d200ac7308 */ /* 0x000fe60000000800 */
[----:B------:R-:W-:Y:S01]  /*17900*/  FADD.FTZ R0, R177, R68 ;  /* 0x00000044b1007221 */ /* 0x000fe20000010000 */
[----:B---3--:R-:W-:Y:S01]  /*17910*/  ISETP.GT.AND P0, PT, R202, R208, PT ;  /* 0x000000d0ca00720c */ /* 0x008fe20003f04270 */
[----:B------:R-:W-:Y:S02]  /*17920*/  FADD.FTZ R68, R235, R2 ;  /* 0x00000002eb447221 */ /* 0x000fe40000010000 */
[-C--:B------:R-:W-:Y:S03]  /*17930*/  HMMA.16816.F32.BF16 R44, R80, R94.reuse, R44 ;  /* 0x0000005e502c723c */ /* 0x080fe6000004182c */
[----:B------:R-:W-:Y:S01]  /*17940*/  MUFU.EX2 R168, R107 ;  /* 0x0000006b00a87308 */ /* 0x000fe20000000800 */
[----:B------:R-:W-:Y:S02]  /*17950*/  FADD.FTZ R0, R206, R0 ;  /* 0x00000000ce007221 */ /* 0x000fe40000010000 */
[----:B------:R-:W-:Y:S02]  /*17960*/  FADD.FTZ R2, R244, R73 ;  /* 0x00000049f4027221 */ /* 0x000fe40000010000 */
[C---:B------:R-:W-:Y:S01]  /*17970*/  HMMA.16816.F32.BF16 R48, R76.reuse, R94, R48 ;  /* 0x0000005e4c30723c */ /* 0x040fe20000041830 */
[----:B------:R-:W3:Y:S03]  /*17980*/  LDSM.16.MT88.4 R92, [R189+0x1000] ;  /* 0x00100000bd5c783b */ /* 0x000ee60000004200 */
[----:B------:R-:W-:Y:S01]  /*17990*/  FADD.FTZ R0, R204, R0 ;  /* 0x00000000cc007221 */ /* 0x000fe20000010000 */
[----:B------:R-:W-:Y:S01]  /*179a0*/  MUFU.EX2 R171, R106 ;  /* 0x0000006a00ab7308 */ /* 0x000fe20000000800 */
[----:B------:R-:W-:Y:S02]  /*179b0*/  FADD.FTZ R2, R243, R2 ;  /* 0x00000002f3027221 */ /* 0x000fe40000010000 */
[-C--:B------:R-:W-:Y:S07]  /*179c0*/  HMMA.16816.F32.BF16 R52, R76, R84.reuse, R52 ;  /* 0x000000544c34723c */ /* 0x080fee0000041834 */
[----:B------:R-:W-:Y:S01]  /*179d0*/  MUFU.EX2 R176, R105 ;  /* 0x0000006900b07308 */ /* 0x000fe20000000800 */
[C---:B------:R-:W-:Y:S08]  /*179e0*/  HMMA.16816.F32.BF16 R56, R80.reuse, R84, R56 ;  /* 0x000000545038723c */ /* 0x040ff00000041838 */
[-C--:B------:R-:W-:Y:S01]  /*179f0*/  HMMA.16816.F32.BF16 R60, R80, R86.reuse, R60 ;  /* 0x00000056503c723c */ /* 0x080fe2000004183c */
[----:B------:R-:W-:Y:S06]  /*17a00*/  MUFU.EX2 R180, R112 ;  /* 0x0000007000b47308 */ /* 0x000fec0000000800 */
[----:B-----5:R-:W-:Y:S01]  /*17a10*/  F2FP.BF16.PACK_AB R80, R139, R130 ;  /* 0x000000828b50723e */ /* 0x020fe200000010ff */
[----:B------:R-:W-:Y:S01]  /*17a20*/  HMMA.16816.F32.BF16 R64, R76, R86, R64 ;  /* 0x000000564c40723c */ /* 0x000fe20000041840 */
[----:B------:R-:W5:Y:S02]  /*17a30*/  LDSM.16.MT88.4 R84, [R188+0x1000] ;  /* 0x00100000bc54783b */ /* 0x000f640000004200 */
[----:B------:R-:W3:Y:S01]  /*17a40*/  MUFU.EX2 R181, R111 ;  /* 0x0000006f00b57308 */ /* 0x000ee20000000800 */
[----:B------:R-:W-:Y:S02]  /*17a50*/  F2FP.BF16.PACK_AB R82, R167, R142 ;  /* 0x0000008ea752723e */ /* 0x000fe400000010ff */
[----:B-1----:R-:W-:Y:S02]  /*17a60*/  F2FP.BF16.PACK_AB R81, R138, R129 ;  /* 0x000000818a51723e */ /* 0x002fe400000010ff */
[----:B------:R-:W-:Y:S04]  /*17a70*/  F2FP.BF16.PACK_AB R76, R238, R241 ;  /* 0x000000f1ee4c723e */ /* 0x000fe800000010ff */
[----:B------:R-:W-:Y:S01]  /*17a80*/  F2FP.BF16.PACK_AB R77, R232, R233 ;  /* 0x000000e9e84d723e */ /* 0x000fe200000010ff */
[----:B------:R-:W-:Y:S01]  /*17a90*/  MUFU.EX2 R166, R110 ;  /* 0x0000006e00a67308 */ /* 0x000fe20000000800 */
[----:B------:R-:W-:Y:S02]  /*17aa0*/  F2FP.BF16.PACK_AB R78, R207, R205 ;  /* 0x000000cdcf4e723e */ /* 0x000fe400000010ff */
[----:B------:R-:W-:Y:S02]  /*17ab0*/  F2FP.BF16.PACK_AB R79, R182, R183 ;  /* 0x000000b7b64f723e */ /* 0x000fe400000010ff */
[----:B--2---:R-:W-:Y:S05]  /*17ac0*/  F2FP.BF16.PACK_AB R83, R136, R137 ;  /* 0x000000898853723e */ /* 0x004fea00000010ff */
[-C--:B----4-:R-:W-:Y:S01]  /*17ad0*/  HMMA.16816.F32.BF16 R4, R76, R88.reuse, R4 ;  /* 0x000000584c04723c */ /* 0x090fe20000041804 */
[----:B------:R-:W1:Y:S02]  /*17ae0*/  MUFU.EX2 R165, R114 ;  /* 0x0000007200a57308 */ /* 0x000e640000000800 */
[----:B---3--:R-:W-:Y:S05]  /*17af0*/  F2FP.BF16.PACK_AB R144, R181, R180 ;  /* 0x000000b4b590723e */ /* 0x008fea00000010ff */
[C---:B------:R-:W-:Y:S03]  /*17b00*/  HMMA.16816.F32.BF16 R8, R80.reuse, R88, R8 ;  /* 0x000000585008723c */ /* 0x040fe60000041808 */
[----:B------:R-:W2:Y:S05]  /*17b10*/  MUFU.EX2 R164, R213 ;  /* 0x000000d500a47308 */ /* 0x000eaa0000000800 */
[-C--:B------:R-:W-:Y:S05]  /*17b20*/  HMMA.16816.F32.BF16 R12, R80, R90.reuse, R12 ;  /* 0x0000005a500c723c */ /* 0x080fea000004180c */
[----:B------:R-:W3:Y:S03]  /*17b30*/  MUFU.EX2 R156, R125 ;  /* 0x0000007d009c7308 */ /* 0x000ee60000000800 */
[C---:B------:R-:W-:Y:S01]  /*17b40*/  HMMA.16816.F32.BF16 R16, R76.reuse, R90, R16 ;  /* 0x0000005a4c10723c */ /* 0x040fe20000041810 */
[----:B------:R-:W4:Y:S03]  /*17b50*/  LDSM.16.MT88.4 R88, [R185+0x1800] ;  /* 0x00180000b958783b */ /* 0x000f260000004200 */
[----:B-1----:R-:W-:Y:S03]  /*17b60*/  F2FP.BF16.PACK_AB R145, R165, R166 ;  /* 0x000000a6a591723e */ /* 0x002fe600000010ff */
[----:B------:R-:W-:Y:S01]  /*17b70*/  MUFU.EX2 R152, R126 ;  /* 0x0000007e00987308 */ /* 0x000fe20000000800 */
[-C--:B------:R-:W-:Y:S04]  /*17b80*/  HMMA.16816.F32.BF16 R20, R76, R92.reuse, R20 ;  /* 0x0000005c4c14723c */ /* 0x080fe80000041814 */
[----:B--2---:R-:W-:Y:S04]  /*17b90*/  F2FP.BF16.PACK_AB R146, R163, R164 ;  /* 0x000000a4a392723e */ /* 0x004fe800000010ff */
[C---:B------:R-:W-:Y:S01]  /*17ba0*/  HMMA.16816.F32.BF16 R24, R80.reuse, R92, R24 ;  /* 0x0000005c5018723c */ /* 0x040fe20000041818 */
[----:B------:R-:W-:Y:S03]  /*17bb0*/  MUFU.EX2 R141, R115 ;  /* 0x00000073008d7308 */ /* 0x000fe60000000800 */
[----:B---3--:R-:W-:Y:S04]  /*17bc0*/  F2FP.BF16.PACK_AB R150, R155, R156 ;  /* 0x0000009c9b96723e */ /* 0x008fe800000010ff */
[-C--:B------:R-:W-:Y:S03]  /*17bd0*/  HMMA.16816.F32.BF16 R28, R80, R94.reuse, R28 ;  /* 0x0000005e501c723c */ /* 0x080fe6000004181c */
[----:B------:R-:W-:Y:S05]  /*17be0*/  MUFU.EX2 R157, R123 ;  /* 0x0000007b009d7308 */ /* 0x000fea0000000800 */
[C---:B------:R-:W-:Y:S01]  /*17bf0*/  HMMA.16816.F32.BF16 R32, R76.reuse, R94, R32 ;  /* 0x0000005e4c20723c */ /* 0x040fe20000041820 */
[----:B------:R-:W1:Y:S04]  /*17c00*/  LDSM.16.MT88.4 R92, [R189+0x1800] ;  /* 0x00180000bd5c783b */ /* 0x000e680000004200 */
[----:B------:R-:W-:Y:S03]  /*17c10*/  MUFU.EX2 R154, R122 ;  /* 0x0000007a009a7308 */ /* 0x000fe60000000800 */
[-C--:B------:R-:W-:Y:S07]  /*17c20*/  HMMA.16816.F32.BF16 R36, R76, R96.reuse, R36 ;  /* 0x000000604c24723c */ /* 0x080fee0000041824 */
[----:B------:R-:W2:Y:S01]  /*17c30*/  MUFU.EX2 R153, R124 ;  /* 0x0000007c00997308 */ /* 0x000ea20000000800 */
[C---:B------:R-:W-:Y:S08]  /*17c40*/  HMMA.16816.F32.BF16 R40, R80.reuse, R96, R40 ;  /* 0x000000605028723c */ /* 0x040ff00000041828 */
[-C--:B------:R-:W-:Y:S01]  /*17c50*/  HMMA.16816.F32.BF16 R44, R80, R98.reuse, R44 ;  /* 0x00000062502c723c */ /* 0x080fe2000004182c */
[----:B------:R-:W3:Y:S07]  /*17c60*/  MUFU.EX2 R158, R120 ;  /* 0x00000078009e7308 */ /* 0x000eee0000000800 */
[C---:B------:R-:W-:Y:S01]  /*17c70*/  HMMA.16816.F32.BF16 R48, R76.reuse, R98, R48 ;  /* 0x000000624c30723c */ /* 0x040fe20000041830 */
[----:B------:R-:W1:Y:S03]  /*17c80*/  LDSM.16.MT88.4 R96, [R186+0x1800] ;  /* 0x00180000ba60783b */ /* 0x000e660000004200 */
[----:B--2---:R-:W-:Y:S04]  /*17c90*/  F2FP.BF16.PACK_AB R149, R153, R154 ;  /* 0x0000009a9995723e */ /* 0x004fe800000010ff */
[-C--:B-----5:R-:W-:Y:S08]  /*17ca0*/  HMMA.16816.F32.BF16 R52, R76, R84.reuse, R52 ;  /* 0x000000544c34723c */ /* 0x0a0ff00000041834 */
[C---:B------:R-:W-:Y:S04]  /*17cb0*/  HMMA.16816.F32.BF16 R56, R80.reuse, R84, R56 ;  /* 0x000000545038723c */ /* 0x040fe80000041838 */
[----:B---3--:R-:W-:Y:S04]  /*17cc0*/  F2FP.BF16.PACK_AB R148, R157, R158 ;  /* 0x0000009e9d94723e */ /* 0x008fe800000010ff */
[-C--:B------:R-:W-:Y:S07]  /*17cd0*/  HMMA.16816.F32.BF16 R60, R80, R86.reuse, R60 ;  /* 0x00000056503c723c */ /* 0x080fee000004183c */
[----:B------:R-:W-:Y:S01]  /*17ce0*/  F2FP.BF16.PACK_AB R80, R170, R143 ;  /* 0x0000008faa50723e */ /* 0x000fe200000010ff */
[----:B------:R-:W-:Y:S01]  /*17cf0*/  HMMA.16816.F32.BF16 R64, R76, R86, R64 ;  /* 0x000000564c40723c */ /* 0x000fe20000041840 */
[----:B------:R-:W2:Y:S03]  /*17d00*/  LDSM.16.MT88.4 R84, [R188+0x1800] ;  /* 0x00180000bc54783b */ /* 0x000ea60000004200 */
[----:B------:R-:W-:Y:S02]  /*17d10*/  F2FP.BF16.PACK_AB R82, R175, R173 ;  /* 0x000000adaf52723e */ /* 0x000fe400000010ff */
[----:B------:R-:W-:Y:S02]  /*17d20*/  F2FP.BF16.PACK_AB R81, R140, R141 ;  /* 0x0000008d8c51723e */ /* 0x000fe400000010ff */
[----:B------:R-:W-:Y:S04]  /*17d30*/  F2FP.BF16.PACK_AB R76, R172, R169 ;  /* 0x000000a9ac4c723e */ /* 0x000fe800000010ff */
[----:B------:R-:W-:Y:S02]  /*17d40*/  F2FP.BF16.PACK_AB R77, R171, R168 ;  /* 0x000000a8ab4d723e */ /* 0x000fe400000010ff */
[----:B------:R-:W-:Y:S02]  /*17d50*/  F2FP.BF16.PACK_AB R78, R179, R174 ;  /* 0x000000aeb34e723e */ /* 0x000fe400000010ff */
[----:B------:R-:W-:Y:S02]  /*17d60*/  F2FP.BF16.PACK_AB R79, R178, R176 ;  /* 0x000000b0b24f723e */ /* 0x000fe400000010ff */
[----:B------:R-:W-:Y:S05]  /*17d70*/  F2FP.BF16.PACK_AB R83, R159, R160 ;  /* 0x000000a09f53723e */ /* 0x000fea00000010ff */
[-C--:B----4-:R-:W-:Y:S08]  /*17d80*/  HMMA.16816.F32.BF16 R4, R76, R88.reuse, R4 ;  /* 0x000000584c04723c */ /* 0x090ff00000041804 */
[C---:B------:R-:W-:Y:S08]  /*17d90*/  HMMA.16816.F32.BF16 R8, R80.reuse, R88, R8 ;  /* 0x000000585008723c */ /* 0x040ff00000041808 */
[-C--:B------:R-:W-:Y:S08]  /*17da0*/  HMMA.16816.F32.BF16 R12, R80, R90.reuse, R12 ;  /* 0x0000005a500c723c */ /* 0x080ff0000004180c */
[C---:B------:R-:W-:Y:S08]  /*17db0*/  HMMA.16816.F32.BF16 R16, R76.reuse, R90, R16 ;  /* 0x0000005a4c10723c */ /* 0x040ff00000041810 */
[-C--:B-1----:R-:W-:Y:S08]  /*17dc0*/  HMMA.16816.F32.BF16 R20, R76, R92.reuse, R20 ;  /* 0x0000005c4c14723c */ /* 0x082ff00000041814 */
[C---:B------:R-:W-:Y:S08]  /*17dd0*/  HMMA.16816.F32.BF16 R24, R80.reuse, R92, R24 ;  /* 0x0000005c5018723c */ /* 0x040ff00000041818 */
[-C--:B------:R-:W-:Y:S08]  /*17de0*/  HMMA.16816.F32.BF16 R28, R80, R94.reuse, R28 ;  /* 0x0000005e501c723c */ /* 0x080ff0000004181c */
[C---:B------:R-:W-:Y:S08]  /*17df0*/  HMMA.16816.F32.BF16 R32, R76.reuse, R94, R32 ;  /* 0x0000005e4c20723c */ /* 0x040ff00000041820 */
[-C--:B------:R-:W-:Y:S08]  /*17e00*/  HMMA.16816.F32.BF16 R36, R76, R96.reuse, R36 ;  /* 0x000000604c24723c */ /* 0x080ff00000041824 */
[C---:B------:R-:W-:Y:S08]  /*17e10*/  HMMA.16816.F32.BF16 R40, R80.reuse, R96, R40 ;  /* 0x000000605028723c */ /* 0x040ff00000041828 */
[-C--:B------:R-:W-:Y:S08]  /*17e20*/  HMMA.16816.F32.BF16 R44, R80, R98.reuse, R44 ;  /* 0x00000062502c723c */ /* 0x080ff0000004182c */
[C---:B------:R-:W-:Y:S08]  /*17e30*/  HMMA.16816.F32.BF16 R48, R76.reuse, R98, R48 ;  /* 0x000000624c30723c */ /* 0x040ff00000041830 */
[-C--:B--2---:R-:W-:Y:S08]  /*17e40*/  HMMA.16816.F32.BF16 R52, R76, R84.reuse, R52 ;  /* 0x000000544c34723c */ /* 0x084ff00000041834 */
[C---:B------:R-:W-:Y:S01]  /*17e50*/  HMMA.16816.F32.BF16 R56, R80.reuse, R84, R56 ;  /* 0x000000545038723c */ /* 0x040fe20000041838 */
[----:B------:R-:W1:Y:S06]  /*17e60*/  MUFU.EX2 R84, R128 ;  /* 0x0000008000547308 */ /* 0x000e6c0000000800 */
[----:B------:R-:W-:Y:S01]  /*17e70*/  MOV R85, R71 ;  /* 0x0000004700557202 */ /* 0x000fe20000000f00 */
[-C--:B------:R-:W-:Y:S08]  /*17e80*/  HMMA.16816.F32.BF16 R60, R80, R86.reuse, R60 ;  /* 0x00000056503c723c */ /* 0x080ff0000004183c */
[----:B------:R-:W-:Y:S07]  /*17e90*/  HMMA.16816.F32.BF16 R64, R76, R86, R64 ;  /* 0x000000564c40723c */ /* 0x000fee0000041840 */
[----:B------:R-:W-:Y:S01]  /*17ea0*/  MOV R86, R70 ;  /* 0x0000004600567202 */ /* 0x000fe20000000f00 */
[-C--:B------:R-:W-:Y:S01]  /*17eb0*/  HMMA.16816.F32.BF16 R88, R144, R100.reuse, R4 ;  /* 0x000000649058723c */ /* 0x080fe20000041804 */
[----:B------:R-:W2:Y:S04]  /*17ec0*/  LDSM.16.MT88.4 R4, [R188+0x2000] ;  /* 0x00200000bc04783b */ /* 0x000ea80000004200 */
[----:B-1----:R-:W-:Y:S02]  /*17ed0*/  F2FP.BF16.PACK_AB R151, R84, R152 ;  /* 0x000000985497723e */ /* 0x002fe400000010ff */
[----:B------:R-:W-:Y:S05]  /*17ee0*/  MOV R87, R69 ;  /* 0x0000004500577202 */ /* 0x000fea0000000f00 */
        /* <DEDUP_REMOVED lines=8> */
[-C--:B------:R-:W-:Y:S04]  /*17f70*/  HMMA.16816.F32.BF16 R104, R144, R116.reuse, R20 ;  /* 0x000000749068723c */ /* 0x080fe80000041814 */
[----:B------:R-:W-:Y:S04]  /*17f80*/  FADD.FTZ R3, R247, R68 ;  /* 0x00000044f7037221 */ /* 0x000fe80000010000 */
        /* <DEDUP_REMOVED lines=28> */
[-C--:B--2---:R-:W-:Y:S03]  /*18150*/  HMMA.16816.F32.BF16 R136, R144, R4.reuse, R52 ;  /* 0x000000049088723c */ /* 0x084fe60000041834 */
        /* <DEDUP_REMOVED lines=14> */
[----:B------:R-:W-:Y:S01]  /*18240*/  FADD.FTZ R4, R159, R0 ;  /* 0x000000009f047221 */ /* 0x000fe20000010000 */
[----:B------:R1:W-:Y:S03]  /*18250*/  STL [R1+0x4], R3 ;  /* 0x0000040301007387 */ /* 0x0003e60000100800 */
        /* <DEDUP_REMOVED lines=9> */
[----:B------:R2:W-:Y:S01]  /*182f0*/  STL [R1+0x8], R5 ;  /* 0x0000080501007387 */ /* 0x0005e20000100800 */
[----:B------:R-:W-:Y:S02]  /*18300*/  IADD3 R0, R202, -0x1, RZ ;  /* 0xffffffffca007810 */ /* 0x000fe40007ffe0ff */
[----:B------:R-:W-:Y:S01]  /*18310*/  FADD.FTZ R2, R84, R2 ;  /* 0x0000000254027221 */ /* 0x000fe20000010000 */
[----:B------:R-:W-:Y:S01]  /*18320*/  MOV R84, R72 ;  /* 0x0000004800547202 */ /* 0x000fe20000000f00 */
[----:B-1----:R-:W-:Y:S01]  /*18330*/  FADD.FTZ R3, R155, R4 ;  /* 0x000000049b037221 */ /* 0x002fe20000010000 */
[----:B------:R-:W-:Y:S04]  /*18340*/  MOV R202, R0 ;  /* 0x0000000000ca7202 */ /* 0x000fe80000000f00 */
[----:B------:R2:W-:Y:S04]  /*18350*/  STL [R1+0xc], R3 ;  /* 0x00000c0301007387 */ /* 0x0005e80000100800 */
[----:B------:R2:W-:Y:S02]  /*18360*/  STL [R1+0x10], R2 ;  /* 0x0000100201007387 */ /* 0x0005e40000100800 */
[----:B--2---:R-:W-:-:S05]  /*18370*/  @P0 BRA `(.L_x_734) ;  /* 0xffffa5a000000947 */ /* 0x004fca000383ffff */
.L_x_706:
[----:B------:R-:W-:Y:S05]  /*18380*/  BRA.DIV ~URZ, `(.L_x_735) ;  /* 0x000082527f007947 */ /* 0x000fea000b800000 */
[----:B------:R-:W2:Y:S04]  /*18390*/  LDL R2, [R1+0x4] ;  /* 0x0000040001027983 */ /* 0x000ea80000100800 */
[----:B--2---:R1:W2:Y:S02]  /*183a0*/  SHFL.BFLY PT, R0, R2, 0x2, 0x1f ;  /* 0x0c401f0002007f89 */ /* 0x0042a400000e0000 */
.L_x_854:
[----:B-1----:R-:W3:Y:S02]  /*183b0*/  LDL.LU R2, [R1+0x4] ;  /* 0x0000040001027983 */ /* 0x002ee40000300800 */
[----:B--23--:R-:W-:Y:S01]  /*183c0*/  FADD.FTZ R5, R0, R2 ;  /* 0x0000000200057221 */ /* 0x00cfe20000010000 */
[----:B------:R-:W-:Y:S05]  /*183d0*/  BRA.DIV ~URZ, `(.L_x_736) ;  /* 0x000082627f007947 */ /* 0x000fea000b800000 */
[----:B------:R-:W2:Y:S04]  /*183e0*/  LDL.LU R10, [R1+0x8] ;  /* 0x00000800010a7983 */ /* 0x000ea80000300800 */
[----:B------:R-:W3:Y:S04]  /*183f0*/  LDL.LU R3, [R1+0xc] ;  /* 0x00000c0001037983 */ /* 0x000ee80000300800 */
[----:B------:R-:W4:Y:S04]  /*18400*/  LDL.LU R8, [R1+0x10] ;  /* 0x0000100001087983 */ /* 0x000f280000300800 */
[----:B--2---:R-:W1:Y:S04]  /*18410*/  SHFL.BFLY PT, R0, R10, 0x2, 0x1f ;  /* 0x0c401f000a007f89 */ /* 0x004e6800000e0000 */
[----:B---3--:R-:W2:Y:S04]  /*18420*/  SHFL.BFLY PT, R2, R3, 0x2, 0x1f ;  /* 0x0c401f0003027f89 */ /* 0x008ea800000e0000 */
[----:B----4-:R-:W3:Y:S01]  /*18430*/  SHFL.BFLY PT, R4, R8, 0x2, 0x1f ;  /* 0x0c401f0008047f89 */ /* 0x010ee200000e0000 */
[----:B-1----:R-:W-:-:S02]  /*18440*/  FADD.FTZ R0, R0, R10 ;  /* 0x0000000a00007221 */ /* 0x002fc40000010000 */
[----:B--2---:R-:W-:-:S03]  /*18450*/  FADD.FTZ R2, R2, R3 ;  /* 0x0000000302027221 */ /* 0x004fc60000010000 */
[----:B------:R-:W1:Y:S01]  /*18460*/  SHFL.BFLY PT, R6, R0, 0x1, 0x1f ;  /* 0x0c201f0000067f89 */ /* 0x000e6200000e0000 */
[----:B---3--:R-:W-:-:S03]  /*18470*/  FADD.FTZ R4, R4, R8 ;  /* 0x0000000804047221 */ /* 0x008fc60000010000 */
[----:B------:R-:W2:Y:S04]  /*18480*/  SHFL.BFLY PT, R3, R5, 0x1, 0x1f ;  /* 0x0c201f0005037f89 */ /* 0x000ea800000e0000 */
[----:B------:R-:W3:Y:S04]  /*18490*/  SHFL.BFLY PT, R7, R2, 0x1, 0x1f ;  /* 0x0c201f0002077f89 */ /* 0x000ee800000e0000 */
[----:B------:R4:W4:Y:S01]  /*184a0*/  SHFL.BFLY PT, R9, R4, 0x1, 0x1f ;  /* 0x0c201f0004097f89 */ /* 0x00092200000e0000 */
[----:B-1----:R-:W-:Y:S02]  /*184b0*/  FADD.FTZ R6, R0, R6 ;  /* 0x0000000600067221 */ /* 0x002fe40000010000 */
[----:B--2---:R-:W-:-:S02]  /*184c0*/  FADD.FTZ R5, R5, R3 ;  /* 0x0000000305057221 */ /* 0x004fc40000010000 */
[----:B---3--:R-:W-:-:S03]  /*184d0*/  FADD.FTZ R7, R2, R7 ;  /* 0x0000000702077221 */ /* 0x008fc60000010000 */
.L_x_855:
[----:B------:R-:W-:Y:S01]  /*184e0*/  FSETP.NE.FTZ.AND P3, PT, R5, RZ, PT ;  /* 0x000000ff0500720b */ /* 0x000fe20003f75000 */
[----:B------:R-:W-:Y:S01]  /*184f0*/  CS2R R2, SRZ ;  /* 0x0000000000027805 */ /* 0x000fe2000001ff00 */
[----:B------:R-:W-:Y:S01]  /*18500*/  MOV R0, RZ ;  /* 0x000000ff00007202 */ /* 0x000fe20000000f00 */
[----:B----4-:R-:W-:Y:S01]  /*18510*/  FADD.FTZ R4, R9, R4 ;  /* 0x0000000409047221 */ /* 0x010fe20000010000 */
[----:B------:R-:W-:Y:S02]  /*18520*/  FSETP.NE.FTZ.AND P1, PT, R7, RZ, PT ;  /* 0x000000ff0700720b */ /* 0x000fe40003f35000 */
[----:B------:R-:W-:Y:S02]  /*18530*/  FSETP.NE.FTZ.AND P2, PT, R6, RZ, PT ;  /* 0x000000ff0600720b */ /* 0x000fe40003f55000 */
[----:B------:R-:W-:Y:S02]  /*18540*/  FSETP.NE.FTZ.AND P0, PT, R4, RZ, PT ;  /* 0x000000ff0400720b */ /* 0x000fe40003f15000 */
[----:B------:R-:W-:-:S02]  /*18550*/  MOV R25, 0xff800000 ;  /* 0xff80000000197802 */ /* 0x000fc40000000f00 */
[----:B------:R-:W-:Y:S01]  /*18560*/  MOV R23, 0xff800000 ;  /* 0xff80000000177802 */ /* 0x000fe20000000f00 */
[----:B------:R-:W1:Y:S01]  /*18570*/  @P3 MUFU.RCP R0, R5 ;  /* 0x0000000500003308 */ /* 0x000e620000001000 */
[----:B------:R-:W-:Y:S02]  /*18580*/  MOV R24, 0xff800000 ;  /* 0xff80000000187802 */ /* 0x000fe40000000f00 */
[----:B------:R-:W-:Y:S02]  /*18590*/  MOV R22, 0xff800000 ;  /* 0xff80000000167802 */ /* 0x000fe40000000f00 */
        /* <DEDUP_REMOVED lines=90> */
.L_x_601:
[----:B---3--:R3:W5:Y:S04]  /*18b40*/  LDL R6, [R1+0x50] ;  /* 0x0000500001067983 */ /* 0x0087680000100800 */
[----:B------:R-:W4:Y:S01]  /*18b50*/  S2R R2, SR_TID.X ;  /* 0x0000000000027919 */ /* 0x000f220000002100 */
[----:B------:R-:W-:Y:S01]  /*18b60*/  BSSY B0, `(.L_x_737) ;  /* 0x0000011000007945 */ /* 0x000fe20003800000 */
[----:B----4-:R-:W-:-:S13]  /*18b70*/  LOP3.LUT P0, RZ, R2, 0x7f, RZ, 0xc0, !PT ;  /* 0x0000007f02ff7812 */ /* 0x010fda000780c0ff */
[----:B------:R-:W-:Y:S05]  /*18b80*/  @P0 BRA `(.L_x_738) ;  /* 0x000000e000000947 */ /* 0x000fea0003800000 */
[----:B---3--:R-:W3:Y:S01]  /*18b90*/  S2R R4, SR_LANEID ;  /* 0x0000000000047919 */ /* 0x008ee20000000000 */
[----:B------:R-:W-:Y:S01]  /*18ba0*/  VOTEU.ANY UR4, UPT, PT ;  /* 0x0000000000047886 */ /* 0x000fe200038e0100 */
[----:B--2---:R-:W-:Y:S01]  /*18bb0*/  IMAD.MOV.U32 R5, RZ, RZ, c[0x0][0x564] ;  /* 0x00015900ff057624 */ /* 0x004fe200078e00ff */
[----:B------:R-:W3:Y:S08]  /*18bc0*/  FLO.U32 R3, UR4 ;  /* 0x0000000400037d00 */ /* 0x000ef000080e0000 */
[----:B------:R-:W2:Y:S01]  /*18bd0*/  POPC R2, UR4 ;  /* 0x0000000400027d09 */ /* 0x000ea20008000000 */
[----:B---3--:R-:W-:Y:S01]  /*18be0*/  ISETP.EQ.U32.AND P0, PT, R3, R4, PT ;  /* 0x000000040300720c */ /* 0x008fe20003f02070 */
[----:B------:R-:W-:-:S12]  /*18bf0*/  IMAD.MOV.U32 R4, RZ, RZ, c[0x0][0x560] ;  /* 0x00015800ff047624 */ /* 0x000fd800078e00ff */
[----:B--2---:R2:W3:Y:S04]  /*18c00*/  @P0 ATOMG.E.ADD.STRONG.GPU PT, R2, [R4.64], R2 ;  /* 0x00000002040209a8 */ /* 0x0044e800081ee1c6 */
[----:B--2---:R-:W2:Y:S04]  /*18c10*/  S2R R4, SR_LTMASK ;  /* 0x0000000000047919 */ /* 0x004ea80000003900 */
[----:B---3--:R2:W3:Y:S02]  /*18c20*/  SHFL.IDX PT, R3, R2, R3, 0x1f ;  /* 0x00001f0302037589 */ /* 0x0084e400000e0000 */
[----:B--2---:R-:W-:-:S06]  /*18c30*/  LOP3.LUT R2, R4, UR4, RZ, 0xc0, !PT ;  /* 0x0000000404027c12 */ /* 0x004fcc000f8ec0ff */
[----:B------:R-:W3:Y:S02]  /*18c40*/  POPC R2, R2 ;  /* 0x0000000200027309 */ /* 0x000ee40000000000 */
[----:B---3-5:R-:W-:-:S05]  /*18c50*/  IADD3 R6, R3, c[0x0][0xc], R2 ;  /* 0x0000030003067a10 */ /* 0x028fca0007ffe002 */
[----:B------:R2:W-:Y:S02]  /*18c60*/  STL [R1+0x50], R6 ;  /* 0x0000500601007387 */ /* 0x0005e40000100800 */
.L_x_738:
[----:B---3--:R-:W-:Y:S05]  /*18c70*/  BSYNC B0 ;  /* 0x0000000000007941 */ /* 0x008fea0003800000 */
.L_x_737:
[----:B------:R-:W-:Y:S01]  /*18c80*/  PRMT R0, R0, 0x9910, RZ ;  /* 0x0000991000007816 */ /* 0x000fe200000000ff */
[----:B------:R-:W-:Y:S01]  /*18c90*/  BSSY B1, `(.L_x_739) ;  /* 0x00002fb000017945 */ /* 0x000fe20003800000 */
[----:B-----5:R-:W-:Y:S02]  /*18ca0*/  IMAD.MOV.U32 R53, RZ, RZ, R6 ;  /* 0x000000ffff357224 */ /* 0x020fe400078e0006 */
[----:B------:R-:W-:-:S13]  /*18cb0*/  ISETP.NE.AND P0, PT, R0, RZ, PT ;  /* 0x000000ff0000720c */ /* 0x000fda0003f05270 */
[----:B------:R-:W-:Y:S05]  /*18cc0*/  @!P0 BRA `(.L_x_740) ;  /* 0x0000232000008947 */ /* 0x000fea0003800000 */
[----:B------:R-:W3:Y:S04]  /*18cd0*/  LDL R7, [R1+0x80] ;  /* 0x0000800001077983 */ /* 0x000ee80000100800 */
[----:B--2---:R-:W2:Y:S04]  /*18ce0*/  LDL R6, [R1+0x90] ;  /* 0x0000900001067983 */ /* 0x004ea80000100800 */
        /* <DEDUP_REMOVED lines=11> */
[----:B---3--:R3:W-:Y:S04]  /*18da0*/  STS [R7], R0 ;  /* 0x0000000007007388 */ /* 0x0087e80000000800 */
[----:B------:R1:W-:Y:S04]  /*18db0*/  STS [R7+0x400], R3 ;  /* 0x0004000307007388 */ /* 0x0003e80000000800 */
[----:B--2---:R2:W-:Y:S01]  /*18dc0*/  STS [R6], R2 ;  /* 0x0000000206007388 */ /* 0x0045e20000000800 */
[----:B---3--:R-:W-:-:S02]  /*18dd0*/  F2FP.BF16.PACK_AB R0, R89, R88 ;  /* 0x000000585900723e */ /* 0x008fc400000010ff */
[----:B-1----:R-:W-:-:S03]  /*18de0*/  F2FP.BF16.PACK_AB R3, R49, R48 ;  /* 0x000000303103723e */ /* 0x002fc600000010ff */
[----:B------:R1:W-:Y:S01]  /*18df0*/  STS [R6+0x400], R0 ;  /* 0x0004000006007388 */ /* 0x0003e20000000800 */
[----:B--2---:R-:W-:-:S03]  /*18e00*/  F2FP.BF16.PACK_AB R2, R31, R30 ;  /* 0x0000001e1f02723e */ /* 0x004fc600000010ff */
[----:B------:R2:W-:Y:S04]  /*18e10*/  STS [R7+0x2000], R3 ;  /* 0x0020000307007388 */ /* 0x0005e80000000800 */
[----:B------:R3:W-:Y:S01]  /*18e20*/  STS [R7+0x2400], R2 ;  /* 0x0024000207007388 */ /* 0x0007e20000000800 */
[----:B-1----:R-:W-:Y:S02]  /*18e30*/  F2FP.BF16.PACK_AB R0, R35, R34 ;  /* 0x000000222300723e */ /* 0x002fe400000010ff */
[----:B--2---:R-:W-:-:S03]  /*18e40*/  F2FP.BF16.PACK_AB R3, R79, R78 ;  /* 0x0000004e4f03723e */ /* 0x004fc600000010ff */
[----:B------:R1:W-:Y:S04]  /*18e50*/  STS [R6+0x2000], R0 ;  /* 0x0020000006007388 */ /* 0x0003e80000000800 */
[----:B---3--:R-:W2:Y:S01]  /*18e60*/  LDL R7, [R1+0x8c] ;  /* 0x00008c0001077983 */ /* 0x008ea20000100800 */
[----:B------:R-:W-:-:S03]  /*18e70*/  F2FP.BF16.PACK_AB R2, R91, R90 ;  /* 0x0000005a5b02723e */ /* 0x000fc600000010ff */
[----:B------:R3:W-:Y:S04]  /*18e80*/  STS [R6+0x2400], R4 ;  /* 0x0024000406007388 */ /* 0x0007e80000000800 */
[----:B----4-:R4:W-:Y:S04]  /*18e90*/  STS [R9], R3 ;  /* 0x0000000309007388 */ /* 0x0109e80000000800 */
[----:B------:R4:W-:Y:S01]  /*18ea0*/  STS [R9+0x400], R2 ;  /* 0x0004000209007388 */ /* 0x0009e20000000800 */
[----:B-1----:R-:W-:-:S05]  /*18eb0*/  F2FP.BF16.PACK_AB R0, R81, R80 ;  /* 0x000000505100723e */ /* 0x002fca00000010ff */
[----:B------:R1:W-:Y:S01]  /*18ec0*/  STS [R5], R0 ;  /* 0x0000000005007388 */ /* 0x0003e20000000800 */
[----:B---3--:R-:W-:-:S03]  /*18ed0*/  F2FP.BF16.PACK_AB R4, R39, R38 ;  /* 0x000000262704723e */ /* 0x008fc600000010ff */
[----:B------:R-:W3:Y:S01]  /*18ee0*/  LDL R6, [R1+0x88] ;  /* 0x0000880001067983 */ /* 0x000ee20000100800 */
[----:B----4-:R-:W-:Y:S02]  /*18ef0*/  F2FP.BF16.PACK_AB R3, R101, R100 ;  /* 0x000000646503723e */ /* 0x010fe400000010ff */
[----:B------:R-:W-:-:S03]  /*18f00*/  F2FP.BF16.PACK_AB R2, R43, R42 ;  /* 0x0000002a2b02723e */ /* 0x000fc600000010ff */
[----:B------:R4:W-:Y:S04]  /*18f10*/  STS [R5+0x400], R3 ;  /* 0x0004000305007388 */ /* 0x0009e80000000800 */
[----:B------:R-:W-:Y:S01]  /*18f20*/  STS [R9+0x2000], R4 ;  /* 0x0020000409007388 */ /* 0x000fe20000000800 */
[----:B-1----:R-:W-:-:S05]  /*18f30*/  F2FP.BF16.PACK_AB R0, R41, R40 ;  /* 0x000000282900723e */ /* 0x002fca00000010ff */
[----:B------:R1:W-:Y:S01]  /*18f40*/  STS [R9+0x2400], R0 ;  /* 0x0024000009007388 */ /* 0x0003e20000000800 */
[----:B----4-:R-:W-:-:S03]  /*18f50*/  F2FP.BF16.PACK_AB R3, R61, R60 ;  /* 0x0000003c3d03723e */ /* 0x010fc600000010ff */
[----:B-1----:R-:W4:Y:S01]  /*18f60*/  LDL R9, [R1+0xc0] ;  /* 0x0000c00001097983 */ /* 0x002f220000100800 */
[----:B------:R-:W-:-:S03]  /*18f70*/  F2FP.BF16.PACK_AB R0, R67, R66 ;  /* 0x000000424300723e */ /* 0x000fc600000010ff */
[----:B------:R1:W-:Y:S04]  /*18f80*/  STS [R5+0x2000], R2 ;  /* 0x0020000205007388 */ /* 0x0003e80000000800 */
[----:B------:R1:W-:Y:S04]  /*18f90*/  STS [R5+0x2400], R3 ;  /* 0x0024000305007388 */ /* 0x0003e80000000800 */
[----:B------:R1:W-:Y:S01]  /*18fa0*/  STS [R8], R0 ;  /* 0x0000000008007388 */ /* 0x0003e20000000800 */
[----:B------:R-:W-:Y:S02]  /*18fb0*/  F2FP.BF16.PACK_AB R4, R55, R54 ;  /* 0x000000363704723e */ /* 0x000fe400000010ff */
[----:B-1----:R-:W-:-:S02]  /*18fc0*/  F2FP.BF16.PACK_AB R2, R107, R106 ;  /* 0x0000006a6b02723e */ /* 0x002fc400000010ff */
[----:B------:R-:W-:-:S03]  /*18fd0*/  F2FP.BF16.PACK_AB R3, R105, R104 ;  /* 0x000000686903723e */ /* 0x000fc600000010ff */
[----:B------:R1:W-:Y:S01]  /*18fe0*/  STS [R8+0x400], R2 ;  /* 0x0004000208007388 */ /* 0x0003e20000000800 */
[----:B------:R-:W-:Y:S02]  /*18ff0*/  F2FP.BF16.PACK_AB R0, R103, R102 ;  /* 0x000000666700723e */ /* 0x000fe400000010ff */
[----:B------:R-:W-:Y:S02]  /*19000*/  F2FP.BF16.PACK_AB R5, R51, R50 ;  /* 0x000000323305723e */ /* 0x000fe400000010ff */
[----:B-1----:R-:W-:Y:S02]  /*19010*/  F2FP.BF16.PACK_AB R2, R59, R58 ;  /* 0x0000003a3b02723e */ /* 0x002fe400000010ff */
[----:B------:R-:W-:Y:S02]  /*19020*/  ISETP.NE.U32.AND P0, PT, RZ, c[0x0][0x508], PT ;  /* 0x00014200ff007a0c */ /* 0x000fe40003f05070 */
[----:B------:R-:W-:Y:S02]  /*19030*/  ISETP.NE.U32.AND P2, PT, RZ, c[0x0][0x500], PT ;  /* 0x00014000ff007a0c */ /* 0x000fe40003f45070 */
[----:B------:R-:W-:-:S02]  /*19040*/  ISETP.NE.AND.EX P1, PT, RZ, c[0x0][0x50c], PT, P0 ;  /* 0x00014300ff007a0c */ /* 0x000fc40003f25300 */
[----:B------:R-:W-:Y:S01]  /*19050*/  ISETP.NE.AND.EX P2, PT, RZ, c[0x0][0x504], PT, P2 ;  /* 0x00014100ff007a0c */ /* 0x000fe20003f45320 */
[----:B------:R-:W-:Y:S01]  /*19060*/  IMAD.MOV.U32 R11, RZ, RZ, c[0x0][0x388] ;  /* 0x0000e200ff0b7624 */ /* 0x000fe200078e00ff */
[----:B--2---:R1:W-:Y:S04]  /*19070*/  STS [R7], R3 ;  /* 0x0000000307007388 */ /* 0x0043e80000000800 */
[----:B------:R2:W-:Y:S04]  /*19080*/  STS [R7+0x400], R0 ;  /* 0x0004000007007388 */ /* 0x0005e80000000800 */
[----:B------:R3:W-:Y:S04]  /*19090*/  STS [R8+0x2000], R2 ;  /* 0x0020000208007388 */ /* 0x0007e80000000800 */
[----:B------:R3:W-:Y:S04]  /*190a0*/  STS [R8+0x2400], R4 ;  /* 0x0024000408007388 */ /* 0x0007e80000000800 */
[----:B------:R-:W-:Y:S01]  /*190b0*/  STS [R7+0x2000], R5 ;  /* 0x0020000507007388 */ /* 0x000fe20000000800 */
[----:B-1----:R-:W-:-:S02]  /*190c0*/  F2FP.BF16.PACK_AB R3, R47, R46 ;  /* 0x0000002e2f03723e */ /* 0x002fc400000010ff */
[----:B--2---:R-:W-:Y:S02]  /*190d0*/  F2FP.BF16.PACK_AB R0, R85, R84 ;  /* 0x000000545500723e */ /* 0x004fe400000010ff */
[----:B---3--:R-:W-:Y:S01]  /*190e0*/  F2FP.BF16.PACK_AB R2, R83, R82 ;  /* 0x000000525302723e */ /* 0x008fe200000010ff */
[----:B------:R-:W-:Y:S04]  /*190f0*/  STS [R7+0x2400], R3 ;  /* 0x0024000307007388 */ /* 0x000fe80000000800 */
[----:B------:R1:W-:Y:S04]  /*19100*/  STS [R6], R2 ;  /* 0x0000000206007388 */ /* 0x0003e80000000800 */
[----:B------:R2:W-:Y:S01]  /*19110*/  STS [R6+0x400], R0 ;  /* 0x0004000006007388 */ /* 0x0005e20000000800 */
[----:B------:R-:W-:-:S03]  /*19120*/  F2FP.BF16.PACK_AB R4, R45, R44 ;  /* 0x0000002c2d04723e */ /* 0x000fc600000010ff */
[----:B------:R-:W3:Y:S01]  /*19130*/  LDL.LU R8, [R1+0x54] ;  /* 0x0000540001087983 */ /* 0x000ee20000300800 */
[----:B-1----:R-:W-:Y:S02]  /*19140*/  F2FP.BF16.PACK_AB R2, R63, R62 ;  /* 0x0000003e3f02723e */ /* 0x002fe400000010ff */
[----:B--2---:R-:W-:-:S03]  /*19150*/  F2FP.BF16.PACK_AB R0, R65, R64 ;  /* 0x000000404100723e */ /* 0x004fc600000010ff */
[----:B------:R1:W-:Y:S01]  /*19160*/  STS [R12], R2 ;  /* 0x000000020c007388 */ /* 0x0003e20000000800 */
[----:B------:R-:W-:-:S03]  /*19170*/  F2FP.BF16.PACK_AB R3, R33, R32 ;  /* 0x000000202103723e */ /* 0x000fc600000010ff */
[----:B----4-:R2:W-:Y:S04]  /*19180*/  STS [R9+0x400], R0 ;  /* 0x0004000009007388 */ /* 0x0105e80000000800 */
[----:B------:R4:W-:Y:S04]  /*19190*/  STS [R6+0x2000], R4 ;  /* 0x0020000406007388 */ /* 0x0009e80000000800 */
[----:B------:R4:W-:Y:S01]  /*191a0*/  STS [R6+0x2400], R3 ;  /* 0x0024000306007388 */ /* 0x0009e20000000800 */
[----:B-1----:R-:W-:-:S05]  /*191b0*/  F2FP.BF16.PACK_AB R2, R29, R28 ;  /* 0x0000001c1d02723e */ /* 0x002fca00000010ff */
[----:B------:R-:W-:Y:S01]  /*191c0*/  STS [R12+0x2000], R2 ;  /* 0x002000020c007388 */ /* 0x000fe20000000800 */
[----:B--2---:R-:W-:-:S05]  /*191d0*/  F2FP.BF16.PACK_AB R0, R27, R26 ;  /* 0x0000001a1b00723e */ /* 0x004fca00000010ff */
[----:B------:R1:W-:Y:S01]  /*191e0*/  STS [R9+0x2400], R0 ;  /* 0x0024000009007388 */ /* 0x0003e20000000800 */
[----:B----4-:R-:W-:Y:S02]  /*191f0*/  IMAD.MOV.U32 R4, RZ, RZ, 0x4 ;  /* 0x00000004ff047424 */ /* 0x010fe400078e00ff */
[----:B------:R-:W-:Y:S02]  /*19200*/  IMAD.MOV.U32 R3, RZ, RZ, RZ ;  /* 0x000000ffff037224 */ /* 0x000fe400078e00ff */
[CC--:B------:R-:W-:Y:S01]  /*19210*/  @P1 IMAD.WIDE R6, R10.reuse, R4.reuse, c[0x0][0x508] ;  /* 0x000142000a061625 */ /* 0x0c0fe200078e0204 */
[----:B------:R-:W-:Y:S03]  /*19220*/  BAR.SYNC.DEFER_BLOCKING 0x1, 0x80 ;  /* 0x0042000000007b1d */ /* 0x000fe60000010000 */
[----:B------:R-:W-:-:S03]  /*19230*/  IMAD.WIDE R4, R10, R4, c[0x0][0x500] ;  /* 0x000140000a047625 */ /* 0x000fc600078e0204 */
[----:B------:R2:W5:Y:S04]  /*19240*/  @P1 LDG.E R11, [R6.64] ;  /* 0x00000006060b1981 */ /* 0x000568000c1e1900 */
[----:B------:R2:W5:Y:S01]  /*19250*/  @P2 LDG.E R3, [R4.64] ;  /* 0x0000000604032981 */ /* 0x000562000c1e1900 */
[----:B---3--:R-:W-:-:S04]  /*19260*/  ISETP.NE.AND P0, PT, R8, RZ, PT ;  /* 0x000000ff0800720c */ /* 0x008fc80003f05270 */
[----:B-1----:R-:W-:Y:S01]  /*19270*/  SEL R0, R8, c[0x0][0x3d4], P0 ;  /* 0x0000f50008007a07 */ /* 0x002fe20000000000 */
[----:B------:R-:W-:Y:S05]  /*19280*/  @P1 BRA `(.L_x_741) ;  /* 0x0000004000001947 */ /* 0x000fea0003800000 */
[----:B--2---:R-:W-:Y:S05]  /*19290*/  @!P2 BRA `(.L_x_741) ;  /* 0x000000300000a947 */ /* 0x004fea0003800000 */
[----:B-----5:R1:W2:Y:S04]  /*192a0*/  LDG.E R11, [R4.64] ;  /* 0x00000006040b7981 */ /* 0x0202a8000c1e1900 */
[----:B-1----:R-:W2:Y:S02]  /*192b0*/  LDG.E R4, [R4.64+0x4] ;  /* 0x0000040604047981 */ /* 0x002ea4000c1e1900 */
[----:B--2---:R-:W-:Y:S02]  /*192c0*/  IADD3 R11, -R11, R4, RZ ;  /* 0x000000040b0b7210 */ /* 0x004fe40007ffe1ff */
.L_x_741:
[----:B--2---:R-:W2:Y:S04]  /*192d0*/  LDL R5, [R1+0x4c] ;  /* 0x00004c0001057983 */ /* 0x004ea80000100800 */
[----:B------:R-:W3:Y:S04]  /*192e0*/  LDL.LU R4, [R1+0x58] ;  /* 0x0000580001047983 */ /* 0x000ee80000300800 */
[----:B------:R-:W2:Y:S04]  /*192f0*/  LDL R56, [R1+0x48] ;  /* 0x0000480001387983 */ /* 0x000ea80000100800 */
[----:B------:R-:W4:Y:S04]  /*19300*/  LDL R16, [R1+0x7c] ;  /* 0x00007c0001107983 */ /* 0x000f280000100800 */
[----:B------:R-:W4:Y:S01]  /*19310*/  LDL R52, [R1+0xc8] ;  /* 0x0000c80001347983 */ /* 0x000f220000100800 */
[----:B------:R-:W-:Y:S01]  /*19320*/  IMAD.MOV.U32 R12, RZ, RZ, 0x368 ;  /* 0x00000368ff0c7424 */ /* 0x000fe200078e00ff */
[----:B------:R-:W-:-:S04]  /*19330*/  ISETP.GT.AND P2, PT, R0, 0x1, PT ;  /* 0x000000010000780c */ /* 0x000fc80003f44270 */
[----:B------:R-:W-:-:S04]  /*19340*/  SEL R12, R12, 0x328, P2 ;  /* 0x000003280c0c7807 */ /* 0x000fc80001000000 */
[----:B------:R-:W1:Y:S08]  /*19350*/  LDC.64 R8, c[0x0][R12+0x170] ;  /* 0x00005c000c087b82 */ /* 0x000e700000000a00 */
[----:B------:R1:W2:Y:S08]  /*19360*/  LDC.64 R14, c[0x0][R12+0x168] ;  /* 0x00005a000c0e7b82 */ /* 0x0002b00000000a00 */
[----:B------:R1:W2:Y:S08]  /*19370*/  LDC.64 R18, c[0x0][R12+0x178] ;  /* 0x00005e000c127b82 */ /* 0x0002b00000000a00 */
[----:B------:R1:W2:Y:S01]  /*19380*/  LDC.64 R20, c[0x0][R12+0x160] ;  /* 0x000058000c147b82 */ /* 0x0002a20000000a00 */
[----:B------:R-:W-:Y:S01]  /*19390*/  IMAD.MOV.U32 R0, RZ, RZ, c[0x0][0x4e8] ;  /* 0x00013a00ff007624 */ /* 0x000fe200078e00ff */
[----:B------:R-:W-:-:S04]  /*193a0*/  ISETP.NE.U32.AND P0, PT, RZ, c[0x0][0x500], PT ;  /* 0x00014000ff007a0c */ /* 0x000fc80003f05070 */
[----:B------:R-:W-:Y:S02]  /*193b0*/  ISETP.NE.AND P5, PT, R0, 0x1, PT ;  /* 0x000000010000780c */ /* 0x000fe40003fa5270 */
[----:B------:R-:W-:Y:S02]  /*193c0*/  ISETP.NE.AND.EX P0, PT, RZ, c[0x0][0x504], PT, P0 ;  /* 0x00014100ff007a0c */ /* 0x000fe40003f05300 */
[----:B------:R-:W-:Y:S02]  /*193d0*/  SHF.R.S32.HI R0, RZ, 0x1f, R10 ;  /* 0x0000001fff007819 */ /* 0x000fe4000001140a */
[----:B------:R-:W-:Y:S02]  /*193e0*/  SEL R2, R10, RZ, !P0 ;  /* 0x000000ff0a027207 */ /* 0x000fe40004000000 */
[----:B------:R-:W-:Y:S01]  /*193f0*/  SEL R6, R0, RZ, !P0 ;  /* 0x000000ff00067207 */ /* 0x000fe20004000000 */
[----:B------:R-:W1:Y:S02]  /*19400*/  S2R R57, SR_TID.X ;  /* 0x0000000000397919 */ /* 0x000e640000002100 */
[----:B-1----:R-:W-:-:S04]  /*19410*/  IMAD R0, R9, R2, RZ ;  /* 0x0000000209007224 */ /* 0x002fc800078e02ff */
[C---:B------:R-:W-:Y:S02]  /*19420*/  IMAD R12, R8.reuse, R6, R0 ;  /* 0x00000006080c7224 */ /* 0x040fe400078e0200 */
[----:B------:R-:W-:Y:S01]  /*19430*/  IMAD.WIDE.U32 R6, R8, R2, RZ ;  /* 0x0000000208067225 */ /* 0x000fe200078e00ff */
[----:B------:R-:W-:-:S04]  /*19440*/  SHF.R.S32.HI R17, RZ, 0x1f, R57 ;  /* 0x0000001fff117819 */ /* 0x000fc80000011439 */
[----:B------:R-:W-:-:S04]  /*19450*/  LEA.HI R17, R17, R57, RZ, 0x5 ;  /* 0x0000003911117211 */ /* 0x000fc800078f28ff */
[----:B------:R-:W-:-:S05]  /*19460*/  LOP3.LUT R17, R17, 0xffffffe0, RZ, 0xc0, !PT ;  /* 0xffffffe011117812 */ /* 0x000fca00078ec0ff */
[----:B------:R-:W-:Y:S01]  /*19470*/  IMAD.IADD R17, R57, 0x1, -R17 ;  /* 0x0000000139117824 */ /* 0x000fe200078e0a11 */
[----:B------:R-:W-:-:S04]  /*19480*/  LOP3.LUT R200, R200, 0xfffffffd, RZ, 0xc0, !PT ;  /* 0xfffffffdc8c87812 */ /* 0x000fc800078ec0ff */
[----:B------:R-:W-:Y:S02]  /*19490*/  LOP3.LUT R200, R200, 0xfffffffe, RZ, 0xc0, !PT ;  /* 0xfffffffec8c87812 */ /* 0x000fe400078ec0ff */
[----:B---3--:R-:W-:Y:S01]  /*194a0*/  LOP3.LUT R4, R4, 0xffff, RZ, 0xc0, !PT ;  /* 0x0000ffff04047812 */ /* 0x008fe200078ec0ff */
[----:B--2---:R-:W-:-:S04]  /*194b0*/  IMAD.IADD R5, R5, 0x1, R56 ;  /* 0x0000000105057824 */ /* 0x004fc800078e0238 */
[----:B------:R-:W-:-:S04]  /*194c0*/  @P5 IMAD.HI.U32 R10, R5, c[0x0][0x4ec], RZ ;  /* 0x00013b00050a5a27 */ /* 0x000fc800078e00ff */
[----:B------:R-:W-:-:S04]  /*194d0*/  IMAD.WIDE.U32 R8, R14, R4, RZ ;  /* 0x000000040e087225 */ /* 0x000fc800078e00ff */
[----:B------:R-:W-:Y:S01]  /*194e0*/  IMAD.MOV.U32 R0, RZ, RZ, R5 ;  /* 0x000000ffff007224 */ /* 0x000fe200078e0005 */
[----:B------:R-:W-:Y:S01]  /*194f0*/  @P5 SHF.R.U32.HI R0, RZ, c[0x0][0x4f0], R10 ;  /* 0x00013c00ff005a19 */ /* 0x000fe2000001160a */
[----:B------:R-:W-:Y:S01]  /*19500*/  IMAD R13, R15, R4, RZ ;  /* 0x000000040f0d7224 */ /* 0x000fe200078e02ff */
[----:B----4-:R-:W-:Y:S01]  /*19510*/  SEL R10, R16, RZ, P2 ;  /* 0x000000ff100a7207 */ /* 0x010fe20001000000 */
[----:B------:R-:W-:Y:S01]  /*19520*/  IMAD.IADD R14, R7, 0x1, R12 ;  /* 0x00000001070e7824 */ /* 0x000fe200078e020c */
[----:B-----5:R-:W-:Y:S01]  /*19530*/  IADD3 R15, P1, P0, R6, R8, R3 ;  /* 0x00000008060f7210 */ /* 0x020fe2000783e003 */
        /* <DEDUP_REMOVED lines=30> */
[----:B------:R-:W4:Y:S04]  /*19720*/  SHFL.IDX PT, R10, R7, 0x2, 0x1c1f ;  /* 0x005c1f00070a7f89 */ /* 0x000f2800000e0000 */
[----:B------:R1:W1:Y:S01]  /*19730*/  SHFL.IDX PT, R8, R7, 0x3, 0x1c1f ;  /* 0x007c1f0007087f89 */ /* 0x00026200000e0000 */
[----:B---3--:R-:W-:-:S05]  /*19740*/  IMAD.IADD R6, R52, 0x1, R56 ;  /* 0x0000000134067824 */ /* 0x008fca00078e0238 */
[C---:B------:R-:W-:Y:S02]  /*19750*/  IADD3 R18, R6.reuse, 0x8, RZ ;  /* 0x0000000806127810 */ /* 0x040fe40007ffe0ff */
[CC--:B------:R-:W-:Y:S02]  /*19760*/  ISETP.GE.OR P4, PT, R6.reuse, R0.reuse, P0 ;  /* 0x000000000600720c */ /* 0x0c0fe40000786670 */
[----:B------:R-:W-:Y:S02]  /*19770*/  IADD3 R17, R6, 0x40, RZ ;  /* 0x0000004006117810 */ /* 0x000fe40007ffe0ff */
[-C--:B------:R-:W-:Y:S02]  /*19780*/  ISETP.GE.OR P3, PT, R18, R0.reuse, P0 ;  /* 0x000000001200720c */ /* 0x080fe40000766670 */
[----:B------:R-:W-:Y:S02]  /*19790*/  ISETP.GE.OR P1, PT, R17, R0, P0 ;  /* 0x000000001100720c */ /* 0x000fe40000726670 */
[----:B-1----:R-:W-:-:S05]  /*197a0*/  IADD3 R7, R6, 0x48, RZ ;  /* 0x0000004806077810 */ /* 0x002fca0007ffe0ff */
[----:B------:R1:W-:Y:S04]  /*197b0*/  @!P4 ST.E [R14.64], R23 ;  /* 0x000000170e00c985 */ /* 0x0003e8000c101906 */
[----:B--2---:R1:W-:Y:S01]  /*197c0*/  @!P3 ST.E [R12.64], R24 ;  /* 0x000000180c00b985 */ /* 0x0043e2000c101906 */
[-C--:B------:R-:W-:Y:S02]  /*197d0*/  ISETP.GE.AND P3, PT, R17, R0.reuse, PT ;  /* 0x000000001100720c */ /* 0x080fe40003f66270 */
[CC--:B------:R-:W-:Y:S01]  /*197e0*/  ISETP.GE.OR P0, PT, R7.reuse, R0.reuse, P0 ;  /* 0x000000000700720c */ /* 0x0c0fe20000706670 */
[----:B----4-:R1:W-:Y:S01]  /*197f0*/  @!P1 ST.E [R10.64], R25 ;  /* 0x000000190a009985 */ /* 0x0103e2000c101906 */
[-C--:B------:R-:W-:Y:S02]  /*19800*/  ISETP.GE.AND P1, PT, R7, R0.reuse, PT ;  /* 0x000000000700720c */ /* 0x080fe40003f26270 */
[----:B------:R-:W-:-:S07]  /*19810*/  ISETP.GE.AND P6, PT, R18, R0, PT ;  /* 0x000000001200720c */ /* 0x000fce0003fc6270 */
[----:B------:R-:W-:Y:S02]  /*19820*/  @P3 LOP3.LUT R200, R200, 0x1, RZ, 0xfc, !PT ;  /* 0x00000001c8c83812 */ /* 0x000fe400078efcff */
[----:B------:R1:W-:Y:S01]  /*19830*/  @!P0 ST.E [R8.64], R22 ;  /* 0x0000001608008985 */ /* 0x0003e2000c101906 */
[----:B------:R-:W-:Y:S02]  /*19840*/  ISETP.GE.AND P0, PT, R6, R0, PT ;  /* 0x000000000600720c */ /* 0x000fe40003f06270 */
[----:B------:R-:W-:Y:S01]  /*19850*/  @P1 LOP3.LUT R200, R200, 0x2, RZ, 0xfc, !PT ;  /* 0x00000002c8c81812 */ /* 0x000fe200078efcff */
[----:B------:R-:W-:Y:S05]  /*19860*/  @P2 BRA `(.L_x_742) ;  /* 0x000007b000002947 */ /* 0x000fea0003800000 */
[----:B------:R-:W2:Y:S01]  /*19870*/  LDL R52, [R1+0x18] ;  /* 0x0000180001347983 */ /* 0x000ea20000100800 */
[----:B------:R-:W-:Y:S01]  /*19880*/  IMAD R16, R16, c[0x0][0x3a0], RZ ;  /* 0x0000e80010107a24 */ /* 0x000fe200078e02ff */
[----:B-1----:R-:W-:Y:S01]  /*19890*/  SHF.R.S32.HI R9, RZ, 0x1f, R2 ;  /* 0x0000001fff097819 */ /* 0x002fe20000011402 */
[----:B------:R-:W-:Y:S01]  /*198a0*/  IMAD.WIDE.U32 R6, R3, c[0x0][0x3a0], RZ ;  /* 0x0000e80003067a25 */ /* 0x000fe200078e00ff */
[----:B------:R1:W3:Y:S01]  /*198b0*/  LDS.128 R12, [R203+0x80] ;  /* 0x00008000cb0c7984 */ /* 0x0002e20000000c00 */
[----:B------:R-:W-:-:S02]  /*198c0*/  ISETP.GE.AND P2, PT, R201, c[0x0][0x3c8], PT ;  /* 0x0000f200c9007a0c */ /* 0x000fc40003f46270 */
[----:B------:R-:W-:Y:S01]  /*198d0*/  IMAD R3, R3, c[0x0][0x3a4], R16 ;  /* 0x0000e90003037a24 */ /* 0x000fe200078e0210 */
[----:B------:R1:W4:Y:S01]  /*198e0*/  LDS.128 R20, [R203+0x1080] ;  /* 0x00108000cb147984 */ /* 0x0003220000000c00 */
[----:B------:R-:W-:-:S03]  /*198f0*/  IMAD R9, R9, c[0x0][0x3f0], RZ ;  /* 0x0000fc0009097a24 */ /* 0x000fc600078e02ff */
[----:B------:R-:W-:Y:S01]  /*19900*/  IADD3 R7, R7, R3, RZ ;  /* 0x0000000307077210 */ /* 0x000fe20007ffe0ff */
[----:B------:R1:W1:Y:S04]  /*19910*/  LDS.128 R16, [R203+0x880] ;  /* 0x00088000cb107984 */ /* 0x0002680000000c00 */
[C---:B------:R-:W-:Y:S01]  /*19920*/  IMAD.WIDE.U32 R6, R4.reuse, c[0x0][0x3e8], R6 ;  /* 0x0000fa0004067a25 */ /* 0x040fe200078e0006 */
[----:B------:R1:W1:Y:S03]  /*19930*/  LDS.128 R24, [R203+0x1880] ;  /* 0x00188000cb187984 */ /* 0x0002660000000c00 */
[----:B------:R-:W-:Y:S01]  /*19940*/  IMAD R5, R4, c[0x0][0x3ec], R7 ;  /* 0x0000fb0004057a24 */ /* 0x000fe200078e0207 */
[----:B------:R1:W1:Y:S01]  /*19950*/  LDS.128 R28, [R203+0x2080] ;  /* 0x00208000cb1c7984 */ /* 0x0002620000000c00 */
[----:B------:R-:W-:Y:S01]  /*19960*/  MOV R4, R6 ;  /* 0x0000000600047202 */ /* 0x000fe20000000f00 */
[----:B------:R-:W-:-:S02]  /*19970*/  IMAD R7, R2, c[0x0][0x3f4], R9 ;  /* 0x0000fd0002077a24 */ /* 0x000fc400078e0209 */
[----:B------:R1:W1:Y:S02]  /*19980*/  LDS.128 R32, [R203+0x2880] ;  /* 0x00288000cb207984 */ /* 0x0002640000000c00 */
[----:B------:R-:W-:Y:S02]  /*19990*/  IMAD.WIDE.U32 R4, R2, c[0x0][0x3f0], R4 ;  /* 0x0000fc0002047a25 */ /* 0x000fe400078e0004 */
[----:B------:R1:W1:Y:S03]  /*199a0*/  LDS.128 R36, [R203+0x3080] ;  /* 0x00308000cb247984 */ /* 0x0002660000000c00 */
[----:B------:R-:W-:Y:S01]  /*199b0*/  IADD3 R5, R5, R7, RZ ;  /* 0x0000000705057210 */ /* 0x000fe20007ffe0ff */
[----:B------:R1:W1:Y:S01]  /*199c0*/  LDS.128 R40, [R203+0x3880] ;  /* 0x00388000cb287984 */ /* 0x0002620000000c00 */
[----:B--2---:R-:W-:-:S04]  /*199d0*/  IADD3 R8, R52, R56, RZ ;  /* 0x0000003834087210 */ /* 0x004fc80007ffe0ff */
[----:B------:R-:W-:Y:S01]  /*199e0*/  MOV R3, R8 ;  /* 0x0000000800037202 */ /* 0x000fe20000000f00 */
[----:B------:R-:W-:-:S05]  /*199f0*/  @P5 IMAD.HI.U32 R10, R8, c[0x0][0x4ec], RZ ;  /* 0x00013b00080a5a27 */ /* 0x000fca00078e00ff */
[----:B------:R-:W-:-:S04]  /*19a00*/  @P5 SHF.R.U32.HI R3, RZ, c[0x0][0x4f0], R10 ;  /* 0x00013c00ff035a19 */ /* 0x000fc8000001160a */
        /* <DEDUP_REMOVED lines=15> */
[----:B-1-34-:R1:W2:Y:S02]  /*19b00*/  SHFL.IDX PT, R7, R5, RZ, 0x181f ;  /* 0x00181fff05077589 */ /* 0x01a2a400000e0000 */
.L_x_856:
[----:B------:R-:W-:Y:S05]  /*19b10*/  BRA.DIV ~URZ, `(.L_x_744) ;  /* 0x00006de27f007947 */ /* 0x000fea000b800000 */
[----:B------:R3:W4:Y:S02]  /*19b20*/  SHFL.IDX PT, R2, R6, RZ, 0x181f ;  /* 0x00181fff06027589 */ /* 0x00072400000e0000 */
.L_x_857:
[----:B------:R-:W5:Y:S04]  /*19b30*/  LDL.LU R4, [R1+0x48] ;  /* 0x0000480001047983 */ /* 0x000f680000300800 */
[----:B------:R-:W1:Y:S02]  /*19b40*/  S2R R8, SR_TID.X ;  /* 0x0000000000087919 */ /* 0x000e640000002100 */
[----:B-1----:R-:W-:-:S04]  /*19b50*/  SHF.R.S32.HI R3, RZ, 0x1f, R8 ;  /* 0x0000001fff037819 */ /* 0x002fc80000011408 */
[----:B------:R-:W-:-:S04]  /*19b60*/  LEA.HI R3, R3, R8, RZ, 0x3 ;  /* 0x0000000803037211 */ /* 0x000fc800078f18ff */
[----:B------:R-:W-:Y:S02]  /*19b70*/  SHF.R.S32.HI R3, RZ, 0x3, R3 ;  /* 0x00000003ff037819 */ /* 0x000fe40000011403 */
[----:B------:R-:W-:-:S03]  /*19b80*/  SHF.R.S32.HI R8, RZ, 0x1f, R201 ;  /* 0x0000001fff087819 */ /* 0x000fc600000114c9 */
[----:B-----5:R-:W-:-:S05]  /*19b90*/  IMAD.IADD R4, R3, 0x1, R4 ;  /* 0x0000000103047824 */ /* 0x020fca00078e0204 */
[----:B------:R-:W-:-:S13]  /*19ba0*/  ISETP.GE.OR P0, PT, R4, R0, P2 ;  /* 0x000000000400720c */ /* 0x000fda0001706670 */
[----:B----4-:R-:W-:-:S04]  /*19bb0*/  @!P0 LEA R2, P1, R201, R2, 0x1 ;  /* 0x00000002c9028211 */ /* 0x010fc800078208ff */
[----:B--2---:R-:W-:-:S05]  /*19bc0*/  @!P0 LEA.HI.X R3, R201, R7, R8, 0x1, P1 ;  /* 0x00000007c9038211 */ /* 0x004fca00008f0c08 */
[----:B------:R1:W-:Y:S01]  /*19bd0*/  @!P0 ST.E.128 [R2.64], R12 ;  /* 0x0000000c02008985 */ /* 0x0003e2000c101d06 */
[----:B------:R-:W-:Y:S05]  /*19be0*/  BRA.DIV ~URZ, `(.L_x_745) ;  /* 0x00006d827f007947 */ /* 0x000fea000b800000 */
[----:B------:R2:W4:Y:S04]  /*19bf0*/  SHFL.IDX PT, R7, R5, 0x1, 0x181f ;  /* 0x00381f0005077f89 */ /* 0x00052800000e0000 */
[----:B-1----:R2:W1:Y:S02]  /*19c00*/  SHFL.IDX PT, R2, R6, 0x1, 0x181f ;  /* 0x00381f0006027f89 */ /* 0x00246400000e0000 */
.L_x_858:
[----:B------:R-:W-:Y:S02]  /*19c10*/  IADD3 R3, R4, 0x10, RZ ;  /* 0x0000001004037810 */ /* 0x000fe40007ffe0ff */
[----:B------:R-:W-:Y:S02]  /*19c20*/  SHF.R.S32.HI R8, RZ, 0x1f, R201 ;  /* 0x0000001fff087819 */ /* 0x000fe400000114c9 */
[----:B------:R-:W-:-:S13]  /*19c30*/  ISETP.GE.OR P0, PT, R3, R0, P2 ;  /* 0x000000000300720c */ /* 0x000fda0001706670 */
[----:B-1----:R-:W-:-:S04]  /*19c40*/  @!P0 LEA R2, P1, R201, R2, 0x1 ;  /* 0x00000002c9028211 */ /* 0x002fc800078208ff */
[----:B----4-:R-:W-:-:S05]  /*19c50*/  @!P0 LEA.HI.X R3, R201, R7, R8, 0x1, P1 ;  /* 0x00000007c9038211 */ /* 0x010fca00008f0c08 */
[----:B------:R1:W-:Y:S01]  /*19c60*/  @!P0 ST.E.128 [R2.64], R16 ;  /* 0x0000001002008985 */ /* 0x0003e2000c101d06 */
[----:B------:R-:W-:Y:S05]  /*19c70*/  BRA.DIV ~URZ, `(.L_x_746) ;  /* 0x00006dc27f007947 */ /* 0x000fea000b800000 */
[----:B------:R4:W1:Y:S02]  /*19c80*/  SHFL.IDX PT, R7, R5, 0x2, 0x181f ;  /* 0x00581f0005077f89 */ /* 0x00086400000e0000 */
.L_x_859:
[----:B------:R-:W-:Y:S05]  /*19c90*/  BRA.DIV ~URZ, `(.L_x_747) ;  /* 0x00006e127f007947 */ /* 0x000fea000b800000 */
[----:B-1----:R1:W2:Y:S02]  /*19ca0*/  SHFL.IDX PT, R2, R6, 0x2, 0x181f ;  /* 0x00581f0006027f89 */ /* 0x0022a400000e0000 */
.L_x_860:
        /* <DEDUP_REMOVED lines=9> */
.L_x_861:
        /* <DEDUP_REMOVED lines=8> */
.L_x_862:
[----:B------:R-:W-:Y:S05]  /*19dc0*/  BRA.DIV ~URZ, `(.L_x_750) ;  /* 0x00006e927f007947 */ /* 0x000fea000b800000 */
[----:B--2---:R2:W1:Y:S02]  /*19dd0*/  SHFL.IDX PT, R2, R6, 0x4, 0x181f ;  /* 0x00981f0006027f89 */ /* 0x00446400000e0000 */
.L_x_863:
        /* <DEDUP_REMOVED lines=9> */
.L_x_864:
        /* <DEDUP_REMOVED lines=8> */
.L_x_865:
[----:B------:R-:W-:Y:S05]  /*19ef0*/  BRA.DIV ~URZ, `(.L_x_753) ;  /* 0x00006f127f007947 */ /* 0x000fea000b800000 */
[----:B--2---:R2:W3:Y:S02]  /*19f00*/  SHFL.IDX PT, R2, R6, 0x6, 0x181f ;  /* 0x00d81f0006027f89 */ /* 0x0044e400000e0000 */
.L_x_866:
        /* <DEDUP_REMOVED lines=9> */
.L_x_867:
        /* <DEDUP_REMOVED lines=8> */
.L_x_742:
        /* <DEDUP_REMOVED lines=33> */
.L_x_868:
[----:B------:R-:W-:Y:S05]  /*1a230*/  BRA.DIV ~URZ, `(.L_x_757) ;  /* 0x00006d827f007947 */ /* 0x000fea000b800000 */
[----:B------:R3:W4:Y:S02]  /*1a240*/  SHFL.IDX PT, R0, R12, RZ, 0x1c1f ;  /* 0x001c1fff0c007589 */ /* 0x00072400000e0000 */
.L_x_869:
[----:B------:R-:W-:Y:S01]  /*1a250*/  BSSY B0, `(.L_x_758) ;  /* 0x0000032000007945 */ /* 0x000fe20003800000 */
[----:B------:R-:W-:Y:S05]  /*1a260*/  @P0 BRA `(.L_x_759) ;  /* 0x0000030000000947 */ /* 0x000fea0003800000 */
[----:B------:R-:W5:Y:S04]  /*1a270*/  LDL R6, [R1] ;  /* 0x0000000001067983 */ /* 0x000f680000100800 */
[----:B---3--:R-:W3:Y:S04]  /*1a280*/  LDL R21, [R1+0x78] ;  /* 0x0000780001157983 */ /* 0x008ee80000100800 */
[----:B----4-:R-:W4:Y:S04]  /*1a290*/  LDL R7, [R1+0xb8] ;  /* 0x0000b80001077983 */ /* 0x010f280000100800 */
[----:B--2---:R-:W2:Y:S04]  /*1a2a0*/  LDL R19, [R1+0x74] ;  /* 0x0000740001137983 */ /* 0x004ea80000100800 */
        /* <DEDUP_REMOVED lines=13> */
[----:B---3--:R-:W-:-:S11]  /*1a380*/  ISETP.GE.AND P2, PT, R21, c[0x0][0x3c8], PT ;  /* 0x0000f20015007a0c */ /* 0x008fd60003f46270 */
[C---:B------:R-:W-:Y:S02]  /*1a390*/  @!P1 LEA R2, P0, R6.reuse, R0, 0x2 ;  /* 0x0000000006029211 */ /* 0x040fe400078010ff */
[----:B--2---:R-:W-:Y:S02]  /*1a3a0*/  ISETP.GE.AND P3, PT, R19, c[0x0][0x3c8], PT ;  /* 0x0000f20013007a0c */ /* 0x004fe40003f66270 */
[----:B----4-:R-:W-:Y:S02]  /*1a3b0*/  @!P1 LEA.HI.X R3, R6, R4, R7, 0x2, P0 ;  /* 0x0000000406039211 */ /* 0x010fe400000f1407 */
[----:B------:R-:W-:-:S03]  /*1a3c0*/  @!P2 LEA R6, P0, R21, R0, 0x2 ;  /* 0x000000001506a211 */ /* 0x000fc600078010ff */
[----:B------:R2:W-:Y:S01]  /*1a3d0*/  @!P1 ST.E.64 [R2.64], R74 ;  /* 0x0000004a02009985 */ /* 0x0005e2000c101b06 */
[----:B------:R-:W-:Y:S02]  /*1a3e0*/  ISETP.GE.AND P1, PT, R17, c[0x0][0x3c8], PT ;  /* 0x0000f20011007a0c */ /* 0x000fe40003f26270 */
[----:B------:R-:W-:-:S05]  /*1a3f0*/  @!P2 LEA.HI.X R7, R21, R4, R22, 0x2, P0 ;  /* 0x000000041507a211 */ /* 0x000fca00000f1416 */
[----:B------:R3:W-:Y:S01]  /*1a400*/  @!P2 ST.E.64 [R6.64], R76 ;  /* 0x0000004c0600a985 */ /* 0x0007e2000c101b06 */
[----:B------:R-:W-:Y:S02]  /*1a410*/  ISETP.GE.AND P2, PT, R8, c[0x0][0x3c8], PT ;  /* 0x0000f20008007a0c */ /* 0x000fe40003f46270 */
[----:B------:R-:W-:Y:S02]  /*1a420*/  ISETP.GE.AND P4, PT, R15, c[0x0][0x3c8], PT ;  /* 0x0000f2000f007a0c */ /* 0x000fe40003f86270 */
[----:B--2---:R-:W-:-:S04]  /*1a430*/  @!P3 LEA R2, P0, R19, R0, 0x2 ;  /* 0x000000001302b211 */ /* 0x004fc800078010ff */
[----:B------:R-:W-:Y:S02]  /*1a440*/  @!P3 LEA.HI.X R3, R19, R4, R20, 0x2, P0 ;  /* 0x000000041303b211 */ /* 0x000fe400000f1414 */
[----:B---3--:R-:W-:-:S03]  /*1a450*/  @!P1 LEA R6, P0, R17, R0, 0x2 ;  /* 0x0000000011069211 */ /* 0x008fc600078010ff */
[----:B------:R2:W-:Y:S01]  /*1a460*/  @!P3 ST.E.64 [R2.64], R78 ;  /* 0x0000004e0200b985 */ /* 0x0005e2000c101b06 */
[----:B------:R-:W-:Y:S02]  /*1a470*/  ISETP.GE.AND P3, PT, R13, c[0x0][0x3c8], PT ;  /* 0x0000f2000d007a0c */ /* 0x000fe40003f66270 */
[----:B------:R-:W-:-:S05]  /*1a480*/  @!P1 LEA.HI.X R7, R17, R4, R18, 0x2, P0 ;  /* 0x0000000411079211 */ /* 0x000fca00000f1412 */
[----:B------:R3:W-:Y:S01]  /*1a490*/  @!P1 ST.E.64 [R6.64], R80 ;  /* 0x0000005006009985 */ /* 0x0007e2000c101b06 */
[----:B------:R-:W-:Y:S02]  /*1a4a0*/  ISETP.GE.AND P1, PT, R10, c[0x0][0x3c8], PT ;  /* 0x0000f2000a007a0c */ /* 0x000fe40003f26270 */
[----:B--2---:R-:W-:-:S04]  /*1a4b0*/  @!P2 LEA R2, P0, R8, R0, 0x2 ;  /* 0x000000000802a211 */ /* 0x004fc800078010ff */
[----:B------:R-:W-:Y:S02]  /*1a4c0*/  @!P2 LEA.HI.X R3, R8, R4, R9, 0x2, P0 ;  /* 0x000000040803a211 */ /* 0x000fe400000f1409 */
[----:B------:R-:W-:-:S04]  /*1a4d0*/  @!P4 LEA R8, P0, R15, R0, 0x2 ;  /* 0x000000000f08c211 */ /* 0x000fc800078010ff */
[----:B------:R-:W-:Y:S02]  /*1a4e0*/  @!P4 LEA.HI.X R9, R15, R4, R16, 0x2, P0 ;  /* 0x000000040f09c211 */ /* 0x000fe400000f1410 */
[C---:B---3--:R-:W-:Y:S01]  /*1a4f0*/  @!P3 LEA R6, P0, R13.reuse, R0, 0x2 ;  /* 0x000000000d06b211 */ /* 0x048fe200078010ff */
[----:B------:R2:W-:Y:S03]  /*1a500*/  @!P2 ST.E.64 [R2.64], R66 ;  /* 0x000000420200a985 */ /* 0x0005e6000c101b06 */
[----:B------:R-:W-:Y:S01]  /*1a510*/  @!P3 LEA.HI.X R7, R13, R4, R14, 0x2, P0 ;  /* 0x000000040d07b211 */ /* 0x000fe200000f140e */
[----:B------:R3:W-:Y:S04]  /*1a520*/  @!P4 ST.E.64 [R8.64], R104 ;  /* 0x000000680800c985 */ /* 0x0007e8000c101b06 */
[----:B------:R3:W-:Y:S01]  /*1a530*/  @!P3 ST.E.64 [R6.64], R82 ;  /* 0x000000520600b985 */ /* 0x0007e2000c101b06 */
[----:B--2---:R-:W-:-:S04]  /*1a540*/  @!P1 LEA R2, P0, R10, R0, 0x2 ;  /* 0x000000000a029211 */ /* 0x004fc800078010ff */
[----:B------:R-:W-:-:S05]  /*1a550*/  @!P1 LEA.HI.X R3, R10, R4, R11, 0x2, P0 ;  /* 0x000000040a039211 */ /* 0x000fca00000f140b */
[----:B------:R3:W-:Y:S04]  /*1a560*/  @!P1 ST.E.64 [R2.64], R62 ;  /* 0x0000003e02009985 */ /* 0x0007e8000c101b06 */
.L_x_759:
[----:B------:R-:W-:Y:S05]  /*1a570*/  BSYNC B0 ;  /* 0x0000000000007941 */ /* 0x000fea0003800000 */
.L_x_758:
[----:B------:R-:W-:Y:S05]  /*1a580*/  BRA.DIV ~URZ, `(.L_x_760) ;  /* 0x00006aa27f007947 */ /* 0x000fea000b800000 */
[----:B--2---:R2:W1:Y:S04]  /*1a590*/  SHFL.IDX PT, R4, R5, 0x1, 0x1c1f ;  /* 0x003c1f0005047f89 */ /* 0x00446800000e0000 */
[----:B----4-:R2:W4:Y:S02]  /*1a5a0*/  SHFL.IDX PT, R0, R12, 0x1, 0x1c1f ;  /* 0x003c1f000c007f89 */ /* 0x01052400000e0000 */
.L_x_870:
[----:B------:R-:W-:Y:S01]  /*1a5b0*/  BSSY B0, `(.L_x_761) ;  /* 0x0000032000007945 */ /* 0x000fe20003800000 */
[----:B------:R-:W-:Y:S05]  /*1a5c0*/  @P6 BRA `(.L_x_762) ;  /* 0x0000030000006947 */ /* 0x000fea0003800000 */
[----:B---3--:R-:W3:Y:S04]  /*1a5d0*/  LDL R8, [R1] ;  /* 0x0000000001087983 */ /* 0x008ee80000100800 */
        /* <DEDUP_REMOVED lines=18> */
[----:B------:R-:W-:Y:S02]  /*1a700*/  @!P1 LEA R2, P3, R8, R0, 0x2 ;  /* 0x0000000008029211 */ /* 0x000fe400078610ff */
[----:B----4-:R-:W-:Y:S02]  /*1a710*/  ISETP.GE.AND P4, PT, R10, c[0x0][0x3c8], PT ;  /* 0x0000f2000a007a0c */ /* 0x010fe40003f86270 */
[----:B-1----:R-:W-:Y:S02]  /*1a720*/  @!P1 LEA.HI.X R3, R8, R4, R9, 0x2, P3 ;  /* 0x0000000408039211 */ /* 0x002fe400018f1409 */
[----:B------:R-:W-:-:S03]  /*1a730*/  @!P0 LEA R8, P3, R6, R0, 0x2 ;  /* 0x0000000006088211 */ /* 0x000fc600078610ff */
[----:B------:R1:W-:Y:S01]  /*1a740*/  @!P1 ST.E.64 [R2.64], R86 ;  /* 0x0000005602009985 */ /* 0x0003e2000c101b06 */
[----:B------:R-:W-:Y:S02]  /*1a750*/  @!P0 LEA.HI.X R9, R6, R4, R7, 0x2, P3 ;  /* 0x0000000406098211 */ /* 0x000fe400018f1407 */
[----:B------:R-:W-:Y:S02]  /*1a760*/  ISETP.GE.AND P5, PT, R19, c[0x0][0x3c8], PT ;  /* 0x0000f20013007a0c */ /* 0x000fe40003fa6270 */
[C---:B------:R-:W-:Y:S01]  /*1a770*/  @!P2 LEA R6, P1, R21.reuse, R0, 0x2 ;  /* 0x000000001506a211 */ /* 0x040fe200078210ff */
[----:B------:R2:W-:Y:S03]  /*1a780*/  @!P0 ST.E.64 [R8.64], R88 ;  /* 0x0000005808008985 */ /* 0x0005e6000c101b06 */
[----:B------:R-:W-:Y:S02]  /*1a790*/  @!P2 LEA.HI.X R7, R21, R4, R22, 0x2, P1 ;  /* 0x000000041507a211 */ /* 0x000fe400008f1416 */
[----:B------:R-:W-:-:S03]  /*1a7a0*/  ISETP.GE.AND P3, PT, R17, c[0x0][0x3c8], PT ;  /* 0x0000f20011007a0c */ /* 0x000fc60003f66270 */
[----:B------:R3:W-:Y:S01]  /*1a7b0*/  @!P2 ST.E.64 [R6.64], R90 ;  /* 0x0000005a0600a985 */ /* 0x0007e2000c101b06 */
[----:B------:R-:W-:Y:S02]  /*1a7c0*/  ISETP.GE.AND P2, PT, R15, c[0x0][0x3c8], PT ;  /* 0x0000f2000f007a0c */ /* 0x000fe40003f46270 */
[----:B------:R-:W-:Y:S02]  /*1a7d0*/  ISETP.GE.AND P1, PT, R13, c[0x0][0x3c8], PT ;  /* 0x0000f2000d007a0c */ /* 0x000fe40003f26270 */
[----:B-1----:R-:W-:-:S04]  /*1a7e0*/  @!P4 LEA R2, P0, R10, R0, 0x2 ;  /* 0x000000000a02c211 */ /* 0x002fc800078010ff */
[----:B------:R-:W-:Y:S02]  /*1a7f0*/  @!P4 LEA.HI.X R3, R10, R4, R11, 0x2, P0 ;  /* 0x000000040a03c211 */ /* 0x000fe400000f140b */
[----:B------:R-:W-:-:S04]  /*1a800*/  @!P5 LEA R10, P0, R19, R0, 0x2 ;  /* 0x00000000130ad211 */ /* 0x000fc800078010ff */
        /* <DEDUP_REMOVED lines=8> */
[----:B------:R2:W-:Y:S01]  /*1a890*/  @!P2 ST.E.64 [R6.64], R84 ;  /* 0x000000540600a985 */ /* 0x0005e2000c101b06 */
[----:B-1----:R-:W-:-:S04]  /*1a8a0*/  @!P1 LEA R2, P0, R13, R0, 0x2 ;  /* 0x000000000d029211 */ /* 0x002fc800078010ff */
[----:B------:R-:W-:-:S05]  /*1a8b0*/  @!P1 LEA.HI.X R3, R13, R4, R14, 0x2, P0 ;  /* 0x000000040d039211 */ /* 0x000fca00000f140e */
[----:B------:R2:W-:Y:S04]  /*1a8c0*/  @!P1 ST.E.64 [R2.64], R64 ;  /* 0x0000004002009985 */ /* 0x0005e8000c101b06 */
.L_x_762:
[----:B------:R-:W-:Y:S05]  /*1a8d0*/  BSYNC B0 ;  /* 0x0000000000007941 */ /* 0x000fea0003800000 */
.L_x_761:
[----:B------:R-:W-:Y:S05]  /*1a8e0*/  BRA.DIV ~URZ, `(.L_x_763) ;  /* 0x000068127f007947 */ /* 0x000fea000b800000 */
[----:B-1----:R1:W2:Y:S02]  /*1a8f0*/  SHFL.IDX PT, R4, R5, 0x2, 0x1c1f ;  /* 0x005c1f0005047f89 */ /* 0x0022a400000e0000 */
.L_x_871:
[----:B------:R-:W-:Y:S05]  /*1a900*/  BRA.DIV ~URZ, `(.L_x_764) ;  /* 0x000068627f007947 */ /* 0x000fea000b800000 */
[----:B----4-:R4:W1:Y:S02]  /*1a910*/  SHFL.IDX PT, R0, R12, 0x2, 0x1c1f ;  /* 0x005c1f000c007f89 */ /* 0x01086400000e0000 */
.L_x_872:
[----:B------:R-:W-:Y:S01]  /*1a920*/  LOP3.LUT P0, RZ, R200, 0x1, RZ, 0xc0, !PT ;  /* 0x00000001c8ff7812 */ /* 0x000fe2000780c0ff */
[----:B------:R-:W-:-:S12]  /*1a930*/  BSSY B0, `(.L_x_765) ;  /* 0x0000032000007945 */ /* 0x000fd80003800000 */
[----:B------:R-:W-:Y:S05]  /*1a940*/  @P0 BRA `(.L_x_766) ;  /* 0x0000030000000947 */ /* 0x000fea0003800000 */
[----:B--23--:R-:W2:Y:S04]  /*1a950*/  LDL R8, [R1] ;  /* 0x0000000001087983 */ /* 0x00cea80000100800 */
[----:B------:R-:W3:Y:S04]  /*1a960*/  LDL R23, [R1+0x78] ;  /* 0x0000780001177983 */ /* 0x000ee80000100800 */
[----:B------:R-:W5:Y:S04]  /*1a970*/  LDL R21, [R1+0x74] ;  /* 0x0000740001157983 */ /* 0x000f680000100800 */
        /* <DEDUP_REMOVED lines=13> */
[----:B--2---:R-:W-:-:S02]  /*1aa50*/  ISETP.GE.AND P1, PT, R8, c[0x0][0x3c8], PT ;  /* 0x0000f20008007a0c */ /* 0x004fc40003f26270 */
[----:B---3--:R-:W-:Y:S02]  /*1aa60*/  ISETP.GE.AND P0, PT, R23, c[0x0][0x3c8], PT ;  /* 0x0000f20017007a0c */ /* 0x008fe40003f06270 */
[----:B-----5:R-:W-:-:S09]  /*1aa70*/  ISETP.GE.AND P4, PT, R21, c[0x0][0x3c8], PT ;  /* 0x0000f20015007a0c */ /* 0x020fd20003f86270 */
[----:B-1----:R-:W-:Y:S02]  /*1aa80*/  @!P1 LEA R6, P2, R8, R0, 0x2 ;  /* 0x0000000008069211 */ /* 0x002fe400078410ff */
[----:B----4-:R-:W-:Y:S02]  /*1aa90*/  ISETP.GE.AND P5, PT, R10, c[0x0][0x3c8], PT ;  /* 0x0000f2000a007a0c */ /* 0x010fe40003fa6270 */
[----:B------:R-:W-:Y:S02]  /*1aaa0*/  @!P1 LEA.HI.X R7, R8, R4, R9, 0x2, P2 ;  /* 0x0000000408079211 */ /* 0x000fe400010f1409 */
[-C--:B------:R-:W-:Y:S02]  /*1aab0*/  @!P0 LEA R2, P3, R23, R0.reuse, 0x2 ;  /* 0x0000000017028211 */ /* 0x080fe400078610ff */
[----:B------:R-:W-:Y:S02]  /*1aac0*/  @!P4 LEA R8, P2, R21, R0, 0x2 ;  /* 0x000000001508c211 */ /* 0x000fe400078410ff */
[----:B------:R-:W-:-:S02]  /*1aad0*/  @!P0 LEA.HI.X R3, R23, R4, R24, 0x2, P3 ;  /* 0x0000000417038211 */ /* 0x000fc400018f1418 */
[----:B------:R-:W-:Y:S02]  /*1aae0*/  @!P4 LEA.HI.X R9, R21, R4, R22, 0x2, P2 ;  /* 0x000000041509c211 */ /* 0x000fe400010f1416 */
[----:B------:R-:W-:Y:S01]  /*1aaf0*/  ISETP.GE.AND P2, PT, R17, c[0x0][0x3c8], PT ;  /* 0x0000f20011007a0c */ /* 0x000fe20003f46270 */
[----:B------:R-:W-:Y:S01]  /*1ab00*/  @!P1 ST.E.64 [R6.64], R48 ;  /* 0x0000003006009985 */ /* 0x000fe2000c101b06 */
[----:B------:R-:W-:-:S03]  /*1ab10*/  ISETP.GE.AND P3, PT, R19, c[0x0][0x3c8], PT ;  /* 0x0000f20013007a0c */ /* 0x000fc60003f66270 */
[----:B------:R1:W-:Y:S01]  /*1ab20*/  @!P0 ST.E.64 [R2.64], R34 ;  /* 0x0000002202008985 */ /* 0x0003e2000c101b06 */
[----:B------:R-:W-:Y:S02]  /*1ab30*/  ISETP.GE.AND P1, PT, R15, c[0x0][0x3c8], PT ;  /* 0x0000f2000f007a0c */ /* 0x000fe40003f26270 */
[----:B------:R-:W-:Y:S01]  /*1ab40*/  ISETP.GE.AND P0, PT, R13, c[0x0][0x3c8], PT ;  /* 0x0000f2000d007a0c */ /* 0x000fe20003f06270 */
[----:B------:R2:W-:Y:S01]  /*1ab50*/  @!P4 ST.E.64 [R8.64], R38 ;  /* 0x000000260800c985 */ /* 0x0005e2000c101b06 */
[----:B-1----:R-:W-:-:S04]  /*1ab60*/  @!P5 LEA R2, P6, R10, R0, 0x2 ;  /* 0x000000000a02d211 */ /* 0x002fc800078c10ff */
[----:B------:R-:W-:Y:S02]  /*1ab70*/  @!P5 LEA.HI.X R3, R10, R4, R11, 0x2, P6 ;  /* 0x000000040a03d211 */ /* 0x000fe400030f140b */
[-C--:B------:R-:W-:Y:S02]  /*1ab80*/  @!P3 LEA R10, P6, R19, R0.reuse, 0x2 ;  /* 0x00000000130ab211 */ /* 0x080fe400078c10ff */
[-C--:B--2---:R-:W-:Y:S01]  /*1ab90*/  @!P2 LEA R8, P4, R17, R0.reuse, 0x2 ;  /* 0x000000001108a211 */ /* 0x084fe200078810ff */
[----:B------:R1:W-:Y:S01]  /*1aba0*/  @!P5 ST.E.64 [R2.64], R42 ;  /* 0x0000002a0200d985 */ /* 0x0003e2000c101b06 */
[----:B------:R-:W-:Y:S02]  /*1abb0*/  @!P1 LEA R6, P5, R15, R0, 0x2 ;  /* 0x000000000f069211 */ /* 0x000fe400078a10ff */
[-C--:B------:R-:W-:Y:S02]  /*1abc0*/  @!P2 LEA.HI.X R9, R17, R4.reuse, R18, 0x2, P4 ;  /* 0x000000041109a211 */ /* 0x080fe400020f1412 */
[----:B------:R-:W-:-:S02]  /*1abd0*/  @!P3 LEA.HI.X R11, R19, R4, R20, 0x2, P6 ;  /* 0x00000004130bb211 */ /* 0x000fc400030f1414 */
[----:B------:R-:W-:-:S03]  /*1abe0*/  @!P1 LEA.HI.X R7, R15, R4, R16, 0x2, P5 ;  /* 0x000000040f079211 */ /* 0x000fc600028f1410 */
[----:B------:R2:W-:Y:S04]  /*1abf0*/  @!P3 ST.E.64 [R10.64], R58 ;  /* 0x0000003a0a00b985 */ /* 0x0005e8000c101b06 */
[----:B------:R2:W-:Y:S04]  /*1ac00*/  @!P2 ST.E.64 [R8.64], R50 ;  /* 0x000000320800a985 */ /* 0x0005e8000c101b06 */
[----:B------:R2:W-:Y:S01]  /*1ac10*/  @!P1 ST.E.64 [R6.64], R44 ;  /* 0x0000002c06009985 */ /* 0x0005e2000c101b06 */
[----:B-1----:R-:W-:-:S04]  /*1ac20*/  @!P0 LEA R2, P4, R13, R0, 0x2 ;  /* 0x000000000d028211 */ /* 0x002fc800078810ff */
[----:B------:R-:W-:-:S05]  /*1ac30*/  @!P0 LEA.HI.X R3, R13, R4, R14, 0x2, P4 ;  /* 0x000000040d038211 */ /* 0x000fca00020f140e */
[----:B------:R2:W-:Y:S04]  /*1ac40*/  @!P0 ST.E.64 [R2.64], R28 ;  /* 0x0000001c02008985 */ /* 0x0005e8000c101b06 */
.L_x_766:
[----:B------:R-:W-:Y:S05]  /*1ac50*/  BSYNC B0 ;  /* 0x0000000000007941 */ /* 0x000fea0003800000 */
.L_x_765:
[----:B------:R-:W-:Y:S05]  /*1ac60*/  BRA.DIV ~URZ, `(.L_x_767) ;  /* 0x000065727f007947 */ /* 0x000fea000b800000 */
[----:B--2---:R2:W3:Y:S04]  /*1ac70*/  SHFL.IDX PT, R4, R5, 0x3, 0x1c1f ;  /* 0x007c1f0005047f89 */ /* 0x0044e800000e0000 */
[----:B-1----:R2:W1:Y:S02]  /*1ac80*/  SHFL.IDX PT, R0, R12, 0x3, 0x1c1f ;  /* 0x007c1f000c007f89 */ /* 0x00246400000e0000 */
.L_x_873:
[----:B------:R-:W-:-:S13]  /*1ac90*/  LOP3.LUT P0, RZ, R200, 0x2, RZ, 0xc0, !PT ;  /* 0x00000002c8ff7812 */ /* 0x000fda000780c0ff */
[----:B------:R-:W-:Y:S05]  /*1aca0*/  @P0 BRA `(.L_x_755) ;  /* 0x00000f9000000947 */ /* 0x000fea0003800000 */
[----:B---3--:R-:W3:Y:S04]  /*1acb0*/  LDL R6, [R1] ;  /* 0x0000000001067983 */ /* 0x008ee80000100800 */
[----:B------:R-:W5:Y:S04]  /*1acc0*/  LDL R10, [R1+0x78] ;  /* 0x00007800010a7983 */ /* 0x000f680000100800 */
[----:B--2---:R-:W2:Y:S04]  /*1acd0*/  LDL R7, [R1+0xb8] ;  /* 0x0000b80001077983 */ /* 0x004ea80000100800 */
[----:B----4-:R-:W4:Y:S04]  /*1ace0*/  LDL R18, [R1+0x70] ;  /* 0x0000700001127983 */ /* 0x010f280000100800 */
[----:B------:R-:W2:Y:S04]  /*1acf0*/  LDL R8, [R1+0x74] ;  /* 0x0000740001087983 */ /* 0x000ea80000100800 */
        /* <DEDUP_REMOVED lines=11> */
[----:B-----5:R-:W-:-:S11]  /*1adb0*/  ISETP.GE.AND P5, PT, R10, c[0x0][0x3c8], PT ;  /* 0x0000f2000a007a0c */ /* 0x020fd60003fa6270 */
[----:B-1----:R-:W-:-:S04]  /*1adc0*/  @!P0 LEA R2, P1, R6, R0, 0x2 ;  /* 0x0000000006028211 */ /* 0x002fc800078210ff */
[----:B--2---:R-:W-:Y:S02]  /*1add0*/  @!P0 LEA.HI.X R3, R6, R4, R7, 0x2, P1 ;  /* 0x0000000406038211 */ /* 0x004fe400008f1407 */
[----:B----4-:R-:W-:Y:S02]  /*1ade0*/  ISETP.GE.AND P3, PT, R18, c[0x0][0x3c8], PT ;  /* 0x0000f20012007a0c */ /* 0x010fe40003f66270 */
[----:B------:R-:W-:Y:S01]  /*1adf0*/  ISETP.GE.AND P4, PT, R8, c[0x0][0x3c8], PT ;  /* 0x0000f20008007a0c */ /* 0x000fe20003f86270 */
        /* <DEDUP_REMOVED lines=31> */
.L_x_740:
[----:B------:R-:W3:Y:S04]  /*1aff0*/  LDL.LU R7, [R1+0x54] ;  /* 0x0000540001077983 */ /* 0x000ee80000300800 */
[----:B--2---:R-:W2:Y:S01]  /*1b000*/  LDL R6, [R1+0x5c] ;  /* 0x00005c0001067983 */ /* 0x004ea20000100800 */
[----:B------:R-:W-:Y:S01]  /*1b010*/  ISETP.NE.U32.AND P0, PT, RZ, c[0x0][0x508], PT ;  /* 0x00014200ff007a0c */ /* 0x000fe20003f05070 */
[----:B------:R-:W-:Y:S01]  /*1b020*/  IMAD.MOV.U32 R4, RZ, RZ, 0x4 ;  /* 0x00000004ff047424 */ /* 0x000fe200078e00ff */
[----:B------:R-:W-:Y:S01]  /*1b030*/  ISETP.NE.U32.AND P2, PT, RZ, c[0x0][0x500], PT ;  /* 0x00014000ff007a0c */ /* 0x000fe20003f45070 */
[----:B------:R-:W-:Y:S01]  /*1b040*/  IMAD.MOV.U32 R18, RZ, RZ, c[0x0][0x388] ;  /* 0x0000e200ff127624 */ /* 0x000fe200078e00ff */
[----:B------:R-:W-:Y:S01]  /*1b050*/  ISETP.NE.AND.EX P0, PT, RZ, c[0x0][0x50c], PT, P0 ;  /* 0x00014300ff007a0c */ /* 0x000fe20003f05300 */
[----:B------:R-:W-:Y:S01]  /*1b060*/  IMAD.MOV.U32 R0, RZ, RZ, RZ ;  /* 0x000000ffff007224 */ /* 0x000fe200078e00ff */
[----:B------:R-:W-:Y:S01]  /*1b070*/  ISETP.NE.AND.EX P2, PT, RZ, c[0x0][0x504], PT, P2 ;  /* 0x00014100ff007a0c */ /* 0x000fe20003f45320 */
[----:B--2---:R-:W-:-:S10]  /*1b080*/  IMAD.WIDE R2, R6, R4, c[0x0][0x500] ;  /* 0x0001400006027625 */ /* 0x004fd400078e0204 */
[----:B------:R-:W-:Y:S02]  /*1b090*/  @P0 IMAD.WIDE R4, R6, R4, c[0x0][0x508] ;  /* 0x0001420006040625 */ /* 0x000fe400078e0204 */
[----:B------:R2:W5:Y:S04]  /*1b0a0*/  @P2 LDG.E R0, [R2.64] ;  /* 0x0000000602002981 */ /* 0x000568000c1e1900 */
[----:B------:R2:W5:Y:S01]  /*1b0b0*/  @P0 LDG.E R18, [R4.64] ;  /* 0x0000000604120981 */ /* 0x000562000c1e1900 */
[----:B---3--:R-:W-:-:S04]  /*1b0c0*/  ISETP.NE.AND P1, PT, R7, RZ, PT ;  /* 0x000000ff0700720c */ /* 0x008fc80003f25270 */
[----:B------:R-:W-:Y:S01]  /*1b0d0*/  SEL R20, R7, c[0x0][0x3d4], P1 ;  /* 0x0000f50007147a07 */ /* 0x000fe20000800000 */
[----:B------:R-:W-:Y:S05]  /*1b0e0*/  @P0 BRA `(.L_x_768) ;  /* 0x0000004000000947 */ /* 0x000fea0003800000 */
[----:B------:R-:W-:Y:S05]  /*1b0f0*/  @!P2 BRA `(.L_x_768) ;  /* 0x000000300000a947 */ /* 0x000fea0003800000 */
[----:B--2---:R2:W3:Y:S04]  /*1b100*/  LDG.E R4, [R2.64] ;  /* 0x0000000602047981 */ /* 0x0044e8000c1e1900 */
[----:B--2---:R-:W3:Y:S02]  /*1b110*/  LDG.E R2, [R2.64+0x4] ;  /* 0x0000040602027981 */ /* 0x004ee4000c1e1900 */
[----:B---3-5:R-:W-:Y:S02]  /*1b120*/  IADD3 R18, -R4, R2, RZ ;  /* 0x0000000204127210 */ /* 0x028fe40007ffe1ff */
.L_x_768:
[----:B--2---:R-:W2:Y:S01]  /*1b130*/  LDL.LU R3, [R1+0x58] ;  /* 0x0000580001037983 */ /* 0x004ea20000300800 */
[----:B------:R-:W-:Y:S01]  /*1b140*/  SHF.R.S32.HI R2, RZ, 0x1f, R6 ;  /* 0x0000001fff027819 */ /* 0x000fe20000011406 */
[----:B------:R-:W-:Y:S01]  /*1b150*/  BSSY B0, `(.L_x_769) ;  /* 0x0000039000007945 */ /* 0x000fe20003800000 */
[----:B-----5:R-:W-:Y:S01]  /*1b160*/  SHF.R.S32.HI R19, RZ, 0x1f, R0 ;  /* 0x0000001fff137819 */ /* 0x020fe20000011400 */
[----:B------:R-:W3:Y:S01]  /*1b170*/  S2R R4, SR_TID.X ;  /* 0x0000000000047919 */ /* 0x000ee20000002100 */
[----:B------:R-:W-:-:S02]  /*1b180*/  SEL R11, R6, RZ, !P2 ;  /* 0x000000ff060b7207 */ /* 0x000fc40005000000 */
[----:B------:R-:W-:Y:S02]  /*1b190*/  SEL R21, R2, RZ, !P2 ;  /* 0x000000ff02157207 */ /* 0x000fe40005000000 */
[----:B---3--:R-:W-:Y:S02]  /*1b1a0*/  ISETP.GT.AND P0, PT, R4, 0x7f, PT ;  /* 0x0000007f0400780c */ /* 0x008fe40003f04270 */
[----:B--2---:R-:W-:-:S11]  /*1b1b0*/  LOP3.LUT R10, R3, 0xffff, RZ, 0xc0, !PT ;  /* 0x0000ffff030a7812 */ /* 0x004fd600078ec0ff */
[----:B------:R-:W-:Y:S05]  /*1b1c0*/  @P0 BRA `(.L_x_770) ;  /* 0x0000031000000947 */ /* 0x000fea0003800000 */
[----:B------:R-:W2:Y:S01]  /*1b1d0*/  LDL R3, [R1+0x48] ;  /* 0x0000480001037983 */ /* 0x000ea20000100800 */
[----:B------:R-:W-:Y:S01]  /*1b1e0*/  IMAD R2, R18, c[0x0][0x4e8], RZ ;  /* 0x00013a0012027a24 */ /* 0x000fe200078e02ff */
[----:B--2---:R-:W-:-:S04]  /*1b1f0*/  IADD3 R14, R3, R4, RZ ;  /* 0x00000004030e7210 */ /* 0x004fc80007ffe0ff */
[----:B------:R-:W-:-:S13]  /*1b200*/  ISETP.GE.AND P0, PT, R14, R2, PT ;  /* 0x000000020e00720c */ /* 0x000fda0003f06270 */
[----:B------:R-:W-:Y:S05]  /*1b210*/  @P0 BRA `(.L_x_770) ;  /* 0x000002c000000947 */ /* 0x000fea0003800000 */
[----:B------:R-:W2:Y:S01]  /*1b220*/  LDL.LU R22, [R1+0x7c] ;  /* 0x00007c0001167983 */ /* 0x000ea20000300800 */
[----:B------:R-:W-:Y:S01]  /*1b230*/  IMAD.MOV.U32 R2, RZ, RZ, 0x368 ;  /* 0x00000368ff027424 */ /* 0x000fe200078e00ff */
[----:B------:R-:W-:-:S04]  /*1b240*/  ISETP.GT.AND P2, PT, R20, 0x1, PT ;  /* 0x000000011400780c */ /* 0x000fc80003f44270 */
[----:B------:R-:W-:-:S04]  /*1b250*/  SEL R2, R2, 0x328, P2 ;  /* 0x0000032802027807 */ /* 0x000fc80001000000 */
[----:B------:R3:W4:Y:S08]  /*1b260*/  LDC.64 R8, c[0x0][R2+0x170] ;  /* 0x00005c0002087b82 */ /* 0x0007300000000a00 */
[----:B------:R3:W5:Y:S08]  /*1b270*/  LDC.64 R6, c[0x0][R2+0x168] ;  /* 0x00005a0002067b82 */ /* 0x0007700000000a00 */
[----:B-1----:R3:W1:Y:S08]  /*1b280*/  LDC.64 R16, c[0x0][R2+0x178] ;  /* 0x00005e0002107b82 */ /* 0x0026700000000a00 */
[----:B------:R3:W1:Y:S02]  /*1b290*/  LDC.64 R12, c[0x0][R2+0x160] ;  /* 0x00005800020c7b82 */ /* 0x0006640000000a00 */
[----:B---3--:R-:W-:-:S02]  /*1b2a0*/  IMAD.MOV.U32 R2, RZ, RZ, c[0x0][0x4e8] ;  /* 0x00013a00ff027624 */ /* 0x008fc400078e00ff */
[-C--:B----4-:R-:W-:Y:S02]  /*1b2b0*/  IMAD R3, R9, R11.reuse, RZ ;  /* 0x0000000b09037224 */ /* 0x090fe400078e02ff */
[----:B------:R-:W-:Y:S01]  /*1b2c0*/  IMAD.WIDE.U32 R4, R8, R11, RZ ;  /* 0x0000000b08047225 */ /* 0x000fe200078e00ff */
[----:B------:R-:W-:Y:S02]  /*1b2d0*/  ISETP.NE.AND P0, PT, R2, 0x1, PT ;  /* 0x000000010200780c */ /* 0x000fe40003f05270 */
[----:B------:R-:W-:Y:S01]  /*1b2e0*/  MOV R2, R14 ;  /* 0x0000000e00027202 */ /* 0x000fe20000000f00 */
[----:B------:R-:W-:Y:S02]  /*1b2f0*/  IMAD R8, R8, R21, R3 ;  /* 0x0000001508087224 */ /* 0x000fe400078e0203 */
[-C--:B-----5:R-:W-:Y:S02]  /*1b300*/  IMAD R9, R7, R10.reuse, RZ ;  /* 0x0000000a07097224 */ /* 0x0a0fe400078e02ff */
        /* <DEDUP_REMOVED lines=9> */
[-C--:B-1----:R-:W-:Y:S02]  /*1b3a0*/  IMAD R8, R17, R3.reuse, RZ ;  /* 0x0000000311087224 */ /* 0x082fe400078e02ff */
        /* <DEDUP_REMOVED lines=19> */
.L_x_770:
[----:B------:R-:W-:Y:S05]  /*1b4e0*/  BSYNC B0 ;  /* 0x0000000000007941 */ /* 0x000fea0003800000 */
.L_x_769:
[----:B------:R-:W-:-:S13]  /*1b4f0*/  ISETP.GT.AND P0, PT, R20, 0x1, PT ;  /* 0x000000011400780c */ /* 0x000fda0003f04270 */
[----:B------:R-:W-:Y:S05]  /*1b500*/  @P0 BRA `(.L_x_755) ;  /* 0x0000073000000947 */ /* 0x000fea0003800000 */
[----:B------:R-:W2:Y:S04]  /*1b510*/  LDL R6, [R1+0x48] ;  /* 0x0000480001067983 */ /* 0x000ea80000100800 */
[----:B-1----:R-:W2:Y:S01]  /*1b520*/  LDL R5, [R1+0x18] ;  /* 0x0000180001057983 */ /* 0x002ea20000100800 */
[----:B------:R-:W-:Y:S01]  /*1b530*/  MOV R2, c[0x0][0x4e8] ;  /* 0x00013a0000027a02 */ /* 0x000fe20000000f00 */
[----:B------:R-:W-:Y:S01]  /*1b540*/  IMAD R4, R19, c[0x0][0x3a0], RZ ;  /* 0x0000e80013047a24 */ /* 0x000fe200078e02ff */
[----:B------:R-:W-:Y:S02]  /*1b550*/  ISETP.GE.AND P2, PT, R201, c[0x0][0x3c8], PT ;  /* 0x0000f200c9007a0c */ /* 0x000fe40003f46270 */
[----:B------:R-:W-:Y:S01]  /*1b560*/  ISETP.NE.AND P0, PT, R2, 0x1, PT ;  /* 0x000000010200780c */ /* 0x000fe20003f05270 */
[----:B------:R-:W-:-:S04]  /*1b570*/  IMAD.WIDE.U32 R2, R0, c[0x0][0x3a0], RZ ;  /* 0x0000e80000027a25 */ /* 0x000fc800078e00ff */
[----:B------:R-:W-:-:S05]  /*1b580*/  IMAD R0, R0, c[0x0][0x3a4], R4 ;  /* 0x0000e90000007a24 */ /* 0x000fca00078e0204 */
[----:B------:R-:W-:-:S05]  /*1b590*/  IADD3 R3, R3, R0, RZ ;  /* 0x0000000003037210 */ /* 0x000fca0007ffe0ff */
[----:B------:R-:W-:-:S04]  /*1b5a0*/  IMAD.WIDE.U32 R2, R10, c[0x0][0x3e8], R2 ;  /* 0x0000fa000a027a25 */ /* 0x000fc800078e0002 */
[----:B------:R-:W-:-:S04]  /*1b5b0*/  IMAD R3, R10, c[0x0][0x3ec], R3 ;  /* 0x0000fb000a037a24 */ /* 0x000fc800078e0203 */
[----:B------:R-:W-:Y:S01]  /*1b5c0*/  IMAD.WIDE.U32 R2, R11, c[0x0][0x3f0], R2 ;  /* 0x0000fc000b027a25 */ /* 0x000fe200078e0002 */
[----:B--2---:R-:W-:-:S03]  /*1b5d0*/  IADD3 R4, R5, R6, RZ ;  /* 0x0000000605047210 */ /* 0x004fc60007ffe0ff */
[----:B------:R-:W-:Y:S01]  /*1b5e0*/  IMAD R5, R21, c[0x0][0x3f0], RZ ;  /* 0x0000fc0015057a24 */ /* 0x000fe200078e02ff */
[----:B------:R-:W-:Y:S01]  /*1b5f0*/  MOV R0, R4 ;  /* 0x0000000400007202 */ /* 0x000fe20000000f00 */
[----:B------:R-:W-:-:S04]  /*1b600*/  @P0 IMAD.HI.U32 R6, R4, c[0x0][0x4ec], RZ ;  /* 0x00013b0004060a27 */ /* 0x000fc800078e00ff */
[----:B------:R-:W-:Y:S01]  /*1b610*/  IMAD R7, R11, c[0x0][0x3f4], R5 ;  /* 0x0000fd000b077a24 */ /* 0x000fe200078e0205 */
[----:B------:R-:W-:-:S04]  /*1b620*/  @P0 SHF.R.U32.HI R0, RZ, c[0x0][0x4f0], R6 ;  /* 0x00013c00ff000a19 */ /* 0x000fc80000011606 */
[----:B------:R-:W-:Y:S02]  /*1b630*/  SHF.R.S32.HI R6, RZ, 0x1f, R0 ;  /* 0x0000001fff067819 */ /* 0x000fe40000011400 */
[----:B------:R-:W-:Y:S02]  /*1b640*/  IADD3 R5, -R0, RZ, RZ ;  /* 0x000000ff00057210 */ /* 0x000fe40007ffe1ff */
[----:B------:R-:W-:Y:S01]  /*1b650*/  IADD3 R3, R3, R7, RZ ;  /* 0x0000000703037210 */ /* 0x000fe20007ffe0ff */
        /* <DEDUP_REMOVED lines=14> */
.L_x_874:
[----:B------:R-:W-:Y:S05]  /*1b740*/  BRA.DIV ~URZ, `(.L_x_772) ;  /* 0x00005bd27f007947 */ /* 0x000fea000b800000 */
[----:B------:R3:W4:Y:S02]  /*1b750*/  SHFL.IDX PT, R2, R6, RZ, 0x181f ;  /* 0x00181fff06027589 */ /* 0x00072400000e0000 */
.L_x_875:
[----:B------:R-:W5:Y:S04]  /*1b760*/  LDL.LU R3, [R1+0x48] ;  /* 0x0000480001037983 */ /* 0x000f680000300800 */
[----:B------:R-:W1:Y:S02]  /*1b770*/  S2R R4, SR_TID.X ;  /* 0x0000000000047919 */ /* 0x000e640000002100 */
[----:B-1----:R-:W-:-:S04]  /*1b780*/  SHF.R.S32.HI R0, RZ, 0x1f, R4 ;  /* 0x0000001fff007819 */ /* 0x002fc80000011404 */
[----:B------:R-:W-:-:S04]  /*1b790*/  LEA.HI R0, R0, R4, RZ, 0x3 ;  /* 0x0000000400007211 */ /* 0x000fc800078f18ff */
[----:B------:R-:W-:Y:S01]  /*1b7a0*/  SHF.R.S32.HI R0, RZ, 0x3, R0 ;  /* 0x00000003ff007819 */ /* 0x000fe20000011400 */
[----:B------:R-:W-:Y:S01]  /*1b7b0*/  IMAD R4, R18, c[0x0][0x4e8], RZ ;  /* 0x00013a0012047a24 */ /* 0x000fe200078e02ff */
[----:B------:R-:W-:-:S03]  /*1b7c0*/  SHF.R.S32.HI R8, RZ, 0x1f, R201 ;  /* 0x0000001fff087819 */ /* 0x000fc600000114c9 */
[----:B-----5:R-:W-:-:S05]  /*1b7d0*/  IMAD.IADD R0, R0, 0x1, R3 ;  /* 0x0000000100007824 */ /* 0x020fca00078e0203 */
[----:B------:R-:W-:-:S13]  /*1b7e0*/  ISETP.GE.OR P0, PT, R0, R4, P2 ;  /* 0x000000040000720c */ /* 0x000fda0001706670 */
[----:B----4-:R-:W-:-:S04]  /*1b7f0*/  @!P0 LEA R2, P1, R201, R2, 0x1 ;  /* 0x00000002c9028211 */ /* 0x010fc800078208ff */
[----:B--2---:R-:W-:-:S05]  /*1b800*/  @!P0 LEA.HI.X R3, R201, R7, R8, 0x1, P1 ;  /* 0x00000007c9038211 */ /* 0x004fca00008f0c08 */
[----:B------:R1:W-:Y:S01]  /*1b810*/  @!P0 ST.E.128 [R2.64], RZ ;  /* 0x000000ff02008985 */ /* 0x0003e2000c101d06 */
[----:B------:R-:W-:Y:S05]  /*1b820*/  BRA.DIV ~URZ, `(.L_x_773) ;  /* 0x00005b627f007947 */ /* 0x000fea000b800000 */
[----:B------:R2:W4:Y:S04]  /*1b830*/  SHFL.IDX PT, R7, R5, 0x1, 0x181f ;  /* 0x00381f0005077f89 */ /* 0x00052800000e0000 */
[----:B-1----:R2:W1:Y:S02]  /*1b840*/  SHFL.IDX PT, R2, R6, 0x1, 0x181f ;  /* 0x00381f0006027f89 */ /* 0x00246400000e0000 */
.L_x_876:
[----:B------:R-:W-:Y:S02]  /*1b850*/  IADD3 R3, R0, 0x10, RZ ;  /* 0x0000001000037810 */ /* 0x000fe40007ffe0ff */
[----:B------:R-:W-:Y:S02]  /*1b860*/  SHF.R.S32.HI R8, RZ, 0x1f, R201 ;  /* 0x0000001fff087819 */ /* 0x000fe400000114c9 */
[----:B------:R-:W-:-:S13]  /*1b870*/  ISETP.GE.OR P0, PT, R3, R4, P2 ;  /* 0x000000040300720c */ /* 0x000fda0001706670 */
[----:B-1----:R-:W-:-:S04]  /*1b880*/  @!P0 LEA R2, P1, R201, R2, 0x1 ;  /* 0x00000002c9028211 */ /* 0x002fc800078208ff */
[----:B----4-:R-:W-:-:S05]  /*1b890*/  @!P0 LEA.HI.X R3, R201, R7, R8, 0x1, P1 ;  /* 0x00000007c9038211 */ /* 0x010fca00008f0c08 */
[----:B------:R1:W-:Y:S01]  /*1b8a0*/  @!P0 ST.E.128 [R2.64], RZ ;  /* 0x000000ff02008985 */ /* 0x0003e2000c101d06 */
[----:B------:R-:W-:Y:S05]  /*1b8b0*/  BRA.DIV ~URZ, `(.L_x_774) ;  /* 0x00005ba27f007947 */ /* 0x000fea000b800000 */
[----:B------:R4:W1:Y:S02]  /*1b8c0*/  SHFL.IDX PT, R7, R5, 0x2, 0x181f ;  /* 0x00581f0005077f89 */ /* 0x00086400000e0000 */
.L_x_877:
[----:B------:R-:W-:Y:S05]  /*1b8d0*/  BRA.DIV ~URZ, `(.L_x_775) ;  /* 0x00005bf27f007947 */ /* 0x000fea000b800000 */
[----:B-1----:R1:W2:Y:S02]  /*1b8e0*/  SHFL.IDX PT, R2, R6, 0x2, 0x181f ;  /* 0x00581f0006027f89 */ /* 0x0022a400000e0000 */
.L_x_878:
        /* <DEDUP_REMOVED lines=9> */
.L_x_879:
        /* <DEDUP_REMOVED lines=8> */
.L_x_880:
[----:B------:R-:W-:Y:S05]  /*1ba00*/  BRA.DIV ~URZ, `(.L_x_778) ;  /* 0x00005c727f007947 */ /* 0x000fea000b800000 */
[----:B--2---:R2:W1:Y:S02]  /*1ba10*/  SHFL.IDX PT, R2, R6, 0x4, 0x181f ;  /* 0x00981f0006027f89 */ /* 0x00446400000e0000 */
.L_x_881:
        /* <DEDUP_REMOVED lines=9> */
.L_x_882:
        /* <DEDUP_REMOVED lines=8> */
.L_x_883:
[----:B------:R-:W-:Y:S05]  /*1bb30*/  BRA.DIV ~URZ, `(.L_x_781) ;  /* 0x00005cf27f007947 */ /* 0x000fea000b800000 */
[----:B--2---:R2:W3:Y:S02]  /*1bb40*/  SHFL.IDX PT, R2, R6, 0x6, 0x181f ;  /* 0x00d81f0006027f89 */ /* 0x0044e400000e0000 */
.L_x_884:
        /* <DEDUP_REMOVED lines=9> */
.L_x_885:
[----:B------:R-:W-:Y:S02]  /*1bbe0*/  IADD3 R0, R0, 0x70, RZ ;  /* 0x0000007000007810 */ /* 0x000fe40007ffe0ff */
[----:B-12---:R-:W-:Y:S02]  /*1bbf0*/  SHF.R.S32.HI R6, RZ, 0x1f, R201 ;  /* 0x0000001fff067819 */ /* 0x006fe400000114c9 */
[----:B------:R-:W-:-:S13]  /*1bc00*/  ISETP.GE.OR P0, PT, R0, R4, P2 ;  /* 0x000000040000720c */ /* 0x000fda0001706670 */
[----:B----4-:R-:W-:-:S04]  /*1bc10*/  @!P0 LEA R2, P1, R201, R2, 0x1 ;  /* 0x00000002c9028211 */ /* 0x010fc800078208ff */
[----:B---3--:R-:W-:-:S05]  /*1bc20*/  @!P0 LEA.HI.X R3, R201, R5, R6, 0x1, P1 ;  /* 0x00000005c9038211 */ /* 0x008fca00008f0c06 */
[----:B------:R1:W-:Y:S04]  /*1bc30*/  @!P0 ST.E.128 [R2.64], RZ ;  /* 0x000000ff02008985 */ /* 0x0003e8000c101d06 */
.L_x_755:
[----:B------:R-:W-:Y:S05]  /*1bc40*/  BSYNC B1 ;  /* 0x0000000000017941 */ /* 0x000fea0003800000 */
.L_x_739:
        /* <DEDUP_REMOVED lines=11> */
[----:B--2-4-:R-:W-:-:S04]  /*1bd00*/  LOP3.LUT R12, R0, 0x1f, RZ, 0xc0, !PT ;  /* 0x0000001f000c7812 */ /* 0x014fc800078ec0ff */
[----:B------:R-:W-:Y:S01]  /*1bd10*/  ISETP.NE.AND P6, PT, R12, 0x1f, PT ;  /* 0x0000001f0c00780c */ /* 0x000fe20003fc5270 */
[----:B------:R-:W-:Y:S10]  /*1bd20*/  BRA.DIV ~URZ, `(.L_x_784) ;  /* 0x00005c427f007947 */ /* 0x000ff4000b800000 */
[----:B------:R1:W2:Y:S02]  /*1bd30*/  SHFL.IDX PT, R9, R53, RZ, 0x1f ;  /* 0x00001fff35097589 */ /* 0x0002a400000e0000 */
.L_x_886:
[----:B------:R-:W-:Y:S05]  /*1bd40*/  BRA.DIV ~URZ, `(.L_x_785) ;  /* 0x00005c927f007947 */ /* 0x000fea000b800000 */
[----:B------:R3:W4:Y:S02]  /*1bd50*/  SHFL.IDX PT, R8, R53, 0x1, 0x1f ;  /* 0x00201f0035087f89 */ /* 0x00072400000e0000 */
.L_x_887:
[----:B------:R-:W5:Y:S01]  /*1bd60*/  LDL R0, [R1+0x5c] ;  /* 0x00005c0001007983 */ /* 0x000f620000100800 */
[----:B------:R-:W-:Y:S02]  /*1bd70*/  IMAD.MOV.U32 R6, RZ, RZ, RZ ;  /* 0x000000ffff067224 */ /* 0x000fe400078e00ff */
[----:B-----5:R-:W-:-:S05]  /*1bd80*/  IMAD.IADD R0, R0, 0x1, R12 ;  /* 0x0000000100007824 */ /* 0x020fca00078e020c */
[----:B------:R-:W-:-:S13]  /*1bd90*/  ISETP.GE.OR P0, PT, R0, c[0x0][0x53c], !P6 ;  /* 0x00014f0000007a0c */ /* 0x000fda0007706670 */
[----:B------:R-:W-:Y:S01]  /*1bda0*/  @!P0 IMAD.MOV.U32 R2, RZ, RZ, 0x4 ;  /* 0x00000004ff028424 */ /* 0x000fe200078e00ff */
[----:B------:R-:W-:-:S03]  /*1bdb0*/  @!P0 MOV R3, 0x4 ;  /* 0x0000000400038802 */ /* 0x000fc60000000f00 */
[----:B------:R-:W-:-:S04]  /*1bdc0*/  @!P0 IMAD.WIDE R4, R0, R2, c[0x0][0x580] ;  /* 0x0001600000048625 */ /* 0x000fc800078e0202 */
[----:B------:R-:W-:Y:S01]  /*1bdd0*/  @!P0 IMAD.WIDE R2, R0, R3, c[0x0][0x578] ;  /* 0x00015e0000028625 */ /* 0x000fe200078e0203 */
[----:B------:R-:W5:Y:S04]  /*1bde0*/  @!P0 LDG.E R6, [R4.64] ;  /* 0x0000000604068981 */ /* 0x000f68000c1e1900 */
[----:B------:R-:W5:Y:S01]  /*1bdf0*/  @!P0 LDG.E R7, [R2.64] ;  /* 0x0000000602078981 */ /* 0x000f62000c1e1900 */
[C---:B------:R-:W-:Y:S02]  /*1be00*/  ISETP.GE.U32.AND P4, PT, R12.reuse, 0x10, PT ;  /* 0x000000100c00780c */ /* 0x040fe40003f86070 */
[C---:B------:R-:W-:Y:S02]  /*1be10*/  ISETP.GE.U32.AND P3, PT, R12.reuse, 0x8, PT ;  /* 0x000000080c00780c */ /* 0x040fe40003f66070 */
[----:B------:R-:W-:-:S02]  /*1be20*/  ISETP.GE.U32.AND P2, PT, R12, 0x4, PT ;  /* 0x000000040c00780c */ /* 0x000fc40003f46070 */
[C---:B------:R-:W-:Y:S02]  /*1be30*/  ISETP.GE.U32.AND P1, PT, R12.reuse, 0x2, PT ;  /* 0x000000020c00780c */ /* 0x040fe40003f26070 */
[----:B------:R-:W-:Y:S02]  /*1be40*/  ISETP.NE.AND P5, PT, R12, RZ, PT ;  /* 0x000000ff0c00720c */ /* 0x000fe40003fa5270 */
[----:B------:R-:W-:Y:S01]  /*1be50*/  MOV R11, RZ ;  /* 0x000000ff000b7202 */ /* 0x000fe20000000f00 */
[----:B-----5:R-:W-:Y:S01]  /*1be60*/  IMAD R0, R7, R6, RZ ;  /* 0x0000000607007224 */ /* 0x020fe200078e02ff */
[----:B------:R-:W-:Y:S07]  /*1be70*/  BRA.DIV ~URZ, `(.L_x_786) ;  /* 0x00005bd27f007947 */ /* 0x000fee000b800000 */
[----:B------:R1:W3:Y:S02]  /*1be80*/  SHFL.UP PT, R4, R0, 0x1, RZ ;  /* 0x0420000000047989 */ /* 0x0002e400000e00ff */
.L_x_888:
[----:B---3--:R-:W-:-:S04]  /*1be90*/  SEL R4, R4, RZ, P5 ;  /* 0x000000ff04047207 */ /* 0x008fc80002800000 */
        /* <DEDUP_REMOVED lines=14> */
[----:B------:R1:W3:Y:S02]  /*1bf80*/  SHFL.IDX PT, R0, R4, 0x1f, 0x1f ;  /* 0x03e01f0004007f89 */ /* 0x0002e400000e0000 */
.L_x_889:
[----:B---3--:R-:W-:Y:S01]  /*1bf90*/  IMAD R0, R0, c[0x0][0x538], RZ ;  /* 0x00014e0000007a24 */ /* 0x008fe200078e02ff */
[----:B------:R-:W-:Y:S04]  /*1bfa0*/  BSSY B1, `(.L_x_788) ;  /* 0x00000ce000017945 */ /* 0x000fe80003800000 */
[----:B----4-:R-:W-:-:S04]  /*1bfb0*/  IADD3 R8, R0, R8, RZ ;  /* 0x0000000800087210 */ /* 0x010fc80007ffe0ff */
[----:B--2---:R-:W-:-:S13]  /*1bfc0*/  ISETP.GT.AND P0, PT, R8, R9, PT ;  /* 0x000000090800720c */ /* 0x004fda0003f04270 */
[----:B------:R-:W-:Y:S05]  /*1bfd0*/  @P0 BRA `(.L_x_789) ;  /* 0x0000025000000947 */ /* 0x000fea0003800000 */
.L_x_793:
[----:B------:R-:W2:Y:S02]  /*1bfe0*/  LDL.LU R0, [R1+0x5c] ;  /* 0x00005c0001007983 */ /* 0x000ea40000300800 */
[----:B--2---:R-:W-:-:S04]  /*1bff0*/  IADD3 R0, R0, 0x1f, RZ ;  /* 0x0000001f00007810 */ /* 0x004fc80007ffe0ff */
[----:B------:R-:W-:-:S13]  /*1c000*/  ISETP.GE.AND P0, PT, R0, c[0x0][0x53c], PT ;  /* 0x00014f0000007a0c */ /* 0x000fda0003f06270 */
[----:B------:R-:W-:Y:S05]  /*1c010*/  @P0 BRA `(.L_x_790) ;  /* 0x00000c1000000947 */ /* 0x000fea0003800000 */
[----:B------:R2:W-:Y:S01]  /*1c020*/  STL [R1+0x5c], R0 ;  /* 0x00005c0001007387 */ /* 0x0005e20000100800 */
[----:B------:R-:W-:Y:S01]  /*1c030*/  CS2R R6, SRZ ;  /* 0x0000000000067805 */ /* 0x000fe2000001ff00 */
[----:B--2---:R-:W-:-:S04]  /*1c040*/  IADD3 R0, R0, R12, RZ ;  /* 0x0000000c00007210 */ /* 0x004fc80007ffe0ff */
[----:B------:R-:W-:-:S13]  /*1c050*/  ISETP.GE.OR P0, PT, R0, c[0x0][0x53c], !P6 ;  /* 0x00014f0000007a0c */ /* 0x000fda0007706670 */
[----:B------:R-:W-:Y:S02]  /*1c060*/  @!P0 MOV R2, 0x4 ;  /* 0x0000000400028802 */ /* 0x000fe40000000f00 */
[----:B------:R-:W-:-:S03]  /*1c070*/  @!P0 MOV R3, 0x4 ;  /* 0x0000000400038802 */ /* 0x000fc60000000f00 */
[----:B-1----:R-:W-:-:S04]  /*1c080*/  @!P0 IMAD.WIDE R4, R0, R2, c[0x0][0x580] ;  /* 0x0001600000048625 */ /* 0x002fc800078e0202 */
[----:B------:R-:W-:Y:S01]  /*1c090*/  @!P0 IMAD.WIDE R2, R0, R3, c[0x0][0x578] ;  /* 0x00015e0000028625 */ /* 0x000fe200078e0203 */
[----:B------:R-:W2:Y:S04]  /*1c0a0*/  @!P0 LDG.E R6, [R4.64] ;  /* 0x0000000604068981 */ /* 0x000ea8000c1e1900 */
[----:B------:R-:W2:Y:S02]  /*1c0b0*/  @!P0 LDG.E R7, [R2.64] ;  /* 0x0000000602078981 */ /* 0x000ea4000c1e1900 */
[----:B--2---:R-:W-:Y:S01]  /*1c0c0*/  IMAD R0, R7, R6, RZ ;  /* 0x0000000607007224 */ /* 0x004fe200078e02ff */
[----:B------:R-:W-:Y:S05]  /*1c0d0*/  BRA.DIV ~URZ, `(.L_x_791) ;  /* 0x00005b627f007947 */ /* 0x000fea000b800000 */
[----:B------:R1:W2:Y:S02]  /*1c0e0*/  SHFL.UP PT, R2, R0, 0x1, RZ ;  /* 0x0420000000027989 */ /* 0x0002a400000e00ff */
.L_x_890:
        /* <DEDUP_REMOVED lines=16> */
.L_x_891:
[----:B--2---:R-:W-:-:S05]  /*1c1f0*/  IMAD R0, R0, c[0x0][0x538], RZ ;  /* 0x00014e0000007a24 */ /* 0x004fca00078e02ff */
[----:B------:R-:W-:-:S04]  /*1c200*/  IADD3 R8, R0, R8, RZ ;  /* 0x0000000800087210 */ /* 0x000fc80007ffe0ff */
[----:B------:R-:W-:-:S13]  /*1c210*/  ISETP.GT.AND P0, PT, R8, R9, PT ;  /* 0x000000090800720c */ /* 0x000fda0003f04270 */
[----:B-1----:R-:W-:Y:S05]  /*1c220*/  @!P0 BRA `(.L_x_793) ;  /* 0xfffffdb000008947 */ /* 0x002fea000383ffff */
.L_x_789:
[----:B------:R-:W-:-:S05]  /*1c230*/  IADD3 R5, -R0, R8, RZ ;  /* 0x0000000800057210 */ /* 0x000fca0007ffe1ff */
[----:B------:R-:W-:-:S05]  /*1c240*/  IMAD R0, R4, c[0x0][0x538], R5 ;  /* 0x00014e0004007a24 */ /* 0x000fca00078e0205 */
[----:B------:R-:W-:Y:S01]  /*1c250*/  ISETP.GT.AND P0, PT, R0, R9, PT ;  /* 0x000000090000720c */ /* 0x000fe20003f04270 */
[----:B------:R-:W-:-:S12]  /*1c260*/  BRA.DIV ~URZ, `(.L_x_794) ;  /* 0x00005bd27f007947 */ /* 0x000fd8000b800000 */
[----:B------:R-:W-:-:S03]  /*1c270*/  VOTE.ANY R10, PT, !P0 ;  /* 0x00000000000a7806 */ /* 0x000fc600040e0100 */
.L_x_892:
[----:B------:R-:W2:Y:S01]  /*1c280*/  LDL.LU R2, [R1+0x5c] ;  /* 0x00005c0001027983 */ /* 0x000ea20000300800 */
[----:B------:R-:W2:Y:S02]  /*1c290*/  POPC R0, R10 ;  /* 0x0000000a00007309 */ /* 0x000ea40000000000 */
[----:B--2---:R-:W-:-:S05]  /*1c2a0*/  IADD3 R2, R0, R2, RZ ;  /* 0x0000000200027210 */ /* 0x004fca0007ffe0ff */
[----:B------:R2:W-:Y:S01]  /*1c2b0*/  STL [R1+0x5c], R2 ;  /* 0x00005c0201007387 */ /* 0x0005e20000100800 */
[----:B------:R-:W-:Y:S05]  /*1c2c0*/  BRA.DIV ~URZ, `(.L_x_795) ;  /* 0x00005bc27f007947 */ /* 0x000fea000b800000 */
[----:B------:R3:W4:Y:S04]  /*1c2d0*/  SHFL.IDX PT, R8, R6, R0, 0x1f ;  /* 0x00001f0006087589 */ /* 0x00072800000e0000 */
[----:B------:R3:W1:Y:S02]  /*1c2e0*/  SHFL.IDX PT, R7, R7, R0, 0x1f ;  /* 0x00001f0007077589 */ /* 0x00066400000e0000 */
.L_x_893:
[----:B------:R-:W-:Y:S01]  /*1c2f0*/  ISETP.NE.AND P0, PT, R10, RZ, PT ;  /* 0x000000ff0a00720c */ /* 0x000fe20003f05270 */
[----:B------:R-:W-:-:S12]  /*1c300*/  BSSY B0, `(.L_x_796) ;  /* 0x0000005000007945 */ /* 0x000fd80003800000 */
[----:B------:R-:W-:Y:S05]  /*1c310*/  @!P0 BRA `(.L_x_797) ;  /* 0x0000003000008947 */ /* 0x000fea0003800000 */
[----:B---3--:R-:W-:Y:S01]  /*1c320*/  IADD3 R0, R0, -0x1, RZ ;  /* 0xffffffff00007810 */ /* 0x008fe20007ffe0ff */
[----:B------:R-:W-:Y:S05]  /*1c330*/  BRA.DIV ~URZ, `(.L_x_798) ;  /* 0x00005c227f007947 */ /* 0x000fea000b800000 */
[----:B------:R3:W2:Y:S02]  /*1c340*/  SHFL.IDX PT, R11, R4, R0, 0x1f ;  /* 0x00001f00040b7589 */ /* 0x0006a400000e0000 */
.L_x_797:
[----:B------:R-:W-:Y:S05]  /*1c350*/  BSYNC B0 ;  /* 0x0000000000007941 */ /* 0x000fea0003800000 */
.L_x_796:
[----:B--23--:R-:W-:Y:S01]  /*1c360*/  IMAD R0, R11, c[0x0][0x538], R5 ;  /* 0x00014e000b007a24 */ /* 0x00cfe200078e0205 */
[----:B-1----:R-:W-:Y:S01]  /*1c370*/  ISETP.NE.AND P0, PT, R7, 0x1, PT ;  /* 0x000000010700780c */ /* 0x002fe20003f05270 */
[----:B------:R-:W-:Y:S03]  /*1c380*/  BSSY B0, `(.L_x_799) ;  /* 0x0000086000007945 */ /* 0x000fe60003800000 */
[----:B------:R1:W-:Y:S01]  /*1c390*/  STL [R1+0x50], R0 ;  /* 0x0000500001007387 */ /* 0x0003e20000100800 */
[----:B------:R-:W-:-:S08]  /*1c3a0*/  IADD3 R9, -R0, R9, RZ ;  /* 0x0000000900097210 */ /* 0x000fd00007ffe1ff */
[----:B------:R-:W-:Y:S05]  /*1c3b0*/  @!P0 BRA `(.L_x_800) ;  /* 0x000003e000008947 */ /* 0x000fea0003800000 */
[-C--:B----4-:R-:W-:Y:S02]  /*1c3c0*/  IABS R2, R8.reuse ;  /* 0x0000000800027213 */ /* 0x090fe40000000000 */
[----:B------:R-:W-:Y:S02]  /*1c3d0*/  IABS R10, R8 ;  /* 0x00000008000a7213 */ /* 0x000fe40000000000 */
[----:B-1----:R-:W1:Y:S08]  /*1c3e0*/  I2F.RP R0, R2 ;  /* 0x0000000200007306 */ /* 0x002e700000209400 */
[----:B-1----:R-:W1:Y:S02]  /*1c3f0*/  MUFU.RCP R0, R0 ;  /* 0x0000000000007308 */ /* 0x002e640000001000 */
[----:B-1----:R-:W-:-:S06]  /*1c400*/  IADD3 R0, R0, 0xffffffe, RZ ;  /* 0x0ffffffe00007810 */ /* 0x002fcc0007ffe0ff */
[----:B------:R-:W1:Y:S02]  /*1c410*/  F2I.FTZ.U32.TRUNC.NTZ R5, R0 ;  /* 0x0000000000057305 */ /* 0x000e64000021f000 */
[----:B-1----:R-:W-:Y:S01]  /*1c420*/  IMAD.MOV R3, RZ, RZ, -R5 ;  /* 0x000000ffff037224 */ /* 0x002fe200078e0a05 */
[----:B------:R-:W-:-:S03]  /*1c430*/  IABS R0, R7 ;  /* 0x0000000700007213 */ /* 0x000fc60000000000 */
[----:B------:R-:W-:Y:S01]  /*1c440*/  IMAD.MOV.U32 R4, RZ, RZ, R3 ;  /* 0x000000ffff047224 */ /* 0x000fe200078e0003 */
[----:B------:R-:W-:Y:S01]  /*1c450*/  IABS R3, R9 ;  /* 0x0000000900037213 */ /* 0x000fe20000000000 */
[----:B------:R-:W-:Y:S02]  /*1c460*/  IMAD.MOV.U32 R6, RZ, RZ, R0 ;  /* 0x000000ffff067224 */ /* 0x000fe400078e0000 */
[----:B------:R-:W-:Y:S02]  /*1c470*/  IMAD R0, R4, R2, RZ ;  /* 0x0000000204007224 */ /* 0x000fe400078e02ff */
[----:B------:R-:W-:Y:S01]  /*1c480*/  IMAD.MOV.U32 R4, RZ, RZ, RZ ;  /* 0x000000ffff047224 */ /* 0x000fe200078e00ff */
[----:B------:R-:W1:Y:S03]  /*1c490*/  I2F.RP R11, R6 ;  /* 0x00000006000b7306 */ /* 0x000e660000209400 */
[----:B------:R-:W-:-:S04]  /*1c4a0*/  IMAD.HI.U32 R5, R5, R0, R4 ;  /* 0x0000000005057227 */ /* 0x000fc800078e0004 */
[----:B------:R-:W-:-:S05]  /*1c4b0*/  IMAD.MOV R0, RZ, RZ, -R10 ;  /* 0x000000ffff007224 */ /* 0x000fca00078e0a0a */
[----:B------:R-:W-:Y:S01]  /*1c4c0*/  MOV R4, R0 ;  /* 0x0000000000047202 */ /* 0x000fe20000000f00 */
[----:B------:R-:W-:-:S04]  /*1c4d0*/  IMAD.HI.U32 R0, R5, R3, RZ ;  /* 0x0000000305007227 */ /* 0x000fc800078e00ff */
[----:B------:R-:W-:Y:S02]  /*1c4e0*/  IMAD R3, R0, R4, R3 ;  /* 0x0000000400037224 */ /* 0x000fe400078e0203 */
[----:B-1----:R-:W1:Y:S03]  /*1c4f0*/  MUFU.RCP R4, R11 ;  /* 0x0000000b00047308 */ /* 0x002e660000001000 */
[----:B------:R-:W-:-:S13]  /*1c500*/  ISETP.GT.U32.AND P0, PT, R2, R3, PT ;  /* 0x000000030200720c */ /* 0x000fda0003f04070 */
[----:B------:R-:W-:Y:S01]  /*1c510*/  @!P0 IMAD.IADD R3, R3, 0x1, -R2 ;  /* 0x0000000103038824 */ /* 0x000fe200078e0a02 */
[----:B-1----:R-:W-:Y:S02]  /*1c520*/  IADD3 R4, R4, 0xffffffe, RZ ;  /* 0x0ffffffe04047810 */ /* 0x002fe40007ffe0ff */
[----:B------:R-:W-:Y:S02]  /*1c530*/  @!P0 IADD3 R0, R0, 0x1, RZ ;  /* 0x0000000100008810 */ /* 0x000fe40007ffe0ff */
[----:B------:R-:W-:Y:S02]  /*1c540*/  ISETP.GE.U32.AND P2, PT, R3, R2, PT ;  /* 0x000000020300720c */ /* 0x000fe40003f46070 */
[----:B------:R-:W1:Y:S01]  /*1c550*/  F2I.FTZ.U32.TRUNC.NTZ R3, R4 ;  /* 0x0000000400037305 */ /* 0x000e62000021f000 */
[----:B------:R-:W-:Y:S02]  /*1c560*/  LOP3.LUT R2, R9, R8, RZ, 0x3c, !PT ;  /* 0x0000000809027212 */ /* 0x000fe400078e3cff */
[----:B------:R-:W-:-:S02]  /*1c570*/  ISETP.NE.AND P0, PT, R8, RZ, PT ;  /* 0x000000ff0800720c */ /* 0x000fc40003f05270 */
[----:B------:R-:W-:-:S06]  /*1c580*/  ISETP.GE.AND P1, PT, R2, RZ, PT ;  /* 0x000000ff0200720c */ /* 0x000fcc0003f26270 */
[----:B------:R-:W-:Y:S01]  /*1c590*/  @P2 IADD3 R0, R0, 0x1, RZ ;  /* 0x0000000100002810 */ /* 0x000fe20007ffe0ff */
[----:B-1----:R-:W-:-:S06]  /*1c5a0*/  IMAD.MOV R2, RZ, RZ, -R3 ;  /* 0x000000ffff027224 */ /* 0x002fcc00078e0a03 */
[----:B------:R-:W-:Y:S01]  /*1c5b0*/  @!P1 IMAD.MOV R0, RZ, RZ, -R0 ;  /* 0x000000ffff009224 */ /* 0x000fe200078e0a00 */
[----:B------:R-:W-:Y:S02]  /*1c5c0*/  @!P0 LOP3.LUT R0, RZ, R8, RZ, 0x33, !PT ;  /* 0x00000008ff008212 */ /* 0x000fe400078e33ff */
[----:B------:R-:W-:Y:S02]  /*1c5d0*/  MOV R4, R2 ;  /* 0x0000000200047202 */ /* 0x000fe40000000f00 */
[----:B------:R-:W-:Y:S02]  /*1c5e0*/  IABS R2, R7 ;  /* 0x0000000700027213 */ /* 0x000fe40000000000 */
[----:B------:R-:W-:Y:S01]  /*1c5f0*/  IABS R10, R0 ;  /* 0x00000000000a7213 */ /* 0x000fe20000000000 */
[----:B------:R-:W-:Y:S02]  /*1c600*/  IMAD R4, R4, R6, RZ ;  /* 0x0000000604047224 */ /* 0x000fe400078e02ff */
[----:B------:R-:W-:-:S02]  /*1c610*/  IMAD.MOV R5, RZ, RZ, -R2 ;  /* 0x000000ffff057224 */ /* 0x000fc400078e0a02 */
[----:B------:R-:W-:-:S04]  /*1c620*/  IMAD.MOV.U32 R2, RZ, RZ, RZ ;  /* 0x000000ffff027224 */ /* 0x000fc800078e00ff */
[----:B------:R-:W-:Y:S01]  /*1c630*/  IMAD.HI.U32 R2, R3, R4, R2 ;  /* 0x0000000403027227 */ /* 0x000fe200078e0002 */
[----:B------:R-:W-:-:S03]  /*1c640*/  MOV R4, R5 ;  /* 0x0000000500047202 */ /* 0x000fc60000000f00 */
[----:B------:R-:W-:-:S04]  /*1c650*/  IMAD.MOV.U32 R3, RZ, RZ, R10 ;  /* 0x000000ffff037224 */ /* 0x000fc800078e000a */
[----:B------:R-:W-:-:S04]  /*1c660*/  IMAD.HI.U32 R2, R2, R3, RZ ;  /* 0x0000000302027227 */ /* 0x000fc800078e00ff */
[----:B------:R-:W-:Y:S01]  /*1c670*/  IMAD R3, R2, R4, R3 ;  /* 0x0000000402037224 */ /* 0x000fe200078e0203 */
[----:B------:R-:W-:-:S04]  /*1c680*/  IADD3 R4, -R0, RZ, RZ ;  /* 0x000000ff00047210 */ /* 0x000fc80007ffe1ff */
        /* <DEDUP_REMOVED lines=9> */
[----:B------:R-:W-:-:S05]  /*1c720*/  @!P0 LOP3.LUT R2, RZ, R7, RZ, 0x33, !PT ;  /* 0x00000007ff028212 */ /* 0x000fca00078e33ff */
[----:B------:R-:W-:-:S04]  /*1c730*/  IMAD.MOV R3, RZ, RZ, -R2 ;  /* 0x000000ffff037224 */ /* 0x000fc800078e0a02 */
[C---:B------:R-:W-:Y:S02]  /*1c740*/  IMAD R3, R7.reuse, R3, R0 ;  /* 0x0000000307037224 */ /* 0x040fe400078e0200 */
[----:B------:R-:W-:Y:S02]  /*1c750*/  IMAD R0, R7, 0x1000000, R2 ;  /* 0x0100000007007824 */ /* 0x000fe400078e0202 */
[----:B------:R-:W-:Y:S02]  /*1c760*/  IMAD R2, R8, R4, R9 ;  /* 0x0000000408027224 */ /* 0x000fe400078e0209 */
[----:B------:R-:W-:-:S05]  /*1c770*/  IMAD R0, R3, 0x10000, R0 ;  /* 0x0001000003007824 */ /* 0x000fca00078e0200 */
[----:B------:R1:W-:Y:S01]  /*1c780*/  STL [R1+0x58], R0 ;  /* 0x0000580001007387 */ /* 0x0003e20000100800 */
[----:B------:R-:W-:Y:S05]  /*1c790*/  BRA `(.L_x_801) ;  /* 0x0000044000007947 */ /* 0x000fea0003800000 */
.L_x_800:
[----:B-1----:R-:W2:Y:S01]  /*1c7a0*/  LDL R0, [R1+0x5c] ;  /* 0x00005c0001007983 */ /* 0x002ea20000100800 */
[----:B------:R-:W-:-:S04]  /*1c7b0*/  IMAD.MOV.U32 R2, RZ, RZ, 0x4 ;  /* 0x00000004ff027424 */ /* 0x000fc800078e00ff */
[----:B--2---:R-:W-:-:S05]  /*1c7c0*/  IMAD.WIDE R2, R0, R2, c[0x0][0x590] ;  /* 0x0001640000027625 */ /* 0x004fca00078e0202 */
[----:B------:R-:W2:Y:S02]  /*1c7d0*/  LDG.E R4, [R2.64] ;  /* 0x0000000602047981 */ /* 0x000ea4000c1e1900 */
[----:B--2-4-:R-:W-:-:S05]  /*1c7e0*/  IMAD R10, R4, R8, RZ ;  /* 0x00000008040a7224 */ /* 0x014fca00078e02ff */
[-C--:B------:R-:W-:Y:S02]  /*1c7f0*/  IABS R0, R10.reuse ;  /* 0x0000000a00007213 */ /* 0x080fe40000000000 */
        /* <DEDUP_REMOVED lines=27> */
[----:B------:R-:W-:Y:S02]  /*1c9b0*/  IMAD R11, R4, R2, RZ ;  /* 0x00000002040b7224 */ /* 0x000fe400078e02ff */
[----:B------:R-:W-:-:S03]  /*1c9c0*/  IMAD.MOV R2, RZ, RZ, -R2 ;  /* 0x000000ffff027224 */ /* 0x000fc600078e0a02 */
[----:B------:R-:W-:Y:S01]  /*1c9d0*/  IADD3 R0, -R11, c[0x0][0x538], RZ ;  /* 0x00014e000b007a10 */ /* 0x000fe20007ffe1ff */
[----:B------:R-:W-:-:S03]  /*1c9e0*/  IMAD R6, R10, R2, R9 ;  /* 0x000000020a067224 */ /* 0x000fc600078e0209 */
[----:B------:R-:W-:Y:S02]  /*1c9f0*/  IMNMX R0, R4, R0, PT ;  /* 0x0000000004007217 */ /* 0x000fe40003800200 */
[----:B------:R-:W-:Y:S02]  /*1ca00*/  IABS R2, R6 ;  /* 0x0000000600027213 */ /* 0x000fe40000000000 */
[-C--:B------:R-:W-:Y:S02]  /*1ca10*/  IABS R3, R0.reuse ;  /* 0x0000000000037213 */ /* 0x080fe40000000000 */
[----:B------:R-:W-:Y:S02]  /*1ca20*/  IABS R10, R0 ;  /* 0x00000000000a7213 */ /* 0x000fe40000000000 */
[----:B------:R-:W1:Y:S01]  /*1ca30*/  I2F.RP R4, R3 ;  /* 0x0000000300047306 */ /* 0x000e620000209400 */
[----:B------:R-:W-:Y:S02]  /*1ca40*/  MOV R7, R2 ;  /* 0x0000000200077202 */ /* 0x000fe40000000f00 */
[----:B------:R-:W-:-:S05]  /*1ca50*/  IMAD.MOV R2, RZ, RZ, -R10 ;  /* 0x000000ffff027224 */ /* 0x000fca00078e0a0a */
[----:B-1----:R-:W1:Y:S02]  /*1ca60*/  MUFU.RCP R4, R4 ;  /* 0x0000000400047308 */ /* 0x002e640000001000 */
[----:B-1----:R-:W-:-:S06]  /*1ca70*/  IADD3 R4, R4, 0xffffffe, RZ ;  /* 0x0ffffffe04047810 */ /* 0x002fcc0007ffe0ff */
[----:B------:R-:W1:Y:S02]  /*1ca80*/  F2I.FTZ.U32.TRUNC.NTZ R5, R4 ;  /* 0x0000000400057305 */ /* 0x000e64000021f000 */
[----:B-1----:R-:W-:-:S04]  /*1ca90*/  IMAD.MOV R4, RZ, RZ, -R5 ;  /* 0x000000ffff047224 */ /* 0x002fc800078e0a05 */
[----:B------:R-:W-:Y:S02]  /*1caa0*/  IMAD R9, R4, R3, RZ ;  /* 0x0000000304097224 */ /* 0x000fe400078e02ff */
[----:B------:R-:W-:-:S04]  /*1cab0*/  IMAD.MOV.U32 R4, RZ, RZ, RZ ;  /* 0x000000ffff047224 */ /* 0x000fc800078e00ff */
[----:B------:R-:W-:-:S04]  /*1cac0*/  IMAD.HI.U32 R5, R5, R9, R4 ;  /* 0x0000000905057227 */ /* 0x000fc800078e0004 */
[----:B------:R-:W-:Y:S02]  /*1cad0*/  IMAD.MOV.U32 R4, RZ, RZ, R2 ;  /* 0x000000ffff047224 */ /* 0x000fe400078e0002 */
[----:B------:R-:W-:-:S04]  /*1cae0*/  IMAD.HI.U32 R2, R5, R7, RZ ;  /* 0x0000000705027227 */ /* 0x000fc800078e00ff */
[----:B------:R-:W-:-:S05]  /*1caf0*/  IMAD R4, R2, R4, R7 ;  /* 0x0000000402047224 */ /* 0x000fca00078e0207 */
[----:B------:R-:W-:-:S13]  /*1cb00*/  ISETP.GT.U32.AND P0, PT, R3, R4, PT ;  /* 0x000000040300720c */ /* 0x000fda0003f04070 */
[-C--:B------:R-:W-:Y:S02]  /*1cb10*/  @!P0 IADD3 R4, R4, -R3.reuse, RZ ;  /* 0x8000000304048210 */ /* 0x080fe40007ffe0ff */
[----:B------:R-:W-:Y:S02]  /*1cb20*/  @!P0 IADD3 R2, R2, 0x1, RZ ;  /* 0x0000000102028810 */ /* 0x000fe40007ffe0ff */
[----:B------:R-:W-:Y:S02]  /*1cb30*/  ISETP.GE.U32.AND P2, PT, R4, R3, PT ;  /* 0x000000030400720c */ /* 0x000fe40003f46070 */
[----:B------:R-:W-:Y:S02]  /*1cb40*/  LOP3.LUT R3, R6, R0, RZ, 0x3c, !PT ;  /* 0x0000000006037212 */ /* 0x000fe400078e3cff */
[----:B------:R-:W-:Y:S02]  /*1cb50*/  ISETP.NE.AND P0, PT, R0, RZ, PT ;  /* 0x000000ff0000720c */ /* 0x000fe40003f05270 */
[----:B------:R-:W-:Y:S01]  /*1cb60*/  ISETP.GE.AND P1, PT, R3, RZ, PT ;  /* 0x000000ff0300720c */ /* 0x000fe20003f26270 */
[----:B------:R-:W-:Y:S01]  /*1cb70*/  IMAD.MOV R3, RZ, RZ, -R0 ;  /* 0x000000ffff037224 */ /* 0x000fe200078e0a00 */
[----:B------:R-:W-:-:S05]  /*1cb80*/  IADD3 R6, R11, 0x1000000, R6 ;  /* 0x010000000b067810 */ /* 0x000fca0007ffe006 */
[----:B------:R-:W-:-:S06]  /*1cb90*/  @P2 IADD3 R2, R2, 0x1, RZ ;  /* 0x0000000102022810 */ /* 0x000fcc0007ffe0ff */
[----:B------:R-:W-:Y:S01]  /*1cba0*/  @!P1 IMAD.MOV R2, RZ, RZ, -R2 ;  /* 0x000000ffff029224 */ /* 0x000fe200078e0a02 */
[----:B------:R-:W-:-:S05]  /*1cbb0*/  @!P0 LOP3.LUT R2, RZ, R0, RZ, 0x33, !PT ;  /* 0x00000000ff028212 */ /* 0x000fca00078e33ff */
[----:B------:R-:W-:-:S05]  /*1cbc0*/  IMAD R0, R2, R3, R6 ;  /* 0x0000000302007224 */ /* 0x000fca00078e0206 */
[----:B------:R1:W-:Y:S02]  /*1cbd0*/  STL [R1+0x58], R0 ;  /* 0x0000580001007387 */ /* 0x0003e40000100800 */
.L_x_801:
[----:B------:R-:W-:Y:S05]  /*1cbe0*/  BSYNC B0 ;  /* 0x0000000000007941 */ /* 0x000fea0003800000 */
.L_x_799:
[----:B------:R-:W-:-:S04]  /*1cbf0*/  LOP3.LUT R2, RZ, R2, RZ, 0x33, !PT ;  /* 0x00000002ff027212 */ /* 0x000fc800078e33ff */
[----:B-1----:R-:W-:-:S05]  /*1cc00*/  IADD3 R0, R2, R8, RZ ;  /* 0x0000000802007210 */ /* 0x002fca0007ffe0ff */
[----:B------:R1:W-:Y:S01]  /*1cc10*/  STL [R1+0x54], R0 ;  /* 0x0000540001007387 */ /* 0x0003e20000100800 */
[----:B------:R-:W-:Y:S05]  /*1cc20*/  BRA `(.L_x_802) ;  /* 0x0000005000007947 */ /* 0x000fea0003800000 */
.L_x_790:
[----:B------:R-:W-:Y:S01]  /*1cc30*/  MOV R0, c[0x0][0x53c] ;  /* 0x00014f0000007a02 */ /* 0x000fe20000000f00 */
[----:B------:R2:W-:Y:S04]  /*1cc40*/  STL [R1+0x50], R9 ;  /* 0x0000500901007387 */ /* 0x0005e80000100800 */
[----:B------:R2:W-:Y:S04]  /*1cc50*/  STL [R1+0x54], RZ ;  /* 0x000054ff01007387 */ /* 0x0005e80000100800 */
[----:B------:R2:W-:Y:S04]  /*1cc60*/  STL [R1+0x58], RZ ;  /* 0x000058ff01007387 */ /* 0x0005e80000100800 */
[----:B------:R2:W-:Y:S02]  /*1cc70*/  STL [R1+0x5c], R0 ;  /* 0x00005c0001007387 */ /* 0x0005e40000100800 */
.L_x_802:
[----:B------:R-:W-:Y:S05]  /*1cc80*/  BSYNC B1 ;  /* 0x0000000000017941 */ /* 0x000fea0003800000 */
.L_x_788:
[----:B-1----:R-:W3:Y:S04]  /*1cc90*/  LDL R4, [R1+0x50] ;  /* 0x0000500001047983 */ /* 0x002ee80000100800 */
[----:B------:R-:W3:Y:S04]  /*1cca0*/  LDL R5, [R1+0x54] ;  /* 0x0000540001057983 */ /* 0x000ee80000100800 */
[----:B------:R-:W3:Y:S04]  /*1ccb0*/  LDL R6, [R1+0x58] ;  /* 0x0000580001067983 */ /* 0x000ee80000100800 */
[----:B------:R-:W3:Y:S01]  /*1ccc0*/  LDL R7, [R1+0x5c] ;  /* 0x00005c0001077983 */ /* 0x000ee20000100800 */
[----:B------:R-:W-:Y:S03]  /*1ccd0*/  WARPSYNC 0xffffffff ;  /* 0xffffffff00007948 */ /* 0x000fe60003800000 */
[----:B------:R-:W-:Y:S01]  /*1cce0*/  BAR.SYNC.DEFER_BLOCKING 0x4, 0x80 ;  /* 0x0102000000007b1d */ /* 0x000fe20000010000 */
[----:B------:R-:W-:-:S13]  /*1ccf0*/  ISETP.NE.AND P0, PT, R12, RZ, PT ;  /* 0x000000ff0c00720c */ /* 0x000fda0003f05270 */
[----:B---3--:R1:W-:Y:S04]  /*1cd00*/  @!P0 STS.128 [0x9100], R4 ;  /* 0x00910004ff008388 */ /* 0x0083e80000000c00 */
[----:B------:R-:W-:Y:S06]  /*1cd10*/  BAR.ARV 0x5, 0x80 ;  /* 0x0142000000007b1d */ /* 0x000fec0000002000 */
.L_x_783:
[----:B--2---:R-:W2:Y:S02]  /*1cd20*/  LDL R0, [R1+0x5c] ;  /* 0x00005c0001007983 */ /* 0x004ea40000100800 */
[----:B--2---:R-:W-:-:S13]  /*1cd30*/  ISETP.GE.AND P0, PT, R0, c[0x0][0x53c], PT ;  /* 0x00014f0000007a0c */ /* 0x004fda0003f06270 */
[----:B-1--4-:R-:W-:Y:S01]  /*1cd40*/  @P0 CALL.REL.NOINC `(.L_x_803) ;  /* 0x0000001000000944 */ /* 0x012fe20003c00000 */
[----:B------:R-:W-:Y:S05]  /*1cd50*/  BRA `(.L_x_804) ;  /* 0xfffe4e1000007947 */ /* 0x000fea000383ffff */
.L_x_803:
[----:B------:R-:W-:Y:S05]  /*1cd60*/  EXIT ;  /* 0x000000000000794d */ /* 0x000fea0003800000 */
.L_x_576:
[----:B------:R-:W-:Y:S01]  /*1cd70*/  IMAD.MOV.U32 R0, RZ, RZ, R5 ;  /* 0x000000ffff007224 */ /* 0x000fe200078e0005 */
[----:B------:R-:W-:Y:S02]  /*1cd80*/  MOV R2, 0x1 ;  /* 0x0000000100027802 */ /* 0x000fe40000000f00 */
[----:B------:R-:W-:Y:S02]  /*1cd90*/  MOV R3, 0x1cdb0 ;  /* 0x0001cdb000037802 */ /* 0x000fe40000000f00 */
[----:B------:R-:W-:Y:S05]  /*1cda0*/  CALL.REL.NOINC `($__internal_10_$__cuda_sm70_shflsync_up_p) ;  /* 0x000052e000007944 */ /* 0x000fea0003c00000 */
[----:B------:R-:W-:Y:S01]  /*1cdb0*/  MOV R0, R4 ;  /* 0x0000000400007202 */ /* 0x000fe20000000f00 */
[----:B------:R-:W-:Y:S05]  /*1cdc0*/  BRA `(.L_x_805) ;  /* 0xfffe369000007947 */ /* 0x000fea000383ffff */
.L_x_577:
[----:B------:R-:W-:Y:S01]  /*1cdd0*/  IMAD.MOV.U32 R0, RZ, RZ, R5 ;  /* 0x000000ffff007224 */ /* 0x000fe200078e0005 */
[----:B------:R-:W-:Y:S02]  /*1cde0*/  MOV R2, 0x2 ;  /* 0x0000000200027802 */ /* 0x000fe40000000f00 */
[----:B------:R-:W-:Y:S02]  /*1cdf0*/  MOV R3, 0x1ce10 ;  /* 0x0001ce1000037802 */ /* 0x000fe40000000f00 */
[----:B------:R-:W-:Y:S05]  /*1ce00*/  CALL.REL.NOINC `($__internal_10_$__cuda_sm70_shflsync_up_p) ;  /* 0x0000528000007944 */ /* 0x000fea0003c00000 */
[----:B------:R-:W-:Y:S01]  /*1ce10*/  SEL R0, R4, RZ, P4 ;  /* 0x000000ff04007207 */ /* 0x000fe20002000000 */
[----:B------:R-:W-:Y:S01]  /*1ce20*/  IMAD.MOV.U32 R2, RZ, RZ, 0x4 ;  /* 0x00000004ff027424 */ /* 0x000fe200078e00ff */
[----:B------:R-:W-:-:S03]  /*1ce30*/  MOV R3, 0x1ce60 ;  /* 0x0001ce6000037802 */ /* 0x000fc60000000f00 */
[----:B------:R-:W-:Y:S02]  /*1ce40*/  IMAD.IADD R0, R5, 0x1, R0 ;  /* 0x0000000105007824 */ /* 0x000fe400078e0200 */
        /* <DEDUP_REMOVED lines=13> */
[----:B------:R-:W-:Y:S02]  /*1cf20*/  MOV R57, 0x1f ;  /* 0x0000001f00397802 */ /* 0x000fe40000000f00 */
[----:B------:R-:W-:Y:S01]  /*1cf30*/  MOV R3, 0x1cf70 ;  /* 0x0001cf7000037802 */ /* 0x000fe20000000f00 */
[----:B------:R-:W-:-:S04]  /*1cf40*/  IMAD.IADD R4, R0, 0x1, R4 ;  /* 0x0000000100047824 */ /* 0x000fc800078e0204 */
[----:B------:R-:W-:Y:S02]  /*1cf50*/  IMAD.MOV.U32 R52, RZ, RZ, R4 ;  /* 0x000000ffff347224 */ /* 0x000fe400078e0004 */
[----:B------:R-:W-:Y:S05]  /*1cf60*/  CALL.REL.NOINC `($__internal_9_$__cuda_sm70_shflsync_idx_p) ;  /* 0x000050c000007944 */ /* 0x000fea0003c00000 */
[----:B------:R-:W-:Y:S01]  /*1cf70*/  MOV R0, R57 ;  /* 0x0000003900007202 */ /* 0x000fe20000000f00 */
[----:B------:R-:W-:Y:S05]  /*1cf80*/  BRA `(.L_x_806) ;  /* 0xfffe35d000007947 */ /* 0x000fea000383ffff */
.L_x_579:
[----:B------:R-:W-:Y:S02]  /*1cf90*/  SEL R0, RZ, 0x1, P0 ;  /* 0x00000001ff007807 */ /* 0x000fe40000000000 */
[----:B------:R-:W-:Y:S02]  /*1cfa0*/  MOV R2, 0x1cfc0 ;  /* 0x0001cfc000027802 */ /* 0x000fe40000000f00 */
[----:B------:R-:W-:Y:S05]  /*1cfb0*/  CALL.REL.NOINC `($__internal_11_$__cuda_sm70_votesync_ballot) ;  /* 0x0000514000007944 */ /* 0x000fea0003c00000 */
[----:B------:R-:W-:Y:S01]  /*1cfc0*/  MOV R7, R0 ;  /* 0x0000000000077202 */ /* 0x000fe20000000f00 */
[----:B------:R-:W-:Y:S05]  /*1cfd0*/  BRA `(.L_x_807) ;  /* 0xfffe361000007947 */ /* 0x000fea000383ffff */
.L_x_580:
[----:B------:R-:W-:Y:S01]  /*1cfe0*/  IMAD.MOV.U32 R52, RZ, RZ, R9 ;  /* 0x000000ffff347224 */ /* 0x000fe200078e0009 */
[----:B-1----:R-:W-:Y:S01]  /*1cff0*/  MOV R2, R0 ;  /* 0x0000000000027202 */ /* 0x002fe20000000f00 */
[----:B------:R-:W-:Y:S01]  /*1d000*/  IMAD.MOV.U32 R57, RZ, RZ, 0x1f ;  /* 0x0000001fff397424 */ /* 0x000fe200078e00ff */
[----:B------:R-:W-:Y:S02]  /*1d010*/  MOV R3, 0x1d030 ;  /* 0x0001d03000037802 */ /* 0x000fe40000000f00 */
[----:B------:R-:W-:Y:S05]  /*1d020*/  CALL.REL.NOINC `($__internal_9_$__cuda_sm70_shflsync_idx_p) ;  /* 0x0000500000007944 */ /* 0x000fea0003c00000 */
[----:B------:R-:W-:Y:S01]  /*1d030*/  IMAD.MOV.U32 R12, RZ, RZ, R57 ;  /* 0x000000ffff0c7224 */ /* 0x000fe200078e0039 */
[----:B------:R-:W-:Y:S01]  /*1d040*/  MOV R52, R8 ;  /* 0x0000000800347202 */ /* 0x000fe20000000f00 */
[----:B------:R-:W-:Y:S01]  /*1d050*/  IMAD.MOV.U32 R5, RZ, RZ, RZ ;  /* 0x000000ffff057224 */ /* 0x000fe200078e00ff */
[----:B------:R-:W-:Y:S01]  /*1d060*/  MOV R2, R0 ;  /* 0x0000000000027202 */ /* 0x000fe20000000f00 */
[----:B------:R-:W-:Y:S01]  /*1d070*/  IMAD.MOV.U32 R57, RZ, RZ, 0x1f ;  /* 0x0000001fff397424 */ /* 0x000fe200078e00ff */
[----:B------:R-:W-:-:S02]  /*1d080*/  MOV R3, 0x1d0a0 ;  /* 0x0001d0a000037802 */ /* 0x000fc40000000f00 */
[----:B------:R-:W-:Y:S05]  /*1d090*/  CALL.REL.NOINC `($__internal_9_$__cuda_sm70_shflsync_idx_p) ;  /* 0x00004f9000007944 */ /* 0x000fea0003c00000 */
[----:B------:R-:W-:Y:S01]  /*1d0a0*/  MOV R9, R57 ;  /* 0x0000003900097202 */ /* 0x000fe20000000f00 */
[----:B------:R-:W-:Y:S05]  /*1d0b0*/  BRA `(.L_x_808) ;  /* 0xfffe35a000007947 */ /* 0x000fea000383ffff */
.L_x_583:
[----:B------:R-:W-:Y:S01]  /*1d0c0*/  IMAD.MOV.U32 R52, RZ, RZ, R4 ;  /* 0x000000ffff347224 */ /* 0x000fe200078e0004 */
[----:B-1----:R-:W-:Y:S01]  /*1d0d0*/  MOV R2, R0 ;  /* 0x0000000000027202 */ /* 0x002fe20000000f00 */
[----:B------:R-:W-:Y:S01]  /*1d0e0*/  IMAD.MOV.U32 R57, RZ, RZ, 0x1f ;  /* 0x0000001fff397424 */ /* 0x000fe200078e00ff */
[----:B------:R-:W-:-:S02]  /*1d0f0*/  MOV R3, 0x1d110 ;  /* 0x0001d11000037802 */ /* 0x000fc40000000f00 */
[----:B---34-:R-:W-:Y:S05]  /*1d100*/  CALL.REL.NOINC `($__internal_9_$__cuda_sm70_shflsync_idx_p) ;  /* 0x00004f2000007944 */ /* 0x018fea0003c00000 */
[----:B------:R-:W-:Y:S01]  /*1d110*/  MOV R5, R57 ;  /* 0x0000003900057202 */ /* 0x000fe20000000f00 */
[----:B------:R-:W-:Y:S05]  /*1d120*/  BRA `(.L_x_582) ;  /* 0xfffe359000007947 */ /* 0x000fea000383ffff */
.L_x_602:
[----:B------:R-:W-:Y:S01]  /*1d130*/  IMAD.MOV.U32 R52, RZ, RZ, R5 ;  /* 0x000000ffff347224 */ /* 0x000fe200078e0005 */
[----:B------:R-:W-:Y:S01]  /*1d140*/  MOV R2, RZ ;  /* 0x000000ff00027202 */ /* 0x000fe20000000f00 */
[----:B------:R-:W-:Y:S01]  /*1d150*/  IMAD.MOV.U32 R57, RZ, RZ, 0x181f ;  /* 0x0000181fff397424 */ /* 0x000fe200078e00ff */
[----:B------:R-:W-:-:S02]  /*1d160*/  MOV R3, 0x1d180 ;  /* 0x0001d18000037802 */ /* 0x000fc40000000f00 */
[----:B-1---5:R-:W-:Y:S05]  /*1d170*/  CALL.REL.NOINC `($__internal_9_$__cuda_sm70_shflsync_idx_p) ;  /* 0x00004eb000007944 */ /* 0x022fea0003c00000 */
[----:B------:R-:W-:Y:S01]  /*1d180*/  MOV R7, R57 ;  /* 0x0000003900077202 */ /* 0x000fe20000000f00 */
[----:B------:R-:W-:Y:S05]  /*1d190*/  BRA `(.L_x_809) ;  /* 0xfffe58b000007947 */ /* 0x000fea000383ffff */
.L_x_603:
[----:B------:R-:W-:Y:S01]  /*1d1a0*/  IMAD.MOV.U32 R52, RZ, RZ, R6 ;  /* 0x000000ffff347224 */ /* 0x000fe200078e0006 */
[----:B------:R-:W-:Y:S01]  /*1d1b0*/  MOV R2, RZ ;  /* 0x000000ff00027202 */ /* 0x000fe20000000f00 */
[----:B------:R-:W-:Y:S01]  /*1d1c0*/  IMAD.MOV.U32 R57, RZ, RZ, 0x181f ;  /* 0x0000181fff397424 */ /* 0x000fe200078e00ff */
[----:B------:R-:W-:-:S02]  /*1d1d0*/  MOV R3, 0x1d1f0 ;  /* 0x0001d1f000037802 */ /* 0x000fc40000000f00 */
[----:B-123-5:R-:W-:Y:S05]  /*1d1e0*/  CALL.REL.NOINC `($__internal_9_$__cuda_sm70_shflsync_idx_p) ;  /* 0x00004e4000007944 */ /* 0x02efea0003c00000 */
[----:B------:R-:W-:Y:S01]  /*1d1f0*/  MOV R2, R57 ;  /* 0x0000003900027202 */ /* 0x000fe20000000f00 */
[----:B------:R-:W-:Y:S05]  /*1d200*/  BRA `(.L_x_810) ;  /* 0xfffe586000007947 */ /* 0x000fea000383ffff */
.L_x_606:
[----:B------:R-:W-:Y:S01]  /*1d210*/  IMAD.MOV.U32 R52, RZ, RZ, R5 ;  /* 0x000000ffff347224 */ /* 0x000fe200078e0005 */
[----:B-1----:R-:W-:Y:S01]  /*1d220*/  MOV R2, 0x1 ;  /* 0x0000000100027802 */ /* 0x002fe20000000f00 */
[----:B------:R-:W-:Y:S01]  /*1d230*/  IMAD.MOV.U32 R57, RZ, RZ, 0x181f ;  /* 0x0000181fff397424 */ /* 0x000fe200078e00ff */
[----:B------:R-:W-:-:S02]  /*1d240*/  MOV R3, 0x1d260 ;  /* 0x0001d26000037802 */ /* 0x000fc40000000f00 */
[----:B---3-5:R-:W-:Y:S05]  /*1d250*/  CALL.REL.NOINC `($__internal_9_$__cuda_sm70_shflsync_idx_p) ;  /* 0x00004dd000007944 */ /* 0x028fea0003c00000 */
[----:B------:R-:W-:Y:S01]  /*1d260*/  IMAD.MOV.U32 R7, RZ, RZ, R57 ;  /* 0x000000ffff077224 */ /* 0x000fe200078e0039 */
[----:B------:R-:W-:Y:S01]  /*1d270*/  MOV R2, 0x1 ;  /* 0x0000000100027802 */ /* 0x000fe20000000f00 */
[----:B------:R-:W-:Y:S01]  /*1d280*/  IMAD.MOV.U32 R52, RZ, RZ, R6 ;  /* 0x000000ffff347224 */ /* 0x000fe200078e0006 */
[----:B------:R-:W-:-:S02]  /*1d290*/  MOV R57, 0x181f ;  /* 0x0000181f00397802 */ /* 0x000fc40000000f00 */
[----:B------:R-:W-:Y:S02]  /*1d2a0*/  MOV R3, 0x1d2c0 ;  /* 0x0001d2c000037802 */ /* 0x000fe40000000f00 */
[----:B------:R-:W-:Y:S05]  /*1d2b0*/  CALL.REL.NOINC `($__internal_9_$__cuda_sm70_shflsync_idx_p) ;  /* 0x00004d7000007944 */ /* 0x000fea0003c00000 */
[----:B------:R-:W-:Y:S01]  /*1d2c0*/  MOV R2, R57 ;  /* 0x0000003900027202 */ /* 0x000fe20000000f00 */
[----:B------:R-:W-:Y:S05]  /*1d2d0*/  BRA `(.L_x_811) ;  /* 0xfffe58e000007947 */ /* 0x000fea000383ffff */
.L_x_609:
[----:B------:R-:W-:Y:S01]  /*1d2e0*/  IMAD.MOV.U32 R52, RZ, RZ, R5 ;  /* 0x000000ffff347224 */ /* 0x000fe200078e0005 */
[----:B-1----:R-:W-:Y:S01]  /*1d2f0*/  MOV R2, 0x2 ;  /* 0x0000000200027802 */ /* 0x002fe20000000f00 */
[----:B------:R-:W-:Y:S01]  /*1d300*/  IMAD.MOV.U32 R57, RZ, RZ, 0x181f ;  /* 0x0000181fff397424 */ /* 0x000fe200078e00ff */
[----:B------:R-:W-:Y:S02]  /*1d310*/  MOV R3, 0x1d330 ;  /* 0x0001d33000037802 */ /* 0x000fe40000000f00 */
[----:B--23-5:R-:W-:Y:S05]  /*1d320*/  CALL.REL.NOINC `($__internal_9_$__cuda_sm70_shflsync_idx_p) ;  /* 0x00004d0000007944 */ /* 0x02cfea0003c00000 */
[----:B------:R-:W-:Y:S01]  /*1d330*/  MOV R7, R57 ;  /* 0x0000003900077202 */ /* 0x000fe20000000f00 */
[----:B------:R-:W-:Y:S05]  /*1d340*/  BRA `(.L_x_812) ;  /* 0xfffe595000007947 */ /* 0x000fea000383ffff */
.L_x_610:
[----:B------:R-:W-:Y:S01]  /*1d350*/  IMAD.MOV.U32 R52, RZ, RZ, R6 ;  /* 0x000000ffff347224 */ /* 0x000fe200078e0006 */
[----:B-1----:R-:W-:Y:S01]  /*1d360*/  MOV R2, 0x2 ;  /* 0x0000000200027802 */ /* 0x002fe20000000f00 */
[----:B------:R-:W-:Y:S01]  /*1d370*/  IMAD.MOV.U32 R57, RZ, RZ, 0x181f ;  /* 0x0000181fff397424 */ /* 0x000fe200078e00ff */
[----:B------:R-:W-:Y:S02]  /*1d380*/  MOV R3, 0x1d3a0 ;  /* 0x0001d3a000037802 */ /* 0x000fe40000000f00 */
[----:B--2345:R-:W-:Y:S05]  /*1d390*/  CALL.REL.NOINC `($__internal_9_$__cuda_sm70_shflsync_idx_p) ;  /* 0x00004c9000007944 */ /* 0x03cfea0003c00000 */
[----:B------:R-:W-:Y:S01]  /*1d3a0*/  MOV R2, R57 ;  /* 0x0000003900027202 */ /* 0x000fe20000000f00 */
[----:B------:R-:W-:Y:S05]  /*1d3b0*/  BRA `(.L_x_813) ;  /* 0xfffe590000007947 */ /* 0x000fea000383ffff */
.L_x_613:
[----:B------:R-:W-:Y:S01]  /*1d3c0*/  IMAD.MOV.U32 R52, RZ, RZ, R5 ;  /* 0x000000ffff347224 */ /* 0x000fe200078e0005 */
[----:B--2---:R-:W-:Y:S01]  /*1d3d0*/  MOV R2, 0x3 ;  /* 0x0000000300027802 */ /* 0x004fe20000000f00 */
[----:B------:R-:W-:Y:S01]  /*1d3e0*/  IMAD.MOV.U32 R57, RZ, RZ, 0x181f ;  /* 0x0000181fff397424 */ /* 0x000fe200078e00ff */
[----:B------:R-:W-:-:S02]  /*1d3f0*/  MOV R3, 0x1d410 ;  /* 0x0001d41000037802 */ /* 0x000fc40000000f00 */
[----:B-1-345:R-:W-:Y:S05]  /*1d400*/  CALL.REL.NOINC `($__internal_9_$__cuda_sm70_shflsync_idx_p) ;  /* 0x00004c2000007944 */ /* 0x03afea0003c00000 */
        /* <DEDUP_REMOVED lines=8> */
.L_x_616:
[----:B------:R-:W-:Y:S01]  /*1d490*/  IMAD.MOV.U32 R52, RZ, RZ, R5 ;  /* 0x000000ffff347224 */ /* 0x000fe200078e0005 */
[----:B-12---:R-:W-:Y:S01]  /*1d4a0*/  MOV R2, 0x4 ;  /* 0x0000000400027802 */ /* 0x006fe20000000f00 */
[----:B------:R-:W-:Y:S01]  /*1d4b0*/  IMAD.MOV.U32 R57, RZ, RZ, 0x181f ;  /* 0x0000181fff397424 */ /* 0x000fe200078e00ff */
[----:B------:R-:W-:Y:S02]  /*1d4c0*/  MOV R3, 0x1d4e0 ;  /* 0x0001d4e000037802 */ /* 0x000fe40000000f00 */
[----:B---345:R-:W-:Y:S05]  /*1d4d0*/  CALL.REL.NOINC `($__internal_9_$__cuda_sm70_shflsync_idx_p) ;  /* 0x00004b5000007944 */ /* 0x038fea0003c00000 */
[----:B------:R-:W-:Y:S01]  /*1d4e0*/  MOV R7, R57 ;  /* 0x0000003900077202 */ /* 0x000fe20000000f00 */
[----:B------:R-:W-:Y:S05]  /*1d4f0*/  BRA `(.L_x_815) ;  /* 0xfffe599000007947 */ /* 0x000fea000383ffff */
.L_x_617:
[----:B------:R-:W-:Y:S01]  /*1d500*/  IMAD.MOV.U32 R52, RZ, RZ, R6 ;  /* 0x000000ffff347224 */ /* 0x000fe200078e0006 */
[----:B--2---:R-:W-:Y:S01]  /*1d510*/  MOV R2, 0x4 ;  /* 0x0000000400027802 */ /* 0x004fe20000000f00 */
[----:B------:R-:W-:Y:S01]  /*1d520*/  IMAD.MOV.U32 R57, RZ, RZ, 0x181f ;  /* 0x0000181fff397424 */ /* 0x000fe200078e00ff */
[----:B------:R-:W-:Y:S02]  /*1d530*/  MOV R3, 0x1d550 ;  /* 0x0001d55000037802 */ /* 0x000fe40000000f00 */
[----:B-1-345:R-:W-:Y:S05]  /*1d540*/  CALL.REL.NOINC `($__internal_9_$__cuda_sm70_shflsync_idx_p) ;  /* 0x00004ae000007944 */ /* 0x03afea0003c00000 */
[----:B------:R-:W-:Y:S01]  /*1d550*/  MOV R2, R57 ;  /* 0x0000003900027202 */ /* 0x000fe20000000f00 */
[----:B------:R-:W-:Y:S05]  /*1d560*/  BRA `(.L_x_816) ;  /* 0xfffe594000007947 */ /* 0x000fea000383ffff */
.L_x_620:
[----:B------:R-:W-:Y:S01]  /*1d570*/  IMAD.MOV.U32 R52, RZ, RZ, R5 ;  /* 0x000000ffff347224 */ /* 0x000fe200078e0005 */
[----:B-1----:R-:W-:Y:S01]  /*1d580*/  MOV R2, 0x5 ;  /* 0x0000000500027802 */ /* 0x002fe20000000f00 */
[----:B------:R-:W-:Y:S01]  /*1d590*/  IMAD.MOV.U32 R57, RZ, RZ, 0x181f ;  /* 0x0000181fff397424 */ /* 0x000fe200078e00ff */
[----:B------:R-:W-:-:S02]  /*1d5a0*/  MOV R3, 0x1d5c0 ;  /* 0x0001d5c000037802 */ /* 0x000fc40000000f00 */
[----:B--2345:R-:W-:Y:S05]  /*1d5b0*/  CALL.REL.NOINC `($__internal_9_$__cuda_sm70_shflsync_idx_p) ;  /* 0x00004a7000007944 */ /* 0x03cfea0003c00000 */
        /* <DEDUP_REMOVED lines=8> */
.L_x_623:
[----:B------:R-:W-:Y:S01]  /*1d640*/  IMAD.MOV.U32 R52, RZ, RZ, R5 ;  /* 0x000000ffff347224 */ /* 0x000fe200078e0005 */
[----:B-1----:R-:W-:Y:S01]  /*1d650*/  MOV R2, 0x6 ;  /* 0x0000000600027802 */ /* 0x002fe20000000f00 */
[----:B------:R-:W-:Y:S01]  /*1d660*/  IMAD.MOV.U32 R57, RZ, RZ, 0x181f ;  /* 0x0000181fff397424 */ /* 0x000fe200078e00ff */
[----:B------:R-:W-:Y:S02]  /*1d670*/  MOV R3, 0x1d690 ;  /* 0x0001d69000037802 */ /* 0x000fe40000000f00 */
[----:B--2345:R-:W-:Y:S05]  /*1d680*/  CALL.REL.NOINC `($__internal_9_$__cuda_sm70_shflsync_idx_p) ;  /* 0x000049a000007944 */ /* 0x03cfea0003c00000 */
[----:B------:R-:W-:Y:S01]  /*1d690*/  MOV R7, R57 ;  /* 0x0000003900077202 */ /* 0x000fe20000000f00 */
[----:B------:R-:W-:Y:S05]  /*1d6a0*/  BRA `(.L_x_818) ;  /* 0xfffe59d000007947 */ /* 0x000fea000383ffff */
.L_x_624:
[----:B------:R-:W-:Y:S01]  /*1d6b0*/  IMAD.MOV.U32 R52, RZ, RZ, R6 ;  /* 0x000000ffff347224 */ /* 0x000fe200078e0006 */
[----:B-1----:R-:W-:Y:S01]  /*1d6c0*/  MOV R2, 0x6 ;  /* 0x0000000600027802 */ /* 0x002fe20000000f00 */
[----:B------:R-:W-:Y:S01]  /*1d6d0*/  IMAD.MOV.U32 R57, RZ, RZ, 0x181f ;  /* 0x0000181fff397424 */ /* 0x000fe200078e00ff */
[----:B------:R-:W-:Y:S02]  /*1d6e0*/  MOV R3, 0x1d700 ;  /* 0x0001d70000037802 */ /* 0x000fe40000000f00 */
[----:B--2345:R-:W-:Y:S05]  /*1d6f0*/  CALL.REL.NOINC `($__internal_9_$__cuda_sm70_shflsync_idx_p) ;  /* 0x0000493000007944 */ /* 0x03cfea0003c00000 */
[----:B------:R-:W-:Y:S01]  /*1d700*/  MOV R2, R57 ;  /* 0x0000003900027202 */ /* 0x000fe20000000f00 */
[----:B------:R-:W-:Y:S05]  /*1d710*/  BRA `(.L_x_819) ;  /* 0xfffe598000007947 */ /* 0x000fea000383ffff */
.L_x_627:
        /* <DEDUP_REMOVED lines=13> */
.L_x_630:
[----:B------:R-:W-:Y:S01]  /*1d7f0*/  IMAD.MOV.U32 R52, RZ, RZ, R5 ;  /* 0x000000ffff347224 */ /* 0x000fe200078e0005 */
[----:B------:R-:W-:Y:S01]  /*1d800*/  MOV R2, RZ ;  /* 0x000000ff00027202 */ /* 0x000fe20000000f00 */
[----:B------:R-:W-:Y:S01]  /*1d810*/  IMAD.MOV.U32 R57, RZ, RZ, 0x181f ;  /* 0x0000181fff397424 */ /* 0x000fe200078e00ff */
[----:B------:R-:W-:Y:S02]  /*1d820*/  MOV R3, 0x1d840 ;  /* 0x0001d84000037802 */ /* 0x000fe40000000f00 */
[----:B-1----:R-:W-:Y:S05]  /*1d830*/  CALL.REL.NOINC `($__internal_9_$__cuda_sm70_shflsync_idx_p) ;  /* 0x000047f000007944 */ /* 0x002fea0003c00000 */
[----:B------:R-:W-:Y:S01]  /*1d840*/  MOV R8, R57 ;  /* 0x0000003900087202 */ /* 0x000fe20000000f00 */
[----:B------:R-:W-:Y:S05]  /*1d850*/  BRA `(.L_x_821) ;  /* 0xfffe75d000007947 */ /* 0x000fea000383ffff */
.L_x_631:
[----:B------:R-:W-:Y:S01]  /*1d860*/  IMAD.MOV.U32 R52, RZ, RZ, R0 ;  /* 0x000000ffff347224 */ /* 0x000fe200078e0000 */
[----:B------:R-:W-:Y:S01]  /*1d870*/  MOV R2, RZ ;  /* 0x000000ff00027202 */ /* 0x000fe20000000f00 */
[----:B------:R-:W-:Y:S01]  /*1d880*/  IMAD.MOV.U32 R57, RZ, RZ, 0x181f ;  /* 0x0000181fff397424 */ /* 0x000fe200078e00ff */
[----:B------:R-:W-:Y:S02]  /*1d890*/  MOV R3, 0x1d8b0 ;  /* 0x0001d8b000037802 */ /* 0x000fe40000000f00 */
[----:B-123--:R-:W-:Y:S05]  /*1d8a0*/  CALL.REL.NOINC `($__internal_9_$__cuda_sm70_shflsync_idx_p) ;  /* 0x0000478000007944 */ /* 0x00efea0003c00000 */
[----:B------:R-:W-:Y:S01]  /*1d8b0*/  IADD3 R2, P0, R57, R138, RZ ;  /* 0x0000008a39027210 */ /* 0x000fe20007f1e0ff */
[----:B------:R-:W-:Y:S02]  /*1d8c0*/  IMAD.MOV.U32 R52, RZ, RZ, R5 ;  /* 0x000000ffff347224 */ /* 0x000fe400078e0005 */
[----:B------:R-:W-:-:S02]  /*1d8d0*/  IMAD.MOV.U32 R57, RZ, RZ, 0x181f ;  /* 0x0000181fff397424 */ /* 0x000fc400078e00ff */
[----:B------:R-:W-:-:S05]  /*1d8e0*/  IMAD.X R3, R8, 0x1, R6, P0 ;  /* 0x0000000108037824 */ /* 0x000fca00000e0606 */
[----:B------:R-:W-:Y:S01]  /*1d8f0*/  @!PT LDS RZ, [RZ] ;  /* 0x00000000fffff984 */ /* 0x000fe20000000800 */
[----:B------:R-:W-:Y:S01]  /*1d900*/  @!PT LDS RZ, [RZ] ;  /* 0x00000000fffff984 */ /* 0x000fe20000000800 */
[----:B------:R-:W-:Y:S01]  /*1d910*/  @!PT LDS RZ, [RZ] ;  /* 0x00000000fffff984 */ /* 0x000fe20000000800 */
[----:B------:R1:W-:Y:S02]  /*1d920*/  LDGSTS.E.BYPASS.LTC128B.128 [R203+0x2900], [R2.64], !P3 ;  /* 0x0290000002cb7fae */ /* 0x0003e4000d901d46 */
[----:B-1----:R-:W-:Y:S02]  /*1d930*/  MOV R2, 0x1 ;  /* 0x0000000100027802 */ /* 0x002fe40000000f00 */
[----:B------:R-:W-:Y:S02]  /*1d940*/  MOV R3, 0x1d960 ;  /* 0x0001d96000037802 */ /* 0x000fe40000000f00 */
[----:B------:R-:W-:Y:S05]  /*1d950*/  CALL.REL.NOINC `($__internal_9_$__cuda_sm70_shflsync_idx_p) ;  /* 0x000046d000007944 */ /* 0x000fea0003c00000 */
[----:B------:R-:W-:Y:S01]  /*1d960*/  IMAD.MOV.U32 R7, RZ, RZ, R57 ;  /* 0x000000ffff077224 */ /* 0x000fe200078e0039 */
[----:B------:R-:W-:Y:S01]  /*1d970*/  MOV R2, 0x1 ;  /* 0x0000000100027802 */ /* 0x000fe20000000f00 */
[----:B------:R-:W-:Y:S01]  /*1d980*/  IMAD.MOV.U32 R52, RZ, RZ, R0 ;  /* 0x000000ffff347224 */ /* 0x000fe200078e0000 */
[----:B------:R-:W-:Y:S02]  /*1d990*/  MOV R57, 0x181f ;  /* 0x0000181f00397802 */ /* 0x000fe40000000f00 */
[----:B------:R-:W-:Y:S02]  /*1d9a0*/  MOV R3, 0x1d9c0 ;  /* 0x0001d9c000037802 */ /* 0x000fe40000000f00 */
[----:B------:R-:W-:Y:S05]  /*1d9b0*/  CALL.REL.NOINC `($__internal_9_$__cuda_sm70_shflsync_idx_p) ;  /* 0x0000467000007944 */ /* 0x000fea0003c00000 */
[----:B------:R-:W-:Y:S01]  /*1d9c0*/  IADD3 R2, P0, R57, R138, RZ ;  /* 0x0000008a39027210 */ /* 0x000fe20007f1e0ff */
[----:B------:R-:W-:-:S02]  /*1d9d0*/  IMAD.MOV.U32 R52, RZ, RZ, R5 ;  /* 0x000000ffff347224 */ /* 0x000fc400078e0005 */
[----:B------:R-:W-:Y:S02]  /*1d9e0*/  IMAD.MOV.U32 R57, RZ, RZ, 0x181f ;  /* 0x0000181fff397424 */ /* 0x000fe400078e00ff */
        /* <DEDUP_REMOVED lines=48> */
[----:B------:R-:W-:Y:S01]  /*1dcf0*/  MOV R0, R57 ;  /* 0x0000003900007202 */ /* 0x000fe20000000f00 */
[----:B------:R-:W-:Y:S05]  /*1dd00*/  BRA `(.L_x_822) ;  /* 0xfffe728000007947 */ /* 0x000fea000383ffff */
.L_x_632:
[----:B------:R-:W-:Y:S01]  /*1dd10*/  IMAD.MOV.U32 R52, RZ, RZ, R5 ;  /* 0x000000ffff347224 */ /* 0x000fe200078e0005 */
[----:B------:R-:W-:Y:S01]  /*1dd20*/  MOV R2, RZ ;  /* 0x000000ff00027202 */ /* 0x000fe20000000f00 */
[----:B------:R-:W-:Y:S01]  /*1dd30*/  IMAD.MOV.U32 R57, RZ, RZ, 0x1c1f ;  /* 0x00001c1fff397424 */ /* 0x000fe200078e00ff */
[----:B------:R-:W-:-:S02]  /*1dd40*/  MOV R3, 0x1dd60 ;  /* 0x0001dd6000037802 */ /* 0x000fc40000000f00 */
[----:B------:R-:W-:Y:S05]  /*1dd50*/  CALL.REL.NOINC `($__internal_9_$__cuda_sm70_shflsync_idx_p) ;  /* 0x000042d000007944 */ /* 0x000fea0003c00000 */
[----:B------:R-:W-:Y:S01]  /*1dd60*/  MOV R3, R57 ;  /* 0x0000003900037202 */ /* 0x000fe20000000f00 */
[----:B------:R-:W-:Y:S05]  /*1dd70*/  BRA `(.L_x_823) ;  /* 0xfffe73c000007947 */ /* 0x000fea000383ffff */
.L_x_637:
[----:B------:R-:W-:Y:S01]  /*1dd80*/  IMAD.MOV.U32 R52, RZ, RZ, R5 ;  /* 0x000000ffff347224 */ /* 0x000fe200078e0005 */
[----:B------:R-:W-:Y:S01]  /*1dd90*/  MOV R2, 0x1 ;  /* 0x0000000100027802 */ /* 0x000fe20000000f00 */
[----:B------:R-:W-:Y:S01]  /*1dda0*/  IMAD.MOV.U32 R57, RZ, RZ, 0x1c1f ;  /* 0x00001c1fff397424 */ /* 0x000fe200078e00ff */
[----:B------:R-:W-:-:S02]  /*1ddb0*/  MOV R3, 0x1ddd0 ;  /* 0x0001ddd000037802 */ /* 0x000fc40000000f00 */
[----:B-1----:R-:W-:Y:S05]  /*1ddc0*/  CALL.REL.NOINC `($__internal_9_$__cuda_sm70_shflsync_idx_p) ;  /* 0x0000426000007944 */ /* 0x002fea0003c00000 */
[----:B------:R-:W-:Y:S01]  /*1ddd0*/  MOV R3, R57 ;  /* 0x0000003900037202 */ /* 0x000fe20000000f00 */
[----:B------:R-:W-:Y:S05]  /*1dde0*/  BRA `(.L_x_824) ;  /* 0xfffe7bf000007947 */ /* 0x000fea000383ffff */
.L_x_642:
[----:B------:R-:W-:Y:S01]  /*1ddf0*/  IMAD.MOV.U32 R52, RZ, RZ, R5 ;  /* 0x000000ffff347224 */ /* 0x000fe200078e0005 */
[----:B------:R-:W-:Y:S01]  /*1de00*/  MOV R2, 0x2 ;  /* 0x0000000200027802 */ /* 0x000fe20000000f00 */
[----:B------:R-:W-:Y:S01]  /*1de10*/  IMAD.MOV.U32 R57, RZ, RZ, 0x1c1f ;  /* 0x00001c1fff397424 */ /* 0x000fe200078e00ff */
[----:B------:R-:W-:-:S02]  /*1de20*/  MOV R3, 0x1de40 ;  /* 0x0001de4000037802 */ /* 0x000fc40000000f00 */
[----:B-12---:R-:W-:Y:S05]  /*1de30*/  CALL.REL.NOINC `($__internal_9_$__cuda_sm70_shflsync_idx_p) ;  /* 0x000041f000007944 */ /* 0x006fea0003c00000 */
[----:B------:R-:W-:Y:S01]  /*1de40*/  MOV R3, R57 ;  /* 0x0000003900037202 */ /* 0x000fe20000000f00 */
[----:B------:R-:W-:Y:S05]  /*1de50*/  BRA `(.L_x_825) ;  /* 0xfffe81f000007947 */ /* 0x000fea000383ffff */
.L_x_647:
[----:B------:R-:W-:Y:S01]  /*1de60*/  IMAD.MOV.U32 R52, RZ, RZ, R5 ;  /* 0x000000ffff347224 */ /* 0x000fe200078e0005 */
[----:B------:R-:W-:Y:S01]  /*1de70*/  MOV R2, 0x3 ;  /* 0x0000000300027802 */ /* 0x000fe20000000f00 */
[----:B------:R-:W-:Y:S01]  /*1de80*/  IMAD.MOV.U32 R57, RZ, RZ, 0x1c1f ;  /* 0x00001c1fff397424 */ /* 0x000fe200078e00ff */
[----:B------:R-:W-:-:S02]  /*1de90*/  MOV R3, 0x1deb0 ;  /* 0x0001deb000037802 */ /* 0x000fc40000000f00 */
[----:B-123--:R-:W-:Y:S05]  /*1dea0*/  CALL.REL.NOINC `($__internal_9_$__cuda_sm70_shflsync_idx_p) ;  /* 0x0000418000007944 */ /* 0x00efea0003c00000 */
[----:B------:R-:W-:Y:S01]  /*1deb0*/  MOV R3, R57 ;  /* 0x0000003900037202 */ /* 0x000fe20000000f00 */
[----:B------:R-:W-:Y:S05]  /*1dec0*/  BRA `(.L_x_826) ;  /* 0xfffe87f000007947 */ /* 0x000fea000383ffff */
.L_x_652:
[----:B------:R-:W-:Y:S01]  /*1ded0*/  IMAD.MOV.U32 R4, RZ, RZ, R0 ;  /* 0x000000ffff047224 */ /* 0x000fe200078e0000 */
[----:B------:R-:W-:-:S02]  /*1dee0*/  MOV R3, 0x2 ;  /* 0x0000000200037802 */ /* 0x000fc40000000f00 */
[----:B------:R-:W-:Y:S02]  /*1def0*/  MOV R2, 0x1df10 ;  /* 0x0001df1000027802 */ /* 0x000fe40000000f00 */
[----:B------:R-:W-:Y:S05]  /*1df00*/  CALL.REL.NOINC `($__internal_8_$__cuda_sm70_shflsync_bfly_p) ;  /* 0x000040c000007944 */ /* 0x000fea0003c00000 */
[----:B------:R-:W-:Y:S01]  /*1df10*/  MOV R2, R9 ;  /* 0x0000000900027202 */ /* 0x000fe20000000f00 */
[----:B------:R-:W-:Y:S05]  /*1df20*/  BRA `(.L_x_827) ;  /* 0xfffe92c000007947 */ /* 0x000fea000383ffff */
.L_x_653:
[----:B------:R-:W-:Y:S02]  /*1df30*/  MOV R3, 0x1 ;  /* 0x0000000100037802 */ /* 0x000fe40000000f00 */
[----:B------:R-:W-:Y:S02]  /*1df40*/  MOV R2, 0x1df60 ;  /* 0x0001df6000027802 */ /* 0x000fe40000000f00 */
[----:B-1----:R-:W-:Y:S05]  /*1df50*/  CALL.REL.NOINC `($__internal_8_$__cuda_sm70_shflsync_bfly_p) ;  /* 0x0000407000007944 */ /* 0x002fea0003c00000 */
[----:B------:R-:W-:Y:S01]  /*1df60*/  FMNMX.FTZ R72, R4, R9, !PT ;  /* 0x0000000904487209 */ /* 0x000fe20007810000 */
[----:B------:R-:W-:Y:S01]  /*1df70*/  IMAD.MOV.U32 R4, RZ, RZ, R5 ;  /* 0x000000ffff047224 */ /* 0x000fe200078e0005 */
[----:B------:R-:W-:Y:S01]  /*1df80*/  MOV R2, 0x1dfb0 ;  /* 0x0001dfb000027802 */ /* 0x000fe20000000f00 */
[----:B------:R-:W-:Y:S02]  /*1df90*/  IMAD.MOV.U32 R3, RZ, RZ, 0x2 ;  /* 0x00000002ff037424 */ /* 0x000fe400078e00ff */
[----:B------:R-:W-:Y:S05]  /*1dfa0*/  CALL.REL.NOINC `($__internal_8_$__cuda_sm70_shflsync_bfly_p) ;  /* 0x0000402000007944 */ /* 0x000fea0003c00000 */
[----:B------:R-:W-:Y:S01]  /*1dfb0*/  FMNMX.FTZ R5, R5, R9, !PT ;  /* 0x0000000905057209 */ /* 0x000fe20007810000 */
[----:B------:R-:W-:Y:S01]  /*1dfc0*/  IMAD.MOV.U32 R3, RZ, RZ, 0x1 ;  /* 0x00000001ff037424 */ /* 0x000fe200078e00ff */
[----:B------:R-:W-:-:S03]  /*1dfd0*/  MOV R2, 0x1e000 ;  /* 0x0001e00000027802 */ /* 0x000fc60000000f00 */
[----:B------:R-:W-:Y:S02]  /*1dfe0*/  IMAD.MOV.U32 R4, RZ, RZ, R5 ;  /* 0x000000ffff047224 */ /* 0x000fe400078e0005 */
[----:B------:R-:W-:Y:S05]  /*1dff0*/  CALL.REL.NOINC `($__internal_8_$__cuda_sm70_shflsync_bfly_p) ;  /* 0x00003fd000007944 */ /* 0x000fea0003c00000 */
        /* <DEDUP_REMOVED lines=20> */
[----:B------:R-:W-:Y:S05]  /*1e140*/  BRA `(.L_x_828) ;  /* 0xfffe919000007947 */ /* 0x000fea000383ffff */
.L_x_661:
[----:B------:R-:W-:Y:S01]  /*1e150*/  MOV R2, RZ ;  /* 0x000000ff00027202 */ /* 0x000fe20000000f00 */
[----:B------:R-:W-:Y:S01]  /*1e160*/  IMAD.MOV.U32 R52, RZ, RZ, R4 ;  /* 0x000000ffff347224 */ /* 0x000fe200078e0004 */
[----:B------:R-:W-:Y:S01]  /*1e170*/  MOV R3, 0x1e1a0 ;  /* 0x0001e1a000037802 */ /* 0x000fe20000000f00 */
[----:B------:R-:W-:Y:S02]  /*1e180*/  IMAD.MOV.U32 R57, RZ, RZ, 0x181f ;  /* 0x0000181fff397424 */ /* 0x000fe400078e00ff */
[----:B------:R-:W-:Y:S05]  /*1e190*/  CALL.REL.NOINC `($__internal_9_$__cuda_sm70_shflsync_idx_p) ;  /* 0x00003e9000007944 */ /* 0x000fea0003c00000 */
[----:B------:R-:W-:Y:S01]  /*1e1a0*/  MOV R7, R57 ;  /* 0x0000003900077202 */ /* 0x000fe20000000f00 */
[----:B------:R-:W-:-:S05]  /*1e1b0*/  BRA `(.L_x_829) ;  /* 0xfffeaf0000007947 */ /* 0x000fca000383ffff */
.L_x_662:
[----:B------:R-:W-:Y:S01]  /*1e1c0*/  MOV R2, RZ ;  /* 0x000000ff00027202 */ /* 0x000fe20000000f00 */
[----:B------:R-:W-:Y:S01]  /*1e1d0*/  IMAD.MOV.U32 R52, RZ, RZ, R0 ;  /* 0x000000ffff347224 */ /* 0x000fe200078e0000 */
[----:B------:R-:W-:Y:S01]  /*1e1e0*/  MOV R3, 0x1e210 ;  /* 0x0001e21000037802 */ /* 0x000fe20000000f00 */
[----:B------:R-:W-:Y:S02]  /*1e1f0*/  IMAD.MOV.U32 R57, RZ, RZ, 0x181f ;  /* 0x0000181fff397424 */ /* 0x000fe400078e00ff */
[----:B-12---:R-:W-:Y:S05]  /*1e200*/  CALL.REL.NOINC `($__internal_9_$__cuda_sm70_shflsync_idx_p) ;  /* 0x00003e2000007944 */ /* 0x006fea0003c00000 */
[----:B------:R-:W-:Y:S01]  /*1e210*/  IMAD.MOV.U32 R52, RZ, RZ, R4 ;  /* 0x000000ffff347224 */ /* 0x000fe200078e0004 */
[----:B------:R-:W-:Y:S01]  /*1e220*/  IADD3 R2, P0, R57, R15, RZ ;  /* 0x0000000f39027210 */ /* 0x000fe20007f1e0ff */
[----:B------:R-:W-:Y:S04]  /*1e230*/  IMAD.MOV.U32 R57, RZ, RZ, 0x181f ;  /* 0x0000181fff397424 */ /* 0x000fe800078e00ff */
[----:B------:R-:W-:Y:S05]  /*1e240*/  IMAD.X R3, R7, 0x1, R5, P0 ;  /* 0x0000000107037824 */ /* 0x000fea00000e0605 */
[----:B------:R-:W-:Y:S01]  /*1e250*/  @!PT LDS RZ, [RZ] ;  /* 0x00000000fffff984 */ /* 0x000fe20000000800 */
[----:B------:R-:W-:Y:S01]  /*1e260*/  @!PT LDS RZ, [RZ] ;  /* 0x00000000fffff984 */ /* 0x000fe20000000800 */
[----:B------:R-:W-:Y:S01]  /*1e270*/  @!PT LDS RZ, [RZ] ;  /* 0x00000000fffff984 */ /* 0x000fe20000000800 */
[----:B------:R1:W-:Y:S02]  /*1e280*/  LDGSTS.E.BYPASS.LTC128B.128 [R203+0x100], [R2.64], !P3 ;  /* 0x0010000002cb7fae */ /* 0x0003e4000d901d46 */
[----:B-1----:R-:W-:Y:S02]  /*1e290*/  MOV R2, 0x1 ;  /* 0x0000000100027802 */ /* 0x002fe40000000f00 */
[----:B------:R-:W-:Y:S02]  /*1e2a0*/  MOV R3, 0x1e2c0 ;  /* 0x0001e2c000037802 */ /* 0x000fe40000000f00 */
[----:B------:R-:W-:Y:S05]  /*1e2b0*/  CALL.REL.NOINC `($__internal_9_$__cuda_sm70_shflsync_idx_p) ;  /* 0x00003d7000007944 */ /* 0x000fea0003c00000 */
[----:B------:R-:W-:Y:S01]  /*1e2c0*/  MOV R2, 0x1 ;  /* 0x0000000100027802 */ /* 0x000fe20000000f00 */
[----:B------:R-:W-:Y:S01]  /*1e2d0*/  IMAD.MOV.U32 R6, RZ, RZ, R57 ;  /* 0x000000ffff067224 */ /* 0x000fe200078e0039 */
[----:B------:R-:W-:Y:S01]  /*1e2e0*/  MOV R57, 0x181f ;  /* 0x0000181f00397802 */ /* 0x000fe20000000f00 */
[----:B------:R-:W-:Y:S01]  /*1e2f0*/  IMAD.MOV.U32 R52, RZ, RZ, R0 ;  /* 0x000000ffff347224 */ /* 0x000fe200078e0000 */
[----:B------:R-:W-:Y:S02]  /*1e300*/  MOV R3, 0x1e320 ;  /* 0x0001e32000037802 */ /* 0x000fe40000000f00 */
[----:B------:R-:W-:Y:S05]  /*1e310*/  CALL.REL.NOINC `($__internal_9_$__cuda_sm70_shflsync_idx_p) ;  /* 0x00003d1000007944 */ /* 0x000fea0003c00000 */
        /* <DEDUP_REMOVED lines=51> */
[----:B------:R-:W-:Y:S01]  /*1e650*/  MOV R0, R57 ;  /* 0x0000003900007202 */ /* 0x000fe20000000f00 */
[----:B------:R-:W-:-:S05]  /*1e660*/  BRA `(.L_x_830) ;  /* 0xfffeabb000007947 */ /* 0x000fca000383ffff */
.L_x_665:
[----:B------:R-:W-:Y:S01]  /*1e670*/  MOV R2, RZ ;  /* 0x000000ff00027202 */ /* 0x000fe20000000f00 */
[----:B------:R-:W-:Y:S01]  /*1e680*/  IMAD.MOV.U32 R52, RZ, RZ, R4 ;  /* 0x000000ffff347224 */ /* 0x000fe200078e0004 */
[----:B------:R-:W-:Y:S01]  /*1e690*/  MOV R3, 0x1e6c0 ;  /* 0x0001e6c000037802 */ /* 0x000fe20000000f00 */
[----:B------:R-:W-:Y:S02]  /*1e6a0*/  IMAD.MOV.U32 R57, RZ, RZ, 0x181f ;  /* 0x0000181fff397424 */ /* 0x000fe400078e00ff */
[----:B------:R-:W-:Y:S05]  /*1e6b0*/  CALL.REL.NOINC `($__internal_9_$__cuda_sm70_shflsync_idx_p) ;  /* 0x0000397000007944 */ /* 0x000fea0003c00000 */
[----:B------:R-:W-:Y:S01]  /*1e6c0*/  MOV R7, R57 ;  /* 0x0000003900077202 */ /* 0x000fe20000000f00 */
[----:B------:R-:W-:-:S05]  /*1e6d0*/  BRA `(.L_x_831) ;  /* 0xfffebe9000007947 */ /* 0x000fca000383ffff */
.L_x_666:
        /* <DEDUP_REMOVED lines=75> */
.L_x_667:
[----:B------:R-:W-:Y:S01]  /*1eb90*/  MOV R2, RZ ;  /* 0x000000ff00027202 */ /* 0x000fe20000000f00 */
[----:B------:R-:W-:Y:S01]  /*1eba0*/  IMAD.MOV.U32 R52, RZ, RZ, R5 ;  /* 0x000000ffff347224 */ /* 0x000fe200078e0005 */
[----:B------:R-:W-:Y:S01]  /*1ebb0*/  MOV R3, 0x1ebe0 ;  /* 0x0001ebe000037802 */ /* 0x000fe20000000f00 */
[----:B------:R-:W-:Y:S02]  /*1ebc0*/  IMAD.MOV.U32 R57, RZ, RZ, 0x1c1f ;  /* 0x00001c1fff397424 */ /* 0x000fe400078e00ff */
[----:B------:R-:W-:Y:S05]  /*1ebd0*/  CALL.REL.NOINC `($__internal_9_$__cuda_sm70_shflsync_idx_p) ;  /* 0x0000345000007944 */ /* 0x000fea0003c00000 */
[----:B------:R-:W-:Y:S01]  /*1ebe0*/  MOV R4, R57 ;  /* 0x0000003900047202 */ /* 0x000fe20000000f00 */
[----:B------:R-:W-:-:S05]  /*1ebf0*/  BRA `(.L_x_833) ;  /* 0xfffebc4000007947 */ /* 0x000fca000383ffff */
.L_x_672:
[----:B------:R-:W-:Y:S01]  /*1ec00*/  MOV R2, 0x1 ;  /* 0x0000000100027802 */ /* 0x000fe20000000f00 */
[----:B------:R-:W-:Y:S01]  /*1ec10*/  IMAD.MOV.U32 R52, RZ, RZ, R5 ;  /* 0x000000ffff347224 */ /* 0x000fe200078e0005 */
[----:B------:R-:W-:Y:S01]  /*1ec20*/  MOV R3, 0x1ec50 ;  /* 0x0001ec5000037802 */ /* 0x000fe20000000f00 */
[----:B------:R-:W-:Y:S02]  /*1ec30*/  IMAD.MOV.U32 R57, RZ, RZ, 0x1c1f ;  /* 0x00001c1fff397424 */ /* 0x000fe400078e00ff */
[----:B-1----:R-:W-:Y:S05]  /*1ec40*/  CALL.REL.NOINC `($__internal_9_$__cuda_sm70_shflsync_idx_p) ;  /* 0x000033e000007944 */ /* 0x002fea0003c00000 */
[----:B------:R-:W-:Y:S01]  /*1ec50*/  MOV R4, R57 ;  /* 0x0000003900047202 */ /* 0x000fe20000000f00 */
[----:B------:R-:W-:-:S05]  /*1ec60*/  BRA `(.L_x_834) ;  /* 0xfffec49000007947 */ /* 0x000fca000383ffff */
.L_x_677:
[----:B------:R-:W-:Y:S01]  /*1ec70*/  MOV R2, 0x2 ;  /* 0x0000000200027802 */ /* 0x000fe20000000f00 */
[----:B------:R-:W-:Y:S01]  /*1ec80*/  IMAD.MOV.U32 R52, RZ, RZ, R5 ;  /* 0x000000ffff347224 */ /* 0x000fe200078e0005 */
[----:B------:R-:W-:Y:S01]  /*1ec90*/  MOV R3, 0x1ecc0 ;  /* 0x0001ecc000037802 */ /* 0x000fe20000000f00 */
[----:B------:R-:W-:Y:S02]  /*1eca0*/  IMAD.MOV.U32 R57, RZ, RZ, 0x1c1f ;  /* 0x00001c1fff397424 */ /* 0x000fe400078e00ff */
[----:B-12---:R-:W-:Y:S05]  /*1ecb0*/  CALL.REL.NOINC `($__internal_9_$__cuda_sm70_shflsync_idx_p) ;  /* 0x0000337000007944 */ /* 0x006fea0003c00000 */
[----:B------:R-:W-:Y:S01]  /*1ecc0*/  MOV R4, R57 ;  /* 0x0000003900047202 */ /* 0x000fe20000000f00 */
[----:B------:R-:W-:-:S05]  /*1ecd0*/  BRA `(.L_x_835) ;  /* 0xfffecaa000007947 */ /* 0x000fca000383ffff */
.L_x_682:
[----:B------:R-:W-:Y:S01]  /*1ece0*/  MOV R2, 0x3 ;  /* 0x0000000300027802 */ /* 0x000fe20000000f00 */
[----:B------:R-:W-:Y:S01]  /*1ecf0*/  IMAD.MOV.U32 R52, RZ, RZ, R5 ;  /* 0x000000ffff347224 */ /* 0x000fe200078e0005 */
[----:B------:R-:W-:Y:S01]  /*1ed00*/  MOV R3, 0x1ed30 ;  /* 0x0001ed3000037802 */ /* 0x000fe20000000f00 */
[----:B------:R-:W-:Y:S02]  /*1ed10*/  IMAD.MOV.U32 R57, RZ, RZ, 0x1c1f ;  /* 0x00001c1fff397424 */ /* 0x000fe400078e00ff */
[----:B-123--:R-:W-:Y:S05]  /*1ed20*/  CALL.REL.NOINC `($__internal_9_$__cuda_sm70_shflsync_idx_p) ;  /* 0x0000330000007944 */ /* 0x00efea0003c00000 */
[----:B------:R-:W-:Y:S01]  /*1ed30*/  MOV R4, R57 ;  /* 0x0000003900047202 */ /* 0x000fe20000000f00 */
[----:B------:R-:W-:-:S05]  /*1ed40*/  BRA `(.L_x_836) ;  /* 0xfffed0b000007947 */ /* 0x000fca000383ffff */
.L_x_687:
[----:B------:R-:W-:Y:S02]  /*1ed50*/  MOV R3, 0x2 ;  /* 0x0000000200037802 */ /* 0x000fe40000000f00 */
[----:B------:R-:W-:Y:S02]  /*1ed60*/  MOV R2, 0x1ed80 ;  /* 0x0001ed8000027802 */ /* 0x000fe40000000f00 */
[----:B------:R-:W-:Y:S05]  /*1ed70*/  CALL.REL.NOINC `($__internal_8_$__cuda_sm70_shflsync_bfly_p) ;  /* 0x0000325000007944 */ /* 0x000fea0003c00000 */
[----:B------:R-:W-:Y:S01]  /*1ed80*/  MOV R2, R9 ;  /* 0x0000000900027202 */ /* 0x000fe20000000f00 */
[----:B------:R-:W-:-:S05]  /*1ed90*/  BRA `(.L_x_837) ;  /* 0xfffedbe000007947 */ /* 0x000fca000383ffff */
.L_x_688:
[----:B------:R-:W-:Y:S01]  /*1eda0*/  MOV R3, 0x1 ;  /* 0x0000000100037802 */ /* 0x000fe20000000f00 */
[----:B-1----:R-:W-:Y:S01]  /*1edb0*/  IMAD.MOV.U32 R4, RZ, RZ, R5 ;  /* 0x000000ffff047224 */ /* 0x002fe200078e0005 */
[----:B------:R-:W-:Y:S02]  /*1edc0*/  MOV R2, 0x1ede0 ;  /* 0x0001ede000027802 */ /* 0x000fe40000000f00 */
[----:B------:R-:W-:Y:S05]  /*1edd0*/  CALL.REL.NOINC `($__internal_8_$__cuda_sm70_shflsync_bfly_p) ;  /* 0x000031f000007944 */ /* 0x000fea0003c00000 */
[----:B------:R-:W-:Y:S01]  /*1ede0*/  IMAD.MOV.U32 R4, RZ, RZ, R0 ;  /* 0x000000ffff047224 */ /* 0x000fe200078e0000 */
[----:B------:R-:W-:Y:S01]  /*1edf0*/  FMNMX.FTZ R72, R5, R9, !PT ;  /* 0x0000000905487209 */ /* 0x000fe20007810000 */
[----:B------:R-:W-:Y:S01]  /*1ee00*/  IMAD.MOV.U32 R3, RZ, RZ, 0x2 ;  /* 0x00000002ff037424 */ /* 0x000fe200078e00ff */
[----:B------:R-:W-:Y:S02]  /*1ee10*/  MOV R2, 0x1ee30 ;  /* 0x0001ee3000027802 */ /* 0x000fe40000000f00 */
[----:B------:R-:W-:Y:S05]  /*1ee20*/  CALL.REL.NOINC `($__internal_8_$__cuda_sm70_shflsync_bfly_p) ;  /* 0x000031a000007944 */ /* 0x000fea0003c00000 */
[----:B------:R-:W-:Y:S01]  /*1ee30*/  FMNMX.FTZ R4, R0, R9, !PT ;  /* 0x0000000900047209 */ /* 0x000fe20007810000 */
[----:B------:R-:W-:Y:S01]  /*1ee40*/  IMAD.MOV.U32 R3, RZ, RZ, 0x1 ;  /* 0x00000001ff037424 */ /* 0x000fe200078e00ff */
[----:B------:R-:W-:Y:S02]  /*1ee50*/  MOV R2, 0x1ee70 ;  /* 0x0001ee7000027802 */ /* 0x000fe40000000f00 */
[----:B------:R-:W-:Y:S05]  /*1ee60*/  CALL.REL.NOINC `($__internal_8_$__cuda_sm70_shflsync_bfly_p) ;  /* 0x0000316000007944 */ /* 0x000fea0003c00000 */
[----:B------:R-:W-:Y:S01]  /*1ee70*/  IMAD.MOV.U32 R3, RZ, RZ, 0x2 ;  /* 0x00000002ff037424 */ /* 0x000fe200078e00ff */
[----:B------:R-:W-:Y:S01]  /*1ee80*/  FMNMX.FTZ R71, R4, R9, !PT ;  /* 0x0000000904477209 */ /* 0x000fe20007810000 */
[----:B------:R-:W-:Y:S01]  /*1ee90*/  IMAD.MOV.U32 R4, RZ, RZ, R6 ;  /* 0x000000ffff047224 */ /* 0x000fe200078e0006 */
        /* <DEDUP_REMOVED lines=15> */
[----:B------:R-:W-:Y:S01]  /*1ef90*/  MOV R3, R9 ;  /* 0x0000000900037202 */ /* 0x000fe20000000f00 */
[----:B------:R-:W-:-:S05]  /*1efa0*/  BRA `(.L_x_838) ;  /* 0xfffedac000007947 */ /* 0x000fca000383ffff */
.L_x_697:
[----:B------:R-:W-:Y:S01]  /*1efb0*/  MOV R2, RZ ;  /* 0x000000ff00027202 */ /* 0x000fe20000000f00 */
[----:B------:R-:W-:Y:S01]  /*1efc0*/  IMAD.MOV.U32 R52, RZ, RZ, R5 ;  /* 0x000000ffff347224 */ /* 0x000fe200078e0005 */
[----:B------:R-:W-:Y:S01]  /*1efd0*/  MOV R3, 0x1f000 ;  /* 0x0001f00000037802 */ /* 0x000fe20000000f00 */
[----:B------:R-:W-:Y:S02]  /*1efe0*/  IMAD.MOV.U32 R57, RZ, RZ, 0x181f ;  /* 0x0000181fff397424 */ /* 0x000fe400078e00ff */
[----:B------:R-:W-:Y:S05]  /*1eff0*/  CALL.REL.NOINC `($__internal_9_$__cuda_sm70_shflsync_idx_p) ;  /* 0x0000303000007944 */ /* 0x000fea0003c00000 */
[----:B------:R-:W-:Y:S01]  /*1f000*/  MOV R8, R57 ;  /* 0x0000003900087202 */ /* 0x000fe20000000f00 */
[----:B------:R-:W-:-:S05]  /*1f010*/  BRA `(.L_x_839) ;  /* 0xfffefe1000007947 */ /* 0x000fca000383ffff */
.L_x_698:
        /* <DEDUP_REMOVED lines=75> */
.L_x_701:
[----:B------:R-:W-:Y:S01]  /*1f4d0*/  MOV R2, RZ ;  /* 0x000000ff00027202 */ /* 0x000fe20000000f00 */
[----:B------:R-:W-:Y:S01]  /*1f4e0*/  IMAD.MOV.U32 R52, RZ, RZ, R5 ;  /* 0x000000ffff347224 */ /* 0x000fe200078e0005 */
[----:B------:R-:W-:Y:S01]  /*1f4f0*/  MOV R3, 0x1f520 ;  /* 0x0001f52000037802 */ /* 0x000fe20000000f00 */
[----:B------:R-:W-:Y:S02]  /*1f500*/  IMAD.MOV.U32 R57, RZ, RZ, 0x181f ;  /* 0x0000181fff397424 */ /* 0x000fe400078e00ff */
[----:B------:R-:W-:Y:S05]  /*1f510*/  CALL.REL.NOINC `($__internal_9_$__cuda_sm70_shflsync_idx_p) ;  /* 0x00002b1000007944 */ /* 0x000fea0003c00000 */
[----:B------:R-:W-:Y:S01]  /*1f520*/  MOV R8, R57 ;  /* 0x0000003900087202 */ /* 0x000fe20000000f00 */
[----:B------:R-:W-:-:S05]  /*1f530*/  BRA `(.L_x_841) ;  /* 0xffff0da000007947 */ /* 0x000fca000383ffff */
.L_x_702:
        /* <DEDUP_REMOVED lines=75> */
.L_x_703:
[----:B------:R-:W-:Y:S02]  /*1f9f0*/  MOV R3, 0x2 ;  /* 0x0000000200037802 */ /* 0x000fe40000000f00 */
[----:B------:R-:W-:Y:S02]  /*1fa00*/  MOV R2, 0x1fa20 ;  /* 0x0001fa2000027802 */ /* 0x000fe40000000f00 */
[----:B------:R-:W-:Y:S05]  /*1fa10*/  CALL.REL.NOINC `($__internal_8_$__cuda_sm70_shflsync_bfly_p) ;  /* 0x000025b000007944 */ /* 0x000fea0003c00000 */
[----:B------:R-:W-:Y:S01]  /*1fa20*/  MOV R2, R9 ;  /* 0x0000000900027202 */ /* 0x000fe20000000f00 */
[----:B------:R-:W-:-:S05]  /*1fa30*/  BRA `(.L_x_843) ;  /* 0xffff0fa000007947 */ /* 0x000fca000383ffff */
.L_x_704:
        /* <DEDUP_REMOVED lines=33> */
.L_x_707:
[----:B-1--4-:R-:W-:Y:S01]  /*1fc50*/  MOV R57, 0x181f ;  /* 0x0000181f00397802 */ /* 0x012fe20000000f00 */
[----:B------:R-:W-:Y:S01]  /*1fc60*/  IMAD.MOV.U32 R2, RZ, RZ, RZ ;  /* 0x000000ffff027224 */ /* 0x000fe200078e00ff */
[----:B------:R-:W-:Y:S02]  /*1fc70*/  MOV R3, 0x1fc90 ;  /* 0x0001fc9000037802 */ /* 0x000fe40000000f00 */
[----:B------:R-:W-:Y:S05]  /*1fc80*/  CALL.REL.NOINC `($__internal_9_$__cuda_sm70_shflsync_idx_p) ;  /* 0x000023a000007944 */ /* 0x000fea0003c00000 */
[----:B------:R-:W-:-:S05]  /*1fc90*/  BRA `(.L_x_845) ;  /* 0xffff2ed000007947 */ /* 0x000fca000383ffff */
.L_x_710:
[----:B------:R-:W-:Y:S01]  /*1fca0*/  MOV R2, RZ ;  /* 0x000000ff00027202 */ /* 0x000fe20000000f00 */
[----:B------:R-:W-:Y:S01]  /*1fcb0*/  IMAD.MOV.U32 R52, RZ, RZ, R4 ;  /* 0x000000ffff347224 */ /* 0x000fe200078e0004 */
[----:B------:R-:W-:Y:S01]  /*1fcc0*/  MOV R3, 0x1fcf0 ;  /* 0x0001fcf000037802 */ /* 0x000fe20000000f00 */
[----:B------:R-:W-:Y:S02]  /*1fcd0*/  IMAD.MOV.U32 R57, RZ, RZ, 0x181f ;  /* 0x0000181fff397424 */ /* 0x000fe400078e00ff */
[----:B------:R-:W-:Y:S05]  /*1fce0*/  CALL.REL.NOINC `($__internal_9_$__cuda_sm70_shflsync_idx_p) ;  /* 0x0000234000007944 */ /* 0x000fea0003c00000 */
[----:B------:R-:W-:Y:S01]  /*1fcf0*/  MOV R7, R57 ;  /* 0x0000003900077202 */ /* 0x000fe20000000f00 */
[----:B------:R-:W-:-:S05]  /*1fd00*/  BRA `(.L_x_846) ;  /* 0xffff42b000007947 */ /* 0x000fca000383ffff */
.L_x_711:
        /* <DEDUP_REMOVED lines=75> */
.L_x_712:
[----:B------:R-:W-:Y:S01]  /*201c0*/  MOV R2, RZ ;  /* 0x000000ff00027202 */ /* 0x000fe20000000f00 */
[----:B------:R-:W-:Y:S01]  /*201d0*/  IMAD.MOV.U32 R52, RZ, RZ, R5 ;  /* 0x000000ffff347224 */ /* 0x000fe200078e0005 */
[----:B------:R-:W-:Y:S01]  /*201e0*/  MOV R3, 0x20210 ;  /* 0x0002021000037802 */ /* 0x000fe20000000f00 */
[----:B------:R-:W-:Y:S02]  /*201f0*/  IMAD.MOV.U32 R57, RZ, RZ, 0x1c1f ;  /* 0x00001c1fff397424 */ /* 0x000fe400078e00ff */
[----:B------:R-:W-:Y:S05]  /*20200*/  CALL.REL.NOINC `($__internal_9_$__cuda_sm70_shflsync_idx_p) ;  /* 0x00001e2000007944 */ /* 0x000fea0003c00000 */
[----:B------:R-:W-:Y:S01]  /*20210*/  MOV R4, R57 ;  /* 0x0000003900047202 */ /* 0x000fe20000000f00 */
[----:B------:R-:W-:-:S05]  /*20220*/  BRA `(.L_x_848) ;  /* 0xffff408000007947 */ /* 0x000fca000383ffff */
.L_x_717:
[----:B------:R-:W-:Y:S01]  /*20230*/  MOV R2, 0x1 ;  /* 0x0000000100027802 */ /* 0x000fe20000000f00 */
[----:B------:R-:W-:Y:S01]  /*20240*/  IMAD.MOV.U32 R52, RZ, RZ, R5 ;  /* 0x000000ffff347224 */ /* 0x000fe200078e0005 */
[----:B------:R-:W-:Y:S01]  /*20250*/  MOV R3, 0x20280 ;  /* 0x0002028000037802 */ /* 0x000fe20000000f00 */
[----:B------:R-:W-:Y:S02]  /*20260*/  IMAD.MOV.U32 R57, RZ, RZ, 0x1c1f ;  /* 0x00001c1fff397424 */ /* 0x000fe400078e00ff */
[----:B-1----:R-:W-:Y:S05]  /*20270*/  CALL.REL.NOINC `($__internal_9_$__cuda_sm70_shflsync_idx_p) ;  /* 0x00001db000007944 */ /* 0x002fea0003c00000 */
[----:B------:R-:W-:Y:S01]  /*20280*/  MOV R4, R57 ;  /* 0x0000003900047202 */ /* 0x000fe20000000f00 */
[----:B------:R-:W-:-:S05]  /*20290*/  BRA `(.L_x_849) ;  /* 0xffff48c000007947 */ /* 0x000fca000383ffff */
.L_x_722:
[----:B------:R-:W-:Y:S01]  /*202a0*/  MOV R2, 0x2 ;  /* 0x0000000200027802 */ /* 0x000fe20000000f00 */
[----:B------:R-:W-:Y:S01]  /*202b0*/  IMAD.MOV.U32 R52, RZ, RZ, R5 ;  /* 0x000000ffff347224 */ /* 0x000fe200078e0005 */
[----:B------:R-:W-:Y:S01]  /*202c0*/  MOV R3, 0x202f0 ;  /* 0x000202f000037802 */ /* 0x000fe20000000f00 */
[----:B------:R-:W-:Y:S02]  /*202d0*/  IMAD.MOV.U32 R57, RZ, RZ, 0x1c1f ;  /* 0x00001c1fff397424 */ /* 0x000fe400078e00ff */
[----:B-12---:R-:W-:Y:S05]  /*202e0*/  CALL.REL.NOINC `($__internal_9_$__cuda_sm70_shflsync_idx_p) ;  /* 0x00001d4000007944 */ /* 0x006fea0003c00000 */
[----:B------:R-:W-:Y:S01]  /*202f0*/  MOV R4, R57 ;  /* 0x0000003900047202 */ /* 0x000fe20000000f00 */
[----:B------:R-:W-:-:S05]  /*20300*/  BRA `(.L_x_850) ;  /* 0xffff4ed000007947 */ /* 0x000fca000383ffff */
.L_x_727:
[----:B------:R-:W-:Y:S01]  /*20310*/  MOV R2, 0x3 ;  /* 0x0000000300027802 */ /* 0x000fe20000000f00 */
[----:B------:R-:W-:Y:S01]  /*20320*/  IMAD.MOV.U32 R52, RZ, RZ, R5 ;  /* 0x000000ffff347224 */ /* 0x000fe200078e0005 */
[----:B------:R-:W-:Y:S01]  /*20330*/  MOV R3, 0x20360 ;  /* 0x0002036000037802 */ /* 0x000fe20000000f00 */
[----:B------:R-:W-:Y:S02]  /*20340*/  IMAD.MOV.U32 R57, RZ, RZ, 0x1c1f ;  /* 0x00001c1fff397424 */ /* 0x000fe400078e00ff */
[----:B-123--:R-:W-:Y:S05]  /*20350*/  CALL.REL.NOINC `($__internal_9_$__cuda_sm70_shflsync_idx_p) ;  /* 0x00001cd000007944 */ /* 0x00efea0003c00000 */
[----:B------:R-:W-:Y:S01]  /*20360*/  MOV R4, R57 ;  /* 0x0000003900047202 */ /* 0x000fe20000000f00 */
[----:B------:R-:W-:-:S05]  /*20370*/  BRA `(.L_x_851) ;  /* 0xffff54e000007947 */ /* 0x000fca000383ffff */
.L_x_732:
[----:B------:R-:W-:Y:S02]  /*20380*/  MOV R3, 0x2 ;  /* 0x0000000200037802 */ /* 0x000fe40000000f00 */
[----:B------:R-:W-:Y:S02]  /*20390*/  MOV R2, 0x203b0 ;  /* 0x000203b000027802 */ /* 0x000fe40000000f00 */
[----:B------:R-:W-:Y:S05]  /*203a0*/  CALL.REL.NOINC `($__internal_8_$__cuda_sm70_shflsync_bfly_p) ;  /* 0x00001c2000007944 */ /* 0x000fea0003c00000 */
[----:B------:R-:W-:Y:S01]  /*203b0*/  MOV R2, R9 ;  /* 0x0000000900027202 */ /* 0x000fe20000000f00 */
[----:B------:R-:W-:-:S05]  /*203c0*/  BRA `(.L_x_852) ;  /* 0xffff601000007947 */ /* 0x000fca000383ffff */
.L_x_733:
        /* <DEDUP_REMOVED lines=33> */
.L_x_735:
[----:B------:R1:W5:Y:S01]  /*205e0*/  LDL R4, [R1+0x4] ;  /* 0x0000040001047983 */ /* 0x0003620000100800 */
[----:B------:R-:W-:-:S02]  /*205f0*/  MOV R3, 0x2 ;  /* 0x0000000200037802 */ /* 0x000fc40000000f00 */
[----:B------:R-:W-:Y:S02]  /*20600*/  MOV R2, 0x20620 ;  /* 0x0002062000027802 */ /* 0x000fe40000000f00 */
[----:B-1---5:R-:W-:Y:S05]  /*20610*/  CALL.REL.NOINC `($__internal_8_$__cuda_sm70_shflsync_bfly_p) ;  /* 0x000019b000007944 */ /* 0x022fea0003c00000 */
[----:B------:R-:W-:Y:S01]  /*20620*/  MOV R0, R9 ;  /* 0x0000000900007202 */ /* 0x000fe20000000f00 */
[----:B------:R-:W-:Y:S05]  /*20630*/  BRA `(.L_x_854) ;  /* 0xffff7d7000007947 */ /* 0x000fea000383ffff */
.L_x_736:
[----:B------:R-:W-:Y:S01]  /*20640*/  IMAD.MOV.U32 R4, RZ, RZ, R5 ;  /* 0x000000ffff047224 */ /* 0x000fe200078e0005 */
[----:B------:R-:W-:Y:S02]  /*20650*/  MOV R3, 0x1 ;  /* 0x0000000100037802 */ /* 0x000fe40000000f00 */
[----:B------:R-:W-:Y:S02]  /*20660*/  MOV R2, 0x20680 ;  /* 0x0002068000027802 */ /* 0x000fe40000000f00 */
[----:B------:R-:W-:Y:S05]  /*20670*/  CALL.REL.NOINC `($__internal_8_$__cuda_sm70_shflsync_bfly_p) ;  /* 0x0000195000007944 */ /* 0x000fea0003c00000 */
[----:B------:R1:W5:Y:S01]  /*20680*/  LDL R4, [R1+0x8] ;  /* 0x0000080001047983 */ /* 0x0003620000100800 */
[----:B------:R-:W-:Y:S01]  /*20690*/  FADD.FTZ R5, R5, R9 ;  /* 0x0000000905057221 */ /* 0x000fe20000010000 */
[----:B------:R-:W-:Y:S02]  /*206a0*/  MOV R3, 0x2 ;  /* 0x0000000200037802 */ /* 0x000fe40000000f00 */
[----:B------:R-:W-:Y:S02]  /*206b0*/  MOV R2, 0x206d0 ;  /* 0x000206d000027802 */ /* 0x000fe40000000f00 */
[----:B-1---5:R-:W-:Y:S05]  /*206c0*/  CALL.REL.NOINC `($__internal_8_$__cuda_sm70_shflsync_bfly_p) ;  /* 0x0000190000007944 */ /* 0x022fea0003c00000 */
[----:B------:R-:W2:Y:S01]  /*206d0*/  LDL.LU R0, [R1+0x8] ;  /* 0x0000080001007983 */ /* 0x000ea20000300800 */
[----:B------:R-:W-:Y:S02]  /*206e0*/  MOV R3, 0x1 ;  /* 0x0000000100037802 */ /* 0x000fe40000000f00 */
[----:B------:R-:W-:Y:S01]  /*206f0*/  MOV R2, 0x20730 ;  /* 0x0002073000027802 */ /* 0x000fe20000000f00 */
[----:B--2---:R-:W-:-:S05]  /*20700*/  FADD.FTZ R6, R0, R9 ;  /* 0x0000000900067221 */ /* 0x004fca0000010000 */
[----:B------:R-:W-:Y:S02]  /*20710*/  MOV R4, R6 ;  /* 0x0000000600047202 */ /* 0x000fe40000000f00 */
        /* <DEDUP_REMOVED lines=20> */
[----:B--2---:R-:W-:Y:S02]  /*20860*/  FADD.FTZ R4, R0, R9 ;  /* 0x0000000900047221 */ /* 0x004fe40000010000 */
[----:B------:R-:W-:Y:S05]  /*20870*/  CALL.REL.NOINC `($__internal_8_$__cuda_sm70_shflsync_bfly_p) ;  /* 0x0000175000007944 */ /* 0x000fea0003c00000 */
[----:B------:R-:W-:Y:S05]  /*20880*/  BRA `(.L_x_855) ;  /* 0xffff7c5000007947 */ /* 0x000fea000383ffff */
.L_x_743:
[----:B-1-34-:R-:W-:Y:S01]  /*20890*/  IMAD.MOV.U32 R52, RZ, RZ, R5 ;  /* 0x000000ffff347224 */ /* 0x01afe200078e0005 */
[----:B------:R-:W-:Y:S01]  /*208a0*/  MOV R2, RZ ;  /* 0x000000ff00027202 */ /* 0x000fe20000000f00 */
[----:B------:R-:W-:Y:S01]  /*208b0*/  IMAD.MOV.U32 R57, RZ, RZ, 0x181f ;  /* 0x0000181fff397424 */ /* 0x000fe200078e00ff */
[----:B------:R-:W-:-:S02]  /*208c0*/  MOV R3, 0x208e0 ;  /* 0x000208e000037802 */ /* 0x000fc40000000f00 */
[----:B------:R-:W-:Y:S05]  /*208d0*/  CALL.REL.NOINC `($__internal_9_$__cuda_sm70_shflsync_idx_p) ;  /* 0x0000175000007944 */ /* 0x000fea0003c00000 */
[----:B------:R-:W-:Y:S01]  /*208e0*/  MOV R7, R57 ;  /* 0x0000003900077202 */ /* 0x000fe20000000f00 */
[----:B------:R-:W-:Y:S05]  /*208f0*/  BRA `(.L_x_856) ;  /* 0xffff921000007947 */ /* 0x000fea000383ffff */
.L_x_744:
[----:B------:R-:W-:Y:S01]  /*20900*/  IMAD.MOV.U32 R52, RZ, RZ, R6 ;  /* 0x000000ffff347224 */ /* 0x000fe200078e0006 */
[----:B------:R-:W-:Y:S01]  /*20910*/  MOV R2, RZ ;  /* 0x000000ff00027202 */ /* 0x000fe20000000f00 */
[----:B------:R-:W-:Y:S01]  /*20920*/  IMAD.MOV.U32 R57, RZ, RZ, 0x181f ;  /* 0x0000181fff397424 */ /* 0x000fe200078e00ff */
[----:B------:R-:W-:-:S02]  /*20930*/  MOV R3, 0x20950 ;  /* 0x0002095000037802 */ /* 0x000fc40000000f00 */
[----:B-12---:R-:W-:Y:S05]  /*20940*/  CALL.REL.NOINC `($__internal_9_$__cuda_sm70_shflsync_idx_p) ;  /* 0x000016e000007944 */ /* 0x006fea0003c00000 */
[----:B------:R-:W-:Y:S01]  /*20950*/  MOV R2, R57 ;  /* 0x0000003900027202 */ /* 0x000fe20000000f00 */
[----:B------:R-:W-:Y:S05]  /*20960*/  BRA `(.L_x_857) ;  /* 0xffff91c000007947 */ /* 0x000fea000383ffff */
.L_x_745:
[----:B------:R-:W-:Y:S01]  /*20970*/  IMAD.MOV.U32 R52, RZ, RZ, R5 ;  /* 0x000000ffff347224 */ /* 0x000fe200078e0005 */
[----:B-1----:R-:W-:Y:S01]  /*20980*/  MOV R2, 0x1 ;  /* 0x0000000100027802 */ /* 0x002fe20000000f00 */
[----:B------:R-:W-:Y:S01]  /*20990*/  IMAD.MOV.U32 R57, RZ, RZ, 0x181f ;  /* 0x0000181fff397424 */ /* 0x000fe200078e00ff */
[----:B------:R-:W-:-:S02]  /*209a0*/  MOV R3, 0x209c0 ;  /* 0x000209c000037802 */ /* 0x000fc40000000f00 */
[----:B---3--:R-:W-:Y:S05]  /*209b0*/  CALL.REL.NOINC `($__internal_9_$__cuda_sm70_shflsync_idx_p) ;  /* 0x0000167000007944 */ /* 0x008fea0003c00000 */
        /* <DEDUP_REMOVED lines=8> */
.L_x_746:
[----:B------:R-:W-:Y:S01]  /*20a40*/  IMAD.MOV.U32 R52, RZ, RZ, R5 ;  /* 0x000000ffff347224 */ /* 0x000fe200078e0005 */
[----:B-1----:R-:W-:Y:S01]  /*20a50*/  MOV R2, 0x2 ;  /* 0x0000000200027802 */ /* 0x002fe20000000f00 */
[----:B------:R-:W-:Y:S01]  /*20a60*/  IMAD.MOV.U32 R57, RZ, RZ, 0x181f ;  /* 0x0000181fff397424 */ /* 0x000fe200078e00ff */
[----:B------:R-:W-:Y:S02]  /*20a70*/  MOV R3, 0x20a90 ;  /* 0x00020a9000037802 */ /* 0x000fe40000000f00 */
[----:B--23--:R-:W-:Y:S05]  /*20a80*/  CALL.REL.NOINC `($__internal_9_$__cuda_sm70_shflsync_idx_p) ;  /* 0x000015a000007944 */ /* 0x00cfea0003c00000 */
[----:B------:R-:W-:Y:S01]  /*20a90*/  MOV R7, R57 ;  /* 0x0000003900077202 */ /* 0x000fe20000000f00 */
[----:B------:R-:W-:Y:S05]  /*20aa0*/  BRA `(.L_x_859) ;  /* 0xffff91e000007947 */ /* 0x000fea000383ffff */
.L_x_747:
[----:B------:R-:W-:Y:S01]  /*20ab0*/  IMAD.MOV.U32 R52, RZ, RZ, R6 ;  /* 0x000000ffff347224 */ /* 0x000fe200078e0006 */
[----:B-1----:R-:W-:Y:S01]  /*20ac0*/  MOV R2, 0x2 ;  /* 0x0000000200027802 */ /* 0x002fe20000000f00 */
[----:B------:R-:W-:Y:S01]  /*20ad0*/  IMAD.MOV.U32 R57, RZ, RZ, 0x181f ;  /* 0x0000181fff397424 */ /* 0x000fe200078e00ff */
[----:B------:R-:W-:Y:S02]  /*20ae0*/  MOV R3, 0x20b00 ;  /* 0x00020b0000037802 */ /* 0x000fe40000000f00 */
[----:B--234-:R-:W-:Y:S05]  /*20af0*/  CALL.REL.NOINC `($__internal_9_$__cuda_sm70_shflsync_idx_p) ;  /* 0x0000153000007944 */ /* 0x01cfea0003c00000 */
[----:B------:R-:W-:Y:S01]  /*20b00*/  MOV R2, R57 ;  /* 0x0000003900027202 */ /* 0x000fe20000000f00 */
[----:B------:R-:W-:Y:S05]  /*20b10*/  BRA `(.L_x_860) ;  /* 0xffff919000007947 */ /* 0x000fea000383ffff */
.L_x_748:
[----:B------:R-:W-:Y:S01]  /*20b20*/  IMAD.MOV.U32 R52, RZ, RZ, R5 ;  /* 0x000000ffff347224 */ /* 0x000fe200078e0005 */
[----:B--2---:R-:W-:Y:S01]  /*20b30*/  MOV R2, 0x3 ;  /* 0x0000000300027802 */ /* 0x004fe20000000f00 */
[----:B------:R-:W-:Y:S01]  /*20b40*/  IMAD.MOV.U32 R57, RZ, RZ, 0x181f ;  /* 0x0000181fff397424 */ /* 0x000fe200078e00ff */
[----:B------:R-:W-:-:S02]  /*20b50*/  MOV R3, 0x20b70 ;  /* 0x00020b7000037802 */ /* 0x000fc40000000f00 */
[----:B-1-34-:R-:W-:Y:S05]  /*20b60*/  CALL.REL.NOINC `($__internal_9_$__cuda_sm70_shflsync_idx_p) ;  /* 0x000014c000007944 */ /* 0x01afea0003c00000 */
        /* <DEDUP_REMOVED lines=8> */
.L_x_749:
[----:B------:R-:W-:Y:S01]  /*20bf0*/  IMAD.MOV.U32 R52, RZ, RZ, R5 ;  /* 0x000000ffff347224 */ /* 0x000fe200078e0005 */
[----:B--2---:R-:W-:Y:S01]  /*20c00*/  MOV R2, 0x4 ;  /* 0x0000000400027802 */ /* 0x004fe20000000f00 */
[----:B------:R-:W-:Y:S01]  /*20c10*/  IMAD.MOV.U32 R57, RZ, RZ, 0x181f ;  /* 0x0000181fff397424 */ /* 0x000fe200078e00ff */
[----:B------:R-:W-:Y:S02]  /*20c20*/  MOV R3, 0x20c40 ;  /* 0x00020c4000037802 */ /* 0x000fe40000000f00 */
[----:B-1-34-:R-:W-:Y:S05]  /*20c30*/  CALL.REL.NOINC `($__internal_9_$__cuda_sm70_shflsync_idx_p) ;  /* 0x000013f000007944 */ /* 0x01afea0003c00000 */
[----:B------:R-:W-:Y:S01]  /*20c40*/  MOV R7, R57 ;  /* 0x0000003900077202 */ /* 0x000fe20000000f00 */
[----:B------:R-:W-:Y:S05]  /*20c50*/  BRA `(.L_x_862) ;  /* 0xffff916000007947 */ /* 0x000fea000383ffff */
.L_x_750:
[----:B------:R-:W-:Y:S01]  /*20c60*/  IMAD.MOV.U32 R52, RZ, RZ, R6 ;  /* 0x000000ffff347224 */ /* 0x000fe200078e0006 */
[----:B--2---:R-:W-:Y:S01]  /*20c70*/  MOV R2, 0x4 ;  /* 0x0000000400027802 */ /* 0x004fe20000000f00 */
[----:B------:R-:W-:Y:S01]  /*20c80*/  IMAD.MOV.U32 R57, RZ, RZ, 0x181f ;  /* 0x0000181fff397424 */ /* 0x000fe200078e00ff */
[----:B------:R-:W-:Y:S02]  /*20c90*/  MOV R3, 0x20cb0 ;  /* 0x00020cb000037802 */ /* 0x000fe40000000f00 */
[----:B-1-34-:R-:W-:Y:S05]  /*20ca0*/  CALL.REL.NOINC `($__internal_9_$__cuda_sm70_shflsync_idx_p) ;  /* 0x0000138000007944 */ /* 0x01afea0003c00000 */
[----:B------:R-:W-:Y:S01]  /*20cb0*/  MOV R2, R57 ;  /* 0x0000003900027202 */ /* 0x000fe20000000f00 */
[----:B------:R-:W-:Y:S05]  /*20cc0*/  BRA `(.L_x_863) ;  /* 0xffff911000007947 */ /* 0x000fea000383ffff */
.L_x_751:
[----:B------:R-:W-:Y:S01]  /*20cd0*/  IMAD.MOV.U32 R52, RZ, RZ, R5 ;  /* 0x000000ffff347224 */ /* 0x000fe200078e0005 */
[----:B-1----:R-:W-:Y:S01]  /*20ce0*/  MOV R2, 0x5 ;  /* 0x0000000500027802 */ /* 0x002fe20000000f00 */
[----:B------:R-:W-:Y:S01]  /*20cf0*/  IMAD.MOV.U32 R57, RZ, RZ, 0x181f ;  /* 0x0000181fff397424 */ /* 0x000fe200078e00ff */
[----:B------:R-:W-:-:S02]  /*20d00*/  MOV R3, 0x20d20 ;  /* 0x00020d2000037802 */ /* 0x000fc40000000f00 */
[----:B--234-:R-:W-:Y:S05]  /*20d10*/  CALL.REL.NOINC `($__internal_9_$__cuda_sm70_shflsync_idx_p) ;  /* 0x0000131000007944 */ /* 0x01cfea0003c00000 */
        /* <DEDUP_REMOVED lines=8> */
.L_x_752:
[----:B------:R-:W-:Y:S01]  /*20da0*/  IMAD.MOV.U32 R52, RZ, RZ, R5 ;  /* 0x000000ffff347224 */ /* 0x000fe200078e0005 */
[----:B--2---:R-:W-:Y:S01]  /*20db0*/  MOV R2, 0x6 ;  /* 0x0000000600027802 */ /* 0x004fe20000000f00 */
[----:B------:R-:W-:Y:S01]  /*20dc0*/  IMAD.MOV.U32 R57, RZ, RZ, 0x181f ;  /* 0x0000181fff397424 */ /* 0x000fe200078e00ff */
[----:B------:R-:W-:Y:S02]  /*20dd0*/  MOV R3, 0x20df0 ;  /* 0x00020df000037802 */ /* 0x000fe40000000f00 */
[----:B-1--4-:R-:W-:Y:S05]  /*20de0*/  CALL.REL.NOINC `($__internal_9_$__cuda_sm70_shflsync_idx_p) ;  /* 0x0000124000007944 */ /* 0x012fea0003c00000 */
[----:B------:R-:W-:Y:S01]  /*20df0*/  MOV R7, R57 ;  /* 0x0000003900077202 */ /* 0x000fe20000000f00 */
[----:B------:R-:W-:Y:S05]  /*20e00*/  BRA `(.L_x_865) ;  /* 0xffff90e000007947 */ /* 0x000fea000383ffff */
.L_x_753:
[----:B------:R-:W-:Y:S01]  /*20e10*/  IMAD.MOV.U32 R52, RZ, RZ, R6 ;  /* 0x000000ffff347224 */ /* 0x000fe200078e0006 */
[----:B--2---:R-:W-:Y:S01]  /*20e20*/  MOV R2, 0x6 ;  /* 0x0000000600027802 */ /* 0x004fe20000000f00 */
[----:B------:R-:W-:Y:S01]  /*20e30*/  IMAD.MOV.U32 R57, RZ, RZ, 0x181f ;  /* 0x0000181fff397424 */ /* 0x000fe200078e00ff */
[----:B------:R-:W-:Y:S02]  /*20e40*/  MOV R3, 0x20e60 ;  /* 0x00020e6000037802 */ /* 0x000fe40000000f00 */
[----:B-1-34-:R-:W-:Y:S05]  /*20e50*/  CALL.REL.NOINC `($__internal_9_$__cuda_sm70_shflsync_idx_p) ;  /* 0x000011d000007944 */ /* 0x01afea0003c00000 */
[----:B------:R-:W-:Y:S01]  /*20e60*/  MOV R2, R57 ;  /* 0x0000003900027202 */ /* 0x000fe20000000f00 */
[----:B------:R-:W-:Y:S05]  /*20e70*/  BRA `(.L_x_866) ;  /* 0xffff909000007947 */ /* 0x000fea000383ffff */
.L_x_754:
[----:B------:R-:W-:Y:S01]  /*20e80*/  IMAD.MOV.U32 R52, RZ, RZ, R5 ;  /* 0x000000ffff347224 */ /* 0x000fe200078e0005 */
[----:B-1----:R-:W-:Y:S01]  /*20e90*/  MOV R2, 0x7 ;  /* 0x0000000700027802 */ /* 0x002fe20000000f00 */
[----:B------:R-:W-:Y:S01]  /*20ea0*/  IMAD.MOV.U32 R57, RZ, RZ, 0x181f ;  /* 0x0000181fff397424 */ /* 0x000fe200078e00ff */
[----:B------:R-:W-:-:S02]  /*20eb0*/  MOV R3, 0x20ed0 ;  /* 0x00020ed000037802 */ /* 0x000fc40000000f00 */
[----:B--2-4-:R-:W-:Y:S05]  /*20ec0*/  CALL.REL.NOINC `($__internal_9_$__cuda_sm70_shflsync_idx_p) ;  /* 0x0000116000007944 */ /* 0x014fea0003c00000 */
        /* <DEDUP_REMOVED lines=8> */
.L_x_756:
[----:B------:R-:W-:Y:S01]  /*20f50*/  IMAD.MOV.U32 R52, RZ, RZ, R5 ;  /* 0x000000ffff347224 */ /* 0x000fe200078e0005 */
[----:B------:R-:W-:Y:S01]  /*20f60*/  MOV R2, RZ ;  /* 0x000000ff00027202 */ /* 0x000fe20000000f00 */
[----:B------:R-:W-:Y:S01]  /*20f70*/  IMAD.MOV.U32 R57, RZ, RZ, 0x1c1f ;  /* 0x00001c1fff397424 */ /* 0x000fe200078e00ff */
[----:B------:R-:W-:Y:S02]  /*20f80*/  MOV R3, 0x20fa0 ;  /* 0x00020fa000037802 */ /* 0x000fe40000000f00 */
[----:B------:R-:W-:Y:S05]  /*20f90*/  CALL.REL.NOINC `($__internal_9_$__cuda_sm70_shflsync_idx_p) ;  /* 0x0000109000007944 */ /* 0x000fea0003c00000 */
[----:B------:R-:W-:Y:S01]  /*20fa0*/  MOV R4, R57 ;  /* 0x0000003900047202 */ /* 0x000fe20000000f00 */
[----:B------:R-:W-:Y:S05]  /*20fb0*/  BRA `(.L_x_868) ;  /* 0xffff927000007947 */ /* 0x000fea000383ffff */
.L_x_757:
[----:B------:R-:W-:Y:S01]  /*20fc0*/  IMAD.MOV.U32 R52, RZ, RZ, R12 ;  /* 0x000000ffff347224 */ /* 0x000fe200078e000c */
[----:B------:R-:W-:Y:S01]  /*20fd0*/  MOV R2, RZ ;  /* 0x000000ff00027202 */ /* 0x000fe20000000f00 */
[----:B------:R-:W-:Y:S01]  /*20fe0*/  IMAD.MOV.U32 R57, RZ, RZ, 0x1c1f ;  /* 0x00001c1fff397424 */ /* 0x000fe200078e00ff */
[----:B------:R-:W-:Y:S02]  /*20ff0*/  MOV R3, 0x21010 ;  /* 0x0002101000037802 */ /* 0x000fe40000000f00 */
[----:B-12---:R-:W-:Y:S05]  /*21000*/  CALL.REL.NOINC `($__internal_9_$__cuda_sm70_shflsync_idx_p) ;  /* 0x0000102000007944 */ /* 0x006fea0003c00000 */
[----:B------:R-:W-:Y:S01]  /*21010*/  MOV R0, R57 ;  /* 0x0000003900007202 */ /* 0x000fe20000000f00 */
[----:B------:R-:W-:Y:S05]  /*21020*/  BRA `(.L_x_869) ;  /* 0xffff922000007947 */ /* 0x000fea000383ffff */
.L_x_760:
[----:B------:R-:W-:Y:S01]  /*21030*/  IMAD.MOV.U32 R52, RZ, RZ, R5 ;  /* 0x000000ffff347224 */ /* 0x000fe200078e0005 */
[----:B---3--:R-:W-:Y:S01]  /*21040*/  MOV R2, 0x1 ;  /* 0x0000000100027802 */ /* 0x008fe20000000f00 */
        /* <DEDUP_REMOVED lines=11> */
.L_x_763:
[----:B------:R-:W-:Y:S01]  /*21100*/  IMAD.MOV.U32 R52, RZ, RZ, R5 ;  /* 0x000000ffff347224 */ /* 0x000fe200078e0005 */
[----:B--23--:R-:W-:Y:S01]  /*21110*/  MOV R2, 0x2 ;  /* 0x0000000200027802 */ /* 0x00cfe20000000f00 */
[----:B------:R-:W-:Y:S01]  /*21120*/  IMAD.MOV.U32 R57, RZ, RZ, 0x1c1f ;  /* 0x00001c1fff397424 */ /* 0x000fe200078e00ff */
[----:B------:R-:W-:Y:S02]  /*21130*/  MOV R3, 0x21150 ;  /* 0x0002115000037802 */ /* 0x000fe40000000f00 */
[----:B-1--4-:R-:W-:Y:S05]  /*21140*/  CALL.REL.NOINC `($__internal_9_$__cuda_sm70_shflsync_idx_p) ;  /* 0x00000ee000007944 */ /* 0x012fea0003c00000 */
[----:B------:R-:W-:Y:S01]  /*21150*/  MOV R4, R57 ;  /* 0x0000003900047202 */ /* 0x000fe20000000f00 */
[----:B------:R-:W-:Y:S05]  /*21160*/  BRA `(.L_x_871) ;  /* 0xffff979000007947 */ /* 0x000fea000383ffff */
.L_x_764:
[----:B------:R-:W-:Y:S01]  /*21170*/  IMAD.MOV.U32 R52, RZ, RZ, R12 ;  /* 0x000000ffff347224 */ /* 0x000fe200078e000c */
[----:B--23--:R-:W-:Y:S01]  /*21180*/  MOV R2, 0x2 ;  /* 0x0000000200027802 */ /* 0x00cfe20000000f00 */
[----:B------:R-:W-:Y:S01]  /*21190*/  IMAD.MOV.U32 R57, RZ, RZ, 0x1c1f ;  /* 0x00001c1fff397424 */ /* 0x000fe200078e00ff */
[----:B------:R-:W-:Y:S02]  /*211a0*/  MOV R3, 0x211c0 ;  /* 0x000211c000037802 */ /* 0x000fe40000000f00 */
[----:B-1--4-:R-:W-:Y:S05]  /*211b0*/  CALL.REL.NOINC `($__internal_9_$__cuda_sm70_shflsync_idx_p) ;  /* 0x00000e7000007944 */ /* 0x012fea0003c00000 */
[----:B------:R-:W-:Y:S01]  /*211c0*/  MOV R0, R57 ;  /* 0x0000003900007202 */ /* 0x000fe20000000f00 */
[----:B------:R-:W-:Y:S05]  /*211d0*/  BRA `(.L_x_872) ;  /* 0xffff974000007947 */ /* 0x000fea000383ffff */
.L_x_767:
[----:B------:R-:W-:Y:S01]  /*211e0*/  IMAD.MOV.U32 R52, RZ, RZ, R5 ;  /* 0x000000ffff347224 */ /* 0x000fe200078e0005 */
[----:B--23--:R-:W-:Y:S01]  /*211f0*/  MOV R2, 0x3 ;  /* 0x0000000300027802 */ /* 0x00cfe20000000f00 */
[----:B------:R-:W-:Y:S01]  /*21200*/  IMAD.MOV.U32 R57, RZ, RZ, 0x1c1f ;  /* 0x00001c1fff397424 */ /* 0x000fe200078e00ff */
[----:B------:R-:W-:-:S02]  /*21210*/  MOV R3, 0x21230 ;  /* 0x0002123000037802 */ /* 0x000fc40000000f00 */
[----:B-1--4-:R-:W-:Y:S05]  /*21220*/  CALL.REL.NOINC `($__internal_9_$__cuda_sm70_shflsync_idx_p) ;  /* 0x00000e0000007944 */ /* 0x012fea0003c00000 */
        /* <DEDUP_REMOVED lines=8> */
.L_x_771:
[----:B------:R-:W-:Y:S01]  /*212b0*/  IMAD.MOV.U32 R52, RZ, RZ, R5 ;  /* 0x000000ffff347224 */ /* 0x000fe200078e0005 */
[----:B------:R-:W-:Y:S01]  /*212c0*/  MOV R2, RZ ;  /* 0x000000ff00027202 */ /* 0x000fe20000000f00 */
[----:B------:R-:W-:Y:S01]  /*212d0*/  IMAD.MOV.U32 R57, RZ, RZ, 0x181f ;  /* 0x0000181fff397424 */ /* 0x000fe200078e00ff */
[----:B------:R-:W-:Y:S02]  /*212e0*/  MOV R3, 0x21300 ;  /* 0x0002130000037802 */ /* 0x000fe40000000f00 */
[----:B------:R-:W-:Y:S05]  /*212f0*/  CALL.REL.NOINC `($__internal_9_$__cuda_sm70_shflsync_idx_p) ;  /* 0x00000d3000007944 */ /* 0x000fea0003c00000 */
[----:B------:R-:W-:Y:S01]  /*21300*/  MOV R7, R57 ;  /* 0x0000003900077202 */ /* 0x000fe20000000f00 */
[----:B------:R-:W-:Y:S05]  /*21310*/  BRA `(.L_x_874) ;  /* 0xffffa42000007947 */ /* 0x000fea000383ffff */
.L_x_772:
[----:B------:R-:W-:Y:S01]  /*21320*/  IMAD.MOV.U32 R52, RZ, RZ, R6 ;  /* 0x000000ffff347224 */ /* 0x000fe200078e0006 */
[----:B------:R-:W-:Y:S01]  /*21330*/  MOV R2, RZ ;  /* 0x000000ff00027202 */ /* 0x000fe20000000f00 */
[----:B------:R-:W-:Y:S01]  /*21340*/  IMAD.MOV.U32 R57, RZ, RZ, 0x181f ;  /* 0x0000181fff397424 */ /* 0x000fe200078e00ff */
[----:B------:R-:W-:Y:S02]  /*21350*/  MOV R3, 0x21370 ;  /* 0x0002137000037802 */ /* 0x000fe40000000f00 */
[----:B-12---:R-:W-:Y:S05]  /*21360*/  CALL.REL.NOINC `($__internal_9_$__cuda_sm70_shflsync_idx_p) ;  /* 0x00000cc000007944 */ /* 0x006fea0003c00000 */
[----:B------:R-:W-:Y:S01]  /*21370*/  MOV R2, R57 ;  /* 0x0000003900027202 */ /* 0x000fe20000000f00 */
[----:B------:R-:W-:Y:S05]  /*21380*/  BRA `(.L_x_875) ;  /* 0xffffa3d000007947 */ /* 0x000fea000383ffff */
.L_x_773:
        /* <DEDUP_REMOVED lines=13> */
.L_x_774:
[----:B------:R-:W-:Y:S01]  /*21460*/  IMAD.MOV.U32 R52, RZ, RZ, R5 ;  /* 0x000000ffff347224 */ /* 0x000fe200078e0005 */
[----:B-1----:R-:W-:Y:S01]  /*21470*/  MOV R2, 0x2 ;  /* 0x0000000200027802 */ /* 0x002fe20000000f00 */
[----:B------:R-:W-:Y:S01]  /*21480*/  IMAD.MOV.U32 R57, RZ, RZ, 0x181f ;  /* 0x0000181fff397424 */ /* 0x000fe200078e00ff */
[----:B------:R-:W-:Y:S02]  /*21490*/  MOV R3, 0x214b0 ;  /* 0x000214b000037802 */ /* 0x000fe40000000f00 */
[----:B--23--:R-:W-:Y:S05]  /*214a0*/  CALL.REL.NOINC `($__internal_9_$__cuda_sm70_shflsync_idx_p) ;  /* 0x00000b8000007944 */ /* 0x00cfea0003c00000 */
[----:B------:R-:W-:Y:S01]  /*214b0*/  MOV R7, R57 ;  /* 0x0000003900077202 */ /* 0x000fe20000000f00 */
[----:B------:R-:W-:Y:S05]  /*214c0*/  BRA `(.L_x_877) ;  /* 0xffffa40000007947 */ /* 0x000fea000383ffff */
.L_x_775:
[----:B------:R-:W-:Y:S01]  /*214d0*/  IMAD.MOV.U32 R52, RZ, RZ, R6 ;  /* 0x000000ffff347224 */ /* 0x000fe200078e0006 */
[----:B-1----:R-:W-:Y:S01]  /*214e0*/  MOV R2, 0x2 ;  /* 0x0000000200027802 */ /* 0x002fe20000000f00 */
[----:B------:R-:W-:Y:S01]  /*214f0*/  IMAD.MOV.U32 R57, RZ, RZ, 0x181f ;  /* 0x0000181fff397424 */ /* 0x000fe200078e00ff */
[----:B------:R-:W-:Y:S02]  /*21500*/  MOV R3, 0x21520 ;  /* 0x0002152000037802 */ /* 0x000fe40000000f00 */
[----:B--234-:R-:W-:Y:S05]  /*21510*/  CALL.REL.NOINC `($__internal_9_$__cuda_sm70_shflsync_idx_p) ;  /* 0x00000b1000007944 */ /* 0x01cfea0003c00000 */
[----:B------:R-:W-:Y:S01]  /*21520*/  MOV R2, R57 ;  /* 0x0000003900027202 */ /* 0x000fe20000000f00 */
[----:B------:R-:W-:Y:S05]  /*21530*/  BRA `(.L_x_878) ;  /* 0xffffa3b000007947 */ /* 0x000fea000383ffff */
.L_x_776:
        /* <DEDUP_REMOVED lines=13> */
.L_x_777:
[----:B------:R-:W-:Y:S01]  /*21610*/  IMAD.MOV.U32 R52, RZ, RZ, R5 ;  /* 0x000000ffff347224 */ /* 0x000fe200078e0005 */
[----:B--2---:R-:W-:Y:S01]  /*21620*/  MOV R2, 0x4 ;  /* 0x0000000400027802 */ /* 0x004fe20000000f00 */
[----:B------:R-:W-:Y:S01]  /*21630*/  IMAD.MOV.U32 R57, RZ, RZ, 0x181f ;  /* 0x0000181fff397424 */ /* 0x000fe200078e00ff */
[----:B------:R-:W-:Y:S02]  /*21640*/  MOV R3, 0x21660 ;  /* 0x0002166000037802 */ /* 0x000fe40000000f00 */
[----:B-1-34-:R-:W-:Y:S05]  /*21650*/  CALL.REL.NOINC `($__internal_9_$__cuda_sm70_shflsync_idx_p) ;  /* 0x000009d000007944 */ /* 0x01afea0003c00000 */
[----:B------:R-:W-:Y:S01]  /*21660*/  MOV R7, R57 ;  /* 0x0000003900077202 */ /* 0x000fe20000000f00 */
[----:B------:R-:W-:Y:S05]  /*21670*/  BRA `(.L_x_880) ;  /* 0xffffa38000007947 */ /* 0x000fea000383ffff */
.L_x_778:
[----:B------:R-:W-:Y:S01]  /*21680*/  IMAD.MOV.U32 R52, RZ, RZ, R6 ;  /* 0x000000ffff347224 */ /* 0x000fe200078e0006 */
[----:B--2---:R-:W-:Y:S01]  /*21690*/  MOV R2, 0x4 ;  /* 0x0000000400027802 */ /* 0x004fe20000000f00 */
[----:B------:R-:W-:Y:S01]  /*216a0*/  IMAD.MOV.U32 R57, RZ, RZ, 0x181f ;  /* 0x0000181fff397424 */ /* 0x000fe200078e00ff */
[----:B------:R-:W-:Y:S02]  /*216b0*/  MOV R3, 0x216d0 ;  /* 0x000216d000037802 */ /* 0x000fe40000000f00 */
[----:B-1-34-:R-:W-:Y:S05]  /*216c0*/  CALL.REL.NOINC `($__internal_9_$__cuda_sm70_shflsync_idx_p) ;  /* 0x0000096000007944 */ /* 0x01afea0003c00000 */
[----:B------:R-:W-:Y:S01]  /*216d0*/  MOV R2, R57 ;  /* 0x0000003900027202 */ /* 0x000fe20000000f00 */
[----:B------:R-:W-:Y:S05]  /*216e0*/  BRA `(.L_x_881) ;  /* 0xffffa33000007947 */ /* 0x000fea000383ffff */
.L_x_779:
        /* <DEDUP_REMOVED lines=13> */
.L_x_780:
[----:B------:R-:W-:Y:S01]  /*217c0*/  IMAD.MOV.U32 R52, RZ, RZ, R5 ;  /* 0x000000ffff347224 */ /* 0x000fe200078e0005 */
[----:B--2---:R-:W-:Y:S01]  /*217d0*/  MOV R2, 0x6 ;  /* 0x0000000600027802 */ /* 0x004fe20000000f00 */
[----:B------:R-:W-:Y:S01]  /*217e0*/  IMAD.MOV.U32 R57, RZ, RZ, 0x181f ;  /* 0x0000181fff397424 */ /* 0x000fe200078e00ff */
[----:B------:R-:W-:Y:S02]  /*217f0*/  MOV R3, 0x21810 ;  /* 0x0002181000037802 */ /* 0x000fe40000000f00 */
[----:B-1--4-:R-:W-:Y:S05]  /*21800*/  CALL.REL.NOINC `($__internal_9_$__cuda_sm70_shflsync_idx_p) ;  /* 0x0000082000007944 */ /* 0x012fea0003c00000 */
[----:B------:R-:W-:Y:S01]  /*21810*/  MOV R7, R57 ;  /* 0x0000003900077202 */ /* 0x000fe20000000f00 */
[----:B------:R-:W-:Y:S05]  /*21820*/  BRA `(.L_x_883) ;  /* 0xffffa30000007947 */ /* 0x000fea000383ffff */
.L_x_781:
[----:B------:R-:W-:Y:S01]  /*21830*/  IMAD.MOV.U32 R52, RZ, RZ, R6 ;  /* 0x000000ffff347224 */ /* 0x000fe200078e0006 */
[----:B--2---:R-:W-:Y:S01]  /*21840*/  MOV R2, 0x6 ;  /* 0x0000000600027802 */ /* 0x004fe20000000f00 */
[----:B------:R-:W-:Y:S01]  /*21850*/  IMAD.MOV.U32 R57, RZ, RZ, 0x181f ;  /* 0x0000181fff397424 */ /* 0x000fe200078e00ff */
[----:B------:R-:W-:Y:S02]  /*21860*/  MOV R3, 0x21880 ;  /* 0x0002188000037802 */ /* 0x000fe40000000f00 */
[----:B-1-34-:R-:W-:Y:S05]  /*21870*/  CALL.REL.NOINC `($__internal_9_$__cuda_sm70_shflsync_idx_p) ;  /* 0x000007b000007944 */ /* 0x01afea0003c00000 */
[----:B------:R-:W-:Y:S01]  /*21880*/  MOV R2, R57 ;  /* 0x0000003900027202 */ /* 0x000fe20000000f00 */
[----:B------:R-:W-:Y:S05]  /*21890*/  BRA `(.L_x_884) ;  /* 0xffffa2b000007947 */ /* 0x000fea000383ffff */
.L_x_782:
        /* <DEDUP_REMOVED lines=13> */
.L_x_784:
[----:B------:R-:W-:Y:S01]  /*21970*/  IMAD.MOV.U32 R52, RZ, RZ, R53 ;  /* 0x000000ffff347224 */ /* 0x000fe200078e0035 */
[----:B------:R-:W-:Y:S01]  /*21980*/  MOV R2, RZ ;  /* 0x000000ff00027202 */ /* 0x000fe20000000f00 */
[----:B------:R-:W-:Y:S01]  /*21990*/  IMAD.MOV.U32 R57, RZ, RZ, 0x1f ;  /* 0x0000001fff397424 */ /* 0x000fe200078e00ff */
[----:B------:R-:W-:Y:S02]  /*219a0*/  MOV R3, 0x219c0 ;  /* 0x000219c000037802 */ /* 0x000fe40000000f00 */
[----:B------:R-:W-:Y:S05]  /*219b0*/  CALL.REL.NOINC `($__internal_9_$__cuda_sm70_shflsync_idx_p) ;  /* 0x0000067000007944 */ /* 0x000fea0003c00000 */
[----:B------:R-:W-:Y:S01]  /*219c0*/  MOV R9, R57 ;  /* 0x0000003900097202 */ /* 0x000fe20000000f00 */
[----:B------:R-:W-:Y:S05]  /*219d0*/  BRA `(.L_x_886) ;  /* 0xffffa36000007947 */ /* 0x000fea000383ffff */
.L_x_785:
[----:B------:R-:W-:Y:S01]  /*219e0*/  IMAD.MOV.U32 R52, RZ, RZ, R53 ;  /* 0x000000ffff347224 */ /* 0x000fe200078e0035 */
[----:B------:R-:W-:Y:S01]  /*219f0*/  MOV R2, 0x1 ;  /* 0x0000000100027802 */ /* 0x000fe20000000f00 */
[----:B------:R-:W-:Y:S01]  /*21a00*/  IMAD.MOV.U32 R57, RZ, RZ, 0x1f ;  /* 0x0000001fff397424 */ /* 0x000fe200078e00ff */
[----:B------:R-:W-:Y:S02]  /*21a10*/  MOV R3, 0x21a30 ;  /* 0x00021a3000037802 */ /* 0x000fe40000000f00 */
[----:B-12---:R-:W-:Y:S05]  /*21a20*/  CALL.REL.NOINC `($__internal_9_$__cuda_sm70_shflsync_idx_p) ;  /* 0x0000060000007944 */ /* 0x006fea0003c00000 */
[----:B------:R-:W-:Y:S01]  /*21a30*/  MOV R8, R57 ;  /* 0x0000003900087202 */ /* 0x000fe20000000f00 */
[----:B------:R-:W-:Y:S05]  /*21a40*/  BRA `(.L_x_887) ;  /* 0xffffa31000007947 */ /* 0x000fea000383ffff */
.L_x_786:
[----:B------:R-:W-:Y:S02]  /*21a50*/  MOV R2, 0x1 ;  /* 0x0000000100027802 */ /* 0x000fe40000000f00 */
[----:B------:R-:W-:-:S02]  /*21a60*/  MOV R3, 0x21a80 ;  /* 0x00021a8000037802 */ /* 0x000fc40000000f00 */
[----:B-1234-:R-:W-:Y:S05]  /*21a70*/  CALL.REL.NOINC `($__internal_10_$__cuda_sm70_shflsync_up_p) ;  /* 0x0000061000007944 */ /* 0x01efea0003c00000 */
[----:B------:R-:W-:Y:S05]  /*21a80*/  BRA `(.L_x_888) ;  /* 0xffffa40000007947 */ /* 0x000fea000383ffff */
.L_x_787:
[----:B------:R-:W-:Y:S02]  /*21a90*/  MOV R2, 0x2 ;  /* 0x0000000200027802 */ /* 0x000fe40000000f00 */
[----:B------:R-:W-:-:S02]  /*21aa0*/  MOV R3, 0x21ac0 ;  /* 0x00021ac000037802 */ /* 0x000fc40000000f00 */
[----:B--2-4-:R-:W-:Y:S05]  /*21ab0*/  CALL.REL.NOINC `($__internal_10_$__cuda_sm70_shflsync_up_p) ;  /* 0x000005d000007944 */ /* 0x014fea0003c00000 */
        /* <DEDUP_REMOVED lines=24> */
.L_x_791:
[----:B------:R-:W-:Y:S02]  /*21c40*/  MOV R2, 0x1 ;  /* 0x0000000100027802 */ /* 0x000fe40000000f00 */
[----:B------:R-:W-:Y:S02]  /*21c50*/  MOV R3, 0x21c70 ;  /* 0x00021c7000037802 */ /* 0x000fe40000000f00 */
[----:B------:R-:W-:Y:S05]  /*21c60*/  CALL.REL.NOINC `($__internal_10_$__cuda_sm70_shflsync_up_p) ;  /* 0x0000042000007944 */ /* 0x000fea0003c00000 */
[----:B------:R-:W-:Y:S01]  /*21c70*/  MOV R2, R4 ;  /* 0x0000000400027202 */ /* 0x000fe20000000f00 */
[----:B------:R-:W-:Y:S05]  /*21c80*/  BRA `(.L_x_890) ;  /* 0xffffa46000007947 */ /* 0x000fea000383ffff */
.L_x_792:
        /* <DEDUP_REMOVED lines=27> */
.L_x_794:
[----:B------:R-:W-:Y:S02]  /*21e40*/  SEL R0, RZ, 0x1, P0 ;  /* 0x00000001ff007807 */ /* 0x000fe40000000000 */
[----:B------:R-:W-:Y:S02]  /*21e50*/  MOV R2, 0x21e70 ;  /* 0x00021e7000027802 */ /* 0x000fe40000000f00 */
[----:B-1----:R-:W-:Y:S05]  /*21e60*/  CALL.REL.NOINC `($__internal_11_$__cuda_sm70_votesync_ballot) ;  /* 0x0000029000007944 */ /* 0x002fea0003c00000 */
[----:B------:R-:W-:Y:S01]  /*21e70*/  MOV R10, R0 ;  /* 0x00000000000a7202 */ /* 0x000fe20000000f00 */
[----:B------:R-:W-:Y:S05]  /*21e80*/  BRA `(.L_x_892) ;  /* 0xffffa3f000007947 */ /* 0x000fea000383ffff */
.L_x_795:
[----:B------:R-:W-:Y:S01]  /*21e90*/  IMAD.MOV.U32 R52, RZ, RZ, R6 ;  /* 0x000000ffff347224 */ /* 0x000fe200078e0006 */
[----:B--2---:R-:W-:Y:S01]  /*21ea0*/  MOV R2, R0 ;  /* 0x0000000000027202 */ /* 0x004fe20000000f00 */
[----:B------:R-:W-:Y:S01]  /*21eb0*/  IMAD.MOV.U32 R57, RZ, RZ, 0x1f ;  /* 0x0000001fff397424 */ /* 0x000fe200078e00ff */
[----:B------:R-:W-:Y:S02]  /*21ec0*/  MOV R3, 0x21ee0 ;  /* 0x00021ee000037802 */ /* 0x000fe40000000f00 */
[----:B-1----:R-:W-:Y:S05]  /*21ed0*/  CALL.REL.NOINC `($__internal_9_$__cuda_sm70_shflsync_idx_p) ;  /* 0x0000015000007944 */ /* 0x002fea0003c00000 */
[----:B------:R-:W-:Y:S01]  /*21ee0*/  IMAD.MOV.U32 R8, RZ, RZ, R57 ;  /* 0x000000ffff087224 */ /* 0x000fe200078e0039 */
[----:B------:R-:W-:Y:S01]  /*21ef0*/  MOV R2, R0 ;  /* 0x0000000000027202 */ /* 0x000fe20000000f00 */
[----:B------:R-:W-:Y:S01]  /*21f00*/  IMAD.MOV.U32 R52, RZ, RZ, R7 ;  /* 0x000000ffff347224 */ /* 0x000fe200078e0007 */
[----:B------:R-:W-:-:S02]  /*21f10*/  MOV R57, 0x1f ;  /* 0x0000001f00397802 */ /* 0x000fc40000000f00 */
[----:B------:R-:W-:Y:S02]  /*21f20*/  MOV R3, 0x21f40 ;  /* 0x00021f4000037802 */ /* 0x000fe40000000f00 */
[----:B------:R-:W-:Y:S05]  /*21f30*/  CALL.REL.NOINC `($__internal_9_$__cuda_sm70_shflsync_idx_p) ;  /* 0x000000f000007944 */ /* 0x000fea0003c00000 */
[----:B------:R-:W-:Y:S01]  /*21f40*/  MOV R7, R57 ;  /* 0x0000003900077202 */ /* 0x000fe20000000f00 */
[----:B------:R-:W-:Y:S05]  /*21f50*/  BRA `(.L_x_893) ;  /* 0xffffa39000007947 */ /* 0x000fea000383ffff */
.L_x_798:
[----:B------:R-:W-:Y:S01]  /*21f60*/  IMAD.MOV.U32 R52, RZ, RZ, R4 ;  /* 0x000000ffff347224 */ /* 0x000fe200078e0004 */
[----:B--2---:R-:W-:Y:S01]  /*21f70*/  MOV R2, R0 ;  /* 0x0000000000027202 */ /* 0x004fe20000000f00 */
[----:B------:R-:W-:Y:S01]  /*21f80*/  IMAD.MOV.U32 R57, RZ, RZ, 0x1f ;  /* 0x0000001fff397424 */ /* 0x000fe200078e00ff */
[----:B------:R-:W-:Y:S02]  /*21f90*/  MOV R3, 0x21fb0 ;  /* 0x00021fb000037802 */ /* 0x000fe40000000f00 */
[----:B-1--4-:R-:W-:Y:S05]  /*21fa0*/  CALL.REL.NOINC `($__internal_9_$__cuda_sm70_shflsync_idx_p) ;  /* 0x0000008000007944 */ /* 0x012fea0003c00000 */
[----:B------:R-:W-:Y:S01]  /*21fb0*/  MOV R11, R57 ;  /* 0x00000039000b7202 */ /* 0x000fe20000000f00 */
[----:B------:R-:W-:Y:S05]  /*21fc0*/  BRA `(.L_x_797) ;  /* 0xffffa38000007947 */ /* 0x000fea000383ffff */
        .weak           $__internal_8_$__cuda_sm70_shflsync_bfly_p
        .type           $__internal_8_$__cuda_sm70_shflsync_bfly_p,@function
        .size           $__internal_8_$__cuda_sm70_shflsync_bfly_p,($__internal_9_$__cuda_sm70_shflsync_idx_p - $__internal_8_$__cuda_sm70_shflsync_bfly_p)
$__internal_8_$__cuda_sm70_shflsync_bfly_p:
[----:B------:R-:W-:Y:S02]  /*21fd0*/  MOV R9, 0x1f ;  /* 0x0000001f00097802 */ /* 0x000fe40000000f00 */
[----:B------:R-:W-:-:S04]  /*21fe0*/  MOV R52, 0xffffffff ;  /* 0xffffffff00347802 */ /* 0x000fc80000000f00 */
[----:B------:R-:W-:Y:S04]  /*21ff0*/  WARPSYNC R52 ;  /* 0x0000003400007348 */ /* 0x000fe80003800000 */
[----:B------:R1:W2:Y:S02]  /*22000*/  SHFL.BFLY PT, R9, R4, R3, R9 ;  /* 0x0c00000304097389 */ /* 0x0002a400000e0009 */
[----:B-1----:R-:W-:-:S04]  /*22010*/  MOV R3, 0x0 ;  /* 0x0000000000037802 */ /* 0x002fc80000000f00 */
[----:B--2---:R-:W-:Y:S05]  /*22020*/  RET.REL.NODEC R2 `(_ZN7cutlass13device_kernelIN5flash19enable_sm80_to_sm89INS1_16FlashAttnFwdSm80INS1_25CollectiveMainloopFwdSm80ILi4ELi1ELb0EN4cute5tupleIJNS5_1CILi128EEENS7_ILi80EEENS7_ILi64EEEEEELi64ENS_10bfloat16_tEfNS_4arch4Sm80ELb0ELb1ELb1ELb1ELb1ELb0ELb1ELb1EEENS1_21CollectiveEpilogueFwdINS6_IJS8_SA_S9_EEENS6_IJNS7_ILi1EEESI_SI_EEESC_SE_Li128ELb1ELb1ELb1ELb0EEENS1_36VarlenDynamicPersistentTileSchedulerILi128ELi80ELi128ELi128ELb1ELb1ELb0ELb1ELb0ELb1EEEEEEEEEvNT_6ParamsE) ;  /* 0xfffddfd002007950 */ /* 0x004fea0003c3ffff */
        .weak           $__internal_9_$__cuda_sm70_shflsync_idx_p
        .type           $__internal_9_$__cuda_sm70_shflsync_idx_p,@function
        .size           $__internal_9_$__cuda_sm70_shflsync_idx_p,($__internal_10_$__cuda_sm70_shflsync_up_p - $__internal_9_$__cuda_sm70_shflsync_idx_p)
$__internal_9_$__cuda_sm70_shflsync_idx_p:
[----:B------:R-:W-:-:S04]  /*22030*/  MOV R69, 0xffffffff ;  /* 0xffffffff00457802 */ /* 0x000fc80000000f00 */
[----:B------:R-:W-:Y:S04]  /*22040*/  WARPSYNC R69 ;  /* 0x0000004500007348 */ /* 0x000fe80003800000 */
[----:B------:R1:W2:Y:S02]  /*22050*/  SHFL.IDX PT, R57, R52, R2, R57 ;  /* 0x0000000234397389 */ /* 0x0002a400000e0039 */
[----:B-1----:R-:W-:Y:S02]  /*22060*/  MOV R2, R3 ;  /* 0x0000000300027202 */ /* 0x002fe40000000f00 */
[----:B------:R-:W-:-:S04]  /*22070*/  MOV R3, 0x0 ;  /* 0x0000000000037802 */ /* 0x000fc80000000f00 */
[----:B--2---:R-:W-:Y:S05]  /*22080*/  RET.REL.NODEC R2 `(_ZN7cutlass13device_kernelIN5flash19enable_sm80_to_sm89INS1_16FlashAttnFwdSm80INS1_25CollectiveMainloopFwdSm80ILi4ELi1ELb0EN4cute5tupleIJNS5_1CILi128EEENS7_ILi80EEENS7_ILi64EEEEEELi64ENS_10bfloat16_tEfNS_4arch4Sm80ELb0ELb1ELb1ELb1ELb1ELb0ELb1ELb1EEENS1_21CollectiveEpilogueFwdINS6_IJS8_SA_S9_EEENS6_IJNS7_ILi1EEESI_SI_EEESC_SE_Li128ELb1ELb1ELb1ELb0EEENS1_36VarlenDynamicPersistentTileSchedulerILi128ELi80ELi128ELi128ELb1ELb1ELb0ELb1ELb0ELb1EEEEEEEEEvNT_6ParamsE) ;  /* 0xfffddf7002007950 */ /* 0x004fea0003c3ffff */
        .weak           $__internal_10_$__cuda_sm70_shflsync_up_p
        .type           $__internal_10_$__cuda_sm70_shflsync_up_p,@function
        .size           $__internal_10_$__cuda_sm70_shflsync_up_p,($__internal_11_$__cuda_sm70_votesync_ballot - $__internal_10_$__cuda_sm70_shflsync_up_p)
$__internal_10_$__cuda_sm70_shflsync_up_p:
[----:B------:R-:W-:Y:S02]  /*22090*/  IMAD.MOV.U32 R4, RZ, RZ, RZ ;  /* 0x000000ffff047224 */ /* 0x000fe400078e00ff */
[----:B------:R-:W-:-:S04]  /*220a0*/  IMAD.MOV.U32 R10, RZ, RZ, -0x1 ;  /* 0xffffffffff0a7424 */ /* 0x000fc800078e00ff */
[----:B------:R-:W-:Y:S04]  /*220b0*/  WARPSYNC R10 ;  /* 0x0000000a00007348 */ /* 0x000fe80003800000 */
[----:B------:R1:W2:Y:S02]  /*220c0*/  SHFL.UP PT, R4, R0, R2, R4 ;  /* 0x0400000200047389 */ /* 0x0002a400000e0004 */
[----:B-1----:R-:W-:Y:S02]  /*220d0*/  MOV R2, R3 ;  /* 0x0000000300027202 */ /* 0x002fe40000000f00 */
[----:B------:R-:W-:-:S04]  /*220e0*/  MOV R3, 0x0 ;  /* 0x0000000000037802 */ /* 0x000fc80000000f00 */
[----:B--2---:R-:W-:Y:S05]  /*220f0*/  RET.REL.NODEC R2 `(_ZN7cutlass13device_kernelIN5flash19enable_sm80_to_sm89INS1_16FlashAttnFwdSm80INS1_25CollectiveMainloopFwdSm80ILi4ELi1ELb0EN4cute5tupleIJNS5_1CILi128EEENS7_ILi80EEENS7_ILi64EEEEEELi64ENS_10bfloat16_tEfNS_4arch4Sm80ELb0ELb1ELb1ELb1ELb1ELb0ELb1ELb1EEENS1_21CollectiveEpilogueFwdINS6_IJS8_SA_S9_EEENS6_IJNS7_ILi1EEESI_SI_EEESC_SE_Li128ELb1ELb1ELb1ELb0EEENS1_36VarlenDynamicPersistentTileSchedulerILi128ELi80ELi128ELi128ELb1ELb1ELb0ELb1ELb0ELb1EEEEEEEEEvNT_6ParamsE) ;  /* 0xfffddf0002007950 */ /* 0x004fea0003c3ffff */
        .weak           $__internal_11_$__cuda_sm70_votesync_ballot
        .type           $__internal_11_$__cuda_sm70_votesync_ballot,@function
        .size           $__internal_11_$__cuda_sm70_votesync_ballot,(.L_x_3830 - $__internal_11_$__cuda_sm70_votesync_ballot)
$__internal_11_$__cuda_sm70_votesync_ballot:
[----:B------:R-:W-:Y:S01]  /*22100*/  ISETP.NE.U32.AND P0, PT, R0, 0x1, PT ;  /* 0x000000010000780c */ /* 0x000fe20003f05070 */
[----:B------:R-:W-:-:S04]  /*22110*/  IMAD.MOV.U32 R3, RZ, RZ, -0x1 ;  /* 0xffffffffff037424 */ /* 0x000fc800078e00ff */
[----:B------:R-:W-:Y:S08]  /*22120*/  WARPSYNC R3 ;  /* 0x0000000300007348 */ /* 0x000ff00003800000 */
[----:B------:R-:W-:-:S04]  /*22130*/  VOTE.ANY R0, PT, !P0 ;  /* 0x0000000000007806 */ /* 0x000fc800040e0100 */
[----:B------:R-:W-:Y:S01]  /*22140*/  LOP3.LUT R0, R0, R3, RZ, 0xc0, !PT ;  /* 0x0000000300007212 */ /* 0x000fe200078ec0ff */
[----:B------:R-:W-:-:S04]  /*22150*/  IMAD.MOV.U32 R3, RZ, RZ, 0x0 ;  /* 0x00000000ff037424 */ /* 0x000fc800078e00ff */
[----:B------:R-:W-:Y:S05]  /*22160*/  RET.REL.NODEC R2 `(_ZN7cutlass13device_kernelIN5flash19enable_sm80_to_sm89INS1_16FlashAttnFwdSm80INS1_25CollectiveMainloopFwdSm80ILi4ELi1ELb0EN4cute5tupleIJNS5_1CILi128EEENS7_ILi80EEENS7_ILi64EEEEEELi64ENS_10bfloat16_tEfNS_4arch4Sm80ELb0ELb1ELb1ELb1ELb1ELb0ELb1ELb1EEENS1_21CollectiveEpilogueFwdINS6_IJS8_SA_S9_EEENS6_IJNS7_ILi1EEESI_SI_EEESC_SE_Li128ELb1ELb1ELb1ELb0EEENS1_36VarlenDynamicPersistentTileSchedulerILi128ELi80ELi128ELi128ELb1ELb1ELb0ELb1ELb0ELb1EEEEEEEEEvNT_6ParamsE) ;  /* 0xfffdde9002007950 */ /* 0x000fea0003c3ffff */
.L_x_894:
        /* <DEDUP_REMOVED lines=9> */
.L_x_3830:


//--------------------- .text._ZN7cutlass13device_kernelIN5flash19enable_sm80_to_sm89INS1_16FlashAttnFwdSm80INS1_25CollectiveMainloopFwdSm80ILi4ELi1ELb0EN4cute5tupleIJNS5_1CILi128EEENS7_ILi80EEENS7_ILi64EEEEEELi64ENS_10bfloat16_tEfNS_4arch4Sm80ELb0ELb1ELb1ELb1ELb1ELb1ELb1ELb1EEENS1_21CollectiveEpilogueFwdINS6_IJS8_SA_S9_EEENS6_IJNS7_ILi1EEESI_SI_EEESC_SE_Li128ELb1ELb1ELb1ELb0EEENS1_36VarlenDynamicPersistentTileSchedulerILi128ELi80ELi128ELi128ELb1ELb1ELb0ELb1ELb0ELb1EEEEEEEEEvNT_6ParamsE --------------------------
	.section	.text._ZN7cutlass13device_kernelIN5flash19enable_sm80_to_sm89INS1_16FlashAttnFwdSm80INS1_25CollectiveMainloopFwdSm80ILi4ELi1ELb0EN4cute5tupleIJNS5_1CILi128EEENS7_ILi80EEENS7_ILi64EEEEEELi64ENS_10bfloat16_tEfNS_4arch4Sm80ELb0ELb1ELb1ELb1ELb1ELb1ELb1ELb1EEENS1_21CollectiveEpilogueFwdINS6_IJS8_SA_S9_EEENS6_IJNS7_ILi1EEESI_SI_EEESC_SE_Li128ELb1ELb1ELb1ELb0EEENS1_36VarlenDynamicPersistentTileSchedulerILi128ELi80ELi128ELi128ELb1ELb1ELb0ELb1ELb0ELb1EEEEEEEEEvNT_6ParamsE,"ax",@progbits
	.sectioninfo	@"SHI_REGISTERS=255"
	.align	128
.text._ZN7cutlass13device_kernelIN5flash19enable_sm80_to_sm89INS1_16FlashAttnFwdSm80INS1_25CollectiveMainloopFwdSm80ILi4ELi1ELb0EN4cute5tupleIJNS5_1CILi128EEENS7_ILi80EEENS7_ILi64EEEEEELi64ENS_10bfloat16_tEfNS_4arch4Sm80ELb0ELb1ELb1ELb1ELb1ELb1ELb1ELb1EEENS1_21CollectiveEpilogueFwdINS6_IJS8_SA_S9_EEENS6_IJNS7_ILi1EEESI_SI_EEESC_SE_Li128ELb1ELb1ELb1ELb0EEENS1_36VarlenDynamicPersistentTileSchedulerILi128ELi80ELi128ELi128ELb1ELb1ELb0ELb1ELb0ELb1EEEEEEEEEvNT_6ParamsE:
        .type           _ZN7cutlass13device_kernelIN5flash19enable_sm80_to_sm89INS1_16FlashAttnFwdSm80INS1_25CollectiveMainloopFwdSm80ILi4ELi1ELb0EN4cute5tupleIJNS5_1CILi128EEENS7_ILi80EEENS7_ILi64EEEEEELi64ENS_10bfloat16_tEfNS_4arch4Sm80ELb0ELb1ELb1ELb1ELb1ELb1ELb1ELb1EEENS1_21CollectiveEpilogueFwdINS6_IJS8_SA_S9_EEENS6_IJNS7_ILi1EEESI_SI_EEESC_SE_Li128ELb1ELb1ELb1ELb0EEENS1_36VarlenDynamicPersistentTileSchedulerILi128ELi80ELi128ELi128ELb1ELb1ELb0ELb1ELb0ELb1EEEEEEEEEvNT_6ParamsE,@function
        .size           _ZN7cutlass13device_kernelIN5flash19enable_sm80_to_sm89INS1_16FlashAttnFwdSm80INS1_25CollectiveMainloopFwdSm80ILi4ELi1ELb0EN4cute5tupleIJNS5_1CILi128EEENS7_ILi80EEENS7_ILi64EEEEEELi64ENS_10bfloat16_tEfNS_4arch4Sm80ELb0ELb1ELb1ELb1ELb1ELb1ELb1ELb1EEENS1_21CollectiveEpilogueFwdINS6_IJS8_SA_S9_EEENS6_IJNS7_ILi1EEESI_SI_EEESC_SE_Li128ELb1ELb1ELb1ELb0EEENS1_36VarlenDynamicPersistentTileSchedulerILi128ELi80ELi128ELi128ELb1ELb1ELb0ELb1ELb0ELb1EEEEEEEEEvNT_6ParamsE,(.L_x_3835 - _ZN7cutlass13device_kernelIN5flash19enable_sm80_to_sm89INS1_16FlashAttnFwdSm80INS1_25CollectiveMainloopFwdSm80ILi4ELi1ELb0EN4cute5tupleIJNS5_1CILi128EEENS7_ILi80EEENS7_ILi64EEEEEELi64ENS_10bfloat16_tEfNS_4arch4Sm80ELb0ELb1ELb1ELb1ELb1ELb1ELb1ELb1EEENS1_21CollectiveEpilogueFwdINS6_IJS8_SA_S9_EEENS6_IJNS7_ILi1EEESI_SI_EEESC_SE_Li128ELb1ELb1ELb1ELb0EEENS1_36VarlenDynamicPersistentTileSchedulerILi128ELi80ELi128ELi128ELb1ELb1ELb0ELb1ELb0ELb1EEEEEEEEEvNT_6ParamsE)
        .other          _ZN7cutlass13device_kernelIN5flash19enable_sm80_to_sm89INS1_16FlashAttnFwdSm80INS1_25CollectiveMainloopFwdSm80ILi4ELi1ELb0EN4cute5tupleIJNS5_1CILi128EEENS7_ILi80EEENS7_ILi64EEEEEELi64ENS_10bfloat16_tEfNS_4arch4Sm80ELb0ELb1ELb1ELb1ELb1ELb1ELb1ELb1EEENS1_21CollectiveEpilogueFwdINS6_IJS8_SA_S9_EEENS6_IJNS7_ILi1EEESI_SI_EEESC_SE_Li128ELb1ELb1ELb1ELb0EEENS1_36VarlenDynamicPersistentTileSchedulerILi128ELi80ELi128ELi128ELb1ELb1ELb0ELb1ELb0ELb1EEEEEEEEEvNT_6ParamsE,@"STO_CUDA_ENTRY STV_DEFAULT"
_ZN7cutlass13device_kernelIN5flash19enable_sm80_to_sm89INS1_16FlashAttnFwdSm80INS1_25CollectiveMainloopFwdSm80ILi4ELi1ELb0EN4cute5tupleIJNS5_1CILi128EEENS7_ILi80EEENS7_ILi64EEEEEELi64ENS_10bfloat16_tEfNS_4arch4Sm80ELb0ELb1ELb1ELb1ELb1ELb1ELb1ELb1EEENS1_21CollectiveEpilogueFwdINS6_IJS8_SA_S9_EEENS6_IJNS7_ILi1EEESI_SI_EEESC_SE_Li128ELb1ELb1ELb1ELb0EEENS1_36VarlenDynamicPersistentTileSchedulerILi128ELi80ELi128ELi128ELb1ELb1ELb0ELb1ELb0ELb1EEEEEEEEEvNT_6ParamsE:
        /* <DEDUP_REMOVED lines=54> */
.L_x_900:
        /* <DEDUP_REMOVED lines=16> */
.L_x_1209:
        /* <DEDUP_REMOVED lines=16> */
.L_x_1210:
[----:B--2---:R-:W-:-:S05]  /*0560*/  IMAD R0, R0, c[0x0][0x538], RZ ;  /* 0x00014e0000007a24 */ /* 0x004fca00078e02ff */
[----:B------:R-:W-:-:S04]  /*0570*/  IADD3 R7, R0, R7, RZ ;  /* 0x0000000700077210 */ /* 0x000fc80007ffe0ff */
[----:B------:R-:W-:-:S13]  /*0580*/  ISETP.GT.AND P0, PT, R7, UR4, PT ;  /* 0x0000000407007c0c */ /* 0x000fda000bf04270 */
[----:B-1----:R-:W-:Y:S05]  /*0590*/  @!P0 BRA `(.L_x_900) ;  /* 0xfffffdc000008947 */ /* 0x002fea000383ffff */
.L_x_896:
[----:B------:R-:W-:-:S05]  /*05a0*/  IADD3 R10, -R0, R7, RZ ;  /* 0x00000007000a7210 */ /* 0x000fca0007ffe1ff */
[----:B------:R-:W-:-:S05]  /*05b0*/  IMAD R0, R4, c[0x0][0x538], R10 ;  /* 0x00014e0004007a24 */ /* 0x000fca00078e020a */
[----:B------:R-:W-:Y:S01]  /*05c0*/  ISETP.GT.AND P0, PT, R0, UR4, PT ;  /* 0x0000000400007c0c */ /* 0x000fe2000bf04270 */
[----:B------:R-:W-:-:S12]  /*05d0*/  BRA.DIV ~URZ, `(.L_x_901) ;  /* 0x00027ba27f007947 */ /* 0x000fd8000b800000 */
[----:B------:R-:W-:-:S04]  /*05e0*/  VOTE.ANY R7, PT, !P0 ;  /* 0x0000000000077806 */ /* 0x000fc800040e0100 */
.L_x_1211:
[----:B------:R-:W1:Y:S02]  /*05f0*/  POPC R0, R7 ;  /* 0x0000000700007309 */ /* 0x000e640000000000 */
[----:B-1----:R-:W-:-:S05]  /*0600*/  IADD3 R2, R0, R6, RZ ;  /* 0x0000000600027210 */ /* 0x002fca0007ffe0ff */
[----:B------:R1:W-:Y:S01]  /*0610*/  STL [R1+0x4c], R2 ;  /* 0x00004c0201007387 */ /* 0x0003e20000100800 */
[----:B------:R-:W-:Y:S05]  /*0620*/  BRA.DIV ~URZ, `(.L_x_902) ;  /* 0x00027ba27f007947 */ /* 0x000fea000b800000 */
[----:B------:R2:W3:Y:S01]  /*0630*/  SHFL.IDX PT, R12, R9, R0, 0x1f ;  /* 0x00001f00090c7589 */ /* 0x0004e200000e0000 */
[----:B------:R-:W-:-:S03]  /*0640*/  MOV R5, RZ ;  /* 0x000000ff00057202 */ /* 0x000fc60000000f00 */
[----:B------:R2:W4:Y:S04]  /*0650*/  SHFL.IDX PT, R9, R8, R0, 0x1f ;  /* 0x00001f0008097589 */ /* 0x00052800000e0000 */
.L_x_1212:
[----:B------:R-:W-:Y:S01]  /*0660*/  ISETP.NE.AND P0, PT, R7, RZ, PT ;  /* 0x000000ff0700720c */ /* 0x000fe20003f05270 */
[----:B------:R-:W-:-:S12]  /*0670*/  BSSY B0, `(.L_x_903) ;  /* 0x0000005000007945 */ /* 0x000fd80003800000 */
[----:B------:R-:W-:Y:S05]  /*0680*/  @!P0 BRA `(.L_x_904) ;  /* 0x0000003000008947 */ /* 0x000fea0003800000 */
[----:B--2---:R-:W-:Y:S01]  /*0690*/  IADD3 R0, R0, -0x1, RZ ;  /* 0xffffffff00007810 */ /* 0x004fe20007ffe0ff */
[----:B------:R-:W-:Y:S05]  /*06a0*/  BRA.DIV ~URZ, `(.L_x_905) ;  /* 0x00027c027f007947 */ /* 0x000fea000b800000 */
[----:B------:R2:W1:Y:S02]  /*06b0*/  SHFL.IDX PT, R5, R4, R0, 0x1f ;  /* 0x00001f0004057589 */ /* 0x00046400000e0000 */
.L_x_904:
[----:B------:R-:W-:Y:S05]  /*06c0*/  BSYNC B0 ;  /* 0x0000000000007941 */ /* 0x000fea0003800000 */
.L_x_903:
        /* <DEDUP_REMOVED lines=69> */
.L_x_907:
        /* <DEDUP_REMOVED lines=70> */
.L_x_908:
[----:B------:R-:W-:Y:S05]  /*0f80*/  BSYNC B0 ;  /* 0x0000000000007941 */ /* 0x000fea0003800000 */
.L_x_906:
[----:B------:R-:W-:-:S04]  /*0f90*/  LOP3.LUT R0, RZ, R0, RZ, 0x33, !PT ;  /* 0x00000000ff007212 */ /* 0x000fc800078e33ff */
[----:B------:R-:W-:-:S05]  /*0fa0*/  IADD3 R0, R0, R12, RZ ;  /* 0x0000000c00007210 */ /* 0x000fca0007ffe0ff */
[----:B------:R2:W-:Y:S01]  /*0fb0*/  STL [R1+0x44], R0 ;  /* 0x0000440001007387 */ /* 0x0005e20000100800 */
[----:B------:R-:W-:Y:S05]  /*0fc0*/  BRA `(.L_x_909) ;  /* 0x0000006000007947 */ /* 0x000fea0003800000 */
.L_x_897:
[----:B------:R-:W-:Y:S01]  /*0fd0*/  MOV R0, UR4 ;  /* 0x0000000400007c02 */ /* 0x000fe20008000f00 */
[----:B------:R-:W-:Y:S04]  /*0fe0*/  STL [R1+0x44], RZ ;  /* 0x000044ff01007387 */ /* 0x000fe80000100800 */
[----:B------:R-:W-:Y:S04]  /*0ff0*/  STL [R1+0x48], RZ ;  /* 0x000048ff01007387 */ /* 0x000fe80000100800 */
[----:B------:R1:W-:Y:S02]  /*1000*/  STL [R1+0x40], R0 ;  /* 0x0000400001007387 */ /* 0x0003e40000100800 */
[----:B-1----:R-:W-:-:S05]  /*1010*/  MOV R0, c[0x0][0x53c] ;  /* 0x00014f0000007a02 */ /* 0x002fca0000000f00 */
[----:B------:R1:W-:Y:S02]  /*1020*/  STL [R1+0x4c], R0 ;  /* 0x00004c0001007387 */ /* 0x0003e40000100800 */
.L_x_909:
        /* <DEDUP_REMOVED lines=8> */
.L_x_895:
[----:B-12---:R-:W2:Y:S02]  /*10b0*/  LDL R0, [R1+0x4c] ;  /* 0x00004c0001007983 */ /* 0x006ea40000100800 */
[----:B--2---:R-:W-:-:S13]  /*10c0*/  ISETP.GE.AND P0, PT, R0, c[0x0][0x53c], PT ;  /* 0x00014f0000007a0c */ /* 0x004fda0003f06270 */
[----:B------:R-:W-:Y:S05]  /*10d0*/  @P0 EXIT ;  /* 0x000000000000094d */ /* 0x000fea0003800000 */
[----:B------:R-:W1:Y:S01]  /*10e0*/  S2R R15, SR_TID.X ;  /* 0x00000000000f7919 */ /* 0x000e620000002100 */
[----:B------:R-:W-:Y:S01]  /*10f0*/  IMAD.MOV.U32 R16, RZ, RZ, 0x40 ;  /* 0x00000040ff107424 */ /* 0x000fe200078e00ff */
[----:B------:R-:W-:Y:S01]  /*1100*/  ULDC UR4, c[0x0][0x2ac] ;  /* 0x0000ab0000047ab9 */ /* 0x000fe20000000800 */
[----:B------:R-:W-:Y:S01]  /*1110*/  IMAD.MOV.U32 R17, RZ, RZ, 0x20 ;  /* 0x00000020ff117424 */ /* 0x000fe200078e00ff */
[----:B------:R-:W-:Y:S01]  /*1120*/  ULDC UR6, c[0x0][0x1d0] ;  /* 0x0000740000067ab9 */ /* 0x000fe20000000800 */
[----:B------:R-:W-:Y:S01]  /*1130*/  IMAD.MOV.U32 R18, RZ, RZ, -0x10 ;  /* 0xfffffff0ff127424 */ /* 0x000fe200078e00ff */
[----:B------:R-:W-:Y:S01]  /*1140*/  UIMAD UR6, UR4, UR6, URZ ;  /* 0x00000006040672a4 */ /* 0x000fe2000f8e023f */
[----:B-1----:R-:W-:-:S04]  /*1150*/  SHF.R.S32.HI R14, RZ, 0x1f, R15 ;  /* 0x0000001fff0e7819 */ /* 0x002fc8000001140f */
[CC--:B------:R-:W-:Y:S02]  /*1160*/  LEA.HI R10, R14.reuse, R15.reuse, RZ, 0x3 ;  /* 0x0000000f0e0a7211 */ /* 0x0c0fe400078f18ff */
[----:B------:R-:W-:Y:S02]  /*1170*/  LEA.HI R2, R14, R15, RZ, 0x4 ;  /* 0x0000000f0e027211 */ /* 0x000fe400078f20ff */
[----:B---3--:R-:W-:Y:S02]  /*1180*/  LOP3.LUT R4, R10, 0xfffffff8, RZ, 0xc0, !PT ;  /* 0xfffffff80a047812 */ /* 0x008fe400078ec0ff */
[----:B------:R-:W-:Y:S02]  /*1190*/  SHF.R.S32.HI R3, RZ, 0x4, R2 ;  /* 0x00000004ff037819 */ /* 0x000fe40000011402 */
[----:B------:R-:W-:Y:S01]  /*11a0*/  LOP3.LUT R0, R2, 0xfffffff0, RZ, 0xc0, !PT ;  /* 0xfffffff002007812 */ /* 0x000fe200078ec0ff */
[----:B------:R-:W-:Y:S01]  /*11b0*/  IMAD.IADD R9, R15, 0x1, -R4 ;  /* 0x000000010f097824 */ /* 0x000fe200078e0a04 */
[----:B------:R-:W-:-:S02]  /*11c0*/  SHF.R.S32.HI R27, RZ, 0x3, R10 ;  /* 0x00000003ff1b7819 */ /* 0x000fc4000001140a */
[----:B------:R-:W-:Y:S01]  /*11d0*/  LEA.HI R4, R2, R3, RZ, 0x1 ;  /* 0x0000000302047211 */ /* 0x000fe200078f08ff */
[----:B------:R-:W-:Y:S01]  /*11e0*/  IMAD.IADD R2, R15, 0x1, -R0 ;  /* 0x000000010f027824 */ /* 0x000fe200078e0a00 */
[----:B------:R-:W-:Y:S01]  /*11f0*/  LOP3.LUT P3, RZ, R9, 0x2, RZ, 0xc0, !PT ;  /* 0x0000000209ff7812 */ /* 0x000fe2000786c0ff */
[----:B------:R-:W-:Y:S01]  /*1200*/  IMAD.SHL.U32 R5, R27, 0x40, RZ ;  /* 0x000000401b057824 */ /* 0x000fe200078e00ff */
[----:B------:R-:W-:Y:S01]  /*1210*/  LOP3.LUT R4, R4, 0xfffffffe, RZ, 0xc0, !PT ;  /* 0xfffffffe04047812 */ /* 0x000fe200078ec0ff */
[C---:B------:R-:W-:Y:S01]  /*1220*/  IMAD.SHL.U32 R244, R9.reuse, 0x8, RZ ;  /* 0x0000000809f47824 */ /* 0x040fe200078e00ff */
[----:B------:R-:W-:Y:S01]  /*1230*/  SHF.R.S32.HI R8, RZ, 0x1f, R2 ;  /* 0x0000001fff087819 */ /* 0x000fe20000011402 */
[----:B------:R-:W-:Y:S01]  /*1240*/  IMAD.SHL.U32 R7, R9, 0x40, RZ ;  /* 0x0000004009077824 */ /* 0x000fe200078e00ff */
[----:B------:R-:W-:Y:S01]  /*1250*/  LOP3.LUT R0, R5, 0x1c0, RZ, 0xc0, !PT ;  /* 0x000001c005007812 */ /* 0x000fe200078ec0ff */
[----:B------:R-:W-:Y:S01]  /*1260*/  IMAD.IADD R12, R3, 0x1, -R4 ;  /* 0x00000001030c7824 */ /* 0x000fe200078e0a04 */
[----:B------:R-:W-:-:S02]  /*1270*/  LEA.HI R11, R8, R2, RZ, 0x3 ;  /* 0x00000002080b7211 */ /* 0x000fc400078f18ff */
[----:B------:R-:W-:Y:S02]  /*1280*/  LOP3.LUT R6, R0, 0x38, R244, 0xf8, !PT ;  /* 0x0000003800067812 */ /* 0x000fe400078ef8f4 */
[----:B------:R-:W-:Y:S02]  /*1290*/  SHF.R.U32.HI R5, RZ, 0x3, R0 ;  /* 0x00000003ff057819 */ /* 0x000fe40000011600 */
[----:B------:R-:W-:Y:S02]  /*12a0*/  LOP3.LUT R0, R7, 0x1c0, RZ, 0xc0, !PT ;  /* 0x000001c007007812 */ /* 0x000fe400078ec0ff */
[----:B------:R-:W-:Y:S02]  /*12b0*/  LEA.HI R7, R14, R15, RZ, 0x6 ;  /* 0x0000000f0e077211 */ /* 0x000fe400078f30ff */
[----:B------:R-:W-:Y:S02]  /*12c0*/  LOP3.LUT R4, R11, 0xfffffff8, RZ, 0xc0, !PT ;  /* 0xfffffff80b047812 */ /* 0x000fe400078ec0ff */
[----:B------:R-:W-:-:S02]  /*12d0*/  LOP3.LUT R6, R6, R5, RZ, 0x3c, !PT ;  /* 0x0000000506067212 */ /* 0x000fc400078e3cff */
[----:B------:R-:W-:Y:S01]  /*12e0*/  LOP3.LUT R5, R0, 0x8, R10, 0xf8, !PT ;  /* 0x0000000800057812 */ /* 0x000fe200078ef80a */
[----:B------:R-:W-:Y:S01]  /*12f0*/  IMAD.IADD R8, R2, 0x1, -R4 ;  /* 0x0000000102087824 */ /* 0x000fe200078e0a04 */
[----:B------:R-:W-:Y:S01]  /*1300*/  SHF.R.U32.HI R3, RZ, 0x3, R0 ;  /* 0x00000003ff037819 */ /* 0x000fe20000011600 */
[----:B------:R-:W-:Y:S01]  /*1310*/  IMAD.SHL.U32 R0, R7, 0x8, RZ ;  /* 0x0000000807007824 */ /* 0x000fe200078e00ff */
[CC--:B------:R-:W-:Y:S02]  /*1320*/  LEA.HI R10, R14.reuse, R15.reuse, RZ, 0x2 ;  /* 0x0000000f0e0a7211 */ /* 0x0c0fe400078f10ff */
[----:B------:R-:W-:Y:S02]  /*1330*/  LEA.HI R2, R14, R15, RZ, 0x5 ;  /* 0x0000000f0e027211 */ /* 0x000fe400078f28ff */
[----:B------:R-:W-:Y:S02]  /*1340*/  LOP3.LUT R13, R5, R3, RZ, 0x3c, !PT ;  /* 0x00000003050d7212 */ /* 0x000fe400078e3cff */
[----:B------:R-:W-:-:S02]  /*1350*/  SHF.R.S32.HI R125, RZ, 0x2, R10 ;  /* 0x00000002ff7d7819 */ /* 0x000fc4000001140a */
        /* <DEDUP_REMOVED lines=46> */
[----:B------:R-:W-:Y:S01]  /*1640*/  STL [R1+0x54], R21 ;  /* 0x0000541501007387 */ /* 0x000fe20000100800 */
[----:B------:R-:W-:Y:S01]  /*1650*/  LOP3.LUT R3, R3, 0xfffffe00, RZ, 0xc0, !PT ;  /* 0xfffffe0003037812 */ /* 0x000fe200078ec0ff */
[----:B------:R-:W-:Y:S01]  /*1660*/  IMAD.IADD R15, R6, 0x1, R4 ;  /* 0x00000001060f7824 */ /* 0x000fe200078e0204 */
[C---:B------:R-:W-:Y:S01]  /*1670*/  IADD3 R26, R125.reuse, 0x20, RZ ;  /* 0x000000207d1a7810 */ /* 0x040fe20007ffe0ff */
[----:B------:R-:W-:Y:S01]  /*1680*/  STL [R1+0x58], R20 ;  /* 0x0000581401007387 */ /* 0x000fe20000100800 */
[-C--:B------:R-:W-:Y:S01]  /*1690*/  IADD3 R4, R0, R3.reuse, R5 ;  /* 0x0000000300047210 */ /* 0x080fe20007ffe005 */
[----:B------:R-:W-:Y:S01]  /*16a0*/  IMAD R2, R12, 0x200, R13 ;  /* 0x000002000c027824 */ /* 0x000fe200078e020d */
[----:B------:R-:W-:Y:S01]  /*16b0*/  IADD3 R22, R125, 0x40, RZ ;  /* 0x000000407d167810 */ /* 0x000fe20007ffe0ff */
[----:B------:R-:W-:Y:S01]  /*16c0*/  IMAD.SHL.U32 R6, R26, 0x40, RZ ;  /* 0x000000401a067824 */ /* 0x000fe200078e00ff */
[----:B------:R-:W-:Y:S01]  /*16d0*/  LOP3.LUT R5, R0, R3, RZ, 0xfc, !PT ;  /* 0x0000000300057212 */ /* 0x000fe200078efcff */
[----:B------:R-:W-:Y:S01]  /*16e0*/  IMAD R0, R9, 0x10, R27 ;  /* 0x0000001009007824 */ /* 0x000fe200078e021b */
[----:B------:R-:W-:Y:S01]  /*16f0*/  IADD3 R24, R125, 0x60, RZ ;  /* 0x000000607d187810 */ /* 0x000fe20007ffe0ff */
[----:B------:R-:W-:Y:S01]  /*1700*/  IMAD.SHL.U32 R3, R22, 0x40, RZ ;  /* 0x0000004016037824 */ /* 0x000fe200078e00ff */
[----:B------:R-:W-:-:S02]  /*1710*/  LOP3.LUT P5, RZ, R8, 0x2, RZ, 0xc0, !PT ;  /* 0x0000000208ff7812 */ /* 0x000fc400078ac0ff */
[----:B------:R-:W-:Y:S01]  /*1720*/  LOP3.LUT P4, RZ, R8, 0x4, RZ, 0xc0, !PT ;  /* 0x0000000408ff7812 */ /* 0x000fe2000788c0ff */
[----:B------:R1:W-:Y:S01]  /*1730*/  STL [R1+0x10], R0 ;  /* 0x0000100001007387 */ /* 0x0003e20000100800 */
[----:B------:R-:W-:Y:S02]  /*1740*/  SHF.R.S32.HI R7, RZ, 0x1f, R26 ;  /* 0x0000001fff077819 */ /* 0x000fe4000001141a */
[----:B------:R-:W-:Y:S02]  /*1750*/  SHF.R.S32.HI R8, RZ, 0x1f, R22 ;  /* 0x0000001fff087819 */ /* 0x000fe40000011416 */
[----:B------:R-:W-:Y:S02]  /*1760*/  LOP3.LUT P2, RZ, R9, 0x4, RZ, 0xc0, !PT ;  /* 0x0000000409ff7812 */ /* 0x000fe4000784c0ff */
[----:B------:R-:W-:Y:S02]  /*1770*/  SHF.R.S32.HI R9, RZ, 0x1f, R24 ;  /* 0x0000001fff097819 */ /* 0x000fe40000011418 */
[----:B------:R-:W-:-:S02]  /*1780*/  LOP3.LUT R11, R6, 0x1c0, RZ, 0xc0, !PT ;  /* 0x000001c0060b7812 */ /* 0x000fc400078ec0ff */
[----:B------:R-:W-:Y:S02]  /*1790*/  LEA.HI R7, R7, R26, RZ, 0x3 ;  /* 0x0000001a07077211 */ /* 0x000fe400078f18ff */
[----:B------:R-:W-:Y:S02]  /*17a0*/  LEA.HI R6, R8, R22, RZ, 0x3 ;  /* 0x0000001608067211 */ /* 0x000fe400078f18ff */
[----:B------:R-:W-:Y:S01]  /*17b0*/  LOP3.LUT R22, R3, 0x1c0, RZ, 0xc0, !PT ;  /* 0x000001c003167812 */ /* 0x000fe200078ec0ff */
[----:B------:R-:W-:Y:S01]  /*17c0*/  IMAD.SHL.U32 R7, R7, 0x40, RZ ;  /* 0x0000004007077824 */ /* 0x000fe200078e00ff */
[----:B------:R-:W-:Y:S01]  /*17d0*/  LEA.HI R3, R9, R24, RZ, 0x3 ;  /* 0x0000001809037211 */ /* 0x000fe200078f18ff */
[----:B------:R-:W-:Y:S01]  /*17e0*/  IMAD.SHL.U32 R6, R6, 0x40, RZ ;  /* 0x0000004006067824 */ /* 0x000fe200078e00ff */
[----:B------:R-:W-:Y:S02]  /*17f0*/  IADD3 R124, R90, 0x10, RZ ;  /* 0x000000105a7c7810 */ /* 0x000fe40007ffe0ff */
[----:B------:R-:W-:Y:S01]  /*1800*/  IADD3 R241, R84, 0x20, RZ ;  /* 0x0000002054f17810 */ /* 0x000fe20007ffe0ff */
[----:B------:R-:W-:Y:S01]  /*1810*/  IMAD.SHL.U32 R3, R3, 0x40, RZ ;  /* 0x0000004003037824 */ /* 0x000fe200078e00ff */
[----:B------:R-:W-:Y:S01]  /*1820*/  LOP3.LUT R9, R10, 0x7ffffffc, RZ, 0xc0, !PT ;  /* 0x7ffffffc0a097812 */ /* 0x000fe200078ec0ff */
[----:B-1----:R-:W-:Y:S01]  /*1830*/  IMAD.SHL.U32 R0, R24, 0x40, RZ ;  /* 0x0000004018007824 */ /* 0x002fe200078e00ff */
[----:B------:R-:W-:-:S02]  /*1840*/  LOP3.LUT R12, R11, 0x38, R84, 0xf8, !PT ;  /* 0x000000380b0c7812 */ /* 0x000fc400078ef854 */
[----:B------:R-:W-:Y:S01]  /*1850*/  SHF.R.U32.HI R13, RZ, 0x3, R11 ;  /* 0x00000003ff0d7819 */ /* 0x000fe2000001160b */
[----:B------:R-:W-:Y:S01]  /*1860*/  IMAD.IADD R9, R23, 0x1, -R9 ;  /* 0x0000000117097824 */ /* 0x000fe200078e0a09 */
[----:B------:R-:W-:Y:S02]  /*1870*/  LOP3.LUT R8, R0, 0x1c0, RZ, 0xc0, !PT ;  /* 0x000001c000087812 */ /* 0x000fe400078ec0ff */
[----:B------:R-:W-:Y:S01]  /*1880*/  LOP3.LUT R11, R22, 0x38, R84, 0xf8, !PT ;  /* 0x00000038160b7812 */ /* 0x000fe200078ef854 */
[----:B------:R-:W-:Y:S01]  /*1890*/  IMAD.SHL.U32 R251, R9, 0x2, RZ ;  /* 0x0000000209fb7824 */ /* 0x000fe200078e00ff */
[----:B------:R-:W-:Y:S01]  /*18a0*/  SHF.R.U32.HI R24, RZ, 0x3, R22 ;  /* 0x00000003ff187819 */ /* 0x000fe20000011616 */
[----:B------:R-:W-:Y:S01]  /*18b0*/  IMAD.IADD R9, R25, 0x1, R14 ;  /* 0x0000000119097824 */ /* 0x000fe200078e020e */
[----:B------:R-:W-:Y:S02]  /*18c0*/  LOP3.LUT R10, R8, 0x38, R84, 0xf8, !PT ;  /* 0x00000038080a7812 */ /* 0x000fe400078ef854 */
[----:B------:R-:W-:-:S02]  /*18d0*/  SHF.R.U32.HI R22, RZ, 0x3, R8 ;  /* 0x00000003ff167819 */ /* 0x000fc40000011608 */
[----:B------:R-:W-:Y:S02]  /*18e0*/  SHF.R.S32.HI R26, RZ, 0x1f, R124 ;  /* 0x0000001fff1a7819 */ /* 0x000fe4000001147c */
[----:B------:R-:W-:Y:S02]  /*18f0*/  SHF.R.S32.HI R8, RZ, 0x1f, R241 ;  /* 0x0000001fff087819 */ /* 0x000fe400000114f1 */
[----:B------:R-:W-:Y:S01]  /*1900*/  LOP3.LUT R7, R7, 0xfffffe00, RZ, 0xc0, !PT ;  /* 0xfffffe0007077812 */ /* 0x000fe200078ec0ff */
[----:B------:R-:W-:Y:S01]  /*1910*/  STL [R1+0x68], R26 ;  /* 0x0000681a01007387 */ /* 0x000fe20000100800 */
[----:B------:R-:W-:Y:S02]  /*1920*/  LOP3.LUT R23, R6, 0xfffffe00, RZ, 0xc0, !PT ;  /* 0xfffffe0006177812 */ /* 0x000fe400078ec0ff */
[----:B------:R-:W-:Y:S01]  /*1930*/  LOP3.LUT R3, R3, 0xfffffe00, RZ, 0xc0, !PT ;  /* 0xfffffe0003037812 */ /* 0x000fe200078ec0ff */
[----:B------:R1:W-:Y:S01]  /*1940*/  STL [R1+0x4], R8 ;  /* 0x0000040801007387 */ /* 0x0003e20000100800 */
[----:B------:R-:W-:-:S02]  /*1950*/  LOP3.LUT R13, R7, R12, R13, 0xf6, !PT ;  /* 0x0000000c070d7212 */ /* 0x000fc400078ef60d */
[----:B------:R-:W-:Y:S01]  /*1960*/  LOP3.LUT R12, R23, R11, R24, 0xf6, !PT ;  /* 0x0000000b170c7212 */ /* 0x000fe200078ef618 */
[----:B------:R-:W-:Y:S01]  /*1970*/  STL [R1+0x60], R7 ;  /* 0x0000600701007387 */ /* 0x000fe20000100800 */
[----:B------:R-:W-:Y:S02]  /*1980*/  LOP3.LUT R11, R3, R10, R22, 0xf6, !PT ;  /* 0x0000000a030b7212 */ /* 0x000fe400078ef616 */
[----:B------:R-:W-:Y:S01]  /*1990*/  LOP3.LUT R10, R21, 0x38, R84, 0xf8, !PT ;  /* 0x00000038150a7812 */ /* 0x000fe200078ef854 */
[----:B------:R-:W-:Y:S01]  /*19a0*/  STL [R1+0x5c], R23 ;  /* 0x00005c1701007387 */ /* 0x000fe20000100800 */
[----:B------:R-:W-:Y:S02]  /*19b0*/  LEA R14, R13, 0x5100, 0x1 ;  /* 0x000051000d0e7811 */ /* 0x000fe400078e08ff */
[----:B------:R-:W-:Y:S01]  /*19c0*/  LOP3.LUT R10, R19, R10, R20, 0xf6, !PT ;  /* 0x0000000a130a7212 */ /* 0x000fe200078ef614 */
[----:B------:R2:W-:Y:S01]  /*19d0*/  STL [R1+0xa4], R3 ;  /* 0x0000a40301007387 */ /* 0x0005e20000100800 */
[----:B------:R-:W-:-:S02]  /*19e0*/  LEA R13, R12, 0x5100, 0x1 ;  /* 0x000051000c0d7811 */ /* 0x000fc400078e08ff */
[----:B------:R-:W-:Y:S01]  /*19f0*/  LEA R12, R11, 0x5100, 0x1 ;  /* 0x000051000b0c7811 */ /* 0x000fe200078e08ff */
[----:B------:R3:W-:Y:S01]  /*1a00*/  STL [R1+0x50], R9 ;  /* 0x0000500901007387 */ /* 0x0007e20000100800 */
[----:B------:R-:W-:Y:S02]  /*1a10*/  SEL R0, R16, 0xffffffc0, !P2 ;  /* 0xffffffc010007807 */ /* 0x000fe40005000000 */
[----:B------:R-:W-:Y:S01]  /*1a20*/  SHF.R.S32.HI R11, RZ, 0x1f, R251 ;  /* 0x0000001fff0b7819 */ /* 0x000fe200000114fb */
[----:B------:R-:W-:Y:S01]  /*1a30*/  STL [R1+0x9c], R14 ;  /* 0x00009c0e01007387 */ /* 0x000fe20000100800 */
[----:B------:R-:W-:Y:S02]  /*1a40*/  LEA R127, R2, 0x2900, 0x1 ;  /* 0x00002900027f7811 */ /* 0x000fe400078e08ff */
[----:B------:R-:W-:Y:S01]  /*1a50*/  IADD3 R11, R251, 0x30, RZ ;  /* 0x00000030fb0b7810 */ /* 0x000fe20007ffe0ff */
[----:B------:R4:W-:Y:S01]  /*1a60*/  STL [R1+0x98], R13 ;  /* 0x0000980d01007387 */ /* 0x0009e20000100800 */
[----:B-1----:R-:W-:Y:S01]  /*1a70*/  SEL R8, R16, 0xffffffc0, !P6 ;  /* 0xffffffc010087807 */ /* 0x002fe20007000000 */
[----:B------:R-:W-:Y:S01]  /*1a80*/  IMAD.IADD R197, R127, 0x1, R0 ;  /* 0x000000017fc57824 */ /* 0x000fe200078e0200 */
[C---:B------:R-:W-:Y:S01]  /*1a90*/  SEL R6, R17.reuse, 0xffffffe0, !P0 ;  /* 0xffffffe011067807 */ /* 0x040fe20004000000 */
[----:B------:R1:W-:Y:S01]  /*1aa0*/  STL [R1+0x94], R12 ;  /* 0x0000940c01007387 */ /* 0x0003e20000100800 */
[----:B------:R-:W-:-:S02]  /*1ab0*/  SEL R2, R17, 0xffffffe0, !P5 ;  /* 0xffffffe011027807 */ /* 0x000fc40006800000 */
[----:B------:R-:W-:Y:S02]  /*1ac0*/  IADD3 R17, R251, 0x10, RZ ;  /* 0x00000010fb117810 */ /* 0x000fe40007ffe0ff */
[C---:B------:R-:W-:Y:S02]  /*1ad0*/  IADD3 R202, R127.reuse, 0x20, RZ ;  /* 0x000000207fca7810 */ /* 0x040fe40007ffe0ff */
[----:B------:R-:W-:Y:S02]  /*1ae0*/  @P3 IADD3 R202, R127, -0x20, RZ ;  /* 0xffffffe07fca3810 */ /* 0x000fe40007ffe0ff */
[----:B--2---:R-:W-:Y:S02]  /*1af0*/  LOP3.LUT R3, R21, 0x18, R84, 0xf8, !PT ;  /* 0x0000001815037812 */ /* 0x004fe400078ef854 */
[----:B------:R-:W-:Y:S01]  /*1b00*/  SEL R7, R18, 0x10, !P1 ;  /* 0x0000001012077807 */ /* 0x000fe20004800000 */
[----:B------:R-:W-:Y:S01]  /*1b10*/  IMAD.IADD R194, R0, 0x1, R202 ;  /* 0x0000000100c27824 */ /* 0x000fe200078e02ca */
[----:B---3--:R-:W-:-:S02]  /*1b20*/  LOP3.LUT R9, R19, R3, R20, 0xf6, !PT ;  /* 0x0000000313097212 */ /* 0x008fc400078ef614 */
[----:B------:R-:W-:Y:S02]  /*1b30*/  SEL R3, R16, 0xffffffc0, !P4 ;  /* 0xffffffc010037807 */ /* 0x000fe40006000000 */
[----:B------:R-:W-:Y:S02]  /*1b40*/  LEA R252, R9, 0x100, 0x1 ;  /* 0x0000010009fc7811 */ /* 0x000fe400078e08ff */
[----:B------:R-:W-:Y:S02]  /*1b50*/  LEA R9, R10, 0x5100, 0x1 ;  /* 0x000051000a097811 */ /* 0x000fe400078e08ff */
[C---:B------:R-:W-:Y:S02]  /*1b60*/  IADD3 R16, R251.reuse, 0x18, RZ ;  /* 0x00000018fb107810 */ /* 0x040fe40007ffe0ff */
[C---:B----4-:R-:W-:Y:S01]  /*1b70*/  IADD3 R13, R251.reuse, 0x28, RZ ;  /* 0x00000028fb0d7810 */ /* 0x050fe20007ffe0ff */
[----:B------:R2:W-:Y:S01]  /*1b80*/  STL [R1+0x90], R9 ;  /* 0x0000900901007387 */ /* 0x0005e20000100800 */
[----:B-1----:R-:W-:-:S02]  /*1b90*/  IADD3 R12, R251, 0x38, RZ ;  /* 0x00000038fb0c7810 */ /* 0x002fc40007ffe0ff */
[----:B------:R-:W-:Y:S02]  /*1ba0*/  SHF.R.S32.HI R10, RZ, 0x1f, R17 ;  /* 0x0000001fff0a7819 */ /* 0x000fe40000011411 */
[----:B------:R-:W-:Y:S02]  /*1bb0*/  SHF.R.S32.HI R10, RZ, 0x1f, R13 ;  /* 0x0000001fff0a7819 */ /* 0x000fe4000001140d */
[----:B------:R-:W-:Y:S02]  /*1bc0*/  SHF.R.S32.HI R10, RZ, 0x1f, R12 ;  /* 0x0000001fff0a7819 */ /* 0x000fe4000001140c */
[----:B------:R-:W-:Y:S02]  /*1bd0*/  LEA R198, R4, 0x5100, 0x1 ;  /* 0x0000510004c67811 */ /* 0x000fe400078e08ff */
[----:B------:R-:W-:Y:S02]  /*1be0*/  LEA R192, R5, 0x100, 0x1 ;  /* 0x0000010005c07811 */ /* 0x000fe400078e08ff */
[C---:B------:R-:W-:Y:S01]  /*1bf0*/  IADD3 R18, R251.reuse, 0x8, RZ ;  /* 0x00000008fb127810 */ /* 0x040fe20007ffe0ff */
[C---:B------:R-:W-:Y:S01]  /*1c00*/  IMAD.IADD R199, R198.reuse, 0x1, R3 ;  /* 0x00000001c6c77824 */ /* 0x040fe200078e0203 */
[----:B------:R-:W-:Y:S01]  /*1c10*/  IADD3 R14, R251, 0x20, RZ ;  /* 0x00000020fb0e7810 */ /* 0x000fe20007ffe0ff */
[----:B------:R-:W-:Y:S01]  /*1c20*/  IMAD.IADD R193, R3, 0x1, R192 ;  /* 0x0000000103c17824 */ /* 0x000fe200078e02c0 */
[----:B------:R-:W-:Y:S01]  /*1c30*/  SHF.R.S32.HI R245, RZ, 0x1f, R244 ;  /* 0x0000001ffff57819 */ /* 0x000fe200000114f4 */
[----:B------:R-:W-:Y:S01]  /*1c40*/  IMAD.IADD R201, R198, 0x1, R2 ;  /* 0x00000001c6c97824 */ /* 0x000fe200078e0202 */
[----:B------:R-:W-:Y:S01]  /*1c50*/  SHF.R.S32.HI R85, RZ, 0x1f, R84 ;  /* 0x0000001fff557819 */ /* 0x000fe20000011454 */
[C---:B------:R-:W-:Y:S01]  /*1c60*/  IMAD.IADD R196, R2.reuse, 0x1, R192 ;  /* 0x0000000102c47824 */ /* 0x040fe200078e02c0 */
[----:B------:R-:W-:Y:S01]  /*1c70*/  SHF.R.S32.HI R91, RZ, 0x1f, R90 ;  /* 0x0000001fff5b7819 */ /* 0x000fe2000001145a */
[C---:B------:R-:W-:Y:S01]  /*1c80*/  IMAD.IADD R200, R2.reuse, 0x1, R199 ;  /* 0x0000000102c87824 */ /* 0x040fe200078e02c7 */
[----:B------:R-:W-:Y:S01]  /*1c90*/  SHF.R.S32.HI R18, RZ, 0x1f, R18 ;  /* 0x0000001fff127819 */ /* 0x000fe20000011412 */
[----:B------:R-:W-:Y:S01]  /*1ca0*/  IMAD.IADD R195, R2, 0x1, R193 ;  /* 0x0000000102c37824 */ /* 0x000fe200078e02c1 */
[----:B--2---:R-:W-:-:S02]  /*1cb0*/  SHF.R.S32.HI R9, RZ, 0x1f, R16 ;  /* 0x0000001fff097819 */ /* 0x004fc40000011410 */
[----:B------:R-:W-:Y:S01]  /*1cc0*/  SHF.R.S32.HI R9, RZ, 0x1f, R11 ;  /* 0x0000001fff097819 */ /* 0x000fe2000001140b */
[----:B------:R-:W-:Y:S01]  /*1cd0*/  IMAD.IADD R9, R252, 0x1, R8 ;  /* 0x00000001fc097824 */ /* 0x000fe200078e0208 */
[----:B------:R-:W-:Y:S02]  /*1ce0*/  LEA R11, R15, 0x80, 0x1 ;  /* 0x000000800f0b7811 */ /* 0x000fe400078e08ff */
[----:B------:R-:W-:Y:S02]  /*1cf0*/  SHF.R.S32.HI R14, RZ, 0x1f, R14 ;  /* 0x0000001fff0e7819 */ /* 0x000fe4000001140e */
[C---:B------:R-:W-:Y:S01]  /*1d00*/  IADD3 R206, R202.reuse, 0x800, RZ ;  /* 0x00000800cace7810 */ /* 0x040fe20007ffe0ff */
[C---:B------:R-:W-:Y:S01]  /*1d10*/  IMAD.IADD R10, R11.reuse, 0x1, R8 ;  /* 0x000000010b0a7824 */ /* 0x040fe200078e0208 */
[----:B------:R-:W-:Y:S01]  /*1d20*/  STL [R1+0x6c], R11 ;  /* 0x00006c0b01007387 */ /* 0x000fe20000100800 */
[----:B------:R-:W-:Y:S01]  /*1d30*/  IMAD.IADD R0, R11, 0x1, R6 ;  /* 0x000000010b007824 */ /* 0x000fe200078e0206 */
[----:B------:R-:W-:Y:S01]  /*1d40*/  IADD3 R205, R202, 0x1000, RZ ;  /* 0x00001000cacd7810 */ /* 0x000fe20007ffe0ff */
[----:B------:R-:W-:Y:S01]  /*1d50*/  IMAD.IADD R4, R6, 0x1, R10 ;  /* 0x0000000106047824 */ /* 0x000fe200078e020a */
[----:B------:R1:W-:Y:S01]  /*1d60*/  STL [R1], R9 ;  /* 0x0000000901007387 */ /* 0x0003e20000100800 */
[----:B------:R-:W-:-:S02]  /*1d70*/  IADD3 R204, R202, 0x1800, RZ ;  /* 0x00001800cacc7810 */ /* 0x000fc40007ffe0ff */
[----:B------:R-:W-:Y:S01]  /*1d80*/  IMAD.IADD R3, R7, 0x1, R4 ;  /* 0x0000000107037824 */ /* 0x000fe200078e0204 */
[----:B------:R-:W-:Y:S01]  /*1d90*/  STL [R1+0x70], R10 ;  /* 0x0000700a01007387 */ /* 0x000fe20000100800 */
[----:B------:R-:W-:-:S03]  /*1da0*/  IADD3 R203, R202, 0x2000, RZ ;  /* 0x00002000cacb7810 */ /* 0x000fc60007ffe0ff */
        /* <DEDUP_REMOVED lines=11> */
.L_x_1208:
[----:B------:R-:W3:Y:S01]  /*1e60*/  LDL R25, [R1+0x4c] ;  /* 0x00004c0001197983 */ /* 0x000ee20000100800 */
[----:B------:R-:W-:Y:S01]  /*1e70*/  ISETP.NE.U32.AND P0, PT, RZ, c[0x0][0x370], PT ;  /* 0x0000dc00ff007a0c */ /* 0x000fe20003f05070 */
[----:B------:R-:W-:Y:S01]  /*1e80*/  IMAD.MOV.U32 R148, RZ, RZ, 0x4 ;  /* 0x00000004ff947424 */ /* 0x000fe200078e00ff */
[----:B------:R-:W-:Y:S01]  /*1e90*/  ISETP.NE.U32.AND P1, PT, RZ, c[0x0][0x360], PT ;  /* 0x0000d800ff007a0c */ /* 0x000fe20003f25070 */
[----:B------:R-:W-:Y:S01]  /*1ea0*/  IMAD.MOV.U32 R12, RZ, RZ, RZ ;  /* 0x000000ffff0c7224 */ /* 0x000fe200078e00ff */
[----:B------:R-:W-:Y:S01]  /*1eb0*/  ISETP.NE.AND.EX P2, PT, RZ, c[0x0][0x374], PT, P0 ;  /* 0x0000dd00ff007a0c */ /* 0x000fe20003f45300 */
[----:B------:R-:W-:Y:S01]  /*1ec0*/  IMAD.MOV.U32 R143, RZ, RZ, RZ ;  /* 0x000000ffff8f7224 */ /* 0x000fe200078e00ff */
[----:B------:R-:W-:Y:S01]  /*1ed0*/  ISETP.NE.AND.EX P0, PT, RZ, c[0x0][0x364], PT, P1 ;  /* 0x0000d900ff007a0c */ /* 0x000fe20003f05310 */
[----:B------:R-:W-:Y:S01]  /*1ee0*/  CS2R R14, SRZ ;  /* 0x00000000000e7805 */ /* 0x000fe2000001ff00 */
[----:B------:R-:W-:Y:S02]  /*1ef0*/  ISETP.NE.U32.AND P1, PT, RZ, c[0x0][0x348], PT ;  /* 0x0000d200ff007a0c */ /* 0x000fe40003f25070 */
[----:B------:R-:W-:-:S02]  /*1f00*/  ISETP.NE.U32.AND P3, PT, RZ, c[0x0][0x350], PT ;  /* 0x0000d400ff007a0c */ /* 0x000fc40003f65070 */
[----:B------:R-:W-:Y:S02]  /*1f10*/  ISETP.NE.U32.AND P5, PT, RZ, c[0x0][0x358], PT ;  /* 0x0000d600ff007a0c */ /* 0x000fe40003fa5070 */
[----:B------:R-:W-:Y:S02]  /*1f20*/  ISETP.NE.AND.EX P1, PT, RZ, c[0x0][0x34c], PT, P1 ;  /* 0x0000d300ff007a0c */ /* 0x000fe40003f25310 */
[----:B------:R-:W-:Y:S02]  /*1f30*/  ISETP.NE.AND.EX P3, PT, RZ, c[0x0][0x354], PT, P3 ;  /* 0x0000d500ff007a0c */ /* 0x000fe40003f65330 */
[----:B------:R-:W-:Y:S01]  /*1f40*/  ISETP.NE.AND.EX P5, PT, RZ, c[0x0][0x35c], PT, P5 ;  /* 0x0000d700ff007a0c */ /* 0x000fe20003fa5350 */
[----:B---3--:R-:W-:-:S04]  /*1f50*/  @P2 IMAD.WIDE R10, R25, R148, c[0x0][0x370] ;  /* 0x0000dc00190a2625 */ /* 0x008fc800078e0294 */
[CC--:B------:R-:W-:Y:S01]  /*1f60*/  @P0 IMAD.WIDE R8, R25.reuse, R148.reuse, c[0x0][0x360] ;  /* 0x0000d80019080625 */ /* 0x0c0fe200078e0294 */
[----:B------:R-:W3:Y:S03]  /*1f70*/  @P2 LDG.E R12, [R10.64] ;  /* 0x000000080a0c2981 */ /* 0x000ee6000c1e1900 */
[CC--:B------:R-:W-:Y:S01]  /*1f80*/  IMAD.WIDE R6, R25.reuse, R148.reuse, c[0x0][0x348] ;  /* 0x0000d20019067625 */ /* 0x0c0fe200078e0294 */
[----:B------:R1:W5:Y:S03]  /*1f90*/  @P0 LDG.E R249, [R8.64] ;  /* 0x0000000808f90981 */ /* 0x000366000c1e1900 */
[CC--:B--2---:R-:W-:Y:S01]  /*1fa0*/  IMAD.WIDE R4, R25.reuse, R148.reuse, c[0x0][0x350] ;  /* 0x0000d40019047625 */ /* 0x0c4fe200078e0294 */
[----:B------:R1:W5:Y:S03]  /*1fb0*/  @P1 LDG.E R143, [R6.64] ;  /* 0x00000008068f1981 */ /* 0x000366000c1e1900 */
[----:B------:R-:W-:Y:S01]  /*1fc0*/  IMAD.WIDE R2, R25, R148, c[0x0][0x358] ;  /* 0x0000d60019027625 */ /* 0x000fe200078e0294 */
[----:B------:R1:W5:Y:S04]  /*1fd0*/  @P3 LDG.E R15, [R4.64] ;  /* 0x00000008040f3981 */ /* 0x000368000c1e1900 */
[----:B------:R1:W5:Y:S01]  /*1fe0*/  @P5 LDG.E R14, [R2.64] ;  /* 0x00000008020e5981 */ /* 0x000362000c1e1900 */
[----:B------:R-:W-:Y:S03]  /*1ff0*/  YIELD ;  /* 0x0000000000007946 */ /* 0x000fe60003800000 */
[----:B---3--:R1:W-:Y:S01]  /*2000*/  STL [R1+0x3c], R12 ;  /* 0x00003c0c01007387 */ /* 0x0083e20000100800 */
[----:B------:R-:W-:Y:S05]  /*2010*/  @P0 BRA `(.L_x_910) ;  /* 0x0000005000000947 */ /* 0x000fea0003800000 */
[----:B-----5:R-:W-:Y:S01]  /*2020*/  MOV R249, c[0x0][0x168] ;  /* 0x00005a0000f97a02 */ /* 0x020fe20000000f00 */
[----:B------:R-:W-:Y:S05]  /*2030*/  @!P1 BRA `(.L_x_910) ;  /* 0x0000003000009947 */ /* 0x000fea0003800000 */
[----:B-1----:R-:W2:Y:S04]  /*2040*/  LDG.E R8, [R6.64] ;  /* 0x0000000806087981 */ /* 0x002ea8000c1e1900 */
[----:B------:R-:W2:Y:S02]  /*2050*/  LDG.E R0, [R6.64+0x4] ;  /* 0x0000040806007981 */ /* 0x000ea4000c1e1900 */
[----:B--2---:R-:W-:-:S02]  /*2060*/  IADD3 R249, -R8, R0, RZ ;  /* 0x0000000008f97210 */ /* 0x004fc40007ffe1ff */
.L_x_910:
[----:B------:R-:W-:-:S04]  /*2070*/  ISETP.NE.U32.AND P0, PT, RZ, c[0x0][0x368], PT ;  /* 0x0000da00ff007a0c */ /* 0x000fc80003f05070 */
[----:B------:R-:W-:-:S13]  /*2080*/  ISETP.NE.AND.EX P0, PT, RZ, c[0x0][0x36c], PT, P0 ;  /* 0x0000db00ff007a0c */ /* 0x000fda0003f05300 */
[----:B------:R-:W-:Y:S05]  /*2090*/  @!P0 BRA `(.L_x_911) ;  /* 0x0000003000008947 */ /* 0x000fea0003800000 */
[----:B-1----:R-:W-:-:S05]  /*20a0*/  IMAD.WIDE R4, R25, R148, c[0x0][0x368] ;  /* 0x0000da0019047625 */ /* 0x002fca00078e0294 */
[----:B------:R1:W5:Y:S01]  /*20b0*/  LDG.E R13, [R4.64] ;  /* 0x00000008040d7981 */ /* 0x000362000c1e1900 */
[----:B------:R-:W-:Y:S05]  /*20c0*/  BRA `(.L_x_912) ;  /* 0x0000005000007947 */ /* 0x000fea0003800000 */
.L_x_911:
[----:B------:R-:W-:Y:S01]  /*20d0*/  MOV R13, UR6 ;  /* 0x00000006000d7c02 */ /* 0x000fe20008000f00 */
[----:B------:R-:W-:Y:S05]  /*20e0*/  @!P3 BRA `(.L_x_912) ;  /* 0x000000300000b947 */ /* 0x000fea0003800000 */
[----:B-1----:R-:W2:Y:S04]  /*20f0*/  LDG.E R6, [R4.64] ;  /* 0x0000000804067981 */ /* 0x002ea8000c1e1900 */
[----:B------:R-:W2:Y:S02]  /*2100*/  LDG.E R0, [R4.64+0x4] ;  /* 0x0000040804007981 */ /* 0x000ea4000c1e1900 */
[----:B--2---:R-:W-:Y:S02]  /*2110*/  IADD3 R13, -R6, R0, RZ ;  /* 0x00000000060d7210 */ /* 0x004fe40007ffe1ff */
.L_x_912:
[----:B-1----:R-:W2:Y:S04]  /*2120*/  LDL.LU R5, [R1+0x44] ;  /* 0x0000440001057983 */ /* 0x002ea80000300800 */
[----:B------:R1:W3:Y:S04]  /*2130*/  @P5 LDG.E R4, [R2.64] ;  /* 0x0000000802045981 */ /* 0x0002e8000c1e1900 */
[----:B------:R1:W3:Y:S01]  /*2140*/  @P5 LDG.E R0, [R2.64+0x4] ;  /* 0x0000040802005981 */ /* 0x0002e2000c1e1900 */
[----:B------:R-:W-:Y:S01]  /*2150*/  ISETP.NE.U32.AND P0, PT, RZ, c[0x0][0x378], PT ;  /* 0x0000de00ff007a0c */ /* 0x000fe20003f05070 */
[----:B-----5:R-:W-:-:S03]  /*2160*/  IMAD.MOV.U32 R136, RZ, RZ, R13 ;  /* 0x000000ffff887224 */ /* 0x020fc600078e000d */
[----:B------:R-:W-:Y:S01]  /*2170*/  ISETP.NE.AND.EX P0, PT, RZ, c[0x0][0x37c], PT, P0 ;  /* 0x0000df00ff007a0c */ /* 0x000fe20003f05300 */
[----:B------:R-:W-:-:S05]  /*2180*/  IMAD.MOV.U32 R6, RZ, RZ, c[0x0][0x2c4] ;  /* 0x0000b100ff067624 */ /* 0x000fca00078e00ff */
[----:B------:R-:W-:Y:S01]  /*2190*/  ISETP.NE.AND P2, PT, R6, 0x1, PT ;  /* 0x000000010600780c */ /* 0x000fe20003f45270 */
[----:B------:R-:W-:Y:S02]  /*21a0*/  IMAD.IADD R12, R13, 0x1, -R12 ;  /* 0x000000010d0c7824 */ /* 0x000fe400078e0a0c */
[----:B------:R-:W-:-:S04]  /*21b0*/  IMAD.MOV.U32 R6, RZ, RZ, c[0x0][0x32c] ;  /* 0x0000cb00ff067624 */ /* 0x000fc800078e00ff */
[----:B-1----:R-:W-:-:S05]  /*21c0*/  @P0 IMAD.WIDE R2, R25, R148, c[0x0][0x378] ;  /* 0x0000de0019020625 */ /* 0x002fca00078e0294 */
[----:B------:R1:W5:Y:S01]  /*21d0*/  @P0 LDG.E R136, [R2.64] ;  /* 0x0000000802880981 */ /* 0x000362000c1e1900 */
[----:B------:R-:W-:Y:S02]  /*21e0*/  ISETP.GE.AND P1, PT, R6, 0x1, PT ;  /* 0x000000010600780c */ /* 0x000fe40003f26270 */
[----:B------:R-:W-:-:S04]  /*21f0*/  LOP3.LUT R207, R207, 0xfffbffff, RZ, 0xc0, !PT ;  /* 0xfffbffffcfcf7812 */ /* 0x000fc800078ec0ff */
[----:B------:R-:W-:-:S04]  /*2200*/  @P2 LOP3.LUT R207, R207, 0x40000, RZ, 0xfc, !PT ;  /* 0x00040000cfcf2812 */ /* 0x000fc800078efcff */
[----:B------:R-:W-:-:S04]  /*2210*/  LOP3.LUT R207, R207, 0xfffeffff, RZ, 0xc0, !PT ;  /* 0xfffeffffcfcf7812 */ /* 0x000fc800078ec0ff */
[----:B------:R-:W-:Y:S01]  /*2220*/  @P1 LOP3.LUT R207, R207, 0x10000, RZ, 0xfc, !PT ;  /* 0x00010000cfcf1812 */ /* 0x000fe200078efcff */
[----:B-1----:R-:W-:Y:S02]  /*2230*/  IMAD.MOV.U32 R2, RZ, RZ, c[0x0][0x228] ;  /* 0x00008a00ff027624 */ /* 0x002fe400078e00ff */
[----:B--2---:R-:W-:-:S05]  /*2240*/  IMAD.SHL.U32 R7, R5, 0x80, RZ ;  /* 0x0000008005077824 */ /* 0x004fca00078e00ff */
[----:B------:R1:W-:Y:S01]  /*2250*/  STL [R1+0x38], R7 ;  /* 0x0000380701007387 */ /* 0x0003e20000100800 */
[----:B---3--:R-:W-:Y:S01]  /*2260*/  @P5 IMAD.IADD R2, R0, 0x1, -R4 ;  /* 0x0000000100025824 */ /* 0x008fe200078e0a04 */
[----:B------:R-:W-:-:S03]  /*2270*/  IADD3 R0, R7, 0x7f, RZ ;  /* 0x0000007f07007810 */ /* 0x000fc60007ffe0ff */
[----:B------:R-:W-:Y:S02]  /*2280*/  IMAD.IADD R250, R12, 0x1, R2 ;  /* 0x000000010cfa7824 */ /* 0x000fe400078e0202 */
[----:B------:R-:W-:-:S03]  /*2290*/  @P2 IMAD.HI.U32 R4, R0, c[0x0][0x2c8], RZ ;  /* 0x0000b20000042a27 */ /* 0x000fc600078e00ff */
[C---:B------:R-:W-:Y:S02]  /*22a0*/  IADD3 R3, R250.reuse, 0x4f, RZ ;  /* 0x0000004ffa037810 */ /* 0x040fe40007ffe0ff */
[----:B------:R-:W-:Y:S02]  /*22b0*/  @P2 SHF.R.U32.HI R0, RZ, c[0x0][0x2cc], R4 ;  /* 0x0000b300ff002a19 */ /* 0x000fe40000011604 */
[----:B------:R-:W-:Y:S01]  /*22c0*/  IADD3 R4, R250, 0x1, -R249 ;  /* 0x00000001fa047810 */ /* 0x000fe20007ffe8f9 */
[----:B------:R-:W-:-:S04]  /*22d0*/  IMAD.HI R3, R3, 0x66666667, RZ ;  /* 0x6666666703037827 */ /* 0x000fc800078e02ff */
[----:B------:R-:W-:Y:S01]  /*22e0*/  IMAD.IADD R0, R4, 0x1, R0 ;  /* 0x0000000104007824 */ /* 0x000fe200078e0200 */
[----:B------:R-:W-:-:S04]  /*22f0*/  SHF.R.U32.HI R5, RZ, 0x1f, R3 ;  /* 0x0000001fff057819 */ /* 0x000fc80000011603 */
[----:B------:R-:W-:Y:S02]  /*2300*/  LEA.HI.SX32 R144, R3, R5, 0x1b ;  /* 0x0000000503907211 */ /* 0x000fe400078fdaff */
[----:B------:R-:W-:Y:S01]  /*2310*/  IADD3 R4, R0, c[0x0][0x328], RZ ;  /* 0x0000ca0000047a10 */ /* 0x000fe20007ffe0ff */
[----:B------:R-:W-:Y:S05]  /*2320*/  @!P1 BRA `(.L_x_913) ;  /* 0x0000010000009947 */ /* 0x000fea0003800000 */
[C---:B-1----:R-:W-:Y:S01]  /*2330*/  ISETP.GT.AND P0, PT, R0.reuse, RZ, PT ;  /* 0x000000ff0000720c */ /* 0x042fe20003f04270 */
        /* <DEDUP_REMOVED lines=9> */
.L_x_915:
[----:B------:R-:W-:-:S13]  /*23d0*/  ISETP.NE.AND P0, PT, R6, 0x1, PT ;  /* 0x000000010600780c */ /* 0x000fda0003f05270 */
[----:B------:R-:W-:-:S05]  /*23e0*/  @P0 IMAD.HI.U32 R0, R3, c[0x0][0x330], RZ ;  /* 0x0000cc0003000a27 */ /* 0x000fca00078e00ff */
[----:B------:R-:W-:Y:S02]  /*23f0*/  @P0 SHF.R.U32.HI R3, RZ, c[0x0][0x334], R0 ;  /* 0x0000cd00ff030a19 */ /* 0x000fe40000011600 */
.L_x_916:
[----:B------:R-:W-:Y:S05]  /*2400*/  BSYNC B0 ;  /* 0x0000000000007941 */ /* 0x000fea0003800000 */
.L_x_914:
[----:B------:R-:W-:-:S05]  /*2410*/  IMAD R3, R3, R6, c[0x0][0x32c] ;  /* 0x0000cb0003037624 */ /* 0x000fca00078e0206 */
[----:B------:R-:W-:-:S04]  /*2420*/  IMNMX R4, R4, R3, PT ;  /* 0x0000000304047217 */ /* 0x000fc80003800200 */
.L_x_913:
[----:B-1----:R-:W-:Y:S01]  /*2430*/  IADD3 R4, R4, 0x4f, RZ ;  /* 0x0000004f04047810 */ /* 0x002fe20007ffe0ff */
[----:B------:R-:W-:-:S04]  /*2440*/  @P2 IMAD.HI.U32 R3, R7, c[0x0][0x2c8], RZ ;  /* 0x0000b20007032a27 */ /* 0x000fc800078e00ff */
[----:B------:R-:W-:-:S04]  /*2450*/  IMAD.HI R4, R4, 0x66666667, RZ ;  /* 0x6666666704047827 */ /* 0x000fc800078e02ff */
[----:B------:R-:W-:Y:S01]  /*2460*/  IMAD.MOV.U32 R0, RZ, RZ, R7 ;  /* 0x000000ffff007224 */ /* 0x000fe200078e0007 */
[----:B------:R-:W-:Y:S01]  /*2470*/  @P2 SHF.R.U32.HI R0, RZ, c[0x0][0x2cc], R3 ;  /* 0x0000b300ff002a19 */ /* 0x000fe20000011603 */
[----:B------:R-:W-:Y:S01]  /*2480*/  IMAD.IADD R230, R250, 0x1, -R249 ;  /* 0x00000001fae67824 */ /* 0x000fe200078e0af9 */
[----:B------:R-:W-:-:S03]  /*2490*/  SHF.R.U32.HI R3, RZ, 0x1f, R4 ;  /* 0x0000001fff037819 */ /* 0x000fc60000011604 */
[----:B------:R-:W-:Y:S01]  /*24a0*/  IMAD.IADD R0, R230, 0x1, R0 ;  /* 0x00000001e6007824 */ /* 0x000fe200078e0200 */
[----:B------:R-:W-:-:S04]  /*24b0*/  LEA.HI.SX32 R7, R4, R3, 0x1b ;  /* 0x0000000304077211 */ /* 0x000fc800078fdaff */
[----:B------:R-:W-:Y:S02]  /*24c0*/  IADD3 R3, R0, -c[0x0][0x324], RZ ;  /* 0x8000c90000037a10 */ /* 0x000fe40007ffe0ff */
        /* <DEDUP_REMOVED lines=11> */
.L_x_919:
[----:B------:R-:W-:-:S13]  /*2580*/  ISETP.NE.AND P0, PT, R6, 0x1, PT ;  /* 0x000000010600780c */ /* 0x000fda0003f05270 */
[----:B------:R-:W-:-:S05]  /*2590*/  @P0 IMAD.HI.U32 R4, R0, c[0x0][0x330], RZ ;  /* 0x0000cc0000040a27 */ /* 0x000fca00078e00ff */
[----:B------:R-:W-:Y:S02]  /*25a0*/  @P0 SHF.R.U32.HI R0, RZ, c[0x0][0x334], R4 ;  /* 0x0000cd00ff000a19 */ /* 0x000fe40000011604 */
.L_x_920:
[----:B------:R-:W-:Y:S05]  /*25b0*/  BSYNC B0 ;  /* 0x0000000000007941 */ /* 0x000fea0003800000 */
.L_x_918:
[----:B------:R-:W-:-:S05]  /*25c0*/  IMAD R0, R0, c[0x0][0x32c], RZ ;  /* 0x0000cb0000007a24 */ /* 0x000fca00078e02ff */
[----:B------:R-:W-:-:S04]  /*25d0*/  IMNMX R3, R3, R0, !PT ;  /* 0x0000000003037217 */ /* 0x000fc80007800200 */
.L_x_917:
        /* <DEDUP_REMOVED lines=12> */
[----:B------:R-:W-:Y:S02]  /*26a0*/  SHF.R.U32.HI R8, RZ, 0x10, R3 ;  /* 0x00000010ff087819 */ /* 0x000fe40000011603 */
[----:B------:R-:W-:Y:S02]  /*26b0*/  LOP3.LUT R17, R3, 0xff, RZ, 0xc0, !PT ;  /* 0x000000ff03117812 */ /* 0x000fe400078ec0ff */
[C---:B------:R-:W-:Y:S01]  /*26c0*/  ISETP.NE.AND P1, PT, R8.reuse, RZ, PT ;  /* 0x000000ff0800720c */ /* 0x040fe20003f25270 */
[----:B------:R1:W-:Y:S03]  /*26d0*/  STL [R1+0x44], R8 ;  /* 0x0000440801007387 */ /* 0x0003e60000100800 */
[----:B------:R-:W-:Y:S01]  /*26e0*/  SEL R130, R8, c[0x0][0x338], P1 ;  /* 0x0000ce0008827a07 */ /* 0x000fe20000800000 */
[----:B------:R1:W-:Y:S01]  /*26f0*/  STL [R1+0x64], R17 ;  /* 0x0000641101007387 */ /* 0x0003e20000100800 */
[----:B------:R-:W-:Y:S05]  /*2700*/  @!P0 BRA `(.L_x_922) ;  /* 0x000001d000008947 */ /* 0x000fea0003800000 */
[----:B------:R-:W-:Y:S02]  /*2710*/  IABS R3, R130 ;  /* 0x0000008200037213 */ /* 0x000fe40000000000 */
[----:B------:R-:W-:-:S02]  /*2720*/  IADD3 R4, R130, -0x1, R7 ;  /* 0xffffffff82047810 */ /* 0x000fc40007ffe007 */
[----:B------:R-:W2:Y:S03]  /*2730*/  I2F.RP R0, R3 ;  /* 0x0000000300007306 */ /* 0x000ea60000209400 */
[----:B-1----:R-:W-:Y:S02]  /*2740*/  IMAD.IADD R8, R4, 0x1, -R6 ;  /* 0x0000000104087824 */ /* 0x002fe400078e0a06 */
[----:B------:R-:W-:-:S03]  /*2750*/  IMAD.MOV.U32 R4, RZ, RZ, RZ ;  /* 0x000000ffff047224 */ /* 0x000fc600078e00ff */
[----:B------:R-:W-:Y:S01]  /*2760*/  IABS R11, R8 ;  /* 0x00000008000b7213 */ /* 0x000fe20000000000 */
[----:B--2---:R-:W1:Y:S02]  /*2770*/  MUFU.RCP R0, R0 ;  /* 0x0000000000007308 */ /* 0x004e640000001000 */
        /* <DEDUP_REMOVED lines=22> */
.L_x_922:
[----:B------:R-:W-:Y:S05]  /*28e0*/  BSYNC B0 ;  /* 0x0000000000007941 */ /* 0x000fea0003800000 */
.L_x_921:
[----:B------:R-:W-:-:S04]  /*28f0*/  IMAD R3, R17, R0, R6 ;  /* 0x0000000011037224 */ /* 0x000fc800078e0206 */
[C---:B------:R-:W-:Y:S02]  /*2900*/  IMAD.IADD R0, R3.reuse, 0x1, R0 ;  /* 0x0000000103007824 */ /* 0x040fe400078e0200 */
[----:B------:R-:W-:-:S03]  /*2910*/  IMAD R3, R3, 0x50, -R12 ;  /* 0x0000005003037824 */ /* 0x000fc600078e0a0c */
[----:B------:R-:W-:Y:S02]  /*2920*/  IMNMX R0, R7, R0, PT ;  /* 0x0000000007007217 */ /* 0x000fe40003800200 */
[----:B------:R-:W-:-:S03]  /*2930*/  IMNMX R3, RZ, R3, !PT ;  /* 0x00000003ff037217 */ /* 0x000fc60007800200 */
[----:B------:R-:W-:Y:S02]  /*2940*/  IMAD R0, R0, 0x50, -R12 ;  /* 0x0000005000007824 */ /* 0x000fe400078e0a0c */
[----:B------:R-:W-:-:S03]  /*2950*/  IMAD.WIDE.U32 R4, R3, -0x33333333, RZ ;  /* 0xcccccccd03047825 */ /* 0x000fc600078e00ff */
        /* <DEDUP_REMOVED lines=11> */
[----:B------:R-:W2:Y:S03]  /*2a10*/  S2R R9, SR_TID.X ;  /* 0x0000000000097919 */ /* 0x000ea60000002100 */
[----:B------:R-:W-:-:S13]  /*2a20*/  ISETP.NE.AND.EX P4, PT, RZ, c[0x0][0x344], PT, P0 ;  /* 0x0000d100ff007a0c */ /* 0x000fda0003f85300 */
[----:B------:R-:W-:-:S05]  /*2a30*/  @P4 IMAD.WIDE R4, R25, R148, c[0x0][0x340] ;  /* 0x0000d00019044625 */ /* 0x000fca00078e0294 */
[----:B------:R3:W4:Y:S01]  /*2a40*/  @P4 LDG.E R21, [R4.64] ;  /* 0x0000000804154981 */ /* 0x000722000c1e1900 */
[----:B-12---:R-:W-:-:S04]  /*2a50*/  SHF.R.S32.HI R8, RZ, 0x1f, R9 ;  /* 0x0000001fff087819 */ /* 0x006fc80000011409 */
[----:B------:R-:W-:-:S04]  /*2a60*/  LEA.HI R8, R8, R9, RZ, 0x3 ;  /* 0x0000000908087211 */ /* 0x000fc800078f18ff */
[----:B------:R-:W-:Y:S02]  /*2a70*/  SHF.R.S32.HI R8, RZ, 0x3, R8 ;  /* 0x00000003ff087819 */ /* 0x000fe40000011408 */
[----:B------:R-:W-:Y:S02]  /*2a80*/  SHF.R.S32.HI R3, RZ, 0x1f, R14 ;  /* 0x0000001fff037819 */ /* 0x000fe4000001140e */
[----:B------:R-:W-:-:S04]  /*2a90*/  IADD3 R104, P0, R8, R14, RZ ;  /* 0x0000000e08687210 */ /* 0x000fc80007f1e0ff */
[----:B------:R-:W-:-:S05]  /*2aa0*/  LEA.HI.X.SX32 R105, R8, R3, 0x1, P0 ;  /* 0x0000000308697211 */ /* 0x000fca00000f0eff */
[----:B------:R-:W-:Y:S02]  /*2ab0*/  IMAD R3, R105, c[0x0][0x238], RZ ;  /* 0x00008e0069037a24 */ /* 0x000fe400078e02ff */
[----:B---3--:R-:W-:Y:S01]  /*2ac0*/  IMAD.WIDE.U32 R4, R104, c[0x0][0x238], R244 ;  /* 0x00008e0068047a25 */ /* 0x008fe200078e00f4 */
[----:B------:R-:W-:-:S03]  /*2ad0*/  LOP3.LUT R24, R16, 0xffff, RZ, 0xc0, !PT ;  /* 0x0000ffff10187812 */ /* 0x000fc600078ec0ff */
[----:B------:R-:W-:Y:S01]  /*2ae0*/  IMAD R3, R104, c[0x0][0x23c], R3 ;  /* 0x00008f0068037a24 */ /* 0x000fe200078e0203 */
[----:B------:R-:W-:-:S03]  /*2af0*/  SHF.R.S32.HI R20, RZ, 0x1f, R25 ;  /* 0x0000001fff147819 */ /* 0x000fc60000011419 */
[----:B------:R-:W-:Y:S01]  /*2b00*/  IMAD.IADD R5, R5, 0x1, R3 ;  /* 0x0000000105057824 */ /* 0x000fe200078e0203 */
[----:B------:R-:W-:Y:S01]  /*2b10*/  SEL R22, R20, RZ, !P5 ;  /* 0x000000ff14167207 */ /* 0x000fe20006800000 */
[----:B------:R-:W-:Y:S01]  /*2b20*/  IMAD.MOV.U32 R134, RZ, RZ, 0x50 ;  /* 0x00000050ff867424 */ /* 0x000fe200078e00ff */
[----:B------:R-:W-:Y:S01]  /*2b30*/  IADD3 R29, R0, -0x1, RZ ;  /* 0xffffffff001d7810 */ /* 0x000fe20007ffe0ff */
[----:B------:R-:W-:Y:S01]  /*2b40*/  IMAD.WIDE.U32 R4, R24, c[0x0][0x240], R4 ;  /* 0x0000900018047a25 */ /* 0x000fe200078e0004 */
[----:B------:R-:W-:Y:S02]  /*2b50*/  IADD3 R103, -R8, R2, RZ ;  /* 0x0000000208677210 */ /* 0x000fe40007ffe1ff */
[----:B------:R-:W-:Y:S01]  /*2b60*/  SEL R23, R25, RZ, !P5 ;  /* 0x000000ff19177207 */ /* 0x000fe20006800000 */
[----:B------:R-:W-:Y:S02]  /*2b70*/  IMAD R5, R24, c[0x0][0x244], R5 ;  /* 0x0000910018057a24 */ /* 0x000fe400078e0205 */
[----:B------:R-:W-:-:S02]  /*2b80*/  IMAD R0, R22, c[0x0][0x248], RZ ;  /* 0x0000920016007a24 */ /* 0x000fc400078e02ff */
        /* <DEDUP_REMOVED lines=15> */
[----:B------:R-:W-:-:S03]  /*2c80*/  MOV R16, c[0x0][0x238] ;  /* 0x00008e0000107a02 */ /* 0x000fc60000000f00 */
[----:B------:R-:W-:Y:S01]  /*2c90*/  IMAD.IADD R5, R5, 0x1, R0 ;  /* 0x0000000105057824 */ /* 0x000fe200078e0200 */
[----:B------:R-:W-:Y:S02]  /*2ca0*/  @P0 LEA R6, P2, R4, c[0x0][0x220], 0x1 ;  /* 0x0000880004060a11 */ /* 0x000fe400078408ff */
[----:B------:R-:W-:Y:S02]  /*2cb0*/  SHF.L.U32 R153, R16, 0x4, RZ ;  /* 0x0000000410997819 */ /* 0x000fe400000006ff */
[----:B------:R-:W-:Y:S02]  /*2cc0*/  @P0 LEA.HI.X R7, R4, c[0x0][0x224], R5, 0x1, P2 ;  /* 0x0000890004070a11 */ /* 0x000fe400010f0c05 */
[----:B------:R-:W-:Y:S02]  /*2cd0*/  SHF.L.U64.HI R148, R16, R148, c[0x0][0x23c] ;  /* 0x00008f0010947619 */ /* 0x000fe40000010294 */
[----:B------:R-:W-:Y:S01]  /*2ce0*/  @P1 IADD3 R0, P3, R153, R4, RZ ;  /* 0x0000000499001210 */ /* 0x000fe20007f7e0ff */
[----:B------:R-:W-:Y:S01]  /*2cf0*/  @!PT LDS RZ, [RZ] ;  /* 0x00000000fffff984 */ /* 0x000fe20000000800 */
[----:B------:R-:W-:Y:S01]  /*2d00*/  @!PT LDS RZ, [RZ] ;  /* 0x00000000fffff984 */ /* 0x000fe20000000800 */
[----:B------:R-:W-:Y:S01]  /*2d10*/  @!PT LDS RZ, [RZ] ;  /* 0x00000000fffff984 */ /* 0x000fe20000000800 */
[----:B------:R1:W-:Y:S01]  /*2d20*/  @P0 LDGSTS.E.BYPASS.LTC128B.128 [R208+0x2900], [R6.64], !P6 ;  /* 0x0290000006d00fae */ /* 0x0003e2000f101d48 */
[----:B------:R-:W-:-:S03]  /*2d30*/  ISETP.GE.AND P2, PT, R3, 0x21, PT ;  /* 0x000000210300780c */ /* 0x000fc60003f46270 */
[----:B-1----:R-:W-:Y:S01]  /*2d40*/  @P1 IMAD.X R7, R5, 0x1, R148, P3 ;  /* 0x0000000105071824 */ /* 0x002fe200018e0694 */
[----:B------:R-:W-:-:S04]  /*2d50*/  @P1 LEA R6, P0, R0, c[0x0][0x220], 0x1 ;  /* 0x0000880000061a11 */ /* 0x000fc800078008ff */
[----:B------:R-:W-:Y:S02]  /*2d60*/  @P1 LEA.HI.X R7, R0, c[0x0][0x224], R7, 0x1, P0 ;  /* 0x0000890000071a11 */ /* 0x000fe400000f0c07 */
[----:B------:R-:W-:-:S03]  /*2d70*/  ISETP.GE.AND P0, PT, R3, 0x31, PT ;  /* 0x000000310300780c */ /* 0x000fc60003f06270 */
[----:B------:R1:W-:Y:S01]  /*2d80*/  @P1 LDGSTS.E.BYPASS.LTC128B.128 [R208+0x3100], [R6.64], !P6 ;  /* 0x0310000006d01fae */ /* 0x0003e2000f101d48 */
[----:B------:R-:W-:Y:S02]  /*2d90*/  @P2 LEA R0, P1, R16, R4, 0x5 ;  /* 0x0000000410002211 */ /* 0x000fe400078228ff */
[----:B-1----:R-:W-:-:S04]  /*2da0*/  @P2 MOV R6, c[0x0][0x23c] ;  /* 0x00008f0000062a02 */ /* 0x002fc80000000f00 */
[----:B------:R-:W-:Y:S02]  /*2db0*/  @P2 LEA.HI.X R6, R16, R5, R6, 0x5, P1 ;  /* 0x0000000510062211 */ /* 0x000fe400008f2c06 */
[----:B------:R-:W-:Y:S01]  /*2dc0*/  @P2 LEA R8, P1, R0, c[0x0][0x220], 0x1 ;  /* 0x0000880000082a11 */ /* 0x000fe200078208ff */
[----:B------:R-:W-:-:S03]  /*2dd0*/  @P0 IMAD.MOV.U32 R7, RZ, RZ, c[0x0][0x23c] ;  /* 0x00008f00ff070624 */ /* 0x000fc600078e00ff */
[----:B------:R-:W-:Y:S02]  /*2de0*/  @P2 LEA.HI.X R9, R0, c[0x0][0x224], R6, 0x1, P1 ;  /* 0x0000890000092a11 */ /* 0x000fe400008f0c06 */
[----:B------:R-:W-:Y:S01]  /*2df0*/  ISETP.GE.AND P1, PT, R3, 0x41, PT ;  /* 0x000000410300780c */ /* 0x000fe20003f26270 */
[----:B------:R-:W-:Y:S02]  /*2e00*/  @P0 IMAD R0, R7, 0x30, RZ ;  /* 0x0000003007000824 */ /* 0x000fe400078e02ff */
[----:B------:R-:W-:Y:S01]  /*2e10*/  @P0 IMAD.WIDE.U32 R6, R16, 0x30, R4 ;  /* 0x0000003010060825 */ /* 0x000fe200078e0004 */
[----:B------:R1:W-:Y:S01]  /*2e20*/  @P2 LDGSTS.E.BYPASS.LTC128B.128 [R208+0x3900], [R8.64], !P6 ;  /* 0x0390000008d02fae */ /* 0x0003e2000f101d48 */
[----:B------:R-:W-:-:S03]  /*2e30*/  SHF.R.S32.HI R3, RZ, 0x1f, R125 ;  /* 0x0000001fff037819 */ /* 0x000fc6000001147d */
[----:B------:R-:W-:Y:S02]  /*2e40*/  @P0 IADD3 R0, R7, R0, RZ ;  /* 0x0000000007000210 */ /* 0x000fe40007ffe0ff */
[----:B------:R-:W-:-:S03]  /*2e50*/  @P0 LEA R18, P2, R6, c[0x0][0x220], 0x1 ;  /* 0x0000880006120a11 */ /* 0x000fc600078408ff */
[----:B------:R-:W-:Y:S02]  /*2e60*/  @P1 MOV R12, c[0x0][0x23c] ;  /* 0x00008f00000c1a02 */ /* 0x000fe40000000f00 */
[----:B------:R-:W-:Y:S01]  /*2e70*/  @P0 LEA.HI.X R19, R6, c[0x0][0x224], R0, 0x1, P2 ;  /* 0x0000890006130a11 */ /* 0x000fe200010f0c00 */
[C---:B------:R-:W-:Y:S01]  /*2e80*/  IMAD R0, R3.reuse, c[0x0][0x280], RZ ;  /* 0x0000a00003007a24 */ /* 0x040fe200078e02ff */
[C---:B------:R-:W-:Y:S01]  /*2e90*/  @P1 LEA R4, P2, R16.reuse, R4, 0x6 ;  /* 0x0000000410041211 */ /* 0x040fe200078430ff */
[----:B------:R-:W-:Y:S02]  /*2ea0*/  IMAD R3, R3, c[0x0][0x290], RZ ;  /* 0x0000a40003037a24 */ /* 0x000fe400078e02ff */
[C---:B------:R-:W-:Y:S01]  /*2eb0*/  IMAD.WIDE.U32 R6, R125.reuse, c[0x0][0x280], R90 ;  /* 0x0000a0007d067a25 */ /* 0x040fe200078e005a */
[----:B------:R-:W-:Y:S01]  /*2ec0*/  @P1 LEA.HI.X R5, R16, R5, R12, 0x6, P2 ;  /* 0x0000000510051211 */ /* 0x000fe200010f340c */
[----:B------:R2:W-:Y:S01]  /*2ed0*/  @P0 LDGSTS.E.BYPASS.LTC128B.128 [R208+0x4100], [R18.64], !P6 ;  /* 0x0410000012d00fae */ /* 0x0005e2000f101d48 */
[----:B------:R-:W-:Y:S01]  /*2ee0*/  @P1 LEA R16, P2, R4, c[0x0][0x220], 0x1 ;  /* 0x0000880004101a11 */ /* 0x000fe200078408ff */
[----:B------:R-:W-:-:S02]  /*2ef0*/  IMAD R0, R125, c[0x0][0x284], R0 ;  /* 0x0000a1007d007a24 */ /* 0x000fc400078e0200 */
[----:B------:R-:W-:Y:S02]  /*2f00*/  IMAD.IADD R128, R13, 0x1, R15 ;  /* 0x000000010d807824 */ /* 0x000fe400078e020f */
[----:B-1----:R-:W-:Y:S01]  /*2f10*/  IMAD.WIDE.U32 R8, R125, c[0x0][0x280], R84 ;  /* 0x0000a0007d087a25 */ /* 0x002fe200078e0054 */
[----:B------:R-:W-:-:S03]  /*2f20*/  @P1 LEA.HI.X R17, R4, c[0x0][0x224], R5, 0x1, P2 ;  /* 0x0000890004111a11 */ /* 0x000fc600010f0c05 */
[----:B------:R-:W-:-:S04]  /*2f30*/  IMAD.WIDE.U32 R10, R125, c[0x0][0x290], R90 ;  /* 0x0000a4007d0a7a25 */ /* 0x000fc800078e005a */
[C---:B------:R-:W-:Y:S01]  /*2f40*/  IMAD R3, R125.reuse, c[0x0][0x294], R3 ;  /* 0x0000a5007d037a24 */ /* 0x040fe200078e0203 */
[----:B------:R2:W-:Y:S01]  /*2f50*/  @P1 LDGSTS.E.BYPASS.LTC128B.128 [R208+0x4900], [R16.64], !P6 ;  /* 0x0490000010d01fae */ /* 0x0005e2000f101d48 */
[----:B------:R-:W-:-:S04]  /*2f60*/  IMAD.WIDE.U32 R14, R125, c[0x0][0x290], R84 ;  /* 0x0000a4007d0e7a25 */ /* 0x000fc800078e0054 */
[----:B------:R-:W-:Y:S02]  /*2f70*/  IMAD.IADD R13, R7, 0x1, R0 ;  /* 0x00000001070d7824 */ /* 0x000fe400078e0200 */
[----:B------:R-:W-:Y:S01]  /*2f80*/  IMAD.IADD R9, R0, 0x1, R9 ;  /* 0x0000000100097824 */ /* 0x000fe200078e0209 */
[----:B-----5:R-:W-:Y:S01]  /*2f90*/  SHF.R.S32.HI R0, RZ, 0x1f, R136 ;  /* 0x0000001fff007819 */ /* 0x020fe20000011488 */
[----:B------:R-:W-:Y:S01]  /*2fa0*/  IMAD.MOV.U32 R12, RZ, RZ, R6 ;  /* 0x000000ffff0c7224 */ /* 0x000fe200078e0006 */
[----:B------:R-:W-:Y:S01]  /*2fb0*/  IADD3 R11, R11, R3, RZ ;  /* 0x000000030b0b7210 */ /* 0x000fe20007ffe0ff */
[----:B------:R-:W-:Y:S01]  /*2fc0*/  IMAD.MOV.U32 R131, RZ, RZ, c[0x0][0x280] ;  /* 0x0000a000ff837624 */ /* 0x000fe200078e00ff */
[----:B------:R-:W-:Y:S01]  /*2fd0*/  IADD3 R7, R3, R15, RZ ;  /* 0x0000000f03077210 */ /* 0x000fe20007ffe0ff */
[C---:B------:R-:W-:Y:S01]  /*2fe0*/  IMAD R3, R0.reuse, c[0x0][0x280], RZ ;  /* 0x0000a00000037a24 */ /* 0x040fe200078e02ff */
[----:B------:R-:W-:Y:S01]  /*2ff0*/  MOV R6, R14 ;  /* 0x0000000e00067202 */ /* 0x000fe20000000f00 */
[----:B------:R-:W-:Y:S01]  /*3000*/  IMAD R0, R0, c[0x0][0x290], RZ ;  /* 0x0000a40000007a24 */ /* 0x000fe200078e02ff */
[----:B------:R-:W-:Y:S01]  /*3010*/  MOV R142, 0x5 ;  /* 0x00000005008e7802 */ /* 0x000fe20000000f00 */
[----:B------:R-:W-:-:S02]  /*3020*/  IMAD R145, R134, c[0x0][0x284], RZ ;  /* 0x0000a10086917a24 */ /* 0x000fc400078e02ff */
[C---:B------:R-:W-:Y:S02]  /*3030*/  IMAD R146, R134.reuse, c[0x0][0x294], RZ ;  /* 0x0000a50086927a24 */ /* 0x040fe400078e02ff */
[----:B------:R-:W-:Y:S01]  /*3040*/  IMAD.WIDE.U32 R138, R134, c[0x0][0x280], RZ ;  /* 0x0000a000868a7a25 */ /* 0x000fe200078e00ff */
[----:B------:R-:W-:Y:S01]  /*3050*/  ISETP.GE.AND P1, PT, R241, c[0x0][0x1d4], PT ;  /* 0x00007500f1007a0c */ /* 0x000fe20003f26270 */
[----:B------:R-:W0:Y:S01]  /*3060*/  LDGDEPBAR ;  /* 0x00000000000079af */ /* 0x000e220000000000 */
        /* <DEDUP_REMOVED lines=19> */
[----:B------:R-:W-:Y:S01]  /*31a0*/  SHF.L.U64.HI R142, R150, R142, c[0x0][0x294] ;  /* 0x0000a500968e7619 */ /* 0x000fe2000001028e */
[----:B------:R-:W-:Y:S01]  /*31b0*/  IMAD R123, R24, c[0x0][0x1ec], R115 ;  /* 0x00007b00187b7a24 */ /* 0x000fe200078e0273 */
[----:B------:R-:W-:Y:S01]  /*31c0*/  SHF.L.U32 R152, R150, 0x5, RZ ;  /* 0x0000000596987819 */ /* 0x000fe200000006ff */
[----:B------:R-:W-:Y:S01]  /*31d0*/  IMAD R122, R24, c[0x0][0x214], R113 ;  /* 0x00008500187a7a24 */ /* 0x000fe200078e0271 */
[----:B------:R-:W-:Y:S01]  /*31e0*/  IADD3 R146, R135, R146, RZ ;  /* 0x0000009287927210 */ /* 0x000fe20007ffe0ff */
[----:B------:R-:W-:Y:S01]  /*31f0*/  IMAD.IADD R101, R93, 0x1, R3 ;  /* 0x000000015d657824 */ /* 0x000fe200078e0203 */
[----:B------:R-:W-:Y:S01]  /*3200*/  IADD3 R99, R3, R87, RZ ;  /* 0x0000005703637210 */ /* 0x000fe20007ffe0ff */
[----:B------:R-:W-:Y:S01]  /*3210*/  IMAD.IADD R100, R89, 0x1, R0 ;  /* 0x0000000159647824 */ /* 0x000fe200078e0200 */
[----:B------:R-:W-:-:S02]  /*3220*/  IADD3 R98, R0, R83, RZ ;  /* 0x0000005300627210 */ /* 0x000fc40007ffe0ff */
[--C-:B----4-:R-:W-:Y:S01]  /*3230*/  @P4 SHF.R.S32.HI R5, RZ, 0x1f, R21.reuse ;  /* 0x0000001fff054819 */ /* 0x110fe20000011415 */
[----:B------:R-:W-:Y:S02]  /*3240*/  @!P4 IMAD.MOV.U32 R5, RZ, RZ, R20 ;  /* 0x000000ffff05c224 */ /* 0x000fe400078e0014 */
[----:B------:R-:W-:Y:S01]  /*3250*/  @P4 IMAD.MOV.U32 R4, RZ, RZ, R21 ;  /* 0x000000ffff044224 */ /* 0x000fe200078e0015 */
[----:B------:R-:W-:Y:S01]  /*3260*/  @!P4 MOV R4, R25 ;  /* 0x000000190004c202 */ /* 0x000fe20000000f00 */
[----:B------:R-:W-:-:S04]  /*3270*/  IMAD R5, R5, c[0x0][0x2b0], RZ ;  /* 0x0000ac0005057a24 */ /* 0x000fc800078e02ff */
[C---:B------:R-:W-:Y:S02]  /*3280*/  IMAD R5, R4.reuse, c[0x0][0x2b4], R5 ;  /* 0x0000ad0004057a24 */ /* 0x040fe400078e0205 */
[----:B------:R-:W-:-:S05]  /*3290*/  IMAD.WIDE.U32 R110, R4, c[0x0][0x2b0], RZ ;  /* 0x0000ac00046e7a25 */ /* 0x000fca00078e00ff */
[----:B------:R-:W-:Y:S02]  /*32a0*/  IADD3 R120, R111, R5, RZ ;  /* 0x000000056f787210 */ /* 0x000fe40007ffe0ff */
[----:B--2---:R-:W2:Y:S04]  /*32b0*/  LDL R19, [R1+0x54] ;  /* 0x0000540001137983 */ /* 0x004ea80000100800 */
[----:B------:R-:W3:Y:S04]  /*32c0*/  LDL R16, [R1+0x58] ;  /* 0x0000580001107983 */ /* 0x000ee80000100800 */
[----:B------:R-:W4:Y:S04]  /*32d0*/  LDL R15, [R1+0x60] ;  /* 0x00006000010f7983 */ /* 0x000f280000100800 */
[----:B------:R-:W5:Y:S01]  /*32e0*/  LDL R14, [R1+0x5c] ;  /* 0x00005c00010e7983 */ /* 0x000f620000100800 */
[----:B------:R-:W-:Y:S01]  /*32f0*/  ISETP.GE.AND P0, PT, R84, c[0x0][0x27c], PT ;  /* 0x00009f0054007a0c */ /* 0x000fe20003f06270 */
[----:B------:R-:W-:Y:S01]  /*3300*/  IMAD R0, R22, c[0x0][0x268], RZ ;  /* 0x00009a0016007a24 */ /* 0x000fe200078e02ff */
[C---:B------:R-:W-:Y:S01]  /*3310*/  IADD3 R17, R125.reuse, 0x20, RZ ;  /* 0x000000207d117810 */ /* 0x040fe20007ffe0ff */
[----:B------:R-:W-:Y:S01]  /*3320*/  IMAD.WIDE.U32 R4, R24, c[0x0][0x260], R244 ;  /* 0x0000980018047a25 */ /* 0x000fe200078e00f4 */
[----:B------:R-:W-:Y:S01]  /*3330*/  SEL R3, RZ, c[0x0][0x27c], !P0 ;  /* 0x00009f00ff037a07 */ /* 0x000fe20004000000 */
[----:B------:R-:W-:Y:S01]  /*3340*/  ULDC.U8 UR5, c[0x0][0x298] ;  /* 0x0000a60000057ab9 */ /* 0x000fe20000000000 */
[----:B------:R-:W-:Y:S01]  /*3350*/  IADD3 R18, R125, 0x40, RZ ;  /* 0x000000407d127810 */ /* 0x000fe20007ffe0ff */
[----:B------:R-:W-:Y:S01]  /*3360*/  IMAD.SHL.U32 R17, R17, 0x40, RZ ;  /* 0x0000004011117824 */ /* 0x000fe200078e00ff */
[----:B------:R-:W-:Y:S01]  /*3370*/  P2R R121, PR, RZ, 0x1 ;  /* 0x00000001ff797803 */ /* 0x000fe20000000000 */
[----:B------:R-:W-:-:S02]  /*3380*/  IMAD.IADD R3, R84, 0x1, R3 ;  /* 0x0000000154037824 */ /* 0x000fc400078e0203 */
[----:B------:R-:W-:Y:S01]  /*3390*/  IMAD R6, R23, c[0x0][0x26c], R0 ;  /* 0x00009b0017067a24 */ /* 0x000fe200078e0200 */
[----:B------:R-:W-:Y:S01]  /*33a0*/  LOP3.LUT R17, R17, 0x1c0, RZ, 0xc0, !PT ;  /* 0x000001c011117812 */ /* 0x000fe200078ec0ff */
[----:B------:R-:W-:Y:S01]  /*33b0*/  IMAD R5, R24, c[0x0][0x264], R5 ;  /* 0x0000990018057a24 */ /* 0x000fe200078e0205 */
[----:B------:R-:W-:Y:S01]  /*33c0*/  SHF.R.S32.HI R0, RZ, 0x1f, R3 ;  /* 0x0000001fff007819 */ /* 0x000fe20000011403 */
[----:B------:R-:W-:Y:S02]  /*33d0*/  IMAD.SHL.U32 R18, R18, 0x40, RZ ;  /* 0x0000004012127824 */ /* 0x000fe400078e00ff */
[----:B------:R-:W-:Y:S01]  /*33e0*/  IMAD.WIDE.U32 R78, R23, c[0x0][0x268], R4 ;  /* 0x00009a00174e7a25 */ /* 0x000fe200078e0004 */
[----:B------:R-:W-:Y:S02]  /*33f0*/  LEA.HI R3, R0, R3, RZ, 0x3 ;  /* 0x0000000300037211 */ /* 0x000fe400078f18ff */
[----:B------:R-:W-:Y:S01]  /*3400*/  LOP3.LUT R18, R18, 0x1c0, RZ, 0xc0, !PT ;  /* 0x000001c012127812 */ /* 0x000fe200078ec0ff */
[----:B------:R-:W-:Y:S01]  /*3410*/  IMAD.IADD R80, R79, 0x1, R6 ;  /* 0x000000014f507824 */ /* 0x000fe200078e0206 */
[--C-:B------:R-:W-:Y:S01]  /*3420*/  LOP3.LUT R5, R17, 0x38, R3.reuse, 0xf8, !PT ;  /* 0x0000003811057812 */ /* 0x100fe200078ef803 */
[----:B------:R-:W-:Y:S01]  /*3430*/  IMAD.MOV.U32 R137, RZ, RZ, 0x6 ;  /* 0x00000006ff897424 */ /* 0x000fe200078e00ff */
[----:B------:R-:W1:Y:S01]  /*3440*/  S2R R17, SR_TID.X ;  /* 0x0000000000117919 */ /* 0x000e620000002100 */
[--C-:B------:R-:W-:Y:S01]  /*3450*/  LOP3.LUT R4, R18, 0x38, R3.reuse, 0xf8, !PT ;  /* 0x0000003812047812 */ /* 0x100fe200078ef803 */
[----:B------:R-:W-:Y:S01]  /*3460*/  IMAD.MOV.U32 R155, RZ, RZ, c[0x0][0x2b8] ;  /* 0x0000ae00ff9b7624 */ /* 0x000fe200078e00ff */
[----:B------:R-:W-:Y:S01]  /*3470*/  IADD3 R18, R125, 0x20, RZ ;  /* 0x000000207d127810 */ /* 0x000fe20007ffe0ff */
[----:B------:R-:W-:Y:S01]  /*3480*/  IMAD.MOV.U32 R154, RZ, RZ, c[0x0][0x27c] ;  /* 0x00009f00ff9a7624 */ /* 0x000fe200078e00ff */
        /* <DEDUP_REMOVED lines=8> */
[----:B------:R-:W-:-:S02]  /*3510*/  LOP3.LUT R18, R18, 0x1c0, RZ, 0xc0, !PT ;  /* 0x000001c012127812 */ /* 0x000fc400078ec0ff */
[----:B------:R-:W-:Y:S02]  /*3520*/  SHF.R.S32.HI R96, RZ, 0x1f, R77 ;  /* 0x0000001fff607819 */ /* 0x000fe4000001144d */
        /* <DEDUP_REMOVED lines=22> */
.L_x_958:
[----:B------:R-:W-:Y:S01]  /*3690*/  IMAD R3, R29, 0x50, R0 ;  /* 0x000000501d037824 */ /* 0x000fe200078e0200 */
[----:B------:R-:W-:Y:S01]  /*36a0*/  ISETP.NE.AND P1, PT, R155, 0x1, PT ;  /* 0x000000019b00780c */ /* 0x000fe20003f25270 */
[----:B------:R-:W-:Y:S01]  /*36b0*/  IMAD.MOV.U32 R73, RZ, RZ, RZ ;  /* 0x000000ffff497224 */ /* 0x000fe200078e00ff */
[----:B-1---5:R1:W5:Y:S01]  /*36c0*/  LDL R157, [R1+0x4] ;  /* 0x00000400019d7983 */ /* 0x0223620000100800 */
[----:B------:R-:W-:Y:S01]  /*36d0*/  IMAD.IADD R4, R128, 0x1, R3 ;  /* 0x0000000180047824 */ /* 0x000fe200078e0203 */
[----:B------:R-:W-:Y:S01]  /*36e0*/  ISETP.GE.AND P0, PT, R3, R2, PT ;  /* 0x000000020300720c */ /* 0x000fe20003f06270 */
[----:B------:R-:W-:Y:S04]  /*36f0*/  DEPBAR.LE SB0, 0x0 ;  /* 0x000080000000791a */ /* 0x000fe80000000000 */
[--C-:B------:R-:W-:Y:S01]  /*3700*/  IMAD.MOV.U32 R3, RZ, RZ, R4.reuse ;  /* 0x000000ffff037224 */ /* 0x100fe200078e0004 */
[----:B------:R-:W-:Y:S01]  /*3710*/  ISETP.GT.OR P0, PT, R0, 0x4f, P0 ;  /* 0x0000004f0000780c */ /* 0x000fe20000704670 */
[----:B------:R1:W5:Y:S01]  /*3720*/  LDL R156, [R1] ;  /* 0x00000000019c7983 */ /* 0x0003620000100800 */
[----:B------:R-:W-:Y:S01]  /*3730*/  WARPSYNC 0xffffffff ;  /* 0xffffffff00007948 */ /* 0x000fe20003800000 */
[----:B------:R-:W-:Y:S01]  /*3740*/  @P1 IMAD.HI.U32 R5, R4, c[0x0][0x2bc], RZ ;  /* 0x0000af0004051a27 */ /* 0x000fe200078e00ff */
[----:B------:R-:W-:Y:S01]  /*3750*/  ISETP.GE.AND P2, PT, R154, 0x1, PT ;  /* 0x000000019a00780c */ /* 0x000fe20003f46270 */
[----:B------:R-:W-:Y:S03]  /*3760*/  BSSY B2, `(.L_x_924) ;  /* 0x0000414000027945 */ /* 0x000fe60003800000 */
[----:B------:R-:W-:Y:S05]  /*3770*/  @P1 SHF.R.U32.HI R3, RZ, c[0x0][0x2c0], R5 ;  /* 0x0000b000ff031a19 */ /* 0x000fea0000011605 */
[C---:B------:R-:W-:Y:S04]  /*3780*/  @!P0 IADD3 R5, P1, R3.reuse, R110, RZ ;  /* 0x0000006e03058210 */ /* 0x040fe80007f3e0ff */
[----:B------:R-:W-:Y:S01]  /*3790*/  @!P0 LEA.HI.X.SX32 R7, R3, R120, 0x1, P1 ;  /* 0x0000007803078211 */ /* 0x000fe200008f0eff */
[----:B------:R-:W-:Y:S01]  /*37a0*/  IMAD.MOV R3, RZ, RZ, -R3 ;  /* 0x000000ffff037224 */ /* 0x000fe200078e0a03 */
[----:B------:R-:W-:Y:S03]  /*37b0*/  @!P0 LEA R6, P1, R5, c[0x0][0x2a0], 0x2 ;  /* 0x0000a80005068a11 */ /* 0x000fe600078210ff */
[----:B------:R-:W-:Y:S01]  /*37c0*/  IMAD R76, R3, c[0x0][0x2b8], R4 ;  /* 0x0000ae00034c7a24 */ /* 0x000fe200078e0204 */
[----:B------:R-:W-:Y:S03]  /*37d0*/  @!P0 LEA.HI.X R7, R5, c[0x0][0x2a4], R7, 0x2, P1 ;  /* 0x0000a90005078a11 */ /* 0x000fe600008f1407 */
[----:B------:R-:W-:Y:S01]  /*37e0*/  IMAD.WIDE.U32 R4, R76, c[0x0][0x1e0], RZ ;  /* 0x000078004c047a25 */ /* 0x000fe200078e00ff */
[----:B------:R-:W-:Y:S01]  /*37f0*/  SHF.R.S32.HI R94, RZ, 0x1f, R76 ;  /* 0x0000001fff5e7819 */ /* 0x000fe2000001144c */
[----:B--2---:R-:W2:Y:S04]  /*3800*/  @!P0 LDG.E R73, [R6.64] ;  /* 0x0000000806498981 */ /* 0x004ea8000c1e1900 */
[----:B------:R-:W-:Y:S01]  /*3810*/  IMAD R3, R94, c[0x0][0x1e0], RZ ;  /* 0x000078005e037a24 */ /* 0x000fe200078e02ff */
[----:B------:R-:W-:Y:S03]  /*3820*/  BAR.SYNC.DEFER_BLOCKING 0x0 ;  /* 0x0000000000007b1d */ /* 0x000fe60000010000 */
[----:B------:R-:W-:Y:S04]  /*3830*/  IMAD R3, R76, c[0x0][0x1e4], R3 ;  /* 0x000079004c037a24 */ /* 0x000fe800078e0203 */
[----:B------:R-:W-:Y:S01]  /*3840*/  IMAD.IADD R5, R5, 0x1, R3 ;  /* 0x0000000105057824 */ /* 0x000fe200078e0203 */
[----:B--2---:R-:W-:Y:S03]  /*3850*/  SHF.R.S32.HI R95, RZ, 0x1f, R73 ;  /* 0x0000001fff5f7819 */ /* 0x004fe60000011449 */
[----:B------:R-:W-:Y:S04]  /*3860*/  IMAD.WIDE.U32 R4, R73, c[0x0][0x1f0], R4 ;  /* 0x00007c0049047a25 */ /* 0x000fe800078e0004 */
[----:B------:R-:W-:Y:S01]  /*3870*/  IMAD R6, R95, c[0x0][0x1f0], RZ ;  /* 0x00007c005f067a24 */ /* 0x000fe200078e02ff */
[----:B------:R-:W-:Y:S03]  /*3880*/  IADD3 R3, P0, R114, R4, RZ ;  /* 0x0000000472037210 */ /* 0x000fe60007f1e0ff */
[----:B------:R-:W-:Y:S05]  /*3890*/  IMAD R6, R73, c[0x0][0x1f4], R6 ;  /* 0x00007d0049067a24 */ /* 0x000fea00078e0206 */
[----:B------:R-:W-:Y:S02]  /*38a0*/  IADD3.X R4, R123, R5, R6, P0, !PT ;  /* 0x000000057b047210 */ /* 0x000fe400007fe406 */
[C---:B------:R-:W-:Y:S04]  /*38b0*/  LEA R72, P0, R3.reuse, c[0x0][0x1c8], 0x1 ;  /* 0x0000720003487a11 */ /* 0x040fe800078008ff */
[----:B------:R-:W-:Y:S01]  /*38c0*/  LEA.HI.X R71, R3, c[0x0][0x1cc], R4, 0x1, P0 ;  /* 0x0000730003477a11 */ /* 0x000fe200000f0c04 */
[----:B------:R-:W-:-:S05]  /*38d0*/  @!P2 BRA `(.L_x_925) ;  /* 0x00003c400000a947 */ /* 0x000fca0003800000 */
[-C--:B-1----:R-:W-:Y:S01]  /*38e0*/  IMAD R6, R145, R29.reuse, RZ ;  /* 0x0000001d91067224 */ /* 0x082fe200078e02ff */
[----:B------:R-:W-:Y:S01]  /*38f0*/  ISETP.NE.AND P0, PT, RZ, UR5, PT ;  /* 0x00000005ff007c0c */ /* 0x000fe2000bf05270 */
[-C--:B------:R-:W-:Y:S01]  /*3900*/  IMAD R5, R146, R29.reuse, RZ ;  /* 0x0000001d92057224 */ /* 0x080fe200078e02ff */
[----:B------:R-:W-:Y:S01]  /*3910*/  SHF.R.S32.HI R4, RZ, 0x1f, R29 ;  /* 0x0000001fff047819 */ /* 0x000fe2000001141d */
[----:B------:R-:W-:Y:S02]  /*3920*/  IMAD R3, R29, -0x50, R2 ;  /* 0xffffffb01d037824 */ /* 0x000fe400078e0202 */
[-C--:B------:R-:W-:Y:S03]  /*3930*/  IMAD.WIDE.U32 R32, R138, R29.reuse, RZ ;  /* 0x0000001d8a207225 */ /* 0x080fe600078e00ff */
[----:B------:R-:W-:Y:S01]  /*3940*/  IMNMX R60, R3, 0x50, PT ;  /* 0x00000050033c7817 */ /* 0x000fe20003800200 */
[C---:B------:R-:W-:Y:S02]  /*3950*/  IMAD R6, R4.reuse, R138, R6 ;  /* 0x0000008a04067224 */ /* 0x040fe400078e0206 */
[----:B------:R-:W-:Y:S02]  /*3960*/  IMAD R5, R4, R134, R5 ;  /* 0x0000008604057224 */ /* 0x000fe400078e0205 */
[----:B------:R-:W-:Y:S01]  /*3970*/  IMAD.WIDE.U32 R10, R134, R29, RZ ;  /* 0x0000001d860a7225 */ /* 0x000fe200078e00ff */
[----:B------:R-:W-:Y:S04]  /*3980*/  IADD3 R34, R33, R6, RZ ;  /* 0x0000000621227210 */ /* 0x000fe80007ffe0ff */
        /* <DEDUP_REMOVED lines=30> */
.L_x_928:
[----:B------:R-:W-:Y:S05]  /*3b70*/  BSYNC B0 ;  /* 0x0000000000007941 */ /* 0x000fea0003800000 */
.L_x_927:
        /* <DEDUP_REMOVED lines=39> */
.L_x_930:
[----:B------:R-:W-:Y:S05]  /*3df0*/  BSYNC B0 ;  /* 0x0000000000007941 */ /* 0x000fea0003800000 */
.L_x_929:
        /* <DEDUP_REMOVED lines=38> */
.L_x_932:
[----:B------:R-:W-:Y:S05]  /*4060*/  BSYNC B0 ;  /* 0x0000000000007941 */ /* 0x000fea0003800000 */
.L_x_931:
        /* <DEDUP_REMOVED lines=74> */
.L_x_936:
[----:B------:R-:W-:Y:S05]  /*4510*/  BSYNC B0 ;  /* 0x0000000000007941 */ /* 0x000fea0003800000 */
.L_x_935:
        /* <DEDUP_REMOVED lines=57> */
.L_x_934:
[----:B------:R-:W-:Y:S05]  /*48b0*/  BSYNC B1 ;  /* 0x0000000000017941 */ /* 0x000fea0003800000 */
.L_x_933:
        /* <DEDUP_REMOVED lines=62> */
.L_x_940:
[----:B------:R-:W-:Y:S05]  /*4ca0*/  BSYNC B0 ;  /* 0x0000000000007941 */ /* 0x000fea0003800000 */
.L_x_939:
        /* <DEDUP_REMOVED lines=57> */
.L_x_938:
[----:B------:R-:W-:Y:S05]  /*5040*/  BSYNC B1 ;  /* 0x0000000000017941 */ /* 0x000fea0003800000 */
.L_x_937:
        /* <DEDUP_REMOVED lines=61> */
.L_x_943:
[----:B------:R-:W-:Y:S05]  /*5420*/  BSYNC B0 ;  /* 0x0000000000007941 */ /* 0x000fea0003800000 */
.L_x_942:
        /* <DEDUP_REMOVED lines=58> */
.L_x_926:
        /* <DEDUP_REMOVED lines=213> */
.L_x_945:
[----:B----4-:R-:W-:Y:S05]  /*6520*/  BSYNC B0 ;  /* 0x0000000000007941 */ /* 0x010fea0003800000 */
.L_x_944:
        /* <DEDUP_REMOVED lines=126> */
.L_x_947:
[----:B------:R-:W-:Y:S05]  /*6d10*/  BSYNC B0 ;  /* 0x0000000000007941 */ /* 0x000fea0003800000 */
.L_x_946:
[----:B------:R1:W2:Y:S01]  /*6d20*/  SHFL.IDX PT, R37, R71, 0x2, 0x1c1f ;  /* 0x005c1f0047257f89 */ /* 0x0002a200000e0000 */
[----:B------:R-:W-:Y:S03]  /*6d30*/  ISETP.GE.OR P0, PT, R158, R60, P5 ;  /* 0x0000003c9e00720c */ /* 0x000fe60002f06670 */
[----:B------:R1:W4:Y:S10]  /*6d40*/  SHFL.IDX PT, R36, R72, 0x2, 0x1c1f ;  /* 0x005c1f0048247f89 */ /* 0x00033400000e0000 */
[----:B------:R-:W-:-:S05]  /*6d50*/  @P0 BRA `(.L_x_941) ;  /* 0x00000b4000000947 */ /* 0x000fca0003800000 */
[----:B------:R-:W-:Y:S01]  /*6d60*/  SEL R3, R140, R129, !P4 ;  /* 0x000000818c037207 */ /* 0x000fe20006000000 */
[----:B------:R-:W5:Y:S01]  /*6d70*/  LDL R5, [R1+0x5c] ;  /* 0x00005c0001057983 */ /* 0x000f620000100800 */
[C---:B------:R-:W-:Y:S02]  /*6d80*/  IADD3 R6, R125.reuse, 0x40, RZ ;  /* 0x000000407d067810 */ /* 0x040fe40007ffe0ff */
[----:B------:R-:W-:Y:S01]  /*6d90*/  SHF.R.S32.HI R4, RZ, 0x1f, R3 ;  /* 0x0000001fff047819 */ /* 0x000fe20000011403 */
[----:B---34-:R-:W3:Y:S01]  /*6da0*/  LDS.128 R32, [R117+0x2900] ;  /* 0x0029000075207984 */ /* 0x018ee20000000c00 */
[----:B------:R-:W-:Y:S01]  /*6db0*/  IADD3 R7, R125, 0x40, RZ ;  /* 0x000000407d077810 */ /* 0x000fe20007ffe0ff */
[----:B------:R-:W-:Y:S01]  /*6dc0*/  IMAD.SHL.U32 R6, R6, 0x40, RZ ;  /* 0x0000004006067824 */ /* 0x000fe200078e00ff */
[----:B------:R-:W-:Y:S02]  /*6dd0*/  LEA.HI R3, R4, R3, RZ, 0x4 ;  /* 0x0000000304037211 */ /* 0x000fe400078f20ff */
[----:B-1----:R-:W-:Y:S01]  /*6de0*/  LEA R46, P0, R77, R36, 0x1 ;  /* 0x000000244d2e7211 */ /* 0x002fe200078008ff */
[----:B------:R-:W-:Y:S01]  /*6df0*/  IMAD.SHL.U32 R7, R7, 0x40, RZ ;  /* 0x0000004007077824 */ /* 0x000fe200078e00ff */
[----:B------:R-:W-:Y:S02]  /*6e00*/  LEA.HI.SX32 R3, R3, R97, 0x1c ;  /* 0x0000006103037211 */ /* 0x000fe400078fe2ff */
[----:B--2---:R-:W-:Y:S02]  /*6e10*/  LEA.HI.X R47, R77, R37, R96, 0x1, P0 ;  /* 0x000000254d2f7211 */ /* 0x004fe400000f0c60 */
[----:B------:R-:W-:Y:S01]  /*6e20*/  @!P1 SHF.R.U32.HI R10, RZ, 0x10, R55 ;  /* 0x00000010ff0a9819 */ /* 0x000fe20000011637 */
[----:B------:R-:W-:Y:S01]  /*6e30*/  IMAD.SHL.U32 R38, R3, 0x8, RZ ;  /* 0x0000000803267824 */ /* 0x000fe200078e00ff */
[----:B------:R-:W-:Y:S02]  /*6e40*/  LOP3.LUT R6, R6, 0x1c0, RZ, 0xc0, !PT ;  /* 0x000001c006067812 */ /* 0x000fe400078ec0ff */
[----:B------:R-:W-:Y:S02]  /*6e50*/  LOP3.LUT R7, R7, 0x1c0, RZ, 0xc0, !PT ;  /* 0x000001c007077812 */ /* 0x000fe400078ec0ff */
[----:B------:R-:W-:Y:S02]  /*6e60*/  SHF.R.U32.HI R6, RZ, 0x3, R6 ;  /* 0x00000003ff067819 */ /* 0x000fe40000011606 */
[----:B------:R-:W-:Y:S02]  /*6e70*/  LOP3.LUT R3, R7, 0x38, R38, 0xf8, !PT ;  /* 0x0000003807037812 */ /* 0x000fe400078ef826 */
[----:B------:R-:W-:Y:S02]  /*6e80*/  @!P1 PRMT R23, R59, 0x5410, R10 ;  /* 0x000054103b179816 */ /* 0x000fe4000000000a */
[----:B------:R-:W-:Y:S02]  /*6e90*/  LOP3.LUT R3, R3, R6, RZ, 0x3c, !PT ;  /* 0x0000000603037212 */ /* 0x000fe400078e3cff */
[----:B------:R-:W-:Y:S02]  /*6ea0*/  @!P1 SHF.R.U64 R7, R52, 0x10, R53 ;  /* 0x0000001034079819 */ /* 0x000fe40000001235 */
[----:B------:R-:W-:Y:S02]  /*6eb0*/  @!P1 SHF.R.U64 R16, R54, 0x10, R55 ;  /* 0x0000001036109819 */ /* 0x000fe40000001237 */
[----:B------:R-:W-:Y:S02]  /*6ec0*/  @!P1 PRMT R18, R58, 0x5410, R7 ;  /* 0x000054103a129816 */ /* 0x000fe40000000007 */
[----:B------:R-:W-:Y:S02]  /*6ed0*/  @!P1 SHF.R.U32.HI R6, RZ, 0x10, R27 ;  /* 0x00000010ff069819 */ /* 0x000fe4000001161b */
[----:B------:R-:W-:Y:S01]  /*6ee0*/  @!P1 LOP3.LUT R30, R23, 0xffff0000, RZ, 0xc0, !PT ;  /* 0xffff0000171e9812 */ /* 0x000fe200078ec0ff */
[----:B------:R-:W-:Y:S01]  /*6ef0*/  @!P1 IMAD.U32 R7, R18, 0x10000, RZ ;  /* 0x0001000012079824 */ /* 0x000fe200078e00ff */
[----:B------:R-:W-:Y:S02]  /*6f00*/  @!P1 PRMT R11, R28, 0x5410, R6 ;  /* 0x000054101c0b9816 */ /* 0x000fe40000000006 */
[----:B------:R-:W-:Y:S02]  /*6f10*/  @!P1 SHF.R.U32.HI R8, RZ, 0x10, R53 ;  /* 0x00000010ff089819 */ /* 0x000fe40000011635 */
[----:B------:R-:W-:Y:S01]  /*6f20*/  @!P1 SHF.R.U32.HI R4, RZ, 0x10, R25 ;  /* 0x00000010ff049819 */ /* 0x000fe20000011619 */
[----:B---3--:R-:W-:Y:S01]  /*6f30*/  @!P1 IMAD.U32 R20, R33, 0x10000, RZ ;  /* 0x0001000021149824 */ /* 0x008fe200078e00ff */
[----:B------:R-:W-:Y:S02]  /*6f40*/  @!P1 SHF.L.U32 R10, R32, 0x10, RZ ;  /* 0x00000010200a9819 */ /* 0x000fe400000006ff */
[----:B------:R-:W-:Y:S02]  /*6f50*/  @!P1 LOP3.LUT R31, R35, 0xffff0000, RZ, 0xc0, !PT ;  /* 0xffff0000231f9812 */ /* 0x000fe400078ec0ff */
[----:B------:R-:W-:Y:S02]  /*6f60*/  @!P1 PRMT R17, R58, 0x5432, R8 ;  /* 0x000054323a119816 */ /* 0x000fe40000000008 */
[----:B------:R-:W-:Y:S02]  /*6f70*/  @!P1 PRMT R8, R19, 0x5410, R4 ;  /* 0x0000541013089816 */ /* 0x000fe40000000004 */
[----:B------:R-:W-:Y:S03]  /*6f80*/  ISETP.GE.AND P0, PT, R38, c[0x0][0x1d4], PT ;  /* 0x0000750026007a0c */ /* 0x000fe60003f06270 */
[----:B------:R-:W-:Y:S02]  /*6f90*/  @!P1 IMAD.U32 R6, R8, 0x10000, RZ ;  /* 0x0001000008069824 */ /* 0x000fe400078e00ff */
[----:B-----5:R-:W-:Y:S01]  /*6fa0*/  IMAD.IADD R3, R5, 0x1, R3 ;  /* 0x0000000105037824 */ /* 0x020fe200078e0203 */
[----:B------:R-:W-:Y:S01]  /*6fb0*/  @!P1 SHF.R.U64 R5, R26, 0x10, R27 ;  /* 0x000000101a059819 */ /* 0x000fe2000000121b */
[----:B------:R-:W-:Y:S01]  /*6fc0*/  @!P1 IMAD.U32 R27, R23, 0x10000, RZ ;  /* 0x00010000171b9824 */ /* 0x000fe200078e00ff */
[----:B------:R-:W-:Y:S01]  /*6fd0*/  @!P1 LOP3.LUT R26, R34, 0xffff0000, RZ, 0xc0, !PT ;  /* 0xffff0000221a9812 */ /* 0x000fe200078ec0ff */
[----:B------:R-:W-:Y:S05]  /*6fe0*/  IMAD.SHL.U32 R3, R3, 0x2, RZ ;  /* 0x0000000203037824 */ /* 0x000fea00078e00ff */
[----:B------:R1:W2:Y:S02]  /*6ff0*/  LDS.128 R12, [R3+0x2900] ;  /* 0x00290000030c7984 */ /* 0x0002a40000000c00 */
[----:B-1----:R-:W-:Y:S02]  /*7000*/  @!P1 SHF.R.U64 R3, R24, 0x10, R25 ;  /* 0x0000001018039819 */ /* 0x002fe40000001219 */
[----:B------:R-:W-:Y:S02]  /*7010*/  @!P1 PRMT R25, R59, 0x5432, R16 ;  /* 0x000054323b199816 */ /* 0x000fe40000000010 */
[----:B------:R-:W-:Y:S01]  /*7020*/  @!P1 PRMT R16, R28, 0x5432, R5 ;  /* 0x000054321c109816 */ /* 0x000fe20000000005 */
[----:B------:R-:W-:Y:S01]  /*7030*/  @!P1 IMAD.U32 R28, R35, 0x10000, RZ ;  /* 0x00010000231c9824 */ /* 0x000fe200078e00ff */
[----:B------:R-:W-:Y:S01]  /*7040*/  @!P1 PRMT R9, R19, 0x5432, R3 ;  /* 0x0000543213099816 */ /* 0x000fe20000000003 */
[----:B------:R-:W-:Y:S04]  /*7050*/  @!P1 IMAD.U32 R19, R17, 0x10000, RZ ;  /* 0x0001000011139824 */ /* 0x000fe800078e00ff */
[----:B------:R-:W-:Y:S02]  /*7060*/  @!P1 IMAD.U32 R4, R9, 0x10000, RZ ;  /* 0x0001000009049824 */ /* 0x000fe400078e00ff */
[----:B--2---:R-:W-:Y:S01]  /*7070*/  @!P1 IMAD.U32 R3, R12, 0x10000, RZ ;  /* 0x000100000c039824 */ /* 0x004fe200078e00ff */
[----:B------:R-:W-:Y:S03]  /*7080*/  @!P1 SHF.L.U32 R5, R13, 0x10, RZ ;  /* 0x000000100d059819 */ /* 0x000fe600000006ff */
[C---:B------:R-:W-:Y:S02]  /*7090*/  @!P1 FMUL.FTZ R21, R3.reuse, R7 ;  /* 0x0000000703159220 */ /* 0x040fe40000410000 */
[-C--:B------:R-:W-:Y:S02]  /*70a0*/  @!P1 FMUL.FTZ R3, R3, R4.reuse ;  /* 0x0000000403039220 */ /* 0x080fe40000410000 */
        /* <DEDUP_REMOVED lines=8> */
[----:B------:R-:W-:Y:S02]  /*7130*/  @!P1 LOP3.LUT R22, R33, 0xffff0000, RZ, 0xc0, !PT ;  /* 0xffff000021169812 */ /* 0x000fe400078ec0ff */
[----:B------:R-:W-:Y:S02]  /*7140*/  @!P1 LOP3.LUT R7, R12, 0xffff0000, RZ, 0xc0, !PT ;  /* 0xffff00000c079812 */ /* 0x000fe400078ec0ff */
[----:B------:R-:W-:Y:S02]  /*7150*/  @!P1 LOP3.LUT R4, R8, 0xffff0000, RZ, 0xc0, !PT ;  /* 0xffff000008049812 */ /* 0x000fe400078ec0ff */
[----:B------:R-:W-:Y:S01]  /*7160*/  @!P1 LOP3.LUT R8, R9, 0xffff0000, RZ, 0xc0, !PT ;  /* 0xffff000009089812 */ /* 0x000fe200078ec0ff */
[----:B------:R-:W-:Y:S01]  /*7170*/  @!P1 FMUL.FTZ R10, R7, R17 ;  /* 0x00000011070a9220 */ /* 0x000fe20000410000 */
[----:B------:R-:W-:Y:S03]  /*7180*/  @!P1 LOP3.LUT R6, R13, 0xffff0000, RZ, 0xc0, !PT ;  /* 0xffff00000d069812 */ /* 0x000fe600078ec0ff */
[----:B------:R-:W-:Y:S01]  /*7190*/  @!P1 FFMA.FTZ R43, R18, R8, -R10 ;  /* 0x00000008122b9223 */ /* 0x000fe2000001080a */
[----:B------:R-:W-:Y:S01]  /*71a0*/  @!P1 LOP3.LUT R10, R15, 0xffff0000, RZ, 0xc0, !PT ;  /* 0xffff00000f0a9812 */ /* 0x000fe200078ec0ff */
[C---:B------:R-:W-:Y:S02]  /*71b0*/  @!P1 FMUL.FTZ R9, R6.reuse, R21 ;  /* 0x0000001506099220 */ /* 0x040fe40000410000 */
[-C--:B------:R-:W-:Y:S02]  /*71c0*/  @!P1 FMUL.FTZ R6, R6, R4.reuse ;  /* 0x0000000406069220 */ /* 0x080fe40000410000 */
[----:B------:R-:W-:Y:S02]  /*71d0*/  @!P1 FFMA.FTZ R44, R22, R4, -R9 ;  /* 0x00000004162c9223 */ /* 0x000fe40000010809 */
[----:B------:R-:W-:Y:S01]  /*71e0*/  @!P1 FMUL.FTZ R4, R7, R8 ;  /* 0x0000000807049220 */ /* 0x000fe20000410000 */
[----:B------:R-:W-:Y:S01]  /*71f0*/  @!P1 SHF.L.U32 R7, R15, 0x10, RZ ;  /* 0x000000100f079819 */ /* 0x000fe200000006ff */
[C---:B------:R-:W-:Y:S01]  /*7200*/  @!P1 IMAD.U32 R8, R11.reuse, 0x10000, RZ ;  /* 0x000100000b089824 */ /* 0x040fe200078e00ff */
[----:B------:R-:W-:Y:S01]  /*7210*/  @!P1 LOP3.LUT R11, R11, 0xffff0000, RZ, 0xc0, !PT ;  /* 0xffff00000b0b9812 */ /* 0x000fe200078ec0ff */
[C---:B------:R-:W-:Y:S02]  /*7220*/  @!P1 FMUL.FTZ R24, R10.reuse, R30 ;  /* 0x0000001e0a189220 */ /* 0x040fe40000410000 */
[----:B------:R-:W-:Y:S02]  /*7230*/  @!P1 FMUL.FTZ R23, R7, R27 ;  /* 0x0000001b07179220 */ /* 0x000fe40000410000 */
[-C--:B------:R-:W-:Y:S02]  /*7240*/  @!P1 FMUL.FTZ R10, R10, R11.reuse ;  /* 0x0000000b0a0a9220 */ /* 0x080fe40000410000 */
[-C--:B------:R-:W-:Y:S02]  /*7250*/  @!P1 FFMA.FTZ R42, R28, R8.reuse, -R23 ;  /* 0x000000081c2a9223 */ /* 0x080fe40000010817 */
        /* <DEDUP_REMOVED lines=11> */
[----:B------:R-:W-:Y:S02]  /*7310*/  @!P1 FFMA.FTZ R39, R24, R8, -R39 ;  /* 0x0000000818279223 */ /* 0x000fe40000010827 */
[----:B------:R-:W-:Y:S02]  /*7320*/  @!P1 FFMA.FTZ R40, R26, R16, -R40 ;  /* 0x000000101a289223 */ /* 0x000fe40000010828 */
[----:B------:R-:W-:Y:S02]  /*7330*/  @!P1 FMUL.FTZ R7, R7, R8 ;  /* 0x0000000807079220 */ /* 0x000fe40000410000 */
[----:B------:R-:W-:Y:S01]  /*7340*/  @!P1 FMUL.FTZ R8, R11, R16 ;  /* 0x000000100b089220 */ /* 0x000fe20000410000 */
[----:B------:R-:W-:Y:S01]  /*7350*/  @!P1 F2FP.BF16.PACK_AB R16, R41, R42 ;  /* 0x0000002a2910923e */ /* 0x000fe200000010ff */
[----:B------:R-:W-:Y:S01]  /*7360*/  @!P1 FFMA.FTZ R4, R17, R18, R4 ;  /* 0x0000001211049223 */ /* 0x000fe20000010004 */
[----:B------:R-:W-:Y:S01]  /*7370*/  @!P1 F2FP.BF16.PACK_AB R18, R44, R45 ;  /* 0x0000002d2c12923e */ /* 0x000fe200000010ff */
[----:B------:R-:W-:Y:S01]  /*7380*/  @!P1 FFMA.FTZ R5, R19, R20, R5 ;  /* 0x0000001413059223 */ /* 0x000fe20000010005 */
[----:B------:R-:W-:Y:S01]  /*7390*/  @!P1 F2FP.BF16.PACK_AB R17, R43, R48 ;  /* 0x000000302b11923e */ /* 0x000fe200000010ff */
[----:B------:R-:W-:Y:S01]  /*73a0*/  @!P1 IMAD.MOV.U32 R35, RZ, RZ, R16 ;  /* 0x000000ffff239224 */ /* 0x000fe200078e0010 */
[----:B------:R-:W-:Y:S01]  /*73b0*/  @!P1 F2FP.BF16.PACK_AB R11, R40, R39 ;  /* 0x00000027280b923e */ /* 0x000fe200000010ff */
[----:B------:R-:W-:Y:S01]  /*73c0*/  @!P1 IMAD.MOV.U32 R33, RZ, RZ, R18 ;  /* 0x000000ffff219224 */ /* 0x000fe200078e0012 */
[----:B------:R-:W-:Y:S01]  /*73d0*/  @!P1 F2FP.BF16.PACK_AB R4, R4, R3 ;  /* 0x000000030404923e */ /* 0x000fe200000010ff */
[----:B------:R-:W-:Y:S02]  /*73e0*/  @!P1 IMAD.MOV.U32 R32, RZ, RZ, R17 ;  /* 0x000000ffff209224 */ /* 0x000fe400078e0011 */
[----:B------:R-:W-:Y:S01]  /*73f0*/  @!P1 IMAD.MOV.U32 R34, RZ, RZ, R11 ;  /* 0x000000ffff229224 */ /* 0x000fe200078e000b */
[----:B------:R-:W-:Y:S01]  /*7400*/  @!P1 MOV R12, R4 ;  /* 0x00000004000c9202 */ /* 0x000fe20000000f00 */
[----:B------:R-:W-:Y:S02]  /*7410*/  @!P1 FFMA.FTZ R6, R21, R22, R6 ;  /* 0x0000001615069223 */ /* 0x000fe40000010006 */
[----:B------:R-:W-:Y:S01]  /*7420*/  @!P1 FFMA.FTZ R7, R23, R24, R7 ;  /* 0x0000001817079223 */ /* 0x000fe20000010007 */
[----:B------:R1:W-:Y:S01]  /*7430*/  ST.E.128 [R46.64], R32 ;  /* 0x000000202e007985 */ /* 0x0003e2000c101d08 */
[----:B------:R-:W-:Y:S01]  /*7440*/  @!P1 FFMA.FTZ R8, R25, R26, R8 ;  /* 0x0000001a19089223 */ /* 0x000fe20000010008 */
[----:B------:R-:W-:Y:S01]  /*7450*/  @!P1 F2FP.BF16.PACK_AB R5, R6, R5 ;  /* 0x000000050605923e */ /* 0x000fe200000010ff */
        /* <DEDUP_REMOVED lines=12> */
.L_x_925:
[----:B-1----:R1:W2:Y:S01]  /*7520*/  SHFL.IDX PT, R5, R71, RZ, 0x1c1f ;  /* 0x001c1fff47057589 */ /* 0x0022a200000e0000 */
        /* <DEDUP_REMOVED lines=16> */
[----:B-----5:R-:W-:Y:S01]  /*7630*/  @!P0 LEA.HI.X R5, R241, R5, R157, 0x1, P2 ;  /* 0x00000005f1058211 */ /* 0x020fe200010f0c9d */
[----:B-1----:R-:W-:Y:S04]  /*7640*/  @!P1 ST.E.128 [R6.64], R8 ;  /* 0x0000000806009985 */ /* 0x002fe8000c101d08 */
[----:B------:R-:W1:Y:S04]  /*7650*/  @!P0 LDS.128 R8, [R156+0x2800] ;  /* 0x002800009c088984 */ /* 0x000e680000000c00 */
[----:B-1----:R1:W-:Y:S02]  /*7660*/  @!P0 ST.E.128 [R4.64], R8 ;  /* 0x0000000804008985 */ /* 0x0023e4000c101d08 */
.L_x_949:
[----:B-12---:R-:W-:Y:S05]  /*7670*/  BSYNC B0 ;  /* 0x0000000000007941 */ /* 0x006fea0003800000 */
.L_x_948:
        /* <DEDUP_REMOVED lines=13> */
[----:B-----5:R-:W-:Y:S01]  /*7750*/  @!P0 LEA.HI.X R5, R241, R5, R157, 0x1, P2 ;  /* 0x00000005f1058211 */ /* 0x020fe200010f0c9d */
[----:B----4-:R-:W-:Y:S04]  /*7760*/  @!P1 ST.E.128 [R6.64], R8 ;  /* 0x0000000806009985 */ /* 0x010fe8000c101d08 */
[----:B------:R-:W2:Y:S04]  /*7770*/  @!P0 LDS.128 R8, [R156+0x3800] ;  /* 0x003800009c088984 */ /* 0x000ea80000000c00 */
[----:B--2---:R2:W-:Y:S02]  /*7780*/  @!P0 ST.E.128 [R4.64], R8 ;  /* 0x0000000804008985 */ /* 0x0045e4000c101d08 */
.L_x_951:
[----:B------:R-:W-:Y:S05]  /*7790*/  BSYNC B0 ;  /* 0x0000000000007941 */ /* 0x000fea0003800000 */
.L_x_950:
[----:B--2---:R2:W4:Y:S01]  /*77a0*/  SHFL.IDX PT, R5, R71, 0x2, 0x1c1f ;  /* 0x005c1f0047057f89 */ /* 0x00452200000e0000 */
[----:B------:R-:W-:Y:S03]  /*77b0*/  ISETP.GE.AND P0, PT, R3, 0x41, PT ;  /* 0x000000410300780c */ /* 0x000fe60003f06270 */
[----:B---3--:R2:W3:Y:S10]  /*77c0*/  SHFL.IDX PT, R4, R72, 0x2, 0x1c1f ;  /* 0x005c1f0048047f89 */ /* 0x0084f400000e0000 */
[----:B------:R-:W-:-:S05]  /*77d0*/  @!P0 BRA `(.L_x_941) ;  /* 0x000000c000008947 */ /* 0x000fca0003800000 */
[C---:B------:R-:W-:Y:S11]  /*77e0*/  ISETP.GE.AND P1, PT, R84.reuse, c[0x0][0x1d4], PT ;  /* 0x0000750054007a0c */ /* 0x040ff60003f26270 */
[----:B------:R-:W-:Y:S02]  /*77f0*/  @!UPT UIADD3 URZ, URZ, URZ, URZ ;  /* 0x0000003f3f3ff290 */ /* 0x000fe4000fffe03f */
[----:B------:R-:W1:Y:S01]  /*7800*/  @!P1 LDS.128 R8, [R252+0x4800] ;  /* 0x00480000fc089984 */ /* 0x000e620000000c00 */
[CC--:B---3--:R-:W-:Y:S04]  /*7810*/  @!P1 LEA R6, P0, R84.reuse, R4.reuse, 0x1 ;  /* 0x0000000454069211 */ /* 0x0c8fe800078008ff */
[-C--:B----4-:R-:W-:Y:S02]  /*7820*/  @!P1 LEA.HI.X R7, R84, R5.reuse, R85, 0x1, P0 ;  /* 0x0000000554079211 */ /* 0x090fe400000f0c55 */
[C---:B------:R-:W-:Y:S11]  /*7830*/  ISETP.GE.AND P0, PT, R241.reuse, c[0x0][0x1d4], PT ;  /* 0x00007500f1007a0c */ /* 0x040ff60003f06270 */
[----:B------:R-:W-:Y:S02]  /*7840*/  @!UPT UIADD3 URZ, URZ, URZ, URZ ;  /* 0x0000003f3f3ff290 */ /* 0x000fe4000fffe03f */
[C---:B------:R-:W-:Y:S04]  /*7850*/  @!P0 LEA R4, P2, R241.reuse, R4, 0x1 ;  /* 0x00000004f1048211 */ /* 0x040fe800078408ff */
[----:B-----5:R-:W-:Y:S01]  /*7860*/  @!P0 LEA.HI.X R5, R241, R5, R157, 0x1, P2 ;  /* 0x00000005f1058211 */ /* 0x020fe200010f0c9d */
[----:B-1----:R-:W-:Y:S04]  /*7870*/  @!P1 ST.E.128 [R6.64], R8 ;  /* 0x0000000806009985 */ /* 0x002fe8000c101d08 */
[----:B------:R-:W1:Y:S04]  /*7880*/  @!P0 LDS.128 R8, [R156+0x4800] ;  /* 0x004800009c088984 */ /* 0x000e680000000c00 */
[----:B-1----:R1:W-:Y:S02]  /*7890*/  @!P0 ST.E.128 [R4.64], R8 ;  /* 0x0000000804008985 */ /* 0x0023e4000c101d08 */
.L_x_941:
[----:B------:R-:W-:Y:S05]  /*78a0*/  BSYNC B2 ;  /* 0x0000000000027941 */ /* 0x000fea0003800000 */
.L_x_924:
[----:B------:R-:W-:Y:S01]  /*78b0*/  IMAD R20, R29, -0x50, RZ ;  /* 0xffffffb01d147824 */ /* 0x000fe200078e02ff */
[----:B------:R-:W-:Y:S01]  /*78c0*/  BSSY B0, `(.L_x_952) ;  /* 0x0000063000007945 */ /* 0x000fe20003800000 */
[----:B-123--:R-:W-:Y:S02]  /*78d0*/  IMAD R4, R94, c[0x0][0x208], RZ ;  /* 0x000082005e047a24 */ /* 0x00efe400078e02ff */
[----:B------:R-:W-:Y:S02]  /*78e0*/  IMAD.IADD R3, R103, 0x1, R20 ;  /* 0x0000000167037824 */ /* 0x000fe400078e0214 */
[C---:B------:R-:W-:Y:S02]  /*78f0*/  IMAD R8, R76.reuse, c[0x0][0x20c], R4 ;  /* 0x000083004c087a24 */ /* 0x040fe400078e0204 */
[----:B----4-:R-:W-:Y:S01]  /*7900*/  IMAD.WIDE.U32 R4, R76, c[0x0][0x208], RZ ;  /* 0x000082004c047a25 */ /* 0x010fe200078e00ff */
[C---:B------:R-:W-:Y:S02]  /*7910*/  ISETP.GE.AND P3, PT, R3.reuse, 0x11, PT ;  /* 0x000000110300780c */ /* 0x040fe40003f66270 */
[----:B------:R-:W-:Y:S01]  /*7920*/  ISETP.GE.AND P2, PT, R3, 0x21, PT ;  /* 0x000000210300780c */ /* 0x000fe20003f46270 */
[----:B------:R-:W-:Y:S01]  /*7930*/  IMAD.WIDE R6, R29, 0x50, R104 ;  /* 0x000000501d067825 */ /* 0x000fe200078e0268 */
[----:B------:R-:W-:Y:S02]  /*7940*/  IADD3 R5, R5, R8, RZ ;  /* 0x0000000805057210 */ /* 0x000fe40007ffe0ff */
[----:B------:R-:W-:Y:S01]  /*7950*/  ISETP.GE.AND P1, PT, R3, 0x31, PT ;  /* 0x000000310300780c */ /* 0x000fe20003f26270 */
[----:B------:R-:W-:Y:S02]  /*7960*/  IMAD R9, R95, c[0x0][0x218], RZ ;  /* 0x000086005f097a24 */ /* 0x000fe400078e02ff */
[C---:B------:R-:W-:Y:S04]  /*7970*/  IMAD.WIDE.U32 R4, R73.reuse, c[0x0][0x218], R4 ;  /* 0x0000860049047a25 */ /* 0x040fe800078e0004 */
[C---:B------:R-:W-:Y:S01]  /*7980*/  @P3 IADD3 R10, P0, R6.reuse, 0x10, RZ ;  /* 0x00000010060a3810 */ /* 0x040fe20007f1e0ff */
[----:B------:R-:W-:Y:S03]  /*7990*/  IMAD R9, R73, c[0x0][0x21c], R9 ;  /* 0x0000870049097a24 */ /* 0x000fe600078e0209 */
[----:B------:R-:W-:Y:S02]  /*79a0*/  @P3 IADD3.X R12, RZ, R7, RZ, P0, !PT ;  /* 0x00000007ff0c3210 */ /* 0x000fe400007fe4ff */
[----:B------:R-:W-:Y:S05]  /*79b0*/  @P2 IADD3 R11, P0, R6, 0x20, RZ ;  /* 0x00000020060b2810 */ /* 0x000fea0007f1e0ff */
[----:B------:R-:W-:Y:S01]  /*79c0*/  @P2 IMAD.X R22, RZ, RZ, R7, P0 ;  /* 0x000000ffff162224 */ /* 0x000fe200000e0607 */
[----:B------:R-:W-:Y:S04]  /*79d0*/  IADD3 R8, P0, R112, R4, RZ ;  /* 0x0000000470087210 */ /* 0x000fe80007f1e0ff */
[----:B------:R-:W-:Y:S02]  /*79e0*/  IADD3.X R9, R122, R5, R9, P0, !PT ;  /* 0x000000057a097210 */ /* 0x000fe400007fe409 */
[C---:B------:R-:W-:Y:S05]  /*79f0*/  @P1 IADD3 R16, P0, R6.reuse, 0x30, RZ ;  /* 0x0000003006101810 */ /* 0x040fea0007f1e0ff */
[----:B------:R-:W-:Y:S01]  /*7a00*/  @P1 IMAD.X R21, RZ, RZ, R7, P0 ;  /* 0x000000ffff151224 */ /* 0x000fe200000e0607 */
[C---:B------:R-:W-:Y:S11]  /*7a10*/  ISETP.GE.AND P0, PT, R3.reuse, 0x41, PT ;  /* 0x000000410300780c */ /* 0x040ff60003f06270 */
[----:B------:R-:W-:Y:S02]  /*7a20*/  @!UPT UIADD3 URZ, URZ, URZ, URZ ;  /* 0x0000003f3f3ff290 */ /* 0x000fe4000fffe03f */
[C---:B------:R-:W-:Y:S04]  /*7a30*/  @P0 IADD3 R19, P4, R6.reuse, 0x40, RZ ;  /* 0x0000004006130810 */ /* 0x040fe80007f9e0ff */
[----:B------:R-:W-:Y:S02]  /*7a40*/  @P0 IADD3.X R23, RZ, R7, RZ, P4, !PT ;  /* 0x00000007ff170210 */ /* 0x000fe400027fe4ff */
[----:B------:R-:W-:Y:S11]  /*7a50*/  ISETP.GE.AND P4, PT, R3, 0x1, PT ;  /* 0x000000010300780c */ /* 0x000ff60003f86270 */
[----:B------:R-:W-:Y:S02]  /*7a60*/  @!UPT UIADD3 URZ, URZ, URZ, URZ ;  /* 0x0000003f3f3ff290 */ /* 0x000fe4000fffe03f */
[----:B------:R-:W-:Y:S01]  /*7a70*/  @P4 MOV R5, R80 ;  /* 0x0000005000054202 */ /* 0x000fe20000000f00 */
[----:B------:R-:W-:Y:S02]  /*7a80*/  @P4 IMAD R3, R7, c[0x0][0x258], RZ ;  /* 0x0000960007034a24 */ /* 0x000fe400078e02ff */
[----:B------:R-:W-:Y:S02]  /*7a90*/  @P4 IMAD.MOV.U32 R4, RZ, RZ, R78 ;  /* 0x000000ffff044224 */ /* 0x000fe400078e004e */
[C---:B------:R-:W-:Y:S02]  /*7aa0*/  @P4 IMAD R3, R6.reuse, c[0x0][0x25c], R3 ;  /* 0x0000970006034a24 */ /* 0x040fe400078e0203 */
[----:B------:R-:W-:Y:S04]  /*7ab0*/  @P4 IMAD.WIDE.U32 R4, R6, c[0x0][0x258], R4 ;  /* 0x0000960006044a25 */ /* 0x000fe800078e0004 */
[----:B------:R-:W-:Y:S01]  /*7ac0*/  @P4 IMAD.IADD R3, R5, 0x1, R3 ;  /* 0x0000000105034824 */ /* 0x000fe200078e0203 */
[C---:B------:R-:W-:Y:S01]  /*7ad0*/  @P4 LEA R14, P5, R4.reuse, c[0x0][0x250], 0x1 ;  /* 0x00009400040e4a11 */ /* 0x040fe200078a08ff */
[----:B------:R-:W-:Y:S03]  /*7ae0*/  @P3 IMAD.MOV.U32 R5, RZ, RZ, R80 ;  /* 0x000000ffff053224 */ /* 0x000fe600078e0050 */
[----:B------:R-:W-:Y:S01]  /*7af0*/  @P4 LEA.HI.X R15, R4, c[0x0][0x254], R3, 0x1, P5 ;  /* 0x00009500040f4a11 */ /* 0x000fe200028f0c03 */
[----:B------:R-:W-:Y:S01]  /*7b00*/  @P3 IMAD R3, R12, c[0x0][0x258], RZ ;  /* 0x000096000c033a24 */ /* 0x000fe200078e02ff */
[----:B------:R-:W-:Y:S02]  /*7b10*/  @P3 MOV R4, R78 ;  /* 0x0000004e00043202 */ /* 0x000fe40000000f00 */
[----:B------:R-:W-:Y:S01]  /*7b20*/  LEA R18, P5, R8, c[0x0][0x1f8], 0x1 ;  /* 0x00007e0008127a11 */ /* 0x000fe200078a08ff */
[----:B------:R-:W-:Y:S01]  /*7b30*/  @!PT LDS RZ, [RZ] ;  /* 0x00000000fffff984 */ /* 0x000fe20000000800 */
[----:B------:R-:W-:Y:S01]  /*7b40*/  @!PT LDS RZ, [RZ] ;  /* 0x00000000fffff984 */ /* 0x000fe20000000800 */
[----:B------:R-:W-:Y:S01]  /*7b50*/  @!PT LDS RZ, [RZ] ;  /* 0x00000000fffff984 */ /* 0x000fe20000000800 */
[----:B------:R1:W-:Y:S01]  /*7b60*/  @P4 LDGSTS.E.BYPASS.LTC128B.128 [R208+0x100], [R14.64], !P6 ;  /* 0x001000000ed04fae */ /* 0x0003e2000f101d48 */
[C---:B------:R-:W-:Y:S02]  /*7b70*/  @P3 IMAD R3, R10.reuse, c[0x0][0x25c], R3 ;  /* 0x000097000a033a24 */ /* 0x040fe400078e0203 */
[----:B------:R-:W-:Y:S01]  /*7b80*/  @P3 IMAD.WIDE.U32 R4, R10, c[0x0][0x258], R4 ;  /* 0x000096000a043a25 */ /* 0x000fe200078e0004 */
[----:B------:R-:W-:Y:S04]  /*7b90*/  LEA.HI.X R17, R8, c[0x0][0x1fc], R9, 0x1, P5 ;  /* 0x00007f0008117a11 */ /* 0x000fe800028f0c09 */
[C---:B------:R-:W-:Y:S02]  /*7ba0*/  @P3 LEA R12, P5, R4.reuse, c[0x0][0x250], 0x1 ;  /* 0x00009400040c3a11 */ /* 0x040fe400078a08ff */
[----:B------:R-:W-:Y:S02]  /*7bb0*/  @P3 IADD3 R3, R5, R3, RZ ;  /* 0x0000000305033210 */ /* 0x000fe40007ffe0ff */
[----:B------:R-:W-:Y:S02]  /*7bc0*/  @P2 MOV R5, R80 ;  /* 0x0000005000052202 */ /* 0x000fe40000000f00 */
[----:B------:R-:W-:Y:S01]  /*7bd0*/  @P3 LEA.HI.X R13, R4, c[0x0][0x254], R3, 0x1, P5 ;  /* 0x00009500040d3a11 */ /* 0x000fe200028f0c03 */
[----:B------:R-:W-:Y:S02]  /*7be0*/  @P2 IMAD R3, R22, c[0x0][0x258], RZ ;  /* 0x0000960016032a24 */ /* 0x000fe400078e02ff */
[----:B------:R-:W-:Y:S02]  /*7bf0*/  @P2 IMAD.MOV.U32 R4, RZ, RZ, R78 ;  /* 0x000000ffff042224 */ /* 0x000fe400078e004e */
        /* <DEDUP_REMOVED lines=23> */
[----:B------:R1:W2:Y:S03]  /*7d70*/  SHFL.IDX PT, R5, R17, RZ, 0x1c1f ;  /* 0x001c1fff11057589 */ /* 0x0002a600000e0000 */
[----:B------:R-:W-:Y:S02]  /*7d80*/  @P0 LEA.HI.X R7, R4, c[0x0][0x254], R3, 0x1, P5 ;  /* 0x0000950004070a11 */ /* 0x000fe400028f0c03 */
[----:B------:R-:W-:Y:S02]  /*7d90*/  IADD3 R3, R20, R2, RZ ;  /* 0x0000000214037210 */ /* 0x000fe40007ffe0ff */
[----:B------:R1:W3:Y:S02]  /*7da0*/  SHFL.IDX PT, R4, R18, RZ, 0x1c1f ;  /* 0x001c1fff12047589 */ /* 0x0002e400000e0000 */
[----:B------:R-:W-:Y:S05]  /*7db0*/  IMNMX R3, R3, 0x50, PT ;  /* 0x0000005003037817 */ /* 0x000fea0003800200 */
[----:B------:R1:W-:Y:S01]  /*7dc0*/  @P0 LDGSTS.E.BYPASS.LTC128B.128 [R208+0x2100], [R6.64], !P6 ;  /* 0x0210000006d00fae */ /* 0x0003e2000f101d48 */
[----:B------:R-:W-:Y:S05]  /*7dd0*/  IMAD.IADD R3, R3, 0x1, -R125 ;  /* 0x0000000103037824 */ /* 0x000fea00078e0a7d */
[----:B------:R-:W-:Y:S01]  /*7de0*/  ISETP.GE.AND P0, PT, R3, 0x1, PT ;  /* 0x000000010300780c */ /* 0x000fe20003f06270 */
[----:B------:R-:W0:Y:S01]  /*7df0*/  LDGDEPBAR ;  /* 0x00000000000079af */ /* 0x000e220000000000 */
[----:B------:R-:W-:Y:S06]  /*7e00*/  DEPBAR.LE SB0, 0x0 ;  /* 0x000080000000791a */ /* 0x000fec0000000000 */
[----:B------:R-:W-:Y:S06]  /*7e10*/  BAR.SYNC.DEFER_BLOCKING 0x0 ;  /* 0x0000000000007b1d */ /* 0x000fec0000010000 */
[----:B------:R-:W-:-:S05]  /*7e20*/  @!P0 BRA `(.L_x_953) ;  /* 0x000000c000008947 */ /* 0x000fca0003800000 */
[C---:B-123--:R-:W-:Y:S11]  /*7e30*/  ISETP.GE.AND P1, PT, R84.reuse, c[0x0][0x1d4], PT ;  /* 0x0000750054007a0c */ /* 0x04eff60003f26270 */
[----:B------:R-:W-:Y:S02]  /*7e40*/  @!UPT UIADD3 URZ, URZ, URZ, URZ ;  /* 0x0000003f3f3ff290 */ /* 0x000fe4000fffe03f */
[----:B------:R-:W1:Y:S01]  /*7e50*/  @!P1 LDS.128 R8, [R252] ;  /* 0x00000000fc089984 */ /* 0x000e620000000c00 */
[CC--:B------:R-:W-:Y:S04]  /*7e60*/  @!P1 LEA R6, P0, R84.reuse, R4.reuse, 0x1 ;  /* 0x0000000454069211 */ /* 0x0c0fe800078008ff */
[-C--:B------:R-:W-:Y:S02]  /*7e70*/  @!P1 LEA.HI.X R7, R84, R5.reuse, R85, 0x1, P0 ;  /* 0x0000000554079211 */ /* 0x080fe400000f0c55 */
[C---:B------:R-:W-:Y:S11]  /*7e80*/  ISETP.GE.AND P0, PT, R241.reuse, c[0x0][0x1d4], PT ;  /* 0x00007500f1007a0c */ /* 0x040ff60003f06270 */
[----:B------:R-:W-:Y:S02]  /*7e90*/  @!UPT UIADD3 URZ, URZ, URZ, URZ ;  /* 0x0000003f3f3ff290 */ /* 0x000fe4000fffe03f */
[C---:B------:R-:W-:Y:S04]  /*7ea0*/  @!P0 LEA R4, P2, R241.reuse, R4, 0x1 ;  /* 0x00000004f1048211 */ /* 0x040fe800078408ff */
[----:B-----5:R-:W-:Y:S01]  /*7eb0*/  @!P0 LEA.HI.X R5, R241, R5, R157, 0x1, P2 ;  /* 0x00000005f1058211 */ /* 0x020fe200010f0c9d */
[----:B-1----:R-:W-:Y:S04]  /*7ec0*/  @!P1 ST.E.128 [R6.64], R8 ;  /* 0x0000000806009985 */ /* 0x002fe8000c101d08 */
[----:B------:R-:W1:Y:S04]  /*7ed0*/  @!P0 LDS.128 R8, [R156] ;  /* 0x000000009c088984 */ /* 0x000e680000000c00 */
[----:B-1----:R1:W-:Y:S02]  /*7ee0*/  @!P0 ST.E.128 [R4.64], R8 ;  /* 0x0000000804008985 */ /* 0x0023e4000c101d08 */
.L_x_953:
[----:B-123--:R-:W-:Y:S05]  /*7ef0*/  BSYNC B0 ;  /* 0x0000000000007941 */ /* 0x00efea0003800000 */
.L_x_952:
[----:B------:R1:W2:Y:S01]  /*7f00*/  SHFL.IDX PT, R5, R17, 0x1, 0x1c1f ;  /* 0x003c1f0011057f89 */ /* 0x0002a200000e0000 */
[----:B------:R-:W-:Y:S01]  /*7f10*/  ISETP.GE.AND P0, PT, R3, 0x21, PT ;  /* 0x000000210300780c */ /* 0x000fe20003f06270 */
[----:B------:R-:W-:Y:S02]  /*7f20*/  BSSY B0, `(.L_x_954) ;  /* 0x000000f000007945 */ /* 0x000fe40003800000 */
[----:B------:R1:W3:Y:S10]  /*7f30*/  SHFL.IDX PT, R4, R18, 0x1, 0x1c1f ;  /* 0x003c1f0012047f89 */ /* 0x0002f400000e0000 */
        /* <DEDUP_REMOVED lines=13> */
.L_x_955:
[----:B------:R-:W-:Y:S05]  /*8010*/  BSYNC B0 ;  /* 0x0000000000007941 */ /* 0x000fea0003800000 */
.L_x_954:
[----:B--2---:R2:W4:Y:S01]  /*8020*/  SHFL.IDX PT, R5, R17, 0x2, 0x1c1f ;  /* 0x005c1f0011057f89 */ /* 0x00452200000e0000 */
[----:B------:R-:W-:Y:S01]  /*8030*/  ISETP.GE.AND P0, PT, R3, 0x41, PT ;  /* 0x000000410300780c */ /* 0x000fe20003f06270 */
[----:B------:R-:W-:Y:S02]  /*8040*/  BSSY B0, `(.L_x_956) ;  /* 0x000000f000007945 */ /* 0x000fe40003800000 */
        /* <DEDUP_REMOVED lines=14> */
.L_x_957:
[----:B------:R-:W-:Y:S05]  /*8130*/  BSYNC B0 ;  /* 0x0000000000007941 */ /* 0x000fea0003800000 */
.L_x_956:
[C---:B------:R-:W-:Y:S02]  /*8140*/  ISETP.GT.AND P0, PT, R29.reuse, R116, PT ;  /* 0x000000741d00720c */ /* 0x040fe40003f04270 */
[----:B------:R-:W-:Y:S11]  /*8150*/  IADD3 R29, R29, -0x1, RZ ;  /* 0xffffffff1d1d7810 */ /* 0x000ff60007ffe0ff */
[----:B------:R-:W-:Y:S01]  /*8160*/  @P0 SHF.R.S32.HI R6, RZ, 0x1f, R29 ;  /* 0x0000001fff060819 */ /* 0x000fe2000001141d */
[----:B------:R-:W-:Y:S02]  /*8170*/  @P0 IMAD R3, R147, R29, RZ ;  /* 0x0000001d93030224 */ /* 0x000fe400078e02ff */
[----:B-1-3--:R-:W-:Y:S02]  /*8180*/  @P0 IMAD.MOV.U32 R4, RZ, RZ, R108 ;  /* 0x000000ffff040224 */ /* 0x00afe400078e006c */
[----:B----4-:R-:W-:Y:S02]  /*8190*/  @P0 IMAD.MOV.U32 R5, RZ, RZ, R107 ;  /* 0x000000ffff050224 */ /* 0x010fe400078e006b */
[-C--:B------:R-:W-:Y:S02]  /*81a0*/  @P0 IMAD R3, R6, R132.reuse, R3 ;  /* 0x0000008406030224 */ /* 0x080fe400078e0203 */
[----:B------:R-:W-:Y:S04]  /*81b0*/  @P0 IMAD.WIDE.U32 R4, R29, R132, R4 ;  /* 0x000000841d040225 */ /* 0x000fe800078e0004 */
[----:B------:R-:W-:Y:S01]  /*81c0*/  @P0 IMAD.IADD R3, R5, 0x1, R3 ;  /* 0x0000000105030824 */ /* 0x000fe200078e0203 */
[C---:B------:R-:W-:Y:S01]  /*81d0*/  @P0 LEA R10, P1, R4.reuse, c[0x0][0x220], 0x1 ;  /* 0x00008800040a0a11 */ /* 0x040fe200078208ff */
[C---:B------:R-:W-:Y:S03]  /*81e0*/  @P0 IMAD.SHL.U32 R12, R153.reuse, 0x2, RZ ;  /* 0x00000002990c0824 */ /* 0x040fe600078e00ff */
[----:B------:R-:W-:Y:S02]  /*81f0*/  @P0 LEA.HI.X R11, R4, c[0x0][0x224], R3, 0x1, P1 ;  /* 0x00008900040b0a11 */ /* 0x000fe400008f0c03 */
[----:B------:R-:W-:Y:S02]  /*8200*/  @P0 IADD3 R8, P1, R12, R10, RZ ;  /* 0x0000000a0c080210 */ /* 0x000fe40007f3e0ff */
[----:B------:R-:W-:Y:S01]  /*8210*/  @P0 SHF.L.U64.HI R3, R153, 0x1, R148 ;  /* 0x0000000199030819 */ /* 0x000fe20000010294 */
[----:B------:R-:W-:Y:S01]  /*8220*/  @!PT LDS RZ, [RZ] ;  /* 0x00000000fffff984 */ /* 0x000fe20000000800 */
[----:B------:R-:W-:Y:S01]  /*8230*/  @!PT LDS RZ, [RZ] ;  /* 0x00000000fffff984 */ /* 0x000fe20000000800 */
[----:B------:R-:W-:Y:S01]  /*8240*/  @!PT LDS RZ, [RZ] ;  /* 0x00000000fffff984 */ /* 0x000fe20000000800 */
[----:B------:R1:W-:Y:S03]  /*8250*/  @P0 LDGSTS.E.BYPASS.LTC128B.128 [R208+0x2900], [R10.64], !P6 ;  /* 0x029000000ad00fae */ /* 0x0003e6000f101d48 */
        /* <DEDUP_REMOVED lines=15> */
.L_x_923:
[----:B-1----:R-:W3:Y:S01]  /*8350*/  LDL R11, [R1+0x38] ;  /* 0x00003800010b7983 */ /* 0x002ee20000100800 */
[----:B------:R-:W-:-:S05]  /*8360*/  IMAD.MOV.U32 R0, RZ, RZ, c[0x0][0x2c4] ;  /* 0x0000b100ff007624 */ /* 0x000fca00078e00ff */
[----:B------:R-:W-:Y:S01]  /*8370*/  ISETP.NE.AND P3, PT, R0, 0x1, PT ;  /* 0x000000010000780c */ /* 0x000fe20003f65270 */
[----:B------:R-:W-:-:S05]  /*8380*/  IMAD.MOV.U32 R4, RZ, RZ, c[0x0][0x32c] ;  /* 0x0000cb00ff047624 */ /* 0x000fca00078e00ff */
[----:B------:R-:W-:Y:S02]  /*8390*/  ISETP.GE.AND P1, PT, R4, 0x1, PT ;  /* 0x000000010400780c */ /* 0x000fe40003f26270 */
[----:B------:R-:W-:Y:S02]  /*83a0*/  IADD3 R2, R250, 0x1, -R249 ;  /* 0x00000001fa027810 */ /* 0x000fe40007ffe8f9 */
[----:B---3--:R-:W-:-:S05]  /*83b0*/  IADD3 R0, R11, 0x7f, RZ ;  /* 0x0000007f0b007810 */ /* 0x008fca0007ffe0ff */
[----:B------:R-:W-:-:S05]  /*83c0*/  @P3 IMAD.HI.U32 R3, R0, c[0x0][0x2c8], RZ ;  /* 0x0000b20000033a27 */ /* 0x000fca00078e00ff */
[----:B------:R-:W-:-:S05]  /*83d0*/  @P3 SHF.R.U32.HI R0, RZ, c[0x0][0x2cc], R3 ;  /* 0x0000b300ff003a19 */ /* 0x000fca0000011603 */
[----:B------:R-:W-:-:S05]  /*83e0*/  IMAD.IADD R0, R2, 0x1, R0 ;  /* 0x0000000102007824 */ /* 0x000fca00078e0200 */
[----:B------:R-:W-:Y:S01]  /*83f0*/  IADD3 R3, R0, c[0x0][0x328], RZ ;  /* 0x0000ca0000037a10 */ /* 0x000fe20007ffe0ff */
[----:B------:R-:W-:Y:S05]  /*8400*/  @!P1 BRA `(.L_x_959) ;  /* 0x0000011000009947 */ /* 0x000fea0003800000 */
[C---:B------:R-:W-:Y:S01]  /*8410*/  ISETP.GT.AND P0, PT, R0.reuse, RZ, PT ;  /* 0x000000ff0000720c */ /* 0x040fe20003f04270 */
[----:B------:R-:W-:Y:S01]  /*8420*/  BSSY B0, `(.L_x_960) ;  /* 0x000000d000007945 */ /* 0x000fe20003800000 */
[----:B------:R-:W-:Y:S01]  /*8430*/  IADD3 R2, R0, -0x1, RZ ;  /* 0xffffffff00027810 */ /* 0x000fe20007ffe0ff */
[----:B------:R-:W-:-:S10]  /*8440*/  IMAD.MOV.U32 R4, RZ, RZ, c[0x0][0x32c] ;  /* 0x0000cb00ff047624 */ /* 0x000fd400078e00ff */
[----:B------:R-:W-:Y:S05]  /*8450*/  @P0 BRA `(.L_x_961) ;  /* 0x0000006000000947 */ /* 0x000fea0003800000 */
[----:B------:R-:W-:Y:S01]  /*8460*/  ISETP.NE.AND P0, PT, R4, 0x1, PT ;  /* 0x000000010400780c */ /* 0x000fe20003f05270 */
[----:B------:R-:W-:-:S12]  /*8470*/  IMAD.MOV R0, RZ, RZ, -R0 ;  /* 0x000000ffff007224 */ /* 0x000fd800078e0a00 */
[----:B------:R-:W-:-:S05]  /*8480*/  @P0 IMAD.HI.U32 R2, R0, c[0x0][0x330], RZ ;  /* 0x0000cc0000020a27 */ /* 0x000fca00078e00ff */
[----:B------:R-:W-:-:S04]  /*8490*/  @P0 SHF.R.U32.HI R0, RZ, c[0x0][0x334], R2 ;  /* 0x0000cd00ff000a19 */ /* 0x000fc80000011602 */
[----:B------:R-:W-:Y:S01]  /*84a0*/  LOP3.LUT R2, RZ, R0, RZ, 0x33, !PT ;  /* 0x00000000ff027212 */ /* 0x000fe200078e33ff */
[----:B------:R-:W-:Y:S05]  /*84b0*/  BRA `(.L_x_962) ;  /* 0x0000003000007947 */ /* 0x000fea0003800000 */
.L_x_961:
[----:B------:R-:W-:-:S13]  /*84c0*/  ISETP.NE.AND P0, PT, R4, 0x1, PT ;  /* 0x000000010400780c */ /* 0x000fda0003f05270 */
[----:B------:R-:W-:-:S05]  /*84d0*/  @P0 IMAD.HI.U32 R0, R2, c[0x0][0x330], RZ ;  /* 0x0000cc0002000a27 */ /* 0x000fca00078e00ff */
[----:B------:R-:W-:Y:S02]  /*84e0*/  @P0 SHF.R.U32.HI R2, RZ, c[0x0][0x334], R0 ;  /* 0x0000cd00ff020a19 */ /* 0x000fe40000011600 */
.L_x_962:
[----:B------:R-:W-:Y:S05]  /*84f0*/  BSYNC B0 ;  /* 0x0000000000007941 */ /* 0x000fea0003800000 */
.L_x_960:
[----:B------:R-:W-:-:S05]  /*8500*/  IMAD R2, R2, R4, c[0x0][0x32c] ;  /* 0x0000cb0002027624 */ /* 0x000fca00078e0204 */
[----:B------:R-:W-:-:S04]  /*8510*/  IMNMX R3, R3, R2, PT ;  /* 0x0000000203037217 */ /* 0x000fc80003800200 */
.L_x_959:
[----:B------:R-:W-:Y:S01]  /*8520*/  IADD3 R3, R3, 0x4f, RZ ;  /* 0x0000004f03037810 */ /* 0x000fe20007ffe0ff */
[----:B------:R-:W-:-:S04]  /*8530*/  @P3 IMAD.HI.U32 R2, R11, c[0x0][0x2c8], RZ ;  /* 0x0000b2000b023a27 */ /* 0x000fc800078e00ff */
[----:B------:R-:W-:-:S04]  /*8540*/  IMAD.HI R3, R3, 0x66666667, RZ ;  /* 0x6666666703037827 */ /* 0x000fc800078e02ff */
[----:B------:R-:W-:Y:S01]  /*8550*/  IMAD.MOV.U32 R0, RZ, RZ, R11 ;  /* 0x000000ffff007224 */ /* 0x000fe200078e000b */
[----:B------:R-:W-:Y:S02]  /*8560*/  @P3 SHF.R.U32.HI R0, RZ, c[0x0][0x2cc], R2 ;  /* 0x0000b300ff003a19 */ /* 0x000fe40000011602 */
        /* <DEDUP_REMOVED lines=16> */
.L_x_965:
[----:B------:R-:W-:-:S04]  /*8670*/  MOV R3, c[0x0][0x32c] ;  /* 0x0000cb0000037a02 */ /* 0x000fc80000000f00 */
[----:B------:R-:W-:-:S13]  /*8680*/  ISETP.NE.AND P0, PT, R3, 0x1, PT ;  /* 0x000000010300780c */ /* 0x000fda0003f05270 */
[----:B------:R-:W-:-:S05]  /*8690*/  @P0 IMAD.HI.U32 R3, R0, c[0x0][0x330], RZ ;  /* 0x0000cc0000030a27 */ /* 0x000fca00078e00ff */
[----:B------:R-:W-:Y:S02]  /*86a0*/  @P0 SHF.R.U32.HI R0, RZ, c[0x0][0x334], R3 ;  /* 0x0000cd00ff000a19 */ /* 0x000fe40000011603 */
.L_x_966:
[----:B------:R-:W-:Y:S05]  /*86b0*/  BSYNC B0 ;  /* 0x0000000000007941 */ /* 0x000fea0003800000 */
.L_x_964:
[----:B------:R-:W-:-:S05]  /*86c0*/  IMAD R0, R0, c[0x0][0x32c], RZ ;  /* 0x0000cb0000007a24 */ /* 0x000fca00078e02ff */
[----:B------:R-:W-:-:S05]  /*86d0*/  IMNMX R2, R2, R0, !PT ;  /* 0x0000000002027217 */ /* 0x000fca0007800200 */
.L_x_963:
[----:B------:R-:W-:Y:S01]  /*86e0*/  IMAD.HI R2, R2, 0x66666667, RZ ;  /* 0x6666666702027827 */ /* 0x000fe200078e02ff */
[----:B------:R-:W-:Y:S04]  /*86f0*/  BSSY B0, `(.L_x_967) ;  /* 0x0000024000007945 */ /* 0x000fe80003800000 */
[----:B------:R-:W-:-:S04]  /*8700*/  SHF.R.U32.HI R0, RZ, 0x1f, R2 ;  /* 0x0000001fff007819 */ /* 0x000fc80000011602 */
[----:B------:R-:W-:Y:S01]  /*8710*/  LEA.HI.SX32 R2, R2, R0, 0x1b ;  /* 0x0000000002027211 */ /* 0x000fe200078fdaff */
[----:B------:R-:W-:-:S03]  /*8720*/  IMAD.MOV.U32 R0, RZ, RZ, RZ ;  /* 0x000000ffff007224 */ /* 0x000fc600078e00ff */
[----:B------:R-:W-:-:S04]  /*8730*/  IMNMX R6, RZ, R2, !PT ;  /* 0x00000002ff067217 */ /* 0x000fc80007800200 */
[----:B------:R-:W-:-:S13]  /*8740*/  ISETP.GT.AND P0, PT, R7, R6, PT ;  /* 0x000000060700720c */ /* 0x000fda0003f04270 */
[----:B------:R-:W-:Y:S05]  /*8750*/  @!P0 BRA `(.L_x_968) ;  /* 0x000001d000008947 */ /* 0x000fea0003800000 */
[----:B------:R-:W-:Y:S02]  /*8760*/  IABS R2, R130 ;  /* 0x0000008200027213 */ /* 0x000fe40000000000 */
[----:B------:R-:W-:Y:S02]  /*8770*/  IADD3 R3, R130, -0x1, R7 ;  /* 0xffffffff82037810 */ /* 0x000fe40007ffe007 */
[----:B------:R-:W1:Y:S03]  /*8780*/  I2F.RP R0, R2 ;  /* 0x0000000200007306 */ /* 0x000e660000209400 */
[----:B------:R-:W-:-:S05]  /*8790*/  IMAD.IADD R8, R3, 0x1, -R6 ;  /* 0x0000000103087824 */ /* 0x000fca00078e0a06 */
[----:B------:R-:W-:Y:S01]  /*87a0*/  IABS R10, R8 ;  /* 0x00000008000a7213 */ /* 0x000fe20000000000 */
[----:B-1----:R-:W1:Y:S02]  /*87b0*/  MUFU.RCP R0, R0 ;  /* 0x0000000000007308 */ /* 0x002e640000001000 */
[----:B-1----:R-:W-:-:S06]  /*87c0*/  IADD3 R0, R0, 0xffffffe, RZ ;  /* 0x0ffffffe00007810 */ /* 0x002fcc0007ffe0ff */
[----:B------:R-:W1:Y:S02]  /*87d0*/  F2I.FTZ.U32.TRUNC.NTZ R5, R0 ;  /* 0x0000000000057305 */ /* 0x000e64000021f000 */
        /* <DEDUP_REMOVED lines=21> */
.L_x_968:
[----:B------:R-:W-:Y:S05]  /*8930*/  BSYNC B0 ;  /* 0x0000000000007941 */ /* 0x000fea0003800000 */
.L_x_967:
[----:B------:R-:W3:Y:S01]  /*8940*/  LDL R2, [R1+0x64] ;  /* 0x0000640001027983 */ /* 0x000ee20000100800 */
        /* <DEDUP_REMOVED lines=34> */
[----:B---3--:R-:W-:-:S04]  /*8b70*/  IMAD R3, R2, R0, R6 ;  /* 0x0000000002037224 */ /* 0x008fc800078e0206 */
[--C-:B------:R-:W-:Y:S01]  /*8b80*/  IMAD.IADD R2, R3, 0x1, R0.reuse ;  /* 0x0000000103027824 */ /* 0x100fe200078e0200 */
[----:B------:R1:W-:Y:S01]  /*8b90*/  STL [R1+0x8], R3 ;  /* 0x0000080301007387 */ /* 0x0003e20000100800 */
[----:B------:R-:W-:-:S03]  /*8ba0*/  PRMT R0, RZ, 0x7610, R0 ;  /* 0x00007610ff007816 */ /* 0x000fc60000000000 */
[----:B------:R-:W-:-:S04]  /*8bb0*/  IMNMX R228, R7, R2, PT ;  /* 0x0000000207e47217 */ /* 0x000fc80003800200 */
[----:B------:R-:W-:-:S13]  /*8bc0*/  ISETP.GT.AND P0, PT, R228, R3, PT ;  /* 0x00000003e400720c */ /* 0x000fda0003f04270 */
[----:B------:R-:W-:Y:S05]  /*8bd0*/  @!P0 BRA `(.L_x_969) ;  /* 0x0001b0e000008947 */ /* 0x000fea0003800000 */
[----:B------:R-:W3:Y:S04]  /*8be0*/  LDL R9, [R1+0x4c] ;  /* 0x00004c0001097983 */ /* 0x000ee80000100800 */
[----:B------:R-:W4:Y:S04]  /*8bf0*/  LDL R5, [R1+0x48] ;  /* 0x0000480001057983 */ /* 0x000f280000100800 */
[----:B--2---:R-:W2:Y:S01]  /*8c00*/  LDL R4, [R1+0x10] ;  /* 0x0000100001047983 */ /* 0x004ea20000100800 */
[----:B------:R-:W-:-:S04]  /*8c10*/  ISETP.NE.U32.AND P0, PT, RZ, c[0x0][0x340], PT ;  /* 0x0000d000ff007a0c */ /* 0x000fc80003f05070 */
[----:B------:R-:W-:-:S13]  /*8c20*/  ISETP.NE.AND.EX P1, PT, RZ, c[0x0][0x344], PT, P0 ;  /* 0x0000d100ff007a0c */ /* 0x000fda0003f25300 */
[----:B------:R-:W-:Y:S01]  /*8c30*/  @P1 IMAD.MOV.U32 R2, RZ, RZ, 0x4 ;  /* 0x00000004ff021424 */ /* 0x000fe200078e00ff */
[----:B------:R-:W-:-:S05]  /*8c40*/  SHF.R.S32.HI R0, RZ, 0x1f, R143 ;  /* 0x0000001fff007819 */ /* 0x000fca000001148f */
[----:B------:R-:W-:Y:S01]  /*8c50*/  IMAD R0, R0, c[0x0][0x178], RZ ;  /* 0x00005e0000007a24 */ /* 0x000fe200078e02ff */
[----:B------:R-:W-:-:S03]  /*8c60*/  ISETP.NE.U32.AND P0, PT, RZ, c[0x0][0x348], PT ;  /* 0x0000d200ff007a0c */ /* 0x000fc60003f05070 */
[----:B------:R-:W-:Y:S01]  /*8c70*/  IMAD R0, R143, c[0x0][0x17c], R0 ;  /* 0x00005f008f007a24 */ /* 0x000fe200078e0200 */
[----:B------:R-:W-:Y:S01]  /*8c80*/  ISETP.NE.AND.EX P0, PT, RZ, c[0x0][0x34c], PT, P0 ;  /* 0x0000d300ff007a0c */ /* 0x000fe20003f05300 */
[----:B-1-3--:R-:W-:-:S05]  /*8c90*/  @P1 IMAD.WIDE R2, R9, R2, c[0x0][0x340] ;  /* 0x0000d00009021625 */ /* 0x00afca00078e0202 */
[----:B------:R1:W5:Y:S01]  /*8ca0*/  @P1 LDG.E R8, [R2.64] ;  /* 0x0000000802081981 */ /* 0x000362000c1e1900 */
[----:B----4-:R-:W-:Y:S02]  /*8cb0*/  LOP3.LUT R69, R5, 0xffff, RZ, 0xc0, !PT ;  /* 0x0000ffff05457812 */ /* 0x010fe400078ec0ff */
[----:B--2---:R-:W-:Y:S01]  /*8cc0*/  IADD3 R4, R4, R11, RZ ;  /* 0x0000000b04047210 */ /* 0x004fe20007ffe0ff */
[----:B------:R-:W2:Y:S01]  /*8cd0*/  S2R R12, SR_TID.X ;  /* 0x00000000000c7919 */ /* 0x000ea20000002100 */
[----:B------:R-:W-:-:S03]  /*8ce0*/  SEL R5, R9, RZ, !P0 ;  /* 0x000000ff09057207 */ /* 0x000fc60004000000 */
[----:B------:R-:W-:-:S04]  /*8cf0*/  @P3 IMAD.HI.U32 R7, R4, c[0x0][0x2c8], RZ ;  /* 0x0000b20004073a27 */ /* 0x000fc800078e00ff */
[----:B-1----:R-:W-:-:S04]  /*8d00*/  IMAD.WIDE.U32 R2, R143, c[0x0][0x178], RZ ;  /* 0x00005e008f027a25 */ /* 0x002fc800078e00ff */
[----:B------:R-:W-:Y:S01]  /*8d10*/  IMAD.IADD R3, R3, 0x1, R0 ;  /* 0x0000000103037824 */ /* 0x000fe200078e0200 */
[----:B------:R-:W-:-:S03]  /*8d20*/  SHF.R.S32.HI R0, RZ, 0x1f, R9 ;  /* 0x0000001fff007819 */ /* 0x000fc60000011409 */
[----:B------:R-:W-:Y:S01]  /*8d30*/  IMAD.WIDE.U32 R2, R69, c[0x0][0x1b8], R2 ;  /* 0x00006e0045027a25 */ /* 0x000fe200078e0002 */
[----:B------:R-:W-:-:S03]  /*8d40*/  SEL R6, R0, RZ, !P0 ;  /* 0x000000ff00067207 */ /* 0x000fc60004000000 */
[----:B------:R-:W-:Y:S01]  /*8d50*/  IMAD.MOV.U32 R0, RZ, RZ, R4 ;  /* 0x000000ffff007224 */ /* 0x000fe200078e0004 */
[----:B------:R-:W-:Y:S01]  /*8d60*/  @P3 SHF.R.U32.HI R0, RZ, c[0x0][0x2cc], R7 ;  /* 0x0000b300ff003a19 */ /* 0x000fe20000011607 */
[----:B------:R-:W-:Y:S02]  /*8d70*/  IMAD R3, R69, c[0x0][0x1bc], R3 ;  /* 0x00006f0045037a24 */ /* 0x000fe400078e0203 */
[----:B------:R-:W-:Y:S02]  /*8d80*/  IMAD R6, R6, c[0x0][0x1c0], RZ ;  /* 0x0000700006067a24 */ /* 0x000fe400078e02ff */
[----:B------:R-:W-:Y:S01]  /*8d90*/  IMAD.WIDE.U32 R2, R5, c[0x0][0x1c0], R2 ;  /* 0x0000700005027a25 */ /* 0x000fe200078e0002 */
[----:B------:R-:W-:-:S03]  /*8da0*/  SHF.R.S32.HI R7, RZ, 0x1f, R0 ;  /* 0x0000001fff077819 */ /* 0x000fc60000011400 */
[----:B------:R-:W-:Y:S01]  /*8db0*/  IMAD R6, R5, c[0x0][0x1c4], R6 ;  /* 0x0000710005067a24 */ /* 0x000fe200078e0206 */
[----:B------:R-:W-:-:S03]  /*8dc0*/  IADD3 R5, -R0, RZ, RZ ;  /* 0x000000ff00057210 */ /* 0x000fc60007ffe1ff */
[----:B------:R-:W-:Y:S02]  /*8dd0*/  IMAD.IADD R3, R3, 0x1, R6 ;  /* 0x0000000103037824 */ /* 0x000fe400078e0206 */
[----:B------:R-:W-:Y:S02]  /*8de0*/  IMAD R4, R5, c[0x0][0x2c4], R4 ;  /* 0x0000b10005047a24 */ /* 0x000fe400078e0204 */
[----:B------:R-:W-:Y:S02]  /*8df0*/  IMAD R5, R7, c[0x0][0x1b0], RZ ;  /* 0x00006c0007057a24 */ /* 0x000fe400078e02ff */
[----:B------:R-:W-:-:S04]  /*8e00*/  IMAD.WIDE.U32 R2, R0, c[0x0][0x1b0], R2 ;  /* 0x00006c0000027a25 */ /* 0x000fc800078e0002 */
[----:B------:R-:W-:Y:S01]  /*8e10*/  IMAD R6, R0, c[0x0][0x1b4], R5 ;  /* 0x00006d0000067a24 */ /* 0x000fe200078e0205 */
[----:B------:R-:W-:Y:S02]  /*8e20*/  SHF.R.S32.HI R5, RZ, 0x1f, R4 ;  /* 0x0000001fff057819 */ /* 0x000fe40000011404 */
[----:B--2---:R-:W-:Y:S02]  /*8e30*/  SHF.R.S32.HI R10, RZ, 0x1f, R12 ;  /* 0x0000001fff0a7819 */ /* 0x004fe4000001140c */
[----:B------:R-:W-:Y:S01]  /*8e40*/  IADD3 R3, R3, R6, RZ ;  /* 0x0000000603037210 */ /* 0x000fe20007ffe0ff */
[----:B------:R-:W-:Y:S01]  /*8e50*/  IMAD R0, R5, c[0x0][0x1a8], RZ ;  /* 0x00006a0005007a24 */ /* 0x000fe200078e02ff */
[----:B------:R-:W-:-:S03]  /*8e60*/  LEA.HI R10, R10, R12, RZ, 0x3 ;  /* 0x0000000c0a0a7211 */ /* 0x000fc600078f18ff */
[C---:B------:R-:W-:Y:S02]  /*8e70*/  IMAD R0, R4.reuse, c[0x0][0x1ac], R0 ;  /* 0x00006b0004007a24 */ /* 0x040fe400078e0200 */
[----:B------:R-:W-:Y:S01]  /*8e80*/  IMAD.WIDE.U32 R2, R4, c[0x0][0x1a8], R2 ;  /* 0x00006a0004027a25 */ /* 0x000fe200078e0002 */
[----:B------:R-:W-:-:S03]  /*8e90*/  SHF.R.S32.HI R10, RZ, 0x3, R10 ;  /* 0x00000003ff0a7819 */ /* 0x000fc6000001140a */
[----:B------:R-:W-:Y:S01]  /*8ea0*/  IMAD.IADD R0, R3, 0x1, R0 ;  /* 0x0000000103007824 */ /* 0x000fe200078e0200 */
[----:B------:R-:W-:Y:S02]  /*8eb0*/  LEA R6, P0, R2, c[0x0][0x160], 0x1 ;  /* 0x0000580002067a11 */ /* 0x000fe400078008ff */
[----:B------:R-:W-:Y:S02]  /*8ec0*/  ISETP.GE.AND P2, PT, R244, c[0x0][0x198], PT ;  /* 0x00006600f4007a0c */ /* 0x000fe40003f46270 */
[----:B------:R-:W-:Y:S02]  /*8ed0*/  LEA.HI.X R5, R2, c[0x0][0x164], R0, 0x1, P0 ;  /* 0x0000590002057a11 */ /* 0x000fe400000f0c00 */
[----:B------:R-:W-:Y:S02]  /*8ee0*/  IADD3 R158, R228, -0x1, RZ ;  /* 0xffffffffe49e7810 */ /* 0x000fe40007ffe0ff */
[----:B------:R-:W-:Y:S01]  /*8ef0*/  IADD3 R4, R10, R11, RZ ;  /* 0x0000000b0a047210 */ /* 0x000fe20007ffe0ff */
[----:B------:R-:W-:Y:S01]  /*8f00*/  @!P1 IMAD.MOV.U32 R8, RZ, RZ, R9 ;  /* 0x000000ffff089224 */ /* 0x000fe200078e0009 */
[----:B------:R-:W-:Y:S05]  /*8f10*/  BRA.DIV ~URZ, `(.L_x_970) ;  /* 0x0001f4027f007947 */ /* 0x000fea000b800000 */
[----:B------:R1:W2:Y:S02]  /*8f20*/  SHFL.IDX PT, R7, R5, RZ, 0x181f ;  /* 0x00181fff05077589 */ /* 0x0002a400000e0000 */
.L_x_1213:
[----:B------:R-:W-:Y:S05]  /*8f30*/  BRA.DIV ~URZ, `(.L_x_971) ;  /* 0x0001f4527f007947 */ /* 0x000fea000b800000 */
[----:B------:R3:W4:Y:S02]  /*8f40*/  SHFL.IDX PT, R2, R6, RZ, 0x181f ;  /* 0x00181fff06027589 */ /* 0x00072400000e0000 */
.L_x_1214:
        /* <DEDUP_REMOVED lines=10> */
.L_x_973:
[----:B------:R-:W-:Y:S05]  /*8ff0*/  BSYNC B0 ;  /* 0x0000000000007941 */ /* 0x000fea0003800000 */
.L_x_972:
[----:B------:R-:W-:Y:S05]  /*9000*/  BRA.DIV ~URZ, `(.L_x_974) ;  /* 0x0001f3f27f007947 */ /* 0x000fea000b800000 */
[----:B--2---:R2:W1:Y:S04]  /*9010*/  SHFL.IDX PT, R7, R5, 0x1, 0x181f ;  /* 0x00381f0005077f89 */ /* 0x00446800000e0000 */
[----:B----4-:R2:W4:Y:S02]  /*9020*/  SHFL.IDX PT, R2, R6, 0x1, 0x181f ;  /* 0x00381f0006027f89 */ /* 0x01052400000e0000 */
.L_x_1215:
        /* <DEDUP_REMOVED lines=10> */
.L_x_976:
[----:B------:R-:W-:Y:S05]  /*90d0*/  BSYNC B0 ;  /* 0x0000000000007941 */ /* 0x000fea0003800000 */
.L_x_975:
[----:B------:R-:W-:Y:S05]  /*90e0*/  BRA.DIV ~URZ, `(.L_x_977) ;  /* 0x0001f3e27f007947 */ /* 0x000fea000b800000 */
[----:B-1----:R1:W2:Y:S02]  /*90f0*/  SHFL.IDX PT, R7, R5, 0x2, 0x181f ;  /* 0x00581f0005077f89 */ /* 0x0022a400000e0000 */
.L_x_1216:
[----:B------:R-:W-:Y:S05]  /*9100*/  BRA.DIV ~URZ, `(.L_x_978) ;  /* 0x0001f4327f007947 */ /* 0x000fea000b800000 */
[----:B----4-:R4:W1:Y:S02]  /*9110*/  SHFL.IDX PT, R2, R6, 0x2, 0x181f ;  /* 0x00581f0006027f89 */ /* 0x01086400000e0000 */
.L_x_1217:
        /* <DEDUP_REMOVED lines=10> */
.L_x_980:
[----:B------:R-:W-:Y:S05]  /*91c0*/  BSYNC B0 ;  /* 0x0000000000007941 */ /* 0x000fea0003800000 */
.L_x_979:
[----:B------:R-:W-:Y:S05]  /*91d0*/  BRA.DIV ~URZ, `(.L_x_981) ;  /* 0x0001f3d27f007947 */ /* 0x000fea000b800000 */
[----:B--2---:R2:W3:Y:S04]  /*91e0*/  SHFL.IDX PT, R7, R5, 0x3, 0x181f ;  /* 0x00781f0005077f89 */ /* 0x0044e800000e0000 */
[----:B-1----:R2:W1:Y:S02]  /*91f0*/  SHFL.IDX PT, R2, R6, 0x3, 0x181f ;  /* 0x00781f0006027f89 */ /* 0x00246400000e0000 */
.L_x_1218:
        /* <DEDUP_REMOVED lines=10> */
.L_x_983:
[----:B------:R-:W-:Y:S05]  /*92a0*/  BSYNC B0 ;  /* 0x0000000000007941 */ /* 0x000fea0003800000 */
.L_x_982:
[----:B------:R-:W-:Y:S05]  /*92b0*/  BRA.DIV ~URZ, `(.L_x_984) ;  /* 0x0001f3c27f007947 */ /* 0x000fea000b800000 */
[----:B---3--:R3:W2:Y:S02]  /*92c0*/  SHFL.IDX PT, R7, R5, 0x4, 0x181f ;  /* 0x00981f0005077f89 */ /* 0x0086a400000e0000 */
.L_x_1219:
[----:B------:R-:W-:Y:S05]  /*92d0*/  BRA.DIV ~URZ, `(.L_x_985) ;  /* 0x0001f4127f007947 */ /* 0x000fea000b800000 */
[----:B-1----:R1:W3:Y:S02]  /*92e0*/  SHFL.IDX PT, R2, R6, 0x4, 0x181f ;  /* 0x00981f0006027f89 */ /* 0x0022e400000e0000 */
.L_x_1220:
        /* <DEDUP_REMOVED lines=10> */
.L_x_987:
[----:B------:R-:W-:Y:S05]  /*9390*/  BSYNC B0 ;  /* 0x0000000000007941 */ /* 0x000fea0003800000 */
.L_x_986:
[----:B------:R-:W-:Y:S05]  /*93a0*/  BRA.DIV ~URZ, `(.L_x_988) ;  /* 0x0001f3b27f007947 */ /* 0x000fea000b800000 */
[----:B--2---:R2:W1:Y:S04]  /*93b0*/  SHFL.IDX PT, R7, R5, 0x5, 0x181f ;  /* 0x00b81f0005077f89 */ /* 0x00446800000e0000 */
[----:B---3--:R2:W3:Y:S02]  /*93c0*/  SHFL.IDX PT, R2, R6, 0x5, 0x181f ;  /* 0x00b81f0006027f89 */ /* 0x0084e400000e0000 */
.L_x_1221:
        /* <DEDUP_REMOVED lines=10> */
.L_x_990:
[----:B------:R-:W-:Y:S05]  /*9470*/  BSYNC B0 ;  /* 0x0000000000007941 */ /* 0x000fea0003800000 */
.L_x_989:
[----:B------:R-:W-:Y:S05]  /*9480*/  BRA.DIV ~URZ, `(.L_x_991) ;  /* 0x0001f3a27f007947 */ /* 0x000fea000b800000 */
[----:B-1----:R1:W2:Y:S02]  /*9490*/  SHFL.IDX PT, R7, R5, 0x6, 0x181f ;  /* 0x00d81f0005077f89 */ /* 0x0022a400000e0000 */
.L_x_1222:
[----:B------:R-:W-:Y:S05]  /*94a0*/  BRA.DIV ~URZ, `(.L_x_992) ;  /* 0x0001f3f27f007947 */ /* 0x000fea000b800000 */
[----:B---3--:R3:W1:Y:S02]  /*94b0*/  SHFL.IDX PT, R2, R6, 0x6, 0x181f ;  /* 0x00d81f0006027f89 */ /* 0x00866400000e0000 */
.L_x_1223:
        /* <DEDUP_REMOVED lines=10> */
.L_x_994:
[----:B------:R-:W-:Y:S05]  /*9560*/  BSYNC B0 ;  /* 0x0000000000007941 */ /* 0x000fea0003800000 */
.L_x_993:
[----:B------:R-:W-:Y:S05]  /*9570*/  BRA.DIV ~URZ, `(.L_x_995) ;  /* 0x0001f3927f007947 */ /* 0x000fea000b800000 */
[----:B-12---:R-:W1:Y:S04]  /*9580*/  SHFL.IDX PT, R5, R5, 0x7, 0x181f ;  /* 0x00f81f0005057f89 */ /* 0x006e6800000e0000 */
[----:B------:R2:W3:Y:S02]  /*9590*/  SHFL.IDX PT, R3, R6, 0x7, 0x181f ;  /* 0x00f81f0006037f89 */ /* 0x0004e400000e0000 */
.L_x_1224:
        /* <DEDUP_REMOVED lines=17> */
[----:B------:R-:W3:Y:S04]  /*96b0*/  LDL R163, [R1+0x10] ;  /* 0x0000100001a37983 */ /* 0x000ee80000100800 */
[----:B------:R-:W5:Y:S01]  /*96c0*/  LDL R166, [R1+0x3c] ;  /* 0x00003c0001a67983 */ /* 0x000f620000100800 */
[----:B------:R-:W-:Y:S02]  /*96d0*/  IMAD.MOV.U32 R86, RZ, RZ, 0x50 ;  /* 0x00000050ff567424 */ /* 0x000fe400078e00ff */
[----:B------:R-:W-:Y:S02]  /*96e0*/  IMAD.MOV.U32 R167, RZ, RZ, c[0x0][0x2b8] ;  /* 0x0000ae00ffa77624 */ /* 0x000fe400078e00ff */
[----:B------:R-:W-:-:S03]  /*96f0*/  IMAD R157, R228, R86, -0x50 ;  /* 0xffffffb0e49d7424 */ /* 0x000fc600078e0256 */
[----:B------:R-:W-:Y:S02]  /*9700*/  ISETP.NE.AND P1, PT, R167, 0x1, PT ;  /* 0x00000001a700780c */ /* 0x000fe40003f25270 */
[----:B------:R-:W-:Y:S01]  /*9710*/  LOP3.LUT R207, R207, 0xfffdffff, RZ, 0xc0, !PT ;  /* 0xfffdffffcfcf7812 */ /* 0x000fe200078ec0ff */
[----:B------:R-:W-:-:S10]  /*9720*/  IMAD.MOV.U32 R216, RZ, RZ, RZ ;  /* 0x000000ffffd87224 */ /* 0x000fd400078e00ff */
[----:B------:R-:W-:Y:S01]  /*9730*/  @P1 LOP3.LUT R207, R207, 0x20000, RZ, 0xfc, !PT ;  /* 0x00020000cfcf1812 */ /* 0x000fe200078efcff */
[----:B------:R-:W-:Y:S01]  /*9740*/  BAR.SYNC.DEFER_BLOCKING 0x0 ;  /* 0x0000000000007b1d */ /* 0x000fe20000010000 */
[----:B---3--:R-:W-:-:S05]  /*9750*/  IMAD.IADD R3, R163, 0x1, R157 ;  /* 0x00000001a3037824 */ /* 0x008fca00078e029d */
[C---:B------:R-:W-:Y:S01]  /*9760*/  ISETP.GE.AND P0, PT, R3.reuse, R250, PT ;  /* 0x000000fa0300720c */ /* 0x040fe20003f06270 */
[----:B-----5:R-:W-:-:S03]  /*9770*/  IMAD.IADD R3, R3, 0x1, R166 ;  /* 0x0000000103037824 */ /* 0x020fc600078e02a6 */
[----:B------:R-:W-:Y:S01]  /*9780*/  ISETP.GT.OR P0, PT, R163, 0x4f, P0 ;  /* 0x0000004fa300780c */ /* 0x000fe20000704670 */
[----:B------:R-:W-:-:S04]  /*9790*/  @P1 IMAD.HI.U32 R4, R3, c[0x0][0x2bc], RZ ;  /* 0x0000af0003041a27 */ /* 0x000fc800078e00ff */
[----:B------:R-:W-:Y:S01]  /*97a0*/  IMAD.MOV.U32 R2, RZ, RZ, R3 ;  /* 0x000000ffff027224 */ /* 0x000fe200078e0003 */
[----:B------:R-:W-:-:S07]  /*97b0*/  @P1 SHF.R.U32.HI R2, RZ, c[0x0][0x2c0], R4 ;  /* 0x0000b000ff021a19 */ /* 0x000fce0000011604 */
[----:B------:R-:W-:-:S04]  /*97c0*/  @!P0 IADD3 R5, P1, R2, R164, RZ ;  /* 0x000000a402058210 */ /* 0x000fc80007f3e0ff */
[----:B--2-4-:R-:W-:Y:S02]  /*97d0*/  @!P0 LEA.HI.X.SX32 R6, R2, R162, 0x1, P1 ;  /* 0x000000a202068211 */ /* 0x014fe400008f0eff */
[----:B------:R-:W-:-:S04]  /*97e0*/  @!P0 LEA R4, P1, R5, c[0x0][0x2a0], 0x2 ;  /* 0x0000a80005048a11 */ /* 0x000fc800078210ff */
[----:B------:R-:W-:-:S05]  /*97f0*/  @!P0 LEA.HI.X R5, R5, c[0x0][0x2a4], R6, 0x2, P1 ;  /* 0x0000a90005058a11 */ /* 0x000fca00008f1406 */
[----:B------:R1:W2:Y:S01]  /*9800*/  @!P0 LDG.E R216, [R4.64] ;  /* 0x0000000804d88981 */ /* 0x0002a2000c1e1900 */
[----:B------:R-:W-:-:S04]  /*9810*/  IMAD.MOV R2, RZ, RZ, -R2 ;  /* 0x000000ffff027224 */ /* 0x000fc800078e0a02 */
[----:B------:R-:W-:Y:S01]  /*9820*/  IMAD R229, R2, c[0x0][0x2b8], R3 ;  /* 0x0000ae0002e57a24 */ /* 0x000fe200078e0203 */
[----:B------:R-:W3:Y:S04]  /*9830*/  S2R R9, SR_TID.X ;  /* 0x0000000000097919 */ /* 0x000ee80000002100 */
[----:B------:R-:W-:Y:S01]  /*9840*/  SHF.R.S32.HI R74, RZ, 0x1f, R229 ;  /* 0x0000001fff4a7819 */ /* 0x000fe200000114e5 */
[----:B------:R-:W-:-:S04]  /*9850*/  IMAD.WIDE.U32 R2, R229, c[0x0][0x1e0], RZ ;  /* 0x00007800e5027a25 */ /* 0x000fc800078e00ff */
[----:B-1----:R-:W-:-:S04]  /*9860*/  IMAD R4, R74, c[0x0][0x1e0], RZ ;  /* 0x000078004a047a24 */ /* 0x002fc800078e02ff */
[----:B------:R-:W-:-:S04]  /*9870*/  IMAD R4, R229, c[0x0][0x1e4], R4 ;  /* 0x00007900e5047a24 */ /* 0x000fc800078e0204 */
[----:B------:R-:W-:Y:S02]  /*9880*/  IMAD.IADD R3, R3, 0x1, R4 ;  /* 0x0000000103037824 */ /* 0x000fe400078e0204 */
[----:B------:R-:W-:-:S04]  /*9890*/  IMAD.WIDE.U32 R160, R69, c[0x0][0x1e8], RZ ;  /* 0x00007a0045a07a25 */ /* 0x000fc800078e00ff */
[----:B------:R-:W-:Y:S01]  /*98a0*/  IMAD R159, R69, c[0x0][0x1ec], R161 ;  /* 0x00007b00459f7a24 */ /* 0x000fe200078e02a1 */
[----:B---3--:R-:W-:Y:S01]  /*98b0*/  SHF.R.S32.HI R7, RZ, 0x1f, R9 ;  /* 0x0000001fff077819 */ /* 0x008fe20000011409 */
[----:B------:R-:W-:-:S03]  /*98c0*/  IMAD R86, R228, -0x50, R86 ;  /* 0xffffffb0e4567824 */ /* 0x000fc600078e0256 */
[----:B------:R-:W-:Y:S01]  /*98d0*/  LEA.HI R7, R7, R9, RZ, 0x3 ;  /* 0x0000000907077211 */ /* 0x000fe200078f18ff */
[----:B------:R-:W-:-:S03]  /*98e0*/  IMAD.IADD R156, R250, 0x1, R86 ;  /* 0x00000001fa9c7824 */ /* 0x000fc600078e0256 */
[----:B------:R-:W-:-:S05]  /*98f0*/  SHF.R.S32.HI R7, RZ, 0x3, R7 ;  /* 0x00000003ff077819 */ /* 0x000fca0000011407 */
[----:B------:R-:W-:Y:S01]  /*9900*/  IMAD.IADD R60, R156, 0x1, -R7 ;  /* 0x000000019c3c7824 */ /* 0x000fe200078e0a07 */
[----:B------:R-:W-:-:S04]  /*9910*/  ISETP.GE.AND P2, PT, R244, c[0x0][0x1d4], PT ;  /* 0x00007500f4007a0c */ /* 0x000fc80003f46270 */
[C---:B------:R-:W-:Y:S02]  /*9920*/  ISETP.GE.AND P5, PT, R60.reuse, 0x11, PT ;  /* 0x000000113c00780c */ /* 0x040fe40003fa6270 */
[----:B------:R-:W-:Y:S01]  /*9930*/  ISETP.GE.AND P4, PT, R60, 0x21, PT ;  /* 0x000000213c00780c */ /* 0x000fe20003f86270 */
[----:B------:R-:W-:Y:S04]  /*9940*/  STL.64 [R1+0x20], R160 ;  /* 0x000020a001007387 */ /* 0x000fe80000100a00 */
[----:B------:R-:W-:Y:S01]  /*9950*/  STL [R1+0x30], R159 ;  /* 0x0000309f01007387 */ /* 0x000fe20000100800 */
[----:B------:R-:W-:Y:S02]  /*9960*/  ISETP.GT.AND P6, PT, R163, 0x4f, PT ;  /* 0x0000004fa300780c */ /* 0x000fe40003fc4270 */
[----:B------:R-:W-:-:S11]  /*9970*/  LOP3.LUT R207, R207, 0xffff7fff, RZ, 0xc0, !PT ;  /* 0xffff7fffcfcf7812 */ /* 0x000fd600078ec0ff */
[----:B------:R-:W-:Y:S02]  /*9980*/  @P6 LOP3.LUT R207, R207, 0x8000, RZ, 0xfc, !PT ;  /* 0x00008000cfcf6812 */ /* 0x000fe400078efcff */
        /* <DEDUP_REMOVED lines=14> */
[----:B------:R-:W5:Y:S01]  /*9a70*/  SHFL.IDX PT, R11, R10, 0x2, 0x181f ;  /* 0x00581f000a0b7f89 */ /* 0x000f6200000e0000 */
[----:B-1----:R-:W-:-:S03]  /*9a80*/  @P0 LEA R4, P1, R244, R3, 0x1 ;  /* 0x00000003f4040211 */ /* 0x002fc600078208ff */
[----:B------:R-:W1:Y:S01]  /*9a90*/  SHFL.IDX PT, R3, R2, 0x3, 0x181f ;  /* 0x00781f0002037f89 */ /* 0x000e6200000e0000 */
[----:B--2---:R-:W-:-:S05]  /*9aa0*/  @P0 LEA.HI.X R5, R244, R5, R245, 0x1, P1 ;  /* 0x00000005f4050211 */ /* 0x004fca00008f0cf5 */
[----:B------:R2:W-:Y:S01]  /*9ab0*/  @P0 LDGSTS.E.BYPASS.LTC128B.128 [R208+0x2900], [R4.64], !P2 ;  /* 0x0290000004d00fae */ /* 0x0005e2000d101d48 */
[----:B------:R-:W-:Y:S02]  /*9ac0*/  ISETP.GE.AND P1, PT, R60, 0x31, PT ;  /* 0x000000313c00780c */ /* 0x000fe40003f26270 */
[C---:B---3--:R-:W-:Y:S01]  /*9ad0*/  @P5 LEA R8, P0, R244.reuse, R6, 0x1 ;  /* 0x00000006f4085211 */ /* 0x048fe200078008ff */
[----:B------:R-:W-:Y:S03]  /*9ae0*/  SHFL.IDX PT, R2, R2, 0x4, 0x181f ;  /* 0x00981f0002027f89 */ /* 0x000fe600000e0000 */
[C---:B----4-:R-:W-:Y:S02]  /*9af0*/  @P5 LEA.HI.X R9, R244.reuse, R9, R245, 0x1, P0 ;  /* 0x00000009f4095211 */ /* 0x050fe400000f0cf5 */
[----:B-----5:R-:W-:-:S03]  /*9b00*/  @P4 LEA R6, P0, R244, R7, 0x1 ;  /* 0x00000007f4064211 */ /* 0x020fc600078008ff */
[----:B------:R3:W-:Y:S04]  /*9b10*/  @P5 LDGSTS.E.BYPASS.LTC128B.128 [R208+0x3100], [R8.64], !P2 ;  /* 0x0310000008d05fae */ /* 0x0007e8000d101d48 */
[----:B--2---:R-:W2:Y:S01]  /*9b20*/  SHFL.IDX PT, R5, R10, 0x3, 0x181f ;  /* 0x00781f000a057f89 */ /* 0x004ea200000e0000 */
[C-C-:B------:R-:W-:Y:S02]  /*9b30*/  @P4 LEA.HI.X R7, R244.reuse, R11, R245.reuse, 0x1, P0 ;  /* 0x0000000bf4074211 */ /* 0x140fe400000f0cf5 */
[C---:B-1----:R-:W-:Y:S02]  /*9b40*/  @P1 LEA R4, P0, R244.reuse, R3, 0x1 ;  /* 0x00000003f4041211 */ /* 0x042fe400078008ff */
[----:B------:R-:W1:Y:S04]  /*9b50*/  SHFL.IDX PT, R3, R10, 0x4, 0x181f ;  /* 0x00981f000a037f89 */ /* 0x000e6800000e0000 */
[----:B------:R3:W-:Y:S01]  /*9b60*/  @P4 LDGSTS.E.BYPASS.LTC128B.128 [R208+0x3900], [R6.64], !P2 ;  /* 0x0390000006d04fae */ /* 0x0007e2000d101d48 */
[----:B--2---:R-:W-:-:S02]  /*9b70*/  @P1 LEA.HI.X R5, R244, R5, R245, 0x1, P0 ;  /* 0x00000005f4051211 */ /* 0x004fc400000f0cf5 */
[----:B------:R-:W-:-:S03]  /*9b80*/  ISETP.GE.AND P0, PT, R60, 0x41, PT ;  /* 0x000000413c00780c */ /* 0x000fc60003f06270 */
[----:B------:R3:W-:Y:S10]  /*9b90*/  @P1 LDGSTS.E.BYPASS.LTC128B.128 [R208+0x4100], [R4.64], !P2 ;  /* 0x0410000004d01fae */ /* 0x0007f4000d101d48 */
[----:B------:R-:W-:-:S04]  /*9ba0*/  @P0 LEA R2, P3, R244, R2, 0x1 ;  /* 0x00000002f4020211 */ /* 0x000fc800078608ff */
[----:B-1----:R-:W-:-:S05]  /*9bb0*/  @P0 LEA.HI.X R3, R244, R3, R245, 0x1, P3 ;  /* 0x00000003f4030211 */ /* 0x002fca00018f0cf5 */
[----:B------:R3:W-:Y:S01]  /*9bc0*/  @P0 LDGSTS.E.BYPASS.LTC128B.128 [R208+0x4900], [R2.64], !P2 ;  /* 0x0490000002d00fae */ /* 0x0007e2000d101d48 */
[----:B------:R-:W-:-:S03]  /*9bd0*/  ISETP.LT.AND P0, PT, RZ, c[0x0][0x27c], PT ;  /* 0x00009f00ff007a0c */ /* 0x000fc60003f01270 */
[----:B------:R-:W0:Y:S10]  /*9be0*/  LDGDEPBAR ;  /* 0x00000000000079af */ /* 0x000e340000000000 */
[----:B------:R-:W-:Y:S05]  /*9bf0*/  @P0 BRA `(.L_x_996) ;  /* 0x0000002000000947 */ /* 0x000fea0003800000 */
[----:B------:R-:W-:-:S04]  /*9c00*/  DEPBAR.LE SB0, 0x1 ;  /* 0x000080400000791a */ /* 0x000fc80000000000 */
[----:B------:R-:W-:Y:S05]  /*9c10*/  BRA `(.L_x_997) ;  /* 0x00004dc000007947 */ /* 0x000fea0003800000 */
.L_x_996:
[----:B------:R-:W2:Y:S01]  /*9c20*/  LDL R76, [R1+0x38] ;  /* 0x00003800014c7983 */ /* 0x000ea20000100800 */
[----:B------:R-:W-:Y:S01]  /*9c30*/  ULDC.U8 UR4, c[0x0][0x298] ;  /* 0x0000a60000047ab9 */ /* 0x000fe20000000000 */
[----:B---3--:R-:W-:Y:S01]  /*9c40*/  SHF.R.S32.HI R2, RZ, 0x1f, R136 ;  /* 0x0000001fff027819 */ /* 0x008fe20000011488 */
[----:B------:R-:W-:Y:S01]  /*9c50*/  IMAD.WIDE.U32 R6, R136, c[0x0][0x280], RZ ;  /* 0x0000a00088067a25 */ /* 0x000fe200078e00ff */
[----:B------:R-:W-:Y:S01]  /*9c60*/  ISETP.NE.AND P0, PT, RZ, UR4, PT ;  /* 0x00000004ff007c0c */ /* 0x000fe2000bf05270 */
[----:B------:R-:W-:Y:S02]  /*9c70*/  BSSY B2, `(.L_x_997) ;  /* 0x00004d6000027945 */ /* 0x000fe40003800000 */
[C---:B------:R-:W-:Y:S02]  /*9c80*/  IMAD R3, R2.reuse, c[0x0][0x280], RZ ;  /* 0x0000a00002037a24 */ /* 0x040fe400078e02ff */
[----:B------:R-:W-:Y:S02]  /*9c90*/  IMAD R2, R2, c[0x0][0x290], RZ ;  /* 0x0000a40002027a24 */ /* 0x000fe400078e02ff */
[----:B------:R-:W-:-:S02]  /*9ca0*/  IMAD R3, R136, c[0x0][0x284], R3 ;  /* 0x0000a10088037a24 */ /* 0x000fc400078e0203 */
[C---:B------:R-:W-:Y:S02]  /*9cb0*/  IMAD R8, R136.reuse, c[0x0][0x294], R2 ;  /* 0x0000a50088087a24 */ /* 0x040fe400078e0202 */
[----:B------:R-:W-:Y:S01]  /*9cc0*/  IMAD.WIDE.U32 R4, R136, c[0x0][0x290], RZ ;  /* 0x0000a40088047a25 */ /* 0x000fe200078e00ff */
[----:B------:R-:W-:-:S04]  /*9cd0*/  IADD3 R3, R3, R7, RZ ;  /* 0x0000000703037210 */ /* 0x000fc80007ffe0ff */
[----:B------:R-:W-:Y:S02]  /*9ce0*/  IADD3 R8, R8, R5, RZ ;  /* 0x0000000508087210 */ /* 0x000fe40007ffe0ff */
[----:B--2---:R-:W-:-:S04]  /*9cf0*/  IADD3 R14, R125, R76, RZ ;  /* 0x0000004c7d0e7210 */ /* 0x004fc80007ffe0ff */
[----:B------:R-:W-:Y:S01]  /*9d00*/  LEA R2, R126, R14, 0x5 ;  /* 0x0000000e7e027211 */ /* 0x000fe200078e28ff */
[----:B------:R-:W-:Y:S05]  /*9d10*/  @!P0 BRA `(.L_x_998) ;  /* 0x0000272000008947 */ /* 0x000fea0003800000 */
[----:B------:R1:W5:Y:S01]  /*9d20*/  LDL R45, [R1+0x68] ;  /* 0x00006800012d7983 */ /* 0x0003620000100800 */
[----:B------:R-:W-:-:S05]  /*9d30*/  IMAD.MOV.U32 R9, RZ, RZ, c[0x0][0x2c4] ;  /* 0x0000b100ff097624 */ /* 0x000fca00078e00ff */
[----:B------:R-:W-:-:S13]  /*9d40*/  ISETP.NE.AND P1, PT, R9, 0x1, PT ;  /* 0x000000010900780c */ /* 0x000fda0003f25270 */
[----:B------:R-:W-:-:S05]  /*9d50*/  @P1 IMAD.HI.U32 R5, R2, c[0x0][0x2c8], RZ ;  /* 0x0000b20002051a27 */ /* 0x000fca00078e00ff */
[----:B------:R-:W-:-:S04]  /*9d60*/  @P1 SHF.R.U32.HI R2, RZ, c[0x0][0x2cc], R5 ;  /* 0x0000b300ff021a19 */ /* 0x000fc80000011605 */
[----:B------:R-:W-:Y:S01]  /*9d70*/  SHF.R.S32.HI R5, RZ, 0x1f, R2 ;  /* 0x0000001fff057819 */ /* 0x000fe20000011402 */
[----:B------:R-:W-:Y:S01]  /*9d80*/  IMAD.MOV.U32 R7, RZ, RZ, R3 ;  /* 0x000000ffff077224 */ /* 0x000fe200078e0003 */
[----:B------:R-:W-:Y:S01]  /*9d90*/  MOV R9, R8 ;  /* 0x0000000800097202 */ /* 0x000fe20000000f00 */
[----:B------:R-:W-:Y:S02]  /*9da0*/  IMAD.MOV.U32 R8, RZ, RZ, R4 ;  /* 0x000000ffff087224 */ /* 0x000fe400078e0004 */
[C---:B------:R-:W-:Y:S02]  /*9db0*/  IMAD R3, R5.reuse, c[0x0][0x280], RZ ;  /* 0x0000a00005037a24 */ /* 0x040fe400078e02ff */
[----:B------:R-:W-:Y:S02]  /*9dc0*/  IMAD R10, R5, c[0x0][0x290], RZ ;  /* 0x0000a400050a7a24 */ /* 0x000fe400078e02ff */
[----:B------:R-:W-:-:S04]  /*9dd0*/  IMAD.WIDE.U32 R6, R2, c[0x0][0x280], R6 ;  /* 0x0000a00002067a25 */ /* 0x000fc800078e0006 */
[----:B------:R-:W-:-:S04]  /*9de0*/  IMAD.WIDE.U32 R4, R2, c[0x0][0x290], R8 ;  /* 0x0000a40002047a25 */ /* 0x000fc800078e0008 */
[C---:B------:R-:W-:Y:S02]  /*9df0*/  IMAD R3, R2.reuse, c[0x0][0x284], R3 ;  /* 0x0000a10002037a24 */ /* 0x040fe400078e0203 */
[----:B------:R-:W-:Y:S01]  /*9e00*/  IMAD R2, R2, c[0x0][0x294], R10 ;  /* 0x0000a50002027a24 */ /* 0x000fe200078e020a */
[----:B------:R-:W-:-:S04]  /*9e10*/  LEA R27, P0, R4, c[0x0][0x288], 0x1 ;  /* 0x0000a200041b7a11 */ /* 0x000fc800078008ff */
[----:B------:R-:W-:-:S04]  /*9e20*/  IADD3 R2, R5, R2, RZ ;  /* 0x0000000205027210 */ /* 0x000fc80007ffe0ff */
[----:B------:R-:W-:Y:S02]  /*9e30*/  LEA.HI.X R15, R4, c[0x0][0x28c], R2, 0x1, P0 ;  /* 0x0000a300040f7a11 */ /* 0x000fe400000f0c02 */
[----:B------:R-:W-:Y:S02]  /*9e40*/  ISETP.GE.AND P0, PT, R14, R0, PT ;  /* 0x000000000e00720c */ /* 0x000fe40003f06270 */
[----:B------:R-:W-:Y:S02]  /*9e50*/  LEA R26, P1, R6, c[0x0][0x270], 0x1 ;  /* 0x00009c00061a7a11 */ /* 0x000fe400078208ff */
[----:B------:R-:W-:-:S04]  /*9e60*/  IADD3 R3, R7, R3, RZ ;  /* 0x0000000307037210 */ /* 0x000fc80007ffe0ff */
[----:B------:R-:W-:Y:S01]  /*9e70*/  LEA.HI.X R24, R6, c[0x0][0x274], R3, 0x1, P1 ;  /* 0x00009d0006187a11 */ /* 0x000fe200008f0c03 */
[----:B------:R1:W2:Y:S01]  /*9e80*/  SHFL.IDX PT, R20, R26, RZ, 0x1c1f ;  /* 0x001c1fff1a147589 */ /* 0x0002a200000e0000 */
[----:B------:R-:W-:Y:S03]  /*9e90*/  BSSY B0, `(.L_x_999) ;  /* 0x0000020000007945 */ /* 0x000fe60003800000 */
[----:B------:R1:W3:Y:S01]  /*9ea0*/  SHFL.IDX PT, R21, R27, RZ, 0x1c1f ;  /* 0x001c1fff1b157589 */ /* 0x0002e200000e0000 */
[----:B------:R-:W-:-:S03]  /*9eb0*/  CS2R R36, SRZ ;  /* 0x0000000000247805 */ /* 0x000fc6000001ff00 */
[----:B------:R1:W4:Y:S01]  /*9ec0*/  SHFL.IDX PT, R22, R24, RZ, 0x1c1f ;  /* 0x001c1fff18167589 */ /* 0x00032200000e0000 */
[----:B------:R-:W-:-:S03]  /*9ed0*/  CS2R R12, SRZ ;  /* 0x00000000000c7805 */ /* 0x000fc6000001ff00 */
[----:B------:R1:W1:Y:S01]  /*9ee0*/  SHFL.IDX PT, R23, R15, RZ, 0x1c1f ;  /* 0x001c1fff0f177589 */ /* 0x00026200000e0000 */
[----:B------:R-:W-:Y:S01]  /*9ef0*/  CS2R R10, SRZ ;  /* 0x00000000000a7805 */ /* 0x000fe2000001ff00 */
[----:B------:R-:W-:Y:S01]  /*9f00*/  CS2R R8, SRZ ;  /* 0x0000000000087805 */ /* 0x000fe2000001ff00 */
[----:B------:R-:W-:Y:S01]  /*9f10*/  CS2R R6, SRZ ;  /* 0x0000000000067805 */ /* 0x000fe2000001ff00 */
[----:B------:R-:W-:Y:S05]  /*9f20*/  @P0 BRA `(.L_x_1000) ;  /* 0x0000016000000947 */ /* 0x000fea0003800000 */
[----:B------:R-:W-:Y:S01]  /*9f30*/  ISETP.GE.AND P1, PT, R90, c[0x0][0x27c], PT ;  /* 0x00009f005a007a0c */ /* 0x000fe20003f26270 */
[----:B------:R-:W-:Y:S01]  /*9f40*/  CS2R R12, SRZ ;  /* 0x00000000000c7805 */ /* 0x000fe2000001ff00 */
[----:B------:R-:W-:-:S11]  /*9f50*/  CS2R R10, SRZ ;  /* 0x00000000000a7805 */ /* 0x000fd6000001ff00 */
[C---:B------:R-:W-:Y:S01]  /*9f60*/  @!P1 IMAD.SHL.U32 R3, R90.reuse, 0x2, RZ ;  /* 0x000000025a039824 */ /* 0x040fe200078e00ff */
[----:B------:R-:W-:-:S04]  /*9f70*/  @!P1 SHF.L.U64.HI R2, R90, 0x1, R91 ;  /* 0x000000015a029819 */ /* 0x000fc8000001025b */
[----:B--2---:R-:W-:-:S05]  /*9f80*/  @!P1 IADD3 R18, P0, R20, R3, RZ ;  /* 0x0000000314129210 */ /* 0x004fca0007f1e0ff */
[--C-:B----4-:R-:W-:Y:S01]  /*9f90*/  @!P1 IMAD.X R19, R22, 0x1, R2.reuse, P0 ;  /* 0x0000000116139824 */ /* 0x110fe200000e0602 */
[----:B---3--:R-:W-:Y:S01]  /*9fa0*/  @!P1 IADD3 R16, P0, R21, R3, RZ ;  /* 0x0000000315109210 */ /* 0x008fe20007f1e0ff */
[----:B------:R-:W-:Y:S01]  /*9fb0*/  CS2R R6, SRZ ;  /* 0x0000000000067805 */ /* 0x000fe2000001ff00 */
[----:B------:R-:W-:Y:S02]  /*9fc0*/  CS2R R8, SRZ ;  /* 0x0000000000087805 */ /* 0x000fe4000001ff00 */
[----:B------:R2:W5:Y:S01]  /*9fd0*/  @!P1 LD.E.64 R10, [R18.64] ;  /* 0x00000008120a9980 */ /* 0x000562000c101b00 */
[----:B-1----:R-:W-:Y:S01]  /*9fe0*/  @!P1 IMAD.X R17, R23, 0x1, R2, P0 ;  /* 0x0000000117119824 */ /* 0x002fe200000e0602 */
[----:B------:R-:W-:-:S04]  /*9ff0*/  ISETP.GE.AND P0, PT, R124, c[0x0][0x27c], PT ;  /* 0x00009f007c007a0c */ /* 0x000fc80003f06270 */
[----:B------:R2:W5:Y:S09]  /*a000*/  @!P1 LD.E.64 R6, [R16.64] ;  /* 0x0000000810069980 */ /* 0x000572000c101b00 */
[C---:B------:R-:W-:Y:S01]  /*a010*/  @!P0 IMAD.SHL.U32 R4, R124.reuse, 0x2, RZ ;  /* 0x000000027c048824 */ /* 0x040fe200078e00ff */
[----:B-----5:R-:W-:-:S04]  /*a020*/  @!P0 SHF.L.U64.HI R5, R124, 0x1, R45 ;  /* 0x000000017c058819 */ /* 0x020fc8000001022d */
[----:B------:R-:W-:-:S05]  /*a030*/  @!P0 IADD3 R2, P3, R20, R4, RZ ;  /* 0x0000000414028210 */ /* 0x000fca0007f7e0ff */
[----:B------:R-:W-:Y:S01]  /*a040*/  @!P0 IMAD.X R3, R22, 0x1, R5, P3 ;  /* 0x0000000116038824 */ /* 0x000fe200018e0605 */
[----:B------:R-:W-:-:S04]  /*a050*/  @!P0 IADD3 R4, P3, R21, R4, RZ ;  /* 0x0000000415048210 */ /* 0x000fc80007f7e0ff */
[----:B------:R2:W5:Y:S01]  /*a060*/  @!P0 LD.E.64 R12, [R2.64] ;  /* 0x00000008020c8980 */ /* 0x000562000c101b00 */
[----:B------:R-:W-:-:S05]  /*a070*/  @!P0 IMAD.X R5, R23, 0x1, R5, P3 ;  /* 0x0000000117058824 */ /* 0x000fca00018e0605 */
[----:B------:R2:W5:Y:S03]  /*a080*/  @!P0 LD.E.64 R8, [R4.64] ;  /* 0x0000000804088980 */ /* 0x000566000c101b00 */
.L_x_1000:
[----:B------:R-:W-:Y:S05]  /*a090*/  BSYNC B0 ;  /* 0x0000000000007941 */ /* 0x000fea0003800000 */
.L_x_999:
[----:B--2---:R-:W-:Y:S01]  /*a0a0*/  IADD3 R2, R14, 0x20, RZ ;  /* 0x000000200e027810 */ /* 0x004fe20007ffe0ff */
[----:B-----5:R-:W-:Y:S01]  /*a0b0*/  IMAD.MOV.U32 R5, RZ, RZ, R12 ;  /* 0x000000ffff057224 */ /* 0x020fe200078e000c */
[----:B----4-:R2:W4:Y:S01]  /*a0c0*/  SHFL.IDX PT, R22, R24, 0x1, 0x1c1f ;  /* 0x003c1f0018167f89 */ /* 0x01052200000e0000 */
[----:B------:R-:W-:Y:S01]  /*a0d0*/  IMAD.MOV.U32 R4, RZ, RZ, R13 ;  /* 0x000000ffff047224 */ /* 0x000fe200078e000d */
[----:B------:R-:W-:Y:S01]  /*a0e0*/  ISETP.GE.AND P0, PT, R2, R0, PT ;  /* 0x000000000200720c */ /* 0x000fe20003f06270 */
[----:B------:R-:W-:Y:S01]  /*a0f0*/  IMAD.MOV.U32 R3, RZ, RZ, R10 ;  /* 0x000000ffff037224 */ /* 0x000fe200078e000a */
[----:B------:R2:W3:Y:S01]  /*a100*/  SHFL.IDX PT, R16, R26, 0x1, 0x1c1f ;  /* 0x003c1f001a107f89 */ /* 0x0004e200000e0000 */
[----:B------:R-:W-:Y:S01]  /*a110*/  IMAD.MOV.U32 R2, RZ, RZ, R11 ;  /* 0x000000ffff027224 */ /* 0x000fe200078e000b */
[----:B------:R-:W-:Y:S01]  /*a120*/  PRMT R48, R4, 0x5410, R5 ;  /* 0x0000541004307816 */ /* 0x000fe20000000005 */
[----:B------:R-:W-:Y:S01]  /*a130*/  IMAD.MOV.U32 R4, RZ, RZ, R9 ;  /* 0x000000ffff047224 */ /* 0x000fe200078e0009 */
[----:B------:R-:W-:Y:S01]  /*a140*/  MOV R5, R8 ;  /* 0x0000000800057202 */ /* 0x000fe20000000f00 */
[----:B-1----:R2:W1:Y:S01]  /*a150*/  SHFL.IDX PT, R23, R15, 0x1, 0x1c1f ;  /* 0x003c1f000f177f89 */ /* 0x00246200000e0000 */
[----:B------:R-:W-:Y:S01]  /*a160*/  PRMT R46, R2, 0x5410, R3 ;  /* 0x00005410022e7816 */ /* 0x000fe20000000003 */
[----:B------:R-:W-:Y:S01]  /*a170*/  IMAD.MOV.U32 R3, RZ, RZ, R6 ;  /* 0x000000ffff037224 */ /* 0x000fe200078e0006 */
[----:B------:R-:W-:Y:S01]  /*a180*/  MOV R2, R7 ;  /* 0x0000000700027202 */ /* 0x000fe20000000f00 */
[----:B------:R2:W1:Y:S01]  /*a190*/  SHFL.IDX PT, R17, R27, 0x1, 0x1c1f ;  /* 0x003c1f001b117f89 */ /* 0x00046200000e0000 */
[----:B------:R-:W-:Y:S01]  /*a1a0*/  BSSY B0, `(.L_x_1001) ;  /* 0x000001d000007945 */ /* 0x000fe20003800000 */
[----:B------:R-:W-:Y:S01]  /*a1b0*/  PRMT R47, R4, 0x5410, R5 ;  /* 0x00005410042f7816 */ /* 0x000fe20000000005 */
[----:B------:R-:W-:Y:S01]  /*a1c0*/  CS2R R30, SRZ ;  /* 0x00000000001e7805 */ /* 0x000fe2000001ff00 */
[----:B------:R-:W-:Y:S01]  /*a1d0*/  PRMT R44, R2, 0x5410, R3 ;  /* 0x00005410022c7816 */ /* 0x000fe20000000003 */
[----:B------:R-:W-:Y:S01]  /*a1e0*/  CS2R R4, SRZ ;  /* 0x0000000000047805 */ /* 0x000fe2000001ff00 */
[----:B------:R-:W-:Y:S01]  /*a1f0*/  CS2R R2, SRZ ;  /* 0x0000000000027805 */ /* 0x000fe2000001ff00 */
[----:B------:R-:W-:Y:S05]  /*a200*/  @P0 BRA `(.L_x_1002) ;  /* 0x0000016000000947 */ /* 0x000fea0003800000 */
[----:B------:R-:W-:Y:S01]  /*a210*/  ISETP.GE.AND P1, PT, R90, c[0x0][0x27c], PT ;  /* 0x00009f005a007a0c */ /* 0x000fe20003f26270 */
[----:B------:R-:W-:-:S12]  /*a220*/  CS2R R36, SRZ ;  /* 0x0000000000247805 */ /* 0x000fd8000001ff00 */
[C---:B------:R-:W-:Y:S01]  /*a230*/  @!P1 IMAD.SHL.U32 R2, R90.reuse, 0x2, RZ ;  /* 0x000000025a029824 */ /* 0x040fe200078e00ff */
[----:B------:R-:W-:-:S04]  /*a240*/  @!P1 SHF.L.U64.HI R3, R90, 0x1, R91 ;  /* 0x000000015a039819 */ /* 0x000fc8000001025b */
[----:B---3--:R-:W-:-:S05]  /*a250*/  @!P1 IADD3 R20, P0, R16, R2, RZ ;  /* 0x0000000210149210 */ /* 0x008fca0007f1e0ff */
[----:B----4-:R-:W-:Y:S01]  /*a260*/  @!P1 IMAD.X R21, R22, 0x1, R3, P0 ;  /* 0x0000000116159824 */ /* 0x010fe200000e0603 */
[----:B-1----:R-:W-:-:S05]  /*a270*/  @!P1 IADD3 R18, P0, R17, R2, RZ ;  /* 0x0000000211129210 */ /* 0x002fca0007f1e0ff */
[----:B------:R-:W-:Y:S01]  /*a280*/  @!P1 IMAD.X R19, R23, 0x1, R3, P0 ;  /* 0x0000000117139824 */ /* 0x000fe200000e0603 */
[----:B------:R-:W-:-:S13]  /*a290*/  ISETP.GE.AND P0, PT, R124, c[0x0][0x27c], PT ;  /* 0x00009f007c007a0c */ /* 0x000fda0003f06270 */
[C---:B------:R-:W-:Y:S01]  /*a2a0*/  @!P0 IMAD.SHL.U32 R4, R124.reuse, 0x2, RZ ;  /* 0x000000027c048824 */ /* 0x040fe200078e00ff */
[----:B------:R-:W-:-:S04]  /*a2b0*/  @!P0 SHF.L.U64.HI R5, R124, 0x1, R45 ;  /* 0x000000017c058819 */ /* 0x000fc8000001022d */
[----:B------:R-:W-:-:S05]  /*a2c0*/  @!P0 IADD3 R2, P3, R16, R4, RZ ;  /* 0x0000000410028210 */ /* 0x000fca0007f7e0ff */
[----:B------:R-:W-:Y:S01]  /*a2d0*/  @!P0 IMAD.X R3, R22, 0x1, R5, P3 ;  /* 0x0000000116038824 */ /* 0x000fe200018e0605 */
[----:B------:R-:W-:Y:S01]  /*a2e0*/  @!P0 IADD3 R16, P3, R17, R4, RZ ;  /* 0x0000000411108210 */ /* 0x000fe20007f7e0ff */
[----:B------:R-:W-:-:S03]  /*a2f0*/  CS2R R30, SRZ ;  /* 0x00000000001e7805 */ /* 0x000fc6000001ff00 */
[----:B------:R1:W5:Y:S01]  /*a300*/  @!P0 LD.E.64 R36, [R2.64] ;  /* 0x0000000802248980 */ /* 0x000362000c101b00 */
[----:B------:R-:W-:Y:S02]  /*a310*/  @!P0 IMAD.X R17, R23, 0x1, R5, P3 ;  /* 0x0000000117118824 */ /* 0x000fe400018e0605 */
[----:B------:R-:W-:-:S03]  /*a320*/  CS2R R4, SRZ ;  /* 0x0000000000047805 */ /* 0x000fc6000001ff00 */
[----:B------:R3:W5:Y:S04]  /*a330*/  @!P0 LD.E.64 R30, [R16.64] ;  /* 0x00000008101e8980 */ /* 0x000768000c101b00 */
[----:B------:R3:W5:Y:S01]  /*a340*/  @!P1 LD.E.64 R4, [R20.64] ;  /* 0x0000000814049980 */ /* 0x000762000c101b00 */
[----:B-1----:R-:W-:-:S06]  /*a350*/  CS2R R2, SRZ ;  /* 0x0000000000027805 */ /* 0x002fcc000001ff00 */
[----:B------:R3:W5:Y:S02]  /*a360*/  @!P1 LD.E.64 R2, [R18.64] ;  /* 0x0000000812029980 */ /* 0x000764000c101b00 */
.L_x_1002:
[----:B------:R-:W-:Y:S05]  /*a370*/  BSYNC B0 ;  /* 0x0000000000007941 */ /* 0x000fea0003800000 */
.L_x_1001:
[----:B---3--:R-:W-:Y:S01]  /*a380*/  IADD3 R16, R14, 0x40, RZ ;  /* 0x000000400e107810 */ /* 0x008fe20007ffe0ff */
[----:B-----5:R-:W-:Y:S01]  /*a390*/  IMAD.MOV.U32 R21, RZ, RZ, R36 ;  /* 0x000000ffff157224 */ /* 0x020fe200078e0024 */
[----:B------:R3:W2:Y:S01]  /*a3a0*/  SHFL.IDX PT, R19, R24, 0x2, 0x1c1f ;  /* 0x005c1f0018137f89 */ /* 0x0006a200000e0000 */
[----:B------:R-:W-:Y:S01]  /*a3b0*/  IMAD.MOV.U32 R20, RZ, RZ, R37 ;  /* 0x000000ffff147224 */ /* 0x000fe200078e0025 */
[----:B------:R-:W-:Y:S01]  /*a3c0*/  ISETP.GE.AND P0, PT, R16, R0, PT ;  /* 0x000000001000720c */ /* 0x000fe20003f06270 */
[----:B-1----:R-:W-:Y:S01]  /*a3d0*/  IMAD.MOV.U32 R17, RZ, RZ, R4 ;  /* 0x000000ffff117224 */ /* 0x002fe200078e0004 */
[----:B------:R3:W1:Y:S01]  /*a3e0*/  SHFL.IDX PT, R18, R26, 0x2, 0x1c1f ;  /* 0x005c1f001a127f89 */ /* 0x00066200000e0000 */
[----:B------:R-:W-:Y:S01]  /*a3f0*/  IMAD.MOV.U32 R16, RZ, RZ, R5 ;  /* 0x000000ffff107224 */ /* 0x000fe200078e0005 */
[----:B------:R-:W-:Y:S01]  /*a400*/  PRMT R52, R20, 0x5410, R21 ;  /* 0x0000541014347816 */ /* 0x000fe20000000015 */
[----:B------:R-:W-:Y:S01]  /*a410*/  IMAD.MOV.U32 R20, RZ, RZ, R31 ;  /* 0x000000ffff147224 */ /* 0x000fe200078e001f */
[----:B------:R-:W-:Y:S01]  /*a420*/  MOV R21, R30 ;  /* 0x0000001e00157202 */ /* 0x000fe20000000f00 */
[----:B------:R3:W4:Y:S01]  /*a430*/  SHFL.IDX PT, R28, R15, 0x2, 0x1c1f ;  /* 0x005c1f000f1c7f89 */ /* 0x00072200000e0000 */
        /* <DEDUP_REMOVED lines=18> */
[----:B-1--4-:R-:W-:-:S05]  /*a560*/  @!P1 IADD3 R22, P0, R18, R16, RZ ;  /* 0x0000001012169210 */ /* 0x012fca0007f1e0ff */
[--C-:B--2---:R-:W-:Y:S01]  /*a570*/  @!P1 IMAD.X R23, R19, 0x1, R17.reuse, P0 ;  /* 0x0000000113179824 */ /* 0x104fe200000e0611 */
[----:B------:R-:W-:Y:S01]  /*a580*/  @!P1 IADD3 R20, P0, R25, R16, RZ ;  /* 0x0000001019149210 */ /* 0x000fe20007f1e0ff */
[----:B------:R-:W-:Y:S01]  /*a590*/  CS2R R34, SRZ ;  /* 0x0000000000227805 */ /* 0x000fe2000001ff00 */
[----:B------:R-:W-:Y:S02]  /*a5a0*/  CS2R R40, SRZ ;  /* 0x0000000000287805 */ /* 0x000fe4000001ff00 */
[----:B------:R1:W5:Y:S01]  /*a5b0*/  @!P1 LD.E.64 R32, [R22.64] ;  /* 0x0000000816209980 */ /* 0x000362000c101b00 */
[----:B------:R-:W-:Y:S01]  /*a5c0*/  @!P1 IMAD.X R21, R28, 0x1, R17, P0 ;  /* 0x000000011c159824 */ /* 0x000fe200000e0611 */
[----:B------:R-:W-:-:S04]  /*a5d0*/  ISETP.GE.AND P0, PT, R124, c[0x0][0x27c], PT ;  /* 0x00009f007c007a0c */ /* 0x000fc80003f06270 */
[----:B------:R1:W5:Y:S09]  /*a5e0*/  @!P1 LD.E.64 R34, [R20.64] ;  /* 0x0000000814229980 */ /* 0x000372000c101b00 */
[C---:B------:R-:W-:Y:S01]  /*a5f0*/  @!P0 IMAD.SHL.U32 R16, R124.reuse, 0x2, RZ ;  /* 0x000000027c108824 */ /* 0x040fe200078e00ff */
[----:B------:R-:W-:-:S04]  /*a600*/  @!P0 SHF.L.U64.HI R17, R124, 0x1, R45 ;  /* 0x000000017c118819 */ /* 0x000fc8000001022d */
[----:B------:R-:W-:-:S05]  /*a610*/  @!P0 IADD3 R18, P3, R18, R16, RZ ;  /* 0x0000001012128210 */ /* 0x000fca0007f7e0ff */
[----:B------:R-:W-:Y:S01]  /*a620*/  @!P0 IMAD.X R19, R19, 0x1, R17, P3 ;  /* 0x0000000113138824 */ /* 0x000fe200018e0611 */
[----:B------:R-:W-:-:S04]  /*a630*/  @!P0 IADD3 R16, P3, R25, R16, RZ ;  /* 0x0000001019108210 */ /* 0x000fc80007f7e0ff */
[----:B------:R1:W5:Y:S01]  /*a640*/  @!P0 LD.E.64 R38, [R18.64] ;  /* 0x0000000812268980 */ /* 0x000362000c101b00 */
[----:B------:R-:W-:-:S05]  /*a650*/  @!P0 IMAD.X R17, R28, 0x1, R17, P3 ;  /* 0x000000011c118824 */ /* 0x000fca00018e0611 */
[----:B------:R1:W5:Y:S03]  /*a660*/  @!P0 LD.E.64 R40, [R16.64] ;  /* 0x0000000810288980 */ /* 0x000366000c101b00 */
.L_x_1004:
[----:B------:R-:W-:Y:S05]  /*a670*/  BSYNC B0 ;  /* 0x0000000000007941 */ /* 0x000fea0003800000 */
.L_x_1003:
[----:B------:R-:W-:Y:S01]  /*a680*/  IADD3 R14, R14, 0x60, RZ ;  /* 0x000000600e0e7810 */ /* 0x000fe20007ffe0ff */
[----:B-1----:R1:W3:Y:S01]  /*a690*/  SHFL.IDX PT, R23, R15, 0x3, 0x1c1f ;  /* 0x007c1f000f177f89 */ /* 0x0022e200000e0000 */
[----:B--2--5:R-:W-:Y:S01]  /*a6a0*/  IMAD.MOV.U32 R19, RZ, RZ, R38 ;  /* 0x000000ffff137224 */ /* 0x024fe200078e0026 */
[----:B------:R-:W-:Y:S01]  /*a6b0*/  BSSY B0, `(.L_x_1005) ;  /* 0x000002a000007945 */ /* 0x000fe20003800000 */
[----:B------:R-:W-:Y:S01]  /*a6c0*/  ISETP.GE.AND P0, PT, R14, R0, PT ;  /* 0x000000000e00720c */ /* 0x000fe20003f06270 */
[----:B------:R-:W-:Y:S01]  /*a6d0*/  IMAD.MOV.U32 R18, RZ, RZ, R39 ;  /* 0x000000ffff127224 */ /* 0x000fe200078e0027 */
[----:B------:R2:W4:Y:S01]  /*a6e0*/  SHFL.IDX PT, R17, R24, 0x3, 0x1c1f ;  /* 0x007c1f0018117f89 */ /* 0x00052200000e0000 */
[----:B------:R-:W-:Y:S01]  /*a6f0*/  IMAD.MOV.U32 R14, RZ, RZ, R33 ;  /* 0x000000ffff0e7224 */ /* 0x000fe200078e0021 */
[----:B----4-:R-:W-:Y:S02]  /*a700*/  CS2R R28, SRZ ;  /* 0x00000000001c7805 */ /* 0x010fe4000001ff00 */
[----:B------:R-:W-:Y:S01]  /*a710*/  PRMT R56, R18, 0x5410, R19 ;  /* 0x0000541012387816 */ /* 0x000fe20000000013 */
[----:B------:R-:W-:Y:S01]  /*a720*/  IMAD.MOV.U32 R18, RZ, RZ, R41 ;  /* 0x000000ffff127224 */ /* 0x000fe200078e0029 */
[----:B------:R-:W-:Y:S01]  /*a730*/  MOV R19, R40 ;  /* 0x0000002800137202 */ /* 0x000fe20000000f00 */
[----:B------:R-:W4:Y:S03]  /*a740*/  SHFL.IDX PT, R16, R26, 0x3, 0x1c1f ;  /* 0x007c1f001a107f89 */ /* 0x000f2600000e0000 */
[----:B------:R-:W-:Y:S01]  /*a750*/  PRMT R55, R18, 0x5410, R19 ;  /* 0x0000541012377816 */ /* 0x000fe20000000013 */
[----:B------:R3:W4:Y:S02]  /*a760*/  SHFL.IDX PT, R22, R27, 0x3, 0x1c1f ;  /* 0x007c1f001b167f89 */ /* 0x00072400000e0000 */
[----:B-1-3--:R-:W-:-:S05]  /*a770*/  IMAD.MOV.U32 R15, RZ, RZ, R32 ;  /* 0x000000ffff0f7224 */ /* 0x00afca00078e0020 */
[----:B------:R-:W-:Y:S01]  /*a780*/  PRMT R54, R14, 0x5410, R15 ;  /* 0x000054100e367816 */ /* 0x000fe2000000000f */
[----:B------:R-:W-:Y:S01]  /*a790*/  IMAD.MOV.U32 R15, RZ, RZ, R34 ;  /* 0x000000ffff0f7224 */ /* 0x000fe200078e0022 */
[----:B------:R-:W-:Y:S01]  /*a7a0*/  MOV R14, R35 ;  /* 0x00000023000e7202 */ /* 0x000fe20000000f00 */
[----:B--2---:R-:W-:-:S03]  /*a7b0*/  CS2R R24, SRZ ;  /* 0x0000000000187805 */ /* 0x004fc6000001ff00 */
[----:B------:R-:W-:Y:S01]  /*a7c0*/  PRMT R53, R14, 0x5410, R15 ;  /* 0x000054100e357816 */ /* 0x000fe2000000000f */
[----:B------:R-:W-:Y:S01]  /*a7d0*/  CS2R R26, SRZ ;  /* 0x00000000001a7805 */ /* 0x000fe2000001ff00 */
[----:B------:R-:W-:Y:S05]  /*a7e0*/  @P0 BRA `(.L_x_1006) ;  /* 0x0000016000000947 */ /* 0x000fea0003800000 */
[----:B----4-:R-:W-:Y:S01]  /*a7f0*/  ISETP.GE.AND P1, PT, R90, c[0x0][0x27c], PT ;  /* 0x00009f005a007a0c */ /* 0x010fe20003f26270 */
[----:B------:R-:W-:Y:S01]  /*a800*/  CS2R R42, SRZ ;  /* 0x00000000002a7805 */ /* 0x000fe2000001ff00 */
[----:B------:R-:W-:-:S11]  /*a810*/  CS2R R24, SRZ ;  /* 0x0000000000187805 */ /* 0x000fd6000001ff00 */
[C---:B------:R-:W-:Y:S01]  /*a820*/  @!P1 IMAD.SHL.U32 R14, R90.reuse, 0x2, RZ ;  /* 0x000000025a0e9824 */ /* 0x040fe200078e00ff */
[----:B------:R-:W-:-:S04]  /*a830*/  @!P1 SHF.L.U64.HI R15, R90, 0x1, R91 ;  /* 0x000000015a0f9819 */ /* 0x000fc8000001025b */
[----:B------:R-:W-:-:S05]  /*a840*/  @!P1 IADD3 R20, P0, R16, R14, RZ ;  /* 0x0000000e10149210 */ /* 0x000fca0007f1e0ff */
[--C-:B------:R-:W-:Y:S01]  /*a850*/  @!P1 IMAD.X R21, R17, 0x1, R15.reuse, P0 ;  /* 0x0000000111159824 */ /* 0x100fe200000e060f */
        /* <DEDUP_REMOVED lines=15> */
.L_x_1006:
[----:B----4-:R-:W-:Y:S05]  /*a950*/  BSYNC B0 ;  /* 0x0000000000007941 */ /* 0x010fea0003800000 */
.L_x_1005:
[----:B-1---5:R-:W-:Y:S01]  /*a960*/  IMAD.MOV.U32 R14, RZ, RZ, R42 ;  /* 0x000000ffff0e7224 */ /* 0x022fe200078e002a */
[----:B------:R-:W-:-:S04]  /*a970*/  DEPBAR.LE SB0, 0x1 ;  /* 0x000080400000791a */ /* 0x000fc80000000000 */
[----:B------:R-:W-:Y:S01]  /*a980*/  IMAD.MOV.U32 R16, RZ, RZ, R43 ;  /* 0x000000ffff107224 */ /* 0x000fe200078e002b */
[----:B------:R-:W-:Y:S01]  /*a990*/  BSSY B1, `(.L_x_1007) ;  /* 0x0000073000017945 */ /* 0x000fe20003800000 */
[----:B------:R-:W-:-:S03]  /*a9a0*/  IMAD.MOV.U32 R15, RZ, RZ, R24 ;  /* 0x000000ffff0f7224 */ /* 0x000fc600078e0018 */
[----:B------:R-:W-:Y:S01]  /*a9b0*/  PRMT R61, R16, 0x5410, R14 ;  /* 0x00005410103d7816 */ /* 0x000fe2000000000e */
[----:B------:R-:W-:Y:S01]  /*a9c0*/  IMAD.MOV.U32 R16, RZ, RZ, R28 ;  /* 0x000000ffff107224 */ /* 0x000fe200078e001c */
[----:B------:R-:W-:Y:S01]  /*a9d0*/  IADD3 R14, -R76, R0, RZ ;  /* 0x000000004c0e7210 */ /* 0x000fe20007ffe1ff */
[----:B------:R-:W-:-:S03]  /*a9e0*/  IMAD.MOV.U32 R0, RZ, RZ, R25 ;  /* 0x000000ffff007224 */ /* 0x000fc600078e0019 */
[----:B------:R-:W-:Y:S01]  /*a9f0*/  IMNMX R45, R14, 0x80, PT ;  /* 0x000000800e2d7817 */ /* 0x000fe20003800200 */
[----:B------:R-:W-:Y:S01]  /*aa00*/  IMAD.MOV.U32 R14, RZ, RZ, R26 ;  /* 0x000000ffff0e7224 */ /* 0x000fe200078e001a */
[----:B------:R-:W-:Y:S01]  /*aa10*/  PRMT R58, R0, 0x5410, R15 ;  /* 0x00005410003a7816 */ /* 0x000fe2000000000f */
[----:B------:R-:W-:Y:S01]  /*aa20*/  BAR.SYNC.DEFER_BLOCKING 0x0 ;  /* 0x0000000000007b1d */ /* 0x000fe20000010000 */
[----:B------:R-:W-:Y:S02]  /*aa30*/  ISETP.GE.AND P0, PT, R125, R45, PT ;  /* 0x0000002d7d00720c */ /* 0x000fe40003f06270 */
[----:B------:R-:W-:Y:S02]  /*aa40*/  MOV R15, R29 ;  /* 0x0000001d000f7202 */ /* 0x000fe40000000f00 */
[----:B------:R-:W-:Y:S02]  /*aa50*/  MOV R0, R27 ;  /* 0x0000001b00007202 */ /* 0x000fe40000000f00 */
[----:B------:R-:W-:-:S02]  /*aa60*/  PRMT R59, R15, 0x5410, R16 ;  /* 0x000054100f3b7816 */ /* 0x000fc40000000010 */
[----:B------:R-:W-:-:S05]  /*aa70*/  PRMT R57, R0, 0x5410, R14 ;  /* 0x0000541000397816 */ /* 0x000fca000000000e */
[----:B------:R-:W-:Y:S05]  /*aa80*/  @P0 BRA `(.L_x_1008) ;  /* 0x0000063000000947 */ /* 0x000fea0003800000 */
[----:B------:R-:W-:Y:S01]  /*aa90*/  ISETP.GE.AND P0, PT, R90, c[0x0][0x27c], PT ;  /* 0x00009f005a007a0c */ /* 0x000fe20003f06270 */
[----:B------:R-:W-:-:S12]  /*aaa0*/  BSSY B0, `(.L_x_1009) ;  /* 0x0000030000007945 */ /* 0x000fd80003800000 */
[----:B------:R-:W-:Y:S05]  /*aab0*/  @P0 BRA `(.L_x_1010) ;  /* 0x000002e000000947 */ /* 0x000fea0003800000 */
[----:B------:R-:W1:Y:S01]  /*aac0*/  LDS.128 R16, [R252+0x5000] ;  /* 0x00500000fc107984 */ /* 0x000e620000000c00 */
[--C-:B------:R-:W-:Y:S02]  /*aad0*/  SHF.R.U64 R10, R10, 0x10, R11.reuse ;  /* 0x000000100a0a7819 */ /* 0x100fe4000000120b */
[----:B------:R-:W-:Y:S02]  /*aae0*/  SHF.R.U32.HI R0, RZ, 0x10, R11 ;  /* 0x00000010ff007819 */ /* 0x000fe4000001160b */
[--C-:B------:R-:W-:Y:S02]  /*aaf0*/  SHF.R.U64 R11, R6, 0x10, R7.reuse ;  /* 0x00000010060b7819 */ /* 0x100fe40000001207 */
[----:B------:R-:W-:Y:S02]  /*ab00*/  SHF.R.U32.HI R6, RZ, 0x10, R7 ;  /* 0x00000010ff067819 */ /* 0x000fe40000011607 */
[----:B------:R-:W-:Y:S02]  /*ab10*/  PRMT R14, R46, 0x5410, R0 ;  /* 0x000054102e0e7816 */ /* 0x000fe40000000000 */
[----:B------:R-:W-:-:S02]  /*ab20*/  PRMT R0, R44, 0x5410, R6 ;  /* 0x000054102c007816 */ /* 0x000fc40000000006 */
[----:B------:R-:W-:Y:S02]  /*ab30*/  PRMT R21, R46, 0x5432, R10 ;  /* 0x000054322e157816 */ /* 0x000fe4000000000a */
[----:B------:R-:W-:Y:S01]  /*ab40*/  PRMT R20, R44, 0x5432, R11 ;  /* 0x000054322c147816 */ /* 0x000fe2000000000b */
[C---:B------:R-:W-:Y:S01]  /*ab50*/  IMAD.U32 R23, R0.reuse, 0x10000, RZ ;  /* 0x0001000000177824 */ /* 0x040fe200078e00ff */
[----:B------:R-:W-:Y:S02]  /*ab60*/  LOP3.LUT R46, R0, 0xffff0000, RZ, 0xc0, !PT ;  /* 0xffff0000002e7812 */ /* 0x000fe400078ec0ff */
[----:B------:R-:W-:Y:S01]  /*ab70*/  LOP3.LUT R44, R14, 0xffff0000, RZ, 0xc0, !PT ;  /* 0xffff00000e2c7812 */ /* 0x000fe200078ec0ff */
[C---:B-1----:R-:W-:Y:S01]  /*ab80*/  IMAD.U32 R22, R18.reuse, 0x10000, RZ ;  /* 0x0001000012167824 */ /* 0x042fe200078e00ff */
[----:B------:R-:W-:Y:S01]  /*ab90*/  LOP3.LUT R15, R18, 0xffff0000, RZ, 0xc0, !PT ;  /* 0xffff0000120f7812 */ /* 0x000fe200078ec0ff */
[C---:B------:R-:W-:Y:S01]  /*aba0*/  IMAD.U32 R18, R19.reuse, 0x10000, RZ ;  /* 0x0001000013127824 */ /* 0x040fe200078e00ff */
[----:B------:R-:W-:Y:S01]  /*abb0*/  LOP3.LUT R6, R19, 0xffff0000, RZ, 0xc0, !PT ;  /* 0xffff000013067812 */ /* 0x000fe200078ec0ff */
[----:B------:R-:W-:Y:S01]  /*abc0*/  IMAD.U32 R19, R14, 0x10000, RZ ;  /* 0x000100000e137824 */ /* 0x000fe200078e00ff */
[----:B------:R-:W-:-:S02]  /*abd0*/  SHF.L.U32 R11, R16, 0x10, RZ ;  /* 0x00000010100b7819 */ /* 0x000fc400000006ff */
[----:B------:R-:W-:Y:S01]  /*abe0*/  LOP3.LUT R10, R16, 0xffff0000, RZ, 0xc0, !PT ;  /* 0xffff0000100a7812 */ /* 0x000fe200078ec0ff */
[----:B------:R-:W-:Y:S01]  /*abf0*/  FMUL.FTZ R16, R15, R23 ;  /* 0x000000170f107220 */ /* 0x000fe20000410000 */
[----:B------:R-:W-:Y:S01]  /*ac00*/  SHF.L.U32 R7, R17, 0x10, RZ ;  /* 0x0000001011077819 */ /* 0x000fe200000006ff */
[-C--:B------:R-:W-:Y:S01]  /*ac10*/  FMUL.FTZ R15, R15, R19.reuse ;  /* 0x000000130f0f7220 */ /* 0x080fe20000410000 */
[----:B------:R-:W-:Y:S01]  /*ac20*/  LOP3.LUT R0, R17, 0xffff0000, RZ, 0xc0, !PT ;  /* 0xffff000011007812 */ /* 0x000fe200078ec0ff */
[C---:B------:R-:W-:Y:S02]  /*ac30*/  FFMA.FTZ R17, R22.reuse, R19, -R16 ;  /* 0x0000001316117223 */ /* 0x040fe40000010810 */
[----:B------:R-:W-:Y:S01]  /*ac40*/  FFMA.FTZ R16, R22, R23, R15 ;  /* 0x0000001716107223 */ /* 0x000fe2000001000f */
[C---:B------:R-:W-:Y:S01]  /*ac50*/  SHF.L.U32 R22, R21.reuse, 0x10, RZ ;  /* 0x0000001015167819 */ /* 0x040fe200000006ff */
[----:B------:R-:W-:Y:S01]  /*ac60*/  FMUL.FTZ R14, R6, R46 ;  /* 0x0000002e060e7220 */ /* 0x000fe20000410000 */
[----:B------:R-:W-:Y:S01]  /*ac70*/  LOP3.LUT R21, R21, 0xffff0000, RZ, 0xc0, !PT ;  /* 0xffff000015157812 */ /* 0x000fe200078ec0ff */
[C---:B------:R-:W-:Y:S01]  /*ac80*/  IMAD.U32 R23, R20.reuse, 0x10000, RZ ;  /* 0x0001000014177824 */ /* 0x040fe200078e00ff */
[----:B------:R-:W-:Y:S01]  /*ac90*/  LOP3.LUT R20, R20, 0xffff0000, RZ, 0xc0, !PT ;  /* 0xffff000014147812 */ /* 0x000fe200078ec0ff */
[----:B------:R-:W-:-:S02]  /*aca0*/  FMUL.FTZ R6, R6, R44 ;  /* 0x0000002c06067220 */ /* 0x000fc40000410000 */
[C---:B------:R-:W-:Y:S02]  /*acb0*/  FFMA.FTZ R19, R18.reuse, R44, -R14 ;  /* 0x0000002c12137223 */ /* 0x040fe4000001080e */
[----:B------:R-:W-:Y:S01]  /*acc0*/  FFMA.FTZ R15, R18, R46, R6 ;  /* 0x0000002e120f7223 */ /* 0x000fe20000010006 */
[----:B------:R-:W-:Y:S01]  /*acd0*/  F2FP.BF16.PACK_AB R18, R16, R17 ;  /* 0x000000111012723e */ /* 0x000fe200000010ff */
[----:B------:R-:W-:Y:S02]  /*ace0*/  FMUL.FTZ R14, R10, R23 ;  /* 0x000000170a0e7220 */ /* 0x000fe40000410000 */
[----:B------:R-:W-:Y:S01]  /*acf0*/  FMUL.FTZ R6, R0, R20 ;  /* 0x0000001400067220 */ /* 0x000fe20000410000 */
[----:B------:R-:W-:Y:S01]  /*ad00*/  F2FP.BF16.PACK_AB R19, R15, R19 ;  /* 0x000000130f13723e */ /* 0x000fe200000010ff */
[----:B------:R-:W-:Y:S02]  /*ad10*/  FMUL.FTZ R10, R10, R22 ;  /* 0x000000160a0a7220 */ /* 0x000fe40000410000 */
[----:B------:R-:W-:-:S02]  /*ad20*/  FMUL.FTZ R0, R0, R21 ;  /* 0x0000001500007220 */ /* 0x000fc40000410000 */
[C---:B------:R-:W-:Y:S02]  /*ad30*/  FFMA.FTZ R14, R11.reuse, R22, -R14 ;  /* 0x000000160b0e7223 */ /* 0x040fe4000001080e */
[----:B------:R-:W-:Y:S02]  /*ad40*/  FFMA.FTZ R10, R11, R23, R10 ;  /* 0x000000170b0a7223 */ /* 0x000fe4000001000a */
[C---:B------:R-:W-:Y:S02]  /*ad50*/  FFMA.FTZ R6, R7.reuse, R21, -R6 ;  /* 0x0000001507067223 */ /* 0x040fe40000010806 */
[----:B------:R-:W-:Y:S01]  /*ad60*/  FFMA.FTZ R0, R7, R20, R0 ;  /* 0x0000001407007223 */ /* 0x000fe20000010000 */
[----:B------:R-:W-:-:S04]  /*ad70*/  F2FP.BF16.PACK_AB R16, R10, R14 ;  /* 0x0000000e0a10723e */ /* 0x000fc800000010ff */
[----:B------:R-:W-:-:S05]  /*ad80*/  F2FP.BF16.PACK_AB R17, R0, R6 ;  /* 0x000000060011723e */ /* 0x000fca00000010ff */
[----:B------:R1:W-:Y:S02]  /*ad90*/  STS.128 [R252+0x5000], R16 ;  /* 0x00500010fc007388 */ /* 0x0003e40000000c00 */
.L_x_1010:
[----:B------:R-:W-:Y:S05]  /*ada0*/  BSYNC B0 ;  /* 0x0000000000007941 */ /* 0x000fea0003800000 */
.L_x_1009:
[----:B------:R-:W-:-:S13]  /*adb0*/  ISETP.GE.AND P0, PT, R124, c[0x0][0x27c], PT ;  /* 0x00009f007c007a0c */ /* 0x000fda0003f06270 */
[----:B------:R-:W-:Y:S05]  /*adc0*/  @P0 BRA `(.L_x_1008) ;  /* 0x000002f000000947 */ /* 0x000fea0003800000 */
[----:B------:R-:W2:Y:S01]  /*add0*/  LDL R22, [R1] ;  /* 0x0000000001167983 */ /* 0x000ea20000100800 */
[----:B------:R-:W-:Y:S02]  /*ade0*/  SHF.R.U32.HI R0, RZ, 0x10, R13 ;  /* 0x00000010ff007819 */ /* 0x000fe4000001160d */
[--C-:B------:R-:W-:Y:S02]  /*adf0*/  SHF.R.U32.HI R6, RZ, 0x10, R9.reuse ;  /* 0x00000010ff067819 */ /* 0x100fe40000011609 */
[----:B------:R-:W-:Y:S02]  /*ae00*/  PRMT R10, R48, 0x5410, R0 ;  /* 0x00005410300a7816 */ /* 0x000fe40000000000 */
[----:B------:R-:W-:Y:S02]  /*ae10*/  PRMT R0, R47, 0x5410, R6 ;  /* 0x000054102f007816 */ /* 0x000fe40000000006 */
[----:B------:R-:W-:Y:S02]  /*ae20*/  SHF.R.U64 R8, R8, 0x10, R9 ;  /* 0x0000001008087819 */ /* 0x000fe40000001209 */
[----:B------:R-:W-:-:S02]  /*ae30*/  SHF.R.U64 R7, R12, 0x10, R13 ;  /* 0x000000100c077819 */ /* 0x000fc4000000120d */
[----:B------:R-:W-:Y:S02]  /*ae40*/  LOP3.LUT R21, R0, 0xffff0000, RZ, 0xc0, !PT ;  /* 0xffff000000157812 */ /* 0x000fe400078ec0ff */
[----:B------:R-:W-:Y:S02]  /*ae50*/  PRMT R12, R47, 0x5432, R8 ;  /* 0x000054322f0c7816 */ /* 0x000fe40000000008 */
[----:B------:R-:W-:Y:S02]  /*ae60*/  LOP3.LUT R20, R10, 0xffff0000, RZ, 0xc0, !PT ;  /* 0xffff00000a147812 */ /* 0x000fe400078ec0ff */
[----:B------:R-:W-:Y:S01]  /*ae70*/  PRMT R13, R48, 0x5432, R7 ;  /* 0x00005432300d7816 */ /* 0x000fe20000000007 */
[----:B-12---:R-:W1:Y:S02]  /*ae80*/  LDS.128 R16, [R22+0x5000] ;  /* 0x0050000016107984 */ /* 0x006e640000000c00 */
[C---:B-1----:R-:W-:Y:S01]  /*ae90*/  LOP3.LUT R11, R18.reuse, 0xffff0000, RZ, 0xc0, !PT ;  /* 0xffff0000120b7812 */ /* 0x042fe200078ec0ff */
[C---:B------:R-:W-:Y:S01]  /*aea0*/  IMAD.U32 R14, R19.reuse, 0x10000, RZ ;  /* 0x00010000130e7824 */ /* 0x040fe200078e00ff */
[----:B------:R-:W-:Y:S01]  /*aeb0*/  LOP3.LUT R6, R19, 0xffff0000, RZ, 0xc0, !PT ;  /* 0xffff000013067812 */ /* 0x000fe200078ec0ff */
[----:B------:R-:W-:Y:S01]  /*aec0*/  IMAD.U32 R15, R18, 0x10000, RZ ;  /* 0x00010000120f7824 */ /* 0x000fe200078e00ff */
[----:B------:R-:W-:Y:S01]  /*aed0*/  SHF.L.U32 R9, R16, 0x10, RZ ;  /* 0x0000001010097819 */ /* 0x000fe200000006ff */
[----:B------:R-:W-:Y:S01]  /*aee0*/  IMAD.U32 R19, R0, 0x10000, RZ ;  /* 0x0001000000137824 */ /* 0x000fe200078e00ff */
[----:B------:R-:W-:Y:S01]  /*aef0*/  LOP3.LUT R8, R16, 0xffff0000, RZ, 0xc0, !PT ;  /* 0xffff000010087812 */ /* 0x000fe200078ec0ff */
[----:B------:R-:W-:Y:S01]  /*af00*/  IMAD.U32 R18, R10, 0x10000, RZ ;  /* 0x000100000a127824 */ /* 0x000fe200078e00ff */
[----:B------:R-:W-:Y:S01]  /*af10*/  SHF.L.U32 R7, R17, 0x10, RZ ;  /* 0x0000001011077819 */ /* 0x000fe200000006ff */
[----:B------:R-:W-:Y:S01]  /*af20*/  FMUL.FTZ R16, R11, R19 ;  /* 0x000000130b107220 */ /* 0x000fe20000410000 */
[----:B------:R-:W-:Y:S01]  /*af30*/  LOP3.LUT R0, R17, 0xffff0000, RZ, 0xc0, !PT ;  /* 0xffff000011007812 */ /* 0x000fe200078ec0ff */
[----:B------:R-:W-:-:S02]  /*af40*/  FMUL.FTZ R11, R11, R18 ;  /* 0x000000120b0b7220 */ /* 0x000fc40000410000 */
[C---:B------:R-:W-:Y:S02]  /*af50*/  FMUL.FTZ R10, R6.reuse, R21 ;  /* 0x00000015060a7220 */ /* 0x040fe40000410000 */
[----:B------:R-:W-:Y:S01]  /*af60*/  FFMA.FTZ R17, R15, R18, -R16 ;  /* 0x000000120f117223 */ /* 0x000fe20000010810 */
[----:B------:R-:W-:Y:S01]  /*af70*/  SHF.L.U32 R18, R13, 0x10, RZ ;  /* 0x000000100d127819 */ /* 0x000fe200000006ff */
[----:B------:R-:W-:Y:S01]  /*af80*/  FFMA.FTZ R16, R15, R19, R11 ;  /* 0x000000130f107223 */ /* 0x000fe2000001000b */
[----:B------:R-:W-:Y:S01]  /*af90*/  LOP3.LUT R13, R13, 0xffff0000, RZ, 0xc0, !PT ;  /* 0xffff00000d0d7812 */ /* 0x000fe200078ec0ff */
[-C--:B------:R-:W-:Y:S02]  /*afa0*/  FMUL.FTZ R6, R6, R20.reuse ;  /* 0x0000001406067220 */ /* 0x080fe40000410000 */
[----:B------:R-:W-:Y:S01]  /*afb0*/  FFMA.FTZ R15, R14, R20, -R10 ;  /* 0x000000140e0f7223 */ /* 0x000fe2000001080a */
[C---:B------:R-:W-:Y:S01]  /*afc0*/  LOP3.LUT R20, R12.reuse, 0xffff0000, RZ, 0xc0, !PT ;  /* 0xffff00000c147812 */ /* 0x040fe200078ec0ff */
[----:B------:R-:W-:-:S02]  /*afd0*/  IMAD.U32 R19, R12, 0x10000, RZ ;  /* 0x000100000c137824 */ /* 0x000fc400078e00ff */
[----:B------:R-:W-:Y:S02]  /*afe0*/  FFMA.FTZ R11, R14, R21, R6 ;  /* 0x000000150e0b7223 */ /* 0x000fe40000010006 */
[----:B------:R-:W-:Y:S02]  /*aff0*/  FMUL.FTZ R10, R8, R19 ;  /* 0x00000013080a7220 */ /* 0x000fe40000410000 */
[----:B------:R-:W-:Y:S01]  /*b000*/  FMUL.FTZ R6, R0, R20 ;  /* 0x0000001400067220 */ /* 0x000fe20000410000 */
[----:B------:R-:W-:Y:S01]  /*b010*/  F2FP.BF16.PACK_AB R11, R11, R15 ;  /* 0x0000000f0b0b723e */ /* 0x000fe200000010ff */
[-C--:B------:R-:W-:Y:S02]  /*b020*/  FMUL.FTZ R8, R8, R18.reuse ;  /* 0x0000001208087220 */ /* 0x080fe40000410000 */
[----:B------:R-:W-:Y:S02]  /*b030*/  FMUL.FTZ R0, R0, R13 ;  /* 0x0000000d00007220 */ /* 0x000fe40000410000 */
[C---:B------:R-:W-:Y:S01]  /*b040*/  FFMA.FTZ R12, R9.reuse, R18, -R10 ;  /* 0x00000012090c7223 */ /* 0x040fe2000001080a */
[----:B------:R-:W-:Y:S01]  /*b050*/  F2FP.BF16.PACK_AB R10, R16, R17 ;  /* 0x00000011100a723e */ /* 0x000fe200000010ff */
[----:B------:R-:W-:-:S02]  /*b060*/  FFMA.FTZ R8, R9, R19, R8 ;  /* 0x0000001309087223 */ /* 0x000fc40000010008 */
[C---:B------:R-:W-:Y:S02]  /*b070*/  FFMA.FTZ R6, R7.reuse, R13, -R6 ;  /* 0x0000000d07067223 */ /* 0x040fe40000010806 */
[----:B------:R-:W-:Y:S01]  /*b080*/  FFMA.FTZ R0, R7, R20, R0 ;  /* 0x0000001407007223 */ /* 0x000fe20000010000 */
[----:B------:R-:W-:-:S04]  /*b090*/  F2FP.BF16.PACK_AB R8, R8, R12 ;  /* 0x0000000c0808723e */ /* 0x000fc800000010ff */
[----:B------:R-:W-:-:S05]  /*b0a0*/  F2FP.BF16.PACK_AB R9, R0, R6 ;  /* 0x000000060009723e */ /* 0x000fca00000010ff */
[----:B------:R1:W-:Y:S02]  /*b0b0*/  STS.128 [R22+0x5000], R8 ;  /* 0x0050000816007388 */ /* 0x0003e40000000c00 */
.L_x_1008:
[----:B------:R-:W-:Y:S05]  /*b0c0*/  BSYNC B1 ;  /* 0x0000000000017941 */ /* 0x000fea0003800000 */
.L_x_1007:
        /* <DEDUP_REMOVED lines=26> */
[-C--:B------:R-:W-:Y:S01]  /*b270*/  FMUL.FTZ R8, R7, R16.reuse ;  /* 0x0000001007087220 */ /* 0x080fe20000410000 */
[----:B------:R-:W-:Y:S01]  /*b280*/  LOP3.LUT R0, R9, 0xffff0000, RZ, 0xc0, !PT ;  /* 0xffff000009007812 */ /* 0x000fe200078ec0ff */
[-C--:B------:R-:W-:Y:S01]  /*b290*/  FMUL.FTZ R7, R7, R11.reuse ;  /* 0x0000000b07077220 */ /* 0x080fe20000410000 */
[----:B------:R-:W-:Y:S01]  /*b2a0*/  SHF.L.U32 R3, R9, 0x10, RZ ;  /* 0x0000001009037819 */ /* 0x000fe200000006ff */
[C---:B------:R-:W-:Y:S01]  /*b2b0*/  FFMA.FTZ R15, R14.reuse, R11, -R8 ;  /* 0x0000000b0e0f7223 */ /* 0x040fe20000010808 */
[C---:B------:R-:W-:Y:S01]  /*b2c0*/  SHF.L.U32 R8, R13.reuse, 0x10, RZ ;  /* 0x000000100d087819 */ /* 0x040fe200000006ff */
[----:B------:R-:W-:Y:S01]  /*b2d0*/  FFMA.FTZ R11, R14, R16, R7 ;  /* 0x000000100e0b7223 */ /* 0x000fe20000010007 */
[----:B------:R-:W-:Y:S01]  /*b2e0*/  LOP3.LUT R13, R13, 0xffff0000, RZ, 0xc0, !PT ;  /* 0xffff00000d0d7812 */ /* 0x000fe200078ec0ff */
[----:B------:R-:W-:Y:S02]  /*b2f0*/  FMUL.FTZ R6, R2, R18 ;  /* 0x0000001202067220 */ /* 0x000fe40000410000 */
[C---:B------:R-:W-:Y:S01]  /*b300*/  IMAD.U32 R14, R12.reuse, 0x10000, RZ ;  /* 0x000100000c0e7824 */ /* 0x040fe200078e00ff */
[----:B------:R-:W-:Y:S01]  /*b310*/  LOP3.LUT R12, R12, 0xffff0000, RZ, 0xc0, !PT ;  /* 0xffff00000c0c7812 */ /* 0x000fe200078ec0ff */
[----:B------:R-:W-:-:S02]  /*b320*/  FMUL.FTZ R2, R2, R17 ;  /* 0x0000001102027220 */ /* 0x000fc40000410000 */
[C---:B------:R-:W-:Y:S02]  /*b330*/  FFMA.FTZ R9, R10.reuse, R17, -R6 ;  /* 0x000000110a097223 */ /* 0x040fe40000010806 */
[----:B------:R-:W-:Y:S02]  /*b340*/  FFMA.FTZ R7, R10, R18, R2 ;  /* 0x000000120a077223 */ /* 0x000fe40000010002 */
[----:B------:R-:W-:Y:S02]  /*b350*/  FMUL.FTZ R6, R4, R14 ;  /* 0x0000000e04067220 */ /* 0x000fe40000410000 */
[----:B------:R-:W-:Y:S01]  /*b360*/  FMUL.FTZ R2, R0, R12 ;  /* 0x0000000c00027220 */ /* 0x000fe20000410000 */
[----:B------:R-:W-:Y:S01]  /*b370*/  F2FP.BF16.PACK_AB R7, R7, R9 ;  /* 0x000000090707723e */ /* 0x000fe200000010ff */
[----:B------:R-:W-:Y:S02]  /*b380*/  FMUL.FTZ R4, R4, R8 ;  /* 0x0000000804047220 */ /* 0x000fe40000410000 */
[----:B------:R-:W-:-:S02]  /*b390*/  FMUL.FTZ R0, R0, R13 ;  /* 0x0000000d00007220 */ /* 0x000fc40000410000 */
[----:B------:R-:W-:Y:S01]  /*b3a0*/  FFMA.FTZ R8, R5, R8, -R6 ;  /* 0x0000000805087223 */ /* 0x000fe20000010806 */
[----:B------:R-:W-:Y:S01]  /*b3b0*/  F2FP.BF16.PACK_AB R6, R11, R15 ;  /* 0x0000000f0b06723e */ /* 0x000fe200000010ff */
[----:B------:R-:W-:Y:S02]  /*b3c0*/  FFMA.FTZ R4, R5, R14, R4 ;  /* 0x0000000e05047223 */ /* 0x000fe40000010004 */
[C---:B------:R-:W-:Y:S02]  /*b3d0*/  FFMA.FTZ R2, R3.reuse, R13, -R2 ;  /* 0x0000000d03027223 */ /* 0x040fe40000010802 */
[----:B------:R-:W-:Y:S01]  /*b3e0*/  FFMA.FTZ R0, R3, R12, R0 ;  /* 0x0000000c03007223 */ /* 0x000fe20000010000 */
[----:B------:R-:W-:-:S04]  /*b3f0*/  F2FP.BF16.PACK_AB R4, R4, R8 ;  /* 0x000000080404723e */ /* 0x000fc800000010ff */
[----:B------:R-:W-:-:S05]  /*b400*/  F2FP.BF16.PACK_AB R5, R0, R2 ;  /* 0x000000020005723e */ /* 0x000fca00000010ff */
[----:B------:R1:W-:Y:S02]  /*b410*/  STS.128 [R252+0x6000], R4 ;  /* 0x00600004fc007388 */ /* 0x0003e40000000c00 */
.L_x_1014:
[----:B------:R-:W-:Y:S05]  /*b420*/  BSYNC B0 ;  /* 0x0000000000007941 */ /* 0x000fea0003800000 */
.L_x_1013:
[----:B------:R-:W-:-:S13]  /*b430*/  ISETP.GE.AND P0, PT, R124, c[0x0][0x27c], PT ;  /* 0x00009f007c007a0c */ /* 0x000fda0003f06270 */
[----:B------:R-:W-:Y:S05]  /*b440*/  @P0 BRA `(.L_x_1012) ;  /* 0x000002f000000947 */ /* 0x000fea0003800000 */
[----:B-1----:R-:W2:Y:S01]  /*b450*/  LDL R18, [R1] ;  /* 0x0000000001127983 */ /* 0x002ea20000100800 */
[--C-:B------:R-:W-:Y:S02]  /*b460*/  SHF.R.U64 R0, R36, 0x10, R37.reuse ;  /* 0x0000001024007819 */ /* 0x100fe40000001225 */
[----:B------:R-:W-:Y:S02]  /*b470*/  SHF.R.U32.HI R2, RZ, 0x10, R37 ;  /* 0x00000010ff027819 */ /* 0x000fe40000011625 */
[----:B------:R-:W-:Y:S02]  /*b480*/  SHF.R.U32.HI R9, RZ, 0x10, R31 ;  /* 0x00000010ff097819 */ /* 0x000fe4000001161f */
[C---:B------:R-:W-:Y:S02]  /*b490*/  PRMT R11, R52.reuse, 0x5432, R0 ;  /* 0x00005432340b7816 */ /* 0x040fe40000000000 */
[----:B------:R-:W-:Y:S02]  /*b4a0*/  PRMT R8, R52, 0x5410, R2 ;  /* 0x0000541034087816 */ /* 0x000fe40000000002 */
[----:B------:R-:W-:-:S02]  /*b4b0*/  PRMT R0, R51, 0x5410, R9 ;  /* 0x0000541033007816 */ /* 0x000fc40000000009 */
[----:B------:R-:W-:Y:S01]  /*b4c0*/  SHF.R.U64 R3, R30, 0x10, R31 ;  /* 0x000000101e037819 */ /* 0x000fe2000000121f */
[----:B------:R-:W-:Y:S01]  /*b4d0*/  IMAD.U32 R14, R8, 0x10000, RZ ;  /* 0x00010000080e7824 */ /* 0x000fe200078e00ff */
[C---:B------:R-:W-:Y:S01]  /*b4e0*/  LOP3.LUT R17, R0.reuse, 0xffff0000, RZ, 0xc0, !PT ;  /* 0xffff000000117812 */ /* 0x040fe200078ec0ff */
[----:B------:R-:W-:Y:S01]  /*b4f0*/  IMAD.U32 R15, R0, 0x10000, RZ ;  /* 0x00010000000f7824 */ /* 0x000fe200078e00ff */
[----:B------:R-:W-:Y:S02]  /*b500*/  PRMT R10, R51, 0x5432, R3 ;  /* 0x00005432330a7816 */ /* 0x000fe40000000003 */
[----:B------:R-:W-:Y:S01]  /*b510*/  LOP3.LUT R16, R8, 0xffff0000, RZ, 0xc0, !PT ;  /* 0xffff000008107812 */ /* 0x000fe200078ec0ff */
[----:B--2---:R-:W1:Y:S02]  /*b520*/  LDS.128 R4, [R18+0x6000] ;  /* 0x0060000012047984 */ /* 0x004e640000000c00 */
[C---:B-1----:R-:W-:Y:S01]  /*b530*/  LOP3.LUT R9, R6.reuse, 0xffff0000, RZ, 0xc0, !PT ;  /* 0xffff000006097812 */ /* 0x042fe200078ec0ff */
[C---:B------:R-:W-:Y:S01]  /*b540*/  IMAD.U32 R12, R7.reuse, 0x10000, RZ ;  /* 0x00010000070c7824 */ /* 0x040fe200078e00ff */
[----:B------:R-:W-:Y:S01]  /*b550*/  LOP3.LUT R2, R7, 0xffff0000, RZ, 0xc0, !PT ;  /* 0xffff000007027812 */ /* 0x000fe200078ec0ff */
[----:B------:R-:W-:Y:S01]  /*b560*/  IMAD.U32 R13, R6, 0x10000, RZ ;  /* 0x00010000060d7824 */ /* 0x000fe200078e00ff */
[C---:B------:R-:W-:Y:S01]  /*b570*/  SHF.L.U32 R6, R4.reuse, 0x10, RZ ;  /* 0x0000001004067819 */ /* 0x040fe200000006ff */
[----:B------:R-:W-:Y:S01]  /*b580*/  FMUL.FTZ R7, R9, R14 ;  /* 0x0000000e09077220 */ /* 0x000fe20000410000 */
[----:B------:R-:W-:Y:S01]  /*b590*/  SHF.L.U32 R3, R5, 0x10, RZ ;  /* 0x0000001005037819 */ /* 0x000fe200000006ff */
[-C--:B------:R-:W-:Y:S01]  /*b5a0*/  FMUL.FTZ R8, R9, R15.reuse ;  /* 0x0000000f09087220 */ /* 0x080fe20000410000 */
[----:B------:R-:W-:Y:S01]  /*b5b0*/  LOP3.LUT R0, R5, 0xffff0000, RZ, 0xc0, !PT ;  /* 0xffff000005007812 */ /* 0x000fe200078ec0ff */
[----:B------:R-:W-:Y:S01]  /*b5c0*/  FFMA.FTZ R9, R13, R15, R7 ;  /* 0x0000000f0d097223 */ /* 0x000fe20000010007 */
[----:B------:R-:W-:Y:S01]  /*b5d0*/  LOP3.LUT R4, R4, 0xffff0000, RZ, 0xc0, !PT ;  /* 0xffff000004047812 */ /* 0x000fe200078ec0ff */
[----:B------:R-:W-:-:S02]  /*b5e0*/  FMUL.FTZ R5, R2, R17 ;  /* 0x0000001102057220 */ /* 0x000fc40000410000 */
[----:B------:R-:W-:Y:S01]  /*b5f0*/  FFMA.FTZ R14, R13, R14, -R8 ;  /* 0x0000000e0d0e7223 */ /* 0x000fe20000010808 */
[C---:B------:R-:W-:Y:S01]  /*b600*/  SHF.L.U32 R13, R11.reuse, 0x10, RZ ;  /* 0x000000100b0d7819 */ /* 0x040fe200000006ff */
[C---:B------:R-:W-:Y:S01]  /*b610*/  IMAD.U32 R15, R10.reuse, 0x10000, RZ ;  /* 0x000100000a0f7824 */ /* 0x040fe200078e00ff */
[----:B------:R-:W-:Y:S01]  /*b620*/  LOP3.LUT R10, R10, 0xffff0000, RZ, 0xc0, !PT ;  /* 0xffff00000a0a7812 */ /* 0x000fe200078ec0ff */
[-C--:B------:R-:W-:Y:S01]  /*b630*/  FMUL.FTZ R2, R2, R16.reuse ;  /* 0x0000001002027220 */ /* 0x080fe20000410000 */
[----:B------:R-:W-:Y:S01]  /*b640*/  LOP3.LUT R11, R11, 0xffff0000, RZ, 0xc0, !PT ;  /* 0xffff00000b0b7812 */ /* 0x000fe200078ec0ff */
[C---:B------:R-:W-:Y:S02]  /*b650*/  FFMA.FTZ R8, R12.reuse, R16, -R5 ;  /* 0x000000100c087223 */ /* 0x040fe40000010805 */
[----:B------:R-:W-:Y:S02]  /*b660*/  FFMA.FTZ R7, R12, R17, R2 ;  /* 0x000000110c077223 */ /* 0x000fe40000010002 */
[----:B------:R-:W-:-:S02]  /*b670*/  FMUL.FTZ R5, R4, R15 ;  /* 0x0000000f04057220 */ /* 0x000fc40000410000 */
[----:B------:R-:W-:Y:S01]  /*b680*/  FMUL.FTZ R4, R4, R13 ;  /* 0x0000000d04047220 */ /* 0x000fe20000410000 */
[----:B------:R-:W-:Y:S01]  /*b690*/  F2FP.BF16.PACK_AB R7, R7, R8 ;  /* 0x000000080707723e */ /* 0x000fe200000010ff */
[C---:B------:R-:W-:Y:S02]  /*b6a0*/  FMUL.FTZ R2, R0.reuse, R10 ;  /* 0x0000000a00027220 */ /* 0x040fe40000410000 */
[----:B------:R-:W-:Y:S02]  /*b6b0*/  FMUL.FTZ R0, R0, R11 ;  /* 0x0000000b00007220 */ /* 0x000fe40000410000 */
[C---:B------:R-:W-:Y:S02]  /*b6c0*/  FFMA.FTZ R5, R6.reuse, R13, -R5 ;  /* 0x0000000d06057223 */ /* 0x040fe40000010805 */
[----:B------:R-:W-:Y:S01]  /*b6d0*/  FFMA.FTZ R4, R6, R15, R4 ;  /* 0x0000000f06047223 */ /* 0x000fe20000010004 */
[----:B------:R-:W-:Y:S01]  /*b6e0*/  F2FP.BF16.PACK_AB R6, R9, R14 ;  /* 0x0000000e0906723e */ /* 0x000fe200000010ff */
[----:B------:R-:W-:-:S02]  /*b6f0*/  FFMA.FTZ R2, R3, R11, -R2 ;  /* 0x0000000b03027223 */ /* 0x000fc40000010802 */
[----:B------:R-:W-:Y:S01]  /*b700*/  FFMA.FTZ R0, R3, R10, R0 ;  /* 0x0000000a03007223 */ /* 0x000fe20000010000 */
[----:B------:R-:W-:-:S04]  /*b710*/  F2FP.BF16.PACK_AB R4, R4, R5 ;  /* 0x000000050404723e */ /* 0x000fc800000010ff */
[----:B------:R-:W-:-:S05]  /*b720*/  F2FP.BF16.PACK_AB R5, R0, R2 ;  /* 0x000000020005723e */ /* 0x000fca00000010ff */
[----:B------:R1:W-:Y:S02]  /*b730*/  STS.128 [R18+0x6000], R4 ;  /* 0x0060000412007388 */ /* 0x0003e40000000c00 */
.L_x_1012:
[----:B------:R-:W-:Y:S05]  /*b740*/  BSYNC B1 ;  /* 0x0000000000017941 */ /* 0x000fea0003800000 */
.L_x_1011:
        /* <DEDUP_REMOVED lines=19> */
[----:B------:R-:W-:Y:S02]  /*b880*/  LOP3.LUT R16, R8, 0xffff0000, RZ, 0xc0, !PT ;  /* 0xffff000008107812 */ /* 0x000fe400078ec0ff */
        /* <DEDUP_REMOVED lines=33> */
.L_x_1018:
[----:B------:R-:W-:Y:S05]  /*baa0*/  BSYNC B0 ;  /* 0x0000000000007941 */ /* 0x000fea0003800000 */
.L_x_1017:
        /* <DEDUP_REMOVED lines=49> */
.L_x_1016:
[----:B------:R-:W-:Y:S05]  /*bdc0*/  BSYNC B1 ;  /* 0x0000000000017941 */ /* 0x000fea0003800000 */
.L_x_1015:
[----:B------:R-:W-:-:S04]  /*bdd0*/  IADD3 R0, R125, 0x60, RZ ;  /* 0x000000607d007810 */ /* 0x000fc80007ffe0ff */
        /* <DEDUP_REMOVED lines=51> */
.L_x_1021:
[----:B------:R-:W-:Y:S05]  /*c110*/  BSYNC B0 ;  /* 0x0000000000007941 */ /* 0x000fea0003800000 */
.L_x_1020:
        /* <DEDUP_REMOVED lines=50> */
.L_x_998:
[----:B------:R-:W-:Y:S01]  /*c440*/  IMAD.MOV.U32 R5, RZ, RZ, c[0x0][0x2c4] ;  /* 0x0000b100ff057624 */ /* 0x000fe200078e00ff */
[----:B------:R-:W-:Y:S01]  /*c450*/  ISETP.GE.AND P1, PT, R84, c[0x0][0x27c], PT ;  /* 0x00009f0054007a0c */ /* 0x000fe20003f26270 */
[----:B------:R-:W-:Y:S01]  /*c460*/  IMAD.MOV.U32 R7, RZ, RZ, R3 ;  /* 0x000000ffff077224 */ /* 0x000fe200078e0003 */
[----:B------:R-:W-:Y:S01]  /*c470*/  CS2R R22, SRZ ;  /* 0x0000000000167805 */ /* 0x000fe2000001ff00 */
[----:B------:R-:W-:Y:S01]  /*c480*/  IMAD.MOV.U32 R9, RZ, RZ, R8 ;  /* 0x000000ffff097224 */ /* 0x000fe200078e0008 */
[----:B------:R-:W-:Y:S01]  /*c490*/  ISETP.NE.AND P0, PT, R5, 0x1, PT ;  /* 0x000000010500780c */ /* 0x000fe20003f05270 */
[----:B------:R-:W-:Y:S01]  /*c4a0*/  IMAD.MOV.U32 R8, RZ, RZ, R4 ;  /* 0x000000ffff087224 */ /* 0x000fe200078e0004 */
[----:B------:R-:W-:-:S11]  /*c4b0*/  CS2R R20, SRZ ;  /* 0x0000000000147805 */ /* 0x000fd6000001ff00 */
[----:B------:R-:W-:-:S05]  /*c4c0*/  @P0 IMAD.HI.U32 R5, R2, c[0x0][0x2c8], RZ ;  /* 0x0000b20002050a27 */ /* 0x000fca00078e00ff */
[----:B------:R-:W-:-:S04]  /*c4d0*/  @P0 SHF.R.U32.HI R2, RZ, c[0x0][0x2cc], R5 ;  /* 0x0000b300ff020a19 */ /* 0x000fc80000011605 */
[----:B------:R-:W-:Y:S01]  /*c4e0*/  SHF.R.S32.HI R5, RZ, 0x1f, R2 ;  /* 0x0000001fff057819 */ /* 0x000fe20000011402 */
[----:B------:R-:W-:-:S04]  /*c4f0*/  IMAD.WIDE.U32 R6, R2, c[0x0][0x280], R6 ;  /* 0x0000a00002067a25 */ /* 0x000fc800078e0006 */
[C---:B------:R-:W-:Y:S01]  /*c500*/  IMAD R10, R5.reuse, c[0x0][0x280], RZ ;  /* 0x0000a000050a7a24 */ /* 0x040fe200078e02ff */
[----:B------:R-:W-:Y:S01]  /*c510*/  LEA R13, P0, R6, c[0x0][0x270], 0x1 ;  /* 0x00009c00060d7a11 */ /* 0x000fe200078008ff */
[----:B------:R-:W-:Y:S02]  /*c520*/  IMAD R3, R5, c[0x0][0x290], RZ ;  /* 0x0000a40005037a24 */ /* 0x000fe400078e02ff */
[C---:B------:R-:W-:Y:S02]  /*c530*/  IMAD R10, R2.reuse, c[0x0][0x284], R10 ;  /* 0x0000a100020a7a24 */ /* 0x040fe400078e020a */
[----:B------:R-:W-:Y:S02]  /*c540*/  IMAD.WIDE.U32 R4, R2, c[0x0][0x290], R8 ;  /* 0x0000a40002047a25 */ /* 0x000fe400078e0008 */
[----:B------:R-:W1:Y:S02]  /*c550*/  SHFL.IDX PT, R8, R13, RZ, 0x1c1f ;  /* 0x001c1fff0d087589 */ /* 0x000e6400000e0000 */
[----:B------:R-:W-:-:S02]  /*c560*/  IMAD.IADD R7, R7, 0x1, R10 ;  /* 0x0000000107077824 */ /* 0x000fc400078e020a */
[----:B------:R-:W-:-:S03]  /*c570*/  IMAD R2, R2, c[0x0][0x294], R3 ;  /* 0x0000a50002027a24 */ /* 0x000fc600078e0203 */
[----:B------:R-:W-:Y:S02]  /*c580*/  LEA.HI.X R12, R6, c[0x0][0x274], R7, 0x1, P0 ;  /* 0x00009d00060c7a11 */ /* 0x000fe400000f0c07 */
[C---:B------:R-:W-:Y:S02]  /*c590*/  LEA R3, P0, R4.reuse, c[0x0][0x288], 0x1 ;  /* 0x0000a20004037a11 */ /* 0x040fe400078008ff */
[----:B------:R-:W-:Y:S02]  /*c5a0*/  IADD3 R2, R5, R2, RZ ;  /* 0x0000000205027210 */ /* 0x000fe40007ffe0ff */
[----:B------:R-:W2:Y:S02]  /*c5b0*/  SHFL.IDX PT, R5, R12, RZ, 0x1c1f ;  /* 0x001c1fff0c057589 */ /* 0x000ea400000e0000 */
[----:B------:R-:W-:Y:S02]  /*c5c0*/  LEA.HI.X R2, R4, c[0x0][0x28c], R2, 0x1, P0 ;  /* 0x0000a30004027a11 */ /* 0x000fe400000f0c02 */
[----:B------:R-:W-:-:S03]  /*c5d0*/  ISETP.GE.OR P0, PT, R14, R0, P1 ;  /* 0x000000000e00720c */ /* 0x000fc60000f06670 */
[----:B------:R-:W-:Y:S10]  /*c5e0*/  SHFL.IDX PT, R9, R2, RZ, 0x1c1f ;  /* 0x001c1fff02097589 */ /* 0x000ff400000e0000 */
[C---:B------:R-:W-:Y:S01]  /*c5f0*/  @!P0 IMAD.SHL.U32 R6, R84.reuse, 0x2, RZ ;  /* 0x0000000254068824 */ /* 0x040fe200078e00ff */
[----:B------:R-:W-:-:S04]  /*c600*/  @!P0 SHF.L.U64.HI R7, R84, 0x1, R85 ;  /* 0x0000000154078819 */ /* 0x000fc80000010255 */
[----:B-1----:R-:W-:Y:S02]  /*c610*/  @!P0 IADD3 R4, P3, R8, R6, RZ ;  /* 0x0000000608048210 */ /* 0x002fe40007f7e0ff */
[----:B------:R-:W1:Y:S03]  /*c620*/  SHFL.IDX PT, R8, R3, RZ, 0x1c1f ;  /* 0x001c1fff03087589 */ /* 0x000e6600000e0000 */
[----:B--2---:R-:W-:Y:S01]  /*c630*/  @!P0 IMAD.X R5, R5, 0x1, R7, P3 ;  /* 0x0000000105058824 */ /* 0x004fe200018e0607 */
[----:B------:R-:W-:Y:S01]  /*c640*/  CS2R R18, SRZ ;  /* 0x0000000000127805 */ /* 0x000fe2000001ff00 */
[----:B------:R-:W-:-:S03]  /*c650*/  CS2R R16, SRZ ;  /* 0x0000000000107805 */ /* 0x000fc6000001ff00 */
[----:B------:R2:W3:Y:S01]  /*c660*/  @!P0 LD.E.128 R20, [R4.64] ;  /* 0x0000000804148980 */ /* 0x0004e2000c101d00 */
[----:B-1----:R-:W-:-:S05]  /*c670*/  @!P0 IADD3 R6, P3, R8, R6, RZ ;  /* 0x0000000608068210 */ /* 0x002fca0007f7e0ff */
[----:B------:R-:W-:-:S05]  /*c680*/  @!P0 IMAD.X R7, R9, 0x1, R7, P3 ;  /* 0x0000000109078824 */ /* 0x000fca00018e0607 */
[----:B------:R3:W4:Y:S01]  /*c690*/  @!P0 LD.E.128 R16, [R6.64] ;  /* 0x0000000806108980 */ /* 0x000722000c101d00 */
[----:B--2---:R-:W-:-:S04]  /*c6a0*/  IADD3 R4, R14, 0x20, RZ ;  /* 0x000000200e047810 */ /* 0x004fc80007ffe0ff */
[----:B------:R-:W-:Y:S01]  /*c6b0*/  ISETP.GE.AND P0, PT, R4, R0, PT ;  /* 0x000000000400720c */ /* 0x000fe20003f06270 */
[----:B------:R1:W2:Y:S01]  /*c6c0*/  SHFL.IDX PT, R15, R13, 0x1, 0x1c1f ;  /* 0x003c1f000d0f7f89 */ /* 0x0002a200000e0000 */
[----:B------:R-:W-:Y:S03]  /*c6d0*/  BSSY B0, `(.L_x_1022) ;  /* 0x0000024000007945 */ /* 0x000fe60003800000 */
[----:B------:R1:W1:Y:S01]  /*c6e0*/  SHFL.IDX PT, R24, R3, 0x1, 0x1c1f ;  /* 0x003c1f0003187f89 */ /* 0x00026200000e0000 */
[----:B------:R-:W-:-:S03]  /*c6f0*/  CS2R R10, SRZ ;  /* 0x00000000000a7805 */ /* 0x000fc6000001ff00 */
[----:B------:R1:W1:Y:S01]  /*c700*/  SHFL.IDX PT, R25, R12, 0x1, 0x1c1f ;  /* 0x003c1f000c197f89 */ /* 0x00026200000e0000 */
[----:B------:R-:W-:-:S03]  /*c710*/  CS2R R8, SRZ ;  /* 0x0000000000087805 */ /* 0x000fc6000001ff00 */
[----:B------:R1:W1:Y:S01]  /*c720*/  SHFL.IDX PT, R26, R2, 0x1, 0x1c1f ;  /* 0x003c1f00021a7f89 */ /* 0x00026200000e0000 */
[----:B---3--:R-:W-:Y:S02]  /*c730*/  IMAD.MOV.U32 R7, RZ, RZ, R22 ;  /* 0x000000ffff077224 */ /* 0x008fe400078e0016 */
[----:B------:R-:W-:Y:S02]  /*c740*/  IMAD.MOV.U32 R5, RZ, RZ, R20 ;  /* 0x000000ffff057224 */ /* 0x000fe400078e0014 */
[----:B------:R-:W-:Y:S01]  /*c750*/  IMAD.MOV.U32 R4, RZ, RZ, R21 ;  /* 0x000000ffff047224 */ /* 0x000fe200078e0015 */
[----:B------:R-:W-:Y:S02]  /*c760*/  MOV R6, R23 ;  /* 0x0000001700067202 */ /* 0x000fe40000000f00 */
[----:B------:R-:W-:Y:S02]  /*c770*/  PRMT R35, R7, 0x7610, R35 ;  /* 0x0000761007237816 */ /* 0x000fe40000000023 */
[----:B------:R-:W-:-:S02]  /*c780*/  PRMT R29, R5, 0x7610, R29 ;  /* 0x00007610051d7816 */ /* 0x000fc4000000001d */
[----:B------:R-:W-:Y:S02]  /*c790*/  PRMT R31, R4, 0x7610, R31 ;  /* 0x00007610041f7816 */ /* 0x000fe4000000001f */
[----:B------:R-:W-:Y:S01]  /*c7a0*/  PRMT R34, R6, 0x7610, R34 ;  /* 0x0000761006227816 */ /* 0x000fe20000000022 */
[----:B----4-:R-:W-:Y:S01]  /*c7b0*/  IMAD.MOV.U32 R7, RZ, RZ, R18 ;  /* 0x000000ffff077224 */ /* 0x010fe200078e0012 */
[----:B------:R-:W-:Y:S01]  /*c7c0*/  MOV R6, R19 ;  /* 0x0000001300067202 */ /* 0x000fe20000000f00 */
[----:B------:R-:W-:Y:S02]  /*c7d0*/  IMAD.MOV.U32 R5, RZ, RZ, R16 ;  /* 0x000000ffff057224 */ /* 0x000fe400078e0010 */
[----:B------:R-:W-:Y:S01]  /*c7e0*/  IMAD.MOV.U32 R4, RZ, RZ, R17 ;  /* 0x000000ffff047224 */ /* 0x000fe200078e0011 */
[----:B------:R-:W-:Y:S02]  /*c7f0*/  PRMT R33, R7, 0x7610, R33 ;  /* 0x0000761007217816 */ /* 0x000fe40000000021 */
[----:B------:R-:W-:-:S02]  /*c800*/  PRMT R31, R31, 0x5410, R6 ;  /* 0x000054101f1f7816 */ /* 0x000fc40000000006 */
[----:B------:R-:W-:Y:S01]  /*c810*/  PRMT R30, R4, 0x5410, R5 ;  /* 0x00005410041e7816 */ /* 0x000fe20000000005 */
[----:B------:R-:W-:Y:S01]  /*c820*/  CS2R R6, SRZ ;  /* 0x0000000000067805 */ /* 0x000fe2000001ff00 */
[----:B------:R-:W-:Y:S01]  /*c830*/  CS2R R4, SRZ ;  /* 0x0000000000047805 */ /* 0x000fe2000001ff00 */
[----:B------:R-:W-:Y:S05]  /*c840*/  @P0 BRA `(.L_x_1023) ;  /* 0x000000c000000947 */ /* 0x000fea0003800000 */
[----:B-12---:R-:W-:Y:S01]  /*c850*/  CS2R R8, SRZ ;  /* 0x0000000000087805 */ /* 0x006fe2000001ff00 */
[----:B------:R-:W-:Y:S01]  /*c860*/  CS2R R6, SRZ ;  /* 0x0000000000067805 */ /* 0x000fe2000001ff00 */
[----:B------:R-:W-:Y:S01]  /*c870*/  CS2R R4, SRZ ;  /* 0x0000000000047805 */ /* 0x000fe2000001ff00 */
[----:B------:R-:W-:Y:S05]  /*c880*/  @P1 BRA `(.L_x_1023) ;  /* 0x0000008000001947 */ /* 0x000fea0003800000 */
[C---:B------:R-:W-:Y:S01]  /*c890*/  IMAD.SHL.U32 R6, R84.reuse, 0x2, RZ ;  /* 0x0000000254067824 */ /* 0x040fe200078e00ff */
[----:B------:R-:W-:-:S04]  /*c8a0*/  SHF.L.U64.HI R7, R84, 0x1, R85 ;  /* 0x0000000154077819 */ /* 0x000fc80000010255 */
[----:B------:R-:W-:-:S05]  /*c8b0*/  IADD3 R4, P0, R15, R6, RZ ;  /* 0x000000060f047210 */ /* 0x000fca0007f1e0ff */
[----:B------:R-:W-:Y:S01]  /*c8c0*/  IMAD.X R5, R25, 0x1, R7, P0 ;  /* 0x0000000119057824 */ /* 0x000fe200000e0607 */
[----:B------:R-:W-:-:S04]  /*c8d0*/  IADD3 R6, P0, R24, R6, RZ ;  /* 0x0000000618067210 */ /* 0x000fc80007f1e0ff */
[----:B------:R1:W5:Y:S01]  /*c8e0*/  LD.E.128 R8, [R4.64] ;  /* 0x0000000804087980 */ /* 0x000362000c101d00 */
[----:B------:R-:W-:-:S06]  /*c8f0*/  IMAD.X R7, R26, 0x1, R7, P0 ;  /* 0x000000011a077824 */ /* 0x000fcc00000e0607 */
[----:B-1----:R-:W5:Y:S02]  /*c900*/  LD.E.128 R4, [R6.64] ;  /* 0x0000000806047980 */ /* 0x002f64000c101d00 */
.L_x_1023:
[----:B-12---:R-:W-:Y:S05]  /*c910*/  BSYNC B0 ;  /* 0x0000000000007941 */ /* 0x006fea0003800000 */
.L_x_1022:
[----:B------:R-:W1:Y:S01]  /*c920*/  SHFL.IDX PT, R26, R13, 0x2, 0x1c1f ;  /* 0x005c1f000d1a7f89 */ /* 0x000e6200000e0000 */
[----:B------:R-:W-:Y:S01]  /*c930*/  IADD3 R15, R14, 0x40, RZ ;  /* 0x000000400e0f7810 */ /* 0x000fe20007ffe0ff */
[----:B------:R-:W-:Y:S01]  /*c940*/  CS2R R38, SRZ ;  /* 0x0000000000267805 */ /* 0x000fe2000001ff00 */
[----:B------:R-:W-:Y:S01]  /*c950*/  CS2R R36, SRZ ;  /* 0x0000000000247805 */ /* 0x000fe2000001ff00 */
[----:B------:R-:W2:Y:S01]  /*c960*/  SHFL.IDX PT, R24, R12, 0x2, 0x1c1f ;  /* 0x005c1f000c187f89 */ /* 0x000ea200000e0000 */
[----:B------:R-:W-:-:S03]  /*c970*/  ISETP.GE.OR P0, PT, R15, R0, P1 ;  /* 0x000000000f00720c */ /* 0x000fc60000f06670 */
[----:B------:R-:W-:Y:S10]  /*c980*/  SHFL.IDX PT, R28, R2, 0x2, 0x1c1f ;  /* 0x005c1f00021c7f89 */ /* 0x000ff400000e0000 */
[C---:B------:R-:W-:Y:S01]  /*c990*/  @!P0 IMAD.SHL.U32 R15, R84.reuse, 0x2, RZ ;  /* 0x00000002540f8824 */ /* 0x040fe200078e00ff */
[----:B------:R-:W-:-:S04]  /*c9a0*/  @!P0 SHF.L.U64.HI R25, R84, 0x1, R85 ;  /* 0x0000000154198819 */ /* 0x000fc80000010255 */
[----:B-1----:R-:W-:-:S05]  /*c9b0*/  @!P0 IADD3 R26, P3, R26, R15, RZ ;  /* 0x0000000f1a1a8210 */ /* 0x002fca0007f7e0ff */
[----:B--2---:R-:W-:Y:S02]  /*c9c0*/  @!P0 IMAD.X R27, R24, 0x1, R25, P3 ;  /* 0x00000001181b8824 */ /* 0x004fe400018e0619 */
[----:B------:R-:W1:Y:S01]  /*c9d0*/  SHFL.IDX PT, R24, R3, 0x2, 0x1c1f ;  /* 0x005c1f0003187f89 */ /* 0x000e6200000e0000 */
[----:B------:R-:W-:Y:S01]  /*c9e0*/  CS2R R42, SRZ ;  /* 0x00000000002a7805 */ /* 0x000fe2000001ff00 */
[----:B------:R-:W-:Y:S02]  /*c9f0*/  CS2R R40, SRZ ;  /* 0x0000000000287805 */ /* 0x000fe4000001ff00 */
[----:B------:R-:W2:Y:S01]  /*ca00*/  @!P0 LD.E.128 R36, [R26.64] ;  /* 0x000000081a248980 */ /* 0x000ea2000c101d00 */
[----:B-1----:R-:W-:-:S05]  /*ca10*/  @!P0 IADD3 R24, P3, R24, R15, RZ ;  /* 0x0000000f18188210 */ /* 0x002fca0007f7e0ff */
[----:B------:R-:W-:-:S05]  /*ca20*/  @!P0 IMAD.X R25, R28, 0x1, R25, P3 ;  /* 0x000000011c198824 */ /* 0x000fca00018e0619 */
[----:B------:R1:W3:Y:S01]  /*ca30*/  @!P0 LD.E.128 R40, [R24.64] ;  /* 0x0000000818288980 */ /* 0x0002e2000c101d00 */
[----:B------:R-:W-:Y:S01]  /*ca40*/  IADD3 R14, R14, 0x60, RZ ;  /* 0x000000600e0e7810 */ /* 0x000fe20007ffe0ff */
[----:B-----5:R-:W-:-:S03]  /*ca50*/  IMAD.MOV.U32 R15, RZ, RZ, R8 ;  /* 0x000000ffff0f7224 */ /* 0x020fc600078e0008 */
[----:B------:R-:W-:Y:S02]  /*ca60*/  ISETP.GE.AND P0, PT, R14, R0, PT ;  /* 0x000000000e00720c */ /* 0x000fe40003f06270 */
[----:B------:R-:W-:-:S04]  /*ca70*/  MOV R14, R9 ;  /* 0x00000009000e7202 */ /* 0x000fc80000000f00 */
[----:B------:R-:W-:Y:S01]  /*ca80*/  PRMT R62, R14, 0x5410, R15 ;  /* 0x000054100e3e7816 */ /* 0x000fe2000000000f */
[----:B------:R-:W-:Y:S02]  /*ca90*/  IMAD.MOV.U32 R15, RZ, RZ, R4 ;  /* 0x000000ffff0f7224 */ /* 0x000fe400078e0004 */
[----:B------:R-:W-:Y:S02]  /*caa0*/  IMAD.MOV.U32 R14, RZ, RZ, R5 ;  /* 0x000000ffff0e7224 */ /* 0x000fe400078e0005 */
[----:B-1----:R-:W-:Y:S02]  /*cab0*/  IMAD.MOV.U32 R25, RZ, RZ, R10 ;  /* 0x000000ffff197224 */ /* 0x002fe400078e000a */
[----:B------:R-:W-:-:S05]  /*cac0*/  IMAD.MOV.U32 R24, RZ, RZ, R11 ;  /* 0x000000ffff187224 */ /* 0x000fca00078e000b */
[----:B------:R-:W-:Y:S01]  /*cad0*/  PRMT R64, R24, 0x5410, R25 ;  /* 0x0000541018407816 */ /* 0x000fe20000000019 */
[----:B------:R-:W-:Y:S02]  /*cae0*/  IMAD.MOV.U32 R25, RZ, RZ, R6 ;  /* 0x000000ffff197224 */ /* 0x000fe400078e0006 */
[----:B------:R-:W-:Y:S01]  /*caf0*/  IMAD.MOV.U32 R24, RZ, RZ, R7 ;  /* 0x000000ffff187224 */ /* 0x000fe200078e0007 */
[----:B------:R-:W-:Y:S02]  /*cb00*/  PRMT R61, R14, 0x5410, R15 ;  /* 0x000054100e3d7816 */ /* 0x000fe4000000000f */
[----:B------:R-:W1:Y:S02]  /*cb10*/  SHFL.IDX PT, R15, R3, 0x3, 0x1c1f ;  /* 0x007c1f00030f7f89 */ /* 0x000e6400000e0000 */
[----:B------:R-:W-:Y:S02]  /*cb20*/  PRMT R63, R24, 0x5410, R25 ;  /* 0x00005410183f7816 */ /* 0x000fe40000000019 */
[----:B------:R2:W4:Y:S04]  /*cb30*/  SHFL.IDX PT, R25, R12, 0x3, 0x1c1f ;  /* 0x007c1f000c197f89 */ /* 0x00052800000e0000 */
[----:B------:R-:W1:Y:S04]  /*cb40*/  SHFL.IDX PT, R24, R2, 0x3, 0x1c1f ;  /* 0x007c1f0002187f89 */ /* 0x000e6800000e0000 */
[----:B------:R1:W1:Y:S01]  /*cb50*/  SHFL.IDX PT, R14, R13, 0x3, 0x1c1f ;  /* 0x007c1f000d0e7f89 */ /* 0x00026200000e0000 */
[----:B------:R-:W-:Y:S01]  /*cb60*/  BSSY B0, `(.L_x_1024) ;  /* 0x000001e000007945 */ /* 0x000fe20003800000 */
[----:B------:R-:W-:Y:S01]  /*cb70*/  CS2R R50, SRZ ;  /* 0x0000000000327805 */ /* 0x000fe2000001ff00 */
[----:B------:R-:W-:Y:S01]  /*cb80*/  CS2R R48, SRZ ;  /* 0x0000000000307805 */ /* 0x000fe2000001ff00 */
[----:B------:R-:W-:Y:S01]  /*cb90*/  CS2R R46, SRZ ;  /* 0x00000000002e7805 */ /* 0x000fe2000001ff00 */
[----:B------:R-:W-:Y:S01]  /*cba0*/  CS2R R44, SRZ ;  /* 0x00000000002c7805 */ /* 0x000fe2000001ff00 */
[----:B--2---:R-:W-:Y:S01]  /*cbb0*/  IMAD.MOV.U32 R12, RZ, RZ, R39 ;  /* 0x000000ffff0c7224 */ /* 0x004fe200078e0027 */
[----:B-1----:R-:W-:Y:S01]  /*cbc0*/  MOV R13, R38 ;  /* 0x00000026000d7202 */ /* 0x002fe20000000f00 */
[----:B------:R-:W-:-:S02]  /*cbd0*/  IMAD.MOV.U32 R3, RZ, RZ, R36 ;  /* 0x000000ffff037224 */ /* 0x000fc400078e0024 */
[----:B------:R-:W-:Y:S01]  /*cbe0*/  IMAD.MOV.U32 R2, RZ, RZ, R37 ;  /* 0x000000ffff027224 */ /* 0x000fe200078e0025 */
[----:B------:R-:W-:-:S04]  /*cbf0*/  PRMT R68, R12, 0x5410, R13 ;  /* 0x000054100c447816 */ /* 0x000fc8000000000d */
[----:B------:R-:W-:Y:S01]  /*cc00*/  PRMT R66, R2, 0x5410, R3 ;  /* 0x0000541002427816 */ /* 0x000fe20000000003 */
[----:B---3--:R-:W-:Y:S01]  /*cc10*/  IMAD.MOV.U32 R13, RZ, RZ, R42 ;  /* 0x000000ffff0d7224 */ /* 0x008fe200078e002a */
[----:B------:R-:W-:Y:S01]  /*cc20*/  MOV R12, R43 ;  /* 0x0000002b000c7202 */ /* 0x000fe20000000f00 */
[----:B------:R-:W-:Y:S02]  /*cc30*/  IMAD.MOV.U32 R3, RZ, RZ, R40 ;  /* 0x000000ffff037224 */ /* 0x000fe400078e0028 */
[----:B------:R-:W-:Y:S01]  /*cc40*/  IMAD.MOV.U32 R2, RZ, RZ, R41 ;  /* 0x000000ffff027224 */ /* 0x000fe200078e0029 */
[----:B------:R-:W-:-:S04]  /*cc50*/  PRMT R67, R12, 0x5410, R13 ;  /* 0x000054100c437816 */ /* 0x000fc8000000000d */
[----:B------:R-:W-:Y:S01]  /*cc60*/  PRMT R65, R2, 0x5410, R3 ;  /* 0x0000541002417816 */ /* 0x000fe20000000003 */
[----:B------:R-:W-:Y:S05]  /*cc70*/  @P0 BRA `(.L_x_1025) ;  /* 0x000000c000000947 */ /* 0x000fea0003800000 */
[----:B----4-:R-:W-:Y:S01]  /*cc80*/  CS2R R48, SRZ ;  /* 0x0000000000307805 */ /* 0x010fe2000001ff00 */
        /* <DEDUP_REMOVED lines=9> */
[----:B------:R-:W-:-:S05]  /*cd20*/  IMAD.X R3, R24, 0x1, R3, P0 ;  /* 0x0000000118037824 */ /* 0x000fca00000e0603 */
[----:B------:R1:W5:Y:S03]  /*cd30*/  LD.E.128 R44, [R2.64] ;  /* 0x00000008022c7980 */ /* 0x000366000c101d00 */
.L_x_1025:
[----:B----4-:R-:W-:Y:S05]  /*cd40*/  BSYNC B0 ;  /* 0x0000000000007941 */ /* 0x010fea0003800000 */
.L_x_1024:
        /* <DEDUP_REMOVED lines=13> */
[----:B------:R-:W-:Y:S02]  /*ce20*/  ISETP.GE.OR P0, PT, R125, R55, P1 ;  /* 0x000000377d00720c */ /* 0x000fe40000f06670 */
[----:B------:R-:W-:Y:S02]  /*ce30*/  MOV R3, R47 ;  /* 0x0000002f00037202 */ /* 0x000fe40000000f00 */
[----:B------:R-:W-:Y:S02]  /*ce40*/  MOV R0, R45 ;  /* 0x0000002d00007202 */ /* 0x000fe40000000f00 */
[----:B------:R-:W-:-:S02]  /*ce50*/  PRMT R72, R3, 0x5410, R12 ;  /* 0x0000541003487816 */ /* 0x000fc4000000000c */
[----:B------:R-:W-:-:S05]  /*ce60*/  PRMT R70, R0, 0x5410, R2 ;  /* 0x0000541000467816 */ /* 0x000fca0000000002 */
        /* <DEDUP_REMOVED lines=8> */
[----:B------:R-:W-:-:S05]  /*cef0*/  SHF.R.S32.HI R13, RZ, 0x5, R13 ;  /* 0x00000005ff0d7819 */ /* 0x000fca000001140d */
[----:B------:R-:W-:Y:S01]  /*cf00*/  IMAD.SHL.U32 R13, R13, 0x200, RZ ;  /* 0x000002000d0d7824 */ /* 0x000fe200078e00ff */
[----:B------:R-:W-:Y:S02]  /*cf10*/  SHF.R.U64 R16, R16, 0x10, R17 ;  /* 0x0000001010107819 */ /* 0x000fe40000001211 */
[----:B------:R-:W-:Y:S02]  /*cf20*/  SHF.R.U64 R20, R20, 0x10, R21 ;  /* 0x0000001014147819 */ /* 0x000fe40000001215 */
[----:B------:R-:W-:Y:S02]  /*cf30*/  SHF.R.U32.HI R3, RZ, 0x10, R17 ;  /* 0x00000010ff037819 */ /* 0x000fe40000011611 */
[----:B------:R-:W-:Y:S02]  /*cf40*/  SHF.R.U32.HI R2, RZ, 0x10, R23 ;  /* 0x00000010ff027819 */ /* 0x000fe40000011617 */
[--C-:B------:R-:W-:Y:S02]  /*cf50*/  SHF.R.U64 R17, R18, 0x10, R19.reuse ;  /* 0x0000001012117819 */ /* 0x100fe40000001213 */
[----:B------:R-:W-:-:S02]  /*cf60*/  SHF.R.U32.HI R18, RZ, 0x10, R19 ;  /* 0x00000010ff127819 */ /* 0x000fc40000011613 */
[----:B------:R-:W-:Y:S02]  /*cf70*/  PRMT R29, R29, 0x5410, R20 ;  /* 0x000054101d1d7816 */ /* 0x000fe40000000014 */
[----:B------:R-:W-:Y:S02]  /*cf80*/  PRMT R32, R31, 0x5432, R18 ;  /* 0x000054321f207816 */ /* 0x000fe40000000012 */
[----:B------:R-:W-:Y:S01]  /*cf90*/  PRMT R33, R33, 0x5410, R17 ;  /* 0x0000541021217816 */ /* 0x000fe20000000011 */
[----:B------:R-:W-:Y:S01]  /*cfa0*/  IMAD.U32 R54, R29, 0x10000, RZ ;  /* 0x000100001d367824 */ /* 0x000fe200078e00ff */
[----:B------:R-:W-:Y:S01]  /*cfb0*/  PRMT R34, R34, 0x5410, R2 ;  /* 0x0000541022227816 */ /* 0x000fe20000000002 */
[----:B------:R-:W-:-:S03]  /*cfc0*/  IMAD.U32 R57, R32, 0x10000, RZ ;  /* 0x0001000020397824 */ /* 0x000fc600078e00ff */
[----:B------:R-:W-:Y:S02]  /*cfd0*/  SHF.L.U32 R56, R34, 0x10, RZ ;  /* 0x0000001022387819 */ /* 0x000fe400000006ff */
[----:B--2---:R-:W-:-:S04]  /*cfe0*/  LOP3.LUT R0, R15, 0x38, R0, 0xf8, !PT ;  /* 0x000000380f007812 */ /* 0x004fc800078ef800 */
[----:B---3--:R-:W-:Y:S01]  /*cff0*/  LOP3.LUT R0, R0, R14, RZ, 0x3c, !PT ;  /* 0x0000000e00007212 */ /* 0x008fe200078e3cff */
[----:B----4-:R-:W1:Y:S04]  /*d000*/  LDS.128 R24, [R76] ;  /* 0x000000004c187984 */ /* 0x010e680000000c00 */
[----:B------:R-:W-:-:S04]  /*d010*/  IMAD.IADD R0, R13, 0x1, R0 ;  /* 0x000000010d007824 */ /* 0x000fc800078e0200 */
[----:B------:R-:W-:-:S05]  /*d020*/  IMAD.SHL.U32 R52, R0, 0x2, RZ ;  /* 0x0000000200347824 */ /* 0x000fca00078e00ff */
[----:B------:R-:W2:Y:S01]  /*d030*/  LDS.128 R12, [R52+0x5100] ;  /* 0x00510000340c7984 */ /* 0x000ea20000000c00 */
[----:B------:R-:W-:Y:S02]  /*d040*/  SHF.R.U32.HI R0, RZ, 0x10, R21 ;  /* 0x00000010ff007819 */ /* 0x000fe40000011615 */
[----:B------:R-:W-:Y:S02]  /*d050*/  SHF.R.U64 R21, R22, 0x10, R23 ;  /* 0x0000001016157819 */ /* 0x000fe40000001217 */
[C---:B------:R-:W-:Y:S02]  /*d060*/  PRMT R23, R30.reuse, 0x5432, R16 ;  /* 0x000054321e177816 */ /* 0x040fe40000000010 */
[----:B------:R-:W-:Y:S02]  /*d070*/  PRMT R35, R35, 0x5410, R21 ;  /* 0x0000541023237816 */ /* 0x000fe40000000015 */
[----:B------:R-:W-:Y:S01]  /*d080*/  PRMT R22, R30, 0x5410, R3 ;  /* 0x000054101e167816 */ /* 0x000fe20000000003 */
[----:B------:R-:W-:Y:S01]  /*d090*/  IMAD.U32 R53, R23, 0x10000, RZ ;  /* 0x0001000017357824 */ /* 0x000fe200078e00ff */
[----:B------:R-:W-:-:S03]  /*d0a0*/  PRMT R28, R31, 0x5410, R0 ;  /* 0x000054101f1c7816 */ /* 0x000fc60000000000 */
[----:B------:R-:W-:Y:S01]  /*d0b0*/  IMAD.U32 R58, R22, 0x10000, RZ ;  /* 0x00010000163a7824 */ /* 0x000fe200078e00ff */
[----:B------:R-:W-:Y:S02]  /*d0c0*/  LOP3.LUT R59, R23, 0xffff0000, RZ, 0xc0, !PT ;  /* 0xffff0000173b7812 */ /* 0x000fe400078ec0ff */
[C---:B-1----:R-:W-:Y:S01]  /*d0d0*/  SHF.L.U32 R30, R25.reuse, 0x10, RZ ;  /* 0x00000010191e7819 */ /* 0x042fe200000006ff */
[C---:B------:R-:W-:Y:S01]  /*d0e0*/  IMAD.U32 R20, R26.reuse, 0x10000, RZ ;  /* 0x000100001a147824 */ /* 0x040fe200078e00ff */
[----:B------:R-:W-:Y:S01]  /*d0f0*/  LOP3.LUT R21, R25, 0xffff0000, RZ, 0xc0, !PT ;  /* 0xffff000019157812 */ /* 0x000fe200078ec0ff */
[C---:B------:R-:W-:Y:S01]  /*d100*/  IMAD.U32 R19, R27.reuse, 0x10000, RZ ;  /* 0x000100001b137824 */ /* 0x040fe200078e00ff */
[----:B------:R-:W-:Y:S01]  /*d110*/  LOP3.LUT R25, R26, 0xffff0000, RZ, 0xc0, !PT ;  /* 0xffff00001a197812 */ /* 0x000fe200078ec0ff */
[----:B------:R-:W-:Y:S01]  /*d120*/  IMAD.U32 R31, R24, 0x10000, RZ ;  /* 0x00010000181f7824 */ /* 0x000fe200078e00ff */
[----:B------:R-:W-:Y:S01]  /*d130*/  LOP3.LUT R26, R27, 0xffff0000, RZ, 0xc0, !PT ;  /* 0xffff00001b1a7812 */ /* 0x000fe200078ec0ff */
[C---:B--2---:R-:W-:Y:S01]  /*d140*/  IMAD.U32 R18, R12.reuse, 0x10000, RZ ;  /* 0x000100000c127824 */ /* 0x044fe200078e00ff */
[----:B------:R-:W-:-:S03]  /*d150*/  LOP3.LUT R17, R12, 0xffff0000, RZ, 0xc0, !PT ;  /* 0xffff00000c117812 */ /* 0x000fc600078ec0ff */
[----:B------:R-:W-:Y:S01]  /*d160*/  FMUL.FTZ R27, R18, R53 ;  /* 0x00000035121b7220 */ /* 0x000fe20000410000 */
[C---:B------:R-:W-:Y:S02]  /*d170*/  SHF.L.U32 R12, R14.reuse, 0x10, RZ ;  /* 0x000000100e0c7819 */ /* 0x040fe400000006ff */
[----:B------:R-:W-:Y:S01]  /*d180*/  LOP3.LUT R3, R14, 0xffff0000, RZ, 0xc0, !PT ;  /* 0xffff00000e037812 */ /* 0x000fe200078ec0ff */
[-C--:B------:R-:W-:Y:S01]  /*d190*/  FMUL.FTZ R14, R18, R54.reuse ;  /* 0x00000036120e7220 */ /* 0x080fe20000410000 */
[----:B------:R-:W-:Y:S01]  /*d1a0*/  SHF.L.U32 R16, R13, 0x10, RZ ;  /* 0x000000100d107819 */ /* 0x000fe200000006ff */
[----:B------:R-:W-:Y:S02]  /*d1b0*/  FFMA.FTZ R54, R31, R54, -R27 ;  /* 0x000000361f367223 */ /* 0x000fe4000001081b */
[C---:B------:R-:W-:Y:S02]  /*d1c0*/  IMAD.U32 R2, R15.reuse, 0x10000, RZ ;  /* 0x000100000f027824 */ /* 0x040fe400078e00ff */
[----:B------:R-:W-:Y:S01]  /*d1d0*/  IMAD.U32 R27, R28, 0x10000, RZ ;  /* 0x000100001c1b7824 */ /* 0x000fe200078e00ff */
[----:B------:R-:W-:Y:S01]  /*d1e0*/  LOP3.LUT R0, R15, 0xffff0000, RZ, 0xc0, !PT ;  /* 0xffff00000f007812 */ /* 0x000fe200078ec0ff */
[----:B------:R-:W-:-:S02]  /*d1f0*/  FMUL.FTZ R18, R16, R58 ;  /* 0x0000003a10127220 */ /* 0x000fc40000410000 */
[----:B------:R-:W-:Y:S02]  /*d200*/  FFMA.FTZ R53, R31, R53, R14 ;  /* 0x000000351f357223 */ /* 0x000fe4000001000e */
[----:B------:R-:W-:Y:S02]  /*d210*/  FMUL.FTZ R15, R16, R27 ;  /* 0x0000001b100f7220 */ /* 0x000fe40000410000 */
[C---:B------:R-:W-:Y:S02]  /*d220*/  FMUL.FTZ R14, R2.reuse, R57 ;  /* 0x00000039020e7220 */ /* 0x040fe40000410000 */
[----:B------:R-:W-:Y:S02]  /*d230*/  FMUL.FTZ R2, R2, R56 ;  /* 0x0000003802027220 */ /* 0x000fe40000410000 */
[----:B------:R-:W-:Y:S01]  /*d240*/  FFMA.FTZ R31, R30, R27, -R18 ;  /* 0x0000001b1e1f7223 */ /* 0x000fe20000010812 */
[----:B------:R-:W-:Y:S01]  /*d250*/  LOP3.LUT R24, R24, 0xffff0000, RZ, 0xc0, !PT ;  /* 0xffff000018187812 */ /* 0x000fe200078ec0ff */
[----:B------:R-:W-:Y:S01]  /*d260*/  FFMA.FTZ R27, R30, R58, R15 ;  /* 0x0000003a1e1b7223 */ /* 0x000fe2000001000f */
[----:B------:R-:W-:Y:S01]  /*d270*/  LOP3.LUT R15, R29, 0xffff0000, RZ, 0xc0, !PT ;  /* 0xffff00001d0f7812 */ /* 0x000fe200078ec0ff */
[----:B------:R-:W-:Y:S01]  /*d280*/  FFMA.FTZ R23, R19, R57, R2 ;  /* 0x0000003913177223 */ /* 0x000fe20000010002 */
[----:B------:R-:W-:Y:S01]  /*d290*/  LOP3.LUT R13, R13, 0xffff0000, RZ, 0xc0, !PT ;  /* 0xffff00000d0d7812 */ /* 0x000fe200078ec0ff */
[----:B------:R-:W-:Y:S01]  /*d2a0*/  FFMA.FTZ R30, R19, R56, -R14 ;  /* 0x00000038131e7223 */ /* 0x000fe2000001080e */
[----:B------:R-:W-:Y:S01]  /*d2b0*/  LOP3.LUT R28, R28, 0xffff0000, RZ, 0xc0, !PT ;  /* 0xffff00001c1c7812 */ /* 0x000fe200078ec0ff */
[----:B------:R-:W-:Y:S01]  /*d2c0*/  FMUL.FTZ R2, R17, R59 ;  /* 0x0000003b11027220 */ /* 0x000fe20000410000 */
[----:B------:R-:W-:Y:S01]  /*d2d0*/  LOP3.LUT R19, R22, 0xffff0000, RZ, 0xc0, !PT ;  /* 0xffff000016137812 */ /* 0x000fe200078ec0ff */
[----:B------:R-:W-:-:S02]  /*d2e0*/  IMAD.U32 R29, R33, 0x10000, RZ ;  /* 0x00010000211d7824 */ /* 0x000fc400078e00ff */
[-C--:B------:R-:W-:Y:S02]  /*d2f0*/  FFMA.FTZ R16, R24, R15.reuse, -R2 ;  /* 0x0000000f18107223 */ /* 0x080fe40000010802 */
[----:B------:R-:W-:Y:S02]  /*d300*/  FMUL.FTZ R14, R17, R15 ;  /* 0x0000000f110e7220 */ /* 0x000fe40000410000 */
[----:B------:R-:W-:Y:S02]  /*d310*/  FMUL.FTZ R2, R13, R28 ;  /* 0x0000001c0d027220 */ /* 0x000fe40000410000 */
[----:B------:R-:W-:Y:S02]  /*d320*/  IMAD.U32 R18, R35, 0x10000, RZ ;  /* 0x0001000023127824 */ /* 0x000fe400078e00ff */
[----:B------:R-:W-:Y:S02]  /*d330*/  FMUL.FTZ R15, R13, R19 ;  /* 0x000000130d0f7220 */ /* 0x000fe40000410000 */
[----:B------:R-:W-:-:S02]  /*d340*/  FMUL.FTZ R13, R12, R29 ;  /* 0x0000001d0c0d7220 */ /* 0x000fc40000410000 */
[----:B------:R-:W-:Y:S01]  /*d350*/  FFMA.FTZ R22, R24, R59, R14 ;  /* 0x0000003b18167223 */ /* 0x000fe2000001000e */
[----:B------:R-:W-:Y:S01]  /*d360*/  LOP3.LUT R24, R33, 0xffff0000, RZ, 0xc0, !PT ;  /* 0xffff000021187812 */ /* 0x000fe200078ec0ff */
[----:B------:R-:W-:Y:S01]  /*d370*/  FFMA.FTZ R19, R21, R19, R2 ;  /* 0x0000001315137223 */ /* 0x000fe20000010002 */
[----:B------:R-:W-:Y:S01]  /*d380*/  LOP3.LUT R14, R35, 0xffff0000, RZ, 0xc0, !PT ;  /* 0xffff0000230e7812 */ /* 0x000fe200078ec0ff */
[----:B------:R-:W-:Y:S01]  /*d390*/  FFMA.FTZ R17, R21, R28, -R15 ;  /* 0x0000001c15117223 */ /* 0x000fe2000001080f */
[----:B------:R-:W-:Y:S01]  /*d3a0*/  LOP3.LUT R21, R32, 0xffff0000, RZ, 0xc0, !PT ;  /* 0xffff000020157812 */ /* 0x000fe200078ec0ff */
[-C--:B------:R-:W-:Y:S02]  /*d3b0*/  FMUL.FTZ R2, R12, R18.reuse ;  /* 0x000000120c027220 */ /* 0x080fe40000410000 */
[----:B------:R-:W-:Y:S01]  /*d3c0*/  FFMA.FTZ R18, R20, R18, -R13 ;  /* 0x0000001214127223 */ /* 0x000fe2000001080d */
[----:B------:R-:W-:Y:S01]  /*d3d0*/  LOP3.LUT R13, R34, 0xffff0000, RZ, 0xc0, !PT ;  /* 0xffff0000220d7812 */ /* 0x000fe200078ec0ff */
[----:B------:R-:W-:-:S02]  /*d3e0*/  FFMA.FTZ R15, R20, R29, R2 ;  /* 0x0000001d140f7223 */ /* 0x000fc40000010002 */
[C---:B------:R-:W-:Y:S02]  /*d3f0*/  FMUL.FTZ R12, R3.reuse, R24 ;  /* 0x00000018030c7220 */ /* 0x040fe40000410000 */
[-C--:B------:R-:W-:Y:S02]  /*d400*/  FMUL.FTZ R3, R3, R14.reuse ;  /* 0x0000000e03037220 */ /* 0x080fe40000410000 */
[C---:B------:R-:W-:Y:S02]  /*d410*/  FMUL.FTZ R2, R0.reuse, R21 ;  /* 0x0000001500027220 */ /* 0x040fe40000410000 */
[----:B------:R-:W-:Y:S02]  /*d420*/  FMUL.FTZ R0, R0, R13 ;  /* 0x0000000d00007220 */ /* 0x000fe40000410000 */
[C---:B------:R-:W-:Y:S02]  /*d430*/  FFMA.FTZ R14, R25.reuse, R14, -R12 ;  /* 0x0000000e190e7223 */ /* 0x040fe4000001080c */
[----:B------:R-:W-:-:S02]  /*d440*/  FFMA.FTZ R3, R25, R24, R3 ;  /* 0x0000001819037223 */ /* 0x000fc40000010003 */
[C---:B------:R-:W-:Y:S02]  /*d450*/  FFMA.FTZ R2, R26.reuse, R13, -R2 ;  /* 0x0000000d1a027223 */ /* 0x040fe40000010802 */
[----:B------:R-:W-:Y:S01]  /*d460*/  FFMA.FTZ R0, R26, R21, R0 ;  /* 0x000000151a007223 */ /* 0x000fe20000010000 */
[----:B------:R-:W-:Y:S02]  /*d470*/  F2FP.BF16.PACK_AB R13, R19, R27 ;  /* 0x0000001b130d723e */ /* 0x000fe400000010ff */
[----:B------:R-:W-:Y:S02]  /*d480*/  F2FP.BF16.PACK_AB R18, R14, R18 ;  /* 0x000000120e12723e */ /* 0x000fe400000010ff */
[----:B------:R-:W-:Y:S02]  /*d490*/  F2FP.BF16.PACK_AB R16, R16, R54 ;  /* 0x000000361010723e */ /* 0x000fe400000010ff */
[----:B------:R-:W-:Y:S02]  /*d4a0*/  F2FP.BF16.PACK_AB R17, R17, R31 ;  /* 0x0000001f1111723e */ /* 0x000fe400000010ff */
[----:B------:R-:W-:-:S02]  /*d4b0*/  F2FP.BF16.PACK_AB R14, R3, R15 ;  /* 0x0000000f030e723e */ /* 0x000fc400000010ff */
[----:B------:R-:W-:Y:S02]  /*d4c0*/  F2FP.BF16.PACK_AB R19, R2, R30 ;  /* 0x0000001e0213723e */ /* 0x000fe400000010ff */
[----:B------:R-:W-:Y:S02]  /*d4d0*/  F2FP.BF16.PACK_AB R12, R22, R53 ;  /* 0x00000035160c723e */ /* 0x000fe400000010ff */
[----:B------:R-:W-:Y:S01]  /*d4e0*/  F2FP.BF16.PACK_AB R15, R0, R23 ;  /* 0x00000017000f723e */ /* 0x000fe200000010ff */
[----:B------:R1:W-:Y:S04]  /*d4f0*/  STS.128 [R76], R16 ;  /* 0x000000104c007388 */ /* 0x0003e80000000c00 */
[----:B------:R1:W-:Y:S02]  /*d500*/  STS.128 [R52+0x5100], R12 ;  /* 0x0051000c34007388 */ /* 0x0003e40000000c00 */
.L_x_1027:
[----:B------:R-:W-:Y:S05]  /*d510*/  BSYNC B0 ;  /* 0x0000000000007941 */ /* 0x000fea0003800000 */
.L_x_1026:
        /* <DEDUP_REMOVED lines=15> */
[----:B------:R-:W-:Y:S02]  /*d610*/  LOP3.LUT R0, R0, R3, RZ, 0x3c, !PT ;  /* 0x0000000300007212 */ /* 0x000fe400078e3cff */
[----:B------:R-:W-:Y:S02]  /*d620*/  SHF.R.U64 R4, R4, 0x10, R5 ;  /* 0x0000001004047819 */ /* 0x000fe40000001205 */
[----:B------:R-:W-:Y:S02]  /*d630*/  SHF.R.U64 R8, R8, 0x10, R9 ;  /* 0x0000001008087819 */ /* 0x000fe40000001209 */
[----:B------:R-:W-:Y:S02]  /*d640*/  SHF.R.U32.HI R3, RZ, 0x10, R5 ;  /* 0x00000010ff037819 */ /* 0x000fe40000011605 */
[--C-:B------:R-:W-:Y:S02]  /*d650*/  SHF.R.U64 R5, R6, 0x10, R7.reuse ;  /* 0x0000001006057819 */ /* 0x100fe40000001207 */
[----:B------:R-:W-:-:S02]  /*d660*/  SHF.R.U32.HI R6, RZ, 0x10, R7 ;  /* 0x00000010ff067819 */ /* 0x000fc40000011607 */
[----:B------:R-:W-:Y:S02]  /*d670*/  PRMT R21, R62, 0x5432, R8 ;  /* 0x000054323e157816 */ /* 0x000fe40000000008 */
[C---:B------:R-:W-:Y:S02]  /*d680*/  PRMT R26, R63.reuse, 0x5432, R5 ;  /* 0x000054323f1a7816 */ /* 0x040fe40000000005 */
[----:B------:R-:W-:-:S04]  /*d690*/  PRMT R25, R63, 0x5410, R6 ;  /* 0x000054103f197816 */ /* 0x000fc80000000006 */
[----:B------:R-:W-:Y:S01]  /*d6a0*/  SHF.L.U32 R32, R25, 0x10, RZ ;  /* 0x0000001019207819 */ /* 0x000fe200000006ff */
[----:B--2---:R-:W-:-:S04]  /*d6b0*/  IMAD.IADD R0, R2, 0x1, R0 ;  /* 0x0000000102007824 */ /* 0x004fc800078e0200 */
[----:B------:R-:W-:Y:S01]  /*d6c0*/  IMAD.SHL.U32 R30, R0, 0x2, RZ ;  /* 0x00000002001e7824 */ /* 0x000fe200078e00ff */
[----:B---3--:R-:W1:Y:S04]  /*d6d0*/  LDS.128 R16, [R33] ;  /* 0x0000000021107984 */ /* 0x008e680000000c00 */
[----:B------:R-:W2:Y:S01]  /*d6e0*/  LDS.128 R12, [R30+0x5100] ;  /* 0x005100001e0c7984 */ /* 0x000ea20000000c00 */
[----:B------:R-:W-:Y:S02]  /*d6f0*/  SHF.R.U32.HI R0, RZ, 0x10, R9 ;  /* 0x00000010ff007819 */ /* 0x000fe40000011609 */
[--C-:B------:R-:W-:Y:S02]  /*d700*/  SHF.R.U64 R9, R10, 0x10, R11.reuse ;  /* 0x000000100a097819 */ /* 0x100fe4000000120b */
[----:B------:R-:W-:-:S02]  /*d710*/  SHF.R.U32.HI R2, RZ, 0x10, R11 ;  /* 0x00000010ff027819 */ /* 0x000fc4000001160b */
[C---:B------:R-:W-:Y:S02]  /*d720*/  PRMT R11, R61.reuse, 0x5432, R4 ;  /* 0x000054323d0b7816 */ /* 0x040fe40000000004 */
[----:B------:R-:W-:Y:S02]  /*d730*/  PRMT R28, R64, 0x5432, R9 ;  /* 0x00005432401c7816 */ /* 0x000fe40000000009 */
[----:B------:R-:W-:Y:S02]  /*d740*/  PRMT R10, R61, 0x5410, R3 ;  /* 0x000054103d0a7816 */ /* 0x000fe40000000003 */
[----:B------:R-:W-:Y:S02]  /*d750*/  PRMT R20, R62, 0x5410, R0 ;  /* 0x000054103e147816 */ /* 0x000fe40000000000 */
[----:B------:R-:W-:Y:S01]  /*d760*/  PRMT R27, R64, 0x5410, R2 ;  /* 0x00005410401b7816 */ /* 0x000fe20000000002 */
[C---:B-1----:R-:W-:Y:S01]  /*d770*/  IMAD.U32 R23, R16.reuse, 0x10000, RZ ;  /* 0x0001000010177824 */ /* 0x042fe200078e00ff */
[----:B------:R-:W-:Y:S01]  /*d780*/  LOP3.LUT R24, R16, 0xffff0000, RZ, 0xc0, !PT ;  /* 0xffff000010187812 */ /* 0x000fe200078ec0ff */
[C---:B------:R-:W-:Y:S01]  /*d790*/  IMAD.U32 R22, R17.reuse, 0x10000, RZ ;  /* 0x0001000011167824 */ /* 0x040fe200078e00ff */
[----:B------:R-:W-:Y:S01]  /*d7a0*/  LOP3.LUT R16, R17, 0xffff0000, RZ, 0xc0, !PT ;  /* 0xffff000011107812 */ /* 0x000fe200078ec0ff */
[C---:B------:R-:W-:Y:S01]  /*d7b0*/  IMAD.U32 R17, R18.reuse, 0x10000, RZ ;  /* 0x0001000012117824 */ /* 0x040fe200078e00ff */
[----:B------:R-:W-:Y:S01]  /*d7c0*/  LOP3.LUT R29, R18, 0xffff0000, RZ, 0xc0, !PT ;  /* 0xffff0000121d7812 */ /* 0x000fe200078ec0ff */
[----:B--2---:R-:W-:Y:S01]  /*d7d0*/  IMAD.U32 R8, R12, 0x10000, RZ ;  /* 0x000100000c087824 */ /* 0x004fe200078e00ff */
[----:B------:R-:W-:-:S02]  /*d7e0*/  SHF.L.U32 R9, R19, 0x10, RZ ;  /* 0x0000001013097819 */ /* 0x000fc400000006ff */
[----:B------:R-:W-:Y:S01]  /*d7f0*/  LOP3.LUT R18, R19, 0xffff0000, RZ, 0xc0, !PT ;  /* 0xffff000013127812 */ /* 0x000fe200078ec0ff */
[----:B------:R-:W-:Y:S01]  /*d800*/  IMAD.U32 R19, R11, 0x10000, RZ ;  /* 0x000100000b137824 */ /* 0x000fe200078e00ff */
[C---:B------:R-:W-:Y:S01]  /*d810*/  LOP3.LUT R5, R13.reuse, 0xffff0000, RZ, 0xc0, !PT ;  /* 0xffff00000d057812 */ /* 0x040fe200078ec0ff */
[----:B------:R-:W-:Y:S01]  /*d820*/  IMAD.U32 R6, R13, 0x10000, RZ ;  /* 0x000100000d067824 */ /* 0x000fe200078e00ff */
[----:B------:R-:W-:Y:S01]  /*d830*/  LOP3.LUT R7, R12, 0xffff0000, RZ, 0xc0, !PT ;  /* 0xffff00000c077812 */ /* 0x000fe200078ec0ff */
[----:B------:R-:W-:Y:S01]  /*d840*/  FMUL.FTZ R12, R8, R19 ;  /* 0x00000013080c7220 */ /* 0x000fe20000410000 */
[----:B------:R-:W-:Y:S01]  /*d850*/  SHF.L.U32 R13, R21, 0x10, RZ ;  /* 0x00000010150d7819 */ /* 0x000fe200000006ff */
[C---:B------:R-:W-:Y:S01]  /*d860*/  IMAD.U32 R4, R14.reuse, 0x10000, RZ ;  /* 0x000100000e047824 */ /* 0x040fe200078e00ff */
[----:B------:R-:W-:Y:S01]  /*d870*/  LOP3.LUT R3, R14, 0xffff0000, RZ, 0xc0, !PT ;  /* 0xffff00000e037812 */ /* 0x000fe200078ec0ff */
[----:B------:R-:W-:Y:S02]  /*d880*/  IMAD.U32 R14, R10, 0x10000, RZ ;  /* 0x000100000a0e7824 */ /* 0x000fe400078e00ff */
[----:B------:R-:W-:-:S02]  /*d890*/  FMUL.FTZ R8, R8, R13 ;  /* 0x0000000d08087220 */ /* 0x000fc40000410000 */
[----:B------:R-:W-:Y:S01]  /*d8a0*/  FFMA.FTZ R31, R23, R13, -R12 ;  /* 0x0000000d171f7223 */ /* 0x000fe2000001080c */
[C---:B------:R-:W-:Y:S01]  /*d8b0*/  LOP3.LUT R0, R15.reuse, 0xffff0000, RZ, 0xc0, !PT ;  /* 0xffff00000f007812 */ /* 0x040fe200078ec0ff */
[----:B------:R-:W-:Y:S02]  /*d8c0*/  IMAD.U32 R13, R20, 0x10000, RZ ;  /* 0x00010000140d7824 */ /* 0x000fe400078e00ff */
[----:B------:R-:W-:Y:S02]  /*d8d0*/  IMAD.U32 R2, R15, 0x10000, RZ ;  /* 0x000100000f027824 */ /* 0x000fe400078e00ff */
[----:B------:R-:W-:Y:S02]  /*d8e0*/  FMUL.FTZ R12, R6, R14 ;  /* 0x0000000e060c7220 */ /* 0x000fe40000410000 */
[----:B------:R-:W-:Y:S02]  /*d8f0*/  IMAD.U32 R15, R27, 0x10000, RZ ;  /* 0x000100001b0f7824 */ /* 0x000fe400078e00ff */
[----:B------:R-:W-:-:S02]  /*d900*/  FFMA.FTZ R23, R23, R19, R8 ;  /* 0x0000001317177223 */ /* 0x000fc40000010008 */
[-C--:B------:R-:W-:Y:S02]  /*d910*/  FMUL.FTZ R8, R6, R13.reuse ;  /* 0x0000000d06087220 */ /* 0x080fe40000410000 */
[----:B------:R-:W-:Y:S01]  /*d920*/  FFMA.FTZ R19, R22, R13, -R12 ;  /* 0x0000000d16137223 */ /* 0x000fe2000001080c */
[----:B------:R-:W-:Y:S01]  /*d930*/  LOP3.LUT R12, R11, 0xffff0000, RZ, 0xc0, !PT ;  /* 0xffff00000b0c7812 */ /* 0x000fe200078ec0ff */
[CC--:B------:R-:W-:Y:S02]  /*d940*/  FMUL.FTZ R6, R2.reuse, R32.reuse ;  /* 0x0000002002067220 */ /* 0x0c0fe40000410000 */
[-C--:B------:R-:W-:Y:S02]  /*d950*/  FMUL.FTZ R2, R2, R15.reuse ;  /* 0x0000000f02027220 */ /* 0x080fe40000410000 */
[----:B------:R-:W-:Y:S01]  /*d960*/  FFMA.FTZ R15, R9, R15, -R6 ;  /* 0x0000000f090f7223 */ /* 0x000fe20000010806 */
[----:B------:R-:W-:Y:S01]  /*d970*/  LOP3.LUT R6, R21, 0xffff0000, RZ, 0xc0, !PT ;  /* 0xffff000015067812 */ /* 0x000fe200078ec0ff */
[----:B------:R-:W-:Y:S01]  /*d980*/  FFMA.FTZ R13, R9, R32, R2 ;  /* 0x00000020090d7223 */ /* 0x000fe20000010002 */
[----:B------:R-:W-:Y:S01]  /*d990*/  LOP3.LUT R9, R20, 0xffff0000, RZ, 0xc0, !PT ;  /* 0xffff000014097812 */ /* 0x000fe200078ec0ff */
[----:B------:R-:W-:Y:S01]  /*d9a0*/  FMUL.FTZ R2, R7, R12 ;  /* 0x0000000c07027220 */ /* 0x000fe20000410000 */
[----:B------:R-:W-:Y:S01]  /*d9b0*/  LOP3.LUT R11, R10, 0xffff0000, RZ, 0xc0, !PT ;  /* 0xffff00000a0b7812 */ /* 0x000fe200078ec0ff */
[----:B------:R-:W-:-:S02]  /*d9c0*/  FFMA.FTZ R14, R22, R14, R8 ;  /* 0x0000000e160e7223 */ /* 0x000fc40000010008 */
[----:B------:R-:W-:Y:S02]  /*d9d0*/  IMAD.U32 R21, R26, 0x10000, RZ ;  /* 0x000100001a157824 */ /* 0x000fe400078e00ff */
[-C--:B------:R-:W-:Y:S02]  /*d9e0*/  FFMA.FTZ R8, R24, R6.reuse, -R2 ;  /* 0x0000000618087223 */ /* 0x080fe40000010802 */
[----:B------:R-:W-:Y:S02]  /*d9f0*/  FMUL.FTZ R7, R7, R6 ;  /* 0x0000000607077220 */ /* 0x000fe40000410000 */
[C---:B------:R-:W-:Y:S02]  /*da00*/  FMUL.FTZ R2, R5.reuse, R9 ;  /* 0x0000000905027220 */ /* 0x040fe40000410000 */
[----:B------:R-:W-:Y:S02]  /*da10*/  IMAD.U32 R10, R28, 0x10000, RZ ;  /* 0x000100001c0a7824 */ /* 0x000fe400078e00ff */
[----:B------:R-:W-:-:S02]  /*da20*/  FMUL.FTZ R6, R5, R11 ;  /* 0x0000000b05067220 */ /* 0x000fc40000410000 */
[----:B------:R-:W-:Y:S01]  /*da30*/  FMUL.FTZ R5, R4, R21 ;  /* 0x0000001504057220 */ /* 0x000fe20000410000 */
[----:B------:R-:W-:Y:S01]  /*da40*/  LOP3.LUT R20, R26, 0xffff0000, RZ, 0xc0, !PT ;  /* 0xffff00001a147812 */ /* 0x000fe200078ec0ff */
[C---:B------:R-:W-:Y:S02]  /*da50*/  FFMA.FTZ R11, R16.reuse, R11, R2 ;  /* 0x0000000b100b7223 */ /* 0x040fe40000010002 */
[----:B------:R-:W-:Y:S01]  /*da60*/  FFMA.FTZ R9, R16, R9, -R6 ;  /* 0x0000000910097223 */ /* 0x000fe20000010806 */
[----:B------:R-:W-:Y:S01]  /*da70*/  LOP3.LUT R6, R28, 0xffff0000, RZ, 0xc0, !PT ;  /* 0xffff00001c067812 */ /* 0x000fe200078ec0ff */
[-C--:B------:R-:W-:Y:S01]  /*da80*/  FMUL.FTZ R2, R4, R10.reuse ;  /* 0x0000000a04027220 */ /* 0x080fe20000410000 */
[----:B------:R-:W-:Y:S01]  /*da90*/  LOP3.LUT R16, R25, 0xffff0000, RZ, 0xc0, !PT ;  /* 0xffff000019107812 */ /* 0x000fe200078ec0ff */
[----:B------:R-:W-:Y:S01]  /*daa0*/  FFMA.FTZ R10, R17, R10, -R5 ;  /* 0x0000000a110a7223 */ /* 0x000fe20000010805 */
[----:B------:R-:W-:Y:S01]  /*dab0*/  LOP3.LUT R5, R27, 0xffff0000, RZ, 0xc0, !PT ;  /* 0xffff00001b057812 */ /* 0x000fe200078ec0ff */
[----:B------:R-:W-:-:S02]  /*dac0*/  FFMA.FTZ R12, R24, R12, R7 ;  /* 0x0000000c180c7223 */ /* 0x000fc40000010007 */
[----:B------:R-:W-:Y:S02]  /*dad0*/  FFMA.FTZ R7, R17, R21, R2 ;  /* 0x0000001511077223 */ /* 0x000fe40000010002 */
[C---:B------:R-:W-:Y:S02]  /*dae0*/  FMUL.FTZ R4, R3.reuse, R20 ;  /* 0x0000001403047220 */ /* 0x040fe40000410000 */
[----:B------:R-:W-:Y:S02]  /*daf0*/  FMUL.FTZ R3, R3, R6 ;  /* 0x0000000603037220 */ /* 0x000fe40000410000 */
[C---:B------:R-:W-:Y:S02]  /*db00*/  FMUL.FTZ R2, R0.reuse, R16 ;  /* 0x0000001000027220 */ /* 0x040fe40000410000 */
[----:B------:R-:W-:Y:S02]  /*db10*/  FMUL.FTZ R0, R0, R5 ;  /* 0x0000000500007220 */ /* 0x000fe40000410000 */
[----:B------:R-:W-:-:S02]  /*db20*/  FFMA.FTZ R6, R29, R6, -R4 ;  /* 0x000000061d067223 */ /* 0x000fc40000010804 */
[----:B------:R-:W-:Y:S02]  /*db30*/  FFMA.FTZ R3, R29, R20, R3 ;  /* 0x000000141d037223 */ /* 0x000fe40000010003 */
[C---:B------:R-:W-:Y:S02]  /*db40*/  FFMA.FTZ R2, R18.reuse, R5, -R2 ;  /* 0x0000000512027223 */ /* 0x040fe40000010802 */
        /* <DEDUP_REMOVED lines=11> */
.L_x_1029:
[----:B------:R-:W-:Y:S05]  /*dc00*/  BSYNC B0 ;  /* 0x0000000000007941 */ /* 0x000fea0003800000 */
.L_x_1028:
        /* <DEDUP_REMOVED lines=18> */
[----:B------:R-:W-:Y:S02]  /*dd30*/  PRMT R14, R65, 0x5432, R14 ;  /* 0x00005432410e7816 */ /* 0x000fe4000000000e */
[----:B------:R-:W-:Y:S02]  /*dd40*/  SHF.R.U64 R3, R38, 0x10, R39 ;  /* 0x0000001026037819 */ /* 0x000fe40000001227 */
[----:B------:R-:W-:Y:S01]  /*dd50*/  SHF.R.U32.HI R13, RZ, 0x10, R41 ;  /* 0x00000010ff0d7819 */ /* 0x000fe20000011629 */
[----:B------:R-:W-:Y:S01]  /*dd60*/  IMAD.U32 R29, R14, 0x10000, RZ ;  /* 0x000100000e1d7824 */ /* 0x000fe200078e00ff */
[----:B------:R-:W-:-:S02]  /*dd70*/  SHF.R.U32.HI R18, RZ, 0x10, R43 ;  /* 0x00000010ff127819 */ /* 0x000fc4000001162b */
[----:B------:R-:W-:Y:S02]  /*dd80*/  SHF.R.U32.HI R12, RZ, 0x10, R39 ;  /* 0x00000010ff0c7819 */ /* 0x000fe40000011627 */
[----:B------:R-:W-:Y:S02]  /*dd90*/  PRMT R23, R67, 0x5432, R17 ;  /* 0x0000543243177816 */ /* 0x000fe40000000011 */
[C---:B------:R-:W-:Y:S02]  /*dda0*/  PRMT R25, R68.reuse, 0x5432, R3 ;  /* 0x0000543244197816 */ /* 0x040fe40000000003 */
[----:B------:R-:W-:Y:S02]  /*ddb0*/  PRMT R13, R65, 0x5410, R13 ;  /* 0x00005410410d7816 */ /* 0x000fe4000000000d */
[----:B------:R-:W-:Y:S02]  /*ddc0*/  PRMT R22, R67, 0x5410, R18 ;  /* 0x0000541043167816 */ /* 0x000fe40000000012 */
[----:B------:R-:W-:Y:S01]  /*ddd0*/  PRMT R24, R68, 0x5410, R12 ;  /* 0x0000541044187816 */ /* 0x000fe2000000000c */
[----:B------:R-:W-:Y:S01]  /*dde0*/  IMAD.U32 R32, R13, 0x10000, RZ ;  /* 0x000100000d207824 */ /* 0x000fe200078e00ff */
[----:B------:R-:W-:-:S02]  /*ddf0*/  SHF.L.U32 R31, R22, 0x10, RZ ;  /* 0x00000010161f7819 */ /* 0x000fc400000006ff */
[----:B------:R-:W-:Y:S01]  /*de00*/  LOP3.LUT R33, R14, 0xffff0000, RZ, 0xc0, !PT ;  /* 0xffff00000e217812 */ /* 0x000fe200078ec0ff */
[----:B--2---:R-:W-:-:S04]  /*de10*/  IMAD.IADD R0, R2, 0x1, R0 ;  /* 0x0000000102007824 */ /* 0x004fc800078e0200 */
[----:B------:R-:W-:Y:S01]  /*de20*/  IMAD.SHL.U32 R28, R0, 0x2, RZ ;  /* 0x00000002001c7824 */ /* 0x000fe200078e00ff */
[----:B---3--:R-:W1:Y:S04]  /*de30*/  LDS.128 R8, [R34] ;  /* 0x0000000022087984 */ /* 0x008e680000000c00 */
[----:B------:R-:W2:Y:S01]  /*de40*/  LDS.128 R4, [R28+0x5100] ;  /* 0x005100001c047984 */ /* 0x000ea20000000c00 */
[----:B------:R-:W-:-:S04]  /*de50*/  SHF.R.U64 R0, R36, 0x10, R37 ;  /* 0x0000001024007819 */ /* 0x000fc80000001225 */
[----:B------:R-:W-:Y:S02]  /*de60*/  PRMT R16, R66, 0x5432, R0 ;  /* 0x0000543242107816 */ /* 0x000fe40000000000 */
[----:B------:R-:W-:Y:S02]  /*de70*/  SHF.R.U32.HI R2, RZ, 0x10, R37 ;  /* 0x00000010ff027819 */ /* 0x000fe40000011625 */
[----:B------:R-:W-:Y:S02]  /*de80*/  SHF.L.U32 R30, R16, 0x10, RZ ;  /* 0x00000010101e7819 */ /* 0x000fe400000006ff */
[----:B------:R-:W-:Y:S01]  /*de90*/  PRMT R15, R66, 0x5410, R2 ;  /* 0x00005410420f7816 */ /* 0x000fe20000000002 */
[C---:B-1----:R-:W-:Y:S01]  /*dea0*/  IMAD.U32 R20, R10.reuse, 0x10000, RZ ;  /* 0x000100000a147824 */ /* 0x042fe200078e00ff */
[----:B------:R-:W-:Y:S01]  /*deb0*/  LOP3.LUT R26, R10, 0xffff0000, RZ, 0xc0, !PT ;  /* 0xffff00000a1a7812 */ /* 0x000fe200078ec0ff */
[C---:B------:R-:W-:Y:S02]  /*dec0*/  IMAD.U32 R17, R9.reuse, 0x10000, RZ ;  /* 0x0001000009117824 */ /* 0x040fe400078e00ff */
[----:B--2---:R-:W-:Y:S01]  /*ded0*/  IMAD.U32 R10, R4, 0x10000, RZ ;  /* 0x00010000040a7824 */ /* 0x004fe200078e00ff */
[----:B------:R-:W-:Y:S01]  /*dee0*/  LOP3.LUT R19, R9, 0xffff0000, RZ, 0xc0, !PT ;  /* 0xffff000009137812 */ /* 0x000fe200078ec0ff */
[----:B------:R-:W-:Y:S01]  /*def0*/  IMAD.U32 R18, R8, 0x10000, RZ ;  /* 0x0001000008127824 */ /* 0x000fe200078e00ff */
[----:B------:R-:W-:Y:S01]  /*df00*/  LOP3.LUT R9, R4, 0xffff0000, RZ, 0xc0, !PT ;  /* 0xffff000004097812 */ /* 0x000fe200078ec0ff */
[C---:B------:R-:W-:Y:S01]  /*df10*/  IMAD.U32 R4, R6.reuse, 0x10000, RZ ;  /* 0x0001000006047824 */ /* 0x040fe200078e00ff */
[----:B------:R-:W-:Y:S01]  /*df20*/  LOP3.LUT R3, R6, 0xffff0000, RZ, 0xc0, !PT ;  /* 0xffff000006037812 */ /* 0x000fe200078ec0ff */
[----:B------:R-:W-:-:S02]  /*df30*/  FMUL.FTZ R27, R10, R29 ;  /* 0x0000001d0a1b7220 */ /* 0x000fc40000410000 */
[-C--:B------:R-:W-:Y:S01]  /*df40*/  FMUL.FTZ R6, R10, R30.reuse ;  /* 0x0000001e0a067220 */ /* 0x080fe20000410000 */
[----:B------:R-:W-:Y:S01]  /*df50*/  LOP3.LUT R21, R8, 0xffff0000, RZ, 0xc0, !PT ;  /* 0xffff000008157812 */ /* 0x000fe200078ec0ff */
[----:B------:R-:W-:Y:S02]  /*df60*/  IMAD.U32 R8, R5, 0x10000, RZ ;  /* 0x0001000005087824 */ /* 0x000fe400078e00ff */
[C---:B------:R-:W-:Y:S02]  /*df70*/  FFMA.FTZ R30, R18.reuse, R30, -R27 ;  /* 0x0000001e121e7223 */ /* 0x040fe4000001081b */
[----:B------:R-:W-:Y:S02]  /*df80*/  IMAD.U32 R2, R7, 0x10000, RZ ;  /* 0x0001000007027824 */ /* 0x000fe400078e00ff */
[----:B------:R-:W-:Y:S02]  /*df90*/  IMAD.U32 R27, R15, 0x10000, RZ ;  /* 0x000100000f1b7824 */ /* 0x000fe400078e00ff */
[----:B------:R-:W-:-:S02]  /*dfa0*/  FFMA.FTZ R29, R18, R29, R6 ;  /* 0x0000001d121d7223 */ /* 0x000fc40000010006 */
[----:B------:R-:W-:Y:S01]  /*dfb0*/  IMAD.U32 R18, R24, 0x10000, RZ ;  /* 0x0001000018127824 */ /* 0x000fe200078e00ff */
[----:B------:R-:W-:Y:S01]  /*dfc0*/  LOP3.LUT R0, R7, 0xffff0000, RZ, 0xc0, !PT ;  /* 0xffff000007007812 */ /* 0x000fe200078ec0ff */
[C---:B------:R-:W-:Y:S01]  /*dfd0*/  FMUL.FTZ R10, R8.reuse, R32 ;  /* 0x00000020080a7220 */ /* 0x040fe20000410000 */
[----:B------:R-:W-:Y:S01]  /*dfe0*/  SHF.L.U32 R12, R11, 0x10, RZ ;  /* 0x000000100b0c7819 */ /* 0x000fe200000006ff */
[----:B------:R-:W-:Y:S02]  /*dff0*/  FMUL.FTZ R7, R8, R27 ;  /* 0x0000001b08077220 */ /* 0x000fe40000410000 */
[C---:B------:R-:W-:Y:S02]  /*e000*/  FMUL.FTZ R6, R2.reuse, R31 ;  /* 0x0000001f02067220 */ /* 0x040fe40000410000 */
[----:B------:R-:W-:Y:S02]  /*e010*/  FMUL.FTZ R2, R2, R18 ;  /* 0x0000001202027220 */ /* 0x000fe40000410000 */
[----:B------:R-:W-:-:S02]  /*e020*/  FFMA.FTZ R27, R17, R27, -R10 ;  /* 0x0000001b111b7223 */ /* 0x000fc4000001080a */
[----:B------:R-:W-:Y:S01]  /*e030*/  FFMA.FTZ R17, R17, R32, R7 ;  /* 0x0000002011117223 */ /* 0x000fe20000010007 */
[----:B------:R-:W-:Y:S01]  /*e040*/  LOP3.LUT R7, R16, 0xffff0000, RZ, 0xc0, !PT ;  /* 0xffff000010077812 */ /* 0x000fe200078ec0ff */
[C---:B------:R-:W-:Y:S01]  /*e050*/  FFMA.FTZ R14, R12.reuse, R31, R2 ;  /* 0x0000001f0c0e7223 */ /* 0x040fe20000010002 */
[----:B------:R-:W-:Y:S01]  /*e060*/  LOP3.LUT R5, R5, 0xffff0000, RZ, 0xc0, !PT ;  /* 0xffff000005057812 */ /* 0x000fe200078ec0ff */
[----:B------:R-:W-:Y:S01]  /*e070*/  FFMA.FTZ R18, R12, R18, -R6 ;  /* 0x000000120c127223 */ /* 0x000fe20000010806 */
[----:B------:R-:W-:Y:S01]  /*e080*/  LOP3.LUT R15, R15, 0xffff0000, RZ, 0xc0, !PT ;  /* 0xffff00000f0f7812 */ /* 0x000fe200078ec0ff */
[----:B------:R-:W-:Y:S01]  /*e090*/  FMUL.FTZ R2, R9, R33 ;  /* 0x0000002109027220 */ /* 0x000fe20000410000 */
[----:B------:R-:W-:Y:S01]  /*e0a0*/  LOP3.LUT R12, R13, 0xffff0000, RZ, 0xc0, !PT ;  /* 0xffff00000d0c7812 */ /* 0x000fe200078ec0ff */
[----:B------:R-:W-:Y:S02]  /*e0b0*/  IMAD.U32 R31, R23, 0x10000, RZ ;  /* 0x00010000171f7824 */ /* 0x000fe400078e00ff */
[----:B------:R-:W-:-:S02]  /*e0c0*/  FFMA.FTZ R8, R21, R7, -R2 ;  /* 0x0000000715087223 */ /* 0x000fc40000010802 */
[----:B------:R-:W-:Y:S02]  /*e0d0*/  FMUL.FTZ R6, R9, R7 ;  /* 0x0000000709067220 */ /* 0x000fe40000410000 */
[----:B------:R-:W-:Y:S02]  /*e0e0*/  FMUL.FTZ R2, R5, R15 ;  /* 0x0000000f05027220 */ /* 0x000fe40000410000 */
[----:B------:R-:W-:Y:S02]  /*e0f0*/  IMAD.U32 R10, R25, 0x10000, RZ ;  /* 0x00010000190a7824 */ /* 0x000fe400078e00ff */
[-C--:B------:R-:W-:Y:S02]  /*e100*/  FMUL.FTZ R7, R5, R12.reuse ;  /* 0x0000000c05077220 */ /* 0x080fe40000410000 */
[----:B------:R-:W-:Y:S01]  /*e110*/  FMUL.FTZ R5, R4, R31 ;  /* 0x0000001f04057220 */ /* 0x000fe20000410000 */
[----:B------:R-:W-:Y:S01]  /*e120*/  LOP3.LUT R16, R23, 0xffff0000, RZ, 0xc0, !PT ;  /* 0xffff000017107812 */ /* 0x000fe200078ec0ff */
[----:B------:R-:W-:-:S02]  /*e130*/  FFMA.FTZ R12, R19, R12, R2 ;  /* 0x0000000c130c7223 */ /* 0x000fc40000010002 */
[----:B------:R-:W-:Y:S01]  /*e140*/  FFMA.FTZ R13, R21, R33, R6 ;  /* 0x00000021150d7223 */ /* 0x000fe20000010006 */
[----:B------:R-:W-:Y:S01]  /*e150*/  LOP3.LUT R6, R25, 0xffff0000, RZ, 0xc0, !PT ;  /* 0xffff000019067812 */ /* 0x000fe200078ec0ff */
[----:B------:R-:W-:Y:S01]  /*e160*/  FFMA.FTZ R9, R19, R15, -R7 ;  /* 0x0000000f13097223 */ /* 0x000fe20000010807 */
[----:B------:R-:W-:Y:S01]  /*e170*/  LOP3.LUT R15, R22, 0xffff0000, RZ, 0xc0, !PT ;  /* 0xffff0000160f7812 */ /* 0x000fe200078ec0ff */
[-C--:B------:R-:W-:Y:S02]  /*e180*/  FMUL.FTZ R2, R4, R10.reuse ;  /* 0x0000000a04027220 */ /* 0x080fe40000410000 */
[----:B------:R-:W-:Y:S01]  /*e190*/  FFMA.FTZ R10, R20, R10, -R5 ;  /* 0x0000000a140a7223 */ /* 0x000fe20000010805 */
[----:B------:R-:W-:Y:S01]  /*e1a0*/  LOP3.LUT R5, R24, 0xffff0000, RZ, 0xc0, !PT ;  /* 0xffff000018057812 */ /* 0x000fe200078ec0ff */
[----:B------:R-:W-:Y:S01]  /*e1b0*/  FFMA.FTZ R7, R20, R31, R2 ;  /* 0x0000001f14077223 */ /* 0x000fe20000010002 */
[----:B------:R-:W-:Y:S01]  /*e1c0*/  LOP3.LUT R11, R11, 0xffff0000, RZ, 0xc0, !PT ;  /* 0xffff00000b0b7812 */ /* 0x000fe200078ec0ff */
[----:B------:R-:W-:-:S02]  /*e1d0*/  FMUL.FTZ R4, R3, R16 ;  /* 0x0000001003047220 */ /* 0x000fc40000410000 */
[-C--:B------:R-:W-:Y:S02]  /*e1e0*/  FMUL.FTZ R3, R3, R6.reuse ;  /* 0x0000000603037220 */ /* 0x080fe40000410000 */
[C---:B------:R-:W-:Y:S02]  /*e1f0*/  FMUL.FTZ R2, R0.reuse, R15 ;  /* 0x0000000f00027220 */ /* 0x040fe40000410000 */
[-C--:B------:R-:W-:Y:S02]  /*e200*/  FMUL.FTZ R0, R0, R5.reuse ;  /* 0x0000000500007220 */ /* 0x080fe40000410000 */
[C---:B------:R-:W-:Y:S02]  /*e210*/  FFMA.FTZ R6, R26.reuse, R6, -R4 ;  /* 0x000000061a067223 */ /* 0x040fe40000010804 */
[----:B------:R-:W-:Y:S02]  /*e220*/  FFMA.FTZ R3, R26, R16, R3 ;  /* 0x000000101a037223 */ /* 0x000fe40000010003 */
[----:B------:R-:W-:-:S02]  /*e230*/  FFMA.FTZ R2, R11, R5, -R2 ;  /* 0x000000050b027223 */ /* 0x000fc40000010802 */
[----:B------:R-:W-:Y:S01]  /*e240*/  FFMA.FTZ R0, R11, R15, R0 ;  /* 0x0000000f0b007223 */ /* 0x000fe20000010000 */
[----:B------:R-:W-:Y:S02]  /*e250*/  F2FP.BF16.PACK_AB R10, R6, R10 ;  /* 0x0000000a060a723e */ /* 0x000fe400000010ff */
[----:B------:R-:W-:Y:S02]  /*e260*/  F2FP.BF16.PACK_AB R8, R8, R30 ;  /* 0x0000001e0808723e */ /* 0x000fe400000010ff */
[----:B------:R-:W-:Y:S02]  /*e270*/  F2FP.BF16.PACK_AB R9, R9, R27 ;  /* 0x0000001b0909723e */ /* 0x000fe400000010ff */
[----:B------:R-:W-:Y:S02]  /*e280*/  F2FP.BF16.PACK_AB R6, R3, R7 ;  /* 0x000000070306723e */ /* 0x000fe400000010ff */
[----:B------:R-:W-:Y:S02]  /*e290*/  F2FP.BF16.PACK_AB R11, R2, R18 ;  /* 0x00000012020b723e */ /* 0x000fe400000010ff */
[----:B------:R-:W-:-:S02]  /*e2a0*/  F2FP.BF16.PACK_AB R4, R13, R29 ;  /* 0x0000001d0d04723e */ /* 0x000fc400000010ff */
[----:B------:R-:W-:Y:S02]  /*e2b0*/  F2FP.BF16.PACK_AB R5, R12, R17 ;  /* 0x000000110c05723e */ /* 0x000fe400000010ff */
[----:B------:R-:W-:Y:S01]  /*e2c0*/  F2FP.BF16.PACK_AB R7, R0, R14 ;  /* 0x0000000e0007723e */ /* 0x000fe200000010ff */
[----:B------:R1:W-:Y:S04]  /*e2d0*/  STS.128 [R34], R8 ;  /* 0x0000000822007388 */ /* 0x0003e80000000c00 */
[----:B------:R1:W-:Y:S02]  /*e2e0*/  STS.128 [R28+0x5100], R4 ;  /* 0x005100041c007388 */ /* 0x0003e40000000c00 */
.L_x_1031:
[----:B------:R-:W-:Y:S05]  /*e2f0*/  BSYNC B0 ;  /* 0x0000000000007941 */ /* 0x000fea0003800000 */
.L_x_1030:
        /* <DEDUP_REMOVED lines=36> */
[C---:B------:R-:W-:Y:S02]  /*e540*/  PRMT R16, R71.reuse, 0x5432, R0 ;  /* 0x0000543247107816 */ /* 0x040fe40000000000 */
        /* <DEDUP_REMOVED lines=72> */
.L_x_1019:
[----:B------:R-:W-:Y:S05]  /*e9d0*/  BSYNC B2 ;  /* 0x0000000000027941 */ /* 0x000fea0003800000 */
.L_x_997:
[----:B------:R-:W-:Y:S02]  /*e9e0*/  IMAD R0, R74, c[0x0][0x208], RZ ;  /* 0x000082004a007a24 */ /* 0x000fe400078e02ff */
[----:B---3--:R-:W-:-:S04]  /*e9f0*/  IMAD.WIDE.U32 R2, R229, c[0x0][0x208], RZ ;  /* 0x00008200e5027a25 */ /* 0x008fc800078e00ff */
[----:B-1----:R-:W-:Y:S01]  /*ea00*/  IMAD.WIDE.U32 R6, R69, c[0x0][0x210], RZ ;  /* 0x0000840045067a25 */ /* 0x002fe200078e00ff */
[----:B------:R-:W-:Y:S01]  /*ea10*/  SHF.L.U32 R37, R244, 0x1, RZ ;  /* 0x00000001f4257819 */ /* 0x000fe200000006ff */
[----:B------:R-:W-:-:S04]  /*ea20*/  DEPBAR.LE SB0, 0x0 ;  /* 0x000080000000791a */ /* 0x000fc80000000000 */
[----:B------:R-:W-:Y:S01]  /*ea30*/  IMAD R0, R229, c[0x0][0x20c], R0 ;  /* 0x00008300e5007a24 */ /* 0x000fe200078e0200 */
[----:B------:R-:W-:Y:S01]  /*ea40*/  STL.64 [R1+0x18], R6 ;  /* 0x0000180601007387 */ /* 0x000fe20000100a00 */
[----:B------:R-:W-:-:S03]  /*ea50*/  IMAD R4, R69, c[0x0][0x214], R7 ;  /* 0x0000850045047a24 */ /* 0x000fc600078e0207 */
[----:B------:R-:W-:Y:S01]  /*ea60*/  IADD3 R3, R3, R0, RZ ;  /* 0x0000000003037210 */ /* 0x000fe20007ffe0ff */
[----:B------:R-:W-:Y:S01]  /*ea70*/  IMAD R0, R75, c[0x0][0x218], RZ ;  /* 0x000086004b007a24 */ /* 0x000fe200078e02ff */
[----:B------:R-:W-:Y:S03]  /*ea80*/  STL [R1+0x14], R4 ;  /* 0x0000140401007387 */ /* 0x000fe60000100800 */
[C---:B------:R-:W-:Y:S01]  /*ea90*/  IMAD.WIDE.U32 R2, R216.reuse, c[0x0][0x218], R2 ;  /* 0x00008600d8027a25 */ /* 0x040fe200078e0002 */
[----:B------:R-:W-:Y:S03]  /*eaa0*/  BAR.SYNC.DEFER_BLOCKING 0x0 ;  /* 0x0000000000007b1d */ /* 0x000fe60000010000 */
[----:B------:R-:W-:Y:S01]  /*eab0*/  IMAD R0, R216, c[0x0][0x21c], R0 ;  /* 0x00008700d8007a24 */ /* 0x000fe200078e0200 */
[----:B------:R-:W-:-:S02]  /*eac0*/  IADD3 R2, P0, R2, R6, RZ ;  /* 0x0000000602027210 */ /* 0x000fc40007f1e0ff */
[----:B------:R-:W-:Y:S01]  /*ead0*/  SHF.L.U64.HI R36, R244, 0x1, R245 ;  /* 0x00000001f4247819 */ /* 0x000fe200000102f5 */
[----:B------:R-:W2:Y:S01]  /*eae0*/  LDL R168, [R1+0x8] ;  /* 0x0000080001a87983 */ /* 0x000ea20000100800 */
[----:B------:R-:W-:Y:S02]  /*eaf0*/  IADD3.X R3, R4, R3, R0, P0, !PT ;  /* 0x0000000304037210 */ /* 0x000fe400007fe400 */
[----:B------:R-:W-:-:S04]  /*eb00*/  LEA R0, P0, R2, c[0x0][0x1f8], 0x1 ;  /* 0x00007e0002007a11 */ /* 0x000fc800078008ff */
[----:B------:R-:W-:Y:S02]  /*eb10*/  LEA.HI.X R2, R2, c[0x0][0x1fc], R3, 0x1, P0 ;  /* 0x00007f0002027a11 */ /* 0x000fe400000f0c03 */
[----:B------:R-:W1:Y:S04]  /*eb20*/  SHFL.IDX PT, R3, R0, RZ, 0x181f ;  /* 0x00181fff00037589 */ /* 0x000e6800000e0000 */
[----:B------:R-:W3:Y:S04]  /*eb30*/  SHFL.IDX PT, R4, R0, 0x1, 0x181f ;  /* 0x00381f0000047f89 */ /* 0x000ee800000e0000 */
[----:B------:R-:W4:Y:S04]  /*eb40*/  SHFL.IDX PT, R5, R2, RZ, 0x181f ;  /* 0x00181fff02057589 */ /* 0x000f2800000e0000 */
[----:B------:R-:W5:Y:S04]  /*eb50*/  SHFL.IDX PT, R7, R0, 0x3, 0x181f ;  /* 0x00781f0000077f89 */ /* 0x000f6800000e0000 */
[----:B------:R-:W-:Y:S04]  /*eb60*/  SHFL.IDX PT, R6, R0, 0x2, 0x181f ;  /* 0x00581f0000067f89 */ /* 0x000fe800000e0000 */
[----:B------:R-:W5:Y:S04]  /*eb70*/  SHFL.IDX PT, R13, R2, 0x3, 0x181f ;  /* 0x00781f00020d7f89 */ /* 0x000f6800000e0000 */
[----:B------:R-:W5:Y:S04]  /*eb80*/  SHFL.IDX PT, R9, R2, 0x1, 0x181f ;  /* 0x00381f0002097f89 */ /* 0x000f6800000e0000 */
[----:B------:R-:W5:Y:S04]  /*eb90*/  SHFL.IDX PT, R0, R0, 0x4, 0x181f ;  /* 0x00981f0000007f89 */ /* 0x000f6800000e0000 */
[----:B------:R-:W5:Y:S01]  /*eba0*/  SHFL.IDX PT, R12, R2, 0x4, 0x181f ;  /* 0x00981f00020c7f89 */ /* 0x000f6200000e0000 */
[----:B-1----:R-:W-:-:S02]  /*ebb0*/  IADD3 R10, P0, R3, R37, RZ ;  /* 0x00000025030a7210 */ /* 0x002fc40007f1e0ff */
[-C--:B---3--:R-:W-:Y:S01]  /*ebc0*/  IADD3 R8, P3, R4, R37.reuse, RZ ;  /* 0x0000002504087210 */ /* 0x088fe20007f7e0ff */
[----:B------:R-:W-:Y:S01]  /*ebd0*/  LDSM.16.M88.4 R32, [R198] ;  /* 0x00000000c620783b */ /* 0x000fe20000000200 */
[-C--:B----4-:R-:W-:Y:S02]  /*ebe0*/  IADD3.X R11, R5, R36.reuse, RZ, P0, !PT ;  /* 0x00000024050b7210 */ /* 0x090fe400007fe4ff */
[----:B-----5:R-:W-:Y:S01]  /*ebf0*/  IADD3 R4, P0, R7, R37, RZ ;  /* 0x0000002507047210 */ /* 0x020fe20007f1e0ff */
[----:B------:R1:W3:Y:S03]  /*ec00*/  SHFL.IDX PT, R14, R2, 0x2, 0x181f ;  /* 0x00581f00020e7f89 */ /* 0x0002e600000e0000 */
[-C--:B------:R-:W-:Y:S01]  /*ec10*/  IADD3.X R5, R13, R36.reuse, RZ, P0, !PT ;  /* 0x000000240d057210 */ /* 0x080fe200007fe4ff */
[----:B------:R-:W4:Y:S01]  /*ec20*/  LDSM.16.M88.4 R48, [R127] ;  /* 0x000000007f30783b */ /* 0x000f220000000200 */
[----:B------:R-:W-:-:S03]  /*ec30*/  IADD3.X R9, R9, R36, RZ, P3, !PT ;  /* 0x0000002409097210 */ /* 0x000fc60001ffe4ff */
[----:B------:R-:W5:Y:S01]  /*ec40*/  LDSM.16.M88.4 R28, [R198+0x2000] ;  /* 0x00200000c61c783b */ /* 0x000f620000000200 */
[----:B------:R-:W-:-:S03]  /*ec50*/  ISETP.GE.AND P3, PT, R244, c[0x0][0x1d4], PT ;  /* 0x00007500f4007a0c */ /* 0x000fc60003f66270 */
[----:B------:R-:W-:Y:S04]  /*ec60*/  LDSM.16.M88.4 R72, [R127+0x800] ;  /* 0x000800007f48783b */ /* 0x000fe80000000200 */
[----:B------:R-:W-:Y:S04]  /*ec70*/  LDSM.16.M88.4 R96, [R127+0x1000] ;  /* 0x001000007f60783b */ /* 0x000fe80000000200 */
[----:B------:R-:W-:Y:S01]  /*ec80*/  LDSM.16.M88.4 R104, [R127+0x1800] ;  /* 0x001800007f68783b */ /* 0x000fe20000000200 */
[----:B-1----:R-:W-:-:S03]  /*ec90*/  IADD3 R2, P0, R0, R37, RZ ;  /* 0x0000002500027210 */ /* 0x002fc60007f1e0ff */
[----:B------:R-:W-:Y:S01]  /*eca0*/  LDSM.16.M88.4 R112, [R127+0x2000] ;  /* 0x002000007f70783b */ /* 0x000fe20000000200 */
[----:B------:R-:W-:Y:S02]  /*ecb0*/  IADD3.X R3, R12, R36, RZ, P0, !PT ;  /* 0x000000240c037210 */ /* 0x000fe400007fe4ff */
[C---:B------:R-:W-:Y:S01]  /*ecc0*/  ISETP.LT.OR P0, PT, R60.reuse, 0x1, P3 ;  /* 0x000000013c00780c */ /* 0x040fe20001f01670 */
[----:B------:R-:W-:Y:S04]  /*ecd0*/  LDSM.16.M88.4 R24, [R201] ;  /* 0x00000000c918783b */ /* 0x000fe80000000200 */
[----:B------:R-:W-:Y:S04]  /*ece0*/  LDSM.16.M88.4 R20, [R201+0x2000] ;  /* 0x00200000c914783b */ /* 0x000fe80000000200 */
[----:B------:R-:W1:Y:S04]  /*ecf0*/  LDSM.16.M88.4 R52, [R202] ;  /* 0x00000000ca34783b */ /* 0x000e680000000200 */
        /* <DEDUP_REMOVED lines=8> */
[----:B------:R-:W-:-:S02]  /*ed80*/  ISETP.LT.OR P0, PT, R60, 0x11, P3 ;  /* 0x000000113c00780c */ /* 0x000fc40001f01670 */
[----:B------:R-:W-:-:S11]  /*ed90*/  IADD3 R6, P1, R6, R37, RZ ;  /* 0x0000002506067210 */ /* 0x000fd60007f3e0ff */
[----:B------:R4:W-:Y:S01]  /*eda0*/  LDGSTS.E.BYPASS.LTC128B.128 [R208+0x900], [R8.64], !P0 ;  /* 0x0090000008d07fae */ /* 0x0009e2000c101d48 */
[----:B------:R-:W-:Y:S02]  /*edb0*/  ISETP.LT.OR P0, PT, R60, 0x21, P3 ;  /* 0x000000213c00780c */ /* 0x000fe40001f01670 */
[----:B---3--:R-:W-:Y:S02]  /*edc0*/  IADD3.X R7, R14, R36, RZ, P1, !PT ;  /* 0x000000240e077210 */ /* 0x008fe40000ffe4ff */
[----:B------:R-:W-:-:S09]  /*edd0*/  ISETP.LT.OR P1, PT, R60, 0x31, P3 ;  /* 0x000000313c00780c */ /* 0x000fd20001f21670 */
[----:B------:R3:W-:Y:S01]  /*ede0*/  LDGSTS.E.BYPASS.LTC128B.128 [R208+0x1100], [R6.64], !P0 ;  /* 0x0110000006d07fae */ /* 0x0007e2000c101d48 */
[----:B------:R-:W-:-:S03]  /*edf0*/  ISETP.LT.OR P0, PT, R60, 0x41, P3 ;  /* 0x000000413c00780c */ /* 0x000fc60001f01670 */
[----:B------:R3:W-:Y:S01]  /*ee00*/  LDGSTS.E.BYPASS.LTC128B.128 [R208+0x1900], [R4.64], !P1 ;  /* 0x0190000004d07fae */ /* 0x0007e2000c901d48 */
[-C--:B----4-:R-:W-:Y:S09]  /*ee10*/  HMMA.16816.F32.BF16 R8, R32, R48.reuse, RZ ;  /* 0x000000302008723c */ /* 0x090ff200000418ff */
[----:B------:R4:W-:Y:S04]  /*ee20*/  LDGSTS.E.BYPASS.LTC128B.128 [R208+0x2100], [R2.64], !P0 ;  /* 0x0210000002d07fae */ /* 0x0009e8000c101d48 */
[----:B------:R-:W-:Y:S04]  /*ee30*/  LDSM.16.M88.4 R40, [R197] ;  /* 0x00000000c528783b */ /* 0x000fe80000000200 */
[----:B------:R-:W4:Y:S01]  /*ee40*/  LDSM.16.M88.4 R16, [R199] ;  /* 0x00000000c710783b */ /* 0x000f220000000200 */
[----:B-----5:R-:W-:Y:S03]  /*ee50*/  HMMA.16816.F32.BF16 R56, R28, R48, RZ ;  /* 0x000000301c38723c */ /* 0x020fe600000418ff */
[----:B------:R-:W5:Y:S04]  /*ee60*/  LDSM.16.M88.4 R12, [R199+0x2000] ;  /* 0x00200000c70c783b */ /* 0x000f680000000200 */
[----:B------:R-:W-:Y:S01]  /*ee70*/  LDSM.16.M88.4 R44, [R194] ;  /* 0x00000000c22c783b */ /* 0x000fe20000000200 */
[----:B------:R-:W-:Y:S03]  /*ee80*/  HMMA.16816.F32.BF16 R68, R32, R50, RZ ;  /* 0x000000322044723c */ /* 0x000fe600000418ff */
[----:B---3--:R-:W-:Y:S04]  /*ee90*/  LDSM.16.M88.4 R4, [R200+0x2000] ;  /* 0x00200000c804783b */ /* 0x008fe80000000200 */
[----:B------:R-:W0:Y:S01]  /*eea0*/  LDGDEPBAR ;  /* 0x00000000000079af */ /* 0x000e220000000000 */
[-C--:B-1----:R-:W-:Y:S03]  /*eeb0*/  HMMA.16816.F32.BF16 R60, R24, R52.reuse, R8 ;  /* 0x00000034183c723c */ /* 0x082fe60000041808 */
[----:B------:R-:W1:Y:S05]  /*eec0*/  LDSM.16.M88.4 R8, [R200] ;  /* 0x00000000c808783b */ /* 0x000e6a0000000200 */
[----:B------:R-:W-:Y:S11]  /*eed0*/  HMMA.16816.F32.BF16 R56, R20, R52, R56 ;  /* 0x000000341438723c */ /* 0x000ff60000041838 */
[----:B------:R-:W-:Y:S05]  /*eee0*/  @!UPT UIADD3 URZ, URZ, URZ, URZ ;  /* 0x0000003f3f3ff290 */ /* 0x000fea000fffe03f */
[----:B----4-:R-:W-:Y:S08]  /*eef0*/  HMMA.16816.F32.BF16 R64, R16, R40, R60 ;  /* 0x000000281040723c */ /* 0x010ff0000004183c */
[----:B------:R-:W-:Y:S08]  /*ef00*/  HMMA.16816.F32.BF16 R60, R28, R50, RZ ;  /* 0x000000321c3c723c */ /* 0x000ff000000418ff */
[----:B-----5:R-:W-:Y:S08]  /*ef10*/  HMMA.16816.F32.BF16 R48, R12, R40, R56 ;  /* 0x000000280c30723c */ /* 0x020ff00000041838 */
[----:B------:R-:W-:Y:S08]  /*ef20*/  HMMA.16816.F32.BF16 R56, R24, R54, R68 ;  /* 0x000000361838723c */ /* 0x000ff00000041844 */
[----:B-1----:R-:W-:Y:S08]  /*ef30*/  HMMA.16816.F32.BF16 R68, R8, R44, R64 ;  /* 0x0000002c0844723c */ /* 0x002ff00000041840 */
[----:B------:R-:W-:Y:S08]  /*ef40*/  HMMA.16816.F32.BF16 R64, R20, R54, R60 ;  /* 0x000000361440723c */ /* 0x000ff0000004183c */
[----:B------:R-:W-:Y:S08]  /*ef50*/  HMMA.16816.F32.BF16 R60, R32, R72, RZ ;  /* 0x00000048203c723c */ /* 0x000ff000000418ff */
[----:B------:R-:W-:Y:S01]  /*ef60*/  HMMA.16816.F32.BF16 R92, R4, R44, R48 ;  /* 0x0000002c045c723c */ /* 0x000fe20000041830 */
[----:B------:R-:W1:Y:S07]  /*ef70*/  LDSM.16.M88.4 R48, [R197+0x800] ;  /* 0x00080000c530783b */ /* 0x000e6e0000000200 */
[----:B------:R-:W-:Y:S01]  /*ef80*/  HMMA.16816.F32.BF16 R52, R16, R42, R56 ;  /* 0x0000002a1034723c */ /* 0x000fe20000041838 */
[----:B------:R-:W-:-:S07]  /*ef90*/  FMUL.FTZ R0, R68, c[0x0][0x320] ;  /* 0x0000c80044007a20 */ /* 0x000fce0000410000 */
[----:B------:R-:W-:Y:S01]  /*efa0*/  HMMA.16816.F32.BF16 R56, R28, R72, RZ ;  /* 0x000000481c38723c */ /* 0x000fe200000418ff */
[----:B------:R3:W4:Y:S07]  /*efb0*/  MUFU.TANH R150, R0 ;  /* 0x0000000000967308 */ /* 0x00072e0000002400 */
[----:B------:R-:W-:Y:S01]  /*efc0*/  HMMA.16816.F32.BF16 R60, R24, R80, R60 ;  /* 0x00000050183c723c */ /* 0x000fe2000004183c */
[----:B---3--:R-:W-:-:S07]  /*efd0*/  FMUL.FTZ R0, R69, c[0x0][0x320] ;  /* 0x0000c80045007a20 */ /* 0x008fce0000410000 */
[----:B------:R-:W-:Y:S01]  /*efe0*/  HMMA.16816.F32.BF16 R64, R12, R42, R64 ;  /* 0x0000002a0c40723c */ /* 0x000fe20000041840 */
[----:B------:R-:W3:Y:S01]  /*eff0*/  LDSM.16.M88.4 R40, [R194+0x800] ;  /* 0x00080000c228783b */ /* 0x000ee20000000200 */
        /* <DEDUP_REMOVED lines=9> */
[----:B------:R5:W2:Y:S07]  /*f090*/  MUFU.TANH R154, R0 ;  /* 0x00000000009a7308 */ /* 0x000aae0000002400 */
[----:B-1----:R-:W-:Y:S01]  /*f0a0*/  HMMA.16816.F32.BF16 R60, R16, R48, R60 ;  /* 0x00000030103c723c */ /* 0x002fe2000004183c */
[----:B-----5:R-:W-:-:S04]  /*f0b0*/  FMUL.FTZ R0, R93, c[0x0][0x320] ;  /* 0x0000c8005d007a20 */ /* 0x020fc80000410000 */
[----:B------:R1:W1:Y:S03]  /*f0c0*/  MUFU.TANH R151, R0 ;  /* 0x0000000000977308 */ /* 0x0002660000002400 */
        /* <DEDUP_REMOVED lines=15> */
[----:B-1----:R-:W-:Y:S02]  /*f1c0*/  FMUL.FTZ R0, R71, c[0x0][0x320] ;  /* 0x0000c80047007a20 */ /* 0x002fe40000410000 */
[----:B---3--:R-:W-:Y:S04]  /*f1d0*/  HMMA.16816.F32.BF16 R68, R8, R40, R60 ;  /* 0x000000280844723c */ /* 0x008fe8000004183c */
        /* <DEDUP_REMOVED lines=199> */
[----:B------:R-:W-:Y:S06]  /*fe50*/  BAR.SYNC.DEFER_BLOCKING 0x0 ;  /* 0x0000000000007b1d */ /* 0x000fec0000010000 */
[----:B------:R-:W-:Y:S05]  /*fe60*/  @!P0 BRA `(.L_x_1033) ;  /* 0x0000039000008947 */ /* 0x000fea0003800000 */
[----:B--234-:R-:W-:Y:S01]  /*fe70*/  ISETP.NE.AND P4, PT, R167, 0x1, PT ;  /* 0x00000001a700780c */ /* 0x01cfe20003f85270 */
[----:B------:R-:W-:Y:S01]  /*fe80*/  IMAD.MOV.U32 R216, RZ, RZ, RZ ;  /* 0x000000ffffd87224 */ /* 0x000fe200078e00ff */
[----:B------:R-:W-:-:S04]  /*fe90*/  IADD3 R2, R163, R157, R166 ;  /* 0x0000009da3027210 */ /* 0x000fc80007ffe0a6 */
[----:B------:R-:W-:-:S05]  /*fea0*/  IADD3 R2, R2, -0x50, RZ ;  /* 0xffffffb002027810 */ /* 0x000fca0007ffe0ff */
[----:B-1----:R-:W-:Y:S02]  /*feb0*/  IMAD.MOV.U32 R0, RZ, RZ, R2 ;  /* 0x000000ffff007224 */ /* 0x002fe400078e0002 */
        /* <DEDUP_REMOVED lines=24> */
.L_x_1225:
[----:B------:R-:W-:Y:S05]  /*10040*/  BRA.DIV ~URZ, `(.L_x_1035) ;  /* 0x00018a027f007947 */ /* 0x000fea000b800000 */
[----:B------:R-:W3:Y:S04]  /*10050*/  SHFL.IDX PT, R2, R0, RZ, 0x181f ;  /* 0x00181fff00027589 */ /* 0x000ee800000e0000 */
        /* <DEDUP_REMOVED lines=14> */
[--C-:B------:R-:W-:Y:S02]  /*10140*/  IMAD.X R9, R9, 0x1, R36.reuse, P3 ;  /* 0x0000000109097824 */ /* 0x100fe400018e0624 */
[----:B------:R-:W-:-:S03]  /*10150*/  IMAD.X R7, R13, 0x1, R36, P1 ;  /* 0x000000010d077824 */ /* 0x000fc600008e0624 */
[----:B------:R2:W-:Y:S01]  /*10160*/  LDGSTS.E.BYPASS.LTC128B.128 [R208+0x3100], [R8.64], !P2 ;  /* 0x0310000008d07fae */ /* 0x0005e2000d101d48 */
[----:B------:R-:W-:-:S03]  /*10170*/  IMAD.X R3, R12, 0x1, R36, P0 ;  /* 0x000000010c037824 */ /* 0x000fc600000e0624 */
[----:B------:R2:W-:Y:S04]  /*10180*/  LDGSTS.E.BYPASS.LTC128B.128 [R208+0x3900], [R6.64], !P2 ;  /* 0x0390000006d07fae */ /* 0x0005e8000d101d48 */
[----:B------:R2:W-:Y:S02]  /*10190*/  LDGSTS.E.BYPASS.LTC128B.128 [R208+0x4100], [R2.64], !P2 ;  /* 0x0410000002d07fae */ /* 0x0005e4000d101d48 */
.L_x_1226:
[----:B--23--:R-:W-:-:S04]  /*101a0*/  IADD3 R2, P0, R0, R37, RZ ;  /* 0x0000002500027210 */ /* 0x00cfc80007f1e0ff */
[----:B-1----:R-:W-:-:S05]  /*101b0*/  IADD3.X R3, R4, R36, RZ, P0, !PT ;  /* 0x0000002404037210 */ /* 0x002fca00007fe4ff */
[----:B------:R-:W-:Y:S01]  /*101c0*/  @!PT LDS RZ, [RZ] ;  /* 0x00000000fffff984 */ /* 0x000fe20000000800 */
[----:B------:R-:W-:Y:S01]  /*101d0*/  @!PT LDS RZ, [RZ] ;  /* 0x00000000fffff984 */ /* 0x000fe20000000800 */
[----:B------:R-:W-:Y:S01]  /*101e0*/  @!PT LDS RZ, [RZ] ;  /* 0x00000000fffff984 */ /* 0x000fe20000000800 */
[----:B------:R1:W-:Y:S04]  /*101f0*/  LDGSTS.E.BYPASS.LTC128B.128 [R208+0x4900], [R2.64], !P2 ;  /* 0x0490000002d07fae */ /* 0x0003e8000d101d48 */
.L_x_1033:
[----:B--234-:R-:W-:Y:S05]  /*10200*/  BSYNC B0 ;  /* 0x0000000000007941 */ /* 0x01cfea0003800000 */
.L_x_1032:
[----:B-1----:R-:W2:Y:S01]  /*10210*/  LDL R2, [R1+0x38] ;  /* 0x0000380001027983 */ /* 0x002ea20000100800 */
[----:B------:R-:W-:-:S03]  /*10220*/  IMAD.MOV.U32 R3, RZ, RZ, c[0x0][0x2c4] ;  /* 0x0000b100ff037624 */ /* 0x000fc600078e00ff */
[----:B------:R-:W2:Y:S02]  /*10230*/  LDL R0, [R1+0x50] ;  /* 0x0000500001007983 */ /* 0x000ea40000100800 */
[----:B------:R-:W-:Y:S01]  /*10240*/  ISETP.NE.AND P0, PT, R3, 0x1, PT ;  /* 0x000000010300780c */ /* 0x000fe20003f05270 */
[----:B------:R-:W-:Y:S01]  /*10250*/  ULDC UR4, c[0x0][0x324] ;  /* 0x0000c90000047ab9 */ /* 0x000fe20000000800 */
[----:B------:R-:W0:Y:S01]  /*10260*/  LDGDEPBAR ;  /* 0x00000000000079af */ /* 0x000e220000000000 */
[----:B------:R-:W-:Y:S01]  /*10270*/  ULOP3.LUT UR4, URZ, UR4, URZ, 0x33, !UPT ;  /* 0x000000043f047292 */ /* 0x000fe2000f8e333f */
[----:B------:R-:W-:Y:S01]  /*10280*/  IMAD.IADD R7, R156, 0x1, -R251 ;  /* 0x000000019c077824 */ /* 0x000fe200078e0afb */
[C---:B------:R-:W-:Y:S01]  /*10290*/  IADD3 R8, -R251.reuse, R86, RZ ;  /* 0x00000056fb087210 */ /* 0x040fe20007ffe1ff */
[----:B--2---:R-:W-:Y:S01]  /*102a0*/  IMAD.IADD R0, R0, 0x1, R2 ;  /* 0x0000000100007824 */ /* 0x004fe200078e0202 */
[----:B------:R-:W-:-:S06]  /*102b0*/  IADD3 R2, -R251, 0x1, R156 ;  /* 0x00000001fb027810 */ /* 0x000fcc0007ffe19c */
[----:B------:R-:W-:-:S04]  /*102c0*/  @P0 IMAD.HI.U32 R3, R0, c[0x0][0x2c8], RZ ;  /* 0x0000b20000030a27 */ /* 0x000fc800078e00ff */
[----:B------:R-:W-:Y:S01]  /*102d0*/  IMAD.MOV.U32 R4, RZ, RZ, R0 ;  /* 0x000000ffff047224 */ /* 0x000fe200078e0000 */
[----:B------:R-:W-:-:S04]  /*102e0*/  IADD3 R0, R2, -R249, RZ ;  /* 0x800000f902007210 */ /* 0x000fc80007ffe0ff */
[C---:B------:R-:W-:Y:S02]  /*102f0*/  IADD3 R6, R0.reuse, UR4, RZ ;  /* 0x0000000400067c10 */ /* 0x040fe4000fffe0ff */
[----:B------:R-:W-:Y:S02]  /*10300*/  @P0 SHF.R.U32.HI R4, RZ, c[0x0][0x2cc], R3 ;  /* 0x0000b300ff040a19 */ /* 0x000fe40000011603 */
[----:B------:R-:W-:Y:S01]  /*10310*/  IADD3 R5, R0, c[0x0][0x328], RZ ;  /* 0x0000ca0000057a10 */ /* 0x000fe20007ffe0ff */
[----:B------:R-:W-:Y:S05]  /*10320*/  BRA.DIV ~URZ, `(.L_x_1036) ;  /* 0x00018bd27f007947 */ /* 0x000fea000b800000 */
[----:B------:R1:W2:Y:S02]  /*10330*/  SHFL.IDX PT, R3, R4, RZ, 0x1c1f ;  /* 0x001c1fff04037589 */ /* 0x0002a400000e0000 */
.L_x_1227:
        /* <DEDUP_REMOVED lines=17> */
.L_x_1039:
[----:B------:R-:W-:-:S04]  /*10450*/  MOV R9, c[0x0][0x32c] ;  /* 0x0000cb0000097a02 */ /* 0x000fc80000000f00 */
[----:B------:R-:W-:-:S13]  /*10460*/  ISETP.NE.AND P0, PT, R9, 0x1, PT ;  /* 0x000000010900780c */ /* 0x000fda0003f05270 */
[----:B------:R-:W-:-:S05]  /*10470*/  @P0 IMAD.HI.U32 R9, R3, c[0x0][0x330], RZ ;  /* 0x0000cc0003090a27 */ /* 0x000fca00078e00ff */
[----:B------:R-:W-:Y:S02]  /*10480*/  @P0 SHF.R.U32.HI R3, RZ, c[0x0][0x334], R9 ;  /* 0x0000cd00ff030a19 */ /* 0x000fe40000011609 */
.L_x_1040:
[----:B------:R-:W-:Y:S05]  /*10490*/  BSYNC B0 ;  /* 0x0000000000007941 */ /* 0x000fea0003800000 */
.L_x_1038:
[----:B------:R-:W-:-:S05]  /*104a0*/  IMAD R3, R3, c[0x0][0x32c], R8 ;  /* 0x0000cb0003037a24 */ /* 0x000fca00078e0208 */
[----:B------:R-:W-:Y:S02]  /*104b0*/  IADD3 R9, R3, c[0x0][0x32c], RZ ;  /* 0x0000cb0003097a10 */ /* 0x000fe40007ffe0ff */
[----:B------:R-:W-:Y:S02]  /*104c0*/  IMNMX R0, R0, R3, !PT ;  /* 0x0000000300007217 */ /* 0x000fe40007800200 */
[----:B------:R-:W-:Y:S02]  /*104d0*/  IMNMX R2, R2, R9, PT ;  /* 0x0000000902027217 */ /* 0x000fe40003800200 */
.L_x_1037:
[C---:B------:R-:W-:Y:S02]  /*104e0*/  ISETP.GE.AND P0, PT, R86.reuse, 0x2, PT ;  /* 0x000000025600780c */ /* 0x040fe40003f06270 */
        /* <DEDUP_REMOVED lines=111> */
.L_x_1228:
        /* <DEDUP_REMOVED lines=17> */
.L_x_1044:
[----:B------:R-:W-:-:S04]  /*10cf0*/  MOV R9, c[0x0][0x32c] ;  /* 0x0000cb0000097a02 */ /* 0x000fc80000000f00 */
[----:B------:R-:W-:-:S13]  /*10d00*/  ISETP.NE.AND P0, PT, R9, 0x1, PT ;  /* 0x000000010900780c */ /* 0x000fda0003f05270 */
[----:B------:R-:W-:-:S05]  /*10d10*/  @P0 IMAD.HI.U32 R9, R3, c[0x0][0x330], RZ ;  /* 0x0000cc0003090a27 */ /* 0x000fca00078e00ff */
[----:B------:R-:W-:Y:S02]  /*10d20*/  @P0 SHF.R.U32.HI R3, RZ, c[0x0][0x334], R9 ;  /* 0x0000cd00ff030a19 */ /* 0x000fe40000011609 */
.L_x_1045:
[----:B------:R-:W-:Y:S05]  /*10d30*/  BSYNC B0 ;  /* 0x0000000000007941 */ /* 0x000fea0003800000 */
.L_x_1043:
[----:B------:R-:W-:-:S05]  /*10d40*/  IMAD R3, R3, c[0x0][0x32c], R8 ;  /* 0x0000cb0003037a24 */ /* 0x000fca00078e0208 */
[----:B------:R-:W-:Y:S02]  /*10d50*/  IADD3 R9, R3, c[0x0][0x32c], RZ ;  /* 0x0000cb0003097a10 */ /* 0x000fe40007ffe0ff */
[----:B------:R-:W-:Y:S02]  /*10d60*/  IMNMX R0, R0, R3, !PT ;  /* 0x0000000300007217 */ /* 0x000fe40007800200 */
[----:B------:R-:W-:Y:S02]  /*10d70*/  IMNMX R2, R2, R9, PT ;  /* 0x0000000902027217 */ /* 0x000fe40003800200 */
.L_x_1042:
        /* <DEDUP_REMOVED lines=77> */
.L_x_1229:
        /* <DEDUP_REMOVED lines=17> */
.L_x_1049:
[----:B------:R-:W-:-:S04]  /*11360*/  MOV R9, c[0x0][0x32c] ;  /* 0x0000cb0000097a02 */ /* 0x000fc80000000f00 */
[----:B------:R-:W-:-:S13]  /*11370*/  ISETP.NE.AND P0, PT, R9, 0x1, PT ;  /* 0x000000010900780c */ /* 0x000fda0003f05270 */
[----:B------:R-:W-:-:S05]  /*11380*/  @P0 IMAD.HI.U32 R9, R3, c[0x0][0x330], RZ ;  /* 0x0000cc0003090a27 */ /* 0x000fca00078e00ff */
[----:B------:R-:W-:Y:S02]  /*11390*/  @P0 SHF.R.U32.HI R3, RZ, c[0x0][0x334], R9 ;  /* 0x0000cd00ff030a19 */ /* 0x000fe40000011609 */
.L_x_1050:
[----:B------:R-:W-:Y:S05]  /*113a0*/  BSYNC B0 ;  /* 0x0000000000007941 */ /* 0x000fea0003800000 */
.L_x_1048:
[----:B------:R-:W-:-:S05]  /*113b0*/  IMAD R3, R3, c[0x0][0x32c], R8 ;  /* 0x0000cb0003037a24 */ /* 0x000fca00078e0208 */
[----:B------:R-:W-:Y:S02]  /*113c0*/  IADD3 R9, R3, c[0x0][0x32c], RZ ;  /* 0x0000cb0003097a10 */ /* 0x000fe40007ffe0ff */
[----:B------:R-:W-:Y:S02]  /*113d0*/  IMNMX R0, R0, R3, !PT ;  /* 0x0000000300007217 */ /* 0x000fe40007800200 */
[----:B------:R-:W-:Y:S02]  /*113e0*/  IMNMX R2, R2, R9, PT ;  /* 0x0000000902027217 */ /* 0x000fe40003800200 */
.L_x_1047:
        /* <DEDUP_REMOVED lines=77> */
.L_x_1230:
        /* <DEDUP_REMOVED lines=10> */
[----:B--234-:R-:W-:Y:S01]  /*11960*/  IMAD.MOV.U32 R4, RZ, RZ, c[0x0][0x32c] ;  /* 0x0000cb00ff047624 */ /* 0x01cfe200078e00ff */
[----:B------:R-:W-:-:S04]  /*11970*/  LOP3.LUT R3, RZ, R3, RZ, 0x33, !PT ;  /* 0x00000003ff037212 */ /* 0x000fc800078e33ff */
[----:B------:R-:W-:-:S13]  /*11980*/  ISETP.NE.AND P0, PT, R4, 0x1, PT ;  /* 0x000000010400780c */ /* 0x000fda0003f05270 */
[----:B------:R-:W-:-:S05]  /*11990*/  @P0 IMAD.HI.U32 R4, R3, c[0x0][0x330], RZ ;  /* 0x0000cc0003040a27 */ /* 0x000fca00078e00ff */
[----:B------:R-:W-:-:S04]  /*119a0*/  @P0 SHF.R.U32.HI R3, RZ, c[0x0][0x334], R4 ;  /* 0x0000cd00ff030a19 */ /* 0x000fc80000011604 */
[----:B------:R-:W-:Y:S01]  /*119b0*/  LOP3.LUT R3, RZ, R3, RZ, 0x33, !PT ;  /* 0x00000003ff037212 */ /* 0x000fe200078e33ff */
[----:B------:R-:W-:Y:S05]  /*119c0*/  BRA `(.L_x_1055) ;  /* 0x0000004000007947 */ /* 0x000fea0003800000 */
.L_x_1054:
[----:B--234-:R-:W-:-:S04]  /*119d0*/  MOV R4, c[0x0][0x32c] ;  /* 0x0000cb0000047a02 */ /* 0x01cfc80000000f00 */
[----:B------:R-:W-:-:S13]  /*119e0*/  ISETP.NE.AND P0, PT, R4, 0x1, PT ;  /* 0x000000010400780c */ /* 0x000fda0003f05270 */
[----:B------:R-:W-:-:S05]  /*119f0*/  @P0 IMAD.HI.U32 R4, R3, c[0x0][0x330], RZ ;  /* 0x0000cc0003040a27 */ /* 0x000fca00078e00ff */
[----:B------:R-:W-:Y:S02]  /*11a00*/  @P0 SHF.R.U32.HI R3, RZ, c[0x0][0x334], R4 ;  /* 0x0000cd00ff030a19 */ /* 0x000fe40000011604 */
.L_x_1055:
[----:B------:R-:W-:Y:S05]  /*11a10*/  BSYNC B0 ;  /* 0x0000000000007941 */ /* 0x000fea0003800000 */
.L_x_1053:
[----:B------:R-:W-:-:S05]  /*11a20*/  IMAD R3, R3, c[0x0][0x32c], R8 ;  /* 0x0000cb0003037a24 */ /* 0x000fca00078e0208 */
[----:B------:R-:W-:Y:S02]  /*11a30*/  IADD3 R4, R3, c[0x0][0x32c], RZ ;  /* 0x0000cb0003047a10 */ /* 0x000fe40007ffe0ff */
[----:B------:R-:W-:Y:S02]  /*11a40*/  IMNMX R0, R0, R3, !PT ;  /* 0x0000000300007217 */ /* 0x000fe40007800200 */
[----:B------:R-:W-:Y:S02]  /*11a50*/  IMNMX R2, R2, R4, PT ;  /* 0x0000000402027217 */ /* 0x000fe40003800200 */
.L_x_1052:
        /* <DEDUP_REMOVED lines=76> */
[----:B--234-:R-:W-:Y:S02]  /*11f20*/  FMNMX.FTZ R4, R20, R0, !PT ;  /* 0x0000000014047209 */ /* 0x01cfe40007810000 */
        /* <DEDUP_REMOVED lines=60> */
[----:B------:R-:W-:-:S02]  /*122f0*/  FSEL R55, R43, -INF , !P1 ;  /* 0xff8000002b377808 */ /* 0x000fc40004800000 */
[----:B------:R-:W-:Y:S02]  /*12300*/  FMNMX.FTZ R4, R104, R4, !PT ;  /* 0x0000000468047209 */ /* 0x000fe40007810000 */
[----:B------:R-:W-:Y:S02]  /*12310*/  FMNMX.FTZ R3, R98, R3, !PT ;  /* 0x0000000362037209 */ /* 0x000fe40007810000 */
[----:B------:R-:W-:Y:S02]  /*12320*/  FMNMX.FTZ R2, R87, R2, !PT ;  /* 0x0000000257027209 */ /* 0x000fe40007810000 */
[----:B------:R-:W-:Y:S02]  /*12330*/  FMNMX.FTZ R0, R60, R0, !PT ;  /* 0x000000003c007209 */ /* 0x000fe40007810000 */
[----:B------:R-:W-:Y:S02]  /*12340*/  FSEL R54, R42, -INF , !P0 ;  /* 0xff8000002a367808 */ /* 0x000fe40004000000 */
[----:B------:R-:W-:-:S02]  /*12350*/  FMNMX.FTZ R4, R83, R4, !PT ;  /* 0x0000000453047209 */ /* 0x000fc40007810000 */
[----:B------:R-:W-:Y:S02]  /*12360*/  FMNMX.FTZ R3, R93, R3, !PT ;  /* 0x000000035d037209 */ /* 0x000fe40007810000 */
        /* <DEDUP_REMOVED lines=8> */
.L_x_1231:
        /* <DEDUP_REMOVED lines=15> */
.L_x_1232:
[C---:B------:R-:W-:Y:S01]  /*124e0*/  FMUL.FTZ R0, R71.reuse, c[0x0][0x2d0] ;  /* 0x0000b40047007a20 */ /* 0x040fe20000410000 */
[----:B------:R-:W-:Y:S01]  /*124f0*/  FSETP.NEU.FTZ.AND P0, PT, R71, -INF , PT ;  /* 0xff8000004700780b */ /* 0x000fe20003f1d000 */
[----:B------:R-:W2:Y:S01]  /*12500*/  LDL R231, [R1+0x38] ;  /* 0x0000380001e77983 */ /* 0x000ea20000100800 */
[----:B------:R-:W-:Y:S01]  /*12510*/  FMUL.FTZ R3, R70, c[0x0][0x2d0] ;  /* 0x0000b40046037a20 */ /* 0x000fe20000410000 */
[----:B----4-:R-:W-:Y:S01]  /*12520*/  FMNMX.FTZ R68, R8, R7, !PT ;  /* 0x0000000708447209 */ /* 0x010fe20007810000 */
[----:B------:R-:W-:Y:S01]  /*12530*/  WARPSYNC 0xffffffff ;  /* 0xffffffff00007948 */ /* 0x000fe20003800000 */
[----:B------:R-:W-:Y:S01]  /*12540*/  FSEL R4, R0, RZ, P0 ;  /* 0x000000ff00047208 */ /* 0x000fe20000000000 */
[----:B------:R-:W-:Y:S01]  /*12550*/  LDSM.16.MT88.4 R48, [R192] ;  /* 0x00000000c030783b */ /* 0x000fe20000004200 */
[----:B------:R-:W-:-:S02]  /*12560*/  FSETP.NEU.FTZ.AND P0, PT, R70, -INF , PT ;  /* 0xff8000004600780b */ /* 0x000fc40003f1d000 */
[----:B------:R-:W-:Y:S01]  /*12570*/  MOV R232, c[0x0][0x2c4] ;  /* 0x0000b10000e87a02 */ /* 0x000fe20000000f00 */
[--C-:B------:R-:W-:Y:S01]  /*12580*/  FFMA.FTZ R0, R13, c[0x0][0x2d0], -R4.reuse ;  /* 0x0000b4000d007a23 */ /* 0x100fe20000010804 */
[----:B------:R-:W-:Y:S01]  /*12590*/  FSEL R3, R3, RZ, P0 ;  /* 0x000000ff03037208 */ /* 0x000fe20000000000 */
[--C-:B------:R-:W-:Y:S01]  /*125a0*/  FFMA.FTZ R2, R36, c[0x0][0x2d0], -R4.reuse ;  /* 0x0000b40024027a23 */ /* 0x100fe20000010804 */
[----:B------:R-:W-:Y:S01]  /*125b0*/  FSETP.NEU.FTZ.AND P0, PT, R69, -INF , PT ;  /* 0xff8000004500780b */ /* 0x000fe20003f1d000 */
[----:B------:R1:W-:Y:S01]  /*125c0*/  MUFU.EX2 R162, R0 ;  /* 0x0000000000a27308 */ /* 0x0003e20000000800 */
[----:B------:R-:W-:Y:S01]  /*125d0*/  LDSM.16.MT88.4 R40, [R192+0x800] ;  /* 0x00080000c028783b */ /* 0x000fe20000004200 */
[----:B------:R-:W-:Y:S01]  /*125e0*/  FFMA.FTZ R5, R31, c[0x0][0x2d0], -R3 ;  /* 0x0000b4001f057a23 */ /* 0x000fe20000010803 */
[----:B------:R-:W-:Y:S01]  /*125f0*/  ISETP.NE.AND P1, PT, R232, 0x1, PT ;  /* 0x00000001e800780c */ /* 0x000fe20003f25270 */
[--C-:B------:R-:W-:Y:S01]  /*12600*/  FFMA.FTZ R77, R66, c[0x0][0x2d0], -R4.reuse ;  /* 0x0000b400424d7a23 */ /* 0x100fe20000010804 */
[----:B------:R-:W4:Y:S01]  /*12610*/  LDSM.16.MT88.4 R44, [R196] ;  /* 0x00000000c42c783b */ /* 0x000f220000004200 */
[----:B------:R-:W-:-:S02]  /*12620*/  FFMA.FTZ R76, R67, c[0x0][0x2d0], -R4 ;  /* 0x0000b400434c7a23 */ /* 0x000fc40000010804 */
[----:B------:R5:W-:Y:S01]  /*12630*/  MUFU.EX2 R224, R2 ;  /* 0x0000000200e07308 */ /* 0x000be20000000800 */
[--C-:B------:R-:W-:Y:S02]  /*12640*/  FFMA.FTZ R67, R105, c[0x0][0x2d0], -R4.reuse ;  /* 0x0000b40069437a23 */ /* 0x100fe40000010804 */
[--C-:B------:R-:W-:Y:S02]  /*12650*/  FFMA.FTZ R66, R107, c[0x0][0x2d0], -R4.reuse ;  /* 0x0000b4006b427a23 */ /* 0x100fe40000010804 */
[--C-:B------:R-:W-:Y:S02]  /*12660*/  FFMA.FTZ R146, R111, c[0x0][0x2d0], -R4.reuse ;  /* 0x0000b4006f927a23 */ /* 0x100fe40000010804 */
[--C-:B------:R-:W-:Y:S01]  /*12670*/  FFMA.FTZ R145, R110, c[0x0][0x2d0], -R4.reuse ;  /* 0x0000b4006e917a23 */ /* 0x100fe20000010804 */
[----:B------:R3:W-:Y:S01]  /*12680*/  MUFU.EX2 R221, R5 ;  /* 0x0000000500dd7308 */ /* 0x0007e20000000800 */
[--C-:B-1----:R-:W-:Y:S02]  /*12690*/  FFMA.FTZ R0, R17, c[0x0][0x2d0], -R4.reuse ;  /* 0x0000b40011007a23 */ /* 0x102fe40000010804 */
[----:B------:R-:W-:-:S02]  /*126a0*/  FFMA.FTZ R144, R109, c[0x0][0x2d0], -R4 ;  /* 0x0000b4006d907a23 */ /* 0x000fc40000010804 */
[--C-:B------:R-:W-:Y:S02]  /*126b0*/  FFMA.FTZ R143, R108, c[0x0][0x2d0], -R4.reuse ;  /* 0x0000b4006c8f7a23 */ /* 0x100fe40000010804 */
[--C-:B------:R-:W-:Y:S01]  /*126c0*/  FFMA.FTZ R167, R106, c[0x0][0x2d0], -R4.reuse ;  /* 0x0000b4006aa77a23 */ /* 0x100fe20000010804 */
[----:B------:R1:W-:Y:S01]  /*126d0*/  MUFU.EX2 R161, R0 ;  /* 0x0000000000a17308 */ /* 0x0003e20000000800 */
[----:B-----5:R-:W-:Y:S02]  /*126e0*/  FMUL.FTZ R2, R69, c[0x0][0x2d0] ;  /* 0x0000b40045027a20 */ /* 0x020fe40000410000 */
[--C-:B------:R-:W-:Y:S02]  /*126f0*/  FFMA.FTZ R171, R104, c[0x0][0x2d0], -R4.reuse ;  /* 0x0000b40068ab7a23 */ /* 0x100fe40000010804 */
[--C-:B------:R-:W-:Y:S01]  /*12700*/  FFMA.FTZ R170, R83, c[0x0][0x2d0], -R4.reuse ;  /* 0x0000b40053aa7a23 */ /* 0x100fe20000010804 */
[----:B------:R-:W-:Y:S01]  /*12710*/  FSEL R2, R2, RZ, P0 ;  /* 0x000000ff02027208 */ /* 0x000fe20000000000 */
[----:B------:R-:W-:Y:S01]  /*12720*/  FFMA.FTZ R169, R78, c[0x0][0x2d0], -R4 ;  /* 0x0000b4004ea97a23 */ /* 0x000fe20000010804 */
[----:B------:R-:W-:Y:S01]  /*12730*/  FSETP.NEU.FTZ.AND P0, PT, R68, -INF , PT ;  /* 0xff8000004400780b */ /* 0x000fe20003f1d000 */
[----:B------:R-:W-:Y:S01]  /*12740*/  FFMA.FTZ R78, R64, c[0x0][0x2d0], -R3 ;  /* 0x0000b400404e7a23 */ /* 0x000fe20000010803 */
[----:B------:R-:W-:Y:S01]  /*12750*/  MUFU.EX2 R190, R67 ;  /* 0x0000004300be7308 */ /* 0x000fe20000000800 */
[----:B---3--:R-:W-:-:S02]  /*12760*/  FFMA.FTZ R5, R33, c[0x0][0x2d0], -R2 ;  /* 0x0000b40021057a23 */ /* 0x008fc40000010802 */
[--C-:B------:R-:W-:Y:S02]  /*12770*/  FFMA.FTZ R183, R89, c[0x0][0x2d0], -R2.reuse ;  /* 0x0000b40059b77a23 */ /* 0x100fe40000010802 */
[----:B------:R-:W-:Y:S02]  /*12780*/  FFMA.FTZ R182, R87, c[0x0][0x2d0], -R2 ;  /* 0x0000b40057b67a23 */ /* 0x000fe40000010802 */
[----:B-1----:R-:W-:Y:S01]  /*12790*/  FFMA.FTZ R0, R26, c[0x0][0x2d0], -R4 ;  /* 0x0000b4001a007a23 */ /* 0x002fe20000010804 */
[----:B------:R1:W-:Y:S01]  /*127a0*/  MUFU.EX2 R219, R5 ;  /* 0x0000000500db7308 */ /* 0x0003e20000000800 */
[--C-:B------:R-:W-:Y:S02]  /*127b0*/  FFMA.FTZ R83, R65, c[0x0][0x2d0], -R3.reuse ;  /* 0x0000b40041537a23 */ /* 0x100fe40000010803 */
[--C-:B------:R-:W-:Y:S02]  /*127c0*/  FFMA.FTZ R82, R82, c[0x0][0x2d0], -R3.reuse ;  /* 0x0000b40052527a23 */ /* 0x100fe40000010803 */
[----:B------:R-:W-:-:S02]  /*127d0*/  FFMA.FTZ R81, R81, c[0x0][0x2d0], -R3 ;  /* 0x0000b40051517a23 */ /* 0x000fc40000010803 */
[--C-:B------:R-:W-:Y:S01]  /*127e0*/  FFMA.FTZ R140, R103, c[0x0][0x2d0], -R3.reuse ;  /* 0x0000b400678c7a23 */ /* 0x100fe20000010803 */
[----:B------:R3:W-:Y:S01]  /*127f0*/  MUFU.EX2 R164, R0 ;  /* 0x0000000000a47308 */ /* 0x0007e20000000800 */
[--C-:B------:R-:W-:Y:S02]  /*12800*/  FFMA.FTZ R141, R102, c[0x0][0x2d0], -R3.reuse ;  /* 0x0000b400668d7a23 */ /* 0x100fe40000010803 */
[--C-:B------:R-:W-:Y:S02]  /*12810*/  FFMA.FTZ R142, R101, c[0x0][0x2d0], -R3.reuse ;  /* 0x0000b400658e7a23 */ /* 0x100fe40000010803 */
[--C-:B------:R-:W-:Y:S02]  /*12820*/  FFMA.FTZ R147, R100, c[0x0][0x2d0], -R3.reuse ;  /* 0x0000b40064937a23 */ /* 0x100fe40000010803 */
[----:B------:R-:W-:Y:S01]  /*12830*/  FFMA.FTZ R166, R99, c[0x0][0x2d0], -R3 ;  /* 0x0000b40063a67a23 */ /* 0x000fe20000010803 */
[----:B------:R-:W-:Y:S01]  /*12840*/  MUFU.EX2 R213, R66 ;  /* 0x0000004200d57308 */ /* 0x000fe20000000800 */
[----:B-1----:R-:W-:-:S02]  /*12850*/  FFMA.FTZ R5, R37, c[0x0][0x2d0], -R2 ;  /* 0x0000b40025057a23 */ /* 0x002fc40000010802 */
[--C-:B------:R-:W-:Y:S02]  /*12860*/  FFMA.FTZ R165, R98, c[0x0][0x2d0], -R3.reuse ;  /* 0x0000b40062a57a23 */ /* 0x100fe40000010803 */
[--C-:B------:R-:W-:Y:S02]  /*12870*/  FFMA.FTZ R168, R93, c[0x0][0x2d0], -R3.reuse ;  /* 0x0000b4005da87a23 */ /* 0x100fe40000010803 */
[----:B------:R-:W-:Y:S01]  /*12880*/  FFMA.FTZ R174, R79, c[0x0][0x2d0], -R3 ;  /* 0x0000b4004fae7a23 */ /* 0x000fe20000010803 */
[----:B------:R-:W-:Y:S01]  /*12890*/  MUFU.EX2 R227, R5 ;  /* 0x0000000500e37308 */ /* 0x000fe20000000800 */
[----:B---3--:R-:W-:Y:S02]  /*128a0*/  FFMA.FTZ R0, R29, c[0x0][0x2d0], -R4 ;  /* 0x0000b4001d007a23 */ /* 0x008fe40000010804 */
        /* <DEDUP_REMOVED lines=10> */
[----:B-1----:R-:W-:-:S05]  /*12950*/  FFMA.FTZ R0, R30, c[0x0][0x2d0], -R4 ;  /* 0x0000b4001e007a23 */ /* 0x002fca0000010804 */
[----:B------:R-:W-:Y:S08]  /*12960*/  MUFU.EX2 R187, R145 ;  /* 0x0000009100bb7308 */ /* 0x000ff00000000800 */
[----:B------:R1:W-:Y:S08]  /*12970*/  MUFU.EX2 R185, R0 ;  /* 0x0000000000b97308 */ /* 0x0003f00000000800 */
[----:B------:R-:W-:Y:S01]  /*12980*/  MUFU.EX2 R188, R144 ;  /* 0x0000009000bc7308 */ /* 0x000fe20000000800 */
[----:B-1----:R-:W-:-:S07]  /*12990*/  FFMA.FTZ R0, R34, c[0x0][0x2d0], -R4 ;  /* 0x0000b40022007a23 */ /* 0x002fce0000010804 */
[----:B------:R-:W-:Y:S08]  /*129a0*/  MUFU.EX2 R189, R143 ;  /* 0x0000008f00bd7308 */ /* 0x000ff00000000800 */
[----:B------:R1:W3:Y:S02]  /*129b0*/  MUFU.EX2 R222, R0 ;  /* 0x0000000000de7308 */ /* 0x0002e40000000800 */
[----:B-1----:R-:W-:-:S06]  /*129c0*/  FFMA.FTZ R0, R38, c[0x0][0x2d0], -R4 ;  /* 0x0000b40026007a23 */ /* 0x002fcc0000010804 */
[----:B------:R1:W-:Y:S02]  /*129d0*/  MUFU.EX2 R226, R0 ;  /* 0x0000000000e27308 */ /* 0x0003e40000000800 */
[----:B-1----:R-:W-:Y:S01]  /*129e0*/  FFMA.FTZ R0, R12, c[0x0][0x2d0], -R3 ;  /* 0x0000b4000c007a23 */ /* 0x002fe20000010803 */
[----:B---3--:R-:W-:-:S05]  /*129f0*/  F2FP.BF16.PACK_AB R12, R222, R185 ;  /* 0x000000b9de0c723e */ /* 0x008fca00000010ff */
[----:B------:R1:W-:Y:S02]  /*12a00*/  MUFU.EX2 R158, R0 ;  /* 0x00000000009e7308 */ /* 0x0003e40000000800 */
[----:B-1----:R-:W-:-:S06]  /*12a10*/  FFMA.FTZ R0, R15, c[0x0][0x2d0], -R3 ;  /* 0x0000b4000f007a23 */ /* 0x002fcc0000010803 */
[----:B------:R1:W-:Y:S02]  /*12a20*/  MUFU.EX2 R157, R0 ;  /* 0x00000000009d7308 */ /* 0x0003e40000000800 */
[----:B-1----:R-:W-:Y:S01]  /*12a30*/  FFMA.FTZ R0, R20, c[0x0][0x2d0], -R3 ;  /* 0x0000b40014007a23 */ /* 0x002fe20000010803 */
[----:B------:R-:W-:-:S05]  /*12a40*/  F2FP.BF16.PACK_AB R20, R161, R162 ;  /* 0x000000a2a114723e */ /* 0x000fca00000010ff */
[----:B------:R1:W-:Y:S02]  /*12a50*/  MUFU.EX2 R160, R0 ;  /* 0x0000000000a07308 */ /* 0x0003e40000000800 */
[----:B-1----:R-:W-:-:S06]  /*12a60*/  FFMA.FTZ R0, R23, c[0x0][0x2d0], -R3 ;  /* 0x0000b40017007a23 */ /* 0x002fcc0000010803 */
[----:B------:R1:W3:Y:S02]  /*12a70*/  MUFU.EX2 R163, R0 ;  /* 0x0000000000a37308 */ /* 0x0002e40000000800 */
[----:B-1----:R-:W-:Y:S01]  /*12a80*/  FFMA.FTZ R0, R25, c[0x0][0x2d0], -R3 ;  /* 0x0000b40019007a23 */ /* 0x002fe20000010803 */
[----:B---3--:R-:W-:-:S05]  /*12a90*/  F2FP.BF16.PACK_AB R23, R163, R160 ;  /* 0x000000a0a317723e */ /* 0x008fca00000010ff */
[----:B------:R1:W-:Y:S02]  /*12aa0*/  MUFU.EX2 R184, R0 ;  /* 0x0000000000b87308 */ /* 0x0003e40000000800 */
[--C-:B-1----:R-:W-:Y:S02]  /*12ab0*/  FFMA.FTZ R0, R28, c[0x0][0x2d0], -R3.reuse ;  /* 0x0000b4001c007a23 */ /* 0x102fe40000010803 */
[----:B------:R-:W1:Y:S04]  /*12ac0*/  LDSM.16.MT88.4 R28, [R196+0x800] ;  /* 0x00080000c41c783b */ /* 0x000e680000004200 */
[----:B------:R3:W5:Y:S02]  /*12ad0*/  MUFU.EX2 R220, R0 ;  /* 0x0000000000dc7308 */ /* 0x0007640000000800 */
[----:B---3--:R-:W-:Y:S01]  /*12ae0*/  FFMA.FTZ R0, R35, c[0x0][0x2d0], -R3 ;  /* 0x0000b40023007a23 */ /* 0x008fe20000010803 */
[----:B-----5:R-:W-:Y:S01]  /*12af0*/  F2FP.BF16.PACK_AB R13, R220, R184 ;  /* 0x000000b8dc0d723e */ /* 0x020fe200000010ff */
[----:B------:R-:W-:-:S04]  /*12b00*/  FADD.FTZ R3, R162, R161 ;  /* 0x000000a1a2037221 */ /* 0x000fc80000010000 */
[----:B------:R3:W5:Y:S01]  /*12b10*/  MUFU.EX2 R223, R0 ;  /* 0x0000000000df7308 */ /* 0x0007620000000800 */
[----:B------:R-:W-:-:S04]  /*12b20*/  FADD.FTZ R3, R164, R3 ;  /* 0x00000003a4037221 */ /* 0x000fc80000010000 */
[----:B------:R-:W-:-:S03]  /*12b30*/  FADD.FTZ R80, R172, R3 ;  /* 0x00000003ac507221 */ /* 0x000fc60000010000 */
[----:B------:R-:W-:Y:S01]  /*12b40*/  MUFU.EX2 R162, R155 ;  /* 0x0000009b00a27308 */ /* 0x000fe20000000800 */
[----:B---3--:R-:W-:Y:S01]  /*12b50*/  FFMA.FTZ R0, R11, c[0x0][0x2d0], -R2 ;  /* 0x0000b4000b007a23 */ /* 0x008fe20000010802 */
[----:B-----5:R-:W-:-:S06]  /*12b60*/  F2FP.BF16.PACK_AB R15, R223, R221 ;  /* 0x000000dddf0f723e */ /* 0x020fcc00000010ff */
[----:B------:R3:W-:Y:S02]  /*12b70*/  MUFU.EX2 R150, R0 ;  /* 0x0000000000967308 */ /* 0x0007e40000000800 */
[----:B---3--:R-:W-:Y:S01]  /*12b80*/  FFMA.FTZ R0, R14, c[0x0][0x2d0], -R2 ;  /* 0x0000b4000e007a23 */ /* 0x008fe20000010802 */
[----:B------:R-:W-:-:S05]  /*12b90*/  F2FP.BF16.PACK_AB R14, R226, R224 ;  /* 0x000000e0e20e723e */ /* 0x000fca00000010ff */
[----:B------:R3:W5:Y:S02]  /*12ba0*/  MUFU.EX2 R149, R0 ;  /* 0x0000000000957308 */ /* 0x0007640000000800 */
[----:B---3--:R-:W-:-:S06]  /*12bb0*/  FFMA.FTZ R0, R19, c[0x0][0x2d0], -R2 ;  /* 0x0000b40013007a23 */ /* 0x008fcc0000010802 */
[----:B------:R3:W-:Y:S02]  /*12bc0*/  MUFU.EX2 R156, R0 ;  /* 0x00000000009c7308 */ /* 0x0007e40000000800 */
[----:B---3--:R-:W-:Y:S01]  /*12bd0*/  FFMA.FTZ R0, R22, c[0x0][0x2d0], -R2 ;  /* 0x0000b40016007a23 */ /* 0x008fe20000010802 */
[----:B------:R-:W-:-:S05]  /*12be0*/  F2FP.BF16.PACK_AB R22, R172, R164 ;  /* 0x000000a4ac16723e */ /* 0x000fca00000010ff */
[----:B------:R-:W-:Y:S08]  /*12bf0*/  MUFU.EX2 R164, R154 ;  /* 0x0000009a00a47308 */ /* 0x000ff00000000800 */
[----:B------:R3:W-:Y:S02]  /*12c00*/  MUFU.EX2 R159, R0 ;  /* 0x00000000009f7308 */ /* 0x0007e40000000800 */
[----:B---3--:R-:W-:-:S06]  /*12c10*/  FFMA.FTZ R0, R24, c[0x0][0x2d0], -R2 ;  /* 0x0000b40018007a23 */ /* 0x008fcc0000010802 */
[----:B------:R3:W-:Y:S02]  /*12c20*/  MUFU.EX2 R175, R0 ;  /* 0x0000000000af7308 */ /* 0x0007e40000000800 */
[----:B---3--:R-:W-:-:S06]  /*12c30*/  FFMA.FTZ R0, R27, c[0x0][0x2d0], -R2 ;  /* 0x0000b4001b007a23 */ /* 0x008fcc0000010802 */
[----:B------:R3:W-:Y:S02]  /*12c40*/  MUFU.EX2 R217, R0 ;  /* 0x0000000000d97308 */ /* 0x0007e40000000800 */
[----:B---3--:R-:W-:-:S05]  /*12c50*/  FMUL.FTZ R0, R68, c[0x0][0x2d0] ;  /* 0x0000b40044007a20 */ /* 0x008fca0000410000 */
[----:B------:R-:W-:-:S05]  /*12c60*/  FSEL R0, R0, RZ, P0 ;  /* 0x000000ff00007208 */ /* 0x000fca0000000000 */
[--C-:B------:R-:W-:Y:S02]  /*12c70*/  FFMA.FTZ R5, R9, c[0x0][0x2d0], -R0.reuse ;  /* 0x0000b40009057a23 */ /* 0x100fe40000010800 */
[--C-:B------:R-:W-:Y:S01]  /*12c80*/  FFMA.FTZ R6, R21, c[0x0][0x2d0], -R0.reuse ;  /* 0x0000b40015067a23 */ /* 0x100fe20000010800 */
[----:B------:R-:W-:Y:S01]  /*12c90*/  F2FP.BF16.PACK_AB R21, R157, R158 ;  /* 0x0000009e9d15723e */ /* 0x000fe200000010ff */
[----:B------:R3:W-:Y:S01]  /*12ca0*/  MUFU.EX2 R151, R5 ;  /* 0x0000000500977308 */ /* 0x0007e20000000800 */
[--C-:B------:R-:W-:Y:S02]  /*12cb0*/  FFMA.FTZ R89, R72, c[0x0][0x2d0], -R0.reuse ;  /* 0x0000b40048597a23 */ /* 0x100fe40000010800 */
[--C-:B------:R-:W-:Y:S02]  /*12cc0*/  FFMA.FTZ R87, R62, c[0x0][0x2d0], -R0.reuse ;  /* 0x0000b4003e577a23 */ /* 0x100fe40000010800 */
[--C-:B------:R-:W-:Y:S01]  /*12cd0*/  FFMA.FTZ R179, R61, c[0x0][0x2d0], -R0.reuse ;  /* 0x0000b4003db37a23 */ /* 0x100fe20000010800 */
[----:B----4-:R-:W-:Y:S01]  /*12ce0*/  HMMA.16816.F32.BF16 R36, R20, R44, RZ ;  /* 0x0000002c1424723c */ /* 0x010fe200000418ff */
[--C-:B------:R-:W-:Y:S01]  /*12cf0*/  FFMA.FTZ R178, R60, c[0x0][0x2d0], -R0.reuse ;  /* 0x0000b4003cb27a23 */ /* 0x100fe20000010800 */
[----:B------:R-:W-:Y:S01]  /*12d00*/  MUFU.EX2 R214, R6 ;  /* 0x0000000600d67308 */ /* 0x000fe20000000800 */
[----:B------:R-:W-:-:S02]  /*12d10*/  FFMA.FTZ R177, R55, c[0x0][0x2d0], -R0 ;  /* 0x0000b40037b17a23 */ /* 0x000fc40000010800 */
[--C-:B------:R-:W-:Y:S02]  /*12d20*/  FFMA.FTZ R176, R54, c[0x0][0x2d0], -R0.reuse ;  /* 0x0000b40036b07a23 */ /* 0x100fe40000010800 */
[----:B---3--:R-:W-:-:S03]  /*12d30*/  FFMA.FTZ R5, R10, c[0x0][0x2d0], -R0 ;  /* 0x0000b4000a057a23 */ /* 0x008fc60000010800 */
[----:B------:R-:W-:Y:S01]  /*12d40*/  MUFU.EX2 R161, R89 ;  /* 0x0000005900a17308 */ /* 0x000fe20000000800 */
[----:B------:R-:W-:Y:S07]  /*12d50*/  HMMA.16816.F32.BF16 R8, R20, R48, RZ ;  /* 0x000000301408723c */ /* 0x000fee00000418ff */
[----:B------:R3:W4:Y:S06]  /*12d60*/  MUFU.EX2 R148, R5 ;  /* 0x0000000500947308 */ /* 0x00072c0000000800 */
[----:B-1----:R-:W-:Y:S01]  /*12d70*/  HMMA.16816.F32.BF16 R136, R12, R28, R36 ;  /* 0x0000001c0c88723c */ /* 0x002fe20000041824 */
[----:B------:R-:W-:Y:S01]  /*12d80*/  LDSM.16.MT88.4 R36, [R193+0x800] ;  /* 0x00080000c124783b */ /* 0x000fe20000004200 */
[----:B------:R-:W-:Y:S01]  /*12d90*/  MUFU.EX2 R172, R87 ;  /* 0x0000005700ac7308 */ /* 0x000fe20000000800 */
[----:B---3--:R-:W-:Y:S01]  /*12da0*/  FFMA.FTZ R5, R16, c[0x0][0x2d0], -R0 ;  /* 0x0000b40010057a23 */ /* 0x008fe20000010800 */
[----:B-----5:R-:W-:-:S07]  /*12db0*/  F2FP.BF16.PACK_AB R16, R149, R150 ;  /* 0x000000969510723e */ /* 0x020fce00000010ff */
[----:B------:R-:W-:Y:S01]  /*12dc0*/  HMMA.16816.F32.BF16 R120, R12, R40, R8 ;  /* 0x000000280c78723c */ /* 0x000fe20000041808 */
[----:B----4-:R-:W-:Y:S01]  /*12dd0*/  F2FP.BF16.PACK_AB R17, R148, R151 ;  /* 0x000000979411723e */ /* 0x010fe200000010ff */
[----:B------:R1:W-:Y:S01]  /*12de0*/  MUFU.EX2 R173, R5 ;  /* 0x0000000500ad7308 */ /* 0x0003e20000000800 */
[----:B------:R-:W-:-:S04]  /*12df0*/  FADD.FTZ R86, R151, R148 ;  /* 0x0000009497567221 */ /* 0x000fc80000010000 */
[----:B------:R-:W-:Y:S02]  /*12e00*/  F2FP.BF16.PACK_AB R8, R217, R175 ;  /* 0x000000afd908723e */ /* 0x000fe400000010ff */
[----:B------:R-:W-:Y:S01]  /*12e10*/  F2FP.BF16.PACK_AB R10, R227, R219 ;  /* 0x000000dbe30a723e */ /* 0x000fe200000010ff */
[----:B------:R-:W-:Y:S01]  /*12e20*/  MUFU.EX2 R87, R167 ;  /* 0x000000a700577308 */ /* 0x000fe20000000800 */
[----:B-1----:R-:W-:Y:S01]  /*12e30*/  FFMA.FTZ R5, R18, c[0x0][0x2d0], -R0 ;  /* 0x0000b40012057a23 */ /* 0x002fe20000010800 */
[----:B------:R-:W-:-:S06]  /*12e40*/  F2FP.BF16.PACK_AB R18, R159, R156 ;  /* 0x0000009c9f12723e */ /* 0x000fcc00000010ff */
[----:B------:R-:W-:Y:S08]  /*12e50*/  MUFU.EX2 R89, R169 ;  /* 0x000000a900597308 */ /* 0x000ff00000000800 */
[----:B------:R1:W3:Y:S02]  /*12e60*/  MUFU.EX2 R186, R5 ;  /* 0x0000000500ba7308 */ /* 0x0002e40000000800 */
[----:B-1----:R-:W-:Y:S01]  /*12e70*/  FFMA.FTZ R5, R32, c[0x0][0x2d0], -R0 ;  /* 0x0000b40020057a23 */ /* 0x002fe20000010800 */
[----:B---3--:R-:W-:-:S05]  /*12e80*/  F2FP.BF16.PACK_AB R19, R186, R173 ;  /* 0x000000adba13723e */ /* 0x008fca00000010ff */
[----:B------:R1:W3:Y:S02]  /*12e90*/  MUFU.EX2 R215, R5 ;  /* 0x0000000500d77308 */ /* 0x0002e40000000800 */
[C---:B------:R-:W-:Y:S08]  /*12ea0*/  HMMA.16816.F32.BF16 R32, R16.reuse, R48, RZ ;  /* 0x000000301020723c */ /* 0x040ff000000418ff */
[----:B------:R-:W-:Y:S01]  /*12eb0*/  HMMA.16816.F32.BF16 R24, R16, R44, RZ ;  /* 0x0000002c1018723c */ /* 0x000fe200000418ff */
[----:B-1----:R-:W-:Y:S01]  /*12ec0*/  FFMA.FTZ R5, R52, c[0x0][0x2d0], -R0 ;  /* 0x0000b40034057a23 */ /* 0x002fe20000010800 */
[----:B---3--:R-:W-:-:S03]  /*12ed0*/  F2FP.BF16.PACK_AB R9, R215, R214 ;  /* 0x000000d6d709723e */ /* 0x008fc600000010ff */
[----:B------:R1:W-:Y:S02]  /*12ee0*/  MUFU.EX2 R218, R5 ;  /* 0x0000000500da7308 */ /* 0x0003e40000000800 */
[----:B-1----:R-:W-:-:S06]  /*12ef0*/  FFMA.FTZ R5, R53, c[0x0][0x2d0], -R0 ;  /* 0x0000b40035057a23 */ /* 0x002fcc0000010800 */
[----:B------:R-:W1:Y:S02]  /*12f00*/  MUFU.EX2 R225, R5 ;  /* 0x0000000500e17308 */ /* 0x000e640000000800 */
[----:B-1----:R-:W-:-:S07]  /*12f10*/  F2FP.BF16.PACK_AB R11, R225, R218 ;  /* 0x000000dae10b723e */ /* 0x002fce00000010ff */
[C---:B------:R-:W-:Y:S01]  /*12f20*/  HMMA.16816.F32.BF16 R128, R8.reuse, R40, R32 ;  /* 0x000000280880723c */ /* 0x040fe20000041820 */
[----:B------:R-:W1:Y:S06]  /*12f30*/  LDSM.16.MT88.4 R32, [R193] ;  /* 0x00000000c120783b */ /* 0x000e6c0000004200 */
[----:B------:R-:W-:Y:S01]  /*12f40*/  FFMA.FTZ R41, R88, c[0x0][0x2d0], -R2 ;  /* 0x0000b40058297a23 */ /* 0x000fe20000010802 */
[----:B------:R-:W-:Y:S01]  /*12f50*/  HMMA.16816.F32.BF16 R132, R8, R28, R24 ;  /* 0x0000001c0884723c */ /* 0x000fe20000041818 */
[----:B------:R-:W-:Y:S02]  /*12f60*/  FFMA.FTZ R88, R63, c[0x0][0x2d0], -R0 ;  /* 0x0000b4003f587a23 */ /* 0x000fe40000010800 */
[----:B------:R-:W-:Y:S01]  /*12f70*/  FFMA.FTZ R40, R92, c[0x0][0x2d0], -R2 ;  /* 0x0000b4005c287a23 */ /* 0x000fe20000010802 */
[----:B------:R-:W-:Y:S01]  /*12f80*/  MUFU.EX2 R209, R41 ;  /* 0x0000002900d17308 */ /* 0x000fe20000000800 */
[----:B------:R-:W-:-:S02]  /*12f90*/  FADD.FTZ R2, R158, R157 ;  /* 0x0000009d9e027221 */ /* 0x000fc40000010000 */
[--C-:B------:R-:W-:Y:S02]  /*12fa0*/  FFMA.FTZ R29, R58, c[0x0][0x2d0], -R0.reuse ;  /* 0x0000b4003a1d7a23 */ /* 0x100fe40000010800 */
        /* <DEDUP_REMOVED lines=10> */
[-C--:B-1----:R-:W-:Y:S06]  /*13050*/  HMMA.16816.F32.BF16 R24, R20, R32.reuse, RZ ;  /* 0x000000201418723c */ /* 0x082fec00000418ff */
[----:B------:R-:W-:Y:S02]  /*13060*/  MUFU.EX2 R191, R29 ;  /* 0x0000001d00bf7308 */ /* 0x000fe40000000800 */
[----:B------:R-:W-:Y:S06]  /*13070*/  HMMA.16816.F32.BF16 R4, R16, R32, RZ ;  /* 0x000000201004723c */ /* 0x000fec00000418ff */
[----:B------:R-:W-:Y:S08]  /*13080*/  MUFU.EX2 R210, R28 ;  /* 0x0000001c00d27308 */ /* 0x000ff00000000800 */
[----:B------:R-:W-:Y:S02]  /*13090*/  MUFU.EX2 R185, R141 ;  /* 0x0000008d00b97308 */ /* 0x000fe40000000800 */
[-C--:B------:R-:W-:Y:S01]  /*130a0*/  HMMA.16816.F32.BF16 R116, R12, R36.reuse, R24 ;  /* 0x000000240c74723c */ /* 0x080fe20000041818 */
[----:B------:R-:W1:Y:S05]  /*130b0*/  LDSM.16.MT88.4 R24, [R195] ;  /* 0x00000000c318783b */ /* 0x000e6a0000004200 */
[----:B------:R-:W-:Y:S02]  /*130c0*/  MUFU.EX2 R163, R88 ;  /* 0x0000005800a37308 */ /* 0x000fe40000000800 */
[----:B------:R-:W-:Y:S06]  /*130d0*/  HMMA.16816.F32.BF16 R112, R8, R36, R4 ;  /* 0x000000240870723c */ /* 0x000fec0000041804 */
[----:B------:R-:W-:Y:S01]  /*130e0*/  MUFU.EX2 R88, R170 ;  /* 0x000000aa00587308 */ /* 0x000fe20000000800 */
[----:B------:R-:W-:-:S02]  /*130f0*/  FADD.FTZ R4, R150, R149 ;  /* 0x0000009596047221 */ /* 0x000fc40000010000 */
[--C-:B------:R-:W-:Y:S02]  /*13100*/  FFMA.FTZ R37, R56, c[0x0][0x2d0], -R0.reuse ;  /* 0x0000b40038257a23 */ /* 0x100fe40000010800 */
[----:B------:R-:W-:-:S03]  /*13110*/  FFMA.FTZ R36, R57, c[0x0][0x2d0], -R0 ;  /* 0x0000b40039247a23 */ /* 0x000fc60000010800 */
[----:B------:R-:W-:Y:S01]  /*13120*/  MUFU.EX2 R150, R65 ;  /* 0x0000004100967308 */ /* 0x000fe20000000800 */
[----:B------:R-:W-:Y:S02]  /*13130*/  FFMA.FTZ R149, R73, c[0x0][0x2d0], -R0 ;  /* 0x0000b40049957a23 */ /* 0x000fe40000010800 */
[----:B------:R-:W-:Y:S02]  /*13140*/  FADD.FTZ R0, R156, R4 ;  /* 0x000000049c007221 */ /* 0x000fe40000010000 */
[----:B------:R-:W3:Y:S02]  /*13150*/  LDSM.16.MT88.4 R4, [R195+0x800] ;  /* 0x00080000c304783b */ /* 0x000ee40000004200 */
[----:B------:R-:W-:Y:S01]  /*13160*/  FADD.FTZ R3, R159, R0 ;  /* 0x000000009f037221 */ /* 0x000fe20000010000 */
[----:B------:R-:W-:Y:S01]  /*13170*/  MUFU.EX2 R156, R64 ;  /* 0x00000040009c7308 */ /* 0x000fe20000000800 */
[----:B------:R-:W-:-:S04]  /*13180*/  FADD.FTZ R0, R184, R79 ;  /* 0x0000004fb8007221 */ /* 0x000fc80000010000 */
[----:B------:R-:W-:-:S03]  /*13190*/  FADD.FTZ R0, R220, R0 ;  /* 0x00000000dc007221 */ /* 0x000fc60000010000 */
[----:B------:R-:W-:Y:S01]  /*131a0*/  MUFU.EX2 R159, R76 ;  /* 0x0000004c009f7308 */ /* 0x000fe20000000800 */
[----:B------:R-:W-:Y:S01]  /*131b0*/  FADD.FTZ R0, R221, R0 ;  /* 0x00000000dd007221 */ /* 0x000fe20000010000 */
[----:B-1----:R-:W-:Y:S03]  /*131c0*/  HMMA.16816.F32.BF16 R52, R16, R24, RZ ;  /* 0x000000181034723c */ /* 0x002fe600000418ff */
[----:B------:R-:W-:-:S03]  /*131d0*/  FADD.FTZ R0, R223, R0 ;  /* 0x00000000df007221 */ /* 0x000fc60000010000 */
[----:B------:R-:W-:Y:S02]  /*131e0*/  MUFU.EX2 R148, R37 ;  /* 0x0000002500947308 */ /* 0x000fe40000000800 */
[----:B------:R-:W-:Y:S06]  /*131f0*/  HMMA.16816.F32.BF16 R56, R20, R24, RZ ;  /* 0x000000181438723c */ /* 0x000fec00000418ff */
[----:B------:R-:W1:Y:S08]  /*13200*/  MUFU.EX2 R25, R78 ;  /* 0x0000004e00197308 */ /* 0x000e700000000800 */
[----:B------:R-:W4:Y:S02]  /*13210*/  MUFU.EX2 R151, R36 ;  /* 0x0000002400977308 */ /* 0x000f240000000800 */
[----:B---3--:R-:W-:Y:S06]  /*13220*/  HMMA.16816.F32.BF16 R104, R8, R4, R52 ;  /* 0x000000040868723c */ /* 0x008fec0000041834 */
[----:B------:R-:W-:Y:S01]  /*13230*/  MUFU.EX2 R184, R142 ;  /* 0x0000008e00b87308 */ /* 0x000fe20000000800 */
[----:B-1----:R-:W-:Y:S01]  /*13240*/  FADD.FTZ R0, R25, R0 ;  /* 0x0000000019007221 */ /* 0x002fe20000010000 */
[----:B------:R-:W-:Y:S03]  /*13250*/  HMMA.16816.F32.BF16 R52, R16, R50, RZ ;  /* 0x000000321034723c */ /* 0x000fe600000418ff */
[----:B------:R-:W-:-:S03]  /*13260*/  FADD.FTZ R0, R157, R0 ;  /* 0x000000009d007221 */ /* 0x000fc60000010000 */
[----:B------:R-:W-:Y:S01]  /*13270*/  MUFU.EX2 R160, R149 ;  /* 0x0000009500a07308 */ /* 0x000fe20000000800 */
[----:B------:R-:W-:Y:S01]  /*13280*/  FADD.FTZ R0, R158, R0 ;  /* 0x000000009e007221 */ /* 0x000fe20000010000 */
[----:B------:R-:W-:Y:S03]  /*13290*/  HMMA.16816.F32.BF16 R108, R12, R4, R56 ;  /* 0x000000040c6c723c */ /* 0x000fe60000041838 */
[----:B------:R-:W-:-:S04]  /*132a0*/  FADD.FTZ R0, R212, R0 ;  /* 0x00000000d4007221 */ /* 0x000fc80000010000 */
[----:B------:R-:W-:Y:S01]  /*132b0*/  F2FP.BF16.PACK_AB R4, R156, R150 ;  /* 0x000000969c04723e */ /* 0x000fe200000010ff */
[----:B------:R-:W-:Y:S01]  /*132c0*/  HMMA.16816.F32.BF16 R48, R20, R50, RZ ;  /* 0x000000321430723c */ /* 0x000fe200000418ff */
[----:B----4-:R-:W-:-:S07]  /*132d0*/  F2FP.BF16.PACK_AB R5, R151, R148 ;  /* 0x000000949705723e */ /* 0x010fce00000010ff */
        /* <DEDUP_REMOVED lines=13> */
[----:B------:R-:W3:Y:S07]  /*133b0*/  MUFU.EX2 R26, R77 ;  /* 0x0000004d001a7308 */ /* 0x000eee0000000800 */
[----:B------:R-:W-:Y:S01]  /*133c0*/  HMMA.16816.F32.BF16 R72, R8, R38, R52 ;  /* 0x000000260848723c */ /* 0x000fe20000041834 */
[----:B------:R-:W-:Y:S01]  /*133d0*/  MUFU.EX2 R27, R171 ;  /* 0x000000ab001b7308 */ /* 0x000fe20000000800 */
[----:B---3--:R-:W-:-:S04]  /*133e0*/  FADD.FTZ R2, R26, R2 ;  /* 0x000000021a027221 */ /* 0x008fc80000010000 */
[----:B------:R-:W-:-:S10]  /*133f0*/  FADD.FTZ R2, R159, R2 ;  /* 0x000000029f027221 */ /* 0x000fd40000010000 */
[----:B------:R-:W-:Y:S01]  /*13400*/  HMMA.16816.F32.BF16 R92, R8, R6, R16 ;  /* 0x00000006085c723c */ /* 0x000fe20000041810 */
[----:B------:R-:W-:-:S04]  /*13410*/  FADD.FTZ R2, R190, R2 ;  /* 0x00000002be027221 */ /* 0x000fc80000010000 */
[----:B------:R-:W-:Y:S02]  /*13420*/  FADD.FTZ R2, R213, R2 ;  /* 0x00000002d5027221 */ /* 0x000fe40000010000 */
        /* <DEDUP_REMOVED lines=10> */
[----:B------:R-:W-:-:S02]  /*134d0*/  F2FP.BF16.PACK_AB R7, R210, R191 ;  /* 0x000000bfd207723e */ /* 0x000fc400000010ff */
[----:B------:R-:W-:Y:S01]  /*134e0*/  F2FP.BF16.PACK_AB R158, R89, R88 ;  /* 0x00000058599e723e */ /* 0x000fe200000010ff */
[----:B-1----:R-:W-:Y:S01]  /*134f0*/  HMMA.16816.F32.BF16 R64, R8, R12, R120 ;  /* 0x0000000c0840723c */ /* 0x002fe20000041878 */
[----:B------:R-:W-:Y:S01]  /*13500*/  FADD.FTZ R3, R215, R3 ;  /* 0x00000003d7037221 */ /* 0x000fe20000010000 */
[----:B------:R-:W-:Y:S03]  /*13510*/  MUFU.EX2 R173, R153 ;  /* 0x0000009900ad7308 */ /* 0x000fe60000000800 */
        /* <DEDUP_REMOVED lines=10> */
[----:B------:R-:W1:Y:S01]  /*135c0*/  LDSM.16.MT88.4 R12, [R196+0x1000] ;  /* 0x00100000c40c783b */ /* 0x000e620000004200 */
[----:B------:R-:W3:Y:S01]  /*135d0*/  MUFU.EX2 R86, R165 ;  /* 0x000000a500567308 */ /* 0x000ee20000000800 */
[----:B------:R-:W-:-:S04]  /*135e0*/  FADD.FTZ R3, R210, R3 ;  /* 0x00000003d2037221 */ /* 0x000fc80000010000 */
[----:B------:R-:W-:-:S03]  /*135f0*/  FADD.FTZ R3, R160, R3 ;  /* 0x00000003a0037221 */ /* 0x000fc60000010000 */
[----:B------:R-:W-:Y:S01]  /*13600*/  MUFU.EX2 R26, R174 ;  /* 0x000000ae001a7308 */ /* 0x000fe20000000800 */
[----:B------:R-:W-:-:S04]  /*13610*/  FADD.FTZ R3, R161, R3 ;  /* 0x00000003a1037221 */ /* 0x000fc80000010000 */
[----:B------:R-:W-:Y:S01]  /*13620*/  FADD.FTZ R3, R163, R3 ;  /* 0x00000003a3037221 */ /* 0x000fe20000010000 */
[----:B---3--:R-:W-:Y:S01]  /*13630*/  F2FP.BF16.PACK_AB R157, R86, R25 ;  /* 0x00000019569d723e */ /* 0x008fe200000010ff */
[-C--:B-1----:R-:W-:Y:S08]  /*13640*/  HMMA.16816.F32.BF16 R52, R8, R12.reuse, R136 ;  /* 0x0000000c0834723c */ /* 0x082ff00000041888 */
[C---:B------:R-:W-:Y:S08]  /*13650*/  HMMA.16816.F32.BF16 R96, R4.reuse, R12, R132 ;  /* 0x0000000c0460723c */ /* 0x040ff00000041884 */
[-C--:B------:R-:W-:Y:S08]  /*13660*/  HMMA.16816.F32.BF16 R80, R4, R14.reuse, R60 ;  /* 0x0000000e0450723c */ /* 0x080ff0000004183c */
[C---:B------:R-:W-:Y:S01]  /*13670*/  HMMA.16816.F32.BF16 R48, R8.reuse, R14, R44 ;  /* 0x0000000e0830723c */ /* 0x040fe2000004182c */
[----:B------:R-:W1:Y:S07]  /*13680*/  LDSM.16.MT88.4 R12, [R193+0x1000] ;  /* 0x00100000c10c783b */ /* 0x000e6e0000004200 */
[-C--:B-1----:R-:W-:Y:S01]  /*13690*/  HMMA.16816.F32.BF16 R44, R8, R12.reuse, R116 ;  /* 0x0000000c082c723c */ /* 0x082fe20000041874 */
[----:B------:R-:W-:Y:S07]  /*136a0*/  LDSM.16.MT88.4 R116, [R192+0x2000] ;  /* 0x00200000c074783b */ /* 0x000fee0000004200 */
[C---:B------:R-:W-:Y:S08]  /*136b0*/  HMMA.16816.F32.BF16 R76, R4.reuse, R12, R112 ;  /* 0x0000000c044c723c */ /* 0x040ff00000041870 */
[-C--:B------:R-:W-:Y:S08]  /*136c0*/  HMMA.16816.F32.BF16 R72, R4, R14.reuse, R72 ;  /* 0x0000000e0448723c */ /* 0x080ff00000041848 */
[----:B------:R-:W-:Y:S01]  /*136d0*/  HMMA.16816.F32.BF16 R32, R8, R14, R32 ;  /* 0x0000000e0820723c */ /* 0x000fe20000041820 */
[----:B------:R-:W1:Y:S07]  /*136e0*/  LDSM.16.MT88.4 R12, [R195+0x1000] ;  /* 0x00100000c30c783b */ /* 0x000e6e0000004200 */
[C---:B-1----:R-:W-:Y:S08]  /*136f0*/  HMMA.16816.F32.BF16 R60, R4.reuse, R12, R104 ;  /* 0x0000000c043c723c */ /* 0x042ff00000041868 */
[----:B------:R-:W-:Y:S01]  /*13700*/  HMMA.16816.F32.BF16 R40, R4, R14, R92 ;  /* 0x0000000e0428723c */ /* 0x000fe2000004185c */
[----:B------:R-:W1:Y:S06]  /*13710*/  MUFU.EX2 R93, R146 ;  /* 0x00000092005d7308 */ /* 0x000e6c0000000800 */
[----:B------:R-:W-:Y:S01]  /*13720*/  FADD.FTZ R4, R217, R16 ;  /* 0x00000010d9047221 */ /* 0x000fe20000010000 */
[C---:B------:R-:W-:Y:S01]  /*13730*/  HMMA.16816.F32.BF16 R36, R8.reuse, R12, R108 ;  /* 0x0000000c0824723c */ /* 0x040fe2000004186c */
[----:B------:R-:W3:Y:S01]  /*13740*/  LDSM.16.MT88.4 R16, [R196+0x1800] ;  /* 0x00180000c410783b */ /* 0x000ee20000004200 */
[----:B------:R-:W4:Y:S01]  /*13750*/  MUFU.EX2 R92, R140 ;  /* 0x0000008c005c7308 */ /* 0x000f220000000800 */
[----:B------:R-:W-:Y:S01]  /*13760*/  FADD.FTZ R24, R219, R4 ;  /* 0x00000004db187221 */ /* 0x000fe20000010000 */
[----:B------:R-:W-:Y:S01]  /*13770*/  F2FP.BF16.PACK_AB R6, R189, R188 ;  /* 0x000000bcbd06723e */ /* 0x000fe200000010ff */
[----:B------:R-:W-:Y:S01]  /*13780*/  LDSM.16.MT88.4 R108, [R196+0x2000] ;  /* 0x00200000c46c783b */ /* 0x000fe20000004200 */
[----:B------:R-:W-:Y:S01]  /*13790*/  F2FP.BF16.PACK_AB R7, R186, R184 ;  /* 0x000000b8ba07723e */ /* 0x000fe200000010ff */
[----:B------:R-:W-:Y:S01]  /*137a0*/  FADD.FTZ R24, R227, R24 ;  /* 0x00000018e3187221 */ /* 0x000fe20000010000 */
[----:B------:R-:W-:Y:S01]  /*137b0*/  HMMA.16816.F32.BF16 R28, R8, R14, R20 ;  /* 0x0000000e081c723c */ /* 0x000fe20000041814 */
[----:B------:R-:W5:Y:S01]  /*137c0*/  LDSM.16.MT88.4 R20, [R192+0x1800] ;  /* 0x00180000c014783b */ /* 0x000f620000004200 */
[----:B-1----:R-:W-:-:S03]  /*137d0*/  F2FP.BF16.PACK_AB R4, R187, R93 ;  /* 0x0000005dbb04723e */ /* 0x002fc600000010ff */
[----:B------:R-:W1:Y:S04]  /*137e0*/  LDSM.16.MT88.4 R12, [R193+0x1800] ;  /* 0x00180000c10c783b */ /* 0x000e680000004200 */
[----:B------:R-:W1:Y:S01]  /*137f0*/  LDSM.16.MT88.4 R8, [R195+0x1800] ;  /* 0x00180000c308783b */ /* 0x000e620000004200 */
[----:B----4-:R-:W-:-:S07]  /*13800*/  F2FP.BF16.PACK_AB R5, R185, R92 ;  /* 0x0000005cb905723e */ /* 0x010fce00000010ff */
[C---:B---3--:R-:W-:Y:S08]  /*13810*/  HMMA.16816.F32.BF16 R52, R4.reuse, R16, R52 ;  /* 0x000000100434723c */ /* 0x048ff00000041834 */
[C---:B-----5:R-:W-:Y:S08]  /*13820*/  HMMA.16816.F32.BF16 R64, R4.reuse, R20, R64 ;  /* 0x000000140440723c */ /* 0x060ff00000041840 */
[C---:B------:R-:W-:Y:S08]  /*13830*/  HMMA.16816.F32.BF16 R56, R4.reuse, R22, R56 ;  /* 0x000000160438723c */ /* 0x040ff00000041838 */
[C---:B------:R-:W-:Y:S08]  /*13840*/  HMMA.16816.F32.BF16 R48, R4.reuse, R18, R48 ;  /* 0x000000120430723c */ /* 0x040ff00000041830 */
[C---:B-1----:R-:W-:Y:S08]  /*13850*/  HMMA.16816.F32.BF16 R44, R4.reuse, R12, R44 ;  /* 0x0000000c042c723c */ /* 0x042ff0000004182c */
[C---:B------:R-:W-:Y:S08]  /*13860*/  HMMA.16816.F32.BF16 R32, R4.reuse, R14, R32 ;  /* 0x0000000e0420723c */ /* 0x040ff00000041820 */
[C---:B------:R-:W-:Y:S08]  /*13870*/  HMMA.16816.F32.BF16 R36, R4.reuse, R8, R36 ;  /* 0x000000080424723c */ /* 0x040ff00000041824 */
[----:B------:R-:W-:Y:S07]  /*13880*/  HMMA.16816.F32.BF16 R28, R4, R10, R28 ;  /* 0x0000000a041c723c */ /* 0x000fee000004181c */
[----:B------:R-:W-:-:S02]  /*13890*/  F2FP.BF16.PACK_AB R4, R164, R162 ;  /* 0x000000a2a404723e */ /* 0x000fc400000010ff */
[----:B------:R-:W-:Y:S02]  /*138a0*/  F2FP.BF16.PACK_AB R6, R175, R173 ;  /* 0x000000adaf06723e */ /* 0x000fe400000010ff */
[----:B------:R-:W-:Y:S02]  /*138b0*/  F2FP.BF16.PACK_AB R5, R161, R160 ;  /* 0x000000a0a105723e */ /* 0x000fe400000010ff */
[----:B------:R-:W-:-:S07]  /*138c0*/  F2FP.BF16.PACK_AB R7, R172, R163 ;  /* 0x000000a3ac07723e */ /* 0x000fce00000010ff */
[C---:B------:R-:W-:Y:S08]  /*138d0*/  HMMA.16816.F32.BF16 R120, R4.reuse, R20, R120 ;  /* 0x000000140478723c */ /* 0x040ff00000041878 */
[C---:B------:R-:W-:Y:S01]  /*138e0*/  HMMA.16816.F32.BF16 R20, R4.reuse, R22, R100 ;  /* 0x000000160414723c */ /* 0x040fe20000041864 */
[----:B------:R-:W1:Y:S07]  /*138f0*/  LDSM.16.MT88.4 R100, [R193+0x2000] ;  /* 0x00200000c164783b */ /* 0x000e6e0000004200 */
[C---:B------:R-:W-:Y:S01]  /*13900*/  HMMA.16816.F32.BF16 R96, R4.reuse, R16, R96 ;  /* 0x000000100460723c */ /* 0x040fe20000041860 */
[----:B------:R-:W-:Y:S07]  /*13910*/  MUFU.EX2 R17, R180 ;  /* 0x000000b400117308 */ /* 0x000fee0000000800 */
[C---:B------:R-:W-:Y:S01]  /*13920*/  HMMA.16816.F32.BF16 R80, R4.reuse, R18, R80 ;  /* 0x000000120450723c */ /* 0x040fe20000041850 */
[----:B------:R-:W3:Y:S07]  /*13930*/  MUFU.EX2 R19, R168 ;  /* 0x000000a800137308 */ /* 0x000eee0000000800 */
[C---:B------:R-:W-:Y:S01]  /*13940*/  HMMA.16816.F32.BF16 R76, R4.reuse, R12, R76 ;  /* 0x0000000c044c723c */ /* 0x040fe2000004184c */
[----:B------:R-:W-:Y:S07]  /*13950*/  MUFU.EX2 R13, R182 ;  /* 0x000000b6000d7308 */ /* 0x000fee0000000800 */
[----:B------:R-:W-:Y:S01]  /*13960*/  HMMA.16816.F32.BF16 R72, R4, R14, R72 ;  /* 0x0000000e0448723c */ /* 0x000fe20000041848 */
[----:B------:R-:W4:Y:S01]  /*13970*/  MUFU.EX2 R15, R181 ;  /* 0x000000b5000f7308 */ /* 0x000f220000000800 */
[----:B---3--:R-:W-:-:S06]  /*13980*/  F2FP.BF16.PACK_AB R159, R26, R19 ;  /* 0x000000131a9f723e */ /* 0x008fcc00000010ff */
[C---:B------:R-:W-:Y:S01]  /*13990*/  HMMA.16816.F32.BF16 R60, R4.reuse, R8, R60 ;  /* 0x00000008043c723c */ /* 0x040fe2000004183c */
[----:B------:R-:W-:Y:S07]  /*139a0*/  MUFU.EX2 R12, R179 ;  /* 0x000000b3000c7308 */ /* 0x000fee0000000800 */
[----:B------:R-:W-:Y:S01]  /*139b0*/  HMMA.16816.F32.BF16 R40, R4, R10, R40 ;  /* 0x0000000a0428723c */ /* 0x000fe20000041828 */
[----:B------:R-:W3:Y:S01]  /*139c0*/  LDSM.16.MT88.4 R8, [R195+0x2000] ;  /* 0x00200000c308783b */ /* 0x000ee20000004200 */
[----:B------:R-:W5:Y:S01]  /*139d0*/  MUFU.EX2 R7, R183 ;  /* 0x000000b700077308 */ /* 0x000f620000000800 */
[----:B----4-:R-:W-:-:S04]  /*139e0*/  F2FP.BF16.PACK_AB R94, R17, R15 ;  /* 0x0000000f115e723e */ /* 0x010fc800000010ff */
[----:B------:R-:W-:Y:S02]  /*139f0*/  FADD.FTZ R4, R150, R24 ;  /* 0x0000001896047221 */ /* 0x000fe40000010000 */
[----:B------:R-:W-:Y:S01]  /*13a00*/  FADD.FTZ R5, R93, R2 ;  /* 0x000000025d057221 */ /* 0x000fe20000010000 */
[----:B------:R-:W4:Y:S01]  /*13a10*/  MUFU.EX2 R14, R178 ;  /* 0x000000b2000e7308 */ /* 0x000f220000000800 */
[----:B------:R-:W-:Y:S01]  /*13a20*/  FADD.FTZ R4, R156, R4 ;  /* 0x000000049c047221 */ /* 0x000fe20000010000 */
[----:B------:R-:W-:Y:S01]  /*13a30*/  F2FP.BF16.PACK_AB R156, R27, R87 ;  /* 0x000000571b9c723e */ /* 0x000fe200000010ff */
[----:B--2---:R-:W-:-:S04]  /*13a40*/  @P1 IMAD.HI.U32 R2, R231, c[0x0][0x2c8], RZ ;  /* 0x0000b200e7021a27 */ /* 0x004fc800078e00ff */
[----:B------:R-:W-:Y:S01]  /*13a50*/  FADD.FTZ R4, R209, R4 ;  /* 0x00000004d1047221 */ /* 0x000fe20000010000 */
[----:B------:R-:W-:Y:S01]  /*13a60*/  MUFU.EX2 R16, R177 ;  /* 0x000000b100107308 */ /* 0x000fe20000000800 */
[----:B------:R-:W-:Y:S01]  /*13a70*/  FADD.FTZ R6, R92, R0 ;  /* 0x000000005c067221 */ /* 0x000fe20000010000 */
[----:B------:R-:W-:Y:S01]  /*13a80*/  MOV R0, R231 ;  /* 0x000000e700007202 */ /* 0x000fe20000000f00 */
[----:B------:R-:W-:Y:S01]  /*13a90*/  FADD.FTZ R4, R211, R4 ;  /* 0x00000004d3047221 */ /* 0x000fe20000010000 */
[----:B------:R-:W-:Y:S01]  /*13aa0*/  @P1 SHF.R.U32.HI R0, RZ, c[0x0][0x2cc], R2 ;  /* 0x0000b300ff001a19 */ /* 0x000fe20000011602 */
[----:B------:R-:W-:Y:S01]  /*13ab0*/  FADD.FTZ R5, R187, R5 ;  /* 0x00000005bb057221 */ /* 0x000fe20000010000 */
[----:B-----5:R-:W-:Y:S01]  /*13ac0*/  F2FP.BF16.PACK_AB R92, R13, R7 ;  /* 0x000000070d5c723e */ /* 0x020fe200000010ff */
[----:B------:R-:W-:Y:S01]  /*13ad0*/  FADD.FTZ R6, R185, R6 ;  /* 0x00000006b9067221 */ /* 0x000fe20000010000 */
[----:B------:R-:W2:Y:S01]  /*13ae0*/  MUFU.EX2 R18, R176 ;  /* 0x000000b000127308 */ /* 0x000ea20000000800 */
[----:B------:R-:W-:Y:S01]  /*13af0*/  IADD3 R2, R230, R0, RZ ;  /* 0x00000000e6027210 */ /* 0x000fe20007ffe0ff */
[----:B------:R-:W-:Y:S01]  /*13b00*/  FADD.FTZ R0, R162, R4 ;  /* 0x00000004a2007221 */ /* 0x000fe20000010000 */
[----:B----4-:R-:W-:Y:S01]  /*13b10*/  F2FP.BF16.PACK_AB R93, R14, R12 ;  /* 0x0000000c0e5d723e */ /* 0x010fe200000010ff */
[----:B------:R-:W-:Y:S01]  /*13b20*/  HMMA.16816.F32.BF16 R128, R156, R116, R64 ;  /* 0x000000749c80723c */ /* 0x000fe20000041840 */
[----:B------:R-:W-:Y:S01]  /*13b30*/  FADD.FTZ R5, R188, R5 ;  /* 0x00000005bc057221 */ /* 0x000fe20000010000 */
[----:B------:R-:W-:Y:S01]  /*13b40*/  IADD3 R209, R228, -0x2, RZ ;  /* 0xfffffffee4d17810 */ /* 0x000fe20007ffe0ff */
[----:B------:R-:W-:-:S02]  /*13b50*/  FADD.FTZ R0, R164, R0 ;  /* 0x00000000a4007221 */ /* 0x000fc40000010000 */
[----:B------:R-:W-:Y:S02]  /*13b60*/  FADD.FTZ R6, R184, R6 ;  /* 0x00000006b8067221 */ /* 0x000fe40000010000 */
[----:B------:R-:W-:Y:S01]  /*13b70*/  FADD.FTZ R0, R173, R0 ;  /* 0x00000000ad007221 */ /* 0x000fe20000010000 */
[C---:B------:R-:W-:Y:S01]  /*13b80*/  HMMA.16816.F32.BF16 R132, R156.reuse, R118, R56 ;  /* 0x000000769c84723c */ /* 0x040fe20000041838 */
[----:B------:R-:W-:Y:S02]  /*13b90*/  FADD.FTZ R5, R189, R5 ;  /* 0x00000005bd057221 */ /* 0x000fe40000010000 */
[----:B------:R-:W-:Y:S01]  /*13ba0*/  FADD.FTZ R0, R175, R0 ;  /* 0x00000000af007221 */ /* 0x000fe20000010000 */
[----:B--2---:R-:W-:Y:S01]  /*13bb0*/  F2FP.BF16.PACK_AB R95, R18, R16 ;  /* 0x00000010125f723e */ /* 0x004fe200000010ff */
        /* <DEDUP_REMOVED lines=16> */
[----:B------:R-:W-:Y:S01]  /*13cc0*/  MOV R20, c[0x0][0x32c] ;  /* 0x0000cb0000147a02 */ /* 0x000fe20000000f00 */
[----:B------:R-:W-:Y:S01]  /*13cd0*/  HMMA.16816.F32.BF16 R140, R156, R110, R48 ;  /* 0x0000006e9c8c723c */ /* 0x000fe20000041830 */
[----:B------:R-:W-:-:S02]  /*13ce0*/  FADD.FTZ R4, R15, R4 ;  /* 0x000000040f047221 */ /* 0x000fc40000010000 */
[----:B------:R-:W-:Y:S01]  /*13cf0*/  ISETP.GE.AND P0, PT, R20, 0x1, PT ;  /* 0x000000011400780c */ /* 0x000fe20003f06270 */
[----:B------:R-:W-:Y:S01]  /*13d00*/  FADD.FTZ R247, R18, R3 ;  /* 0x0000000312f77221 */ /* 0x000fe20000010000 */
[----:B------:R-:W-:Y:S01]  /*13d10*/  IADD3 R3, R2, c[0x0][0x328], RZ ;  /* 0x0000ca0002037a10 */ /* 0x000fe20007ffe0ff */
[----:B------:R-:W-:Y:S02]  /*13d20*/  FADD.FTZ R237, R89, R0 ;  /* 0x0000000059ed7221 */ /* 0x000fe40000010000 */
[----:B-1----:R-:W-:Y:S01]  /*13d30*/  HMMA.16816.F32.BF16 R144, R156, R100, R44 ;  /* 0x000000649c90723c */ /* 0x002fe2000004182c */
[----:B------:R-:W-:Y:S02]  /*13d40*/  FADD.FTZ R243, R26, R5 ;  /* 0x000000051af37221 */ /* 0x000fe40000010000 */
[----:B------:R-:W-:-:S05]  /*13d50*/  FADD.FTZ R246, R17, R4 ;  /* 0x0000000411f67221 */ /* 0x000fca0000010000 */
[----:B------:R-:W-:Y:S08]  /*13d60*/  HMMA.16816.F32.BF16 R148, R156, R102, R32 ;  /* 0x000000669c94723c */ /* 0x000ff00000041820 */
[C---:B------:R-:W-:Y:S08]  /*13d70*/  HMMA.16816.F32.BF16 R112, R92.reuse, R108, R96 ;  /* 0x0000006c5c70723c */ /* 0x040ff00000041860 */
[----:B------:R-:W-:Y:S08]  /*13d80*/  HMMA.16816.F32.BF16 R104, R92, R100, R76 ;  /* 0x000000645c68723c */ /* 0x000ff0000004184c */
[----:B---3--:R-:W-:Y:S08]  /*13d90*/  HMMA.16816.F32.BF16 R152, R156, R8, R36 ;  /* 0x000000089c98723c */ /* 0x008ff00000041824 */
[C---:B------:R-:W-:Y:S08]  /*13da0*/  HMMA.16816.F32.BF16 R108, R92.reuse, R110, R80 ;  /* 0x0000006e5c6c723c */ /* 0x040ff00000041850 */
[C---:B------:R-:W-:Y:S08]  /*13db0*/  HMMA.16816.F32.BF16 R100, R92.reuse, R102, R72 ;  /* 0x000000665c64723c */ /* 0x040ff00000041848 */
[----:B------:R-:W-:Y:S08]  /*13dc0*/  HMMA.16816.F32.BF16 R96, R92, R8, R60 ;  /* 0x000000085c60723c */ /* 0x000ff0000004183c */
[-C--:B------:R-:W-:Y:S08]  /*13dd0*/  HMMA.16816.F32.BF16 R156, R156, R10.reuse, R28 ;  /* 0x0000000a9c9c723c */ /* 0x080ff0000004181c */
[----:B------:R-:W-:Y:S01]  /*13de0*/  HMMA.16816.F32.BF16 R92, R92, R10, R40 ;  /* 0x0000000a5c5c723c */ /* 0x000fe20000041828 */
[----:B------:R-:W-:Y:S07]  /*13df0*/  @!P0 BRA `(.L_x_1058) ;  /* 0x0000013000008947 */ /* 0x000fee0003800000 */
[C---:B------:R-:W-:Y:S01]  /*13e00*/  ISETP.GT.AND P0, PT, R2.reuse, RZ, PT ;  /* 0x000000ff0200720c */ /* 0x040fe20003f04270 */
[----:B------:R-:W-:Y:S01]  /*13e10*/  BSSY B0, `(.L_x_1059) ;  /* 0x000000e000007945 */ /* 0x000fe20003800000 */
[----:B------:R-:W-:-:S11]  /*13e20*/  IADD3 R0, R2, -0x1, RZ ;  /* 0xffffffff02007810 */ /* 0x000fd60007ffe0ff */
        /* <DEDUP_REMOVED lines=8> */
.L_x_1060:
[----:B------:R-:W-:-:S04]  /*13eb0*/  MOV R2, 0x1 ;  /* 0x0000000100027802 */ /* 0x000fc80000000f00 */
[----:B------:R-:W-:-:S13]  /*13ec0*/  ISETP.NE.AND P0, PT, R2, c[0x0][0x32c], PT ;  /* 0x0000cb0002007a0c */ /* 0x000fda0003f05270 */
[----:B------:R-:W-:-:S05]  /*13ed0*/  @P0 IMAD.HI.U32 R2, R0, c[0x0][0x330], RZ ;  /* 0x0000cc0000020a27 */ /* 0x000fca00078e00ff */
[----:B------:R-:W-:Y:S02]  /*13ee0*/  @P0 SHF.R.U32.HI R0, RZ, c[0x0][0x334], R2 ;  /* 0x0000cd00ff000a19 */ /* 0x000fe40000011602 */
.L_x_1061:
[----:B------:R-:W-:Y:S05]  /*13ef0*/  BSYNC B0 ;  /* 0x0000000000007941 */ /* 0x000fea0003800000 */
.L_x_1059:
[----:B------:R-:W-:-:S05]  /*13f00*/  MOV R2, c[0x0][0x32c] ;  /* 0x0000cb0000027a02 */ /* 0x000fca0000000f00 */
[----:B------:R-:W-:-:S05]  /*13f10*/  IMAD R0, R0, R2, c[0x0][0x32c] ;  /* 0x0000cb0000007624 */ /* 0x000fca00078e0202 */
[----:B------:R-:W-:-:S04]  /*13f20*/  IMNMX R3, R3, R0, PT ;  /* 0x0000000003037217 */ /* 0x000fc80003800200 */
.L_x_1058:
[----:B------:R-:W2:Y:S01]  /*13f30*/  LDL R2, [R1+0x8] ;  /* 0x0000080001027983 */ /* 0x000ea20000100800 */
        /* <DEDUP_REMOVED lines=10> */
.L_x_1093:
        /* <DEDUP_REMOVED lines=22> */
[C---:B-1-34-:R-:W-:Y:S01]  /*14140*/  IMAD.WIDE.U32 R2, R229.reuse, c[0x0][0x208], RZ ;  /* 0x00008200e5027a25 */ /* 0x05afe200078e00ff */
[----:B------:R-:W-:Y:S01]  /*14150*/  SHF.R.S32.HI R0, RZ, 0x1f, R229 ;  /* 0x0000001fff007819 */ /* 0x000fe200000114e5 */
[----:B------:R-:W2:Y:S04]  /*14160*/  LDL.64 R6, [R1+0x18] ;  /* 0x0000180001067983 */ /* 0x000ea80000100a00 */
[----:B------:R-:W-:Y:S02]  /*14170*/  IMAD R0, R0, c[0x0][0x208], RZ ;  /* 0x0000820000007a24 */ /* 0x000fe400078e02ff */
[----:B------:R-:W3:Y:S02]  /*14180*/  LDL R5, [R1+0x14] ;  /* 0x0000140001057983 */ /* 0x000ee40000100800 */
[----:B------:R-:W-:Y:S04]  /*14190*/  IMAD R0, R229, c[0x0][0x20c], R0 ;  /* 0x00008300e5007a24 */ /* 0x000fe800078e0200 */
[----:B------:R-:W-:Y:S01]  /*141a0*/  IMAD.IADD R3, R3, 0x1, R0 ;  /* 0x0000000103037824 */ /* 0x000fe200078e0200 */
[----:B------:R-:W-:Y:S03]  /*141b0*/  SHF.R.S32.HI R0, RZ, 0x1f, R216 ;  /* 0x0000001fff007819 */ /* 0x000fe600000114d8 */
[----:B------:R-:W-:Y:S04]  /*141c0*/  IMAD.WIDE.U32 R2, R216, c[0x0][0x218], R2 ;  /* 0x00008600d8027a25 */ /* 0x000fe800078e0002 */
[----:B------:R-:W-:Y:S04]  /*141d0*/  IMAD R0, R0, c[0x0][0x218], RZ ;  /* 0x0000860000007a24 */ /* 0x000fe800078e02ff */
[----:B------:R-:W-:Y:S01]  /*141e0*/  IMAD R4, R216, c[0x0][0x21c], R0 ;  /* 0x00008700d8047a24 */ /* 0x000fe200078e0200 */
[----:B--2---:R-:W-:Y:S02]  /*141f0*/  IADD3 R2, P1, R6, R2, RZ ;  /* 0x0000000206027210 */ /* 0x004fe40007f3e0ff */
[----:B------:R-:W-:Y:S02]  /*14200*/  SHF.L.U64.HI R6, R244, 0x1, R245 ;  /* 0x00000001f4067819 */ /* 0x000fe400000102f5 */
[----:B------:R-:W-:Y:S02]  /*14210*/  LEA R0, P0, R2, c[0x0][0x1f8], 0x1 ;  /* 0x00007e0002007a11 */ /* 0x000fe400078008ff */
[----:B---3--:R-:W-:Y:S02]  /*14220*/  IADD3.X R3, R5, R3, R4, P1, !PT ;  /* 0x0000000305037210 */ /* 0x008fe40000ffe404 */
[----:B------:R-:W-:Y:S02]  /*14230*/  SHF.L.U32 R5, R244, 0x1, RZ ;  /* 0x00000001f4057819 */ /* 0x000fe400000006ff */
[----:B------:R-:W-:Y:S01]  /*14240*/  LEA.HI.X R4, R2, c[0x0][0x1fc], R3, 0x1, P0 ;  /* 0x00007f0002047a11 */ /* 0x000fe200000f0c03 */
[----:B------:R-:W-:-:S05]  /*14250*/  BRA.DIV ~URZ, `(.L_x_1065) ;  /* 0x000150d27f007947 */ /* 0x000fca000b800000 */
[----:B------:R1:W2:Y:S02]  /*14260*/  SHFL.IDX PT, R8, R4, RZ, 0x181f ;  /* 0x00181fff04087589 */ /* 0x0002a400000e0000 */
.L_x_1233:
[----:B------:R-:W-:-:S05]  /*14270*/  BRA.DIV ~URZ, `(.L_x_1066) ;  /* 0x000151227f007947 */ /* 0x000fca000b800000 */
[----:B------:R-:W3:Y:S04]  /*14280*/  SHFL.IDX PT, R2, R0, RZ, 0x181f ;  /* 0x00181fff00027589 */ /* 0x000ee800000e0000 */
[----:B------:R-:W4:Y:S04]  /*14290*/  SHFL.IDX PT, R7, R0, 0x1, 0x181f ;  /* 0x00381f0000077f89 */ /* 0x000f2800000e0000 */
[----:B------:R-:W5:Y:S04]  /*142a0*/  SHFL.IDX PT, R11, R4, 0x1, 0x181f ;  /* 0x00381f00040b7f89 */ /* 0x000f6800000e0000 */
[----:B------:R-:W-:Y:S04]  /*142b0*/  SHFL.IDX PT, R9, R0, 0x3, 0x181f ;  /* 0x00781f0000097f89 */ /* 0x000fe800000e0000 */
[----:B------:R-:W-:Y:S01]  /*142c0*/  SHFL.IDX PT, R12, R4, 0x2, 0x181f ;  /* 0x00581f00040c7f89 */ /* 0x000fe200000e0000 */
[-C--:B---3--:R-:W-:Y:S05]  /*142d0*/  IADD3 R2, P0, R2, R5.reuse, RZ ;  /* 0x0000000502027210 */ /* 0x088fea0007f1e0ff */
[--C-:B--2---:R-:W-:Y:S01]  /*142e0*/  IMAD.X R3, R8, 0x1, R6.reuse, P0 ;  /* 0x0000000108037824 */ /* 0x104fe200000e0606 */
[-C--:B----4-:R-:W-:Y:S01]  /*142f0*/  IADD3 R10, P0, R7, R5.reuse, RZ ;  /* 0x00000005070a7210 */ /* 0x090fe20007f1e0ff */
[----:B------:R-:W2:Y:S04]  /*14300*/  SHFL.IDX PT, R8, R0, 0x2, 0x181f ;  /* 0x00581f0000087f89 */ /* 0x000ea800000e0000 */
[----:B------:R3:W-:Y:S01]  /*14310*/  LDGSTS.E.BYPASS.LTC128B.128 [R208+0x100], [R2.64], !P2 ;  /* 0x0010000002d07fae */ /* 0x0007e2000d101d48 */
[--C-:B-----5:R-:W-:Y:S03]  /*14320*/  IMAD.X R11, R11, 0x1, R6.reuse, P0 ;  /* 0x000000010b0b7824 */ /* 0x120fe600000e0606 */
[----:B------:R-:W-:Y:S04]  /*14330*/  SHFL.IDX PT, R0, R0, 0x4, 0x181f ;  /* 0x00981f0000007f89 */ /* 0x000fe800000e0000 */
[----:B------:R4:W-:Y:S01]  /*14340*/  LDGSTS.E.BYPASS.LTC128B.128 [R208+0x900], [R10.64], !P2 ;  /* 0x009000000ad07fae */ /* 0x0009e2000d101d48 */
[-C--:B--2---:R-:W-:Y:S03]  /*14350*/  IADD3 R8, P1, R8, R5.reuse, RZ ;  /* 0x0000000508087210 */ /* 0x084fe60007f3e0ff */
[----:B---3--:R-:W2:Y:S01]  /*14360*/  SHFL.IDX PT, R3, R4, 0x3, 0x181f ;  /* 0x00781f0004037f89 */ /* 0x008ea200000e0000 */
[----:B------:R-:W-:Y:S01]  /*14370*/  IADD3 R2, P0, R9, R5, RZ ;  /* 0x0000000509027210 */ /* 0x000fe20007f1e0ff */
[--C-:B------:R-:W-:Y:S02]  /*14380*/  IMAD.X R9, R12, 0x1, R6.reuse, P1 ;  /* 0x000000010c097824 */ /* 0x100fe400008e0606 */
[----:B-1----:R-:W1:Y:S04]  /*14390*/  SHFL.IDX PT, R4, R4, 0x4, 0x181f ;  /* 0x00981f0004047f89 */ /* 0x002e6800000e0000 */
[----:B------:R4:W-:Y:S01]  /*143a0*/  LDGSTS.E.BYPASS.LTC128B.128 [R208+0x1100], [R8.64], !P2 ;  /* 0x0110000008d07fae */ /* 0x0009e2000d101d48 */
[----:B--2---:R-:W-:Y:S05]  /*143b0*/  IMAD.X R3, R3, 0x1, R6, P0 ;  /* 0x0000000103037824 */ /* 0x004fea00000e0606 */
[----:B------:R4:W-:Y:S02]  /*143c0*/  LDGSTS.E.BYPASS.LTC128B.128 [R208+0x1900], [R2.64], !P2 ;  /* 0x0190000002d07fae */ /* 0x0009e4000d101d48 */
.L_x_1234:
[----:B-1--4-:R-:W-:Y:S04]  /*143d0*/  IADD3 R2, P0, R0, R5, RZ ;  /* 0x0000000500027210 */ /* 0x012fe80007f1e0ff */
[----:B------:R-:W-:Y:S05]  /*143e0*/  IADD3.X R3, R4, R6, RZ, P0, !PT ;  /* 0x0000000604037210 */ /* 0x000fea00007fe4ff */
[----:B------:R-:W-:Y:S01]  /*143f0*/  @!PT LDS RZ, [RZ] ;  /* 0x00000000fffff984 */ /* 0x000fe20000000800 */
[----:B------:R-:W-:Y:S01]  /*14400*/  @!PT LDS RZ, [RZ] ;  /* 0x00000000fffff984 */ /* 0x000fe20000000800 */
[----:B------:R-:W-:Y:S01]  /*14410*/  @!PT LDS RZ, [RZ] ;  /* 0x00000000fffff984 */ /* 0x000fe20000000800 */
[----:B------:R1:W-:Y:S04]  /*14420*/  LDGSTS.E.BYPASS.LTC128B.128 [R208+0x2100], [R2.64], !P2 ;  /* 0x0210000002d07fae */ /* 0x0003e8000d101d48 */
.L_x_1064:
[----:B-1-34-:R-:W-:Y:S05]  /*14430*/  BSYNC B0 ;  /* 0x0000000000007941 */ /* 0x01afea0003800000 */
.L_x_1063:
        /* <DEDUP_REMOVED lines=135> */
[----:B------:R-:W-:Y:S03]  /*14cb0*/  HMMA.16816.F32.BF16 R80, R180, R10, R80 ;  /* 0x0000000ab450723c */ /* 0x000fe60000041850 */
[----:B------:R-:W2:Y:S01]  /*14cc0*/  MUFU.TANH R178, R2 ;  /* 0x0000000200b27308 */ /* 0x000ea20000002400 */
        /* <DEDUP_REMOVED lines=128> */
[C---:B------:R-:W-:Y:S01]  /*154d0*/  SHF.L.U64.HI R6, R244.reuse, 0x1, R245 ;  /* 0x00000001f4067819 */ /* 0x040fe200000102f5 */
[----:B------:R-:W-:Y:S01]  /*154e0*/  IMAD.SHL.U32 R5, R244, 0x2, RZ ;  /* 0x00000002f4057824 */ /* 0x000fe200078e00ff */
[----:B------:R-:W3:Y:S01]  /*154f0*/  LDL R236, [R1+0x10] ;  /* 0x0000100001ec7983 */ /* 0x000ee20000100800 */
[----:B------:R-:W-:Y:S03]  /*15500*/  ISETP.NE.AND P3, PT, R242, 0x1, PT ;  /* 0x00000001f200780c */ /* 0x000fe60003f65270 */
[----:B------:R-:W4:Y:S04]  /*15510*/  LDL.64 R44, [R1+0x28] ;  /* 0x00002800012c7983 */ /* 0x000f280000100a00 */
[----:B------:R-:W5:Y:S04]  /*15520*/  LDL R235, [R1+0x34] ;  /* 0x0000340001eb7983 */ /* 0x000f680000100800 */
[----:B------:R-:W4:Y:S04]  /*15530*/  LDL.64 R238, [R1+0x20] ;  /* 0x0000200001ee7983 */ /* 0x000f280000100a00 */
[----:B------:R-:W4:Y:S01]  /*15540*/  LDL R233, [R1+0x30] ;  /* 0x0000300001e97983 */ /* 0x000f220000100800 */
[----:B--2---:R-:W-:Y:S01]  /*15550*/  IMAD R2, R209, 0x50, R240 ;  /* 0x00000050d1027824 */ /* 0x004fe200078e02f0 */
[----:B---3--:R-:W-:Y:S04]  /*15560*/  ISETP.GT.AND P1, PT, R236, 0x4f, PT ;  /* 0x0000004fec00780c */ /* 0x008fe80003f24270 */
[----:B------:R-:W-:Y:S05]  /*15570*/  IADD3 R2, R2, -0x50, R236 ;  /* 0xffffffb002027810 */ /* 0x000fea0007ffe0ec */
[----:B------:R-:W-:Y:S04]  /*15580*/  @P3 IMAD.HI.U32 R3, R2, c[0x0][0x2bc], RZ ;  /* 0x0000af0002033a27 */ /* 0x000fe800078e00ff */
[----:B-1----:R-:W-:Y:S01]  /*15590*/  IMAD.MOV.U32 R0, RZ, RZ, R2 ;  /* 0x000000ffff007224 */ /* 0x002fe200078e0002 */
[----:B------:R-:W-:Y:S04]  /*155a0*/  @P3 SHF.R.U32.HI R0, RZ, c[0x0][0x2c0], R3 ;  /* 0x0000b000ff003a19 */ /* 0x000fe80000011603 */
[C---:B----4-:R-:W-:Y:S01]  /*155b0*/  @!P1 IADD3 R3, P0, R0.reuse, R44, RZ ;  /* 0x0000002c00039210 */ /* 0x050fe20007f1e0ff */
[----:B------:R-:W-:Y:S03]  /*155c0*/  IMAD.MOV R4, RZ, RZ, -R0 ;  /* 0x000000ffff047224 */ /* 0x000fe600078e0a00 */
[----:B-----5:R-:W-:Y:S01]  /*155d0*/  @!P1 LEA.HI.X.SX32 R0, R0, R235, 0x1, P0 ;  /* 0x000000eb00009211 */ /* 0x020fe200000f0eff */
        /* <DEDUP_REMOVED lines=17> */
[----:B------:R-:W-:-:S06]  /*156f0*/  BRA.DIV ~URZ, `(.L_x_1069) ;  /* 0x000141527f007947 */ /* 0x000fcc000b800000 */
[----:B------:R1:W2:Y:S02]  /*15700*/  SHFL.IDX PT, R7, R4, RZ, 0x181f ;  /* 0x00181fff04077589 */ /* 0x0002a400000e0000 */
.L_x_1235:
[----:B------:R-:W-:-:S05]  /*15710*/  BRA.DIV ~URZ, `(.L_x_1070) ;  /* 0x000141a27f007947 */ /* 0x000fca000b800000 */
[----:B------:R-:W3:Y:S02]  /*15720*/  SHFL.IDX PT, R2, R0, RZ, 0x181f ;  /* 0x00181fff00027589 */ /* 0x000ee400000e0000 */
[-C--:B---3--:R-:W-:Y:S05]  /*15730*/  IADD3 R2, P0, R2, R5.reuse, RZ ;  /* 0x0000000502027210 */ /* 0x088fea0007f1e0ff */
[--C-:B--2---:R-:W-:Y:S05]  /*15740*/  IMAD.X R3, R7, 0x1, R6.reuse, P0 ;  /* 0x0000000107037824 */ /* 0x104fea00000e0606 */
[----:B------:R-:W-:Y:S01]  /*15750*/  @!PT LDS RZ, [RZ] ;  /* 0x00000000fffff984 */ /* 0x000fe20000000800 */
[----:B------:R-:W-:Y:S01]  /*15760*/  @!PT LDS RZ, [RZ] ;  /* 0x00000000fffff984 */ /* 0x000fe20000000800 */
[----:B------:R2:W-:Y:S04]  /*15770*/  LDGSTS.E.BYPASS.LTC128B.128 [R208+0x2900], [R2.64], !P2 ;  /* 0x0290000002d07fae */ /* 0x0005e8000d101d48 */
[----:B--2---:R-:W2:Y:S04]  /*15780*/  SHFL.IDX PT, R2, R0, 0x1, 0x181f ;  /* 0x00381f0000027f89 */ /* 0x004ea800000e0000 */
[----:B------:R-:W3:Y:S01]  /*15790*/  SHFL.IDX PT, R3, R4, 0x1, 0x181f ;  /* 0x00381f0004037f89 */ /* 0x000ee200000e0000 */
[-C--:B--2---:R-:W-:Y:S05]  /*157a0*/  IADD3 R2, P0, R2, R5.reuse, RZ ;  /* 0x0000000502027210 */ /* 0x084fea0007f1e0ff */
[--C-:B---3--:R-:W-:Y:S05]  /*157b0*/  IMAD.X R3, R3, 0x1, R6.reuse, P0 ;  /* 0x0000000103037824 */ /* 0x108fea00000e0606 */
[----:B------:R2:W-:Y:S04]  /*157c0*/  LDGSTS.E.BYPASS.LTC128B.128 [R208+0x3100], [R2.64], !P2 ;  /* 0x0310000002d07fae */ /* 0x0005e8000d101d48 */
[----:B--2---:R-:W2:Y:S04]  /*157d0*/  SHFL.IDX PT, R2, R0, 0x2, 0x181f ;  /* 0x00581f0000027f89 */ /* 0x004ea800000e0000 */
[----:B------:R-:W3:Y:S01]  /*157e0*/  SHFL.IDX PT, R3, R4, 0x2, 0x181f ;  /* 0x00581f0004037f89 */ /* 0x000ee200000e0000 */
[-C--:B--2---:R-:W-:Y:S05]  /*157f0*/  IADD3 R2, P0, R2, R5.reuse, RZ ;  /* 0x0000000502027210 */ /* 0x084fea0007f1e0ff */
[--C-:B---3--:R-:W-:Y:S05]  /*15800*/  IMAD.X R3, R3, 0x1, R6.reuse, P0 ;  /* 0x0000000103037824 */ /* 0x108fea00000e0606 */
[----:B------:R2:W-:Y:S04]  /*15810*/  LDGSTS.E.BYPASS.LTC128B.128 [R208+0x3900], [R2.64], !P2 ;  /* 0x0390000002d07fae */ /* 0x0005e8000d101d48 */
[----:B--2---:R-:W2:Y:S04]  /*15820*/  SHFL.IDX PT, R2, R0, 0x3, 0x181f ;  /* 0x00781f0000027f89 */ /* 0x004ea800000e0000 */
[----:B------:R-:W3:Y:S04]  /*15830*/  SHFL.IDX PT, R3, R4, 0x3, 0x181f ;  /* 0x00781f0004037f89 */ /* 0x000ee800000e0000 */
[----:B------:R-:W4:Y:S04]  /*15840*/  SHFL.IDX PT, R0, R0, 0x4, 0x181f ;  /* 0x00981f0000007f89 */ /* 0x000f2800000e0000 */
[----:B-1----:R-:W1:Y:S01]  /*15850*/  SHFL.IDX PT, R4, R4, 0x4, 0x181f ;  /* 0x00981f0004047f89 */ /* 0x002e6200000e0000 */
[----:B--2---:R-:W-:Y:S05]  /*15860*/  IADD3 R2, P0, R2, R5, RZ ;  /* 0x0000000502027210 */ /* 0x004fea0007f1e0ff */
[----:B---3--:R-:W-:Y:S05]  /*15870*/  IMAD.X R3, R3, 0x1, R6, P0 ;  /* 0x0000000103037824 */ /* 0x008fea00000e0606 */
[----:B------:R2:W-:Y:S03]  /*15880*/  LDGSTS.E.BYPASS.LTC128B.128 [R208+0x4100], [R2.64], !P2 ;  /* 0x0410000002d07fae */ /* 0x0005e6000d101d48 */
.L_x_1236:
[----:B--2-4-:R-:W-:Y:S04]  /*15890*/  IADD3 R2, P0, R0, R5, RZ ;  /* 0x0000000500027210 */ /* 0x014fe80007f1e0ff */
[----:B-1----:R-:W-:Y:S05]  /*158a0*/  IADD3.X R3, R4, R6, RZ, P0, !PT ;  /* 0x0000000604037210 */ /* 0x002fea00007fe4ff */
[----:B------:R-:W-:Y:S01]  /*158b0*/  @!PT LDS RZ, [RZ] ;  /* 0x00000000fffff984 */ /* 0x000fe20000000800 */
[----:B------:R-:W-:Y:S01]  /*158c0*/  @!PT LDS RZ, [RZ] ;  /* 0x00000000fffff984 */ /* 0x000fe20000000800 */
[----:B------:R-:W-:Y:S01]  /*158d0*/  @!PT LDS RZ, [RZ] ;  /* 0x00000000fffff984 */ /* 0x000fe20000000800 */
[----:B------:R1:W-:Y:S04]  /*158e0*/  LDGSTS.E.BYPASS.LTC128B.128 [R208+0x4900], [R2.64], !P2 ;  /* 0x0490000002d07fae */ /* 0x0003e8000d101d48 */
.L_x_1068:
[----:B--234-:R-:W-:Y:S05]  /*158f0*/  BSYNC B0 ;  /* 0x0000000000007941 */ /* 0x01cfea0003800000 */
.L_x_1067:
[----:B------:R-:W-:Y:S01]  /*15900*/  LOP3.LUT R8, RZ, c[0x0][0x324], RZ, 0x33, !PT ;  /* 0x0000c900ff087a12 */ /* 0x000fe200078e33ff */
[----:B-1----:R-:W2:Y:S01]  /*15910*/  LDL R2, [R1+0x38] ;  /* 0x0000380001027983 */ /* 0x002ea20000100800 */
[----:B------:R-:W-:Y:S03]  /*15920*/  IMAD.MOV.U32 R3, RZ, RZ, c[0x0][0x2c4] ;  /* 0x0000b100ff037624 */ /* 0x000fe600078e00ff */
[----:B------:R-:W2:Y:S02]  /*15930*/  LDL R0, [R1+0x50] ;  /* 0x0000500001007983 */ /* 0x000ea40000100800 */
[----:B------:R-:W-:Y:S02]  /*15940*/  ISETP.NE.AND P0, PT, R3, 0x1, PT ;  /* 0x000000010300780c */ /* 0x000fe40003f05270 */
[----:B------:R-:W0:Y:S01]  /*15950*/  LDGDEPBAR ;  /* 0x00000000000079af */ /* 0x000e220000000000 */
[----:B--2---:R-:W-:Y:S10]  /*15960*/  IMAD.IADD R5, R0, 0x1, R2 ;  /* 0x0000000100057824 */ /* 0x004ff400078e0202 */
[----:B------:R-:W-:Y:S05]  /*15970*/  @P0 IMAD.HI.U32 R0, R5, c[0x0][0x2c8], RZ ;  /* 0x0000b20005000a27 */ /* 0x000fea00078e00ff */
[----:B------:R-:W-:Y:S01]  /*15980*/  @P0 SHF.R.U32.HI R5, RZ, c[0x0][0x2cc], R0 ;  /* 0x0000b300ff050a19 */ /* 0x000fe20000011600 */
[----:B------:R-:W-:Y:S05]  /*15990*/  IMAD R0, R209, -0x50, RZ ;  /* 0xffffffb0d1007824 */ /* 0x000fea00078e02ff */
[----:B------:R-:W-:Y:S04]  /*159a0*/  IADD3 R2, -R251, 0x1, R0 ;  /* 0x00000001fb027810 */ /* 0x000fe80007ffe100 */
[----:B------:R-:W-:Y:S04]  /*159b0*/  IADD3 R7, -R249, R2, R250 ;  /* 0x00000002f9077210 */ /* 0x000fe80007ffe1fa */
[----:B------:R-:W-:Y:S01]  /*159c0*/  IADD3 R6, R7, c[0x0][0x328], RZ ;  /* 0x0000ca0007067a10 */ /* 0x000fe20007ffe0ff */
[----:B------:R-:W-:-:S05]  /*159d0*/  BRA.DIV ~URZ, `(.L_x_1071) ;  /* 0x000143927f007947 */ /* 0x000fca000b800000 */
[----:B------:R1:W2:Y:S02]  /*159e0*/  SHFL.IDX PT, R4, R5, RZ, 0x1c1f ;  /* 0x001c1fff05047589 */ /* 0x0002a400000e0000 */
.L_x_1237:
        /* <DEDUP_REMOVED lines=19> */
.L_x_1074:
[----:B------:R-:W-:Y:S04]  /*15b20*/  MOV R8, c[0x0][0x32c] ;  /* 0x0000cb0000087a02 */ /* 0x000fe80000000f00 */
[----:B------:R-:W-:Y:S11]  /*15b30*/  ISETP.NE.AND P0, PT, R8, 0x1, PT ;  /* 0x000000010800780c */ /* 0x000ff60003f05270 */
[----:B------:R-:W-:Y:S02]  /*15b40*/  @!UPT UIADD3 URZ, URZ, URZ, URZ ;  /* 0x0000003f3f3ff290 */ /* 0x000fe4000fffe03f */
[----:B------:R-:W-:Y:S05]  /*15b50*/  @P0 IMAD.HI.U32 R8, R4, c[0x0][0x330], RZ ;  /* 0x0000cc0004080a27 */ /* 0x000fea00078e00ff */
[----:B------:R-:W-:Y:S02]  /*15b60*/  @P0 SHF.R.U32.HI R4, RZ, c[0x0][0x334], R8 ;  /* 0x0000cd00ff040a19 */ /* 0x000fe40000011608 */
.L_x_1075:
[----:B------:R-:W-:Y:S05]  /*15b70*/  BSYNC B0 ;  /* 0x0000000000007941 */ /* 0x000fea0003800000 */
.L_x_1073:
[----:B------:R-:W-:Y:S04]  /*15b80*/  IMAD.IADD R8, R0, 0x1, -R251 ;  /* 0x0000000100087824 */ /* 0x000fe800078e0afb */
[----:B------:R-:W-:Y:S05]  /*15b90*/  IMAD R4, R4, c[0x0][0x32c], R8 ;  /* 0x0000cb0004047a24 */ /* 0x000fea00078e0208 */
[----:B------:R-:W-:Y:S02]  /*15ba0*/  IMNMX R2, R2, R4, !PT ;  /* 0x0000000402027217 */ /* 0x000fe40007800200 */
[----:B------:R-:W-:Y:S04]  /*15bb0*/  IADD3 R4, R4, c[0x0][0x32c], RZ ;  /* 0x0000cb0004047a10 */ /* 0x000fe80007ffe0ff */
[----:B------:R-:W-:Y:S02]  /*15bc0*/  IMNMX R3, R3, R4, PT ;  /* 0x0000000403037217 */ /* 0x000fe40003800200 */
.L_x_1072:
[C---:B------:R-:W-:Y:S02]  /*15bd0*/  ISETP.GE.AND P0, PT, R0.reuse, 0x1, PT ;  /* 0x000000010000780c */ /* 0x040fe40003f06270 */
[C---:B------:R-:W-:Y:S02]  /*15be0*/  ISETP.GE.AND P1, PT, R0.reuse, 0x2, PT ;  /* 0x000000020000780c */ /* 0x040fe40003f26270 */
        /* <DEDUP_REMOVED lines=17> */
[----:B------:R-:W-:Y:S02]  /*15d00*/  ISETP.LT.OR P0, PT, R3, 0x9, P0 ;  /* 0x000000090300780c */ /* 0x000fe40000701670 */
        /* <DEDUP_REMOVED lines=63> */
[C---:B------:R-:W-:Y:S02]  /*16100*/  ISETP.GT.AND P0, PT, R2.reuse, 0x31, !P1 ;  /* 0x000000310200780c */ /* 0x040fe40004f04270 */
        /* <DEDUP_REMOVED lines=21> */
[----:B------:R-:W-:Y:S11]  /*16260*/  ISETP.GE.AND P0, PT, R0, 0x4a, PT ;  /* 0x0000004a0000780c */ /* 0x000ff60003f06270 */
[----:B------:R-:W-:Y:S02]  /*16270*/  @!UPT UIADD3 URZ, URZ, URZ, URZ ;  /* 0x0000003f3f3ff290 */ /* 0x000fe4000fffe03f */
[----:B------:R-:W-:Y:S02]  /*16280*/  @P0 LOP3.LUT R207, R207, 0x4000, RZ, 0xfc, !PT ;  /* 0x00004000cfcf0812 */ /* 0x000fe400078efcff */
[----:B------:R-:W-:Y:S04]  /*16290*/  ISETP.GT.AND P0, PT, R2, 0x49, !P0 ;  /* 0x000000490200780c */ /* 0x000fe80004704270 */
[----:B------:R-:W-:Y:S04]  /*162a0*/  ISETP.LT.OR P0, PT, R3, 0x4a, P0 ;  /* 0x0000004a0300780c */ /* 0x000fe80000701670 */
[----:B------:R-:W-:Y:S01]  /*162b0*/  FSEL R55, R9, -INF , !P0 ;  /* 0xff80000009377808 */ /* 0x000fe20004000000 */
[----:B------:R-:W-:-:S06]  /*162c0*/  BRA.DIV ~URZ, `(.L_x_1076) ;  /* 0x00013b127f007947 */ /* 0x000fcc000b800000 */
[----:B------:R2:W3:Y:S02]  /*162d0*/  SHFL.IDX PT, R4, R5, 0x1, 0x1c1f ;  /* 0x003c1f0005047f89 */ /* 0x0004e400000e0000 */
.L_x_1238:
[----:B---3--:R-:W-:Y:S01]  /*162e0*/  IADD3 R3, R7, R4, RZ ;  /* 0x0000000407037210 */ /* 0x008fe20007ffe0ff */
[----:B------:R-:W-:Y:S05]  /*162f0*/  IMAD.MOV.U32 R2, RZ, RZ, c[0x0][0x32c] ;  /* 0x0000cb00ff027624 */ /* 0x000fea00078e00ff */
[----:B------:R-:W-:Y:S01]  /*16300*/  ISETP.GE.AND P0, PT, R2, 0x1, PT ;  /* 0x000000010200780c */ /* 0x000fe20003f06270 */
[----:B------:R-:W-:Y:S11]  /*16310*/  IMAD.IADD R2, R6, 0x1, R4 ;  /* 0x0000000106027824 */ /* 0x000ff600078e0204 */
[----:B------:R-:W-:Y:S01]  /*16320*/  @!UPT UIADD3 URZ, URZ, URZ, URZ ;  /* 0x0000003f3f3ff290 */ /* 0x000fe2000fffe03f */
        /* <DEDUP_REMOVED lines=14> */
.L_x_1079:
[----:B------:R-:W-:Y:S04]  /*16410*/  MOV R8, c[0x0][0x32c] ;  /* 0x0000cb0000087a02 */ /* 0x000fe80000000f00 */
[----:B------:R-:W-:Y:S11]  /*16420*/  ISETP.NE.AND P0, PT, R8, 0x1, PT ;  /* 0x000000010800780c */ /* 0x000ff60003f05270 */
[----:B------:R-:W-:Y:S02]  /*16430*/  @!UPT UIADD3 URZ, URZ, URZ, URZ ;  /* 0x0000003f3f3ff290 */ /* 0x000fe4000fffe03f */
[----:B------:R-:W-:Y:S05]  /*16440*/  @P0 IMAD.HI.U32 R8, R4, c[0x0][0x330], RZ ;  /* 0x0000cc0004080a27 */ /* 0x000fea00078e00ff */
[----:B------:R-:W-:Y:S02]  /*16450*/  @P0 SHF.R.U32.HI R4, RZ, c[0x0][0x334], R8 ;  /* 0x0000cd00ff040a19 */ /* 0x000fe40000011608 */
.L_x_1080:
[----:B------:R-:W-:Y:S05]  /*16460*/  BSYNC B0 ;  /* 0x0000000000007941 */ /* 0x000fea0003800000 */
.L_x_1078:
[----:B------:R-:W-:Y:S04]  /*16470*/  IMAD.IADD R8, R0, 0x1, -R251 ;  /* 0x0000000100087824 */ /* 0x000fe800078e0afb */
[----:B------:R-:W-:Y:S05]  /*16480*/  IMAD R4, R4, c[0x0][0x32c], R8 ;  /* 0x0000cb0004047a24 */ /* 0x000fea00078e0208 */
[----:B------:R-:W-:Y:S02]  /*16490*/  IMNMX R3, R3, R4, !PT ;  /* 0x0000000403037217 */ /* 0x000fe40007800200 */
[----:B------:R-:W-:Y:S04]  /*164a0*/  IADD3 R4, R4, c[0x0][0x32c], RZ ;  /* 0x0000cb0004047a10 */ /* 0x000fe80007ffe0ff */
[----:B------:R-:W-:Y:S02]  /*164b0*/  IMNMX R2, R2, R4, PT ;  /* 0x0000000402027217 */ /* 0x000fe40003800200 */
.L_x_1077:
        /* <DEDUP_REMOVED lines=68> */
[----:B------:R-:W-:Y:S04]  /*16900*/  ISETP.GT.AND P0, PT, R3, RZ, !P0 ;  /* 0x000000ff0300720c */ /* 0x000fe80004704270 */
[C---:B------:R-:W-:Y:S04]  /*16910*/  ISETP.LT.OR P0, PT, R2.reuse, 0x1, P0 ;  /* 0x000000010200780c */ /* 0x040fe80000701670 */
[----:B------:R-:W-:Y:S02]  /*16920*/  FSEL R17, R225, -INF , !P0 ;  /* 0xff800000e1117808 */ /* 0x000fe40004000000 */
[----:B------:R-:W-:Y:S04]  /*16930*/  LOP3.LUT P0, RZ, R207, 0x4000, RZ, 0xc0, !PT ;  /* 0x00004000cfff7812 */ /* 0x000fe8000780c0ff */
[----:B------:R-:W-:Y:S04]  /*16940*/  ISETP.GT.AND P0, PT, R3, 0x49, !P0 ;  /* 0x000000490300780c */ /* 0x000fe80004704270 */
[----:B------:R-:W-:Y:S04]  /*16950*/  ISETP.LT.OR P0, PT, R2, 0x4a, P0 ;  /* 0x0000004a0200780c */ /* 0x000fe80000701670 */
[----:B------:R-:W-:Y:S01]  /*16960*/  FSEL R34, R11, -INF , !P0 ;  /* 0xff8000000b227808 */ /* 0x000fe20004000000 */
[----:B------:R-:W-:-:S06]  /*16970*/  BRA.DIV ~URZ, `(.L_x_1081) ;  /* 0x000134d27f007947 */ /* 0x000fcc000b800000 */
[----:B------:R3:W4:Y:S02]  /*16980*/  SHFL.IDX PT, R4, R5, 0x2, 0x1c1f ;  /* 0x005c1f0005047f89 */ /* 0x00072400000e0000 */
.L_x_1239:
[----:B----4-:R-:W-:Y:S01]  /*16990*/  IADD3 R3, R7, R4, RZ ;  /* 0x0000000407037210 */ /* 0x010fe20007ffe0ff */
        /* <DEDUP_REMOVED lines=18> */
.L_x_1084:
[----:B------:R-:W-:Y:S04]  /*16ac0*/  MOV R8, c[0x0][0x32c] ;  /* 0x0000cb0000087a02 */ /* 0x000fe80000000f00 */
[----:B------:R-:W-:Y:S11]  /*16ad0*/  ISETP.NE.AND P0, PT, R8, 0x1, PT ;  /* 0x000000010800780c */ /* 0x000ff60003f05270 */
[----:B------:R-:W-:Y:S02]  /*16ae0*/  @!UPT UIADD3 URZ, URZ, URZ, URZ ;  /* 0x0000003f3f3ff290 */ /* 0x000fe4000fffe03f */
[----:B------:R-:W-:Y:S05]  /*16af0*/  @P0 IMAD.HI.U32 R8, R4, c[0x0][0x330], RZ ;  /* 0x0000cc0004080a27 */ /* 0x000fea00078e00ff */
[----:B------:R-:W-:Y:S02]  /*16b00*/  @P0 SHF.R.U32.HI R4, RZ, c[0x0][0x334], R8 ;  /* 0x0000cd00ff040a19 */ /* 0x000fe40000011608 */
.L_x_1085:
[----:B------:R-:W-:Y:S05]  /*16b10*/  BSYNC B0 ;  /* 0x0000000000007941 */ /* 0x000fea0003800000 */
.L_x_1083:
[----:B------:R-:W-:Y:S04]  /*16b20*/  IMAD.IADD R8, R0, 0x1, -R251 ;  /* 0x0000000100087824 */ /* 0x000fe800078e0afb */
[----:B------:R-:W-:Y:S05]  /*16b30*/  IMAD R4, R4, c[0x0][0x32c], R8 ;  /* 0x0000cb0004047a24 */ /* 0x000fea00078e0208 */
[----:B------:R-:W-:Y:S02]  /*16b40*/  IMNMX R3, R3, R4, !PT ;  /* 0x0000000403037217 */ /* 0x000fe40007800200 */
[----:B------:R-:W-:Y:S04]  /*16b50*/  IADD3 R4, R4, c[0x0][0x32c], RZ ;  /* 0x0000cb0004047a10 */ /* 0x000fe80007ffe0ff */
[----:B------:R-:W-:Y:S02]  /*16b60*/  IMNMX R2, R2, R4, PT ;  /* 0x0000000402027217 */ /* 0x000fe40003800200 */
.L_x_1082:
        /* <DEDUP_REMOVED lines=67> */
[----:B------:R-:W-:Y:S04]  /*16fa0*/  LOP3.LUT P0, RZ, R207, 0x2000, RZ, 0xc0, !PT ;  /* 0x00002000cfff7812 */ /* 0x000fe8000780c0ff */
[----:B------:R-:W-:Y:S04]  /*16fb0*/  ISETP.GT.AND P0, PT, R3, RZ, !P0 ;  /* 0x000000ff0300720c */ /* 0x000fe80004704270 */
        /* <DEDUP_REMOVED lines=8> */
.L_x_1240:
[----:B-1----:R-:W-:Y:S01]  /*17040*/  IADD3 R3, R6, R4, RZ ;  /* 0x0000000406037210 */ /* 0x002fe20007ffe0ff */
        /* <DEDUP_REMOVED lines=11> */
[----:B--234-:R-:W-:Y:S05]  /*17100*/  IMAD.MOV.U32 R5, RZ, RZ, c[0x0][0x32c] ;  /* 0x0000cb00ff057624 */ /* 0x01cfea00078e00ff */
[----:B------:R-:W-:Y:S11]  /*17110*/  ISETP.NE.AND P0, PT, R5, 0x1, PT ;  /* 0x000000010500780c */ /* 0x000ff60003f05270 */
[----:B------:R-:W-:Y:S02]  /*17120*/  @!UPT UIADD3 URZ, URZ, URZ, URZ ;  /* 0x0000003f3f3ff290 */ /* 0x000fe4000fffe03f */
[----:B------:R-:W-:Y:S05]  /*17130*/  @P0 IMAD.HI.U32 R5, R4, c[0x0][0x330], RZ ;  /* 0x0000cc0004050a27 */ /* 0x000fea00078e00ff */
[----:B------:R-:W-:Y:S04]  /*17140*/  @P0 SHF.R.U32.HI R4, RZ, c[0x0][0x334], R5 ;  /* 0x0000cd00ff040a19 */ /* 0x000fe80000011605 */
[----:B------:R-:W-:Y:S01]  /*17150*/  LOP3.LUT R4, RZ, R4, RZ, 0x33, !PT ;  /* 0x00000004ff047212 */ /* 0x000fe200078e33ff */
[----:B------:R-:W-:-:S05]  /*17160*/  BRA `(.L_x_1090) ;  /* 0x0000005000007947 */ /* 0x000fca0003800000 */
.L_x_1089:
[----:B--234-:R-:W-:Y:S04]  /*17170*/  MOV R5, c[0x0][0x32c] ;  /* 0x0000cb0000057a02 */ /* 0x01cfe80000000f00 */
[----:B------:R-:W-:Y:S11]  /*17180*/  ISETP.NE.AND P0, PT, R5, 0x1, PT ;  /* 0x000000010500780c */ /* 0x000ff60003f05270 */
[----:B------:R-:W-:Y:S02]  /*17190*/  @!UPT UIADD3 URZ, URZ, URZ, URZ ;  /* 0x0000003f3f3ff290 */ /* 0x000fe4000fffe03f */
[----:B------:R-:W-:Y:S05]  /*171a0*/  @P0 IMAD.HI.U32 R5, R4, c[0x0][0x330], RZ ;  /* 0x0000cc0004050a27 */ /* 0x000fea00078e00ff */
[----:B------:R-:W-:Y:S02]  /*171b0*/  @P0 SHF.R.U32.HI R4, RZ, c[0x0][0x334], R5 ;  /* 0x0000cd00ff040a19 */ /* 0x000fe40000011605 */
.L_x_1090:
[----:B------:R-:W-:Y:S05]  /*171c0*/  BSYNC B0 ;  /* 0x0000000000007941 */ /* 0x000fea0003800000 */
.L_x_1088:
[----:B------:R-:W-:Y:S04]  /*171d0*/  IMAD.IADD R0, R0, 0x1, -R251 ;  /* 0x0000000100007824 */ /* 0x000fe800078e0afb */
[----:B------:R-:W-:Y:S05]  /*171e0*/  IMAD R0, R4, c[0x0][0x32c], R0 ;  /* 0x0000cb0004007a24 */ /* 0x000fea00078e0200 */
[----:B------:R-:W-:Y:S02]  /*171f0*/  IMNMX R2, R2, R0, !PT ;  /* 0x0000000002027217 */ /* 0x000fe40007800200 */
[----:B------:R-:W-:Y:S04]  /*17200*/  IADD3 R0, R0, c[0x0][0x32c], RZ ;  /* 0x0000cb0000007a10 */ /* 0x000fe80007ffe0ff */
[----:B------:R-:W-:Y:S02]  /*17210*/  IMNMX R3, R3, R0, PT ;  /* 0x0000000003037217 */ /* 0x000fe40003800200 */
.L_x_1087:
[----:B------:R-:W-:Y:S02]  /*17220*/  LOP3.LUT P0, RZ, R207, 0x2000, RZ, 0xc0, !PT ;  /* 0x00002000cfff7812 */ /* 0x000fe4000780c0ff */
[C---:B------:R-:W-:Y:S02]  /*17230*/  ISETP.GT.AND P1, PT, R2.reuse, 0x48, !P1 ;  /* 0x000000480200780c */ /* 0x040fe40004f24270 */
[----:B------:R-:W-:Y:S02]  /*17240*/  ISETP.GT.AND P0, PT, R2, RZ, !P0 ;  /* 0x000000ff0200720c */ /* 0x000fe40004704270 */
[----:B------:R-:W-:Y:S02]  /*17250*/  FMNMX.FTZ R0, R17, R87, !PT ;  /* 0x0000005711007209 */ /* 0x000fe40007810000 */
[C---:B------:R-:W-:Y:S02]  /*17260*/  ISETP.LT.OR P0, PT, R3.reuse, 0x1, P0 ;  /* 0x000000010300780c */ /* 0x040fe40000701670 */
[----:B------:R-:W-:Y:S02]  /*17270*/  ISETP.LT.OR P1, PT, R3, 0x49, P1 ;  /* 0x000000490300780c */ /* 0x000fe40000f21670 */
        /* <DEDUP_REMOVED lines=45> */
[----:B------:R-:W-:Y:S02]  /*17550*/  ISETP.GT.AND P0, PT, R2, 0x19, !P0 ;  /* 0x000000190200780c */ /* 0x000fe40004704270 */
[----:B------:R-:W-:Y:S02]  /*17560*/  FMNMX.FTZ R5, R34, R5, !PT ;  /* 0x0000000522057209 */ /* 0x000fe40007810000 */
        /* <DEDUP_REMOVED lines=26> */
[C---:B------:R-:W-:Y:S02]  /*17710*/  ISETP.GT.AND P0, PT, R2.reuse, 0x38, !P6 ;  /* 0x000000380200780c */ /* 0x040fe40007704270 */
        /* <DEDUP_REMOVED lines=77> */
.L_x_1241:
[----:B-12---:R-:W-:Y:S01]  /*17bf0*/  FMNMX.FTZ R4, R4, R0, !PT ;  /* 0x0000000004047209 */ /* 0x006fe20007810000 */
[----:B------:R-:W-:-:S05]  /*17c00*/  BRA.DIV ~URZ, `(.L_x_1092) ;  /* 0x000123627f007947 */ /* 0x000fca000b800000 */
        /* <DEDUP_REMOVED lines=13> */
.L_x_1242:
[C---:B------:R-:W-:Y:S01]  /*17ce0*/  FSETP.NEU.FTZ.AND P0, PT, R71.reuse, -INF , PT ;  /* 0xff8000004700780b */ /* 0x040fe20003f1d000 */
[C---:B------:R-:W-:Y:S01]  /*17cf0*/  FMUL.FTZ R2, R71.reuse, c[0x0][0x2d0] ;  /* 0x0000b40047027a20 */ /* 0x040fe20000410000 */
[----:B--2---:R-:W-:Y:S01]  /*17d00*/  FMNMX.FTZ R68, R0, R4, !PT ;  /* 0x0000000400447209 */ /* 0x004fe20007810000 */
[----:B------:R-:W-:Y:S01]  /*17d10*/  WARPSYNC 0xffffffff ;  /* 0xffffffff00007948 */ /* 0x000fe20003800000 */
[----:B------:R-:W-:Y:S02]  /*17d20*/  FSEL R0, R71, RZ, P0 ;  /* 0x000000ff47007208 */ /* 0x000fe40000000000 */
[----:B------:R-:W-:Y:S02]  /*17d30*/  FSEL R2, R2, RZ, P0 ;  /* 0x000000ff02027208 */ /* 0x000fe40000000000 */
[----:B------:R-:W-:Y:S01]  /*17d40*/  FSETP.NEU.FTZ.AND P0, PT, R70, -INF , PT ;  /* 0xff8000004600780b */ /* 0x000fe20003f1d000 */
[----:B------:R-:W-:Y:S02]  /*17d50*/  FADD.FTZ R0, -R0, R86 ;  /* 0x0000005600007221 */ /* 0x000fe40000010100 */
[--C-:B------:R-:W-:Y:S02]  /*17d60*/  FFMA.FTZ R3, R14, c[0x0][0x2d0], -R2.reuse ;  /* 0x0000b4000e037a23 */ /* 0x100fe40000010802 */
[----:B------:R-:W-:Y:S02]  /*17d70*/  FMUL.FTZ R0, R0, c[0x0][0x2d0] ;  /* 0x0000b40000007a20 */ /* 0x000fe40000410000 */
[--C-:B-1----:R-:W-:Y:S02]  /*17d80*/  FFMA.FTZ R4, R65, c[0x0][0x2d0], -R2.reuse ;  /* 0x0000b40041047a23 */ /* 0x102fe40000010802 */
[----:B------:R-:W-:Y:S01]  /*17d90*/  MUFU.EX2 R3, R3 ;  /* 0x0000000300037308 */ /* 0x000fe20000000800 */
[--C-:B------:R-:W-:Y:S02]  /*17da0*/  FFMA.FTZ R219, R83, c[0x0][0x2d0], -R2.reuse ;  /* 0x0000b40053db7a23 */ /* 0x100fe40000010802 */
[--C-:B------:R-:W-:Y:S02]  /*17db0*/  FFMA.FTZ R218, R82, c[0x0][0x2d0], -R2.reuse ;  /* 0x0000b40052da7a23 */ /* 0x100fe40000010802 */
[--C-:B------:R-:W-:Y:S02]  /*17dc0*/  FFMA.FTZ R217, R81, c[0x0][0x2d0], -R2.reuse ;  /* 0x0000b40051d97a23 */ /* 0x100fe40000010802 */
[--C-:B------:R-:W-:Y:S02]  /*17dd0*/  FFMA.FTZ R222, R80, c[0x0][0x2d0], -R2.reuse ;  /* 0x0000b40050de7a23 */ /* 0x100fe40000010802 */
[----:B------:R-:W-:Y:S01]  /*17de0*/  LDSM.16.MT88.4 R80, [R195] ;  /* 0x00000000c350783b */ /* 0x000fe20000004200 */
        /* <DEDUP_REMOVED lines=15> */
[----:B------:R-:W2:Y:S10]  /*17ee0*/  MUFU.EX2 R2, R4 ;  /* 0x0000000400027308 */ /* 0x000eb40000000800 */
[----:B------:R-:W-:Y:S01]  /*17ef0*/  MUFU.EX2 R86, R86 ;  /* 0x0000005600567308 */ /* 0x000fe20000000800 */
[----:B-1----:R-:W-:Y:S01]  /*17f00*/  FFMA.FTZ R0, R65, R237, R3 ;  /* 0x000000ed41007223 */ /* 0x002fe20000010003 */
[C---:B--2---:R-:W-:Y:S03]  /*17f10*/  F2FP.BF16.PACK_AB R72, R2.reuse, R3 ;  /* 0x000000030248723e */ /* 0x044fe600000010ff */
[----:B------:R-:W-:Y:S01]  /*17f20*/  FADD.FTZ R8, R2, R0 ;  /* 0x0000000002087221 */ /* 0x000fe20000010000 */
[C---:B------:R-:W-:Y:S01]  /*17f30*/  FSEL R0, R70.reuse, RZ, P0 ;  /* 0x000000ff46007208 */ /* 0x040fe20000000000 */
[----:B------:R-:W-:Y:S04]  /*17f40*/  FMUL.FTZ R2, R70, c[0x0][0x2d0] ;  /* 0x0000b40046027a20 */ /* 0x000fe80000410000 */
[----:B------:R-:W-:Y:S01]  /*17f50*/  FADD.FTZ R0, -R0, R87 ;  /* 0x0000005700007221 */ /* 0x000fe20000010100 */
[----:B------:R-:W-:Y:S01]  /*17f60*/  FSEL R2, R2, RZ, P0 ;  /* 0x000000ff02027208 */ /* 0x000fe20000000000 */
[----:B------:R-:W-:Y:S01]  /*17f70*/  MUFU.EX2 R87, R183 ;  /* 0x000000b700577308 */ /* 0x000fe20000000800 */
[----:B------:R-:W-:Y:S01]  /*17f80*/  FSETP.NEU.FTZ.AND P0, PT, R69, -INF , PT ;  /* 0xff8000004500780b */ /* 0x000fe20003f1d000 */
[----:B------:R-:W-:Y:S02]  /*17f90*/  FMUL.FTZ R0, R0, c[0x0][0x2d0] ;  /* 0x0000b40000007a20 */ /* 0x000fe40000410000 */
[--C-:B------:R-:W-:Y:S02]  /*17fa0*/  FFMA.FTZ R3, R17, c[0x0][0x2d0], -R2.reuse ;  /* 0x0000b40011037a23 */ /* 0x100fe40000010802 */
[--C-:B------:R-:W-:Y:S02]  /*17fb0*/  FFMA.FTZ R231, R53, c[0x0][0x2d0], -R2.reuse ;  /* 0x0000b40035e77a23 */ /* 0x100fe40000010802 */
[--C-:B------:R-:W-:Y:S02]  /*17fc0*/  FFMA.FTZ R4, R54, c[0x0][0x2d0], -R2.reuse ;  /* 0x0000b40036047a23 */ /* 0x100fe40000010802 */
[----:B------:R-:W-:Y:S01]  /*17fd0*/  MUFU.EX2 R5, R3 ;  /* 0x0000000300057308 */ /* 0x000fe20000000800 */
[--C-:B------:R-:W-:Y:S02]  /*17fe0*/  FFMA.FTZ R54, R76, c[0x0][0x2d0], -R2.reuse ;  /* 0x0000b4004c367a23 */ /* 0x100fe40000010802 */
        /* <DEDUP_REMOVED lines=17> */
[----:B------:R-:W-:Y:S01]  /*18100*/  FFMA.FTZ R235, R34, c[0x0][0x2d0], -R2 ;  /* 0x0000b40022eb7a23 */ /* 0x000fe20000010802 */
[----:B------:R-:W-:Y:S01]  /*18110*/  MUFU.EX2 R185, R176 ;  /* 0x000000b000b97308 */ /* 0x000fe20000000800 */
[----:B-1----:R-:W-:Y:S09]  /*18120*/  FFMA.FTZ R0, R3, R243, R5 ;  /* 0x000000f303007223 */ /* 0x002ff20000010005 */
[----:B------:R-:W1:Y:S10]  /*18130*/  MUFU.EX2 R2, R4 ;  /* 0x0000000400027308 */ /* 0x000e740000000800 */
[----:B------:R-:W-:Y:S10]  /*18140*/  MUFU.EX2 R243, R169 ;  /* 0x000000a900f37308 */ /* 0x000ff40000000800 */
[----:B------:R-:W-:Y:S01]  /*18150*/  MUFU.EX2 R169, R228 ;  /* 0x000000e400a97308 */ /* 0x000fe20000000800 */
[C---:B-1----:R-:W-:Y:S01]  /*18160*/  FADD.FTZ R52, R2.reuse, R0 ;  /* 0x0000000002347221 */ /* 0x042fe20000010000 */
[----:B------:R-:W-:Y:S01]  /*18170*/  F2FP.BF16.PACK_AB R73, R2, R5 ;  /* 0x000000050249723e */ /* 0x000fe200000010ff */
[C---:B------:R-:W-:Y:S01]  /*18180*/  FMUL.FTZ R2, R69.reuse, c[0x0][0x2d0] ;  /* 0x0000b40045027a20 */ /* 0x040fe20000410000 */
[----:B------:R-:W-:Y:S04]  /*18190*/  FSEL R0, R69, RZ, P0 ;  /* 0x000000ff45007208 */ /* 0x000fe80000000000 */
[----:B------:R-:W-:Y:S01]  /*181a0*/  FSEL R2, R2, RZ, P0 ;  /* 0x000000ff02027208 */ /* 0x000fe20000000000 */
[----:B------:R-:W-:Y:S01]  /*181b0*/  FADD.FTZ R0, -R0, R88 ;  /* 0x0000005800007221 */ /* 0x000fe20000010100 */
[----:B------:R-:W-:Y:S03]  /*181c0*/  FSETP.NEU.FTZ.AND P0, PT, R68, -INF , PT ;  /* 0xff8000004400780b */ /* 0x000fe60003f1d000 */
[--C-:B------:R-:W-:Y:S02]  /*181d0*/  FFMA.FTZ R4, R16, c[0x0][0x2d0], -R2.reuse ;  /* 0x0000b40010047a23 */ /* 0x100fe40000010802 */
[--C-:B------:R-:W-:Y:S02]  /*181e0*/  FFMA.FTZ R237, R35, c[0x0][0x2d0], -R2.reuse ;  /* 0x0000b40023ed7a23 */ /* 0x100fe40000010802 */
[----:B------:R1:W-:Y:S01]  /*181f0*/  MUFU.EX2 R35, R4 ;  /* 0x0000000400237308 */ /* 0x0003e20000000800 */
        /* <DEDUP_REMOVED lines=15> */
[----:B------:R-:W2:Y:S01]  /*182f0*/  MUFU.EX2 R48, R7 ;  /* 0x0000000700307308 */ /* 0x000ea20000000800 */
[--C-:B------:R-:W-:Y:S02]  /*18300*/  FFMA.FTZ R187, R42, c[0x0][0x2d0], -R2.reuse ;  /* 0x0000b4002abb7a23 */ /* 0x100fe40000010802 */
[--C-:B------:R-:W-:Y:S02]  /*18310*/  FFMA.FTZ R190, R41, c[0x0][0x2d0], -R2.reuse ;  /* 0x0000b40029be7a23 */ /* 0x100fe40000010802 */
[--C-:B------:R-:W-:Y:S02]  /*18320*/  FFMA.FTZ R189, R40, c[0x0][0x2d0], -R2.reuse ;  /* 0x0000b40028bd7a23 */ /* 0x100fe40000010802 */
[----:B------:R-:W-:Y:S01]  /*18330*/  FFMA.FTZ R239, R32, c[0x0][0x2d0], -R2 ;  /* 0x0000b40020ef7a23 */ /* 0x000fe20000010802 */
[----:B------:R-:W-:Y:S01]  /*18340*/  FSEL R2, R68, RZ, P0 ;  /* 0x000000ff44027208 */ /* 0x000fe20000000000 */
[----:B------:R-:W-:Y:S01]  /*18350*/  FMUL.FTZ R0, R0, c[0x0][0x2d0] ;  /* 0x0000b40000007a20 */ /* 0x000fe20000410000 */
[----:B------:R-:W3:Y:S01]  /*18360*/  MUFU.EX2 R32, R5 ;  /* 0x0000000500207308 */ /* 0x000ee20000000800 */
[----:B------:R-:W-:Y:S02]  /*18370*/  FMUL.FTZ R49, R65, R149 ;  /* 0x0000009541317220 */ /* 0x000fe40000410000 */
[----:B------:R-:W-:Y:S02]  /*18380*/  FADD.FTZ R2, -R2, R89 ;  /* 0x0000005902027221 */ /* 0x000fe40000010100 */
[C---:B------:R-:W-:Y:S02]  /*18390*/  FMUL.FTZ R50, R3.reuse, R150 ;  /* 0x0000009603327220 */ /* 0x040fe40000410000 */
[----:B------:R-:W-:Y:S02]  /*183a0*/  FMUL.FTZ R51, R3, R151 ;  /* 0x0000009703337220 */ /* 0x000fe40000410000 */
[----:B------:R-:W-:Y:S01]  /*183b0*/  FMUL.FTZ R2, R2, c[0x0][0x2d0] ;  /* 0x0000b40002027a20 */ /* 0x000fe20000410000 */
[----:B------:R-:W4:Y:S01]  /*183c0*/  MUFU.EX2 R0, R0 ;  /* 0x0000000000007308 */ /* 0x000f220000000800 */
[----:B-1----:R-:W-:Y:S01]  /*183d0*/  FMUL.FTZ R4, R68, c[0x0][0x2d0] ;  /* 0x0000b40044047a20 */ /* 0x002fe20000410000 */
[----:B--2---:R-:W-:Y:S04]  /*183e0*/  F2FP.BF16.PACK_AB R74, R39, R48 ;  /* 0x00000030274a723e */ /* 0x004fe800000010ff */
[----:B------:R-:W-:Y:S02]  /*183f0*/  FSEL R4, R4, RZ, P0 ;  /* 0x000000ff04047208 */ /* 0x000fe40000000000 */
[----:B------:R-:W-:Y:S02]  /*18400*/  ISETP.GT.AND P0, PT, R209, R248, PT ;  /* 0x000000f8d100720c */ /* 0x000fe40003f04270 */
[----:B------:R-:W1:Y:S01]  /*18410*/  MUFU.EX2 R2, R2 ;  /* 0x0000000200027308 */ /* 0x000e620000000800 */
[--C-:B------:R-:W-:Y:S01]  /*18420*/  FFMA.FTZ R161, R23, c[0x0][0x2d0], -R4.reuse ;  /* 0x0000b40017a17a23 */ /* 0x100fe20000010804 */
[----:B------:R-:W-:Y:S01]  /*18430*/  IADD3 R209, R209, -0x1, RZ ;  /* 0xffffffffd1d17810 */ /* 0x000fe20007ffe0ff */
[--C-:B------:R-:W-:Y:S01]  /*18440*/  FFMA.FTZ R160, R22, c[0x0][0x2d0], -R4.reuse ;  /* 0x0000b40016a07a23 */ /* 0x100fe20000010804 */
[----:B---3--:R-:W-:Y:S01]  /*18450*/  F2FP.BF16.PACK_AB R76, R32, R35 ;  /* 0x00000023204c723e */ /* 0x008fe200000010ff */
[--C-:B------:R-:W-:Y:S02]  /*18460*/  FFMA.FTZ R67, R21, c[0x0][0x2d0], -R4.reuse ;  /* 0x0000b40015437a23 */ /* 0x100fe40000010804 */
[--C-:B------:R-:W-:Y:S02]  /*18470*/  FFMA.FTZ R181, R20, c[0x0][0x2d0], -R4.reuse ;  /* 0x0000b40014b57a23 */ /* 0x100fe40000010804 */
[----:B------:R-:W2:Y:S01]  /*18480*/  LDSM.16.MT88.4 R20, [R192] ;  /* 0x00000000c014783b */ /* 0x000ea20000004200 */
[----:B------:R-:W-:Y:S01]  /*18490*/  MUFU.EX2 R183, R67 ;  /* 0x0000004300b77308 */ /* 0x000fe20000000800 */
[--C-:B------:R-:W-:Y:S02]  /*184a0*/  FFMA.FTZ R6, R9, c[0x0][0x2d0], -R4.reuse ;  /* 0x0000b40009067a23 */ /* 0x100fe40000010804 */
[--C-:B------:R-:W-:Y:S02]  /*184b0*/  FFMA.FTZ R7, R15, c[0x0][0x2d0], -R4.reuse ;  /* 0x0000b4000f077a23 */ /* 0x100fe40000010804 */
[C---:B----4-:R-:W-:Y:S02]  /*184c0*/  FMUL.FTZ R45, R0.reuse, R101 ;  /* 0x00000065002d7220 */ /* 0x050fe40000410000 */
[C---:B------:R-:W-:Y:S02]  /*184d0*/  FMUL.FTZ R60, R0.reuse, R92 ;  /* 0x0000005c003c7220 */ /* 0x040fe40000410000 */
[----:B------:R-:W-:Y:S01]  /*184e0*/  FMUL.FTZ R61, R0, R93 ;  /* 0x0000005d003d7220 */ /* 0x000fe20000410000 */
[----:B------:R-:W-:Y:S01]  /*184f0*/  MUFU.EX2 R176, R188 ;  /* 0x000000bc00b07308 */ /* 0x000fe20000000800 */
[--C-:B------:R-:W-:Y:S02]  /*18500*/  FFMA.FTZ R17, R12, c[0x0][0x2d0], -R4.reuse ;  /* 0x0000b4000c117a23 */ /* 0x100fe40000010804 */
[--C-:B------:R-:W-:Y:S02]  /*18510*/  FFMA.FTZ R16, R13, c[0x0][0x2d0], -R4.reuse ;  /* 0x0000b4000d107a23 */ /* 0x100fe40000010804 */
[----:B------:R-:W-:Y:S02]  /*18520*/  FFMA.FTZ R191, R19, c[0x0][0x2d0], -R4 ;  /* 0x0000b40013bf7a23 */ /* 0x000fe40000010804 */
[----:B------:R-:W-:Y:S02]  /*18530*/  FADD.FTZ R5, R48, R8 ;  /* 0x0000000830057221 */ /* 0x000fe40000010000 */
[C---:B------:R-:W-:Y:S02]  /*18540*/  FMUL.FTZ R40, R0.reuse, R104 ;  /* 0x0000006800287220 */ /* 0x040fe40000410000 */
[----:B------:R-:W-:Y:S01]  /*18550*/  MUFU.EX2 R104, R178 ;  /* 0x000000b200687308 */ /* 0x000fe20000000800 */
[C---:B------:R-:W-:Y:S02]  /*18560*/  FMUL.FTZ R41, R0.reuse, R105 ;  /* 0x0000006900297220 */ /* 0x040fe40000410000 */
[C---:B------:R-:W-:Y:S02]  /*18570*/  FMUL.FTZ R44, R0.reuse, R100 ;  /* 0x00000064002c7220 */ /* 0x040fe40000410000 */
[C---:B------:R-:W-:Y:S02]  /*18580*/  FMUL.FTZ R56, R0.reuse, R96 ;  /* 0x0000006000387220 */ /* 0x040fe40000410000 */
[----:B------:R-:W-:Y:S02]  /*18590*/  FMUL.FTZ R57, R0, R97 ;  /* 0x0000006100397220 */ /* 0x000fe40000410000 */
        /* <DEDUP_REMOVED lines=12> */
[----:B------:R-:W-:Y:S01]  /*18660*/  FFMA.FTZ R242, R10, c[0x0][0x2d0], -R4 ;  /* 0x0000b4000af27a23 */ /* 0x000fe20000010804 */
[----:B------:R-:W3:Y:S01]  /*18670*/  MUFU.EX2 R97, R17 ;  /* 0x0000001100617308 */ /* 0x000ee20000000800 */
[C---:B------:R-:W-:Y:S02]  /*18680*/  FFMA.FTZ R4, R0.reuse, R246, R35 ;  /* 0x000000f600047223 */ /* 0x040fe40000010023 */
[C---:B------:R-:W-:Y:S02]  /*18690*/  FMUL.FTZ R8, R0.reuse, R120 ;  /* 0x0000007800087220 */ /* 0x040fe40000410000 */
[C---:B------:R-:W-:Y:S02]  /*186a0*/  FMUL.FTZ R9, R0.reuse, R121 ;  /* 0x0000007900097220 */ /* 0x040fe40000410000 */
[C---:B------:R-:W-:Y:S02]  /*186b0*/  FMUL.FTZ R12, R0.reuse, R116 ;  /* 0x00000074000c7220 */ /* 0x040fe40000410000 */
[C---:B------:R-:W-:Y:S01]  /*186c0*/  FMUL.FTZ R13, R0.reuse, R117 ;  /* 0x00000075000d7220 */ /* 0x040fe20000410000 */
[----:B------:R4:W-:Y:S01]  /*186d0*/  MUFU.EX2 R116, R7 ;  /* 0x0000000700747308 */ /* 0x0009e20000000800 */
[C---:B------:R-:W-:Y:S02]  /*186e0*/  FMUL.FTZ R24, R0.reuse, R112 ;  /* 0x0000007000187220 */ /* 0x040fe40000410000 */
[C---:B------:R-:W-:Y:S02]  /*186f0*/  FMUL.FTZ R25, R0.reuse, R113 ;  /* 0x0000007100197220 */ /* 0x040fe40000410000 */
[C---:B------:R-:W-:Y:S02]  /*18700*/  FMUL.FTZ R28, R0.reuse, R108 ;  /* 0x0000006c001c7220 */ /* 0x040fe40000410000 */
[----:B------:R-:W-:Y:S02]  /*18710*/  FMUL.FTZ R29, R0, R109 ;  /* 0x0000006d001d7220 */ /* 0x000fe40000410000 */
[C---:B-1----:R-:W-:Y:S01]  /*18720*/  FMUL.FTZ R58, R2.reuse, R98 ;  /* 0x00000062023a7220 */ /* 0x042fe20000410000 */
[----:B------:R-:W1:Y:S01]  /*18730*/  MUFU.EX2 R0, R14 ;  /* 0x0000000e00007308 */ /* 0x000e620000000800 */
[----:B------:R-:W-:Y:S02]  /*18740*/  FMUL.FTZ R59, R2, R99 ;  /* 0x00000063023b7220 */ /* 0x000fe40000410000 */
[----:B------:R-:W-:Y:S01]  /*18750*/  FADD.FTZ R66, R39, R5 ;  /* 0x0000000527427221 */ /* 0x000fe20000010000 */
[----:B---3--:R-:W-:Y:S01]  /*18760*/  F2FP.BF16.PACK_AB R77, R97, R18 ;  /* 0x00000012614d723e */ /* 0x008fe200000010ff */
[----:B------:R-:W-:Y:S01]  /*18770*/  FADD.FTZ R96, R32, R4 ;  /* 0x0000000420607221 */ /* 0x000fe20000010000 */
[----:B------:R-:W3:Y:S01]  /*18780*/  LDSM.16.MT88.4 R36, [R196] ;  /* 0x00000000c424783b */ /* 0x000ee20000004200 */
[----:B------:R-:W-:Y:S02]  /*18790*/  FMUL.FTZ R6, R3, R130 ;  /* 0x0000008203067220 */ /* 0x000fe40000410000 */
[C---:B------:R-:W-:Y:S01]  /*187a0*/  FMUL.FTZ R4, R65.reuse, R128 ;  /* 0x0000008041047220 */ /* 0x040fe20000410000 */
[----:B------:R-:W-:Y:S01]  /*187b0*/  MUFU.EX2 R99, R34 ;  /* 0x0000002200637308 */ /* 0x000fe20000000800 */
[----:B------:R-:W-:Y:S02]  /*187c0*/  FMUL.FTZ R5, R65, R129 ;  /* 0x0000008141057220 */ /* 0x000fe40000410000 */
[C---:B------:R-:W-:Y:S02]  /*187d0*/  FMUL.FTZ R10, R2.reuse, R122 ;  /* 0x0000007a020a7220 */ /* 0x040fe40000410000 */
[----:B----4-:R-:W-:Y:S02]  /*187e0*/  FMUL.FTZ R7, R3, R131 ;  /* 0x0000008303077220 */ /* 0x010fe40000410000 */
[C---:B------:R-:W-:Y:S02]  /*187f0*/  FMUL.FTZ R11, R2.reuse, R123 ;  /* 0x0000007b020b7220 */ /* 0x040fe40000410000 */
[----:B------:R-:W-:Y:S01]  /*18800*/  FMUL.FTZ R15, R2, R119 ;  /* 0x00000077020f7220 */ /* 0x000fe20000410000 */
[----:B------:R-:W4:Y:S01]  /*18810*/  MUFU.EX2 R98, R16 ;  /* 0x0000001000627308 */ /* 0x000f220000000800 */
[----:B------:R-:W-:Y:S02]  /*18820*/  FMUL.FTZ R17, R65, R133 ;  /* 0x0000008541117220 */ /* 0x000fe40000410000 */
[----:B------:R-:W-:Y:S01]  /*18830*/  FMUL.FTZ R19, R3, R135 ;  /* 0x0000008703137220 */ /* 0x000fe20000410000 */
[----:B-1----:R-:W-:Y:S01]  /*18840*/  F2FP.BF16.PACK_AB R75, R100, R0 ;  /* 0x00000000644b723e */ /* 0x002fe200000010ff */
[----:B------:R-:W-:Y:S02]  /*18850*/  FADD.FTZ R88, R0, R52 ;  /* 0x0000003400587221 */ /* 0x000fe40000010000 */
[----:B------:R-:W1:Y:S01]  /*18860*/  LDSM.16.MT88.4 R52, [R193] ;  /* 0x00000000c134783b */ /* 0x000e620000004200 */
[----:B------:R-:W-:Y:S02]  /*18870*/  FMUL.FTZ R32, R65, R140 ;  /* 0x0000008c41207220 */ /* 0x000fe40000410000 */
[----:B------:R-:W5:Y:S01]  /*18880*/  MUFU.EX2 R117, R33 ;  /* 0x0000002100757308 */ /* 0x000f620000000800 */
[-C--:B--2---:R-:W-:Y:S05]  /*18890*/  HMMA.16816.F32.BF16 R4, R72, R20.reuse, R4 ;  /* 0x000000144804723c */ /* 0x084fea0000041804 */
[C---:B------:R-:W-:Y:S02]  /*188a0*/  FMUL.FTZ R14, R2.reuse, R118 ;  /* 0x00000076020e7220 */ /* 0x040fe40000410000 */
[C---:B------:R-:W-:Y:S02]  /*188b0*/  FFMA.FTZ R89, R2.reuse, R247, R18 ;  /* 0x000000f702597223 */ /* 0x040fe40000010012 */
[----:B------:R-:W-:Y:S01]  /*188c0*/  FMUL.FTZ R18, R3, R134 ;  /* 0x0000008603127220 */ /* 0x000fe20000410000 */
[----:B------:R-:W-:Y:S02]  /*188d0*/  MUFU.EX2 R105, R180 ;  /* 0x000000b400697308 */ /* 0x000fe40000000800 */
[----:B------:R-:W-:Y:S01]  /*188e0*/  FMUL.FTZ R26, R2, R114 ;  /* 0x00000072021a7220 */ /* 0x000fe20000410000 */
[----:B----4-:R-:W-:Y:S01]  /*188f0*/  F2FP.BF16.PACK_AB R79, R116, R98 ;  /* 0x00000062744f723e */ /* 0x010fe200000010ff */
[----:B------:R-:W-:Y:S02]  /*18900*/  FMUL.FTZ R16, R65, R132 ;  /* 0x0000008441107220 */ /* 0x000fe40000410000 */
[C---:B------:R-:W-:Y:S01]  /*18910*/  FMUL.FTZ R27, R2.reuse, R115 ;  /* 0x00000073021b7220 */ /* 0x040fe20000410000 */
[----:B------:R-:W-:Y:S01]  /*18920*/  LDSM.16.MT88.4 R132, [R192+0x2000] ;  /* 0x00200000c084783b */ /* 0x000fe20000004200 */
[C---:B------:R-:W-:Y:S02]  /*18930*/  FMUL.FTZ R34, R3.reuse, R142 ;  /* 0x0000008e03227220 */ /* 0x040fe40000410000 */
[----:B------:R-:W-:Y:S01]  /*18940*/  FMUL.FTZ R35, R3, R143 ;  /* 0x0000008f03237220 */ /* 0x000fe20000410000 */
[----:B------:R-:W-:Y:S01]  /*18950*/  MUFU.EX2 R119, R172 ;  /* 0x000000ac00777308 */ /* 0x000fe20000000800 */
[C---:B------:R-:W-:Y:S01]  /*18960*/  FMUL.FTZ R46, R2.reuse, R102 ;  /* 0x00000066022e7220 */ /* 0x040fe20000410000 */
[----:B-----5:R-:W-:Y:S01]  /*18970*/  F2FP.BF16.PACK_AB R78, R117, R99 ;  /* 0x00000063754e723e */ /* 0x020fe200000010ff */
[C---:B------:R-:W-:Y:S02]  /*18980*/  FMUL.FTZ R33, R65.reuse, R141 ;  /* 0x0000008d41217220 */ /* 0x040fe40000410000 */
[----:B------:R-:W-:Y:S01]  /*18990*/  LDSM.16.MT88.4 R140, [R196+0x2000] ;  /* 0x00200000c48c783b */ /* 0x000fe20000004200 */
[C---:B------:R-:W-:Y:S02]  /*189a0*/  FMUL.FTZ R47, R2.reuse, R103 ;  /* 0x00000067022f7220 */ /* 0x040fe40000410000 */
[C---:B------:R-:W-:Y:S01]  /*189b0*/  FMUL.FTZ R48, R65.reuse, R148 ;  /* 0x0000009441307220 */ /* 0x040fe20000410000 */
[C---:B------:R-:W-:Y:S01]  /*189c0*/  HMMA.16816.F32.BF16 R8, R76.reuse, R20, R8 ;  /* 0x000000144c08723c */ /* 0x040fe20000041808 */
[----:B------:R-:W-:Y:S03]  /*189d0*/  MUFU.EX2 R122, R171 ;  /* 0x000000ab007a7308 */ /* 0x000fe60000000800 */
[----:B------:R-:W-:Y:S01]  /*189e0*/  LDSM.16.MT88.4 R148, [R193+0x2000] ;  /* 0x00200000c194783b */ /* 0x000fe20000004200 */
[C---:B------:R-:W-:Y:S02]  /*189f0*/  FMUL.FTZ R62, R2.reuse, R94 ;  /* 0x0000005e023e7220 */ /* 0x040fe40000410000 */
[C---:B------:R-:W-:Y:S01]  /*18a00*/  FMUL.FTZ R63, R2.reuse, R95 ;  /* 0x0000005f023f7220 */ /* 0x040fe20000410000 */
[-C--:B------:R-:W-:Y:S03]  /*18a10*/  HMMA.16816.F32.BF16 R12, R76, R22.reuse, R12 ;  /* 0x000000164c0c723c */ /* 0x080fe6000004180c */
[----:B------:R-:W-:Y:S01]  /*18a20*/  MUFU.EX2 R171, R190 ;  /* 0x000000be00ab7308 */ /* 0x000fe20000000800 */
[----:B------:R-:W2:Y:S01]  /*18a30*/  LDSM.16.MT88.4 R92, [R192+0x800] ;  /* 0x00080000c05c783b */ /* 0x000ea20000004200 */
[C---:B------:R-:W-:Y:S02]  /*18a40*/  FMUL.FTZ R42, R2.reuse, R106 ;  /* 0x0000006a022a7220 */ /* 0x040fe40000410000 */
[C---:B------:R-:W-:Y:S01]  /*18a50*/  FMUL.FTZ R43, R2.reuse, R107 ;  /* 0x0000006b022b7220 */ /* 0x040fe20000410000 */
[C---:B------:R-:W-:Y:S04]  /*18a60*/  HMMA.16816.F32.BF16 R16, R72.reuse, R22, R16 ;  /* 0x000000164810723c */ /* 0x040fe80000041810 */
[C---:B------:R-:W-:Y:S01]  /*18a70*/  FMUL.FTZ R20, R65.reuse, R136 ;  /* 0x0000008841147220 */ /* 0x040fe20000410000 */
[----:B------:R-:W-:Y:S01]  /*18a80*/  MUFU.EX2 R107, R182 ;  /* 0x000000b6006b7308 */ /* 0x000fe20000000800 */
[----:B------:R-:W-:Y:S02]  /*18a90*/  FMUL.FTZ R21, R65, R137 ;  /* 0x0000008941157220 */ /* 0x000fe40000410000 */
[C---:B------:R-:W-:Y:S04]  /*18aa0*/  FMUL.FTZ R22, R3.reuse, R138 ;  /* 0x0000008a03167220 */ /* 0x040fe80000410000 */
[C---:B------:R-:W-:Y:S02]  /*18ab0*/  FMUL.FTZ R23, R3.reuse, R139 ;  /* 0x0000008b03177220 */ /* 0x040fe40000410000 */
[C---:B------:R-:W-:Y:S01]  /*18ac0*/  FMUL.FTZ R67, R3.reuse, R159 ;  /* 0x0000009f03437220 */ /* 0x040fe20000410000 */
[----:B------:R-:W-:Y:S01]  /*18ad0*/  MUFU.EX2 R106, R179 ;  /* 0x000000b3006a7308 */ /* 0x000fe20000000800 */
[C---:B------:R-:W-:Y:S02]  /*18ae0*/  FMUL.FTZ R30, R2.reuse, R110 ;  /* 0x0000006e021e7220 */ /* 0x040fe40000410000 */
[----:B------:R-:W-:Y:S01]  /*18af0*/  FMUL.FTZ R31, R2, R111 ;  /* 0x0000006f021f7220 */ /* 0x000fe20000410000 */
[-C--:B---3--:R-:W-:Y:S03]  /*18b00*/  HMMA.16816.F32.BF16 R20, R72, R36.reuse, R20 ;  /* 0x000000244814723c */ /* 0x088fe60000041814 */
[----:B------:R-:W-:Y:S02]  /*18b10*/  FADD.FTZ R0, R64, R66 ;  /* 0x0000004240007221 */ /* 0x000fe40000010000 */
[----:B------:R-:W-:Y:S01]  /*18b20*/  FMUL.FTZ R66, R3, R158 ;  /* 0x0000009e03427220 */ /* 0x000fe20000410000 */
[----:B------:R-:W3:Y:S02]  /*18b30*/  MUFU.EX2 R2, R184 ;  /* 0x000000b800027308 */ /* 0x000ee40000000800 */
[C---:B------:R-:W-:Y:S07]  /*18b40*/  HMMA.16816.F32.BF16 R24, R76.reuse, R36, R24 ;  /* 0x000000244c18723c */ /* 0x040fee0000041818 */
[C---:B------:R-:W-:Y:S01]  /*18b50*/  FMUL.FTZ R36, R65.reuse, R144 ;  /* 0x0000009041247220 */ /* 0x040fe20000410000 */
[-C--:B------:R-:W-:Y:S01]  /*18b60*/  HMMA.16816.F32.BF16 R28, R76, R38.reuse, R28 ;  /* 0x000000264c1c723c */ /* 0x080fe2000004181c */
[----:B------:R-:W-:Y:S03]  /*18b70*/  MUFU.EX2 R179, R186 ;  /* 0x000000ba00b37308 */ /* 0x000fe60000000800 */
[----:B------:R-:W-:Y:S04]  /*18b80*/  FMUL.FTZ R37, R65, R145 ;  /* 0x0000009141257220 */ /* 0x000fe80000410000 */
[C---:B------:R-:W-:Y:S03]  /*18b90*/  HMMA.16816.F32.BF16 R32, R72.reuse, R38, R32 ;  /* 0x000000264820723c */ /* 0x040fe60000041820 */
[----:B------:R-:W4:Y:S01]  /*18ba0*/  MUFU.EX2 R111, R173 ;  /* 0x000000ad006f7308 */ /* 0x000f220000000800 */
[----:B---3--:R-:W-:Y:S03]  /*18bb0*/  FADD.FTZ R0, R2, R0 ;  /* 0x0000000002007221 */ /* 0x008fe60000010000 */
[C---:B------:R-:W-:Y:S02]  /*18bc0*/  FMUL.FTZ R38, R3.reuse, R146 ;  /* 0x0000009203267220 */ /* 0x040fe40000410000 */
[----:B------:R-:W-:Y:S04]  /*18bd0*/  FMUL.FTZ R39, R3, R147 ;  /* 0x0000009303277220 */ /* 0x000fe80000410000 */
[----:B------:R-:W3:Y:S01]  /*18be0*/  MUFU.EX2 R128, R170 ;  /* 0x000000aa00807308 */ /* 0x000ee20000000800 */
[----:B------:R-:W-:Y:S04]  /*18bf0*/  FADD.FTZ R0, R87, R0 ;  /* 0x0000000057007221 */ /* 0x000fe80000010000 */
[----:B------:R-:W-:Y:S01]  /*18c00*/  FADD.FTZ R0, R86, R0 ;  /* 0x0000000056007221 */ /* 0x000fe20000010000 */
[-C--:B-1----:R-:W-:Y:S03]  /*18c10*/  HMMA.16816.F32.BF16 R36, R72, R52.reuse, R36 ;  /* 0x000000344824723c */ /* 0x082fe60000041824 */
[----:B------:R-:W-:Y:S01]  /*18c20*/  FADD.FTZ R0, R107, R0 ;  /* 0x000000006b007221 */ /* 0x000fe20000010000 */
[----:B------:R-:W-:Y:S03]  /*18c30*/  MUFU.EX2 R110, R166 ;  /* 0x000000a6006e7308 */ /* 0x000fe60000000800 */
[----:B------:R-:W-:Y:S01]  /*18c40*/  FADD.FTZ R0, R105, R0 ;  /* 0x0000000069007221 */ /* 0x000fe20000010000 */
[C---:B------:R-:W-:Y:S04]  /*18c50*/  HMMA.16816.F32.BF16 R40, R76.reuse, R52, R40 ;  /* 0x000000344c28723c */ /* 0x040fe80000041828 */
[----:B------:R-:W-:Y:S02]  /*18c60*/  FADD.FTZ R0, R106, R0 ;  /* 0x000000006a007221 */ /* 0x000fe40000010000 */
[----:B------:R-:W-:Y:S01]  /*18c70*/  MUFU.EX2 R166, R223 ;  /* 0x000000df00a67308 */ /* 0x000fe20000000800 */
[C---:B------:R-:W-:Y:S01]  /*18c80*/  FMUL.FTZ R52, R65.reuse, R152 ;  /* 0x0000009841347220 */ /* 0x040fe20000410000 */
[-C--:B------:R-:W-:Y:S04]  /*18c90*/  HMMA.16816.F32.BF16 R44, R76, R54.reuse, R44 ;  /* 0x000000364c2c723c */ /* 0x080fe8000004182c */
[----:B------:R-:W-:Y:S04]  /*18ca0*/  FMUL.FTZ R53, R65, R153 ;  /* 0x0000009941357220 */ /* 0x000fe80000410000 */
[C---:B------:R-:W-:Y:S01]  /*18cb0*/  HMMA.16816.F32.BF16 R48, R72.reuse, R54, R48 ;  /* 0x000000364830723c */ /* 0x040fe20000041830 */
[----:B------:R-:W1:Y:S06]  /*18cc0*/  MUFU.EX2 R120, R165 ;  /* 0x000000a500787308 */ /* 0x000e6c0000000800 */
[C---:B------:R-:W-:Y:S02]  /*18cd0*/  FMUL.FTZ R54, R3.reuse, R154 ;  /* 0x0000009a03367220 */ /* 0x040fe40000410000 */
[----:B------:R-:W-:Y:S02]  /*18ce0*/  FMUL.FTZ R55, R3, R155 ;  /* 0x0000009b03377220 */ /* 0x000fe40000410000 */
[----:B------:R-:W-:Y:S01]  /*18cf0*/  MUFU.EX2 R165, R224 ;  /* 0x000000e000a57308 */ /* 0x000fe20000000800 */
[----:B------:R-:W-:Y:S04]  /*18d00*/  FADD.FTZ R3, R99, R96 ;  /* 0x0000006063037221 */ /* 0x000fe80000010000 */
[-C--:B------:R-:W-:Y:S05]  /*18d10*/  HMMA.16816.F32.BF16 R52, R72, R80.reuse, R52 ;  /* 0x000000504834723c */ /* 0x080fea0000041834 */
[----:B------:R-:W-:Y:S03]  /*18d20*/  MUFU.EX2 R123, R164 ;  /* 0x000000a4007b7308 */ /* 0x000fe60000000800 */
[C---:B------:R-:W-:Y:S07]  /*18d30*/  HMMA.16816.F32.BF16 R56, R76.reuse, R80, R56 ;  /* 0x000000504c38723c */ /* 0x040fee0000041838 */
[----:B------:R-:W5:Y:S01]  /*18d40*/  MUFU.EX2 R247, R163 ;  /* 0x000000a300f77308 */ /* 0x000f620000000800 */
[-C--:B------:R-:W-:Y:S07]  /*18d50*/  HMMA.16816.F32.BF16 R60, R76, R82.reuse, R60 ;  /* 0x000000524c3c723c */ /* 0x080fee000004183c */
[----:B------:R-:W-:Y:S01]  /*18d60*/  F2FP.BF16.PACK_AB R76, R2, R64 ;  /* 0x00000040024c723e */ /* 0x000fe200000010ff */
[C---:B------:R-:W-:Y:S01]  /*18d70*/  FMUL.FTZ R64, R65.reuse, R156 ;  /* 0x0000009c41407220 */ /* 0x040fe20000410000 */
[----:B------:R-:W-:Y:S03]  /*18d80*/  MUFU.EX2 R113, R162 ;  /* 0x000000a200717308 */ /* 0x000fe60000000800 */
[----:B------:R-:W-:Y:S01]  /*18d90*/  FMUL.FTZ R65, R65, R157 ;  /* 0x0000009d41417220 */ /* 0x000fe20000410000 */
[----:B------:R-:W-:Y:S01]  /*18da0*/  F2FP.BF16.PACK_AB R78, R86, R87 ;  /* 0x00000057564e723e */ /* 0x000fe200000010ff */
[----:B------:R-:W-:Y:S01]  /*18db0*/  FADD.FTZ R2, R97, R89 ;  /* 0x0000005961027221 */ /* 0x000fe20000010000 */
[----:B----4-:R-:W-:Y:S01]  /*18dc0*/  F2FP.BF16.PACK_AB R77, R119, R111 ;  /* 0x0000006f774d723e */ /* 0x010fe200000010ff */
[----:B------:R-:W-:Y:S01]  /*18dd0*/  FADD.FTZ R87, R100, R88 ;  /* 0x0000005864577221 */ /* 0x000fe20000010000 */
[----:B---3--:R-:W-:Y:S01]  /*18de0*/  F2FP.BF16.PACK_AB R79, R128, R122 ;  /* 0x0000007a804f723e */ /* 0x008fe200000010ff */
[----:B------:R-:W-:Y:S01]  /*18df0*/  LDSM.16.MT88.4 R100, [R193+0x1000] ;  /* 0x00100000c164783b */ /* 0x000fe20000004200 */
[----:B------:R-:W-:Y:S01]  /*18e00*/  HMMA.16816.F32.BF16 R64, R72, R82, R64 ;  /* 0x000000524840723c */ /* 0x000fe20000041840 */
[----:B------:R-:W3:Y:S03]  /*18e10*/  MUFU.EX2 R114, R161 ;  /* 0x000000a100727308 */ /* 0x000ee60000000800 */
[----:B------:R-:W-:Y:S02]  /*18e20*/  FADD.FTZ R86, R98, R2 ;  /* 0x0000000262567221 */ /* 0x000fe40000010000 */
[----:B------:R-:W-:Y:S01]  /*18e30*/  FADD.FTZ R2, R104, R0 ;  /* 0x0000000068027221 */ /* 0x000fe20000010000 */
[----:B------:R-:W4:Y:S01]  /*18e40*/  LDSM.16.MT88.4 R80, [R196+0x800] ;  /* 0x00080000c450783b */ /* 0x000f220000004200 */
[-C--:B--2---:R-:W-:Y:S03]  /*18e50*/  HMMA.16816.F32.BF16 R4, R76, R92.reuse, R4 ;  /* 0x0000005c4c04723c */ /* 0x084fe60000041804 */
[----:B------:R-:W2:Y:S02]  /*18e60*/  MUFU.EX2 R121, R160 ;  /* 0x000000a000797308 */ /* 0x000ea40000000800 */
[----:B-1----:R-:W-:Y:S01]  /*18e70*/  F2FP.BF16.PACK_AB R72, R120, R110 ;  /* 0x0000006e7848723e */ /* 0x002fe200000010ff */
[----:B------:R-:W-:Y:S01]  /*18e80*/  FADD.FTZ R0, R117, R3 ;  /* 0x0000000375007221 */ /* 0x000fe20000010000 */
[----:B-----5:R-:W-:Y:S01]  /*18e90*/  F2FP.BF16.PACK_AB R74, R247, R123 ;  /* 0x0000007bf74a723e */ /* 0x020fe200000010ff */
[----:B------:R-:W1:Y:S01]  /*18ea0*/  LDSM.16.MT88.4 R96, [R193+0x800] ;  /* 0x00080000c160783b */ /* 0x000e620000004200 */
[----:B------:R-:W-:Y:S03]  /*18eb0*/  FADD.FTZ R3, R111, R87 ;  /* 0x000000576f037221 */ /* 0x000fe60000010000 */
[----:B------:R-:W-:Y:S01]  /*18ec0*/  FADD.FTZ R87, R110, R0 ;  /* 0x000000006e577221 */ /* 0x000fe20000010000 */
[----:B------:R-:W-:Y:S01]  /*18ed0*/  MUFU.EX2 R164, R225 ;  /* 0x000000e100a47308 */ /* 0x000fe20000000800 */
[----:B------:R-:W-:Y:S02]  /*18ee0*/  FADD.FTZ R86, R116, R86 ;  /* 0x0000005674567221 */ /* 0x000fe40000010000 */
[----:B------:R-:W-:Y:S01]  /*18ef0*/  FADD.FTZ R3, R119, R3 ;  /* 0x0000000377037221 */ /* 0x000fe20000010000 */
[----:B---3--:R-:W-:Y:S01]  /*18f00*/  F2FP.BF16.PACK_AB R73, R114, R113 ;  /* 0x000000717249723e */ /* 0x008fe200000010ff */
[----:B------:R-:W-:Y:S05]  /*18f10*/  FADD.FTZ R87, R120, R87 ;  /* 0x0000005778577221 */ /* 0x000fea0000010000 */
[----:B------:R-:W-:Y:S01]  /*18f20*/  MUFU.EX2 R162, R226 ;  /* 0x000000e200a27308 */ /* 0x000fe20000000800 */
[----:B--2---:R-:W-:Y:S09]  /*18f30*/  F2FP.BF16.PACK_AB R75, R183, R121 ;  /* 0x00000079b74b723e */ /* 0x004ff200000010ff */
[----:B------:R-:W2:Y:S01]  /*18f40*/  MUFU.EX2 R246, R168 ;  /* 0x000000a800f67308 */ /* 0x000ea20000000800 */
[C---:B------:R-:W-:Y:S08]  /*18f50*/  HMMA.16816.F32.BF16 R8, R72.reuse, R92, R8 ;  /* 0x0000005c4808723c */ /* 0x040ff00000041808 */
[-C--:B------:R-:W-:Y:S01]  /*18f60*/  HMMA.16816.F32.BF16 R12, R72, R94.reuse, R12 ;  /* 0x0000005e480c723c */ /* 0x080fe2000004180c */
[----:B------:R-:W3:Y:S07]  /*18f70*/  MUFU.EX2 R184, R174 ;  /* 0x000000ae00b87308 */ /* 0x000eee0000000800 */
[C---:B------:R-:W-:Y:S01]  /*18f80*/  HMMA.16816.F32.BF16 R16, R76.reuse, R94, R16 ;  /* 0x0000005e4c10723c */ /* 0x040fe20000041810 */
[----:B------:R-:W5:Y:S02]  /*18f90*/  LDSM.16.MT88.4 R92, [R195+0x800] ;  /* 0x00080000c35c783b */ /* 0x000f640000004200 */
[----:B------:R-:W-:Y:S05]  /*18fa0*/  MUFU.EX2 R174, R189 ;  /* 0x000000bd00ae7308 */ /* 0x000fea0000000800 */
[-C--:B----4-:R-:W-:Y:S05]  /*18fb0*/  HMMA.16816.F32.BF16 R20, R76, R80.reuse, R20 ;  /* 0x000000504c14723c */ /* 0x090fea0000041814 */
[----:B------:R-:W-:Y:S03]  /*18fc0*/  MUFU.EX2 R182, R167 ;  /* 0x000000a700b67308 */ /* 0x000fe60000000800 */
[C---:B------:R-:W-:Y:S07]  /*18fd0*/  HMMA.16816.F32.BF16 R24, R72.reuse, R80, R24 ;  /* 0x000000504818723c */ /* 0x040fee0000041818 */
[----:B------:R-:W4:Y:S01]  /*18fe0*/  MUFU.EX2 R180, R175 ;  /* 0x000000af00b47308 */ /* 0x000f220000000800 */
[-C--:B------:R-:W-:Y:S08]  /*18ff0*/  HMMA.16816.F32.BF16 R28, R72, R82.reuse, R28 ;  /* 0x00000052481c723c */ /* 0x080ff0000004181c */
[C---:B------:R-:W-:Y:S01]  /*19000*/  HMMA.16816.F32.BF16 R32, R76.reuse, R82, R32 ;  /* 0x000000524c20723c */ /* 0x040fe20000041820 */
[----:B------:R-:W2:Y:S01]  /*19010*/  LDSM.16.MT88.4 R80, [R192+0x1000] ;  /* 0x00100000c050783b */ /* 0x000ea20000004200 */
[----:B------:R-:W-:Y:S06]  /*19020*/  MUFU.EX2 R155, R177 ;  /* 0x000000b1009b7308 */ /* 0x000fec0000000800 */
[-C--:B-1----:R-:W-:Y:S04]  /*19030*/  HMMA.16816.F32.BF16 R36, R76, R96.reuse, R36 ;  /* 0x000000604c24723c */ /* 0x082fe80000041824 */
[----:B------:R-:W1:Y:S04]  /*19040*/  MUFU.EX2 R175, R187 ;  /* 0x000000bb00af7308 */ /* 0x000e680000000800 */
[C---:B------:R-:W-:Y:S06]  /*19050*/  HMMA.16816.F32.BF16 R40, R72.reuse, R96, R40 ;  /* 0x000000604828723c */ /* 0x040fec0000041828 */
[----:B------:R-:W-:Y:S02]  /*19060*/  MUFU.EX2 R154, R181 ;  /* 0x000000b5009a7308 */ /* 0x000fe40000000800 */
[-C--:B------:R-:W-:Y:S08]  /*19070*/  HMMA.16816.F32.BF16 R44, R72, R98.reuse, R44 ;  /* 0x00000062482c723c */ /* 0x080ff0000004182c */
[C---:B------:R-:W-:Y:S01]  /*19080*/  HMMA.16816.F32.BF16 R48, R76.reuse, R98, R48 ;  /* 0x000000624c30723c */ /* 0x040fe20000041830 */
[----:B------:R-:W1:Y:S01]  /*19090*/  LDSM.16.MT88.4 R96, [R196+0x1000] ;  /* 0x00100000c460783b */ /* 0x000e620000004200 */
[----:B------:R-:W1:Y:S06]  /*190a0*/  MUFU.EX2 R153, R191 ;  /* 0x000000bf00997308 */ /* 0x000e6c0000000800 */
[-C--:B-----5:R-:W-:Y:S04]  /*190b0*/  HMMA.16816.F32.BF16 R52, R76, R92.reuse, R52 ;  /* 0x0000005c4c34723c */ /* 0x0a0fe80000041834 */
[----:B------:R-:W-:Y:S04]  /*190c0*/  MUFU.EX2 R152, R210 ;  /* 0x000000d200987308 */ /* 0x000fe80000000800 */
[C---:B------:R-:W-:Y:S06]  /*190d0*/  HMMA.16816.F32.BF16 R56, R72.reuse, R92, R56 ;  /* 0x0000005c4838723c */ /* 0x040fec0000041838 */
[----:B------:R-:W5:Y:S02]  /*190e0*/  MUFU.EX2 R170, R211 ;  /* 0x000000d300aa7308 */ /* 0x000f640000000800 */
[-C--:B------:R-:W-:Y:S07]  /*190f0*/  HMMA.16816.F32.BF16 R60, R72, R94.reuse, R60 ;  /* 0x0000005e483c723c */ /* 0x080fee000004183c */
[----:B------:R-:W-:Y:S01]  /*19100*/  F2FP.BF16.PACK_AB R72, R105, R107 ;  /* 0x0000006b6948723e */ /* 0x000fe200000010ff */
[----:B------:R-:W-:Y:S01]  /*19110*/  HMMA.16816.F32.BF16 R64, R76, R94, R64 ;  /* 0x0000005e4c40723c */ /* 0x000fe20000041840 */
[----:B------:R-:W5:Y:S01]  /*19120*/  LDSM.16.MT88.4 R92, [R195+0x1000] ;  /* 0x00100000c35c783b */ /* 0x000f620000004200 */
[----:B------:R-:W5:Y:S02]  /*19130*/  MUFU.EX2 R89, R221 ;  /* 0x000000dd00597308 */ /* 0x000f640000000800 */
[----:B------:R-:W-:Y:S02]  /*19140*/  F2FP.BF16.PACK_AB R74, R104, R106 ;  /* 0x0000006a684a723e */ /* 0x000fe400000010ff */
[----:B--2---:R-:W-:Y:S02]  /*19150*/  F2FP.BF16.PACK_AB R73, R246, R243 ;  /* 0x000000f3f649723e */ /* 0x004fe400000010ff */
[----:B---3--:R-:W-:Y:S01]  /*19160*/  F2FP.BF16.PACK_AB R75, R185, R184 ;  /* 0x000000b8b94b723e */ /* 0x008fe200000010ff */
[----:B------:R-:W-:Y:S03]  /*19170*/  LDSM.16.MT88.4 R104, [R195+0x1800] ;  /* 0x00180000c368783b */ /* 0x000fe60000004200 */
[----:B----4-:R-:W-:Y:S01]  /*19180*/  F2FP.BF16.PACK_AB R76, R180, R182 ;  /* 0x000000b6b44c723e */ /* 0x010fe200000010ff */
[----:B------:R-:W2:Y:S01]  /*19190*/  MUFU.EX2 R88, R220 ;  /* 0x000000dc00587308 */ /* 0x000ea20000000800 */
[----:B-1----:R-:W-:Y:S01]  /*191a0*/  F2FP.BF16.PACK_AB R78, R175, R155 ;  /* 0x0000009baf4e723e */ /* 0x002fe200000010ff */
[-C--:B------:R-:W-:Y:S05]  /*191b0*/  HMMA.16816.F32.BF16 R4, R72, R80.reuse, R4 ;  /* 0x000000504804723c */ /* 0x080fea0000041804 */
[----:B------:R-:W-:Y:S02]  /*191c0*/  F2FP.BF16.PACK_AB R77, R153, R154 ;  /* 0x0000009a994d723e */ /* 0x000fe400000010ff */
[----:B-----5:R-:W-:Y:S01]  /*191d0*/  F2FP.BF16.PACK_AB R79, R170, R152 ;  /* 0x00000098aa4f723e */ /* 0x020fe200000010ff */
[----:B------:R-:W1:Y:S01]  /*191e0*/  MUFU.EX2 R109, R219 ;  /* 0x000000db006d7308 */ /* 0x000e620000000800 */
[----:B------:R-:W-:Y:S05]  /*191f0*/  FADD.FTZ R0, R89, R2 ;  /* 0x0000000259007221 */ /* 0x000fea0000010000 */
[C---:B------:R-:W-:Y:S04]  /*19200*/  HMMA.16816.F32.BF16 R8, R76.reuse, R80, R8 ;  /* 0x000000504c08723c */ /* 0x040fe80000041808 */
[----:B------:R-:W3:Y:S04]  /*19210*/  MUFU.EX2 R108, R218 ;  /* 0x000000da006c7308 */ /* 0x000ee80000000800 */
[-C--:B------:R-:W-:Y:S04]  /*19220*/  HMMA.16816.F32.BF16 R12, R76, R82.reuse, R12 ;  /* 0x000000524c0c723c */ /* 0x080fe8000004180c */
[----:B--2---:R-:W-:Y:S02]  /*19230*/  FADD.FTZ R0, R88, R0 ;  /* 0x0000000058007221 */ /* 0x004fe40000010000 */
[----:B------:R-:W-:Y:S02]  /*19240*/  MUFU.EX2 R172, R215 ;  /* 0x000000d700ac7308 */ /* 0x000fe40000000800 */
[C---:B------:R-:W-:Y:S01]  /*19250*/  HMMA.16816.F32.BF16 R16, R72.reuse, R82, R16 ;  /* 0x000000524810723c */ /* 0x040fe20000041810 */
[----:B------:R-:W2:Y:S03]  /*19260*/  LDSM.16.MT88.4 R80, [R192+0x1800] ;  /* 0x00180000c050783b */ /* 0x000ea60000004200 */
[----:B-1----:R-:W-:Y:S04]  /*19270*/  FADD.FTZ R0, R109, R0 ;  /* 0x000000006d007221 */ /* 0x002fe80000010000 */
[-C--:B------:R-:W-:Y:S01]  /*19280*/  HMMA.16816.F32.BF16 R20, R72, R96.reuse, R20 ;  /* 0x000000604814723c */ /* 0x080fe20000041814 */
[----:B------:R-:W-:Y:S03]  /*19290*/  MUFU.EX2 R173, R214 ;  /* 0x000000d600ad7308 */ /* 0x000fe60000000800 */
[----:B---3--:R-:W-:Y:S02]  /*192a0*/  FADD.FTZ R2, R108, R0 ;  /* 0x000000006c027221 */ /* 0x008fe40000010000 */
[----:B------:R-:W-:Y:S02]  /*192b0*/  FADD.FTZ R0, R113, R86 ;  /* 0x0000005671007221 */ /* 0x000fe40000010000 */
[C---:B------:R-:W-:Y:S03]  /*192c0*/  HMMA.16816.F32.BF16 R24, R76.reuse, R96, R24 ;  /* 0x000000604c18723c */ /* 0x040fe60000041818 */
[----:B------:R-:W-:Y:S01]  /*192d0*/  MUFU.EX2 R177, R213 ;  /* 0x000000d500b17308 */ /* 0x000fe20000000800 */
[----:B------:R-:W-:Y:S04]  /*192e0*/  FADD.FTZ R86, R114, R0 ;  /* 0x0000000072567221 */ /* 0x000fe80000010000 */
[-C--:B------:R-:W-:Y:S05]  /*192f0*/  HMMA.16816.F32.BF16 R28, R76, R98.reuse, R28 ;  /* 0x000000624c1c723c */ /* 0x080fea000004181c */
[----:B------:R-:W-:Y:S03]  /*19300*/  MUFU.EX2 R178, R212 ;  /* 0x000000d400b27308 */ /* 0x000fe60000000800 */
[C---:B------:R-:W-:Y:S01]  /*19310*/  HMMA.16816.F32.BF16 R32, R72.reuse, R98, R32 ;  /* 0x000000624820723c */ /* 0x040fe20000041820 */
[----:B------:R-:W1:Y:S06]  /*19320*/  LDSM.16.MT88.4 R96, [R196+0x1800] ;  /* 0x00180000c460783b */ /* 0x000e6c0000004200 */
[----:B------:R-:W3:Y:S01]  /*19330*/  MUFU.EX2 R118, R217 ;  /* 0x000000d900767308 */ /* 0x000ee20000000800 */
[-C--:B------:R-:W-:Y:S08]  /*19340*/  HMMA.16816.F32.BF16 R36, R72, R100.reuse, R36 ;  /* 0x000000644824723c */ /* 0x080ff00000041824 */
[C---:B------:R-:W-:Y:S01]  /*19350*/  HMMA.16816.F32.BF16 R40, R76.reuse, R100, R40 ;  /* 0x000000644c28723c */ /* 0x040fe20000041828 */
[----:B------:R-:W4:Y:S07]  /*19360*/  MUFU.EX2 R115, R222 ;  /* 0x000000de00737308 */ /* 0x000f2e0000000800 */
[-C--:B------:R-:W-:Y:S03]  /*19370*/  HMMA.16816.F32.BF16 R44, R76, R102.reuse, R44 ;  /* 0x000000664c2c723c */ /* 0x080fe6000004182c */
[----:B------:R-:W5:Y:S01]  /*19380*/  MUFU.EX2 R112, R227 ;  /* 0x000000e300707308 */ /* 0x000f620000000800 */
[----:B---3--:R-:W-:Y:S04]  /*19390*/  FADD.FTZ R0, R118, R2 ;  /* 0x0000000276007221 */ /* 0x008fe80000010000 */
[C---:B------:R-:W-:Y:S01]  /*193a0*/  HMMA.16816.F32.BF16 R48, R72.reuse, R102, R48 ;  /* 0x000000664830723c */ /* 0x040fe20000041830 */
[----:B------:R-:W3:Y:S03]  /*193b0*/  LDSM.16.MT88.4 R100, [R193+0x1800] ;  /* 0x00180000c164783b */ /* 0x000ee60000004200 */
[----:B------:R-:W-:Y:S01]  /*193c0*/  FADD.FTZ R2, R121, R86 ;  /* 0x0000005679027221 */ /* 0x000fe20000010000 */
[----:B------:R-:W-:Y:S01]  /*193d0*/  MOV R86, R71 ;  /* 0x0000004700567202 */ /* 0x000fe20000000f00 */
[----:B------:R-:W1:Y:S02]  /*193e0*/  MUFU.EX2 R110, R232 ;  /* 0x000000e8006e7308 */ /* 0x000e640000000800 */
[-C--:B------:R-:W-:Y:S04]  /*193f0*/  HMMA.16816.F32.BF16 R52, R72, R92.reuse, R52 ;  /* 0x0000005c4834723c */ /* 0x080fe80000041834 */
[C---:B----4-:R-:W-:Y:S01]  /*19400*/  FADD.FTZ R0, R115.reuse, R0 ;  /* 0x0000000073007221 */ /* 0x050fe20000010000 */
[----:B------:R-:W-:Y:S01]  /*19410*/  F2FP.BF16.PACK_AB R156, R115, R118 ;  /* 0x00000076739c723e */ /* 0x000fe200000010ff */
[----:B------:R-:W-:Y:S02]  /*19420*/  FADD.FTZ R2, R183, R2 ;  /* 0x00000002b7027221 */ /* 0x000fe40000010000 */
[C---:B------:R-:W-:Y:S01]  /*19430*/  HMMA.16816.F32.BF16 R56, R76.reuse, R92, R56 ;  /* 0x0000005c4c38723c */ /* 0x040fe20000041838 */
[----:B------:R-:W4:Y:S03]  /*19440*/  MUFU.EX2 R168, R230 ;  /* 0x000000e600a87308 */ /* 0x000f260000000800 */
[----:B-----5:R-:W-:Y:S02]  /*19450*/  FADD.FTZ R0, R112, R0 ;  /* 0x0000000070007221 */ /* 0x020fe40000010000 */
[----:B------:R-:W-:Y:S02]  /*19460*/  FADD.FTZ R2, R154, R2 ;  /* 0x000000029a027221 */ /* 0x000fe40000010000 */
[-C--:B------:R-:W-:Y:S03]  /*19470*/  HMMA.16816.F32.BF16 R60, R76, R94.reuse, R60 ;  /* 0x0000005e4c3c723c */ /* 0x080fe6000004183c */
[----:B------:R-:W-:Y:S01]  /*19480*/  MUFU.EX2 R167, R231 ;  /* 0x000000e700a77308 */ /* 0x000fe20000000800 */
[----:B------:R-:W-:Y:S01]  /*19490*/  FADD.FTZ R2, R153, R2 ;  /* 0x0000000299027221 */ /* 0x000fe20000010000 */
[----:B-1----:R-:W-:Y:S03]  /*194a0*/  F2FP.BF16.PACK_AB R158, R110, R112 ;  /* 0x000000706e9e723e */ /* 0x002fe600000010ff */
[----:B------:R-:W-:Y:S04]  /*194b0*/  HMMA.16816.F32.BF16 R64, R72, R94, R64 ;  /* 0x0000005e4840723c */ /* 0x000fe80000041840 */
[----:B------:R-:W-:Y:S01]  /*194c0*/  F2FP.BF16.PACK_AB R76, R88, R89 ;  /* 0x00000059584c723e */ /* 0x000fe200000010ff */
[----:B------:R-:W1:Y:S01]  /*194d0*/  MUFU.EX2 R163, R235 ;  /* 0x000000eb00a37308 */ /* 0x000e620000000800 */
[----:B------:R-:W-:Y:S01]  /*194e0*/  F2FP.BF16.PACK_AB R78, R108, R109 ;  /* 0x0000006d6c4e723e */ /* 0x000fe200000010ff */
[----:B------:R-:W-:Y:S01]  /*194f0*/  FADD.FTZ R2, R152, R2 ;  /* 0x0000000298027221 */ /* 0x000fe20000010000 */
[----:B------:R-:W-:Y:S04]  /*19500*/  F2FP.BF16.PACK_AB R77, R173, R172 ;  /* 0x000000acad4d723e */ /* 0x000fe800000010ff */
[----:B------:R-:W-:Y:S01]  /*19510*/  F2FP.BF16.PACK_AB R79, R178, R177 ;  /* 0x000000b1b24f723e */ /* 0x000fe200000010ff */
[----:B------:R-:W-:Y:S01]  /*19520*/  FADD.FTZ R2, R170, R2 ;  /* 0x00000002aa027221 */ /* 0x000fe20000010000 */
[----:B------:R-:W-:Y:S01]  /*19530*/  F2FP.BF16.PACK_AB R72, R174, R171 ;  /* 0x000000abae48723e */ /* 0x000fe200000010ff */
[----:B------:R5:W-:Y:S01]  /*19540*/  MUFU.EX2 R89, R237 ;  /* 0x000000ed00597308 */ /* 0x000be20000000800 */
[----:B------:R-:W-:Y:S01]  /*19550*/  F2FP.BF16.PACK_AB R74, R179, R176 ;  /* 0x000000b0b34a723e */ /* 0x000fe200000010ff */
[----:B------:R-:W-:Y:S01]  /*19560*/  FADD.FTZ R2, R166, R2 ;  /* 0x00000002a6027221 */ /* 0x000fe20000010000 */
[C---:B------:R-:W-:Y:S01]  /*19570*/  F2FP.BF16.PACK_AB R73, R165.reuse, R166 ;  /* 0x000000a6a549723e */ /* 0x040fe200000010ff */
[-C--:B--2---:R-:W-:Y:S05]  /*19580*/  HMMA.16816.F32.BF16 R4, R76, R80.reuse, R4 ;  /* 0x000000504c04723c */ /* 0x084fea0000041804 */
[----:B------:R-:W-:Y:S01]  /*19590*/  F2FP.BF16.PACK_AB R75, R162, R164 ;  /* 0x000000a4a24b723e */ /* 0x000fe200000010ff */
[----:B------:R-:W-:Y:S01]  /*195a0*/  MUFU.EX2 R161, R233 ;  /* 0x000000e900a17308 */ /* 0x000fe20000000800 */
[----:B----4-:R-:W-:Y:S01]  /*195b0*/  F2FP.BF16.PACK_AB R157, R168, R169 ;  /* 0x000000a9a89d723e */ /* 0x010fe200000010ff */
[----:B------:R-:W-:Y:S04]  /*195c0*/  FADD.FTZ R2, R165, R2 ;  /* 0x00000002a5027221 */ /* 0x000fe80000010000 */
[C---:B------:R-:W-:Y:S04]  /*195d0*/  HMMA.16816.F32.BF16 R8, R72.reuse, R80, R8 ;  /* 0x000000504808723c */ /* 0x040fe80000041808 */
[----:B------:R-:W2:Y:S01]  /*195e0*/  MUFU.EX2 R160, R234 ;  /* 0x000000ea00a07308 */ /* 0x000ea20000000800 */
[----:B-1----:R-:W-:Y:S01]  /*195f0*/  F2FP.BF16.PACK_AB R159, R163, R167 ;  /* 0x000000a7a39f723e */ /* 0x002fe200000010ff */
[----:B------:R-:W-:Y:S02]  /*19600*/  FADD.FTZ R2, R164, R2 ;  /* 0x00000002a4027221 */ /* 0x000fe40000010000 */
[-C--:B------:R-:W-:Y:S04]  /*19610*/  HMMA.16816.F32.BF16 R12, R72, R82.reuse, R12 ;  /* 0x00000052480c723c */ /* 0x080fe8000004180c */
[----:B-----5:R-:W-:Y:S02]  /*19620*/  FADD.FTZ R237, R110, R0 ;  /* 0x000000006eed7221 */ /* 0x020fe40000010000 */
[----:B------:R-:W1:Y:S01]  /*19630*/  MUFU.EX2 R88, R239 ;  /* 0x000000ef00587308 */ /* 0x000e620000000800 */
[----:B------:R-:W-:Y:S01]  /*19640*/  FADD.FTZ R0, R122, R3 ;  /* 0x000000037a007221 */ /* 0x000fe20000010000 */
[C---:B------:R-:W-:Y:S04]  /*19650*/  HMMA.16816.F32.BF16 R16, R76.reuse, R82, R16 ;  /* 0x000000524c10723c */ /* 0x040fe80000041810 */
[----:B------:R-:W-:Y:S02]  /*19660*/  FADD.FTZ R0, R128, R0 ;  /* 0x0000000080007221 */ /* 0x000fe40000010000 */
[----:B------:R-:W-:Y:S01]  /*19670*/  FADD.FTZ R3, R123, R87 ;  /* 0x000000577b037221 */ /* 0x000fe20000010000 */
[----:B------:R-:W-:Y:S01]  /*19680*/  MOV R87, R70 ;  /* 0x0000004600577202 */ /* 0x000fe20000000f00 */
[-C--:B------:R-:W-:Y:S01]  /*19690*/  HMMA.16816.F32.BF16 R20, R76, R96.reuse, R20 ;  /* 0x000000604c14723c */ /* 0x080fe20000041814 */
[----:B------:R-:W-:Y:S03]  /*196a0*/  MUFU.EX2 R82, R236 ;  /* 0x000000ec00527308 */ /* 0x000fe60000000800 */
[----:B--2---:R-:W-:Y:S01]  /*196b0*/  F2FP.BF16.PACK_AB R92, R160, R161 ;  /* 0x000000a1a05c723e */ /* 0x004fe200000010ff */
[----:B------:R-:W-:Y:S02]  /*196c0*/  FADD.FTZ R3, R247, R3 ;  /* 0x00000003f7037221 */ /* 0x000fe40000010000 */
[----:B------:R-:W-:Y:S01]  /*196d0*/  FADD.FTZ R0, R243, R0 ;  /* 0x00000000f3007221 */ /* 0x000fe20000010000 */
[C---:B------:R-:W-:Y:S03]  /*196e0*/  HMMA.16816.F32.BF16 R24, R72.reuse, R96, R24 ;  /* 0x000000604818723c */ /* 0x040fe60000041818 */
[----:B------:R-:W2:Y:S01]  /*196f0*/  MUFU.EX2 R83, R238 ;  /* 0x000000ee00537308 */ /* 0x000ea20000000800 */
[----:B------:R-:W-:Y:S01]  /*19700*/  FADD.FTZ R3, R182, R3 ;  /* 0x00000003b6037221 */ /* 0x000fe20000010000 */
[----:B-1----:R-:W-:Y:S01]  /*19710*/  F2FP.BF16.PACK_AB R94, R88, R89 ;  /* 0x00000059585e723e */ /* 0x002fe200000010ff */
[----:B------:R-:W-:Y:S02]  /*19720*/  FADD.FTZ R0, R246, R0 ;  /* 0x00000000f6007221 */ /* 0x000fe40000010000 */
[-C--:B------:R-:W-:Y:S04]  /*19730*/  HMMA.16816.F32.BF16 R28, R72, R98.reuse, R28 ;  /* 0x00000062481c723c */ /* 0x080fe8000004181c */
[----:B------:R-:W-:Y:S01]  /*19740*/  FADD.FTZ R3, R180, R3 ;  /* 0x00000003b4037221 */ /* 0x000fe20000010000 */
[----:B------:R-:W-:Y:S01]  /*19750*/  MUFU.EX2 R81, R240 ;  /* 0x000000f000517308 */ /* 0x000fe20000000800 */
[----:B------:R-:W-:Y:S02]  /*19760*/  FADD.FTZ R0, R184, R0 ;  /* 0x00000000b8007221 */ /* 0x000fe40000010000 */
[C---:B------:R-:W-:Y:S04]  /*19770*/  HMMA.16816.F32.BF16 R32, R76.reuse, R98, R32 ;  /* 0x000000624c20723c */ /* 0x040fe80000041820 */
[----:B------:R-:W-:Y:S02]  /*19780*/  FADD.FTZ R3, R155, R3 ;  /* 0x000000039b037221 */ /* 0x000fe40000010000 */
[----:B------:R-:W-:Y:S01]  /*19790*/  FADD.FTZ R0, R185, R0 ;  /* 0x00000000b9007221 */ /* 0x000fe20000010000 */
[----:B------:R-:W1:Y:S01]  /*197a0*/  MUFU.EX2 R80, R242 ;  /* 0x000000f200507308 */ /* 0x000e620000000800 */
[-C--:B---3--:R-:W-:Y:S04]  /*197b0*/  HMMA.16816.F32.BF16 R36, R76, R100.reuse, R36 ;  /* 0x000000644c24723c */ /* 0x088fe80000041824 */
[----:B--2---:R-:W-:Y:S01]  /*197c0*/  F2FP.BF16.PACK_AB R93, R83, R82 ;  /* 0x00000052535d723e */ /* 0x004fe200000010ff */
[----:B------:R-:W-:Y:S02]  /*197d0*/  FADD.FTZ R3, R175, R3 ;  /* 0x00000003af037221 */ /* 0x000fe40000010000 */
[----:B------:R-:W-:Y:S01]  /*197e0*/  FADD.FTZ R0, R172, R0 ;  /* 0x00000000ac007221 */ /* 0x000fe20000010000 */
[C---:B------:R-:W-:Y:S04]  /*197f0*/  HMMA.16816.F32.BF16 R40, R72.reuse, R100, R40 ;  /* 0x000000644828723c */ /* 0x040fe80000041828 */
[----:B------:R-:W-:Y:S02]  /*19800*/  FADD.FTZ R3, R171, R3 ;  /* 0x00000003ab037221 */ /* 0x000fe40000010000 */
[----:B------:R-:W-:Y:S02]  /*19810*/  FADD.FTZ R0, R173, R0 ;  /* 0x00000000ad007221 */ /* 0x000fe40000010000 */
[-C--:B------:R-:W-:Y:S04]  /*19820*/  HMMA.16816.F32.BF16 R44, R72, R102.reuse, R44 ;  /* 0x00000066482c723c */ /* 0x080fe8000004182c */
[----:B------:R-:W-:Y:S02]  /*19830*/  FADD.FTZ R3, R174, R3 ;  /* 0x00000003ae037221 */ /* 0x000fe40000010000 */
[----:B------:R-:W-:Y:S01]  /*19840*/  FADD.FTZ R0, R177, R0 ;  /* 0x00000000b1007221 */ /* 0x000fe20000010000 */
[----:B-1----:R-:W-:Y:S01]  /*19850*/  F2FP.BF16.PACK_AB R95, R80, R81 ;  /* 0x00000051505f723e */ /* 0x002fe200000010ff */
[C---:B------:R-:W-:Y:S04]  /*19860*/  HMMA.16816.F32.BF16 R48, R76.reuse, R102, R48 ;  /* 0x000000664c30723c */ /* 0x040fe80000041830 */
[----:B------:R-:W-:Y:S02]  /*19870*/  FADD.FTZ R3, R176, R3 ;  /* 0x00000003b0037221 */ /* 0x000fe40000010000 */
[----:B------:R-:W-:Y:S02]  /*19880*/  FADD.FTZ R0, R178, R0 ;  /* 0x00000000b2007221 */ /* 0x000fe40000010000 */
[-C--:B------:R-:W-:Y:S04]  /*19890*/  HMMA.16816.F32.BF16 R52, R76, R104.reuse, R52 ;  /* 0x000000684c34723c */ /* 0x080fe80000041834 */
[----:B------:R-:W-:Y:S02]  /*198a0*/  FADD.FTZ R3, R179, R3 ;  /* 0x00000003b3037221 */ /* 0x000fe40000010000 */
[----:B------:R-:W-:Y:S02]  /*198b0*/  FADD.FTZ R2, R162, R2 ;  /* 0x00000002a2027221 */ /* 0x000fe40000010000 */
[C---:B------:R-:W-:Y:S04]  /*198c0*/  HMMA.16816.F32.BF16 R56, R72.reuse, R104, R56 ;  /* 0x000000684838723c */ /* 0x040fe80000041838 */
[----:B------:R-:W-:Y:S04]  /*198d0*/  FADD.FTZ R0, R169, R0 ;  /* 0x00000000a9007221 */ /* 0x000fe80000010000 */
        /* <DEDUP_REMOVED lines=16> */
[----:B------:R-:W-:Y:S02]  /*199e0*/  FADD.FTZ R0, R81, R3 ;  /* 0x0000000351007221 */ /* 0x000fe40000010000 */
[----:B------:R-:W-:Y:S02]  /*199f0*/  FADD.FTZ R243, R163, R4 ;  /* 0x00000004a3f37221 */ /* 0x000fe40000010000 */
[C---:B------:R-:W-:Y:S04]  /*19a00*/  HMMA.16816.F32.BF16 R112, R92.reuse, R140, R24 ;  /* 0x0000008c5c70723c */ /* 0x040fe80000041818 */
[----:B------:R-:W-:Y:S01]  /*19a10*/  FADD.FTZ R246, R88, R2 ;  /* 0x0000000258f67221 */ /* 0x000fe20000010000 */
[----:B------:R-:W-:Y:S01]  /*19a20*/  MOV R88, R69 ;  /* 0x0000004500587202 */ /* 0x000fe20000000f00 */
[----:B------:R-:W-:Y:S02]  /*19a30*/  FADD.FTZ R247, R80, R0 ;  /* 0x0000000050f77221 */ /* 0x000fe40000010000 */
        /* <DEDUP_REMOVED lines=10> */
[----:B------:R-:W-:-:S07]  /*19ae0*/  @P0 BRA `(.L_x_1093) ;  /* 0xffffa4f000000947 */ /* 0x000fce000383ffff */
.L_x_1062:
[----:B------:R-:W2:Y:S01]  /*19af0*/  LDL R0, [R1+0x38] ;  /* 0x0000380001007983 */ /* 0x000ea20000100800 */
[----:B------:R-:W-:-:S05]  /*19b00*/  IMAD.MOV.U32 R2, RZ, RZ, c[0x0][0x2c4] ;  /* 0x0000b100ff027624 */ /* 0x000fca00078e00ff */
        /* <DEDUP_REMOVED lines=20> */
.L_x_1096:
[----:B------:R-:W-:-:S04]  /*19c50*/  MOV R3, 0x1 ;  /* 0x0000000100037802 */ /* 0x000fc80000000f00 */
[----:B------:R-:W-:-:S13]  /*19c60*/  ISETP.NE.AND P0, PT, R3, c[0x0][0x32c], PT ;  /* 0x0000cb0003007a0c */ /* 0x000fda0003f05270 */
[----:B------:R-:W-:-:S05]  /*19c70*/  @P0 IMAD.HI.U32 R3, R0, c[0x0][0x330], RZ ;  /* 0x0000cc0000030a27 */ /* 0x000fca00078e00ff */
[----:B------:R-:W-:Y:S02]  /*19c80*/  @P0 SHF.R.U32.HI R0, RZ, c[0x0][0x334], R3 ;  /* 0x0000cd00ff000a19 */ /* 0x000fe40000011603 */
.L_x_1097:
[----:B------:R-:W-:Y:S05]  /*19c90*/  BSYNC B0 ;  /* 0x0000000000007941 */ /* 0x000fea0003800000 */
.L_x_1095:
[----:B------:R-:W-:-:S05]  /*19ca0*/  IMAD R0, R0, c[0x0][0x32c], RZ ;  /* 0x0000cb0000007a24 */ /* 0x000fca00078e02ff */
[----:B------:R-:W-:-:S03]  /*19cb0*/  IMNMX R2, R2, R0, !PT ;  /* 0x0000000002027217 */ /* 0x000fc60007800200 */
.L_x_1094:
        /* <DEDUP_REMOVED lines=13> */
.L_x_1109:
        /* <DEDUP_REMOVED lines=41> */
.L_x_1243:
        /* <DEDUP_REMOVED lines=22> */
.L_x_1244:
[----:B-1--4-:R-:W-:Y:S04]  /*1a180*/  IADD3 R2, P0, R0, R5, RZ ;  /* 0x0000000500027210 */ /* 0x012fe80007f1e0ff */
[----:B------:R-:W-:Y:S05]  /*1a190*/  IADD3.X R3, R4, R6, RZ, P0, !PT ;  /* 0x0000000604037210 */ /* 0x000fea00007fe4ff */
[----:B------:R-:W-:Y:S01]  /*1a1a0*/  @!PT LDS RZ, [RZ] ;  /* 0x00000000fffff984 */ /* 0x000fe20000000800 */
[----:B------:R-:W-:Y:S01]  /*1a1b0*/  @!PT LDS RZ, [RZ] ;  /* 0x00000000fffff984 */ /* 0x000fe20000000800 */
[----:B------:R-:W-:Y:S01]  /*1a1c0*/  @!PT LDS RZ, [RZ] ;  /* 0x00000000fffff984 */ /* 0x000fe20000000800 */
[----:B------:R1:W-:Y:S04]  /*1a1d0*/  LDGSTS.E.BYPASS.LTC128B.128 [R208+0x2100], [R2.64], !P2 ;  /* 0x0210000002d07fae */ /* 0x0003e8000d101d48 */
.L_x_1100:
[----:B-1-34-:R-:W-:Y:S05]  /*1a1e0*/  BSYNC B0 ;  /* 0x0000000000007941 */ /* 0x01afea0003800000 */
.L_x_1099:
        /* <DEDUP_REMOVED lines=133> */
[-C--:B------:R-:W-:Y:S08]  /*1aa40*/  HMMA.16816.F32.BF16 R76, R172, R10.reuse, R76 ;  /* 0x0000000aac4c723c */ /* 0x080ff0000004184c */
[----:B------:R-:W-:Y:S04]  /*1aa50*/  HMMA.16816.F32.BF16 R80, R180, R10, R80 ;  /* 0x0000000ab450723c */ /* 0x000fe80000041850 */
[----:B-1----:R-:W-:Y:S04]  /*1aa60*/  FMUL.FTZ R0, R16, c[0x0][0x320] ;  /* 0x0000c80010007a20 */ /* 0x002fe80000410000 */
[----:B------:R1:W2:Y:S04]  /*1aa70*/  MUFU.TANH R188, R0 ;  /* 0x0000000000bc7308 */ /* 0x0002a80000002400 */
        /* <DEDUP_REMOVED lines=164> */
.L_x_1245:
        /* <DEDUP_REMOVED lines=24> */
.L_x_1246:
[----:B--2-4-:R-:W-:Y:S04]  /*1b640*/  IADD3 R2, P0, R0, R5, RZ ;  /* 0x0000000500027210 */ /* 0x014fe80007f1e0ff */
[----:B-1----:R-:W-:Y:S05]  /*1b650*/  IADD3.X R3, R4, R6, RZ, P0, !PT ;  /* 0x0000000604037210 */ /* 0x002fea00007fe4ff */
[----:B------:R-:W-:Y:S01]  /*1b660*/  @!PT LDS RZ, [RZ] ;  /* 0x00000000fffff984 */ /* 0x000fe20000000800 */
[----:B------:R-:W-:Y:S01]  /*1b670*/  @!PT LDS RZ, [RZ] ;  /* 0x00000000fffff984 */ /* 0x000fe20000000800 */
[----:B------:R-:W-:Y:S01]  /*1b680*/  @!PT LDS RZ, [RZ] ;  /* 0x00000000fffff984 */ /* 0x000fe20000000800 */
[----:B------:R1:W-:Y:S04]  /*1b690*/  LDGSTS.E.BYPASS.LTC128B.128 [R208+0x4900], [R2.64], !P2 ;  /* 0x0490000002d07fae */ /* 0x0003e8000d101d48 */
.L_x_1104:
[----:B--234-:R-:W-:Y:S05]  /*1b6a0*/  BSYNC B0 ;  /* 0x0000000000007941 */ /* 0x01cfea0003800000 */
.L_x_1103:
        /* <DEDUP_REMOVED lines=83> */
.L_x_1247:
        /* <DEDUP_REMOVED lines=15> */
.L_x_1248:
[C---:B------:R-:W-:Y:S01]  /*1bcd0*/  FMUL.FTZ R2, R71.reuse, c[0x0][0x2d0] ;  /* 0x0000b40047027a20 */ /* 0x040fe20000410000 */
[----:B--2---:R-:W-:Y:S01]  /*1bce0*/  FMNMX.FTZ R68, R0, R4, !PT ;  /* 0x0000000400447209 */ /* 0x004fe20007810000 */
[----:B------:R-:W-:Y:S01]  /*1bcf0*/  FADD.FTZ R0, -R71, R86 ;  /* 0x0000005647007221 */ /* 0x000fe20000010100 */
[----:B------:R-:W-:Y:S01]  /*1bd00*/  WARPSYNC 0xffffffff ;  /* 0xffffffff00007948 */ /* 0x000fe20003800000 */
[--C-:B-1----:R-:W-:Y:S01]  /*1bd10*/  FFMA.FTZ R4, R189, c[0x0][0x2d0], -R2.reuse ;  /* 0x0000b400bd047a23 */ /* 0x102fe20000010802 */
[----:B------:R-:W-:Y:S01]  /*1bd20*/  LDSM.16.MT88.4 R52, [R193] ;  /* 0x00000000c134783b */ /* 0x000fe20000004200 */
[----:B------:R-:W-:Y:S02]  /*1bd30*/  FMUL.FTZ R0, R0, c[0x0][0x2d0] ;  /* 0x0000b40000007a20 */ /* 0x000fe40000410000 */
[--C-:B------:R-:W-:Y:S02]  /*1bd40*/  FFMA.FTZ R3, R217, c[0x0][0x2d0], -R2.reuse ;  /* 0x0000b400d9037a23 */ /* 0x100fe40000010802 */
        /* <DEDUP_REMOVED lines=22> */
[----:B------:R-:W-:Y:S09]  /*1beb0*/  FFMA.FTZ R239, R8, c[0x0][0x2d0], -R2 ;  /* 0x0000b40008ef7a23 */ /* 0x000ff20000010802 */
[----:B------:R-:W1:Y:S02]  /*1bec0*/  MUFU.EX2 R2, R4 ;  /* 0x0000000400027308 */ /* 0x000e640000000800 */
[----:B-1----:R-:W-:Y:S01]  /*1bed0*/  FFMA.FTZ R0, R65, R237, R2 ;  /* 0x000000ed41007223 */ /* 0x002fe20000010002 */
        /* <DEDUP_REMOVED lines=8> */
[C---:B------:R-:W-:Y:S02]  /*1bf60*/  FMUL.FTZ R48, R65.reuse, R148 ;  /* 0x0000009441307220 */ /* 0x040fe40000410000 */
[----:B------:R-:W-:Y:S01]  /*1bf70*/  FMUL.FTZ R49, R65, R149 ;  /* 0x0000009541317220 */ /* 0x000fe20000410000 */
        /* <DEDUP_REMOVED lines=25> */
[----:B------:R-:W-:Y:S03]  /*1c110*/  LDSM.16.MT88.4 R148, [R193+0x2000] ;  /* 0x00200000c194783b */ /* 0x000fe60000004200 */
[----:B------:R-:W1:Y:S01]  /*1c120*/  MUFU.EX2 R10, R6 ;  /* 0x00000006000a7308 */ /* 0x000e620000000800 */
[C---:B--2---:R-:W-:Y:S01]  /*1c130*/  FADD.FTZ R33, R2.reuse, R0 ;  /* 0x0000000002217221 */ /* 0x044fe20000010000 */
[----:B------:R-:W-:Y:S01]  /*1c140*/  F2FP.BF16.PACK_AB R73, R2, R5 ;  /* 0x000000050249723e */ /* 0x000fe200000010ff */
[C---:B------:R-:W-:Y:S07]  /*1c150*/  FADD.FTZ R0, -R69.reuse, R88 ;  /* 0x0000005845007221 */ /* 0x040fee0000010100 */
[----:B------:R-:W-:Y:S01]  /*1c160*/  MUFU.EX2 R88, R188 ;  /* 0x000000bc00587308 */ /* 0x000fe20000000800 */
[----:B------:R-:W-:Y:S02]  /*1c170*/  FMUL.FTZ R4, R69, c[0x0][0x2d0] ;  /* 0x0000b40045047a20 */ /* 0x000fe40000410000 */
[----:B------:R-:W-:Y:S02]  /*1c180*/  FMUL.FTZ R0, R0, c[0x0][0x2d0] ;  /* 0x0000b40000007a20 */ /* 0x000fe40000410000 */
[--C-:B------:R-:W-:Y:S01]  /*1c190*/  FFMA.FTZ R185, R44, c[0x0][0x2d0], -R4.reuse ;  /* 0x0000b4002cb97a23 */ /* 0x100fe20000010804 */
[----:B-1----:R-:W-:Y:S01]  /*1c1a0*/  F2FP.BF16.PACK_AB R74, R9, R10 ;  /* 0x0000000a094a723e */ /* 0x002fe200000010ff */
[--C-:B------:R-:W-:Y:S02]  /*1c1b0*/  FFMA.FTZ R6, R223, c[0x0][0x2d0], -R4.reuse ;  /* 0x0000b400df067a23 */ /* 0x100fe40000010804 */
[--C-:B------:R-:W-:Y:S01]  /*1c1c0*/  FFMA.FTZ R19, R221, c[0x0][0x2d0], -R4.reuse ;  /* 0x0000b400dd137a23 */ /* 0x100fe20000010804 */
        /* <DEDUP_REMOVED lines=14> */
[--C-:B------:R-:W-:Y:S02]  /*1c2b0*/  FFMA.FTZ R190, R40, c[0x0][0x2d0], -R4.reuse ;  /* 0x0000b40028be7a23 */ /* 0x100fe40000010804 */
[----:B-1----:R-:W-:Y:S02]  /*1c2c0*/  FADD.FTZ R0, -R68, R89 ;  /* 0x0000005944007221 */ /* 0x002fe40000010100 */
[--C-:B------:R-:W-:Y:S02]  /*1c2d0*/  FFMA.FTZ R186, R31, c[0x0][0x2d0], -R4.reuse ;  /* 0x0000b4001fba7a23 */ /* 0x100fe40000010804 */
[--C-:B------:R-:W-:Y:S01]  /*1c2e0*/  FFMA.FTZ R184, R29, c[0x0][0x2d0], -R4.reuse ;  /* 0x0000b4001db87a23 */ /* 0x100fe20000010804 */
[----:B------:R-:W-:Y:S01]  /*1c2f0*/  MUFU.EX2 R188, R172 ;  /* 0x000000ac00bc7308 */ /* 0x000fe20000000800 */
[--C-:B------:R-:W-:Y:S02]  /*1c300*/  FFMA.FTZ R220, R25, c[0x0][0x2d0], -R4.reuse ;  /* 0x0000b40019dc7a23 */ /* 0x100fe40000010804 */
[--C-:B------:R-:W-:Y:S02]  /*1c310*/  FFMA.FTZ R222, R13, c[0x0][0x2d0], -R4.reuse ;  /* 0x0000b4000dde7a23 */ /* 0x100fe40000010804 */
[----:B------:R-:W-:Y:S02]  /*1c320*/  FFMA.FTZ R243, R12, c[0x0][0x2d0], -R4 ;  /* 0x0000b4000cf37a23 */ /* 0x000fe40000010804 */
[----:B------:R-:W-:Y:S02]  /*1c330*/  FMUL.FTZ R4, R68, c[0x0][0x2d0] ;  /* 0x0000b40044047a20 */ /* 0x000fe40000410000 */
[----:B------:R-:W-:Y:S01]  /*1c340*/  FMUL.FTZ R0, R0, c[0x0][0x2d0] ;  /* 0x0000b40000007a20 */ /* 0x000fe20000410000 */
[----:B------:R-:W-:Y:S01]  /*1c350*/  MUFU.EX2 R183, R166 ;  /* 0x000000a600b77308 */ /* 0x000fe20000000800 */
[--C-:B--2---:R-:W-:Y:S02]  /*1c360*/  FFMA.FTZ R5, R224, c[0x0][0x2d0], -R4.reuse ;  /* 0x0000b400e0057a23 */ /* 0x104fe40000010804 */
[--C-:B------:R-:W-:Y:S01]  /*1c370*/  FFMA.FTZ R162, R214, c[0x0][0x2d0], -R4.reuse ;  /* 0x0000b400d6a27a23 */ /* 0x100fe20000010804 */
[----:B---3--:R-:W-:Y:S01]  /*1c380*/  F2FP.BF16.PACK_AB R76, R22, R35 ;  /* 0x00000023164c723e */ /* 0x008fe200000010ff */
[--C-:B------:R-:W-:Y:S02]  /*1c390*/  FFMA.FTZ R214, R34, c[0x0][0x2d0], -R4.reuse ;  /* 0x0000b40022d67a23 */ /* 0x100fe40000010804 */
[--C-:B------:R-:W-:Y:S02]  /*1c3a0*/  FFMA.FTZ R213, R36, c[0x0][0x2d0], -R4.reuse ;  /* 0x0000b40024d57a23 */ /* 0x100fe40000010804 */
[--C-:B------:R-:W-:Y:S01]  /*1c3b0*/  FFMA.FTZ R223, R23, c[0x0][0x2d0], -R4.reuse ;  /* 0x0000b40017df7a23 */ /* 0x100fe20000010804 */
[----:B------:R-:W1:Y:S01]  /*1c3c0*/  MUFU.EX2 R0, R0 ;  /* 0x0000000000007308 */ /* 0x000e620000000800 */
[--C-:B------:R-:W-:Y:S02]  /*1c3d0*/  FFMA.FTZ R224, R21, c[0x0][0x2d0], -R4.reuse ;  /* 0x0000b40015e07a23 */ /* 0x100fe40000010804 */
[C---:B------:R-:W-:Y:S02]  /*1c3e0*/  FMUL.FTZ R60, R2.reuse, R92 ;  /* 0x0000005c023c7220 */ /* 0x040fe40000410000 */
[----:B------:R-:W-:Y:S02]  /*1c3f0*/  FMUL.FTZ R61, R2, R93 ;  /* 0x0000005d023d7220 */ /* 0x000fe40000410000 */
[--C-:B------:R-:W-:Y:S02]  /*1c400*/  FFMA.FTZ R191, R46, c[0x0][0x2d0], -R4.reuse ;  /* 0x0000b4002ebf7a23 */ /* 0x100fe40000010804 */
[--C-:B------:R-:W-:Y:S01]  /*1c410*/  FFMA.FTZ R17, R227, c[0x0][0x2d0], -R4.reuse ;  /* 0x0000b400e3117a23 */ /* 0x100fe20000010804 */
[----:B------:R-:W2:Y:S01]  /*1c420*/  MUFU.EX2 R34, R5 ;  /* 0x0000000500227308 */ /* 0x000ea20000000800 */
[----:B------:R-:W-:Y:S02]  /*1c430*/  FFMA.FTZ R7, R225, c[0x0][0x2d0], -R4 ;  /* 0x0000b400e1077a23 */ /* 0x000fe40000010804 */
[----:B------:R-:W-:Y:S02]  /*1c440*/  FADD.FTZ R6, R10, R8 ;  /* 0x000000080a067221 */ /* 0x000fe40000010000 */
[--C-:B------:R-:W-:Y:S02]  /*1c450*/  FFMA.FTZ R225, R14, c[0x0][0x2d0], -R4.reuse ;  /* 0x0000b4000ee17a23 */ /* 0x100fe40000010804 */
[--C-:B------:R-:W-:Y:S02]  /*1c460*/  FFMA.FTZ R16, R226, c[0x0][0x2d0], -R4.reuse ;  /* 0x0000b400e2107a23 */ /* 0x100fe40000010804 */
[--C-:B------:R-:W-:Y:S01]  /*1c470*/  FFMA.FTZ R161, R212, c[0x0][0x2d0], -R4.reuse ;  /* 0x0000b400d4a17a23 */ /* 0x100fe20000010804 */
[----:B------:R-:W-:Y:S01]  /*1c480*/  MUFU.EX2 R226, R173 ;  /* 0x000000ad00e27308 */ /* 0x000fe20000000800 */
[--C-:B------:R-:W-:Y:S02]  /*1c490*/  FFMA.FTZ R212, R39, c[0x0][0x2d0], -R4.reuse ;  /* 0x0000b40027d47a23 */ /* 0x100fe40000010804 */
[----:B------:R-:W-:Y:S01]  /*1c4a0*/  FFMA.FTZ R163, R215, c[0x0][0x2d0], -R4 ;  /* 0x0000b400d7a37a23 */ /* 0x000fe20000010804 */
[----:B------:R-:W-:Y:S01]  /*1c4b0*/  LDSM.16.MT88.4 R36, [R196] ;  /* 0x00000000c424783b */ /* 0x000fe20000004200 */
        /* <DEDUP_REMOVED lines=27> */
[----:B------:R-:W-:Y:S01]  /*1c670*/  FFMA.FTZ R215, R24, c[0x0][0x2d0], -R4 ;  /* 0x0000b40018d77a23 */ /* 0x000fe20000010804 */
[----:B------:R-:W2:Y:S01]  /*1c680*/  MUFU.EX2 R98, R17 ;  /* 0x0000001100627308 */ /* 0x000ea20000000800 */
[C---:B------:R-:W-:Y:S02]  /*1c690*/  FFMA.FTZ R4, R2.reuse, R246, R35 ;  /* 0x000000f602047223 */ /* 0x040fe40000010023 */
[----:B------:R-:W-:Y:S02]  /*1c6a0*/  FMUL.FTZ R57, R2, R97 ;  /* 0x0000006102397220 */ /* 0x000fe40000410000 */
[----:B------:R-:W-:Y:S02]  /*1c6b0*/  FADD.FTZ R97, R22, R4 ;  /* 0x0000000416617221 */ /* 0x000fe40000010000 */
[C---:B------:R-:W-:Y:S02]  /*1c6c0*/  FMUL.FTZ R45, R2.reuse, R101 ;  /* 0x00000065022d7220 */ /* 0x040fe40000410000 */
[C---:B------:R-:W-:Y:S01]  /*1c6d0*/  FMUL.FTZ R12, R2.reuse, R116 ;  /* 0x00000074020c7220 */ /* 0x040fe20000410000 */
[----:B------:R-:W3:Y:S01]  /*1c6e0*/  MUFU.EX2 R101, R32 ;  /* 0x0000002000657308 */ /* 0x000ee20000000800 */
[C---:B------:R-:W-:Y:S02]  /*1c6f0*/  FMUL.FTZ R44, R2.reuse, R100 ;  /* 0x00000064022c7220 */ /* 0x040fe40000410000 */
[C---:B------:R-:W-:Y:S01]  /*1c700*/  FMUL.FTZ R13, R2.reuse, R117 ;  /* 0x00000075020d7220 */ /* 0x040fe20000410000 */
[----:B-1----:R-:W1:Y:S01]  /*1c710*/  LDSM.16.MT88.4 R20, [R192] ;  /* 0x00000000c014783b */ /* 0x002e620000004200 */
[----:B------:R-:W-:Y:S02]  /*1c720*/  FADD.FTZ R165, R9, R6 ;  /* 0x0000000609a57221 */ /* 0x000fe40000010000 */
[----:B------:R-:W-:Y:S02]  /*1c730*/  FMUL.FTZ R6, R3, R130 ;  /* 0x0000008203067220 */ /* 0x000fe40000410000 */
[C---:B------:R-:W-:Y:S01]  /*1c740*/  FMUL.FTZ R4, R65.reuse, R128 ;  /* 0x0000008041047220 */ /* 0x040fe20000410000 */
[----:B------:R4:W-:Y:S01]  /*1c750*/  MUFU.EX2 R116, R7 ;  /* 0x0000000700747308 */ /* 0x0009e20000000800 */
[C---:B------:R-:W-:Y:S02]  /*1c760*/  FMUL.FTZ R5, R65.reuse, R129 ;  /* 0x0000008141057220 */ /* 0x040fe40000410000 */
[----:B------:R-:W-:Y:S01]  /*1c770*/  FMUL.FTZ R8, R2, R120 ;  /* 0x0000007802087220 */ /* 0x000fe20000410000 */
[----:B--2---:R-:W-:Y:S01]  /*1c780*/  F2FP.BF16.PACK_AB R77, R98, R34 ;  /* 0x00000022624d723e */ /* 0x004fe200000010ff */
[C---:B------:R-:W-:Y:S02]  /*1c790*/  FMUL.FTZ R9, R2.reuse, R121 ;  /* 0x0000007902097220 */ /* 0x040fe40000410000 */
[----:B------:R-:W-:Y:S02]  /*1c7a0*/  FMUL.FTZ R17, R65, R133 ;  /* 0x0000008541117220 */ /* 0x000fe40000410000 */
[C---:B------:R-:W-:Y:S01]  /*1c7b0*/  FMUL.FTZ R34, R3.reuse, R142 ;  /* 0x0000008e03227220 */ /* 0x040fe20000410000 */
[----:B------:R2:W-:Y:S01]  /*1c7c0*/  MUFU.EX2 R100, R19 ;  /* 0x0000001300647308 */ /* 0x0005e20000000800 */
[----:B------:R-:W-:Y:S02]  /*1c7d0*/  FMUL.FTZ R35, R3, R143 ;  /* 0x0000008f03237220 */ /* 0x000fe40000410000 */
[----:B------:R-:W-:Y:S01]  /*1c7e0*/  FMUL.FTZ R56, R2, R96 ;  /* 0x0000006002387220 */ /* 0x000fe20000410000 */
[----:B---3--:R-:W-:Y:S01]  /*1c7f0*/  F2FP.BF16.PACK_AB R75, R101, R0 ;  /* 0x00000000654b723e */ /* 0x008fe200000010ff */
[----:B------:R-:W-:Y:S02]  /*1c800*/  FADD.FTZ R96, R0, R33 ;  /* 0x0000002100607221 */ /* 0x000fe40000010000 */
[C---:B------:R-:W-:Y:S02]  /*1c810*/  FMUL.FTZ R32, R65.reuse, R140 ;  /* 0x0000008c41207220 */ /* 0x040fe40000410000 */
[----:B------:R-:W-:Y:S01]  /*1c820*/  FMUL.FTZ R33, R65, R141 ;  /* 0x0000008d41217220 */ /* 0x000fe20000410000 */
[----:B------:R-:W3:Y:S01]  /*1c830*/  MUFU.EX2 R99, R16 ;  /* 0x0000001000637308 */ /* 0x000ee20000000800 */
[----:B------:R-:W-:Y:S01]  /*1c840*/  LDSM.16.MT88.4 R140, [R196+0x2000] ;  /* 0x00200000c48c783b */ /* 0x000fe20000004200 */
[C---:B------:R-:W-:Y:S02]  /*1c850*/  FMUL.FTZ R40, R2.reuse, R104 ;  /* 0x0000006802287220 */ /* 0x040fe40000410000 */
[C---:B----4-:R-:W-:Y:S02]  /*1c860*/  FMUL.FTZ R7, R3.reuse, R131 ;  /* 0x0000008303077220 */ /* 0x050fe40000410000 */
[----:B------:R-:W-:Y:S02]  /*1c870*/  FMUL.FTZ R41, R2, R105 ;  /* 0x0000006902297220 */ /* 0x000fe40000410000 */
[----:B------:R-:W-:Y:S02]  /*1c880*/  FADD.FTZ R0, R86, R165 ;  /* 0x000000a556007221 */ /* 0x000fe40000010000 */
[----:B------:R-:W4:Y:S01]  /*1c890*/  MUFU.EX2 R117, R18 ;  /* 0x0000001200757308 */ /* 0x000f220000000800 */
[C---:B------:R-:W-:Y:S02]  /*1c8a0*/  FMUL.FTZ R24, R2.reuse, R112 ;  /* 0x0000007002187220 */ /* 0x040fe40000410000 */
[C---:B------:R-:W-:Y:S01]  /*1c8b0*/  FMUL.FTZ R25, R2.reuse, R113 ;  /* 0x0000007102197220 */ /* 0x040fe20000410000 */
[-C--:B-1----:R-:W-:Y:S05]  /*1c8c0*/  HMMA.16816.F32.BF16 R4, R72, R20.reuse, R4 ;  /* 0x000000144804723c */ /* 0x082fea0000041804 */
[----:B--2---:R-:W-:Y:S01]  /*1c8d0*/  FMUL.FTZ R19, R3, R135 ;  /* 0x0000008703137220 */ /* 0x004fe20000410000 */
[----:B------:R-:W-:Y:S01]  /*1c8e0*/  MUFU.EX2 R107, R182 ;  /* 0x000000b6006b7308 */ /* 0x000fe20000000800 */
[C---:B------:R-:W-:Y:S02]  /*1c8f0*/  FMUL.FTZ R28, R2.reuse, R108 ;  /* 0x0000006c021c7220 */ /* 0x040fe40000410000 */
[----:B------:R-:W-:Y:S03]  /*1c900*/  FMUL.FTZ R29, R2, R109 ;  /* 0x0000006d021d7220 */ /* 0x000fe60000410000 */
[----:B---3--:R-:W-:Y:S01]  /*1c910*/  F2FP.BF16.PACK_AB R79, R116, R99 ;  /* 0x00000063744f723e */ /* 0x008fe200000010ff */
[----:B------:R-:W-:Y:S03]  /*1c920*/  FMUL.FTZ R16, R65, R132 ;  /* 0x0000008441107220 */ /* 0x000fe60000410000 */
[----:B------:R-:W-:Y:S01]  /*1c930*/  MUFU.EX2 R105, R181 ;  /* 0x000000b500697308 */ /* 0x000fe20000000800 */
[----:B----4-:R-:W-:Y:S01]  /*1c940*/  F2FP.BF16.PACK_AB R78, R117, R100 ;  /* 0x00000064754e723e */ /* 0x010fe200000010ff */
[----:B------:R-:W-:Y:S02]  /*1c950*/  FMUL.FTZ R18, R3, R134 ;  /* 0x0000008603127220 */ /* 0x000fe40000410000 */
[----:B------:R-:W-:Y:S06]  /*1c960*/  LDSM.16.MT88.4 R132, [R192+0x2000] ;  /* 0x00200000c084783b */ /* 0x000fec0000004200 */
        /* <DEDUP_REMOVED lines=21> */
[----:B------:R-:W-:Y:S01]  /*1cac0*/  MUFU.EX2 R165, R213 ;  /* 0x000000d500a57308 */ /* 0x000fe20000000800 */
[----:B------:R-:W-:Y:S03]  /*1cad0*/  FADD.FTZ R0, R87, R0 ;  /* 0x0000000057007221 */ /* 0x000fe60000010000 */
[C---:B------:R-:W-:Y:S02]  /*1cae0*/  FMUL.FTZ R38, R3.reuse, R146 ;  /* 0x0000009203267220 */ /* 0x040fe40000410000 */
[----:B------:R-:W-:Y:S03]  /*1caf0*/  FMUL.FTZ R39, R3, R147 ;  /* 0x0000009303277220 */ /* 0x000fe60000410000 */
[----:B------:R-:W-:Y:S01]  /*1cb00*/  FADD.FTZ R0, R107, R0 ;  /* 0x000000006b007221 */ /* 0x000fe20000010000 */
[----:B------:R1:W-:Y:S03]  /*1cb10*/  MUFU.EX2 R120, R67 ;  /* 0x0000004300787308 */ /* 0x0003e60000000800 */
[-C--:B------:R-:W-:Y:S03]  /*1cb20*/  HMMA.16816.F32.BF16 R36, R72, R52.reuse, R36 ;  /* 0x000000344824723c */ /* 0x080fe60000041824 */
[----:B------:R-:W-:Y:S04]  /*1cb30*/  FADD.FTZ R0, R105, R0 ;  /* 0x0000000069007221 */ /* 0x000fe80000010000 */
[----:B------:R-:W-:Y:S01]  /*1cb40*/  FADD.FTZ R0, R106, R0 ;  /* 0x000000006a007221 */ /* 0x000fe20000010000 */
[C---:B------:R-:W-:Y:S01]  /*1cb50*/  HMMA.16816.F32.BF16 R40, R76.reuse, R52, R40 ;  /* 0x000000344c28723c */ /* 0x040fe20000041828 */
[----:B------:R2:W-:Y:S06]  /*1cb60*/  MUFU.EX2 R122, R66 ;  /* 0x00000042007a7308 */ /* 0x0005ec0000000800 */
[C---:B------:R-:W-:Y:S01]  /*1cb70*/  FMUL.FTZ R52, R65.reuse, R152 ;  /* 0x0000009841347220 */ /* 0x040fe20000410000 */
[-C--:B------:R-:W-:Y:S03]  /*1cb80*/  HMMA.16816.F32.BF16 R44, R76, R54.reuse, R44 ;  /* 0x000000364c2c723c */ /* 0x080fe6000004182c */
[----:B------:R3:W-:Y:S01]  /*1cb90*/  MUFU.EX2 R247, R64 ;  /* 0x0000004000f77308 */ /* 0x0007e20000000800 */
[----:B------:R-:W-:Y:S02]  /*1cba0*/  FMUL.FTZ R53, R65, R153 ;  /* 0x0000009941357220 */ /* 0x000fe40000410000 */
[C---:B-1----:R-:W-:Y:S02]  /*1cbb0*/  FMUL.FTZ R67, R3.reuse, R159 ;  /* 0x0000009f03437220 */ /* 0x042fe40000410000 */
[C---:B------:R-:W-:Y:S05]  /*1cbc0*/  HMMA.16816.F32.BF16 R48, R72.reuse, R54, R48 ;  /* 0x000000364830723c */ /* 0x040fea0000041830 */
[----:B------:R-:W1:Y:S02]  /*1cbd0*/  MUFU.EX2 R111, R171 ;  /* 0x000000ab006f7308 */ /* 0x000e640000000800 */
[C---:B------:R-:W-:Y:S02]  /*1cbe0*/  FMUL.FTZ R54, R3.reuse, R154 ;  /* 0x0000009a03367220 */ /* 0x040fe40000410000 */
[C---:B------:R-:W-:Y:S03]  /*1cbf0*/  FMUL.FTZ R55, R3.reuse, R155 ;  /* 0x0000009b03377220 */ /* 0x040fe60000410000 */
[----:B--2---:R-:W-:Y:S02]  /*1cc00*/  FMUL.FTZ R66, R3, R158 ;  /* 0x0000009e03427220 */ /* 0x004fe40000410000 */
[----:B------:R-:W-:Y:S01]  /*1cc10*/  FADD.FTZ R3, R101, R96 ;  /* 0x0000006065037221 */ /* 0x000fe20000010000 */
[----:B------:R2:W-:Y:S01]  /*1cc20*/  MUFU.EX2 R155, R185 ;  /* 0x000000b9009b7308 */ /* 0x0005e20000000800 */
[-C--:B------:R-:W-:Y:S03]  /*1cc30*/  HMMA.16816.F32.BF16 R52, R72, R80.reuse, R52 ;  /* 0x000000504834723c */ /* 0x080fe60000041834 */
[C---:B---3--:R-:W-:Y:S02]  /*1cc40*/  FMUL.FTZ R64, R65.reuse, R156 ;  /* 0x0000009c41407220 */ /* 0x048fe40000410000 */
[----:B------:R-:W-:Y:S03]  /*1cc50*/  FMUL.FTZ R65, R65, R157 ;  /* 0x0000009d41417220 */ /* 0x000fe60000410000 */
[C---:B------:R-:W-:Y:S01]  /*1cc60*/  HMMA.16816.F32.BF16 R56, R76.reuse, R80, R56 ;  /* 0x000000504c38723c */ /* 0x040fe20000041838 */
[----:B------:R-:W3:Y:S03]  /*1cc70*/  MUFU.EX2 R119, R170 ;  /* 0x000000aa00777308 */ /* 0x000ee60000000800 */
[----:B-1----:R-:W-:Y:S04]  /*1cc80*/  FADD.FTZ R3, R111, R3 ;  /* 0x000000036f037221 */ /* 0x002fe80000010000 */
[-C--:B------:R-:W-:Y:S03]  /*1cc90*/  HMMA.16816.F32.BF16 R60, R76, R82.reuse, R60 ;  /* 0x000000524c3c723c */ /* 0x080fe6000004183c */
[----:B------:R-:W-:Y:S01]  /*1cca0*/  MUFU.EX2 R123, R169 ;  /* 0x000000a9007b7308 */ /* 0x000fe20000000800 */
[----:B--2---:R-:W2:Y:S04]  /*1ccb0*/  LDL R185, [R1+0xc] ;  /* 0x00000c0001b97983 */ /* 0x004ea80000100800 */
[----:B------:R-:W-:Y:S01]  /*1ccc0*/  HMMA.16816.F32.BF16 R64, R72, R82, R64 ;  /* 0x000000524840723c */ /* 0x000fe20000041840 */
[----:B------:R-:W1:Y:S03]  /*1ccd0*/  LDSM.16.MT88.4 R80, [R196+0x800] ;  /* 0x00080000c450783b */ /* 0x000e660000004200 */
[----:B------:R-:W-:Y:S01]  /*1cce0*/  F2FP.BF16.PACK_AB R76, R2, R86 ;  /* 0x00000056024c723e */ /* 0x000fe200000010ff */
[----:B------:R-:W4:Y:S01]  /*1ccf0*/  MUFU.EX2 R128, R168 ;  /* 0x000000a800807308 */ /* 0x000f220000000800 */
[----:B------:R-:W-:Y:S01]  /*1cd00*/  F2FP.BF16.PACK_AB R78, R87, R88 ;  /* 0x00000058574e723e */ /* 0x000fe200000010ff */
[----:B------:R-:W-:Y:S01]  /*1cd10*/  FADD.FTZ R2, R98, R89 ;  /* 0x0000005962027221 */ /* 0x000fe20000010000 */
[----:B------:R-:W-:Y:S01]  /*1cd20*/  F2FP.BF16.PACK_AB R74, R247, R122 ;  /* 0x0000007af74a723e */ /* 0x000fe200000010ff */
[----:B------:R-:W-:Y:S02]  /*1cd30*/  FADD.FTZ R87, R100, R97 ;  /* 0x0000006164577221 */ /* 0x000fe40000010000 */
[----:B------:R-:W-:Y:S01]  /*1cd40*/  LDSM.16.MT88.4 R100, [R193+0x1000] ;  /* 0x00100000c164783b */ /* 0x000fe20000004200 */
[----:B---3--:R-:W-:Y:S01]  /*1cd50*/  F2FP.BF16.PACK_AB R77, R119, R111 ;  /* 0x0000006f774d723e */ /* 0x008fe200000010ff */
[----:B------:R-:W-:Y:S02]  /*1cd60*/  FADD.FTZ R86, R99, R2 ;  /* 0x0000000263567221 */ /* 0x000fe40000010000 */
[----:B------:R-:W3:Y:S01]  /*1cd70*/  MUFU.EX2 R110, R160 ;  /* 0x000000a0006e7308 */ /* 0x000ee20000000800 */
[----:B------:R-:W-:Y:S02]  /*1cd80*/  FADD.FTZ R2, R104, R0 ;  /* 0x0000000068027221 */ /* 0x000fe40000010000 */
[----:B------:R-:W-:Y:S01]  /*1cd90*/  FADD.FTZ R0, R117, R87 ;  /* 0x0000005775007221 */ /* 0x000fe20000010000 */
[----:B------:R-:W5:Y:S01]  /*1cda0*/  LDSM.16.MT88.4 R96, [R193+0x800] ;  /* 0x00080000c160783b */ /* 0x000f620000004200 */
[----:B------:R-:W-:Y:S05]  /*1cdb0*/  FADD.FTZ R86, R116, R86 ;  /* 0x0000005674567221 */ /* 0x000fea0000010000 */
[----:B------:R-:W-:Y:S01]  /*1cdc0*/  MUFU.EX2 R113, R163 ;  /* 0x000000a300717308 */ /* 0x000fe20000000800 */
[----:B----4-:R-:W-:Y:S09]  /*1cdd0*/  F2FP.BF16.PACK_AB R79, R128, R123 ;  /* 0x0000007b804f723e */ /* 0x010ff200000010ff */
[----:B------:R-:W4:Y:S01]  /*1cde0*/  MUFU.EX2 R114, R162 ;  /* 0x000000a200727308 */ /* 0x000f220000000800 */
[-C--:B------:R-:W-:Y:S05]  /*1cdf0*/  HMMA.16816.F32.BF16 R4, R76, R92.reuse, R4 ;  /* 0x0000005c4c04723c */ /* 0x080fea0000041804 */
[----:B---3--:R-:W-:Y:S01]  /*1ce00*/  F2FP.BF16.PACK_AB R72, R120, R110 ;  /* 0x0000006e7848723e */ /* 0x008fe200000010ff */
[----:B------:R-:W-:Y:S03]  /*1ce10*/  FADD.FTZ R87, R110, R0 ;  /* 0x000000006e577221 */ /* 0x000fe60000010000 */
[----:B------:R-:W-:Y:S10]  /*1ce20*/  MUFU.EX2 R121, R161 ;  /* 0x000000a100797308 */ /* 0x000ff40000000800 */
[----:B------:R-:W3:Y:S01]  /*1ce30*/  MUFU.EX2 R189, R164 ;  /* 0x000000a400bd7308 */ /* 0x000ee20000000800 */
[----:B----4-:R-:W-:Y:S09]  /*1ce40*/  F2FP.BF16.PACK_AB R73, R114, R113 ;  /* 0x000000717249723e */ /* 0x010ff200000010ff */
[----:B------:R-:W-:Y:S10]  /*1ce50*/  MUFU.EX2 R163, R214 ;  /* 0x000000d600a37308 */ /* 0x000ff40000000800 */
[----:B------:R-:W-:Y:S01]  /*1ce60*/  MUFU.EX2 R246, R174 ;  /* 0x000000ae00f67308 */ /* 0x000fe20000000800 */
[----:B---3--:R-:W-:Y:S09]  /*1ce70*/  F2FP.BF16.PACK_AB R75, R189, R121 ;  /* 0x00000079bd4b723e */ /* 0x008ff200000010ff */
[----:B------:R-:W-:Y:S01]  /*1ce80*/  MUFU.EX2 R180, R176 ;  /* 0x000000b000b47308 */ /* 0x000fe20000000800 */
[C---:B------:R-:W-:Y:S08]  /*1ce90*/  HMMA.16816.F32.BF16 R8, R72.reuse, R92, R8 ;  /* 0x0000005c4808723c */ /* 0x040ff00000041808 */
[-C--:B------:R-:W-:Y:S01]  /*1cea0*/  HMMA.16816.F32.BF16 R12, R72, R94.reuse, R12 ;  /* 0x0000005e480c723c */ /* 0x080fe2000004180c */
[----:B------:R-:W-:Y:S07]  /*1ceb0*/  MUFU.EX2 R176, R186 ;  /* 0x000000ba00b07308 */ /* 0x000fee0000000800 */
[C---:B------:R-:W-:Y:S01]  /*1cec0*/  HMMA.16816.F32.BF16 R16, R76.reuse, R94, R16 ;  /* 0x0000005e4c10723c */ /* 0x040fe20000041810 */
[----:B------:R-:W3:Y:S02]  /*1ced0*/  LDSM.16.MT88.4 R92, [R195+0x800] ;  /* 0x00080000c35c783b */ /* 0x000ee40000004200 */
[----:B------:R-:W-:Y:S05]  /*1cee0*/  MUFU.EX2 R154, R178 ;  /* 0x000000b2009a7308 */ /* 0x000fea0000000800 */
[-C--:B-1----:R-:W-:Y:S05]  /*1cef0*/  HMMA.16816.F32.BF16 R20, R76, R80.reuse, R20 ;  /* 0x000000504c14723c */ /* 0x082fea0000041814 */
[----:B------:R-:W-:Y:S03]  /*1cf00*/  MUFU.EX2 R153, R177 ;  /* 0x000000b100997308 */ /* 0x000fe60000000800 */
[C---:B------:R-:W-:Y:S07]  /*1cf10*/  HMMA.16816.F32.BF16 R24, R72.reuse, R80, R24 ;  /* 0x000000504818723c */ /* 0x040fee0000041818 */
[----:B------:R-:W-:Y:S01]  /*1cf20*/  MUFU.EX2 R152, R191 ;  /* 0x000000bf00987308 */ /* 0x000fe20000000800 */
[-C--:B------:R-:W-:Y:S08]  /*1cf30*/  HMMA.16816.F32.BF16 R28, R72, R82.reuse, R28 ;  /* 0x00000052481c723c */ /* 0x080ff0000004181c */
[C---:B------:R-:W-:Y:S01]  /*1cf40*/  HMMA.16816.F32.BF16 R32, R76.reuse, R82, R32 ;  /* 0x000000524c20723c */ /* 0x040fe20000041820 */
[----:B------:R-:W1:Y:S01]  /*1cf50*/  LDSM.16.MT88.4 R80, [R192+0x1000] ;  /* 0x00100000c050783b */ /* 0x000e620000004200 */
[----:B------:R-:W-:Y:S06]  /*1cf60*/  MUFU.EX2 R171, R210 ;  /* 0x000000d200ab7308 */ /* 0x000fec0000000800 */
[-C--:B-----5:R-:W-:Y:S04]  /*1cf70*/  HMMA.16816.F32.BF16 R36, R76, R96.reuse, R36 ;  /* 0x000000604c24723c */ /* 0x0a0fe80000041824 */
[----:B------:R-:W4:Y:S04]  /*1cf80*/  MUFU.EX2 R89, R234 ;  /* 0x000000ea00597308 */ /* 0x000f280000000800 */
[C---:B------:R-:W-:Y:S06]  /*1cf90*/  HMMA.16816.F32.BF16 R40, R72.reuse, R96, R40 ;  /* 0x000000604828723c */ /* 0x040fec0000041828 */
[----:B------:R-:W5:Y:S02]  /*1cfa0*/  MUFU.EX2 R88, R233 ;  /* 0x000000e900587308 */ /* 0x000f640000000800 */
[-C--:B------:R-:W-:Y:S08]  /*1cfb0*/  HMMA.16816.F32.BF16 R44, R72, R98.reuse, R44 ;  /* 0x00000062482c723c */ /* 0x080ff0000004182c */
[C---:B------:R-:W-:Y:S01]  /*1cfc0*/  HMMA.16816.F32.BF16 R48, R76.reuse, R98, R48 ;  /* 0x000000624c30723c */ /* 0x040fe20000041830 */
[----:B------:R-:W1:Y:S01]  /*1cfd0*/  LDSM.16.MT88.4 R96, [R196+0x1000] ;  /* 0x00100000c460783b */ /* 0x000e620000004200 */
[----:B------:R-:W5:Y:S02]  /*1cfe0*/  MUFU.EX2 R109, R232 ;  /* 0x000000e8006d7308 */ /* 0x000f640000000800 */
[----:B----4-:R-:W-:Y:S04]  /*1cff0*/  FADD.FTZ R0, R89, R2 ;  /* 0x0000000259007221 */ /* 0x010fe80000010000 */
[-C--:B---3--:R-:W-:Y:S04]  /*1d000*/  HMMA.16816.F32.BF16 R52, R76, R92.reuse, R52 ;  /* 0x0000005c4c34723c */ /* 0x088fe80000041834 */
[----:B------:R-:W3:Y:S01]  /*1d010*/  MUFU.EX2 R108, R231 ;  /* 0x000000e7006c7308 */ /* 0x000ee20000000800 */
[----:B-----5:R-:W-:Y:S03]  /*1d020*/  FADD.FTZ R0, R88, R0 ;  /* 0x0000000058007221 */ /* 0x020fe60000010000 */
[C---:B------:R-:W-:Y:S06]  /*1d030*/  HMMA.16816.F32.BF16 R56, R72.reuse, R92, R56 ;  /* 0x0000005c4838723c */ /* 0x040fec0000041838 */
[----:B------:R-:W-:Y:S02]  /*1d040*/  MUFU.EX2 R174, R228 ;  /* 0x000000e400ae7308 */ /* 0x000fe40000000800 */
[-C--:B------:R-:W-:Y:S04]  /*1d050*/  HMMA.16816.F32.BF16 R60, R72, R94.reuse, R60 ;  /* 0x0000005e483c723c */ /* 0x080fe8000004183c */
[----:B------:R-:W-:Y:S03]  /*1d060*/  FADD.FTZ R0, R109, R0 ;  /* 0x000000006d007221 */ /* 0x000fe60000010000 */
[----:B------:R-:W-:Y:S01]  /*1d070*/  F2FP.BF16.PACK_AB R72, R105, R107 ;  /* 0x0000006b6948723e */ /* 0x000fe200000010ff */
[----:B------:R-:W-:Y:S01]  /*1d080*/  HMMA.16816.F32.BF16 R64, R76, R94, R64 ;  /* 0x0000005e4c40723c */ /* 0x000fe20000041840 */
[----:B------:R-:W4:Y:S01]  /*1d090*/  LDSM.16.MT88.4 R92, [R195+0x1000] ;  /* 0x00100000c35c783b */ /* 0x000f220000004200 */
[----:B------:R-:W-:Y:S02]  /*1d0a0*/  MUFU.EX2 R175, R219 ;  /* 0x000000db00af7308 */ /* 0x000fe40000000800 */
[----:B------:R-:W-:Y:S01]  /*1d0b0*/  F2FP.BF16.PACK_AB R74, R104, R106 ;  /* 0x0000006a684a723e */ /* 0x000fe200000010ff */
[----:B---3--:R-:W-:Y:S01]  /*1d0c0*/  FADD.FTZ R2, R108, R0 ;  /* 0x000000006c027221 */ /* 0x008fe20000010000 */
[----:B------:R-:W-:Y:S01]  /*1d0d0*/  F2FP.BF16.PACK_AB R73, R226, R248 ;  /* 0x000000f8e249723e */ /* 0x000fe200000010ff */
[----:B------:R-:W-:Y:S01]  /*1d0e0*/  FADD.FTZ R0, R113, R86 ;  /* 0x0000005671007221 */ /* 0x000fe20000010000 */
[----:B------:R-:W-:Y:S01]  /*1d0f0*/  F2FP.BF16.PACK_AB R75, R246, R227 ;  /* 0x000000e3f64b723e */ /* 0x000fe200000010ff */
[----:B------:R-:W-:Y:S03]  /*1d100*/  LDSM.16.MT88.4 R104, [R195+0x1800] ;  /* 0x00180000c368783b */ /* 0x000fe60000004200 */
[----:B------:R-:W-:Y:S01]  /*1d110*/  F2FP.BF16.PACK_AB R76, R183, R188 ;  /* 0x000000bcb74c723e */ /* 0x000fe200000010ff */
[----:B------:R-:W-:Y:S01]  /*1d120*/  MUFU.EX2 R181, R218 ;  /* 0x000000da00b57308 */ /* 0x000fe20000000800 */
[----:B------:R-:W-:Y:S01]  /*1d130*/  F2FP.BF16.PACK_AB R78, R155, R180 ;  /* 0x000000b49b4e723e */ /* 0x000fe200000010ff */
[-C--:B-1----:R-:W-:Y:S05]  /*1d140*/  HMMA.16816.F32.BF16 R4, R72, R80.reuse, R4 ;  /* 0x000000504804723c */ /* 0x082fea0000041804 */
[----:B------:R-:W-:Y:S01]  /*1d150*/  F2FP.BF16.PACK_AB R77, R153, R154 ;  /* 0x0000009a994d723e */ /* 0x000fe200000010ff */
[----:B------:R-:W-:Y:S01]  /*1d160*/  FADD.FTZ R86, R119, R3 ;  /* 0x0000000377567221 */ /* 0x000fe20000010000 */
[----:B------:R-:W-:Y:S01]  /*1d170*/  F2FP.BF16.PACK_AB R79, R171, R152 ;  /* 0x00000098ab4f723e */ /* 0x000fe200000010ff */
[----:B------:R-:W-:Y:S01]  /*1d180*/  MUFU.EX2 R182, R217 ;  /* 0x000000d900b67308 */ /* 0x000fe20000000800 */
[----:B------:R-:W-:Y:S03]  /*1d190*/  FADD.FTZ R3, R120, R87 ;  /* 0x0000005778037221 */ /* 0x000fe60000010000 */
[----:B------:R-:W-:Y:S02]  /*1d1a0*/  FADD.FTZ R87, R114, R0 ;  /* 0x0000000072577221 */ /* 0x000fe40000010000 */
[C---:B------:R-:W-:Y:S04]  /*1d1b0*/  HMMA.16816.F32.BF16 R8, R76.reuse, R80, R8 ;  /* 0x000000504c08723c */ /* 0x040fe80000041808 */
[----:B------:R-:W1:Y:S04]  /*1d1c0*/  MUFU.EX2 R118, R230 ;  /* 0x000000e600767308 */ /* 0x000e680000000800 */
[-C--:B------:R-:W-:Y:S06]  /*1d1d0*/  HMMA.16816.F32.BF16 R12, R76, R82.reuse, R12 ;  /* 0x000000524c0c723c */ /* 0x080fec000004180c */
[----:B------:R-:W3:Y:S02]  /*1d1e0*/  MUFU.EX2 R115, R235 ;  /* 0x000000eb00737308 */ /* 0x000ee40000000800 */
[C---:B------:R-:W-:Y:S01]  /*1d1f0*/  HMMA.16816.F32.BF16 R16, R72.reuse, R82, R16 ;  /* 0x000000524810723c */ /* 0x040fe20000041810 */
[----:B------:R-:W5:Y:S07]  /*1d200*/  LDSM.16.MT88.4 R80, [R192+0x1800] ;  /* 0x00180000c050783b */ /* 0x000f6e0000004200 */
[-C--:B------:R-:W-:Y:S01]  /*1d210*/  HMMA.16816.F32.BF16 R20, R72, R96.reuse, R20 ;  /* 0x000000604814723c */ /* 0x080fe20000041814 */
[----:B------:R-:W4:Y:S03]  /*1d220*/  MUFU.EX2 R112, R236 ;  /* 0x000000ec00707308 */ /* 0x000f260000000800 */
[----:B-1----:R-:W-:Y:S04]  /*1d230*/  FADD.FTZ R0, R118, R2 ;  /* 0x0000000276007221 */ /* 0x002fe80000010000 */
[C---:B------:R-:W-:Y:S03]  /*1d240*/  HMMA.16816.F32.BF16 R24, R76.reuse, R96, R24 ;  /* 0x000000604c18723c */ /* 0x040fe60000041818 */
[----:B------:R-:W1:Y:S01]  /*1d250*/  MUFU.EX2 R110, R239 ;  /* 0x000000ef006e7308 */ /* 0x000e620000000800 */
[C---:B---3--:R-:W-:Y:S01]  /*1d260*/  F2FP.BF16.PACK_AB R156, R115.reuse, R118 ;  /* 0x00000076739c723e */ /* 0x048fe200000010ff */
[----:B------:R-:W-:Y:S03]  /*1d270*/  FADD.FTZ R0, R115, R0 ;  /* 0x0000000073007221 */ /* 0x000fe60000010000 */
[-C--:B------:R-:W-:Y:S05]  /*1d280*/  HMMA.16816.F32.BF16 R28, R76, R98.reuse, R28 ;  /* 0x000000624c1c723c */ /* 0x080fea000004181c */
[----:B------:R3:W-:Y:S03]  /*1d290*/  MUFU.EX2 R170, R237 ;  /* 0x000000ed00aa7308 */ /* 0x0007e60000000800 */
[C---:B------:R-:W-:Y:S01]  /*1d2a0*/  HMMA.16816.F32.BF16 R32, R72.reuse, R98, R32 ;  /* 0x000000624820723c */ /* 0x040fe20000041820 */
[----:B------:R-:W5:Y:S03]  /*1d2b0*/  LDSM.16.MT88.4 R96, [R196+0x1800] ;  /* 0x00180000c460783b */ /* 0x000f660000004200 */
[----:B----4-:R-:W-:Y:S03]  /*1d2c0*/  FADD.FTZ R0, R112, R0 ;  /* 0x0000000070007221 */ /* 0x010fe60000010000 */
[----:B------:R-:W4:Y:S01]  /*1d2d0*/  MUFU.EX2 R169, R238 ;  /* 0x000000ee00a97308 */ /* 0x000f220000000800 */
[-C--:B------:R-:W-:Y:S04]  /*1d2e0*/  HMMA.16816.F32.BF16 R36, R72, R100.reuse, R36 ;  /* 0x000000644824723c */ /* 0x080fe80000041824 */
[C---:B-1----:R-:W-:Y:S04]  /*1d2f0*/  F2FP.BF16.PACK_AB R158, R110.reuse, R112 ;  /* 0x000000706e9e723e */ /* 0x042fe800000010ff */
[C---:B------:R-:W-:Y:S01]  /*1d300*/  HMMA.16816.F32.BF16 R40, R76.reuse, R100, R40 ;  /* 0x000000644c28723c */ /* 0x040fe20000041828 */
[----:B------:R-:W-:Y:S03]  /*1d310*/  MUFU.EX2 R168, R240 ;  /* 0x000000f000a87308 */ /* 0x000fe60000000800 */
[----:B---3--:R-:W-:Y:S02]  /*1d320*/  FADD.FTZ R237, R110, R0 ;  /* 0x000000006eed7221 */ /* 0x008fe40000010000 */
[----:B------:R-:W-:Y:S02]  /*1d330*/  FADD.FTZ R0, R123, R86 ;  /* 0x000000567b007221 */ /* 0x000fe40000010000 */
[-C--:B------:R-:W-:Y:S03]  /*1d340*/  HMMA.16816.F32.BF16 R44, R76, R102.reuse, R44 ;  /* 0x000000664c2c723c */ /* 0x080fe6000004182c */
[----:B------:R-:W1:Y:S01]  /*1d350*/  MUFU.EX2 R164, R242 ;  /* 0x000000f200a47308 */ /* 0x000e620000000800 */
[----:B------:R-:W-:Y:S01]  /*1d360*/  FADD.FTZ R2, R128, R0 ;  /* 0x0000000080027221 */ /* 0x000fe20000010000 */
[----:B--2---:R-:W-:Y:S02]  /*1d370*/  ISETP.GT.AND P0, PT, R209, R185, PT ;  /* 0x000000b9d100720c */ /* 0x004fe40003f04270 */
[----:B----4-:R-:W-:Y:S01]  /*1d380*/  F2FP.BF16.PACK_AB R157, R169, R170 ;  /* 0x000000aaa99d723e */ /* 0x010fe200000010ff */
[C---:B------:R-:W-:Y:S01]  /*1d390*/  HMMA.16816.F32.BF16 R48, R72.reuse, R102, R48 ;  /* 0x000000664830723c */ /* 0x040fe20000041830 */
[----:B------:R-:W2:Y:S03]  /*1d3a0*/  LDSM.16.MT88.4 R100, [R193+0x1800] ;  /* 0x00180000c164783b */ /* 0x000ea60000004200 */
[----:B------:R-:W-:Y:S01]  /*1d3b0*/  FADD.FTZ R2, R248, R2 ;  /* 0x00000002f8027221 */ /* 0x000fe20000010000 */
[----:B------:R-:W-:Y:S01]  /*1d3c0*/  MUFU.EX2 R162, R220 ;  /* 0x000000dc00a27308 */ /* 0x000fe20000000800 */
[----:B------:R-:W-:Y:S02]  /*1d3d0*/  IADD3 R209, R209, -0x1, RZ ;  /* 0xffffffffd1d17810 */ /* 0x000fe40007ffe0ff */
[-C--:B------:R-:W-:Y:S04]  /*1d3e0*/  HMMA.16816.F32.BF16 R52, R72, R92.reuse, R52 ;  /* 0x0000005c4834723c */ /* 0x080fe80000041834 */
[----:B------:R-:W-:Y:S01]  /*1d3f0*/  FADD.FTZ R2, R226, R2 ;  /* 0x00000002e2027221 */ /* 0x000fe20000010000 */
[----:B------:R-:W-:Y:S02]  /*1d400*/  MOV R86, R71 ;  /* 0x0000004700567202 */ /* 0x000fe40000000f00 */
[----:B------:R-:W3:Y:S01]  /*1d410*/  MUFU.EX2 R161, R221 ;  /* 0x000000dd00a17308 */ /* 0x000ee20000000800 */
[C---:B------:R-:W-:Y:S04]  /*1d420*/  HMMA.16816.F32.BF16 R56, R76.reuse, R92, R56 ;  /* 0x0000005c4c38723c */ /* 0x040fe80000041838 */
[----:B-1----:R-:W-:Y:S01]  /*1d430*/  F2FP.BF16.PACK_AB R159, R164, R168 ;  /* 0x000000a8a49f723e */ /* 0x002fe200000010ff */
[----:B------:R-:W-:Y:S03]  /*1d440*/  FADD.FTZ R2, R227, R2 ;  /* 0x00000002e3027221 */ /* 0x000fe60000010000 */
[-C--:B------:R-:W-:Y:S01]  /*1d450*/  HMMA.16816.F32.BF16 R60, R76, R94.reuse, R60 ;  /* 0x0000005e4c3c723c */ /* 0x080fe2000004183c */
[----:B------:R-:W-:Y:S03]  /*1d460*/  MUFU.EX2 R160, R222 ;  /* 0x000000de00a07308 */ /* 0x000fe60000000800 */
[----:B------:R-:W-:Y:S03]  /*1d470*/  FADD.FTZ R2, R246, R2 ;  /* 0x00000002f6027221 */ /* 0x000fe60000010000 */
[----:B------:R-:W-:Y:S01]  /*1d480*/  F2FP.BF16.PACK_AB R76, R88, R89 ;  /* 0x00000059584c723e */ /* 0x000fe200000010ff */
[----:B------:R-:W-:Y:S03]  /*1d490*/  HMMA.16816.F32.BF16 R64, R72, R94, R64 ;  /* 0x0000005e4840723c */ /* 0x000fe60000041840 */
[----:B------:R-:W1:Y:S01]  /*1d4a0*/  MUFU.EX2 R89, R243 ;  /* 0x000000f300597308 */ /* 0x000e620000000800 */
[----:B------:R-:W-:Y:S01]  /*1d4b0*/  F2FP.BF16.PACK_AB R78, R108, R109 ;  /* 0x0000006d6c4e723e */ /* 0x000fe200000010ff */
[----:B------:R-:W-:Y:S01]  /*1d4c0*/  FADD.FTZ R2, R174, R2 ;  /* 0x00000002ae027221 */ /* 0x000fe20000010000 */
[C---:B------:R-:W-:Y:S02]  /*1d4d0*/  F2FP.BF16.PACK_AB R77, R175.reuse, R174 ;  /* 0x000000aeaf4d723e */ /* 0x040fe400000010ff */
[----:B------:R-:W-:Y:S01]  /*1d4e0*/  F2FP.BF16.PACK_AB R79, R182, R181 ;  /* 0x000000b5b64f723e */ /* 0x000fe200000010ff */
[----:B------:R-:W-:Y:S03]  /*1d4f0*/  FADD.FTZ R2, R175, R2 ;  /* 0x00000002af027221 */ /* 0x000fe60000010000 */
[----:B------:R-:W-:Y:S01]  /*1d500*/  F2FP.BF16.PACK_AB R72, R173, R172 ;  /* 0x000000acad48723e */ /* 0x000fe200000010ff */
[----:B------:R-:W-:Y:S01]  /*1d510*/  MUFU.EX2 R88, R223 ;  /* 0x000000df00587308 */ /* 0x000fe20000000800 */
[----:B------:R-:W-:Y:S01]  /*1d520*/  F2FP.BF16.PACK_AB R74, R179, R176 ;  /* 0x000000b0b34a723e */ /* 0x000fe200000010ff */
[-C--:B-----5:R-:W-:Y:S05]  /*1d530*/  HMMA.16816.F32.BF16 R4, R76, R80.reuse, R4 ;  /* 0x000000504c04723c */ /* 0x0a0fea0000041804 */
[----:B------:R-:W-:Y:S01]  /*1d540*/  F2FP.BF16.PACK_AB R73, R166, R167 ;  /* 0x000000a7a649723e */ /* 0x000fe200000010ff */
[----:B------:R-:W-:Y:S01]  /*1d550*/  FADD.FTZ R2, R181, R2 ;  /* 0x00000002b5027221 */ /* 0x000fe20000010000 */
[----:B------:R-:W-:Y:S02]  /*1d560*/  F2FP.BF16.PACK_AB R75, R163, R165 ;  /* 0x000000a5a34b723e */ /* 0x000fe400000010ff */
[----:B---3--:R-:W-:Y:S03]  /*1d570*/  F2FP.BF16.PACK_AB R92, R161, R162 ;  /* 0x000000a2a15c723e */ /* 0x008fe600000010ff */
[----:B-1----:R-:W-:Y:S01]  /*1d580*/  F2FP.BF16.PACK_AB R94, R89, R160 ;  /* 0x000000a0595e723e */ /* 0x002fe200000010ff */
[----:B------:R-:W-:Y:S01]  /*1d590*/  FADD.FTZ R2, R182, R2 ;  /* 0x00000002b6027221 */ /* 0x000fe20000010000 */
[C---:B------:R-:W-:Y:S01]  /*1d5a0*/  HMMA.16816.F32.BF16 R8, R72.reuse, R80, R8 ;  /* 0x000000504808723c */ /* 0x040fe20000041808 */
[----:B------:R-:W-:Y:S03]  /*1d5b0*/  MUFU.EX2 R81, R225 ;  /* 0x000000e100517308 */ /* 0x000fe60000000800 */
[----:B------:R-:W-:Y:S03]  /*1d5c0*/  FADD.FTZ R2, R170, R2 ;  /* 0x00000002aa027221 */ /* 0x000fe60000010000 */
[----:B------:R-:W-:Y:S01]  /*1d5d0*/  FADD.FTZ R80, R122, R3 ;  /* 0x000000037a507221 */ /* 0x000fe20000010000 */
[-C--:B------:R-:W-:Y:S04]  /*1d5e0*/  HMMA.16816.F32.BF16 R12, R72, R82.reuse, R12 ;  /* 0x00000052480c723c */ /* 0x080fe8000004180c */
[----:B------:R-:W-:Y:S01]  /*1d5f0*/  FADD.FTZ R3, R121, R87 ;  /* 0x0000005779037221 */ /* 0x000fe20000010000 */
[----:B------:R-:W-:Y:S01]  /*1d600*/  MOV R87, R70 ;  /* 0x0000004600577202 */ /* 0x000fe20000000f00 */
[----:B------:R-:W-:Y:S02]  /*1d610*/  FADD.FTZ R0, R247, R80 ;  /* 0x00000050f7007221 */ /* 0x000fe40000010000 */
[C---:B------:R-:W-:Y:S01]  /*1d620*/  HMMA.16816.F32.BF16 R16, R76.reuse, R82, R16 ;  /* 0x000000524c10723c */ /* 0x040fe20000041810 */
[----:B------:R-:W1:Y:S03]  /*1d630*/  MUFU.EX2 R83, R215 ;  /* 0x000000d700537308 */ /* 0x000e660000000800 */
[----:B------:R-:W-:Y:S02]  /*1d640*/  FADD.FTZ R3, R189, R3 ;  /* 0x00000003bd037221 */ /* 0x000fe40000010000 */
[----:B------:R-:W-:Y:S02]  /*1d650*/  FADD.FTZ R0, R188, R0 ;  /* 0x00000000bc007221 */ /* 0x000fe40000010000 */
[-C--:B------:R-:W-:Y:S03]  /*1d660*/  HMMA.16816.F32.BF16 R20, R76, R96.reuse, R20 ;  /* 0x000000604c14723c */ /* 0x080fe60000041814 */
[----:B------:R-:W3:Y:S01]  /*1d670*/  MUFU.EX2 R82, R224 ;  /* 0x000000e000527308 */ /* 0x000ee20000000800 */
[----:B------:R-:W-:Y:S02]  /*1d680*/  FADD.FTZ R3, R154, R3 ;  /* 0x000000039a037221 */ /* 0x000fe40000010000 */
[----:B------:R-:W-:Y:S02]  /*1d690*/  FADD.FTZ R0, R183, R0 ;  /* 0x00000000b7007221 */ /* 0x000fe40000010000 */
[C---:B------:R-:W-:Y:S04]  /*1d6a0*/  HMMA.16816.F32.BF16 R24, R72.reuse, R96, R24 ;  /* 0x000000604818723c */ /* 0x040fe80000041818 */
[----:B------:R-:W-:Y:S02]  /*1d6b0*/  FADD.FTZ R3, R153, R3 ;  /* 0x0000000399037221 */ /* 0x000fe40000010000 */
[----:B------:R-:W-:Y:S02]  /*1d6c0*/  FADD.FTZ R0, R180, R0 ;  /* 0x00000000b4007221 */ /* 0x000fe40000010000 */
[-C--:B------:R-:W-:Y:S04]  /*1d6d0*/  HMMA.16816.F32.BF16 R28, R72, R98.reuse, R28 ;  /* 0x00000062481c723c */ /* 0x080fe8000004181c */
[----:B-1----:R-:W-:Y:S01]  /*1d6e0*/  F2FP.BF16.PACK_AB R93, R88, R83 ;  /* 0x00000053585d723e */ /* 0x002fe200000010ff */
[----:B------:R-:W-:Y:S02]  /*1d6f0*/  FADD.FTZ R3, R152, R3 ;  /* 0x0000000398037221 */ /* 0x000fe40000010000 */
[----:B------:R-:W-:Y:S01]  /*1d700*/  FADD.FTZ R0, R155, R0 ;  /* 0x000000009b007221 */ /* 0x000fe20000010000 */
[C---:B------:R-:W-:Y:S04]  /*1d710*/  HMMA.16816.F32.BF16 R32, R76.reuse, R98, R32 ;  /* 0x000000624c20723c */ /* 0x040fe80000041820 */
[----:B---3--:R-:W-:Y:S01]  /*1d720*/  F2FP.BF16.PACK_AB R95, R81, R82 ;  /* 0x00000052515f723e */ /* 0x008fe200000010ff */
[----:B------:R-:W-:Y:S02]  /*1d730*/  FADD.FTZ R3, R171, R3 ;  /* 0x00000003ab037221 */ /* 0x000fe40000010000 */
[----:B------:R-:W-:Y:S01]  /*1d740*/  FADD.FTZ R0, R172, R0 ;  /* 0x00000000ac007221 */ /* 0x000fe20000010000 */
[-C--:B--2---:R-:W-:Y:S04]  /*1d750*/  HMMA.16816.F32.BF16 R36, R76, R100.reuse, R36 ;  /* 0x000000644c24723c */ /* 0x084fe80000041824 */
        /* <DEDUP_REMOVED lines=10> */
[----:B------:R-:W-:Y:S02]  /*1d800*/  FADD.FTZ R0, R162, R0 ;  /* 0x00000000a2007221 */ /* 0x000fe40000010000 */
[-C--:B------:R-:W-:Y:S08]  /*1d810*/  HMMA.16816.F32.BF16 R52, R76, R104.reuse, R52 ;  /* 0x000000684c34723c */ /* 0x080ff00000041834 */
[C---:B------:R-:W-:Y:S08]  /*1d820*/  HMMA.16816.F32.BF16 R56, R72.reuse, R104, R56 ;  /* 0x000000684838723c */ /* 0x040ff00000041838 */
        /* <DEDUP_REMOVED lines=9> */
[----:B------:R-:W-:Y:S01]  /*1d8c0*/  FADD.FTZ R0, R88, R4 ;  /* 0x0000000458007221 */ /* 0x000fe20000010000 */
[----:B------:R-:W-:Y:S01]  /*1d8d0*/  MOV R88, R69 ;  /* 0x0000004500587202 */ /* 0x000fe20000000f00 */
[----:B------:R-:W-:Y:S02]  /*1d8e0*/  FADD.FTZ R3, R168, R3 ;  /* 0x00000003a8037221 */ /* 0x000fe40000010000 */
[C---:B------:R-:W-:Y:S04]  /*1d8f0*/  HMMA.16816.F32.BF16 R132, R156.reuse, R134, R16 ;  /* 0x000000869c84723c */ /* 0x040fe80000041810 */
[----:B------:R-:W-:Y:S02]  /*1d900*/  FADD.FTZ R2, R160, R2 ;  /* 0x00000002a0027221 */ /* 0x000fe40000010000 */
[----:B------:R-:W-:Y:S02]  /*1d910*/  FADD.FTZ R0, R82, R0 ;  /* 0x0000000052007221 */ /* 0x000fe40000010000 */
[-C--:B------:R-:W-:Y:S04]  /*1d920*/  HMMA.16816.F32.BF16 R136, R156, R140.reuse, R20 ;  /* 0x0000008c9c88723c */ /* 0x080fe80000041814 */
[----:B------:R-:W-:Y:S02]  /*1d930*/  FADD.FTZ R243, R164, R3 ;  /* 0x00000003a4f37221 */ /* 0x000fe40000010000 */
[----:B------:R-:W-:Y:S01]  /*1d940*/  FADD.FTZ R246, R89, R2 ;  /* 0x0000000259f67221 */ /* 0x000fe20000010000 */
[----:B------:R-:W-:Y:S01]  /*1d950*/  MOV R89, R68 ;  /* 0x0000004400597202 */ /* 0x000fe20000000f00 */
[C---:B------:R-:W-:Y:S04]  /*1d960*/  HMMA.16816.F32.BF16 R112, R92.reuse, R140, R24 ;  /* 0x0000008c5c70723c */ /* 0x040fe80000041818 */
[----:B------:R-:W-:Y:S04]  /*1d970*/  FADD.FTZ R247, R81, R0 ;  /* 0x0000000051f77221 */ /* 0x000fe80000010000 */
        /* <DEDUP_REMOVED lines=11> */
.L_x_1098:
[----:B------:R-:W2:Y:S02]  /*1da30*/  LDL R0, [R1+0x8] ;  /* 0x0000080001007983 */ /* 0x000ea40000100800 */
[----:B--2---:R-:W-:-:S13]  /*1da40*/  ISETP.GE.AND P0, PT, R209, R0, PT ;  /* 0x00000000d100720c */ /* 0x004fda0003f06270 */
[----:B------:R-:W-:Y:S05]  /*1da50*/  @!P0 BRA `(.L_x_1110) ;  /* 0x00005af000008947 */ /* 0x000fea0003800000 */
[----:B------:R-:W-:Y:S01]  /*1da60*/  IMAD.MOV.U32 R87, RZ, RZ, R70 ;  /* 0x000000ffff577224 */ /* 0x000fe200078e0046 */
[----:B------:R-:W-:Y:S01]  /*1da70*/  MOV R89, R68 ;  /* 0x0000004400597202 */ /* 0x000fe20000000f00 */
[----:B------:R-:W-:Y:S01]  /*1da80*/  IMAD.MOV.U32 R86, RZ, RZ, R71 ;  /* 0x000000ffff567224 */ /* 0x000fe200078e0047 */
[----:B------:R-:W-:Y:S02]  /*1da90*/  MOV R88, R69 ;  /* 0x0000004500587202 */ /* 0x000fe40000000f00 */
.L_x_1138:
[----:B------:R-:W2:Y:S01]  /*1daa0*/  LDL.64 R6, [R1+0x18] ;  /* 0x0000180001067983 */ /* 0x000ea20000100a00 */
[----:B------:R-:W-:Y:S04]  /*1dab0*/  DEPBAR.LE SB0, 0x0 ;  /* 0x000080000000791a */ /* 0x000fe80000000000 */
[----:B------:R-:W3:Y:S01]  /*1dac0*/  LDL R4, [R1+0x14] ;  /* 0x0000140001047983 */ /* 0x000ee20000100800 */
[----:B------:R-:W-:Y:S01]  /*1dad0*/  WARPSYNC 0xffffffff ;  /* 0xffffffff00007948 */ /* 0x000fe20003800000 */
[----:B------:R-:W-:Y:S01]  /*1dae0*/  SHF.R.S32.HI R0, RZ, 0x1f, R229 ;  /* 0x0000001fff007819 */ /* 0x000fe200000114e5 */
[C---:B-1----:R-:W-:Y:S01]  /*1daf0*/  IMAD.WIDE.U32 R2, R229.reuse, c[0x0][0x208], RZ ;  /* 0x00008200e5027a25 */ /* 0x042fe200078e00ff */
[----:B------:R-:W-:Y:S01]  /*1db00*/  BAR.SYNC.DEFER_BLOCKING 0x0 ;  /* 0x0000000000007b1d */ /* 0x000fe20000010000 */
[----:B------:R-:W-:Y:S02]  /*1db10*/  SHF.L.U64.HI R68, R244, 0x1, R245 ;  /* 0x00000001f4447819 */ /* 0x000fe400000102f5 */
[----:B------:R-:W-:Y:S01]  /*1db20*/  IMAD R0, R0, c[0x0][0x208], RZ ;  /* 0x0000820000007a24 */ /* 0x000fe200078e02ff */
[----:B------:R-:W-:Y:S03]  /*1db30*/  SHF.L.U32 R53, R244, 0x1, RZ ;  /* 0x00000001f4357819 */ /* 0x000fe600000006ff */
[----:B------:R-:W-:Y:S04]  /*1db40*/  IMAD R0, R229, c[0x0][0x20c], R0 ;  /* 0x00008300e5007a24 */ /* 0x000fe800078e0200 */
[----:B------:R-:W-:Y:S01]  /*1db50*/  IMAD.IADD R3, R3, 0x1, R0 ;  /* 0x0000000103037824 */ /* 0x000fe200078e0200 */
[----:B------:R-:W-:Y:S03]  /*1db60*/  SHF.R.S32.HI R0, RZ, 0x1f, R216 ;  /* 0x0000001fff007819 */ /* 0x000fe600000114d8 */
[----:B------:R-:W-:Y:S04]  /*1db70*/  IMAD.WIDE.U32 R2, R216, c[0x0][0x218], R2 ;  /* 0x00008600d8027a25 */ /* 0x000fe800078e0002 */
        /* <DEDUP_REMOVED lines=22> */
.L_x_1249:
        /* <DEDUP_REMOVED lines=16> */
[----:B------:R-:W1:Y:S07]  /*1dde0*/  SHFL.IDX PT, R69, R52, 0x3, 0x181f ;  /* 0x00781f0034457f89 */ /* 0x000e6e00000e0000 */
[-C--:B------:R-:W-:Y:S01]  /*1ddf0*/  HMMA.16816.F32.BF16 R36, R80, R48.reuse, RZ ;  /* 0x000000305024723c */ /* 0x080fe200000418ff */
[----:B------:R1:W1:Y:S07]  /*1de00*/  SHFL.IDX PT, R73, R52, 0x4, 0x181f ;  /* 0x00981f0034497f89 */ /* 0x00026e00000e0000 */
[C---:B------:R-:W-:Y:S01]  /*1de10*/  HMMA.16816.F32.BF16 R40, R76.reuse, R48, RZ ;  /* 0x000000304c28723c */ /* 0x040fe200000418ff */
        /* <DEDUP_REMOVED lines=8> */
[-C--:B-1----:R-:W-:Y:S02]  /*1dea0*/  IADD3 R60, P0, R54, R53.reuse, RZ ;  /* 0x00000035363c7210 */ /* 0x082fe40007f1e0ff */
[-C--:B------:R-:W-:Y:S02]  /*1deb0*/  IADD3 R70, P1, R55, R53.reuse, RZ ;  /* 0x0000003537467210 */ /* 0x080fe40007f3e0ff */
[-C--:B------:R-:W-:Y:S02]  /*1dec0*/  IADD3.X R61, R57, R68.reuse, RZ, P0, !PT ;  /* 0x00000044393d7210 */ /* 0x080fe400007fe4ff */
[----:B------:R-:W-:Y:S01]  /*1ded0*/  IADD3 R72, P0, R0, R53, RZ ;  /* 0x0000003500487210 */ /* 0x000fe20007f1e0ff */
[----:B------:R1:W-:Y:S01]  /*1dee0*/  LDGSTS.E.BYPASS.LTC128B.128 [R208+0x900], [R62.64], !P2 ;  /* 0x009000003ed07fae */ /* 0x0003e2000d101d48 */
[-C--:B------:R-:W-:Y:S01]  /*1def0*/  IADD3.X R71, R69, R68.reuse, RZ, P1, !PT ;  /* 0x0000004445477210 */ /* 0x080fe20000ffe4ff */
[-C--:B------:R-:W-:Y:S01]  /*1df00*/  HMMA.16816.F32.BF16 R52, R80, R64.reuse, RZ ;  /* 0x000000405034723c */ /* 0x080fe200000418ff */
[----:B------:R-:W-:Y:S05]  /*1df10*/  IADD3.X R73, R73, R68, RZ, P0, !PT ;  /* 0x0000004449497210 */ /* 0x000fea00007fe4ff */
[----:B------:R1:W-:Y:S02]  /*1df20*/  LDGSTS.E.BYPASS.LTC128B.128 [R208+0x1100], [R60.64], !P2 ;  /* 0x011000003cd07fae */ /* 0x0003e4000d101d48 */
[C---:B------:R-:W-:Y:S06]  /*1df30*/  HMMA.16816.F32.BF16 R56, R76.reuse, R64, RZ ;  /* 0x000000404c38723c */ /* 0x040fec00000418ff */
        /* <DEDUP_REMOVED lines=286> */
.L_x_1250:
        /* <DEDUP_REMOVED lines=24> */
.L_x_1251:
[----:B--2-4-:R-:W-:Y:S04]  /*1f2a0*/  IADD3 R2, P0, R0, R5, RZ ;  /* 0x0000000500027210 */ /* 0x014fe80007f1e0ff */
[----:B-1----:R-:W-:Y:S05]  /*1f2b0*/  IADD3.X R3, R4, R6, RZ, P0, !PT ;  /* 0x0000000604037210 */ /* 0x002fea00007fe4ff */
[----:B------:R-:W-:Y:S01]  /*1f2c0*/  @!PT LDS RZ, [RZ] ;  /* 0x00000000fffff984 */ /* 0x000fe20000000800 */
[----:B------:R-:W-:Y:S01]  /*1f2d0*/  @!PT LDS RZ, [RZ] ;  /* 0x00000000fffff984 */ /* 0x000fe20000000800 */
[----:B------:R-:W-:Y:S01]  /*1f2e0*/  @!PT LDS RZ, [RZ] ;  /* 0x00000000fffff984 */ /* 0x000fe20000000800 */
[----:B------:R1:W-:Y:S04]  /*1f2f0*/  LDGSTS.E.BYPASS.LTC128B.128 [R208+0x4900], [R2.64], !P2 ;  /* 0x0490000002d07fae */ /* 0x0003e8000d101d48 */
.L_x_1113:
[----:B--234-:R-:W-:Y:S05]  /*1f300*/  BSYNC B0 ;  /* 0x0000000000007941 */ /* 0x01cfea0003800000 */
.L_x_1112:
[----:B-1----:R-:W2:Y:S01]  /*1f310*/  LDL R2, [R1+0x38] ;  /* 0x0000380001027983 */ /* 0x002ea20000100800 */
[----:B------:R-:W-:Y:S01]  /*1f320*/  IMAD.MOV.U32 R3, RZ, RZ, c[0x0][0x2c4] ;  /* 0x0000b100ff037624 */ /* 0x000fe200078e00ff */
[----:B------:R-:W-:Y:S02]  /*1f330*/  ULDC UR4, c[0x0][0x324] ;  /* 0x0000c90000047ab9 */ /* 0x000fe40000000800 */
[----:B------:R-:W2:Y:S01]  /*1f340*/  LDL R0, [R1+0x50] ;  /* 0x0000500001007983 */ /* 0x000ea20000100800 */
[----:B------:R-:W-:Y:S01]  /*1f350*/  ULOP3.LUT UR4, URZ, UR4, URZ, 0x33, !UPT ;  /* 0x000000043f047292 */ /* 0x000fe2000f8e333f */
        /* <DEDUP_REMOVED lines=8> */
[C---:B------:R-:W-:Y:S02]  /*1f3e0*/  IADD3 R7, R2.reuse, UR4, RZ ;  /* 0x0000000402077c10 */ /* 0x040fe4000fffe0ff */
[----:B------:R-:W-:Y:S01]  /*1f3f0*/  IADD3 R6, R2, c[0x0][0x328], RZ ;  /* 0x0000ca0002067a10 */ /* 0x000fe20007ffe0ff */
[----:B------:R-:W-:-:S05]  /*1f400*/  BRA.DIV ~URZ, `(.L_x_1116) ;  /* 0x0000bf427f007947 */ /* 0x000fca000b800000 */
[----:B------:R1:W2:Y:S02]  /*1f410*/  SHFL.IDX PT, R4, R5, RZ, 0x1c1f ;  /* 0x001c1fff05047589 */ /* 0x0002a400000e0000 */
.L_x_1252:
[----:B--2---:R-:W-:Y:S01]  /*1f420*/  IADD3 R3, R6, R4, RZ ;  /* 0x0000000406037210 */ /* 0x004fe20007ffe0ff */
        /* <DEDUP_REMOVED lines=18> */
.L_x_1119:
[----:B------:R-:W-:Y:S04]  /*1f550*/  MOV R8, c[0x0][0x32c] ;  /* 0x0000cb0000087a02 */ /* 0x000fe80000000f00 */
[----:B------:R-:W-:Y:S11]  /*1f560*/  ISETP.NE.AND P0, PT, R8, 0x1, PT ;  /* 0x000000010800780c */ /* 0x000ff60003f05270 */
[----:B------:R-:W-:Y:S02]  /*1f570*/  @!UPT UIADD3 URZ, URZ, URZ, URZ ;  /* 0x0000003f3f3ff290 */ /* 0x000fe4000fffe03f */
[----:B------:R-:W-:Y:S05]  /*1f580*/  @P0 IMAD.HI.U32 R8, R4, c[0x0][0x330], RZ ;  /* 0x0000cc0004080a27 */ /* 0x000fea00078e00ff */
[----:B------:R-:W-:Y:S02]  /*1f590*/  @P0 SHF.R.U32.HI R4, RZ, c[0x0][0x334], R8 ;  /* 0x0000cd00ff040a19 */ /* 0x000fe40000011608 */
.L_x_1120:
[----:B------:R-:W-:Y:S05]  /*1f5a0*/  BSYNC B0 ;  /* 0x0000000000007941 */ /* 0x000fea0003800000 */
.L_x_1118:
[----:B------:R-:W-:Y:S04]  /*1f5b0*/  IMAD.IADD R8, R0, 0x1, -R251 ;  /* 0x0000000100087824 */ /* 0x000fe800078e0afb */
[----:B------:R-:W-:Y:S05]  /*1f5c0*/  IMAD R4, R4, c[0x0][0x32c], R8 ;  /* 0x0000cb0004047a24 */ /* 0x000fea00078e0208 */
[----:B------:R-:W-:Y:S02]  /*1f5d0*/  IMNMX R2, R2, R4, !PT ;  /* 0x0000000402027217 */ /* 0x000fe40007800200 */
[----:B------:R-:W-:Y:S04]  /*1f5e0*/  IADD3 R4, R4, c[0x0][0x32c], RZ ;  /* 0x0000cb0004047a10 */ /* 0x000fe80007ffe0ff */
[----:B------:R-:W-:Y:S02]  /*1f5f0*/  IMNMX R3, R3, R4, PT ;  /* 0x0000000403037217 */ /* 0x000fe40003800200 */
.L_x_1117:
        /* <DEDUP_REMOVED lines=113> */
.L_x_1253:
        /* <DEDUP_REMOVED lines=19> */
.L_x_1124:
[----:B------:R-:W-:Y:S04]  /*1fe40*/  MOV R8, c[0x0][0x32c] ;  /* 0x0000cb0000087a02 */ /* 0x000fe80000000f00 */
[----:B------:R-:W-:Y:S11]  /*1fe50*/  ISETP.NE.AND P0, PT, R8, 0x1, PT ;  /* 0x000000010800780c */ /* 0x000ff60003f05270 */
[----:B------:R-:W-:Y:S02]  /*1fe60*/  @!UPT UIADD3 URZ, URZ, URZ, URZ ;  /* 0x0000003f3f3ff290 */ /* 0x000fe4000fffe03f */
[----:B------:R-:W-:Y:S05]  /*1fe70*/  @P0 IMAD.HI.U32 R8, R4, c[0x0][0x330], RZ ;  /* 0x0000cc0004080a27 */ /* 0x000fea00078e00ff */
[----:B------:R-:W-:Y:S02]  /*1fe80*/  @P0 SHF.R.U32.HI R4, RZ, c[0x0][0x334], R8 ;  /* 0x0000cd00ff040a19 */ /* 0x000fe40000011608 */
.L_x_1125:
[----:B------:R-:W-:Y:S05]  /*1fe90*/  BSYNC B0 ;  /* 0x0000000000007941 */ /* 0x000fea0003800000 */
.L_x_1123:
[----:B------:R-:W-:Y:S04]  /*1fea0*/  IMAD.IADD R8, R0, 0x1, -R251 ;  /* 0x0000000100087824 */ /* 0x000fe800078e0afb */
[----:B------:R-:W-:Y:S05]  /*1feb0*/  IMAD R4, R4, c[0x0][0x32c], R8 ;  /* 0x0000cb0004047a24 */ /* 0x000fea00078e0208 */
[----:B------:R-:W-:Y:S02]  /*1fec0*/  IMNMX R3, R3, R4, !PT ;  /* 0x0000000403037217 */ /* 0x000fe40007800200 */
[----:B------:R-:W-:Y:S04]  /*1fed0*/  IADD3 R4, R4, c[0x0][0x32c], RZ ;  /* 0x0000cb0004047a10 */ /* 0x000fe80007ffe0ff */
[----:B------:R-:W-:Y:S02]  /*1fee0*/  IMNMX R2, R2, R4, PT ;  /* 0x0000000402027217 */ /* 0x000fe40003800200 */
.L_x_1122:
        /* <DEDUP_REMOVED lines=77> */
.L_x_1254:
        /* <DEDUP_REMOVED lines=19> */
.L_x_1129:
[----:B------:R-:W-:Y:S04]  /*204f0*/  MOV R8, c[0x0][0x32c] ;  /* 0x0000cb0000087a02 */ /* 0x000fe80000000f00 */
[----:B------:R-:W-:Y:S11]  /*20500*/  ISETP.NE.AND P0, PT, R8, 0x1, PT ;  /* 0x000000010800780c */ /* 0x000ff60003f05270 */
[----:B------:R-:W-:Y:S02]  /*20510*/  @!UPT UIADD3 URZ, URZ, URZ, URZ ;  /* 0x0000003f3f3ff290 */ /* 0x000fe4000fffe03f */
[----:B------:R-:W-:Y:S05]  /*20520*/  @P0 IMAD.HI.U32 R8, R4, c[0x0][0x330], RZ ;  /* 0x0000cc0004080a27 */ /* 0x000fea00078e00ff */
[----:B------:R-:W-:Y:S02]  /*20530*/  @P0 SHF.R.U32.HI R4, RZ, c[0x0][0x334], R8 ;  /* 0x0000cd00ff040a19 */ /* 0x000fe40000011608 */
.L_x_1130:
[----:B------:R-:W-:Y:S05]  /*20540*/  BSYNC B0 ;  /* 0x0000000000007941 */ /* 0x000fea0003800000 */
.L_x_1128:
[----:B------:R-:W-:Y:S04]  /*20550*/  IMAD.IADD R8, R0, 0x1, -R251 ;  /* 0x0000000100087824 */ /* 0x000fe800078e0afb */
[----:B------:R-:W-:Y:S05]  /*20560*/  IMAD R4, R4, c[0x0][0x32c], R8 ;  /* 0x0000cb0004047a24 */ /* 0x000fea00078e0208 */
[----:B------:R-:W-:Y:S02]  /*20570*/  IMNMX R3, R3, R4, !PT ;  /* 0x0000000403037217 */ /* 0x000fe40007800200 */
[----:B------:R-:W-:Y:S04]  /*20580*/  IADD3 R4, R4, c[0x0][0x32c], RZ ;  /* 0x0000cb0004047a10 */ /* 0x000fe80007ffe0ff */
[----:B------:R-:W-:Y:S02]  /*20590*/  IMNMX R2, R2, R4, PT ;  /* 0x0000000402027217 */ /* 0x000fe40003800200 */
.L_x_1127:
        /* <DEDUP_REMOVED lines=77> */
.L_x_1255:
        /* <DEDUP_REMOVED lines=19> */
.L_x_1134:
[----:B--234-:R-:W-:Y:S04]  /*20ba0*/  MOV R5, c[0x0][0x32c] ;  /* 0x0000cb0000057a02 */ /* 0x01cfe80000000f00 */
[----:B------:R-:W-:Y:S11]  /*20bb0*/  ISETP.NE.AND P0, PT, R5, 0x1, PT ;  /* 0x000000010500780c */ /* 0x000ff60003f05270 */
[----:B------:R-:W-:Y:S02]  /*20bc0*/  @!UPT UIADD3 URZ, URZ, URZ, URZ ;  /* 0x0000003f3f3ff290 */ /* 0x000fe4000fffe03f */
[----:B------:R-:W-:Y:S05]  /*20bd0*/  @P0 IMAD.HI.U32 R5, R4, c[0x0][0x330], RZ ;  /* 0x0000cc0004050a27 */ /* 0x000fea00078e00ff */
[----:B------:R-:W-:Y:S02]  /*20be0*/  @P0 SHF.R.U32.HI R4, RZ, c[0x0][0x334], R5 ;  /* 0x0000cd00ff040a19 */ /* 0x000fe40000011605 */
.L_x_1135:
[----:B------:R-:W-:Y:S05]  /*20bf0*/  BSYNC B0 ;  /* 0x0000000000007941 */ /* 0x000fea0003800000 */
.L_x_1133:
[----:B------:R-:W-:Y:S04]  /*20c00*/  IMAD.IADD R0, R0, 0x1, -R251 ;  /* 0x0000000100007824 */ /* 0x000fe800078e0afb */
[----:B------:R-:W-:Y:S05]  /*20c10*/  IMAD R0, R4, c[0x0][0x32c], R0 ;  /* 0x0000cb0004007a24 */ /* 0x000fea00078e0200 */
[----:B------:R-:W-:Y:S02]  /*20c20*/  IMNMX R2, R2, R0, !PT ;  /* 0x0000000002027217 */ /* 0x000fe40007800200 */
[----:B------:R-:W-:Y:S04]  /*20c30*/  IADD3 R0, R0, c[0x0][0x32c], RZ ;  /* 0x0000cb0000007a10 */ /* 0x000fe80007ffe0ff */
[----:B------:R-:W-:Y:S02]  /*20c40*/  IMNMX R3, R3, R0, PT ;  /* 0x0000000003037217 */ /* 0x000fe40003800200 */
.L_x_1132:
        /* <DEDUP_REMOVED lines=157> */
.L_x_1256:
        /* <DEDUP_REMOVED lines=15> */
.L_x_1257:
[C---:B------:R-:W-:Y:S01]  /*21710*/  FSETP.NEU.FTZ.AND P0, PT, R71.reuse, -INF , PT ;  /* 0xff8000004700780b */ /* 0x040fe20003f1d000 */
[C---:B------:R-:W-:Y:S01]  /*21720*/  FMUL.FTZ R2, R71.reuse, c[0x0][0x2d0] ;  /* 0x0000b40047027a20 */ /* 0x040fe20000410000 */
[----:B--2---:R-:W-:Y:S01]  /*21730*/  FMNMX.FTZ R68, R0, R4, !PT ;  /* 0x0000000400447209 */ /* 0x004fe20007810000 */
[----:B------:R-:W2:Y:S01]  /*21740*/  LDL R248, [R1+0x8] ;  /* 0x0000080001f87983 */ /* 0x000ea20000100800 */
[----:B------:R-:W-:Y:S01]  /*21750*/  FSEL R0, R71, RZ, P0 ;  /* 0x000000ff47007208 */ /* 0x000fe20000000000 */
[----:B------:R-:W-:Y:S01]  /*21760*/  WARPSYNC 0xffffffff ;  /* 0xffffffff00007948 */ /* 0x000fe20003800000 */
        /* <DEDUP_REMOVED lines=27> */
[----:B------:R-:W3:Y:S10]  /*21920*/  MUFU.EX2 R2, R4 ;  /* 0x0000000400027308 */ /* 0x000ef40000000800 */
[----:B------:R-:W-:Y:S01]  /*21930*/  MUFU.EX2 R86, R86 ;  /* 0x0000005600567308 */ /* 0x000fe20000000800 */
[----:B-1----:R-:W-:Y:S01]  /*21940*/  FFMA.FTZ R0, R65, R237, R3 ;  /* 0x000000ed41007223 */ /* 0x002fe20000010003 */
[C---:B---3--:R-:W-:Y:S03]  /*21950*/  F2FP.BF16.PACK_AB R72, R2.reuse, R3 ;  /* 0x000000030248723e */ /* 0x048fe600000010ff */
        /* <DEDUP_REMOVED lines=64> */
[--C-:B------:R-:W-:Y:S02]  /*21d60*/  FFMA.FTZ R189, R40, c[0x0][0x2d0], -R2.reuse ;  /* 0x0000b40028bd7a23 */ /* 0x100fe40000010802 */
[----:B------:R-:W-:Y:S01]  /*21d70*/  FFMA.FTZ R239, R32, c[0x0][0x2d0], -R2 ;  /* 0x0000b40020ef7a23 */ /* 0x000fe20000010802 */
[----:B------:R-:W-:Y:S01]  /*21d80*/  FSEL R2, R68, RZ, P0 ;  /* 0x000000ff44027208 */ /* 0x000fe20000000000 */
[----:B------:R-:W-:Y:S01]  /*21d90*/  FMUL.FTZ R0, R0, c[0x0][0x2d0] ;  /* 0x0000b40000007a20 */ /* 0x000fe20000410000 */
[----:B------:R-:W4:Y:S01]  /*21da0*/  MUFU.EX2 R32, R5 ;  /* 0x0000000500207308 */ /* 0x000f220000000800 */
[----:B------:R-:W-:Y:S02]  /*21db0*/  FMUL.FTZ R49, R65, R149 ;  /* 0x0000009541317220 */ /* 0x000fe40000410000 */
[----:B------:R-:W-:Y:S02]  /*21dc0*/  FADD.FTZ R2, -R2, R89 ;  /* 0x0000005902027221 */ /* 0x000fe40000010100 */
[C---:B------:R-:W-:Y:S02]  /*21dd0*/  FMUL.FTZ R50, R3.reuse, R150 ;  /* 0x0000009603327220 */ /* 0x040fe40000410000 */
[----:B------:R-:W-:Y:S02]  /*21de0*/  FMUL.FTZ R51, R3, R151 ;  /* 0x0000009703337220 */ /* 0x000fe40000410000 */
[----:B------:R-:W-:Y:S01]  /*21df0*/  FMUL.FTZ R2, R2, c[0x0][0x2d0] ;  /* 0x0000b40002027a20 */ /* 0x000fe20000410000 */
[----:B------:R-:W5:Y:S01]  /*21e00*/  MUFU.EX2 R0, R0 ;  /* 0x0000000000007308 */ /* 0x000f620000000800 */
[----:B-1----:R-:W-:Y:S01]  /*21e10*/  FMUL.FTZ R4, R68, c[0x0][0x2d0] ;  /* 0x0000b40044047a20 */ /* 0x002fe20000410000 */
[----:B---3--:R-:W-:Y:S04]  /*21e20*/  F2FP.BF16.PACK_AB R74, R39, R48 ;  /* 0x00000030274a723e */ /* 0x008fe800000010ff */
[----:B------:R-:W-:Y:S04]  /*21e30*/  FSEL R4, R4, RZ, P0 ;  /* 0x000000ff04047208 */ /* 0x000fe80000000000 */
[----:B------:R-:W1:Y:S01]  /*21e40*/  MUFU.EX2 R2, R2 ;  /* 0x0000000200027308 */ /* 0x000e620000000800 */
[--C-:B------:R-:W-:Y:S02]  /*21e50*/  FFMA.FTZ R161, R23, c[0x0][0x2d0], -R4.reuse ;  /* 0x0000b40017a17a23 */ /* 0x100fe40000010804 */
[--C-:B------:R-:W-:Y:S01]  /*21e60*/  FFMA.FTZ R160, R22, c[0x0][0x2d0], -R4.reuse ;  /* 0x0000b40016a07a23 */ /* 0x100fe20000010804 */
[----:B----4-:R-:W-:Y:S01]  /*21e70*/  F2FP.BF16.PACK_AB R76, R32, R35 ;  /* 0x00000023204c723e */ /* 0x010fe200000010ff */
[--C-:B------:R-:W-:Y:S02]  /*21e80*/  FFMA.FTZ R67, R21, c[0x0][0x2d0], -R4.reuse ;  /* 0x0000b40015437a23 */ /* 0x100fe40000010804 */
[--C-:B------:R-:W-:Y:S02]  /*21e90*/  FFMA.FTZ R181, R20, c[0x0][0x2d0], -R4.reuse ;  /* 0x0000b40014b57a23 */ /* 0x100fe40000010804 */
[----:B------:R-:W3:Y:S01]  /*21ea0*/  LDSM.16.MT88.4 R20, [R192] ;  /* 0x00000000c014783b */ /* 0x000ee20000004200 */
[----:B------:R-:W-:Y:S01]  /*21eb0*/  MUFU.EX2 R183, R67 ;  /* 0x0000004300b77308 */ /* 0x000fe20000000800 */
[--C-:B------:R-:W-:Y:S02]  /*21ec0*/  FFMA.FTZ R6, R9, c[0x0][0x2d0], -R4.reuse ;  /* 0x0000b40009067a23 */ /* 0x100fe40000010804 */
[--C-:B------:R-:W-:Y:S02]  /*21ed0*/  FFMA.FTZ R7, R15, c[0x0][0x2d0], -R4.reuse ;  /* 0x0000b4000f077a23 */ /* 0x100fe40000010804 */
[C---:B-----5:R-:W-:Y:S02]  /*21ee0*/  FMUL.FTZ R45, R0.reuse, R101 ;  /* 0x00000065002d7220 */ /* 0x060fe40000410000 */
        /* <DEDUP_REMOVED lines=26> */
[----:B------:R-:W4:Y:S01]  /*22090*/  MUFU.EX2 R97, R17 ;  /* 0x0000001100617308 */ /* 0x000f220000000800 */
[C---:B------:R-:W-:Y:S01]  /*220a0*/  FFMA.FTZ R4, R0.reuse, R246, R35 ;  /* 0x000000f600047223 */ /* 0x040fe20000010023 */
[----:B--2---:R-:W-:Y:S01]  /*220b0*/  ISETP.GT.AND P0, PT, R209, R248, PT ;  /* 0x000000f8d100720c */ /* 0x004fe20003f04270 */
        /* <DEDUP_REMOVED lines=13> */
[----:B----4-:R-:W-:Y:S01]  /*22190*/  F2FP.BF16.PACK_AB R77, R97, R18 ;  /* 0x00000012614d723e */ /* 0x010fe200000010ff */
[----:B------:R-:W-:Y:S01]  /*221a0*/  FADD.FTZ R96, R32, R4 ;  /* 0x0000000420607221 */ /* 0x000fe20000010000 */
[----:B------:R-:W4:Y:S01]  /*221b0*/  LDSM.16.MT88.4 R36, [R196] ;  /* 0x00000000c424783b */ /* 0x000f220000004200 */
[----:B------:R-:W-:Y:S02]  /*221c0*/  FMUL.FTZ R6, R3, R130 ;  /* 0x0000008203067220 */ /* 0x000fe40000410000 */
[C---:B------:R-:W-:Y:S01]  /*221d0*/  FMUL.FTZ R4, R65.reuse, R128 ;  /* 0x0000008041047220 */ /* 0x040fe20000410000 */
[----:B------:R-:W-:Y:S01]  /*221e0*/  MUFU.EX2 R99, R34 ;  /* 0x0000002200637308 */ /* 0x000fe20000000800 */
[----:B------:R-:W-:Y:S02]  /*221f0*/  FMUL.FTZ R5, R65, R129 ;  /* 0x0000008141057220 */ /* 0x000fe40000410000 */
[C---:B------:R-:W-:Y:S02]  /*22200*/  FMUL.FTZ R10, R2.reuse, R122 ;  /* 0x0000007a020a7220 */ /* 0x040fe40000410000 */
[----:B--2---:R-:W-:Y:S02]  /*22210*/  FMUL.FTZ R7, R3, R131 ;  /* 0x0000008303077220 */ /* 0x004fe40000410000 */
[C---:B------:R-:W-:Y:S02]  /*22220*/  FMUL.FTZ R11, R2.reuse, R123 ;  /* 0x0000007b020b7220 */ /* 0x040fe40000410000 */
[----:B------:R-:W-:Y:S01]  /*22230*/  FMUL.FTZ R15, R2, R119 ;  /* 0x00000077020f7220 */ /* 0x000fe20000410000 */
[----:B------:R-:W2:Y:S01]  /*22240*/  MUFU.EX2 R98, R16 ;  /* 0x0000001000627308 */ /* 0x000ea20000000800 */
[----:B------:R-:W-:Y:S02]  /*22250*/  FMUL.FTZ R17, R65, R133 ;  /* 0x0000008541117220 */ /* 0x000fe40000410000 */
[----:B------:R-:W-:Y:S01]  /*22260*/  FMUL.FTZ R19, R3, R135 ;  /* 0x0000008703137220 */ /* 0x000fe20000410000 */
[----:B-1----:R-:W-:Y:S01]  /*22270*/  F2FP.BF16.PACK_AB R75, R100, R0 ;  /* 0x00000000644b723e */ /* 0x002fe200000010ff */
[----:B------:R-:W-:Y:S02]  /*22280*/  FADD.FTZ R88, R0, R52 ;  /* 0x0000003400587221 */ /* 0x000fe40000010000 */
[----:B------:R-:W1:Y:S01]  /*22290*/  LDSM.16.MT88.4 R52, [R193] ;  /* 0x00000000c134783b */ /* 0x000e620000004200 */
[----:B------:R-:W-:Y:S02]  /*222a0*/  FMUL.FTZ R32, R65, R140 ;  /* 0x0000008c41207220 */ /* 0x000fe40000410000 */
[----:B------:R-:W5:Y:S01]  /*222b0*/  MUFU.EX2 R117, R33 ;  /* 0x0000002100757308 */ /* 0x000f620000000800 */
[-C--:B---3--:R-:W-:Y:S05]  /*222c0*/  HMMA.16816.F32.BF16 R4, R72, R20.reuse, R4 ;  /* 0x000000144804723c */ /* 0x088fea0000041804 */
[C---:B------:R-:W-:Y:S02]  /*222d0*/  FMUL.FTZ R14, R2.reuse, R118 ;  /* 0x00000076020e7220 */ /* 0x040fe40000410000 */
[C---:B------:R-:W-:Y:S02]  /*222e0*/  FFMA.FTZ R89, R2.reuse, R247, R18 ;  /* 0x000000f702597223 */ /* 0x040fe40000010012 */
[----:B------:R-:W-:Y:S01]  /*222f0*/  FMUL.FTZ R18, R3, R134 ;  /* 0x0000008603127220 */ /* 0x000fe20000410000 */
[----:B------:R-:W-:Y:S02]  /*22300*/  MUFU.EX2 R105, R180 ;  /* 0x000000b400697308 */ /* 0x000fe40000000800 */
[----:B------:R-:W-:Y:S01]  /*22310*/  FMUL.FTZ R26, R2, R114 ;  /* 0x00000072021a7220 */ /* 0x000fe20000410000 */
[----:B--2---:R-:W-:Y:S01]  /*22320*/  F2FP.BF16.PACK_AB R79, R116, R98 ;  /* 0x00000062744f723e */ /* 0x004fe200000010ff */
        /* <DEDUP_REMOVED lines=32> */
[-C--:B----4-:R-:W-:Y:S03]  /*22530*/  HMMA.16816.F32.BF16 R20, R72, R36.reuse, R20 ;  /* 0x000000244814723c */ /* 0x090fe60000041814 */
        /* <DEDUP_REMOVED lines=257> */
.L_x_1110:
[----:B------:R-:W-:Y:S05]  /*23550*/  BRA.DIV ~URZ, `(.L_x_1139) ;  /* 0x000081e27f007947 */ /* 0x000fea000b800000 */
[----:B------:R2:W3:Y:S02]  /*23560*/  SHFL.BFLY PT, R0, R237, 0x2, 0x1f ;  /* 0x0c401f00ed007f89 */ /* 0x0004e400000e0000 */
.L_x_1258:
[----:B---3--:R-:W-:Y:S01]  /*23570*/  FADD.FTZ R5, R0, R237 ;  /* 0x000000ed00057221 */ /* 0x008fe20000010000 */
[----:B------:R-:W-:Y:S05]  /*23580*/  BRA.DIV ~URZ, `(.L_x_1140) ;  /* 0x000082027f007947 */ /* 0x000fea000b800000 */
[----:B------:R-:W3:Y:S04]  /*23590*/  SHFL.BFLY PT, R2, R243, 0x2, 0x1f ;  /* 0x0c401f00f3027f89 */ /* 0x000ee800000e0000 */
[----:B------:R-:W4:Y:S04]  /*235a0*/  SHFL.BFLY PT, R0, R246, 0x2, 0x1f ;  /* 0x0c401f00f6007f89 */ /* 0x000f2800000e0000 */
[----:B------:R-:W5:Y:S04]  /*235b0*/  SHFL.BFLY PT, R4, R247, 0x2, 0x1f ;  /* 0x0c401f00f7047f89 */ /* 0x000f6800000e0000 */
[----:B-1----:R-:W1:Y:S01]  /*235c0*/  SHFL.BFLY PT, R3, R5, 0x1, 0x1f ;  /* 0x0c201f0005037f89 */ /* 0x002e6200000e0000 */
[----:B---3--:R-:W-:-:S02]  /*235d0*/  FADD.FTZ R2, R2, R243 ;  /* 0x000000f302027221 */ /* 0x008fc40000010000 */
[----:B----4-:R-:W-:-:S03]  /*235e0*/  FADD.FTZ R0, R0, R246 ;  /* 0x000000f600007221 */ /* 0x010fc60000010000 */
[----:B------:R-:W3:Y:S01]  /*235f0*/  SHFL.BFLY PT, R6, R2, 0x1, 0x1f ;  /* 0x0c201f0002067f89 */ /* 0x000ee200000e0000 */
[----:B-----5:R-:W-:-:S03]  /*23600*/  FADD.FTZ R4, R4, R247 ;  /* 0x000000f704047221 */ /* 0x020fc60000010000 */
[----:B------:R-:W4:Y:S01]  /*23610*/  SHFL.BFLY PT, R7, R0, 0x1, 0x1f ;  /* 0x0c201f0000077f89 */ /* 0x000f2200000e0000 */
[----:B-1----:R-:W-:-:S03]  /*23620*/  FADD.FTZ R5, R5, R3 ;  /* 0x0000000305057221 */ /* 0x002fc60000010000 */
[----:B------:R1:W2:Y:S01]  /*23630*/  SHFL.BFLY PT, R8, R4, 0x1, 0x1f ;  /* 0x0c201f0004087f89 */ /* 0x0002a200000e0000 */
[----:B---3--:R-:W-:Y:S02]  /*23640*/  FADD.FTZ R6, R2, R6 ;  /* 0x0000000602067221 */ /* 0x008fe40000010000 */
[----:B----4-:R-:W-:Y:S02]  /*23650*/  FADD.FTZ R7, R0, R7 ;  /* 0x0000000700077221 */ /* 0x010fe40000010000 */
.L_x_1259:
[----:B------:R-:W-:Y:S01]  /*23660*/  FSETP.NE.FTZ.AND P3, PT, R5, RZ, PT ;  /* 0x000000ff0500720b */ /* 0x000fe20003f75000 */
[----:B------:R-:W-:Y:S01]  /*23670*/  CS2R R2, SRZ ;  /* 0x0000000000027805 */ /* 0x000fe2000001ff00 */
[----:B------:R-:W-:Y:S01]  /*23680*/  MOV R0, RZ ;  /* 0x000000ff00007202 */ /* 0x000fe20000000f00 */
[----:B-12---:R-:W-:Y:S01]  /*23690*/  FADD.FTZ R4, R8, R4 ;  /* 0x0000000408047221 */ /* 0x006fe20000010000 */
        /* <DEDUP_REMOVED lines=98> */
.L_x_969:
[----:B------:R3:W5:Y:S04]  /*23cc0*/  LDL R6, [R1+0x40] ;  /* 0x0000400001067983 */ /* 0x0007680000100800 */
[----:B------:R-:W4:Y:S01]  /*23cd0*/  S2R R2, SR_TID.X ;  /* 0x0000000000027919 */ /* 0x000f220000002100 */
[----:B------:R-:W-:Y:S01]  /*23ce0*/  BSSY B0, `(.L_x_1141) ;  /* 0x0000011000007945 */ /* 0x000fe20003800000 */
[----:B----4-:R-:W-:-:S13]  /*23cf0*/  LOP3.LUT P0, RZ, R2, 0x7f, RZ, 0xc0, !PT ;  /* 0x0000007f02ff7812 */ /* 0x010fda000780c0ff */
[----:B------:R-:W-:Y:S05]  /*23d00*/  @P0 BRA `(.L_x_1142) ;  /* 0x000000e000000947 */ /* 0x000fea0003800000 */
[----:B---3--:R-:W3:Y:S01]  /*23d10*/  S2R R4, SR_LANEID ;  /* 0x0000000000047919 */ /* 0x008ee20000000000 */
[----:B------:R-:W-:Y:S01]  /*23d20*/  VOTEU.ANY UR4, UPT, PT ;  /* 0x0000000000047886 */ /* 0x000fe200038e0100 */
[----:B------:R-:W-:Y:S01]  /*23d30*/  IMAD.MOV.U32 R5, RZ, RZ, c[0x0][0x564] ;  /* 0x00015900ff057624 */ /* 0x000fe200078e00ff */
[----:B-1----:R-:W3:Y:S08]  /*23d40*/  FLO.U32 R3, UR4 ;  /* 0x0000000400037d00 */ /* 0x002ef000080e0000 */
[----:B------:R-:W1:Y:S01]  /*23d50*/  POPC R2, UR4 ;  /* 0x0000000400027d09 */ /* 0x000e620008000000 */
[----:B---3--:R-:W-:Y:S01]  /*23d60*/  ISETP.EQ.U32.AND P0, PT, R3, R4, PT ;  /* 0x000000040300720c */ /* 0x008fe20003f02070 */
[----:B------:R-:W-:-:S12]  /*23d70*/  IMAD.MOV.U32 R4, RZ, RZ, c[0x0][0x560] ;  /* 0x00015800ff047624 */ /* 0x000fd800078e00ff */
[----:B-1----:R1:W3:Y:S04]  /*23d80*/  @P0 ATOMG.E.ADD.STRONG.GPU PT, R2, [R4.64], R2 ;  /* 0x00000002040209a8 */ /* 0x0022e800081ee1c8 */
[----:B-1----:R-:W1:Y:S04]  /*23d90*/  S2R R4, SR_LTMASK ;  /* 0x0000000000047919 */ /* 0x002e680000003900 */
[----:B---3--:R1:W3:Y:S02]  /*23da0*/  SHFL.IDX PT, R3, R2, R3, 0x1f ;  /* 0x00001f0302037589 */ /* 0x0082e400000e0000 */
[----:B-1----:R-:W-:-:S06]  /*23db0*/  LOP3.LUT R2, R4, UR4, RZ, 0xc0, !PT ;  /* 0x0000000404027c12 */ /* 0x002fcc000f8ec0ff */
[----:B------:R-:W3:Y:S02]  /*23dc0*/  POPC R2, R2 ;  /* 0x0000000200027309 */ /* 0x000ee40000000000 */
[----:B---3-5:R-:W-:-:S05]  /*23dd0*/  IADD3 R6, R3, c[0x0][0xc], R2 ;  /* 0x0000030003067a10 */ /* 0x028fca0007ffe002 */
[----:B------:R1:W-:Y:S02]  /*23de0*/  STL [R1+0x40], R6 ;  /* 0x0000400601007387 */ /* 0x0003e40000100800 */
.L_x_1142:
[----:B---3--:R-:W-:Y:S05]  /*23df0*/  BSYNC B0 ;  /* 0x0000000000007941 */ /* 0x008fea0003800000 */
.L_x_1141:
[----:B------:R-:W-:Y:S01]  /*23e00*/  PRMT R0, R0, 0x9910, RZ ;  /* 0x0000991000007816 */ /* 0x000fe200000000ff */
[----:B------:R-:W-:Y:S01]  /*23e10*/  BSSY B1, `(.L_x_1143) ;  /* 0x0000302000017945 */ /* 0x000fe20003800000 */
[----:B-----5:R-:W-:Y:S02]  /*23e20*/  IMAD.MOV.U32 R53, RZ, RZ, R6 ;  /* 0x000000ffff357224 */ /* 0x020fe400078e0006 */
[----:B------:R-:W-:-:S13]  /*23e30*/  ISETP.NE.AND P0, PT, R0, RZ, PT ;  /* 0x000000ff0000720c */ /* 0x000fda0003f05270 */
[----:B------:R-:W-:Y:S05]  /*23e40*/  @!P0 BRA `(.L_x_1144) ;  /* 0x0000241000008947 */ /* 0x000fea0003800000 */
[----:B------:R-:W3:Y:S04]  /*23e50*/  LDL R7, [R1+0x6c] ;  /* 0x00006c0001077983 */ /* 0x000ee80000100800 */
[----:B-1----:R-:W4:Y:S04]  /*23e60*/  LDL R6, [R1+0x7c] ;  /* 0x00007c0001067983 */ /* 0x002f280000100800 */
[----:B--2---:R-:W2:Y:S04]  /*23e70*/  LDL R9, [R1+0x84] ;  /* 0x0000840001097983 */ /* 0x004ea80000100800 */
[----:B------:R-:W2:Y:S01]  /*23e80*/  LDL R5, [R1+0x80] ;  /* 0x0000800001057983 */ /* 0x000ea20000100800 */
[----:B------:R-:W-:Y:S01]  /*23e90*/  WARPSYNC 0xffffffff ;  /* 0xffffffff00007948 */ /* 0x000fe20003800000 */
[----:B------:R-:W-:-:S02]  /*23ea0*/  F2FP.BF16.PACK_AB R0, R67, R66 ;  /* 0x000000424300723e */ /* 0x000fc400000010ff */
[----:B------:R-:W-:Y:S01]  /*23eb0*/  BAR.SYNC.DEFER_BLOCKING 0x1, 0x80 ;  /* 0x0042000000007b1d */ /* 0x000fe20000010000 */
[----:B------:R-:W-:Y:S02]  /*23ec0*/  F2FP.BF16.PACK_AB R3, R83, R82 ;  /* 0x000000525303723e */ /* 0x000fe400000010ff */
[----:B------:R-:W-:-:S03]  /*23ed0*/  F2FP.BF16.PACK_AB R2, R73, R72 ;  /* 0x000000484902723e */ /* 0x000fc600000010ff */
[----:B------:R-:W2:Y:S01]  /*23ee0*/  LDL R8, [R1+0x70] ;  /* 0x0000700001087983 */ /* 0x000ea20000100800 */
[----:B------:R-:W-:-:S03]  /*23ef0*/  F2FP.BF16.PACK_AB R4, R37, R36 ;  /* 0x000000242504723e */ /* 0x000fc600000010ff */
[----:B------:R-:W2:Y:S04]  /*23f00*/  LDL R12, [R1+0x88] ;  /* 0x00008800010c7983 */ /* 0x000ea80000100800 */
[----:B------:R-:W2:Y:S04]  /*23f10*/  LDL R10, [R1+0x4c] ;  /* 0x00004c00010a7983 */ /* 0x000ea80000100800 */
[----:B---3--:R1:W-:Y:S04]  /*23f20*/  STS [R7], R0 ;  /* 0x0000000007007388 */ /* 0x0083e80000000800 */
[----:B------:R3:W-:Y:S04]  /*23f30*/  STS [R7+0x400], R3 ;  /* 0x0004000307007388 */ /* 0x0007e80000000800 */
[----:B----4-:R4:W-:Y:S01]  /*23f40*/  STS [R6], R2 ;  /* 0x0000000206007388 */ /* 0x0109e20000000800 */
[----:B-1----:R-:W-:-:S02]  /*23f50*/  F2FP.BF16.PACK_AB R0, R87, R86 ;  /* 0x000000565700723e */ /* 0x002fc400000010ff */
[----:B---3--:R-:W-:-:S03]  /*23f60*/  F2FP.BF16.PACK_AB R3, R49, R48 ;  /* 0x000000303103723e */ /* 0x008fc600000010ff */
[----:B------:R1:W-:Y:S01]  /*23f70*/  STS [R6+0x400], R0 ;  /* 0x0004000006007388 */ /* 0x0003e20000000800 */
[----:B----4-:R-:W-:-:S03]  /*23f80*/  F2FP.BF16.PACK_AB R2, R31, R30 ;  /* 0x0000001e1f02723e */ /* 0x010fc600000010ff */
[----:B------:R3:W-:Y:S04]  /*23f90*/  STS [R7+0x2000], R3 ;  /* 0x0020000307007388 */ /* 0x0007e80000000800 */
[----:B------:R4:W-:Y:S01]  /*23fa0*/  STS [R7+0x2400], R2 ;  /* 0x0024000207007388 */ /* 0x0009e20000000800 */
[----:B-1----:R-:W-:Y:S02]  /*23fb0*/  F2FP.BF16.PACK_AB R0, R35, R34 ;  /* 0x000000222300723e */ /* 0x002fe400000010ff */
[----:B---3--:R-:W-:-:S03]  /*23fc0*/  F2FP.BF16.PACK_AB R3, R75, R74 ;  /* 0x0000004a4b03723e */ /* 0x008fc600000010ff */
[----:B------:R1:W-:Y:S04]  /*23fd0*/  STS [R6+0x2000], R0 ;  /* 0x0020000006007388 */ /* 0x0003e80000000800 */
[----:B----4-:R-:W3:Y:S01]  /*23fe0*/  LDL R7, [R1+0x78] ;  /* 0x0000780001077983 */ /* 0x010ee20000100800 */
[----:B------:R-:W-:-:S03]  /*23ff0*/  F2FP.BF16.PACK_AB R2, R89, R88 ;  /* 0x000000585902723e */ /* 0x000fc600000010ff */
[----:B------:R4:W-:Y:S04]  /*24000*/  STS [R6+0x2400], R4 ;  /* 0x0024000406007388 */ /* 0x0009e80000000800 */
[----:B--2---:R2:W-:Y:S04]  /*24010*/  STS [R9], R3 ;  /* 0x0000000309007388 */ /* 0x0045e80000000800 */
[----:B------:R2:W-:Y:S01]  /*24020*/  STS [R9+0x400], R2 ;  /* 0x0004000209007388 */ /* 0x0005e20000000800 */
[----:B-1----:R-:W-:-:S05]  /*24030*/  F2FP.BF16.PACK_AB R0, R77, R76 ;  /* 0x0000004c4d00723e */ /* 0x002fca00000010ff */
[----:B------:R1:W-:Y:S01]  /*24040*/  STS [R5], R0 ;  /* 0x0000000005007388 */ /* 0x0003e20000000800 */
[----:B----4-:R-:W-:-:S03]  /*24050*/  F2FP.BF16.PACK_AB R4, R39, R38 ;  /* 0x000000262704723e */ /* 0x010fc600000010ff */
[----:B------:R-:W4:Y:S01]  /*24060*/  LDL R6, [R1+0x74] ;  /* 0x0000740001067983 */ /* 0x000f220000100800 */
[----:B--2---:R-:W-:Y:S02]  /*24070*/  F2FP.BF16.PACK_AB R3, R129, R128 ;  /* 0x000000808103723e */ /* 0x004fe400000010ff */
[----:B------:R-:W-:-:S03]  /*24080*/  F2FP.BF16.PACK_AB R2, R43, R42 ;  /* 0x0000002a2b02723e */ /* 0x000fc600000010ff */
[----:B------:R2:W-:Y:S04]  /*24090*/  STS [R5+0x400], R3 ;  /* 0x0004000305007388 */ /* 0x0005e80000000800 */
[----:B------:R-:W-:Y:S01]  /*240a0*/  STS [R9+0x2000], R4 ;  /* 0x0020000409007388 */ /* 0x000fe20000000800 */
[----:B-1----:R-:W-:-:S05]  /*240b0*/  F2FP.BF16.PACK_AB R0, R41, R40 ;  /* 0x000000282900723e */ /* 0x002fca00000010ff */
[----:B------:R1:W-:Y:S01]  /*240c0*/  STS [R9+0x2400], R0 ;  /* 0x0024000009007388 */ /* 0x0003e20000000800 */
[----:B--2---:R-:W-:-:S03]  /*240d0*/  F2FP.BF16.PACK_AB R3, R59, R58 ;  /* 0x0000003a3b03723e */ /* 0x004fc600000010ff */
[----:B-1----:R-:W2:Y:S01]  /*240e0*/  LDL R9, [R1+0x8c] ;  /* 0x00008c0001097983 */ /* 0x002ea20000100800 */
        /* <DEDUP_REMOVED lines=16> */
[----:B---3--:R1:W-:Y:S04]  /*241f0*/  STS [R7], R3 ;  /* 0x0000000307007388 */ /* 0x0083e80000000800 */
[----:B------:R3:W-:Y:S04]  /*24200*/  STS [R7+0x400], R0 ;  /* 0x0004000007007388 */ /* 0x0007e80000000800 */
[----:B------:R4:W-:Y:S04]  /*24210*/  STS [R8+0x2000], R2 ;  /* 0x0020000208007388 */ /* 0x0009e80000000800 */
[----:B------:R4:W-:Y:S04]  /*24220*/  STS [R8+0x2400], R4 ;  /* 0x0024000408007388 */ /* 0x0009e80000000800 */
[----:B------:R-:W-:Y:S01]  /*24230*/  STS [R7+0x2000], R5 ;  /* 0x0020000507007388 */ /* 0x000fe20000000800 */
[----:B-1----:R-:W-:-:S02]  /*24240*/  F2FP.BF16.PACK_AB R3, R47, R46 ;  /* 0x0000002e2f03723e */ /* 0x002fc400000010ff */
[----:B---3--:R-:W-:Y:S02]  /*24250*/  F2FP.BF16.PACK_AB R0, R81, R80 ;  /* 0x000000505100723e */ /* 0x008fe400000010ff */
[----:B----4-:R-:W-:Y:S01]  /*24260*/  F2FP.BF16.PACK_AB R2, R79, R78 ;  /* 0x0000004e4f02723e */ /* 0x010fe200000010ff */
[----:B------:R-:W-:Y:S04]  /*24270*/  STS [R7+0x2400], R3 ;  /* 0x0024000307007388 */ /* 0x000fe80000000800 */
[----:B------:R1:W-:Y:S04]  /*24280*/  STS [R6], R2 ;  /* 0x0000000206007388 */ /* 0x0003e80000000800 */
[----:B------:R3:W-:Y:S01]  /*24290*/  STS [R6+0x400], R0 ;  /* 0x0004000006007388 */ /* 0x0007e20000000800 */
[----:B------:R-:W-:-:S03]  /*242a0*/  F2FP.BF16.PACK_AB R4, R45, R44 ;  /* 0x0000002c2d04723e */ /* 0x000fc600000010ff */
[----:B------:R-:W4:Y:S01]  /*242b0*/  LDL.LU R8, [R1+0x44] ;  /* 0x0000440001087983 */ /* 0x000f220000300800 */
[----:B-1----:R-:W-:Y:S02]  /*242c0*/  F2FP.BF16.PACK_AB R2, R61, R60 ;  /* 0x0000003c3d02723e */ /* 0x002fe400000010ff */
[----:B---3--:R-:W-:-:S03]  /*242d0*/  F2FP.BF16.PACK_AB R0, R63, R62 ;  /* 0x0000003e3f00723e */ /* 0x008fc600000010ff */
[----:B------:R1:W-:Y:S01]  /*242e0*/  STS [R12], R2 ;  /* 0x000000020c007388 */ /* 0x0003e20000000800 */
[----:B------:R-:W-:-:S03]  /*242f0*/  F2FP.BF16.PACK_AB R3, R33, R32 ;  /* 0x000000202103723e */ /* 0x000fc600000010ff */
[----:B--2---:R2:W-:Y:S04]  /*24300*/  STS [R9+0x400], R0 ;  /* 0x0004000009007388 */ /* 0x0045e80000000800 */
[----:B------:R3:W-:Y:S04]  /*24310*/  STS [R6+0x2000], R4 ;  /* 0x0020000406007388 */ /* 0x0007e80000000800 */
[----:B------:R3:W-:Y:S01]  /*24320*/  STS [R6+0x2400], R3 ;  /* 0x0024000306007388 */ /* 0x0007e20000000800 */
[----:B-1----:R-:W-:-:S05]  /*24330*/  F2FP.BF16.PACK_AB R2, R27, R26 ;  /* 0x0000001a1b02723e */ /* 0x002fca00000010ff */
[----:B------:R-:W-:Y:S01]  /*24340*/  STS [R12+0x2000], R2 ;  /* 0x002000020c007388 */ /* 0x000fe20000000800 */
[----:B--2---:R-:W-:-:S05]  /*24350*/  F2FP.BF16.PACK_AB R0, R29, R28 ;  /* 0x0000001c1d00723e */ /* 0x004fca00000010ff */
[----:B------:R1:W-:Y:S01]  /*24360*/  STS [R9+0x2400], R0 ;  /* 0x0024000009007388 */ /* 0x0003e20000000800 */
[----:B---3--:R-:W-:Y:S02]  /*24370*/  IMAD.MOV.U32 R4, RZ, RZ, 0x4 ;  /* 0x00000004ff047424 */ /* 0x008fe400078e00ff */
[----:B------:R-:W-:Y:S02]  /*24380*/  IMAD.MOV.U32 R3, RZ, RZ, RZ ;  /* 0x000000ffff037224 */ /* 0x000fe400078e00ff */
[CC--:B------:R-:W-:Y:S01]  /*24390*/  @P1 IMAD.WIDE R6, R10.reuse, R4.reuse, c[0x0][0x508] ;  /* 0x000142000a061625 */ /* 0x0c0fe200078e0204 */
[----:B------:R-:W-:Y:S03]  /*243a0*/  BAR.SYNC.DEFER_BLOCKING 0x1, 0x80 ;  /* 0x0042000000007b1d */ /* 0x000fe60000010000 */
[----:B------:R-:W-:-:S03]  /*243b0*/  IMAD.WIDE R4, R10, R4, c[0x0][0x500] ;  /* 0x000140000a047625 */ /* 0x000fc600078e0204 */
[----:B------:R2:W5:Y:S04]  /*243c0*/  @P1 LDG.E R11, [R6.64] ;  /* 0x00000008060b1981 */ /* 0x000568000c1e1900 */
[----:B------:R2:W5:Y:S01]  /*243d0*/  @P2 LDG.E R3, [R4.64] ;  /* 0x0000000804032981 */ /* 0x000562000c1e1900 */
[----:B----4-:R-:W-:-:S04]  /*243e0*/  ISETP.NE.AND P0, PT, R8, RZ, PT ;  /* 0x000000ff0800720c */ /* 0x010fc80003f05270 */
[----:B-1----:R-:W-:Y:S01]  /*243f0*/  SEL R0, R8, c[0x0][0x3d4], P0 ;  /* 0x0000f50008007a07 */ /* 0x002fe20000000000 */
[----:B------:R-:W-:Y:S05]  /*24400*/  @P1 BRA `(.L_x_1145) ;  /* 0x0000004000001947 */ /* 0x000fea0003800000 */
[----:B--2---:R-:W-:Y:S05]  /*24410*/  @!P2 BRA `(.L_x_1145) ;  /* 0x000000300000a947 */ /* 0x004fea0003800000 */
[----:B-----5:R1:W2:Y:S04]  /*24420*/  LDG.E R11, [R4.64] ;  /* 0x00000008040b7981 */ /* 0x0202a8000c1e1900 */
[----:B-1----:R-:W2:Y:S02]  /*24430*/  LDG.E R4, [R4.64+0x4] ;  /* 0x0000040804047981 */ /* 0x002ea4000c1e1900 */
[----:B--2---:R-:W-:Y:S02]  /*24440*/  IADD3 R11, -R11, R4, RZ ;  /* 0x000000040b0b7210 */ /* 0x004fe40007ffe1ff */
.L_x_1145:
        /* <DEDUP_REMOVED lines=9> */
[----:B------:R-:W2:Y:S08]  /*244e0*/  LDC.64 R14, c[0x0][R12+0x168] ;  /* 0x00005a000c0e7b82 */ /* 0x000eb00000000a00 */
        /* <DEDUP_REMOVED lines=12> */
[----:B------:R-:W-:-:S04]  /*245b0*/  IMAD.WIDE.U32 R6, R8, R2, RZ ;  /* 0x0000000208067225 */ /* 0x000fc800078e00ff */
[----:B------:R-:W-:Y:S01]  /*245c0*/  IMAD.IADD R13, R7, 0x1, R13 ;  /* 0x00000001070d7824 */ /* 0x000fe200078e020d */
        /* <DEDUP_REMOVED lines=13> */
[----:B----4-:R-:W-:Y:S02]  /*246a0*/  SEL R10, R16, RZ, P2 ;  /* 0x000000ff100a7207 */ /* 0x010fe40001000000 */
        /* <DEDUP_REMOVED lines=54> */
[----:B------:R-:W-:Y:S01]  /*24a10*/  SHF.R.S32.HI R4, RZ, 0x1f, R2 ;  /* 0x0000001fff047819 */ /* 0x000fe20000011402 */
[----:B------:R-:W-:Y:S01]  /*24a20*/  IMAD.WIDE.U32 R6, R3, c[0x0][0x3a0], RZ ;  /* 0x0000e80003067a25 */ /* 0x000fe200078e00ff */
[----:B-1----:R1:W3:Y:S01]  /*24a30*/  LDS.128 R12, [R208+0x80] ;  /* 0x00008000d00c7984 */ /* 0x0022e20000000c00 */
        /* <DEDUP_REMOVED lines=10> */
[----:B------:R-:W-:Y:S01]  /*24ae0*/  IMAD R7, R2, c[0x0][0x3f4], R4 ;  /* 0x0000fd0002077a24 */ /* 0x000fe200078e0204 */
[----:B------:R-:W-:-:S02]  /*24af0*/  MOV R4, R6 ;  /* 0x0000000600047202 */ /* 0x000fc40000000f00 */
[----:B------:R1:W1:Y:S03]  /*24b00*/  LDS.128 R32, [R208+0x2880] ;  /* 0x00288000d0207984 */ /* 0x0002660000000c00 */
[----:B------:R-:W-:Y:S01]  /*24b10*/  IMAD.WIDE.U32 R4, R2, c[0x0][0x3f0], R4 ;  /* 0x0000fc0002047a25 */ /* 0x000fe200078e0004 */
[----:B------:R1:W1:Y:S04]  /*24b20*/  LDS.128 R36, [R208+0x3080] ;  /* 0x00308000d0247984 */ /* 0x0002680000000c00 */
[----:B------:R1:W1:Y:S01]  /*24b30*/  LDS.128 R40, [R208+0x3880] ;  /* 0x00388000d0287984 */ /* 0x0002620000000c00 */
[----:B------:R-:W-:-:S03]  /*24b40*/  IADD3 R5, R5, R7, RZ ;  /* 0x0000000705057210 */ /* 0x000fc60007ffe0ff */
[----:B------:R-:W5:Y:S02]  /*24b50*/  S2R R11, SR_TID.X ;  /* 0x00000000000b7919 */ /* 0x000f640000002100 */
[----:B-----5:R-:W-:-:S04]  /*24b60*/  SHF.R.S32.HI R10, RZ, 0x1f, R11 ;  /* 0x0000001fff0a7819 */ /* 0x020fc8000001140b */
[----:B------:R-:W-:-:S04]  /*24b70*/  LEA.HI R10, R10, R11, RZ, 0x3 ;  /* 0x0000000b0a0a7211 */ /* 0x000fc800078f18ff */
[----:B------:R-:W-:Y:S02]  /*24b80*/  SHF.R.S32.HI R10, RZ, 0x3, R10 ;  /* 0x00000003ff0a7819 */ /* 0x000fe4000001140a */
        /* <DEDUP_REMOVED lines=16> */
[----:B------:R-:W-:Y:S02]  /*24c90*/  IADD3 R3, R3, R4, RZ ;  /* 0x0000000403037210 */ /* 0x000fe40007ffe0ff */
[----:B------:R-:W-:Y:S02]  /*24ca0*/  IADD3 R4, R10, R52, RZ ;  /* 0x000000340a047210 */ /* 0x000fe40007ffe0ff */
[----:B------:R-:W-:Y:S01]  /*24cb0*/  LEA.HI.X R5, R2, c[0x0][0x384], R3, 0x1, P0 ;  /* 0x0000e10002057a11 */ /* 0x000fe200000f0c03 */
[----:B------:R-:W-:Y:S05]  /*24cc0*/  BRA.DIV ~URZ, `(.L_x_1147) ;  /* 0x00006cf27f007947 */ /* 0x000fea000b800000 */
[----:B-1-34-:R1:W2:Y:S02]  /*24cd0*/  SHFL.IDX PT, R7, R5, RZ, 0x181f ;  /* 0x00181fff05077589 */ /* 0x01a2a400000e0000 */
.L_x_1260:
[----:B------:R-:W-:Y:S05]  /*24ce0*/  BRA.DIV ~URZ, `(.L_x_1148) ;  /* 0x00006d427f007947 */ /* 0x000fea000b800000 */
[----:B------:R3:W4:Y:S02]  /*24cf0*/  SHFL.IDX PT, R2, R6, RZ, 0x181f ;  /* 0x00181fff06027589 */ /* 0x00072400000e0000 */
.L_x_1261:
[----:B------:R-:W-:-:S13]  /*24d00*/  ISETP.GE.OR P0, PT, R4, R0, P2 ;  /* 0x000000000400720c */ /* 0x000fda0001706670 */
[----:B----4-:R-:W-:-:S04]  /*24d10*/  @!P0 LEA R2, P1, R244, R2, 0x1 ;  /* 0x00000002f4028211 */ /* 0x010fc800078208ff */
[----:B--2---:R-:W-:-:S05]  /*24d20*/  @!P0 LEA.HI.X R3, R244, R7, R245, 0x1, P1 ;  /* 0x00000007f4038211 */ /* 0x004fca00008f0cf5 */
[----:B------:R2:W-:Y:S01]  /*24d30*/  @!P0 ST.E.128 [R2.64], R12 ;  /* 0x0000000c02008985 */ /* 0x0005e2000c101d08 */
[----:B------:R-:W-:Y:S05]  /*24d40*/  BRA.DIV ~URZ, `(.L_x_1149) ;  /* 0x00006d527f007947 */ /* 0x000fea000b800000 */
[----:B------:R4:W1:Y:S04]  /*24d50*/  SHFL.IDX PT, R7, R5, 0x1, 0x181f ;  /* 0x00381f0005077f89 */ /* 0x00086800000e0000 */
[----:B--2---:R4:W2:Y:S02]  /*24d60*/  SHFL.IDX PT, R2, R6, 0x1, 0x181f ;  /* 0x00381f0006027f89 */ /* 0x0048a400000e0000 */
.L_x_1262:
[----:B------:R-:W-:-:S04]  /*24d70*/  IADD3 R3, R4, 0x10, RZ ;  /* 0x0000001004037810 */ /* 0x000fc80007ffe0ff */
[----:B------:R-:W-:-:S13]  /*24d80*/  ISETP.GE.OR P0, PT, R3, R0, P2 ;  /* 0x000000000300720c */ /* 0x000fda0001706670 */
[----:B--2---:R-:W-:-:S04]  /*24d90*/  @!P0 LEA R2, P1, R244, R2, 0x1 ;  /* 0x00000002f4028211 */ /* 0x004fc800078208ff */
[----:B-1----:R-:W-:-:S05]  /*24da0*/  @!P0 LEA.HI.X R3, R244, R7, R245, 0x1, P1 ;  /* 0x00000007f4038211 */ /* 0x002fca00008f0cf5 */
[----:B------:R1:W-:Y:S01]  /*24db0*/  @!P0 ST.E.128 [R2.64], R16 ;  /* 0x0000001002008985 */ /* 0x0003e2000c101d08 */
[----:B------:R-:W-:Y:S05]  /*24dc0*/  BRA.DIV ~URZ, `(.L_x_1150) ;  /* 0x00006da27f007947 */ /* 0x000fea000b800000 */
[----:B------:R2:W1:Y:S02]  /*24dd0*/  SHFL.IDX PT, R7, R5, 0x2, 0x181f ;  /* 0x00581f0005077f89 */ /* 0x00046400000e0000 */
.L_x_1263:
[----:B------:R-:W-:Y:S05]  /*24de0*/  BRA.DIV ~URZ, `(.L_x_1151) ;  /* 0x00006df27f007947 */ /* 0x000fea000b800000 */
[----:B-1----:R1:W2:Y:S02]  /*24df0*/  SHFL.IDX PT, R2, R6, 0x2, 0x181f ;  /* 0x00581f0006027f89 */ /* 0x0022a400000e0000 */
.L_x_1264:
        /* <DEDUP_REMOVED lines=8> */
.L_x_1265:
[----:B------:R-:W-:-:S04]  /*24e80*/  IADD3 R3, R4, 0x30, RZ ;  /* 0x0000003004037810 */ /* 0x000fc80007ffe0ff */
[----:B------:R-:W-:-:S13]  /*24e90*/  ISETP.GE.OR P0, PT, R3, R0, P2 ;  /* 0x000000000300720c */ /* 0x000fda0001706670 */
[----:B--2---:R-:W-:-:S04]  /*24ea0*/  @!P0 LEA R2, P1, R244, R2, 0x1 ;  /* 0x00000002f4028211 */ /* 0x004fc800078208ff */
[----:B------:R-:W-:-:S05]  /*24eb0*/  @!P0 LEA.HI.X R3, R244, R7, R245, 0x1, P1 ;  /* 0x00000007f4038211 */ /* 0x000fca00008f0cf5 */
[----:B------:R2:W-:Y:S01]  /*24ec0*/  @!P0 ST.E.128 [R2.64], R24 ;  /* 0x0000001802008985 */ /* 0x0005e2000c101d08 */
[----:B------:R-:W-:Y:S05]  /*24ed0*/  BRA.DIV ~URZ, `(.L_x_1153) ;  /* 0x00006e427f007947 */ /* 0x000fea000b800000 */
[----:B------:R1:W2:Y:S02]  /*24ee0*/  SHFL.IDX PT, R7, R5, 0x4, 0x181f ;  /* 0x00981f0005077f89 */ /* 0x0002a400000e0000 */
.L_x_1266:
[----:B------:R-:W-:Y:S05]  /*24ef0*/  BRA.DIV ~URZ, `(.L_x_1154) ;  /* 0x00006e927f007947 */ /* 0x000fea000b800000 */
[----:B--2---:R2:W1:Y:S02]  /*24f00*/  SHFL.IDX PT, R2, R6, 0x4, 0x181f ;  /* 0x00981f0006027f89 */ /* 0x00446400000e0000 */
.L_x_1267:
        /* <DEDUP_REMOVED lines=8> */
.L_x_1268:
[----:B------:R-:W-:-:S04]  /*24f90*/  IADD3 R3, R4, 0x50, RZ ;  /* 0x0000005004037810 */ /* 0x000fc80007ffe0ff */
[----:B------:R-:W-:-:S13]  /*24fa0*/  ISETP.GE.OR P0, PT, R3, R0, P2 ;  /* 0x000000000300720c */ /* 0x000fda0001706670 */
[----:B---3--:R-:W-:-:S04]  /*24fb0*/  @!P0 LEA R2, P1, R244, R2, 0x1 ;  /* 0x00000002f4028211 */ /* 0x008fc800078208ff */
[----:B--2---:R-:W-:-:S05]  /*24fc0*/  @!P0 LEA.HI.X R3, R244, R7, R245, 0x1, P1 ;  /* 0x00000007f4038211 */ /* 0x004fca00008f0cf5 */
[----:B------:R2:W-:Y:S01]  /*24fd0*/  @!P0 ST.E.128 [R2.64], R32 ;  /* 0x0000002002008985 */ /* 0x0005e2000c101d08 */
[----:B------:R-:W-:Y:S05]  /*24fe0*/  BRA.DIV ~URZ, `(.L_x_1156) ;  /* 0x00006ee27f007947 */ /* 0x000fea000b800000 */
[----:B------:R3:W1:Y:S02]  /*24ff0*/  SHFL.IDX PT, R7, R5, 0x6, 0x181f ;  /* 0x00d81f0005077f89 */ /* 0x00066400000e0000 */
.L_x_1269:
[----:B------:R-:W-:Y:S05]  /*25000*/  BRA.DIV ~URZ, `(.L_x_1157) ;  /* 0x00006f327f007947 */ /* 0x000fea000b800000 */
[----:B--2---:R2:W3:Y:S02]  /*25010*/  SHFL.IDX PT, R2, R6, 0x6, 0x181f ;  /* 0x00d81f0006027f89 */ /* 0x0044e400000e0000 */
.L_x_1270:
        /* <DEDUP_REMOVED lines=8> */
.L_x_1271:
[----:B------:R-:W-:-:S04]  /*250a0*/  IADD3 R2, R4, 0x70, RZ ;  /* 0x0000007004027810 */ /* 0x000fc80007ffe0ff */
[----:B------:R-:W-:-:S13]  /*250b0*/  ISETP.GE.OR P0, PT, R2, R0, P2 ;  /* 0x000000000200720c */ /* 0x000fda0001706670 */
[----:B------:R-:W-:Y:S05]  /*250c0*/  @P0 BRA `(.L_x_1159) ;  /* 0x00001d6000000947 */ /* 0x000fea0003800000 */
[----:B----4-:R-:W-:-:S04]  /*250d0*/  LEA R2, P0, R244, R3, 0x1 ;  /* 0x00000003f4027211 */ /* 0x010fc800078008ff */
[----:B---3--:R-:W-:-:S05]  /*250e0*/  LEA.HI.X R3, R244, R5, R245, 0x1, P0 ;  /* 0x00000005f4037211 */ /* 0x008fca00000f0cf5 */
[----:B------:R3:W-:Y:S01]  /*250f0*/  ST.E.128 [R2.64], R40 ;  /* 0x0000002802007985 */ /* 0x0007e2000c101d08 */
[----:B------:R-:W-:Y:S05]  /*25100*/  BRA `(.L_x_1159) ;  /* 0x00001d2000007947 */ /* 0x000fea0003800000 */
.L_x_1146:
        /* <DEDUP_REMOVED lines=33> */
.L_x_1272:
[----:B------:R-:W-:Y:S05]  /*25320*/  BRA.DIV ~URZ, `(.L_x_1161) ;  /* 0x00006dc27f007947 */ /* 0x000fea000b800000 */
[----:B------:R3:W4:Y:S02]  /*25330*/  SHFL.IDX PT, R0, R12, RZ, 0x1c1f ;  /* 0x001c1fff0c007589 */ /* 0x00072400000e0000 */
.L_x_1273:
[----:B------:R-:W-:Y:S01]  /*25340*/  BSSY B0, `(.L_x_1162) ;  /* 0x0000038000007945 */ /* 0x000fe20003800000 */
[----:B------:R-:W-:Y:S05]  /*25350*/  @P0 BRA `(.L_x_1163) ;  /* 0x0000036000000947 */ /* 0x000fea0003800000 */
[C---:B------:R-:W-:Y:S02]  /*25360*/  ISETP.GE.AND P1, PT, R251.reuse, c[0x0][0x3c8], PT ;  /* 0x0000f200fb007a0c */ /* 0x040fe40003f26270 */
[C---:B------:R-:W-:Y:S02]  /*25370*/  IADD3 R10, R251.reuse, 0x8, RZ ;  /* 0x00000008fb0a7810 */ /* 0x040fe40007ffe0ff */
[----:B------:R-:W-:Y:S02]  /*25380*/  IADD3 R11, R251, 0x10, RZ ;  /* 0x00000010fb0b7810 */ /* 0x000fe40007ffe0ff */
[----:B------:R-:W-:Y:S02]  /*25390*/  ISETP.GE.AND P2, PT, R10, c[0x0][0x3c8], PT ;  /* 0x0000f2000a007a0c */ /* 0x000fe40003f46270 */
[----:B------:R-:W-:-:S02]  /*253a0*/  SHF.R.S32.HI R6, RZ, 0x1f, R251 ;  /* 0x0000001fff067819 */ /* 0x000fc400000114fb */
[----:B------:R-:W-:Y:S02]  /*253b0*/  ISETP.GE.AND P3, PT, R11, c[0x0][0x3c8], PT ;  /* 0x0000f2000b007a0c */ /* 0x000fe40003f66270 */
[C---:B------:R-:W-:Y:S02]  /*253c0*/  IADD3 R13, R251.reuse, 0x8, RZ ;  /* 0x00000008fb0d7810 */ /* 0x040fe40007ffe0ff */
[C---:B----4-:R-:W-:Y:S02]  /*253d0*/  @!P1 LEA R2, P0, R251.reuse, R0, 0x2 ;  /* 0x00000000fb029211 */ /* 0x050fe400078010ff */
[C---:B------:R-:W-:Y:S02]  /*253e0*/  IADD3 R9, R251.reuse, 0x18, RZ ;  /* 0x00000018fb097810 */ /* 0x040fe40007ffe0ff */
[----:B--2---:R-:W-:Y:S02]  /*253f0*/  @!P1 LEA.HI.X R3, R251, R4, R6, 0x2, P0 ;  /* 0x00000004fb039211 */ /* 0x004fe400000f1406 */
[----:B------:R-:W-:-:S02]  /*25400*/  @!P2 LEA R6, P0, R10, R0, 0x2 ;  /* 0x000000000a06a211 */ /* 0x000fc400078010ff */
[----:B------:R-:W-:Y:S01]  /*25410*/  SHF.R.S32.HI R13, RZ, 0x1f, R13 ;  /* 0x0000001fff0d7819 */ /* 0x000fe2000001140d */
[----:B------:R2:W-:Y:S01]  /*25420*/  @!P1 ST.E.64 [R2.64], R66 ;  /* 0x0000004202009985 */ /* 0x0005e2000c101b08 */
[----:B------:R-:W-:Y:S02]  /*25430*/  ISETP.GE.AND P1, PT, R9, c[0x0][0x3c8], PT ;  /* 0x0000f20009007a0c */ /* 0x000fe40003f26270 */
[----:B------:R-:W-:Y:S02]  /*25440*/  @!P2 LEA.HI.X R7, R10, R4, R13, 0x2, P0 ;  /* 0x000000040a07a211 */ /* 0x000fe400000f140d */
[C---:B------:R-:W-:Y:S02]  /*25450*/  IADD3 R13, R251.reuse, 0x10, RZ ;  /* 0x00000010fb0d7810 */ /* 0x040fe40007ffe0ff */
[----:B------:R-:W-:Y:S01]  /*25460*/  IADD3 R8, R251, 0x20, RZ ;  /* 0x00000020fb087810 */ /* 0x000fe20007ffe0ff */
[----:B------:R4:W-:Y:S01]  /*25470*/  @!P2 ST.E.64 [R6.64], R72 ;  /* 0x000000480600a985 */ /* 0x0009e2000c101b08 */
[----:B------:R-:W-:-:S02]  /*25480*/  SHF.R.S32.HI R13, RZ, 0x1f, R13 ;  /* 0x0000001fff0d7819 */ /* 0x000fc4000001140d */
[----:B------:R-:W-:Y:S02]  /*25490*/  ISETP.GE.AND P2, PT, R8, c[0x0][0x3c8], PT ;  /* 0x0000f20008007a0c */ /* 0x000fe40003f46270 */
[C---:B------:R-:W-:Y:S02]  /*254a0*/  IADD3 R10, R251.reuse, 0x18, RZ ;  /* 0x00000018fb0a7810 */ /* 0x040fe40007ffe0ff */
[----:B------:R-:W-:Y:S02]  /*254b0*/  IADD3 R14, R251, 0x28, RZ ;  /* 0x00000028fb0e7810 */ /* 0x000fe40007ffe0ff */
[----:B------:R-:W-:Y:S02]  /*254c0*/  SHF.R.S32.HI R10, RZ, 0x1f, R10 ;  /* 0x0000001fff0a7819 */ /* 0x000fe4000001140a */
[----:B------:R-:W-:Y:S02]  /*254d0*/  SHF.R.S32.HI R14, RZ, 0x1f, R14 ;  /* 0x0000001fff0e7819 */ /* 0x000fe4000001140e */
[----:B--2---:R-:W-:-:S04]  /*254e0*/  @!P3 LEA R2, P0, R11, R0, 0x2 ;  /* 0x000000000b02b211 */ /* 0x004fc800078010ff */
[----:B------:R-:W-:Y:S02]  /*254f0*/  @!P3 LEA.HI.X R3, R11, R4, R13, 0x2, P0 ;  /* 0x000000040b03b211 */ /* 0x000fe400000f140d */
[----:B------:R-:W-:Y:S02]  /*25500*/  IADD3 R11, R251, 0x28, RZ ;  /* 0x00000028fb0b7810 */ /* 0x000fe40007ffe0ff */
[----:B----4-:R-:W-:Y:S01]  /*25510*/  @!P1 LEA R6, P0, R9, R0, 0x2 ;  /* 0x0000000009069211 */ /* 0x010fe200078010ff */
[----:B------:R2:W-:Y:S01]  /*25520*/  @!P3 ST.E.64 [R2.64], R74 ;  /* 0x0000004a0200b985 */ /* 0x0005e2000c101b08 */
[----:B------:R-:W-:Y:S02]  /*25530*/  ISETP.GE.AND P4, PT, R11, c[0x0][0x3c8], PT ;  /* 0x0000f2000b007a0c */ /* 0x000fe40003f86270 */
[----:B------:R-:W-:Y:S02]  /*25540*/  @!P1 LEA.HI.X R7, R9, R4, R10, 0x2, P0 ;  /* 0x0000000409079211 */ /* 0x000fe400000f140a */
[----:B------:R-:W-:-:S02]  /*25550*/  IADD3 R9, R251, 0x20, RZ ;  /* 0x00000020fb097810 */ /* 0x000fc40007ffe0ff */
[----:B------:R-:W-:Y:S01]  /*25560*/  IADD3 R13, R251, 0x30, RZ ;  /* 0x00000030fb0d7810 */ /* 0x000fe20007ffe0ff */
[----:B------:R4:W-:Y:S01]  /*25570*/  @!P1 ST.E.64 [R6.64], R76 ;  /* 0x0000004c06009985 */ /* 0x0009e2000c101b08 */
[----:B------:R-:W-:Y:S02]  /*25580*/  SHF.R.S32.HI R9, RZ, 0x1f, R9 ;  /* 0x0000001fff097819 */ /* 0x000fe40000011409 */
[----:B------:R-:W-:Y:S02]  /*25590*/  ISETP.GE.AND P3, PT, R13, c[0x0][0x3c8], PT ;  /* 0x0000f2000d007a0c */ /* 0x000fe40003f66270 */
[----:B------:R-:W-:-:S04]  /*255a0*/  IADD3 R10, R251, 0x38, RZ ;  /* 0x00000038fb0a7810 */ /* 0x000fc80007ffe0ff */
[----:B------:R-:W-:Y:S02]  /*255b0*/  ISETP.GE.AND P1, PT, R10, c[0x0][0x3c8], PT ;  /* 0x0000f2000a007a0c */ /* 0x000fe40003f26270 */
[----:B--2---:R-:W-:-:S04]  /*255c0*/  @!P2 LEA R2, P0, R8, R0, 0x2 ;  /* 0x000000000802a211 */ /* 0x004fc800078010ff */
[----:B------:R-:W-:Y:S02]  /*255d0*/  @!P2 LEA.HI.X R3, R8, R4, R9, 0x2, P0 ;  /* 0x000000040803a211 */ /* 0x000fe400000f1409 */
[----:B------:R-:W-:-:S03]  /*255e0*/  @!P4 LEA R8, P0, R11, R0, 0x2 ;  /* 0x000000000b08c211 */ /* 0x000fc600078010ff */
[----:B------:R2:W-:Y:S01]  /*255f0*/  @!P2 ST.E.64 [R2.64], R64 ;  /* 0x000000400200a985 */ /* 0x0005e2000c101b08 */
[----:B------:R-:W-:Y:S02]  /*25600*/  @!P4 LEA.HI.X R9, R11, R4, R14, 0x2, P0 ;  /* 0x000000040b09c211 */ /* 0x000fe400000f140e */
[----:B------:R-:W-:Y:S02]  /*25610*/  IADD3 R14, R251, 0x30, RZ ;  /* 0x00000030fb0e7810 */ /* 0x000fe40007ffe0ff */
[----:B----4-:R-:W-:Y:S01]  /*25620*/  @!P3 LEA R6, P0, R13, R0, 0x2 ;  /* 0x000000000d06b211 */ /* 0x010fe200078010ff */
[----:B------:R4:W-:Y:S01]  /*25630*/  @!P4 ST.E.64 [R8.64], R132 ;  /* 0x000000840800c985 */ /* 0x0009e2000c101b08 */
[----:B------:R-:W-:Y:S02]  /*25640*/  SHF.R.S32.HI R14, RZ, 0x1f, R14 ;  /* 0x0000001fff0e7819 */ /* 0x000fe4000001140e */
[----:B------:R-:W-:Y:S02]  /*25650*/  IADD3 R11, R251, 0x38, RZ ;  /* 0x00000038fb0b7810 */ /* 0x000fe40007ffe0ff */
[----:B------:R-:W-:-:S02]  /*25660*/  @!P3 LEA.HI.X R7, R13, R4, R14, 0x2, P0 ;  /* 0x000000040d07b211 */ /* 0x000fc400000f140e */
[----:B------:R-:W-:-:S03]  /*25670*/  SHF.R.S32.HI R11, RZ, 0x1f, R11 ;  /* 0x0000001fff0b7819 */ /* 0x000fc6000001140b */
[----:B------:R4:W-:Y:S01]  /*25680*/  @!P3 ST.E.64 [R6.64], R78 ;  /* 0x0000004e0600b985 */ /* 0x0009e2000c101b08 */
[----:B--2---:R-:W-:-:S04]  /*25690*/  @!P1 LEA R2, P0, R10, R0, 0x2 ;  /* 0x000000000a029211 */ /* 0x004fc800078010ff */
[----:B------:R-:W-:-:S05]  /*256a0*/  @!P1 LEA.HI.X R3, R10, R4, R11, 0x2, P0 ;  /* 0x000000040a039211 */ /* 0x000fca00000f140b */
[----:B------:R4:W-:Y:S04]  /*256b0*/  @!P1 ST.E.64 [R2.64], R60 ;  /* 0x0000003c02009985 */ /* 0x0009e8000c101b08 */
.L_x_1163:
[----:B------:R-:W-:Y:S05]  /*256c0*/  BSYNC B0 ;  /* 0x0000000000007941 */ /* 0x000fea0003800000 */
.L_x_1162:
[----:B------:R-:W-:Y:S05]  /*256d0*/  BRA.DIV ~URZ, `(.L_x_1164) ;  /* 0x00006a827f007947 */ /* 0x000fea000b800000 */
[----:B--2---:R2:W1:Y:S04]  /*256e0*/  SHFL.IDX PT, R4, R5, 0x1, 0x1c1f ;  /* 0x003c1f0005047f89 */ /* 0x00446800000e0000 */
[----:B----4-:R2:W4:Y:S02]  /*256f0*/  SHFL.IDX PT, R0, R12, 0x1, 0x1c1f ;  /* 0x003c1f000c007f89 */ /* 0x01052400000e0000 */
.L_x_1274:
[----:B------:R-:W-:Y:S01]  /*25700*/  BSSY B0, `(.L_x_1165) ;  /* 0x0000038000007945 */ /* 0x000fe20003800000 */
[----:B------:R-:W-:Y:S05]  /*25710*/  @P6 BRA `(.L_x_1166) ;  /* 0x0000036000006947 */ /* 0x000fea0003800000 */
[C---:B------:R-:W-:Y:S02]  /*25720*/  ISETP.GE.AND P1, PT, R251.reuse, c[0x0][0x3c8], PT ;  /* 0x0000f200fb007a0c */ /* 0x040fe40003f26270 */
[C---:B------:R-:W-:Y:S02]  /*25730*/  IADD3 R6, R251.reuse, 0x8, RZ ;  /* 0x00000008fb067810 */ /* 0x040fe40007ffe0ff */
[----:B------:R-:W-:Y:S02]  /*25740*/  IADD3 R13, R251, 0x10, RZ ;  /* 0x00000010fb0d7810 */ /* 0x000fe40007ffe0ff */
[----:B------:R-:W-:-:S02]  /*25750*/  ISETP.GE.AND P0, PT, R6, c[0x0][0x3c8], PT ;  /* 0x0000f20006007a0c */ /* 0x000fc40003f06270 */
[----:B------:R-:W-:Y:S02]  /*25760*/  IADD3 R10, R251, 0x18, RZ ;  /* 0x00000018fb0a7810 */ /* 0x000fe40007ffe0ff */
[----:B------:R-:W-:Y:S02]  /*25770*/  ISETP.GE.AND P2, PT, R13, c[0x0][0x3c8], PT ;  /* 0x0000f2000d007a0c */ /* 0x000fe40003f46270 */
[----:B------:R-:W-:Y:S02]  /*25780*/  SHF.R.S32.HI R8, RZ, 0x1f, R251 ;  /* 0x0000001fff087819 */ /* 0x000fe400000114fb */
[C---:B----4-:R-:W-:Y:S02]  /*25790*/  @!P1 LEA R2, P3, R251.reuse, R0, 0x2 ;  /* 0x00000000fb029211 */ /* 0x050fe400078610ff */
[----:B------:R-:W-:Y:S02]  /*257a0*/  IADD3 R7, R251, 0x8, RZ ;  /* 0x00000008fb077810 */ /* 0x000fe40007ffe0ff */
[----:B------:R-:W-:-:S02]  /*257b0*/  ISETP.GE.AND P4, PT, R10, c[0x0][0x3c8], PT ;  /* 0x0000f2000a007a0c */ /* 0x000fc40003f86270 */
[C---:B------:R-:W-:Y:S02]  /*257c0*/  IADD3 R17, R251.reuse, 0x20, RZ ;  /* 0x00000020fb117810 */ /* 0x040fe40007ffe0ff */
[----:B-1----:R-:W-:Y:S02]  /*257d0*/  @!P1 LEA.HI.X R3, R251, R4, R8, 0x2, P3 ;  /* 0x00000004fb039211 */ /* 0x002fe400018f1408 */
[----:B------:R-:W-:Y:S02]  /*257e0*/  SHF.R.S32.HI R7, RZ, 0x1f, R7 ;  /* 0x0000001fff077819 */ /* 0x000fe40000011407 */
[----:B------:R-:W-:Y:S01]  /*257f0*/  @!P0 LEA R8, P3, R6, R0, 0x2 ;  /* 0x0000000006088211 */ /* 0x000fe200078610ff */
[----:B------:R1:W-:Y:S01]  /*25800*/  @!P1 ST.E.64 [R2.64], R82 ;  /* 0x0000005202009985 */ /* 0x0003e2000c101b08 */
[----:B------:R-:W-:Y:S02]  /*25810*/  ISETP.GE.AND P5, PT, R17, c[0x0][0x3c8], PT ;  /* 0x0000f20011007a0c */ /* 0x000fe40003fa6270 */
[----:B------:R-:W-:-:S02]  /*25820*/  IADD3 R15, R251, 0x10, RZ ;  /* 0x00000010fb0f7810 */ /* 0x000fc40007ffe0ff */
[----:B------:R-:W-:Y:S02]  /*25830*/  IADD3 R14, R251, 0x28, RZ ;  /* 0x00000028fb0e7810 */ /* 0x000fe40007ffe0ff */
[----:B------:R-:W-:Y:S02]  /*25840*/  @!P0 LEA.HI.X R9, R6, R4, R7, 0x2, P3 ;  /* 0x0000000406098211 */ /* 0x000fe400018f1407 */
[----:B------:R-:W-:Y:S02]  /*25850*/  @!P2 LEA R6, P1, R13, R0, 0x2 ;  /* 0x000000000d06a211 */ /* 0x000fe400078210ff */
[----:B------:R-:W-:Y:S01]  /*25860*/  SHF.R.S32.HI R15, RZ, 0x1f, R15 ;  /* 0x0000001fff0f7819 */ /* 0x000fe2000001140f */
[----:B------:R4:W-:Y:S01]  /*25870*/  @!P0 ST.E.64 [R8.64], R86 ;  /* 0x0000005608008985 */ /* 0x0009e2000c101b08 */
[----:B------:R-:W-:Y:S02]  /*25880*/  IADD3 R11, R251, 0x18, RZ ;  /* 0x00000018fb0b7810 */ /* 0x000fe40007ffe0ff */
[----:B------:R-:W-:-:S02]  /*25890*/  ISETP.GE.AND P3, PT, R14, c[0x0][0x3c8], PT ;  /* 0x0000f2000e007a0c */ /* 0x000fc40003f66270 */
[----:B------:R-:W-:Y:S02]  /*258a0*/  SHF.R.S32.HI R11, RZ, 0x1f, R11 ;  /* 0x0000001fff0b7819 */ /* 0x000fe4000001140b */
[----:B------:R-:W-:Y:S02]  /*258b0*/  @!P2 LEA.HI.X R7, R13, R4, R15, 0x2, P1 ;  /* 0x000000040d07a211 */ /* 0x000fe400008f140f */
[C---:B------:R-:W-:Y:S02]  /*258c0*/  IADD3 R18, R251.reuse, 0x20, RZ ;  /* 0x00000020fb127810 */ /* 0x040fe40007ffe0ff */
[----:B------:R-:W-:Y:S01]  /*258d0*/  IADD3 R15, R251, 0x30, RZ ;  /* 0x00000030fb0f7810 */ /* 0x000fe20007ffe0ff */
[----:B------:R5:W-:Y:S01]  /*258e0*/  @!P2 ST.E.64 [R6.64], R88 ;  /* 0x000000580600a985 */ /* 0x000be2000c101b08 */
[----:B------:R-:W-:Y:S02]  /*258f0*/  SHF.R.S32.HI R18, RZ, 0x1f, R18 ;  /* 0x0000001fff127819 */ /* 0x000fe40000011412 */
[----:B------:R-:W-:-:S02]  /*25900*/  ISETP.GE.AND P2, PT, R15, c[0x0][0x3c8], PT ;  /* 0x0000f2000f007a0c */ /* 0x000fc40003f46270 */
[C---:B-1----:R-:W-:Y:S02]  /*25910*/  @!P4 LEA R2, P0, R10.reuse, R0, 0x2 ;  /* 0x000000000a02c211 */ /* 0x042fe400078010ff */
[----:B------:R-:W-:Y:S02]  /*25920*/  IADD3 R16, R251, 0x28, RZ ;  /* 0x00000028fb107810 */ /* 0x000fe40007ffe0ff */
[----:B------:R-:W-:Y:S02]  /*25930*/  @!P4 LEA.HI.X R3, R10, R4, R11, 0x2, P0 ;  /* 0x000000040a03c211 */ /* 0x000fe400000f140b */
[----:B------:R-:W-:Y:S02]  /*25940*/  @!P5 LEA R10, P0, R17, R0, 0x2 ;  /* 0x00000000110ad211 */ /* 0x000fe400078010ff */
[----:B------:R-:W-:Y:S01]  /*25950*/  IADD3 R13, R251, 0x38, RZ ;  /* 0x00000038fb0d7810 */ /* 0x000fe20007ffe0ff */
[----:B------:R1:W-:Y:S01]  /*25960*/  @!P4 ST.E.64 [R2.64], R128 ;  /* 0x000000800200c985 */ /* 0x0003e2000c101b08 */
[----:B------:R-:W-:-:S02]  /*25970*/  @!P5 LEA.HI.X R11, R17, R4, R18, 0x2, P0 ;  /* 0x00000004110bd211 */ /* 0x000fc400000f1412 */
[----:B------:R-:W-:Y:S02]  /*25980*/  SHF.R.S32.HI R16, RZ, 0x1f, R16 ;  /* 0x0000001fff107819 */ /* 0x000fe40000011410 */
[C---:B----4-:R-:W-:Y:S01]  /*25990*/  @!P3 LEA R8, P0, R14.reuse, R0, 0x2 ;  /* 0x000000000e08b211 */ /* 0x050fe200078010ff */
[----:B------:R4:W-:Y:S01]  /*259a0*/  @!P5 ST.E.64 [R10.64], R134 ;  /* 0x000000860a00d985 */ /* 0x0009e2000c101b08 */
[----:B------:R-:W-:Y:S02]  /*259b0*/  ISETP.GE.AND P1, PT, R13, c[0x0][0x3c8], PT ;  /* 0x0000f2000d007a0c */ /* 0x000fe40003f26270 */
[----:B------:R-:W-:Y:S02]  /*259c0*/  @!P3 LEA.HI.X R9, R14, R4, R16, 0x2, P0 ;  /* 0x000000040e09b211 */ /* 0x000fe400000f1410 */
[C---:B------:R-:W-:Y:S02]  /*259d0*/  IADD3 R16, R251.reuse, 0x30, RZ ;  /* 0x00000030fb107810 */ /* 0x040fe40007ffe0ff */
[----:B------:R-:W-:Y:S01]  /*259e0*/  IADD3 R14, R251, 0x38, RZ ;  /* 0x00000038fb0e7810 */ /* 0x000fe20007ffe0ff */
[----:B------:R4:W-:Y:S01]  /*259f0*/  @!P3 ST.E.64 [R8.64], R130 ;  /* 0x000000820800b985 */ /* 0x0009e2000c101b08 */
[----:B------:R-:W-:-:S02]  /*25a00*/  SHF.R.S32.HI R16, RZ, 0x1f, R16 ;  /* 0x0000001fff107819 */ /* 0x000fc40000011410 */
[C---:B-----5:R-:W-:Y:S02]  /*25a10*/  @!P2 LEA R6, P0, R15.reuse, R0, 0x2 ;  /* 0x000000000f06a211 */ /* 0x060fe400078010ff */
[----:B------:R-:W-:Y:S02]  /*25a20*/  SHF.R.S32.HI R14, RZ, 0x1f, R14 ;  /* 0x0000001fff0e7819 */ /* 0x000fe4000001140e */
[----:B------:R-:W-:-:S05]  /*25a30*/  @!P2 LEA.HI.X R7, R15, R4, R16, 0x2, P0 ;  /* 0x000000040f07a211 */ /* 0x000fca00000f1410 */
[----:B------:R4:W-:Y:S01]  /*25a40*/  @!P2 ST.E.64 [R6.64], R80 ;  /* 0x000000500600a985 */ /* 0x0009e2000c101b08 */
[----:B-1----:R-:W-:-:S04]  /*25a50*/  @!P1 LEA R2, P0, R13, R0, 0x2 ;  /* 0x000000000d029211 */ /* 0x002fc800078010ff */
[----:B------:R-:W-:-:S05]  /*25a60*/  @!P1 LEA.HI.X R3, R13, R4, R14, 0x2, P0 ;  /* 0x000000040d039211 */ /* 0x000fca00000f140e */
[----:B------:R4:W-:Y:S04]  /*25a70*/  @!P1 ST.E.64 [R2.64], R62 ;  /* 0x0000003e02009985 */ /* 0x0009e8000c101b08 */
.L_x_1166:
[----:B------:R-:W-:Y:S05]  /*25a80*/  BSYNC B0 ;  /* 0x0000000000007941 */ /* 0x000fea0003800000 */
.L_x_1165:
[----:B------:R-:W-:Y:S05]  /*25a90*/  BRA.DIV ~URZ, `(.L_x_1167) ;  /* 0x000067927f007947 */ /* 0x000fea000b800000 */
[----:B-1----:R1:W2:Y:S02]  /*25aa0*/  SHFL.IDX PT, R4, R5, 0x2, 0x1c1f ;  /* 0x005c1f0005047f89 */ /* 0x0022a400000e0000 */
.L_x_1275:
[----:B------:R-:W-:Y:S05]  /*25ab0*/  BRA.DIV ~URZ, `(.L_x_1168) ;  /* 0x000067e27f007947 */ /* 0x000fea000b800000 */
[----:B----4-:R4:W1:Y:S02]  /*25ac0*/  SHFL.IDX PT, R0, R12, 0x2, 0x1c1f ;  /* 0x005c1f000c007f89 */ /* 0x01086400000e0000 */
.L_x_1276:
[----:B------:R-:W-:Y:S01]  /*25ad0*/  LOP3.LUT P0, RZ, R207, 0x1, RZ, 0xc0, !PT ;  /* 0x00000001cfff7812 */ /* 0x000fe2000780c0ff */
[----:B------:R-:W-:-:S12]  /*25ae0*/  BSSY B0, `(.L_x_1169) ;  /* 0x0000038000007945 */ /* 0x000fd80003800000 */
[----:B------:R-:W-:Y:S05]  /*25af0*/  @P0 BRA `(.L_x_1170) ;  /* 0x0000036000000947 */ /* 0x000fea0003800000 */
[C---:B------:R-:W-:Y:S02]  /*25b00*/  IADD3 R13, R251.reuse, 0x8, RZ ;  /* 0x00000008fb0d7810 */ /* 0x040fe40007ffe0ff */
[----:B------:R-:W-:Y:S02]  /*25b10*/  ISETP.GE.AND P1, PT, R251, c[0x0][0x3c8], PT ;  /* 0x0000f200fb007a0c */ /* 0x000fe40003f26270 */
[----:B------:R-:W-:Y:S02]  /*25b20*/  ISETP.GE.AND P0, PT, R13, c[0x0][0x3c8], PT ;  /* 0x0000f2000d007a0c */ /* 0x000fe40003f06270 */
[C---:B------:R-:W-:Y:S02]  /*25b30*/  IADD3 R11, R251.reuse, 0x10, RZ ;  /* 0x00000010fb0b7810 */ /* 0x040fe40007ffe0ff */
[----:B------:R-:W-:Y:S02]  /*25b40*/  IADD3 R15, R251, 0x8, RZ ;  /* 0x00000008fb0f7810 */ /* 0x000fe40007ffe0ff */
[----:B------:R-:W-:-:S02]  /*25b50*/  ISETP.GE.AND P4, PT, R11, c[0x0][0x3c8], PT ;  /* 0x0000f2000b007a0c */ /* 0x000fc40003f86270 */
[----:B------:R-:W-:Y:S02]  /*25b60*/  SHF.R.S32.HI R15, RZ, 0x1f, R15 ;  /* 0x0000001fff0f7819 */ /* 0x000fe4000001140f */
[C---:B------:R-:W-:Y:S02]  /*25b70*/  IADD3 R10, R251.reuse, 0x18, RZ ;  /* 0x00000018fb0a7810 */ /* 0x040fe40007ffe0ff */
[-C--:B-1----:R-:W-:Y:S02]  /*25b80*/  @!P1 LEA R6, P2, R251, R0.reuse, 0x2 ;  /* 0x00000000fb069211 */ /* 0x082fe400078410ff */
[C---:B------:R-:W-:Y:S02]  /*25b90*/  @!P0 LEA R2, P3, R13.reuse, R0, 0x2 ;  /* 0x000000000d028211 */ /* 0x040fe400078610ff */
[----:B------:R-:W-:Y:S02]  /*25ba0*/  SHF.R.S32.HI R8, RZ, 0x1f, R251 ;  /* 0x0000001fff087819 */ /* 0x000fe400000114fb */
[----:B--2---:R-:W-:-:S02]  /*25bb0*/  @!P0 LEA.HI.X R3, R13, R4, R15, 0x2, P3 ;  /* 0x000000040d038211 */ /* 0x004fc400018f140f */
[----:B------:R-:W-:Y:S02]  /*25bc0*/  ISETP.GE.AND P5, PT, R10, c[0x0][0x3c8], PT ;  /* 0x0000f2000a007a0c */ /* 0x000fe40003fa6270 */
[C---:B------:R-:W-:Y:S02]  /*25bd0*/  IADD3 R13, R251.reuse, 0x10, RZ ;  /* 0x00000010fb0d7810 */ /* 0x040fe40007ffe0ff */
[C---:B------:R-:W-:Y:S02]  /*25be0*/  IADD3 R14, R251.reuse, 0x20, RZ ;  /* 0x00000020fb0e7810 */ /* 0x040fe40007ffe0ff */
[----:B------:R-:W-:Y:S02]  /*25bf0*/  @!P1 LEA.HI.X R7, R251, R4, R8, 0x2, P2 ;  /* 0x00000004fb079211 */ /* 0x000fe400010f1408 */
[----:B------:R-:W-:Y:S02]  /*25c00*/  @!P4 LEA R8, P2, R11, R0, 0x2 ;  /* 0x000000000b08c211 */ /* 0x000fe400078410ff */
[----:B------:R-:W-:Y:S01]  /*25c10*/  SHF.R.S32.HI R13, RZ, 0x1f, R13 ;  /* 0x0000001fff0d7819 */ /* 0x000fe2000001140d */
[----:B------:R-:W-:Y:S01]  /*25c20*/  @!P1 ST.E.64 [R6.64], R48 ;  /* 0x0000003006009985 */ /* 0x000fe2000c101b08 */
[----:B------:R-:W-:-:S02]  /*25c30*/  ISETP.GE.AND P3, PT, R14, c[0x0][0x3c8], PT ;  /* 0x0000f2000e007a0c */ /* 0x000fc40003f66270 */
[----:B------:R-:W-:Y:S01]  /*25c40*/  IADD3 R17, R251, 0x28, RZ ;  /* 0x00000028fb117810 */ /* 0x000fe20007ffe0ff */
[----:B------:R1:W-:Y:S01]  /*25c50*/  @!P0 ST.E.64 [R2.64], R34 ;  /* 0x0000002202008985 */ /* 0x0003e2000c101b08 */
[----:B------:R-:W-:Y:S02]  /*25c60*/  @!P4 LEA.HI.X R9, R11, R4, R13, 0x2, P2 ;  /* 0x000000040b09c211 */ /* 0x000fe400010f140d */
[C---:B------:R-:W-:Y:S02]  /*25c70*/  IADD3 R11, R251.reuse, 0x18, RZ ;  /* 0x00000018fb0b7810 */ /* 0x040fe40007ffe0ff */
[----:B------:R-:W-:Y:S01]  /*25c80*/  IADD3 R15, R251, 0x30, RZ ;  /* 0x00000030fb0f7810 */ /* 0x000fe20007ffe0ff */
[----:B------:R2:W-:Y:S01]  /*25c90*/  @!P4 ST.E.64 [R8.64], R38 ;  /* 0x000000260800c985 */ /* 0x0005e2000c101b08 */
[----:B------:R-:W-:Y:S02]  /*25ca0*/  ISETP.GE.AND P2, PT, R17, c[0x0][0x3c8], PT ;  /* 0x0000f20011007a0c */ /* 0x000fe40003f46270 */
[----:B------:R-:W-:-:S02]  /*25cb0*/  IADD3 R13, R251, 0x38, RZ ;  /* 0x00000038fb0d7810 */ /* 0x000fc40007ffe0ff */
[----:B------:R-:W-:Y:S02]  /*25cc0*/  SHF.R.S32.HI R11, RZ, 0x1f, R11 ;  /* 0x0000001fff0b7819 */ /* 0x000fe4000001140b */
[----:B------:R-:W-:Y:S02]  /*25cd0*/  ISETP.GE.AND P1, PT, R15, c[0x0][0x3c8], PT ;  /* 0x0000f2000f007a0c */ /* 0x000fe40003f26270 */
[----:B------:R-:W-:Y:S02]  /*25ce0*/  IADD3 R16, R251, 0x20, RZ ;  /* 0x00000020fb107810 */ /* 0x000fe40007ffe0ff */
[----:B------:R-:W-:Y:S02]  /*25cf0*/  ISETP.GE.AND P0, PT, R13, c[0x0][0x3c8], PT ;  /* 0x0000f2000d007a0c */ /* 0x000fe40003f06270 */
[----:B------:R-:W-:Y:S02]  /*25d00*/  SHF.R.S32.HI R16, RZ, 0x1f, R16 ;  /* 0x0000001fff107819 */ /* 0x000fe40000011410 */
[----:B------:R-:W-:-:S04]  /*25d10*/  IADD3 R18, R251, 0x28, RZ ;  /* 0x00000028fb127810 */ /* 0x000fc80007ffe0ff */
[----:B------:R-:W-:Y:S02]  /*25d20*/  SHF.R.S32.HI R18, RZ, 0x1f, R18 ;  /* 0x0000001fff127819 */ /* 0x000fe40000011412 */
[----:B-1----:R-:W-:-:S04]  /*25d30*/  @!P5 LEA R2, P6, R10, R0, 0x2 ;  /* 0x000000000a02d211 */ /* 0x002fc800078c10ff */
[----:B------:R-:W-:Y:S02]  /*25d40*/  @!P5 LEA.HI.X R3, R10, R4, R11, 0x2, P6 ;  /* 0x000000040a03d211 */ /* 0x000fe400030f140b */
[CC--:B------:R-:W-:Y:S02]  /*25d50*/  @!P3 LEA R10, P6, R14.reuse, R0.reuse, 0x2 ;  /* 0x000000000e0ab211 */ /* 0x0c0fe400078c10ff */
[----:B--2---:R-:W-:Y:S01]  /*25d60*/  @!P2 LEA R8, P4, R17, R0, 0x2 ;  /* 0x000000001108a211 */ /* 0x004fe200078810ff */
[----:B------:R1:W-:Y:S01]  /*25d70*/  @!P5 ST.E.64 [R2.64], R42 ;  /* 0x0000002a0200d985 */ /* 0x0003e2000c101b08 */
[----:B------:R-:W-:Y:S02]  /*25d80*/  @!P3 LEA.HI.X R11, R14, R4, R16, 0x2, P6 ;  /* 0x000000040e0bb211 */ /* 0x000fe400030f1410 */
[C---:B------:R-:W-:Y:S02]  /*25d90*/  IADD3 R16, R251.reuse, 0x30, RZ ;  /* 0x00000030fb107810 */ /* 0x040fe40007ffe0ff */
[----:B------:R-:W-:Y:S01]  /*25da0*/  IADD3 R14, R251, 0x38, RZ ;  /* 0x00000038fb0e7810 */ /* 0x000fe20007ffe0ff */
[----:B------:R2:W-:Y:S01]  /*25db0*/  @!P3 ST.E.64 [R10.64], R56 ;  /* 0x000000380a00b985 */ /* 0x0005e2000c101b08 */
[----:B------:R-:W-:-:S02]  /*25dc0*/  @!P1 LEA R6, P5, R15, R0, 0x2 ;  /* 0x000000000f069211 */ /* 0x000fc400078a10ff */
[----:B------:R-:W-:Y:S02]  /*25dd0*/  SHF.R.S32.HI R16, RZ, 0x1f, R16 ;  /* 0x0000001fff107819 */ /* 0x000fe40000011410 */
[-C--:B------:R-:W-:Y:S02]  /*25de0*/  @!P2 LEA.HI.X R9, R17, R4.reuse, R18, 0x2, P4 ;  /* 0x000000041109a211 */ /* 0x080fe400020f1412 */
[----:B------:R-:W-:Y:S02]  /*25df0*/  SHF.R.S32.HI R14, RZ, 0x1f, R14 ;  /* 0x0000001fff0e7819 */ /* 0x000fe4000001140e */
[----:B------:R-:W-:Y:S01]  /*25e00*/  @!P1 LEA.HI.X R7, R15, R4, R16, 0x2, P5 ;  /* 0x000000040f079211 */ /* 0x000fe200028f1410 */
[----:B------:R2:W-:Y:S04]  /*25e10*/  @!P2 ST.E.64 [R8.64], R50 ;  /* 0x000000320800a985 */ /* 0x0005e8000c101b08 */
[----:B------:R2:W-:Y:S01]  /*25e20*/  @!P1 ST.E.64 [R6.64], R44 ;  /* 0x0000002c06009985 */ /* 0x0005e2000c101b08 */
[----:B-1----:R-:W-:-:S04]  /*25e30*/  @!P0 LEA R2, P4, R13, R0, 0x2 ;  /* 0x000000000d028211 */ /* 0x002fc800078810ff */
[----:B------:R-:W-:-:S05]  /*25e40*/  @!P0 LEA.HI.X R3, R13, R4, R14, 0x2, P4 ;  /* 0x000000040d038211 */ /* 0x000fca00020f140e */
[----:B------:R2:W-:Y:S04]  /*25e50*/  @!P0 ST.E.64 [R2.64], R26 ;  /* 0x0000001a02008985 */ /* 0x0005e8000c101b08 */
.L_x_1170:
[----:B------:R-:W-:Y:S05]  /*25e60*/  BSYNC B0 ;  /* 0x0000000000007941 */ /* 0x000fea0003800000 */
.L_x_1169:
[----:B------:R-:W-:Y:S05]  /*25e70*/  BRA.DIV ~URZ, `(.L_x_1171) ;  /* 0x000064927f007947 */ /* 0x000fea000b800000 */
[----:B--2---:R2:W3:Y:S04]  /*25e80*/  SHFL.IDX PT, R4, R5, 0x3, 0x1c1f ;  /* 0x007c1f0005047f89 */ /* 0x0044e800000e0000 */
[----:B-1----:R2:W1:Y:S02]  /*25e90*/  SHFL.IDX PT, R0, R12, 0x3, 0x1c1f ;  /* 0x007c1f000c007f89 */ /* 0x00246400000e0000 */
.L_x_1277:
[----:B------:R-:W-:-:S13]  /*25ea0*/  LOP3.LUT P0, RZ, R207, 0x2, RZ, 0xc0, !PT ;  /* 0x00000002cfff7812 */ /* 0x000fda000780c0ff */
[----:B------:R-:W-:Y:S05]  /*25eb0*/  @P0 BRA `(.L_x_1159) ;  /* 0x00000f7000000947 */ /* 0x000fea0003800000 */
[C---:B------:R-:W-:Y:S02]  /*25ec0*/  ISETP.GE.AND P0, PT, R251.reuse, c[0x0][0x3c8], PT ;  /* 0x0000f200fb007a0c */ /* 0x040fe40003f06270 */
[C---:B------:R-:W-:Y:S02]  /*25ed0*/  IADD3 R10, R251.reuse, 0x8, RZ ;  /* 0x00000008fb0a7810 */ /* 0x040fe40007ffe0ff */
[----:B--2---:R-:W-:Y:S02]  /*25ee0*/  SHF.R.S32.HI R5, RZ, 0x1f, R251 ;  /* 0x0000001fff057819 */ /* 0x004fe400000114fb */
[----:B------:R-:W-:Y:S02]  /*25ef0*/  ISETP.GE.AND P5, PT, R10, c[0x0][0x3c8], PT ;  /* 0x0000f2000a007a0c */ /* 0x000fe40003fa6270 */
[C---:B---34-:R-:W-:Y:S02]  /*25f00*/  IADD3 R12, R251.reuse, 0x18, RZ ;  /* 0x00000018fb0c7810 */ /* 0x058fe40007ffe0ff */
[----:B------:R-:W-:-:S02]  /*25f10*/  IADD3 R8, R251, 0x10, RZ ;  /* 0x00000010fb087810 */ /* 0x000fc40007ffe0ff */
[C---:B------:R-:W-:Y:S02]  /*25f20*/  IADD3 R11, R251.reuse, 0x8, RZ ;  /* 0x00000008fb0b7810 */ /* 0x040fe40007ffe0ff */
[C---:B-1----:R-:W-:Y:S02]  /*25f30*/  @!P0 LEA R2, P1, R251.reuse, R0, 0x2 ;  /* 0x00000000fb028211 */ /* 0x042fe400078210ff */
[----:B------:R-:W-:Y:S02]  /*25f40*/  ISETP.GE.AND P3, PT, R12, c[0x0][0x3c8], PT ;  /* 0x0000f2000c007a0c */ /* 0x000fe40003f66270 */
[----:B------:R-:W-:Y:S02]  /*25f50*/  @!P0 LEA.HI.X R3, R251, R4, R5, 0x2, P1 ;  /* 0x00000004fb038211 */ /* 0x000fe400008f1405 */
[----:B------:R-:W-:Y:S02]  /*25f60*/  ISETP.GE.AND P4, PT, R8, c[0x0][0x3c8], PT ;  /* 0x0000f20008007a0c */ /* 0x000fe40003f86270 */
[----:B------:R-:W-:Y:S01]  /*25f70*/  SHF.R.S32.HI R11, RZ, 0x1f, R11 ;  /* 0x0000001fff0b7819 */ /* 0x000fe2000001140b */
[----:B------:R1:W-:Y:S01]  /*25f80*/  @!P0 ST.E.64 [R2.64], R30 ;  /* 0x0000001e02008985 */ /* 0x0003e2000c101b08 */
[----:B------:R-:W-:-:S02]  /*25f90*/  @!P5 LEA R6, P0, R10, R0, 0x2 ;  /* 0x000000000a06d211 */ /* 0x000fc400078010ff */
[C---:B------:R-:W-:Y:S02]  /*25fa0*/  IADD3 R9, R251.reuse, 0x10, RZ ;  /* 0x00000010fb097810 */ /* 0x040fe40007ffe0ff */
[----:B------:R-:W-:Y:S02]  /*25fb0*/  @!P5 LEA.HI.X R7, R10, R4, R11, 0x2, P0 ;  /* 0x000000040a07d211 */ /* 0x000fe400000f140b */
[----:B------:R-:W-:Y:S02]  /*25fc0*/  SHF.R.S32.HI R9, RZ, 0x1f, R9 ;  /* 0x0000001fff097819 */ /* 0x000fe40000011409 */
[C---:B------:R-:W-:Y:S01]  /*25fd0*/  IADD3 R15, R251.reuse, 0x20, RZ ;  /* 0x00000020fb0f7810 */ /* 0x040fe20007ffe0ff */
[----:B------:R-:W-:Y:S01]  /*25fe0*/  @!P5 ST.E.64 [R6.64], R36 ;  /* 0x000000240600d985 */ /* 0x000fe2000c101b08 */
[----:B------:R-:W-:Y:S02]  /*25ff0*/  @!P3 LEA R10, P5, R12, R0, 0x2 ;  /* 0x000000000c0ab211 */ /* 0x000fe400078a10ff */
[----:B------:R-:W-:-:S02]  /*26000*/  IADD3 R13, R251, 0x28, RZ ;  /* 0x00000028fb0d7810 */ /* 0x000fc40007ffe0ff */
[----:B------:R-:W-:Y:S02]  /*26010*/  IADD3 R5, R251, 0x30, RZ ;  /* 0x00000030fb057810 */ /* 0x000fe40007ffe0ff */
[----:B------:R-:W-:Y:S02]  /*26020*/  ISETP.GE.AND P2, PT, R15, c[0x0][0x3c8], PT ;  /* 0x0000f2000f007a0c */ /* 0x000fe40003f46270 */
[----:B------:R-:W-:Y:S02]  /*26030*/  ISETP.GE.AND P1, PT, R13, c[0x0][0x3c8], PT ;  /* 0x0000f2000d007a0c */ /* 0x000fe40003f26270 */
[----:B------:R-:W-:Y:S02]  /*26040*/  IADD3 R14, R251, 0x18, RZ ;  /* 0x00000018fb0e7810 */ /* 0x000fe40007ffe0ff */
[----:B------:R-:W-:Y:S02]  /*26050*/  ISETP.GE.AND P0, PT, R5, c[0x0][0x3c8], PT ;  /* 0x0000f20005007a0c */ /* 0x000fe40003f06270 */
[----:B------:R-:W-:-:S02]  /*26060*/  SHF.R.S32.HI R14, RZ, 0x1f, R14 ;  /* 0x0000001fff0e7819 */ /* 0x000fc4000001140e */
[----:B------:R-:W-:Y:S02]  /*26070*/  IADD3 R16, R251, 0x20, RZ ;  /* 0x00000020fb107810 */ /* 0x000fe40007ffe0ff */
[C---:B-1----:R-:W-:Y:S02]  /*26080*/  @!P4 LEA R2, P6, R8.reuse, R0, 0x2 ;  /* 0x000000000802c211 */ /* 0x042fe400078c10ff */
[----:B------:R-:W-:Y:S02]  /*26090*/  SHF.R.S32.HI R16, RZ, 0x1f, R16 ;  /* 0x0000001fff107819 */ /* 0x000fe40000011410 */
[----:B------:R-:W-:Y:S02]  /*260a0*/  @!P4 LEA.HI.X R3, R8, R4, R9, 0x2, P6 ;  /* 0x000000040803c211 */ /* 0x000fe400030f1409 */
[----:B------:R-:W-:-:S03]  /*260b0*/  @!P2 LEA R8, P6, R15, R0, 0x2 ;  /* 0x000000000f08a211 */ /* 0x000fc600078c10ff */
[----:B------:R1:W-:Y:S01]  /*260c0*/  @!P4 ST.E.64 [R2.64], R40 ;  /* 0x000000280200c985 */ /* 0x0003e2000c101b08 */
[----:B------:R-:W-:Y:S02]  /*260d0*/  @!P2 LEA.HI.X R9, R15, R4, R16, 0x2, P6 ;  /* 0x000000040f09a211 */ /* 0x000fe400030f1410 */
[----:B-1----:R-:W-:Y:S02]  /*260e0*/  P2R R2, PR, RZ, 0x20 ;  /* 0x00000020ff027803 */ /* 0x002fe40000000000 */
[----:B------:R-:W-:Y:S02]  /*260f0*/  @!P1 LEA R6, P5, R13, R0, 0x2 ;  /* 0x000000000d069211 */ /* 0x000fe400078a10ff */
[----:B------:R-:W-:-:S04]  /*26100*/  ISETP.NE.AND P4, PT, R2, RZ, PT ;  /* 0x000000ff0200720c */ /* 0x000fc80003f85270 */
[----:B------:R-:W-:Y:S02]  /*26110*/  @!P3 LEA.HI.X R11, R12, R4, R14, 0x2, P4 ;  /* 0x000000040c0bb211 */ /* 0x000fe400020f140e */
[C---:B------:R-:W-:Y:S02]  /*26120*/  IADD3 R14, R251.reuse, 0x28, RZ ;  /* 0x00000028fb0e7810 */ /* 0x040fe40007ffe0ff */
[----:B------:R-:W-:Y:S01]  /*26130*/  IADD3 R12, R251, 0x30, RZ ;  /* 0x00000030fb0c7810 */ /* 0x000fe20007ffe0ff */
[----:B------:R1:W-:Y:S01]  /*26140*/  @!P3 ST.E.64 [R10.64], R58 ;  /* 0x0000003a0a00b985 */ /* 0x0003e2000c101b08 */
[----:B------:R-:W-:Y:S02]  /*26150*/  SHF.R.S32.HI R14, RZ, 0x1f, R14 ;  /* 0x0000001fff0e7819 */ /* 0x000fe4000001140e */
[----:B------:R-:W-:Y:S01]  /*26160*/  SHF.R.S32.HI R12, RZ, 0x1f, R12 ;  /* 0x0000001fff0c7819 */ /* 0x000fe2000001140c */
[----:B------:R1:W-:Y:S01]  /*26170*/  @!P2 ST.E.64 [R8.64], R54 ;  /* 0x000000360800a985 */ /* 0x0003e2000c101b08 */
[----:B------:R-:W-:-:S02]  /*26180*/  @!P0 LEA R2, P4, R5, R0, 0x2 ;  /* 0x0000000005028211 */ /* 0x000fc400078810ff */
[-C--:B------:R-:W-:Y:S02]  /*26190*/  @!P1 LEA.HI.X R7, R13, R4.reuse, R14, 0x2, P5 ;  /* 0x000000040d079211 */ /* 0x080fe400028f140e */
[----:B------:R-:W-:Y:S02]  /*261a0*/  @!P0 LEA.HI.X R3, R5, R4, R12, 0x2, P4 ;  /* 0x0000000405038211 */ /* 0x000fe400020f140c */
[----:B------:R-:W-:Y:S01]  /*261b0*/  IADD3 R5, R251, 0x38, RZ ;  /* 0x00000038fb057810 */ /* 0x000fe20007ffe0ff */
[----:B------:R1:W-:Y:S04]  /*261c0*/  @!P1 ST.E.64 [R6.64], R46 ;  /* 0x0000002e06009985 */ /* 0x0003e8000c101b08 */
[----:B------:R1:W-:Y:S01]  /*261d0*/  @!P0 ST.E.64 [R2.64], R32 ;  /* 0x0000002002008985 */ /* 0x0003e2000c101b08 */
[----:B------:R-:W-:-:S13]  /*261e0*/  ISETP.GE.AND P0, PT, R5, c[0x0][0x3c8], PT ;  /* 0x0000f20005007a0c */ /* 0x000fda0003f06270 */
[----:B------:R-:W-:Y:S05]  /*261f0*/  @P0 BRA `(.L_x_1159) ;  /* 0x00000c3000000947 */ /* 0x000fea0003800000 */
[----:B------:R-:W-:Y:S02]  /*26200*/  IADD3 R12, R251, 0x38, RZ ;  /* 0x00000038fb0c7810 */ /* 0x000fe40007ffe0ff */
[----:B-1----:R-:W-:Y:S02]  /*26210*/  LEA R2, P0, R5, R0, 0x2 ;  /* 0x0000000005027211 */ /* 0x002fe400078010ff */
[----:B------:R-:W-:-:S04]  /*26220*/  SHF.R.S32.HI R12, RZ, 0x1f, R12 ;  /* 0x0000001fff0c7819 */ /* 0x000fc8000001140c */
[----:B------:R-:W-:-:S05]  /*26230*/  LEA.HI.X R3, R5, R4, R12, 0x2, P0 ;  /* 0x0000000405037211 */ /* 0x000fca00000f140c */
[----:B------:R1:W-:Y:S01]  /*26240*/  ST.E.64 [R2.64], R28 ;  /* 0x0000001c02007985 */ /* 0x0003e2000c101b08 */
[----:B------:R-:W-:Y:S05]  /*26250*/  BRA `(.L_x_1159) ;  /* 0x00000bd000007947 */ /* 0x000fea0003800000 */
.L_x_1144:
[----:B------:R-:W3:Y:S04]  /*26260*/  LDL.LU R7, [R1+0x44] ;  /* 0x0000440001077983 */ /* 0x000ee80000300800 */
[----:B-1----:R-:W4:Y:S01]  /*26270*/  LDL R6, [R1+0x4c] ;  /* 0x00004c0001067983 */ /* 0x002f220000100800 */
[----:B------:R-:W-:Y:S01]  /*26280*/  ISETP.NE.U32.AND P0, PT, RZ, c[0x0][0x508], PT ;  /* 0x00014200ff007a0c */ /* 0x000fe20003f05070 */
[----:B------:R-:W-:Y:S01]  /*26290*/  IMAD.MOV.U32 R4, RZ, RZ, 0x4 ;  /* 0x00000004ff047424 */ /* 0x000fe200078e00ff */
[----:B------:R-:W-:Y:S01]  /*262a0*/  ISETP.NE.U32.AND P2, PT, RZ, c[0x0][0x500], PT ;  /* 0x00014000ff007a0c */ /* 0x000fe20003f45070 */
[----:B--2---:R-:W-:Y:S01]  /*262b0*/  IMAD.MOV.U32 R17, RZ, RZ, c[0x0][0x388] ;  /* 0x0000e200ff117624 */ /* 0x004fe200078e00ff */
[----:B------:R-:W-:Y:S01]  /*262c0*/  ISETP.NE.AND.EX P0, PT, RZ, c[0x0][0x50c], PT, P0 ;  /* 0x00014300ff007a0c */ /* 0x000fe20003f05300 */
[----:B------:R-:W-:Y:S01]  /*262d0*/  IMAD.MOV.U32 R0, RZ, RZ, RZ ;  /* 0x000000ffff007224 */ /* 0x000fe200078e00ff */
[----:B------:R-:W-:Y:S01]  /*262e0*/  ISETP.NE.AND.EX P2, PT, RZ, c[0x0][0x504], PT, P2 ;  /* 0x00014100ff007a0c */ /* 0x000fe20003f45320 */
[----:B----4-:R-:W-:-:S10]  /*262f0*/  IMAD.WIDE R2, R6, R4, c[0x0][0x500] ;  /* 0x0001400006027625 */ /* 0x010fd400078e0204 */
[----:B------:R-:W-:Y:S02]  /*26300*/  @P0 IMAD.WIDE R4, R6, R4, c[0x0][0x508] ;  /* 0x0001420006040625 */ /* 0x000fe400078e0204 */
[----:B------:R1:W5:Y:S04]  /*26310*/  @P2 LDG.E R0, [R2.64] ;  /* 0x0000000802002981 */ /* 0x000368000c1e1900 */
[----:B------:R1:W5:Y:S01]  /*26320*/  @P0 LDG.E R17, [R4.64] ;  /* 0x0000000804110981 */ /* 0x000362000c1e1900 */
[----:B---3--:R-:W-:-:S04]  /*26330*/  ISETP.NE.AND P1, PT, R7, RZ, PT ;  /* 0x000000ff0700720c */ /* 0x008fc80003f25270 */
[----:B------:R-:W-:Y:S01]  /*26340*/  SEL R19, R7, c[0x0][0x3d4], P1 ;  /* 0x0000f50007137a07 */ /* 0x000fe20000800000 */
[----:B------:R-:W-:Y:S05]  /*26350*/  @P0 BRA `(.L_x_1172) ;  /* 0x0000004000000947 */ /* 0x000fea0003800000 */
[----:B------:R-:W-:Y:S05]  /*26360*/  @!P2 BRA `(.L_x_1172) ;  /* 0x000000300000a947 */ /* 0x000fea0003800000 */
[----:B-1----:R1:W2:Y:S04]  /*26370*/  LDG.E R4, [R2.64] ;  /* 0x0000000802047981 */ /* 0x0022a8000c1e1900 */
[----:B-1----:R-:W2:Y:S02]  /*26380*/  LDG.E R2, [R2.64+0x4] ;  /* 0x0000040802027981 */ /* 0x002ea4000c1e1900 */
[----:B--2--5:R-:W-:Y:S02]  /*26390*/  IADD3 R17, -R4, R2, RZ ;  /* 0x0000000204117210 */ /* 0x024fe40007ffe1ff */
.L_x_1172:
[----:B-1----:R-:W2:Y:S01]  /*263a0*/  LDL.LU R3, [R1+0x48] ;  /* 0x0000480001037983 */ /* 0x002ea20000300800 */
[----:B------:R-:W-:Y:S01]  /*263b0*/  SHF.R.S32.HI R2, RZ, 0x1f, R6 ;  /* 0x0000001fff027819 */ /* 0x000fe20000011406 */
[----:B------:R-:W-:Y:S01]  /*263c0*/  BSSY B0, `(.L_x_1173) ;  /* 0x0000039000007945 */ /* 0x000fe20003800000 */
[----:B-----5:R-:W-:Y:S01]  /*263d0*/  SHF.R.S32.HI R18, RZ, 0x1f, R0 ;  /* 0x0000001fff127819 */ /* 0x020fe20000011400 */
[----:B------:R-:W1:Y:S01]  /*263e0*/  S2R R4, SR_TID.X ;  /* 0x0000000000047919 */ /* 0x000e620000002100 */
[----:B------:R-:W-:-:S02]  /*263f0*/  SEL R9, R6, RZ, !P2 ;  /* 0x000000ff06097207 */ /* 0x000fc40005000000 */
[----:B------:R-:W-:Y:S02]  /*26400*/  SEL R21, R2, RZ, !P2 ;  /* 0x000000ff02157207 */ /* 0x000fe40005000000 */
[----:B-1----:R-:W-:Y:S02]  /*26410*/  ISETP.GT.AND P0, PT, R4, 0x7f, PT ;  /* 0x0000007f0400780c */ /* 0x002fe40003f04270 */
        /* <DEDUP_REMOVED lines=51> */
.L_x_1174:
[----:B------:R-:W-:Y:S05]  /*26750*/  BSYNC B0 ;  /* 0x0000000000007941 */ /* 0x000fea0003800000 */
.L_x_1173:
[----:B------:R-:W-:-:S13]  /*26760*/  ISETP.GT.AND P0, PT, R19, 0x1, PT ;  /* 0x000000011300780c */ /* 0x000fda0003f04270 */
[----:B------:R-:W-:Y:S05]  /*26770*/  @P0 BRA `(.L_x_1159) ;  /* 0x000006b000000947 */ /* 0x000fea0003800000 */
[----:B-1----:R-:W2:Y:S04]  /*26780*/  LDL.LU R2, [R1+0x38] ;  /* 0x0000380001027983 */ /* 0x002ea80000300800 */
[----:B------:R-:W3:Y:S01]  /*26790*/  LDL R5, [R1+0x10] ;  /* 0x0000100001057983 */ /* 0x000ee20000100800 */
[----:B------:R-:W-:Y:S01]  /*267a0*/  IMAD R4, R18, c[0x0][0x3a0], RZ ;  /* 0x0000e80012047a24 */ /* 0x000fe200078e02ff */
[----:B------:R-:W-:Y:S02]  /*267b0*/  ISETP.GE.AND P2, PT, R244, c[0x0][0x3c8], PT ;  /* 0x0000f200f4007a0c */ /* 0x000fe40003f46270 */
[----:B------:R-:W1:Y:S02]  /*267c0*/  S2R R12, SR_TID.X ;  /* 0x00000000000c7919 */ /* 0x000e640000002100 */
[----:B-1----:R-:W-:-:S04]  /*267d0*/  SHF.R.S32.HI R10, RZ, 0x1f, R12 ;  /* 0x0000001fff0a7819 */ /* 0x002fc8000001140c */
[----:B------:R-:W-:-:S04]  /*267e0*/  LEA.HI R10, R10, R12, RZ, 0x3 ;  /* 0x0000000c0a0a7211 */ /* 0x000fc800078f18ff */
[----:B------:R-:W-:Y:S02]  /*267f0*/  SHF.R.S32.HI R10, RZ, 0x3, R10 ;  /* 0x00000003ff0a7819 */ /* 0x000fe4000001140a */
[----:B--2---:R-:W-:Y:S02]  /*26800*/  MOV R11, R2 ;  /* 0x00000002000b7202 */ /* 0x004fe40000000f00 */
[----:B------:R-:W-:-:S04]  /*26810*/  MOV R2, c[0x0][0x4e8] ;  /* 0x00013a0000027a02 */ /* 0x000fc80000000f00 */
[----:B------:R-:W-:Y:S01]  /*26820*/  ISETP.NE.AND P0, PT, R2, 0x1, PT ;  /* 0x000000010200780c */ /* 0x000fe20003f05270 */
[----:B------:R-:W-:-:S04]  /*26830*/  IMAD.WIDE.U32 R2, R0, c[0x0][0x3a0], RZ ;  /* 0x0000e80000027a25 */ /* 0x000fc800078e00ff */
[----:B------:R-:W-:Y:S01]  /*26840*/  IMAD R0, R0, c[0x0][0x3a4], R4 ;  /* 0x0000e90000007a24 */ /* 0x000fe200078e0204 */
[----:B---3--:R-:W-:Y:S01]  /*26850*/  IADD3 R4, R5, R11, RZ ;  /* 0x0000000b05047210 */ /* 0x008fe20007ffe0ff */
[----:B------:R-:W-:-:S03]  /*26860*/  IMAD R5, R21, c[0x0][0x3f0], RZ ;  /* 0x0000fc0015057a24 */ /* 0x000fc600078e02ff */
[----:B------:R-:W-:Y:S01]  /*26870*/  IADD3 R3, R3, R0, RZ ;  /* 0x0000000003037210 */ /* 0x000fe20007ffe0ff */
[----:B------:R-:W-:Y:S02]  /*26880*/  IMAD.MOV.U32 R0, RZ, RZ, R4 ;  /* 0x000000ffff007224 */ /* 0x000fe400078e0004 */
[----:B------:R-:W-:-:S04]  /*26890*/  @P0 IMAD.HI.U32 R6, R4, c[0x0][0x4ec], RZ ;  /* 0x00013b0004060a27 */ /* 0x000fc800078e00ff */
[----:B------:R-:W-:Y:S01]  /*268a0*/  IMAD.WIDE.U32 R2, R8, c[0x0][0x3e8], R2 ;  /* 0x0000fa0008027a25 */ /* 0x000fe200078e0002 */
[----:B------:R-:W-:-:S03]  /*268b0*/  @P0 SHF.R.U32.HI R0, RZ, c[0x0][0x4f0], R6 ;  /* 0x00013c00ff000a19 */ /* 0x000fc60000011606 */
[----:B------:R-:W-:Y:S01]  /*268c0*/  IMAD R3, R8, c[0x0][0x3ec], R3 ;  /* 0x0000fb0008037a24 */ /* 0x000fe200078e0203 */
[----:B------:R-:W-:Y:S01]  /*268d0*/  SHF.R.S32.HI R6, RZ, 0x1f, R0 ;  /* 0x0000001fff067819 */ /* 0x000fe20000011400 */
[C---:B------:R-:W-:Y:S01]  /*268e0*/  IMAD R7, R9.reuse, c[0x0][0x3f4], R5 ;  /* 0x0000fd0009077a24 */ /* 0x040fe200078e0205 */
[----:B------:R-:W-:Y:S01]  /*268f0*/  IADD3 R5, -R0, RZ, RZ ;  /* 0x000000ff00057210 */ /* 0x000fe20007ffe1ff */
[----:B------:R-:W-:-:S04]  /*26900*/  IMAD.WIDE.U32 R2, R9, c[0x0][0x3f0], R2 ;  /* 0x0000fc0009027a25 */ /* 0x000fc800078e0002 */
[----:B------:R-:W-:Y:S01]  /*26910*/  IMAD R6, R6, c[0x0][0x3e0], RZ ;  /* 0x0000f80006067a24 */ /* 0x000fe200078e02ff */
[----:B------:R-:W-:Y:S01]  /*26920*/  IADD3 R3, R3, R7, RZ ;  /* 0x0000000703037210 */ /* 0x000fe20007ffe0ff */
[----:B------:R-:W-:Y:S02]  /*26930*/  IMAD R4, R5, c[0x0][0x4e8], R4 ;  /* 0x00013a0005047a24 */ /* 0x000fe400078e0204 */
[C---:B------:R-:W-:Y:S02]  /*26940*/  IMAD R6, R0.reuse, c[0x0][0x3e4], R6 ;  /* 0x0000f90000067a24 */ /* 0x040fe400078e0206 */
[----:B------:R-:W-:Y:S01]  /*26950*/  IMAD.WIDE.U32 R2, R0, c[0x0][0x3e0], R2 ;  /* 0x0000f80000027a25 */ /* 0x000fe200078e0002 */
[----:B------:R-:W-:-:S03]  /*26960*/  SHF.R.S32.HI R0, RZ, 0x1f, R4 ;  /* 0x0000001fff007819 */ /* 0x000fc60000011404 */
[----:B------:R-:W-:Y:S02]  /*26970*/  IMAD.IADD R3, R3, 0x1, R6 ;  /* 0x0000000103037824 */ /* 0x000fe400078e0206 */
[----:B------:R-:W-:Y:S02]  /*26980*/  IMAD R0, R0, c[0x0][0x3d8], RZ ;  /* 0x0000f60000007a24 */ /* 0x000fe400078e02ff */
[----:B------:R-:W-:-:S04]  /*26990*/  IMAD.WIDE.U32 R2, R4, c[0x0][0x3d8], R2 ;  /* 0x0000f60004027a25 */ /* 0x000fc800078e0002 */
[----:B------:R-:W-:Y:S01]  /*269a0*/  IMAD R4, R4, c[0x0][0x3dc], R0 ;  /* 0x0000f70004047a24 */ /* 0x000fe200078e0200 */
[----:B------:R-:W-:Y:S02]  /*269b0*/  LEA R6, P0, R2, c[0x0][0x380], 0x1 ;  /* 0x0000e00002067a11 */ /* 0x000fe400078008ff */
[----:B------:R-:W-:Y:S02]  /*269c0*/  IADD3 R0, R10, R11, RZ ;  /* 0x0000000b0a007210 */ /* 0x000fe40007ffe0ff */
[----:B------:R-:W-:-:S04]  /*269d0*/  IADD3 R4, R3, R4, RZ ;  /* 0x0000000403047210 */ /* 0x000fc80007ffe0ff */
[----:B------:R-:W-:Y:S01]  /*269e0*/  LEA.HI.X R5, R2, c[0x0][0x384], R4, 0x1, P0 ;  /* 0x0000e10002057a11 */ /* 0x000fe200000f0c04 */
[----:B------:R-:W-:Y:S05]  /*269f0*/  BRA.DIV ~URZ, `(.L_x_1175) ;  /* 0x000059e27f007947 */ /* 0x000fea000b800000 */
[----:B------:R1:W2:Y:S02]  /*26a00*/  SHFL.IDX PT, R7, R5, RZ, 0x181f ;  /* 0x00181fff05077589 */ /* 0x0002a400000e0000 */
.L_x_1278:
[----:B------:R-:W-:Y:S05]  /*26a10*/  BRA.DIV ~URZ, `(.L_x_1176) ;  /* 0x00005a327f007947 */ /* 0x000fea000b800000 */
[----:B------:R3:W4:Y:S02]  /*26a20*/  SHFL.IDX PT, R2, R6, RZ, 0x181f ;  /* 0x00181fff06027589 */ /* 0x00072400000e0000 */
.L_x_1279:
        /* <DEDUP_REMOVED lines=8> */
.L_x_1280:
[----:B------:R-:W-:-:S04]  /*26ab0*/  IADD3 R3, R0, 0x10, RZ ;  /* 0x0000001000037810 */ /* 0x000fc80007ffe0ff */
[----:B------:R-:W-:-:S13]  /*26ac0*/  ISETP.GE.OR P0, PT, R3, R4, P2 ;  /* 0x000000040300720c */ /* 0x000fda0001706670 */
[----:B--2---:R-:W-:-:S04]  /*26ad0*/  @!P0 LEA R2, P1, R244, R2, 0x1 ;  /* 0x00000002f4028211 */ /* 0x004fc800078208ff */
[----:B-1----:R-:W-:-:S05]  /*26ae0*/  @!P0 LEA.HI.X R3, R244, R7, R245, 0x1, P1 ;  /* 0x00000007f4038211 */ /* 0x002fca00008f0cf5 */
[----:B------:R1:W-:Y:S01]  /*26af0*/  @!P0 ST.E.128 [R2.64], RZ ;  /* 0x000000ff02008985 */ /* 0x0003e2000c101d08 */
[----:B------:R-:W-:Y:S05]  /*26b00*/  BRA.DIV ~URZ, `(.L_x_1178) ;  /* 0x00005a827f007947 */ /* 0x000fea000b800000 */
[----:B------:R2:W1:Y:S02]  /*26b10*/  SHFL.IDX PT, R7, R5, 0x2, 0x181f ;  /* 0x00581f0005077f89 */ /* 0x00046400000e0000 */
.L_x_1281:
[----:B------:R-:W-:Y:S05]  /*26b20*/  BRA.DIV ~URZ, `(.L_x_1179) ;  /* 0x00005ad27f007947 */ /* 0x000fea000b800000 */
[----:B-1----:R1:W2:Y:S02]  /*26b30*/  SHFL.IDX PT, R2, R6, 0x2, 0x181f ;  /* 0x00581f0006027f89 */ /* 0x0022a400000e0000 */
.L_x_1282:
        /* <DEDUP_REMOVED lines=8> */
.L_x_1283:
[----:B------:R-:W-:-:S04]  /*26bc0*/  IADD3 R3, R0, 0x30, RZ ;  /* 0x0000003000037810 */ /* 0x000fc80007ffe0ff */
[----:B------:R-:W-:-:S13]  /*26bd0*/  ISETP.GE.OR P0, PT, R3, R4, P2 ;  /* 0x000000040300720c */ /* 0x000fda0001706670 */
[----:B--2---:R-:W-:-:S04]  /*26be0*/  @!P0 LEA R2, P1, R244, R2, 0x1 ;  /* 0x00000002f4028211 */ /* 0x004fc800078208ff */
[----:B------:R-:W-:-:S05]  /*26bf0*/  @!P0 LEA.HI.X R3, R244, R7, R245, 0x1, P1 ;  /* 0x00000007f4038211 */ /* 0x000fca00008f0cf5 */
[----:B------:R2:W-:Y:S01]  /*26c00*/  @!P0 ST.E.128 [R2.64], RZ ;  /* 0x000000ff02008985 */ /* 0x0005e2000c101d08 */
[----:B------:R-:W-:Y:S05]  /*26c10*/  BRA.DIV ~URZ, `(.L_x_1181) ;  /* 0x00005b227f007947 */ /* 0x000fea000b800000 */
[----:B------:R1:W2:Y:S02]  /*26c20*/  SHFL.IDX PT, R7, R5, 0x4, 0x181f ;  /* 0x00981f0005077f89 */ /* 0x0002a400000e0000 */
.L_x_1284:
[----:B------:R-:W-:Y:S05]  /*26c30*/  BRA.DIV ~URZ, `(.L_x_1182) ;  /* 0x00005b727f007947 */ /* 0x000fea000b800000 */
[----:B--2---:R2:W1:Y:S02]  /*26c40*/  SHFL.IDX PT, R2, R6, 0x4, 0x181f ;  /* 0x00981f0006027f89 */ /* 0x00446400000e0000 */
.L_x_1285:
        /* <DEDUP_REMOVED lines=8> */
.L_x_1286:
[----:B------:R-:W-:-:S04]  /*26cd0*/  IADD3 R3, R0, 0x50, RZ ;  /* 0x0000005000037810 */ /* 0x000fc80007ffe0ff */
[----:B------:R-:W-:-:S13]  /*26ce0*/  ISETP.GE.OR P0, PT, R3, R4, P2 ;  /* 0x000000040300720c */ /* 0x000fda0001706670 */
[----:B---3--:R-:W-:-:S04]  /*26cf0*/  @!P0 LEA R2, P1, R244, R2, 0x1 ;  /* 0x00000002f4028211 */ /* 0x008fc800078208ff */
[----:B--2---:R-:W-:-:S05]  /*26d00*/  @!P0 LEA.HI.X R3, R244, R7, R245, 0x1, P1 ;  /* 0x00000007f4038211 */ /* 0x004fca00008f0cf5 */
[----:B------:R2:W-:Y:S01]  /*26d10*/  @!P0 ST.E.128 [R2.64], RZ ;  /* 0x000000ff02008985 */ /* 0x0005e2000c101d08 */
[----:B------:R-:W-:Y:S05]  /*26d20*/  BRA.DIV ~URZ, `(.L_x_1184) ;  /* 0x00005bc27f007947 */ /* 0x000fea000b800000 */
[----:B------:R3:W1:Y:S02]  /*26d30*/  SHFL.IDX PT, R7, R5, 0x6, 0x181f ;  /* 0x00d81f0005077f89 */ /* 0x00066400000e0000 */
.L_x_1287:
[----:B------:R-:W-:Y:S05]  /*26d40*/  BRA.DIV ~URZ, `(.L_x_1185) ;  /* 0x00005c127f007947 */ /* 0x000fea000b800000 */
[----:B--2---:R2:W3:Y:S02]  /*26d50*/  SHFL.IDX PT, R2, R6, 0x6, 0x181f ;  /* 0x00d81f0006027f89 */ /* 0x0044e400000e0000 */
.L_x_1288:
        /* <DEDUP_REMOVED lines=8> */
.L_x_1289:
[----:B------:R-:W-:-:S04]  /*26de0*/  IADD3 R0, R0, 0x70, RZ ;  /* 0x0000007000007810 */ /* 0x000fc80007ffe0ff */
[----:B------:R-:W-:-:S13]  /*26df0*/  ISETP.GE.OR P0, PT, R0, R4, P2 ;  /* 0x000000040000720c */ /* 0x000fda0001706670 */
[----:B----4-:R-:W-:-:S04]  /*26e00*/  @!P0 LEA R2, P1, R244, R2, 0x1 ;  /* 0x00000002f4028211 */ /* 0x010fc800078208ff */
[----:B---3--:R-:W-:-:S05]  /*26e10*/  @!P0 LEA.HI.X R3, R244, R5, R245, 0x1, P1 ;  /* 0x00000005f4038211 */ /* 0x008fca00008f0cf5 */
[----:B------:R3:W-:Y:S04]  /*26e20*/  @!P0 ST.E.128 [R2.64], RZ ;  /* 0x000000ff02008985 */ /* 0x0007e8000c101d08 */
.L_x_1159:
[----:B------:R-:W-:Y:S05]  /*26e30*/  BSYNC B1 ;  /* 0x0000000000017941 */ /* 0x000fea0003800000 */
.L_x_1143:
        /* <DEDUP_REMOVED lines=15> */
.L_x_1290:
[----:B------:R-:W-:Y:S05]  /*26f30*/  BRA.DIV ~URZ, `(.L_x_1189) ;  /* 0x00005bd27f007947 */ /* 0x000fea000b800000 */
[----:B------:R3:W4:Y:S02]  /*26f40*/  SHFL.IDX PT, R8, R53, 0x1, 0x1f ;  /* 0x00201f0035087f89 */ /* 0x00072400000e0000 */
.L_x_1291:
[----:B------:R-:W5:Y:S01]  /*26f50*/  LDL R0, [R1+0x4c] ;  /* 0x00004c0001007983 */ /* 0x000f620000100800 */
[----:B------:R-:W-:Y:S02]  /*26f60*/  IMAD.MOV.U32 R6, RZ, RZ, RZ ;  /* 0x000000ffff067224 */ /* 0x000fe400078e00ff */
[----:B-----5:R-:W-:-:S05]  /*26f70*/  IMAD.IADD R0, R0, 0x1, R12 ;  /* 0x0000000100007824 */ /* 0x020fca00078e020c */
[----:B------:R-:W-:-:S13]  /*26f80*/  ISETP.GE.OR P0, PT, R0, c[0x0][0x53c], !P6 ;  /* 0x00014f0000007a0c */ /* 0x000fda0007706670 */
[----:B------:R-:W-:Y:S01]  /*26f90*/  @!P0 MOV R2, 0x4 ;  /* 0x0000000400028802 */ /* 0x000fe20000000f00 */
[----:B------:R-:W-:-:S04]  /*26fa0*/  @!P0 IMAD.MOV.U32 R4, RZ, RZ, 0x4 ;  /* 0x00000004ff048424 */ /* 0x000fc800078e00ff */
        /* <DEDUP_REMOVED lines=13> */
.L_x_1292:
        /* <DEDUP_REMOVED lines=16> */
.L_x_1293:
[----:B---3--:R-:W-:Y:S01]  /*27180*/  IMAD R0, R0, c[0x0][0x538], RZ ;  /* 0x00014e0000007a24 */ /* 0x008fe200078e02ff */
[----:B------:R-:W-:Y:S04]  /*27190*/  BSSY B1, `(.L_x_1192) ;  /* 0x00000ce000017945 */ /* 0x000fe80003800000 */
[----:B----4-:R-:W-:-:S04]  /*271a0*/  IADD3 R8, R0, R8, RZ ;  /* 0x0000000800087210 */ /* 0x010fc80007ffe0ff */
[----:B--2---:R-:W-:-:S13]  /*271b0*/  ISETP.GT.AND P0, PT, R8, R9, PT ;  /* 0x000000090800720c */ /* 0x004fda0003f04270 */
[----:B------:R-:W-:Y:S05]  /*271c0*/  @P0 BRA `(.L_x_1193) ;  /* 0x0000025000000947 */ /* 0x000fea0003800000 */
.L_x_1197:
        /* <DEDUP_REMOVED lines=8> */
[----:B-1----:R-:W-:Y:S02]  /*27250*/  @!P0 MOV R4, 0x4 ;  /* 0x0000000400048802 */ /* 0x002fe40000000f00 */
        /* <DEDUP_REMOVED lines=8> */
.L_x_1294:
        /* <DEDUP_REMOVED lines=16> */
.L_x_1295:
[----:B--2---:R-:W-:-:S05]  /*273e0*/  IMAD R0, R0, c[0x0][0x538], RZ ;  /* 0x00014e0000007a24 */ /* 0x004fca00078e02ff */
[----:B------:R-:W-:-:S04]  /*273f0*/  IADD3 R8, R0, R8, RZ ;  /* 0x0000000800087210 */ /* 0x000fc80007ffe0ff */
[----:B------:R-:W-:-:S13]  /*27400*/  ISETP.GT.AND P0, PT, R8, R9, PT ;  /* 0x000000090800720c */ /* 0x000fda0003f04270 */
[----:B-1----:R-:W-:Y:S05]  /*27410*/  @!P0 BRA `(.L_x_1197) ;  /* 0xfffffdb000008947 */ /* 0x002fea000383ffff */
.L_x_1193:
[----:B------:R-:W-:-:S05]  /*27420*/  IADD3 R8, -R0, R8, RZ ;  /* 0x0000000800087210 */ /* 0x000fca0007ffe1ff */
[----:B------:R-:W-:-:S05]  /*27430*/  IMAD R0, R4, c[0x0][0x538], R8 ;  /* 0x00014e0004007a24 */ /* 0x000fca00078e0208 */
[----:B------:R-:W-:Y:S01]  /*27440*/  ISETP.GT.AND P0, PT, R0, R9, PT ;  /* 0x000000090000720c */ /* 0x000fe20003f04270 */
[----:B------:R-:W-:-:S12]  /*27450*/  BRA.DIV ~URZ, `(.L_x_1198) ;  /* 0x00005b127f007947 */ /* 0x000fd8000b800000 */
[----:B------:R-:W-:-:S03]  /*27460*/  VOTE.ANY R5, PT, !P0 ;  /* 0x0000000000057806 */ /* 0x000fc600040e0100 */
.L_x_1296:
[----:B------:R-:W2:Y:S01]  /*27470*/  LDL.LU R2, [R1+0x4c] ;  /* 0x00004c0001027983 */ /* 0x000ea20000300800 */
[----:B------:R-:W2:Y:S02]  /*27480*/  POPC R0, R5 ;  /* 0x0000000500007309 */ /* 0x000ea40000000000 */
[----:B--2---:R-:W-:-:S05]  /*27490*/  IADD3 R2, R0, R2, RZ ;  /* 0x0000000200027210 */ /* 0x004fca0007ffe0ff */
[----:B------:R2:W-:Y:S01]  /*274a0*/  STL [R1+0x4c], R2 ;  /* 0x00004c0201007387 */ /* 0x0005e20000100800 */
[----:B------:R-:W-:Y:S05]  /*274b0*/  BRA.DIV ~URZ, `(.L_x_1199) ;  /* 0x00005b027f007947 */ /* 0x000fea000b800000 */
[----:B------:R3:W4:Y:S04]  /*274c0*/  SHFL.IDX PT, R6, R6, R0, 0x1f ;  /* 0x00001f0006067589 */ /* 0x00072800000e0000 */
[----:B------:R3:W1:Y:S02]  /*274d0*/  SHFL.IDX PT, R7, R7, R0, 0x1f ;  /* 0x00001f0007077589 */ /* 0x00066400000e0000 */
.L_x_1297:
[----:B------:R-:W-:Y:S01]  /*274e0*/  ISETP.NE.AND P0, PT, R5, RZ, PT ;  /* 0x000000ff0500720c */ /* 0x000fe20003f05270 */
[----:B------:R-:W-:-:S12]  /*274f0*/  BSSY B0, `(.L_x_1200) ;  /* 0x0000005000007945 */ /* 0x000fd80003800000 */
[----:B------:R-:W-:Y:S05]  /*27500*/  @!P0 BRA `(.L_x_1201) ;  /* 0x0000003000008947 */ /* 0x000fea0003800000 */
[----:B---3--:R-:W-:Y:S01]  /*27510*/  IADD3 R0, R0, -0x1, RZ ;  /* 0xffffffff00007810 */ /* 0x008fe20007ffe0ff */
[----:B------:R-:W-:Y:S05]  /*27520*/  BRA.DIV ~URZ, `(.L_x_1202) ;  /* 0x00005b627f007947 */ /* 0x000fea000b800000 */
[----:B------:R3:W2:Y:S02]  /*27530*/  SHFL.IDX PT, R10, R4, R0, 0x1f ;  /* 0x00001f00040a7589 */ /* 0x0006a400000e0000 */
.L_x_1201:
[----:B------:R-:W-:Y:S05]  /*27540*/  BSYNC B0 ;  /* 0x0000000000007941 */ /* 0x000fea0003800000 */
.L_x_1200:
        /* <DEDUP_REMOVED lines=68> */
.L_x_1204:
        /* <DEDUP_REMOVED lines=68> */
.L_x_1205:
[----:B------:R-:W-:Y:S05]  /*27dd0*/  BSYNC B0 ;  /* 0x0000000000007941 */ /* 0x000fea0003800000 */
.L_x_1203:
[----:B------:R-:W-:-:S04]  /*27de0*/  LOP3.LUT R2, RZ, R2, RZ, 0x33, !PT ;  /* 0x00000002ff027212 */ /* 0x000fc800078e33ff */
[----:B-1----:R-:W-:-:S05]  /*27df0*/  IADD3 R0, R2, R6, RZ ;  /* 0x0000000602007210 */ /* 0x002fca0007ffe0ff */
[----:B------:R1:W-:Y:S01]  /*27e00*/  STL [R1+0x44], R0 ;  /* 0x0000440001007387 */ /* 0x0003e20000100800 */
[----:B------:R-:W-:Y:S05]  /*27e10*/  BRA `(.L_x_1206) ;  /* 0x0000005000007947 */ /* 0x000fea0003800000 */
.L_x_1194:
[----:B------:R-:W-:Y:S01]  /*27e20*/  MOV R0, c[0x0][0x53c] ;  /* 0x00014f0000007a02 */ /* 0x000fe20000000f00 */
[----:B------:R2:W-:Y:S04]  /*27e30*/  STL [R1+0x40], R9 ;  /* 0x0000400901007387 */ /* 0x0005e80000100800 */
[----:B------:R2:W-:Y:S04]  /*27e40*/  STL [R1+0x44], RZ ;  /* 0x000044ff01007387 */ /* 0x0005e80000100800 */
[----:B------:R2:W-:Y:S04]  /*27e50*/  STL [R1+0x48], RZ ;  /* 0x000048ff01007387 */ /* 0x0005e80000100800 */
[----:B------:R2:W-:Y:S02]  /*27e60*/  STL [R1+0x4c], R0 ;  /* 0x00004c0001007387 */ /* 0x0005e40000100800 */
.L_x_1206:
[----:B------:R-:W-:Y:S05]  /*27e70*/  BSYNC B1 ;  /* 0x0000000000017941 */ /* 0x000fea0003800000 */
.L_x_1192:
        /* <DEDUP_REMOVED lines=9> */
.L_x_1187:
[----:B--2---:R-:W2:Y:S02]  /*27f10*/  LDL R0, [R1+0x4c] ;  /* 0x00004c0001007983 */ /* 0x004ea40000100800 */
[----:B--2---:R-:W-:-:S13]  /*27f20*/  ISETP.GE.AND P0, PT, R0, c[0x0][0x53c], PT ;  /* 0x00014f0000007a0c */ /* 0x004fda0003f06270 */
[----:B-1--4-:R-:W-:Y:S01]  /*27f30*/  @P0 CALL.REL.NOINC `(.L_x_1207) ;  /* 0x0000001000000944 */ /* 0x012fe20003c00000 */
[----:B------:R-:W-:Y:S05]  /*27f40*/  BRA `(.L_x_1208) ;  /* 0xfffd9f1000007947 */ /* 0x000fea000383ffff */
.L_x_1207:
[----:B------:R-:W-:Y:S05]  /*27f50*/  EXIT ;  /* 0x000000000000794d */ /* 0x000fea0003800000 */
.L_x_898:
[----:B------:R-:W-:Y:S01]  /*27f60*/  IMAD.MOV.U32 R0, RZ, RZ, R5 ;  /* 0x000000ffff007224 */ /* 0x000fe200078e0005 */
[----:B------:R-:W-:Y:S02]  /*27f70*/  MOV R2, 0x1 ;  /* 0x0000000100027802 */ /* 0x000fe40000000f00 */
[----:B------:R-:W-:Y:S02]  /*27f80*/  MOV R3, 0x27fa0 ;  /* 0x00027fa000037802 */ /* 0x000fe40000000f00 */
[----:B------:R-:W-:Y:S05]  /*27f90*/  CALL.REL.NOINC `($__internal_14_$__cuda_sm70_shflsync_up_p) ;  /* 0x0000522000007944 */ /* 0x000fea0003c00000 */
[----:B------:R-:W-:Y:S01]  /*27fa0*/  MOV R0, R4 ;  /* 0x0000000400007202 */ /* 0x000fe20000000f00 */
[----:B------:R-:W-:Y:S05]  /*27fb0*/  BRA `(.L_x_1209) ;  /* 0xfffd84a000007947 */ /* 0x000fea000383ffff */
.L_x_899:
[----:B------:R-:W-:Y:S01]  /*27fc0*/  IMAD.MOV.U32 R0, RZ, RZ, R5 ;  /* 0x000000ffff007224 */ /* 0x000fe200078e0005 */
[----:B------:R-:W-:Y:S02]  /*27fd0*/  MOV R2, 0x2 ;  /* 0x0000000200027802 */ /* 0x000fe40000000f00 */
[----:B------:R-:W-:Y:S02]  /*27fe0*/  MOV R3, 0x28000 ;  /* 0x0002800000037802 */ /* 0x000fe40000000f00 */
[----:B------:R-:W-:Y:S05]  /*27ff0*/  CALL.REL.NOINC `($__internal_14_$__cuda_sm70_shflsync_up_p) ;  /* 0x000051c000007944 */ /* 0x000fea0003c00000 */
[----:B------:R-:W-:Y:S01]  /*28000*/  SEL R0, R4, RZ, P4 ;  /* 0x000000ff04007207 */ /* 0x000fe20002000000 */
[----:B------:R-:W-:Y:S01]  /*28010*/  IMAD.MOV.U32 R2, RZ, RZ, 0x4 ;  /* 0x00000004ff027424 */ /* 0x000fe200078e00ff */
[----:B------:R-:W-:-:S03]  /*28020*/  MOV R3, 0x28050 ;  /* 0x0002805000037802 */ /* 0x000fc60000000f00 */
[----:B------:R-:W-:Y:S02]  /*28030*/  IMAD.IADD R0, R5, 0x1, R0 ;  /* 0x0000000105007824 */ /* 0x000fe400078e0200 */
        /* <DEDUP_REMOVED lines=13> */
[----:B------:R-:W-:Y:S02]  /*28110*/  MOV R71, 0x1f ;  /* 0x0000001f00477802 */ /* 0x000fe40000000f00 */
[----:B------:R-:W-:Y:S01]  /*28120*/  MOV R3, 0x28160 ;  /* 0x0002816000037802 */ /* 0x000fe20000000f00 */
[----:B------:R-:W-:-:S04]  /*28130*/  IMAD.IADD R4, R0, 0x1, R4 ;  /* 0x0000000100047824 */ /* 0x000fc800078e0204 */
[----:B------:R-:W-:Y:S02]  /*28140*/  IMAD.MOV.U32 R52, RZ, RZ, R4 ;  /* 0x000000ffff347224 */ /* 0x000fe400078e0004 */
[----:B------:R-:W-:Y:S05]  /*28150*/  CALL.REL.NOINC `($__internal_13_$__cuda_sm70_shflsync_idx_p) ;  /* 0x0000500000007944 */ /* 0x000fea0003c00000 */
[----:B------:R-:W-:Y:S01]  /*28160*/  MOV R0, R234 ;  /* 0x000000ea00007202 */ /* 0x000fe20000000f00 */
[----:B------:R-:W-:Y:S05]  /*28170*/  BRA `(.L_x_1210) ;  /* 0xfffd83e000007947 */ /* 0x000fea000383ffff */
.L_x_901:
[----:B------:R-:W-:Y:S02]  /*28180*/  SEL R0, RZ, 0x1, P0 ;  /* 0x00000001ff007807 */ /* 0x000fe40000000000 */
[----:B------:R-:W-:Y:S02]  /*28190*/  MOV R2, 0x281b0 ;  /* 0x000281b000027802 */ /* 0x000fe40000000f00 */
[----:B------:R-:W-:Y:S05]  /*281a0*/  CALL.REL.NOINC `($__internal_15_$__cuda_sm70_votesync_ballot) ;  /* 0x0000508000007944 */ /* 0x000fea0003c00000 */
[----:B------:R-:W-:Y:S01]  /*281b0*/  MOV R7, R0 ;  /* 0x0000000000077202 */ /* 0x000fe20000000f00 */
[----:B------:R-:W-:Y:S05]  /*281c0*/  BRA `(.L_x_1211) ;  /* 0xfffd842000007947 */ /* 0x000fea000383ffff */
.L_x_902:
[----:B------:R-:W-:Y:S01]  /*281d0*/  IMAD.MOV.U32 R52, RZ, RZ, R9 ;  /* 0x000000ffff347224 */ /* 0x000fe200078e0009 */
[----:B-1----:R-:W-:Y:S01]  /*281e0*/  MOV R2, R0 ;  /* 0x0000000000027202 */ /* 0x002fe20000000f00 */
[----:B------:R-:W-:Y:S01]  /*281f0*/  IMAD.MOV.U32 R71, RZ, RZ, 0x1f ;  /* 0x0000001fff477424 */ /* 0x000fe200078e00ff */
[----:B------:R-:W-:Y:S02]  /*28200*/  MOV R3, 0x28220 ;  /* 0x0002822000037802 */ /* 0x000fe40000000f00 */
[----:B------:R-:W-:Y:S05]  /*28210*/  CALL.REL.NOINC `($__internal_13_$__cuda_sm70_shflsync_idx_p) ;  /* 0x00004f4000007944 */ /* 0x000fea0003c00000 */
[----:B------:R-:W-:Y:S01]  /*28220*/  IMAD.MOV.U32 R12, RZ, RZ, R234 ;  /* 0x000000ffff0c7224 */ /* 0x000fe200078e00ea */
[----:B------:R-:W-:Y:S01]  /*28230*/  MOV R52, R8 ;  /* 0x0000000800347202 */ /* 0x000fe20000000f00 */
[----:B------:R-:W-:Y:S01]  /*28240*/  IMAD.MOV.U32 R5, RZ, RZ, RZ ;  /* 0x000000ffff057224 */ /* 0x000fe200078e00ff */
[----:B------:R-:W-:Y:S01]  /*28250*/  MOV R2, R0 ;  /* 0x0000000000027202 */ /* 0x000fe20000000f00 */
[----:B------:R-:W-:Y:S01]  /*28260*/  IMAD.MOV.U32 R71, RZ, RZ, 0x1f ;  /* 0x0000001fff477424 */ /* 0x000fe200078e00ff */
[----:B------:R-:W-:-:S02]  /*28270*/  MOV R3, 0x28290 ;  /* 0x0002829000037802 */ /* 0x000fc40000000f00 */
[----:B------:R-:W-:Y:S05]  /*28280*/  CALL.REL.NOINC `($__internal_13_$__cuda_sm70_shflsync_idx_p) ;  /* 0x00004ed000007944 */ /* 0x000fea0003c00000 */
[----:B------:R-:W-:Y:S01]  /*28290*/  MOV R9, R234 ;  /* 0x000000ea00097202 */ /* 0x000fe20000000f00 */
[----:B------:R-:W-:Y:S05]  /*282a0*/  BRA `(.L_x_1212) ;  /* 0xfffd83b000007947 */ /* 0x000fea000383ffff */
.L_x_905:
[----:B------:R-:W-:Y:S01]  /*282b0*/  IMAD.MOV.U32 R52, RZ, RZ, R4 ;  /* 0x000000ffff347224 */ /* 0x000fe200078e0004 */
[----:B-1----:R-:W-:Y:S01]  /*282c0*/  MOV R2, R0 ;  /* 0x0000000000027202 */ /* 0x002fe20000000f00 */
[----:B------:R-:W-:Y:S01]  /*282d0*/  IMAD.MOV.U32 R71, RZ, RZ, 0x1f ;  /* 0x0000001fff477424 */ /* 0x000fe200078e00ff */
[----:B------:R-:W-:-:S02]  /*282e0*/  MOV R3, 0x28300 ;  /* 0x0002830000037802 */ /* 0x000fc40000000f00 */
[----:B---34-:R-:W-:Y:S05]  /*282f0*/  CALL.REL.NOINC `($__internal_13_$__cuda_sm70_shflsync_idx_p) ;  /* 0x00004e6000007944 */ /* 0x018fea0003c00000 */
[----:B------:R-:W-:Y:S01]  /*28300*/  MOV R5, R234 ;  /* 0x000000ea00057202 */ /* 0x000fe20000000f00 */
[----:B------:R-:W-:Y:S05]  /*28310*/  BRA `(.L_x_904) ;  /* 0xfffd83a000007947 */ /* 0x000fea000383ffff */
.L_x_970:
[----:B------:R-:W-:Y:S01]  /*28320*/  IMAD.MOV.U32 R52, RZ, RZ, R5 ;  /* 0x000000ffff347224 */ /* 0x000fe200078e0005 */
[----:B------:R-:W-:Y:S01]  /*28330*/  MOV R2, RZ ;  /* 0x000000ff00027202 */ /* 0x000fe20000000f00 */
[----:B------:R-:W-:Y:S01]  /*28340*/  IMAD.MOV.U32 R71, RZ, RZ, 0x181f ;  /* 0x0000181fff477424 */ /* 0x000fe200078e00ff */
[----:B------:R-:W-:-:S02]  /*28350*/  MOV R3, 0x28370 ;  /* 0x0002837000037802 */ /* 0x000fc40000000f00 */
[----:B-----5:R-:W-:Y:S05]  /*28360*/  CALL.REL.NOINC `($__internal_13_$__cuda_sm70_shflsync_idx_p) ;  /* 0x00004df000007944 */ /* 0x020fea0003c00000 */
[----:B------:R-:W-:Y:S01]  /*28370*/  MOV R7, R234 ;  /* 0x000000ea00077202 */ /* 0x000fe20000000f00 */
[----:B------:R-:W-:Y:S05]  /*28380*/  BRA `(.L_x_1213) ;  /* 0xfffe0ba000007947 */ /* 0x000fea000383ffff */
.L_x_971:
[----:B------:R-:W-:Y:S01]  /*28390*/  IMAD.MOV.U32 R52, RZ, RZ, R6 ;  /* 0x000000ffff347224 */ /* 0x000fe200078e0006 */
[----:B------:R-:W-:Y:S01]  /*283a0*/  MOV R2, RZ ;  /* 0x000000ff00027202 */ /* 0x000fe20000000f00 */
[----:B------:R-:W-:Y:S01]  /*283b0*/  IMAD.MOV.U32 R71, RZ, RZ, 0x181f ;  /* 0x0000181fff477424 */ /* 0x000fe200078e00ff */
[----:B------:R-:W-:-:S02]  /*283c0*/  MOV R3, 0x283e0 ;  /* 0x000283e000037802 */ /* 0x000fc40000000f00 */
[----:B-12--5:R-:W-:Y:S05]  /*283d0*/  CALL.REL.NOINC `($__internal_13_$__cuda_sm70_shflsync_idx_p) ;  /* 0x00004d8000007944 */ /* 0x026fea0003c00000 */
[----:B------:R-:W-:Y:S01]  /*283e0*/  MOV R2, R234 ;  /* 0x000000ea00027202 */ /* 0x000fe20000000f00 */
[----:B------:R-:W-:Y:S05]  /*283f0*/  BRA `(.L_x_1214) ;  /* 0xfffe0b5000007947 */ /* 0x000fea000383ffff */
.L_x_974:
[----:B------:R-:W-:Y:S01]  /*28400*/  IMAD.MOV.U32 R52, RZ, RZ, R5 ;  /* 0x000000ffff347224 */ /* 0x000fe200078e0005 */
[----:B--2-4-:R-:W-:Y:S01]  /*28410*/  MOV R2, 0x1 ;  /* 0x0000000100027802 */ /* 0x014fe20000000f00 */
[----:B------:R-:W-:Y:S01]  /*28420*/  IMAD.MOV.U32 R71, RZ, RZ, 0x181f ;  /* 0x0000181fff477424 */ /* 0x000fe200078e00ff */
[----:B------:R-:W-:-:S02]  /*28430*/  MOV R3, 0x28450 ;  /* 0x0002845000037802 */ /* 0x000fc40000000f00 */
[----:B-1-3-5:R-:W-:Y:S05]  /*28440*/  CALL.REL.NOINC `($__internal_13_$__cuda_sm70_shflsync_idx_p) ;  /* 0x00004d1000007944 */ /* 0x02afea0003c00000 */
[----:B------:R-:W-:Y:S01]  /*28450*/  IMAD.MOV.U32 R7, RZ, RZ, R234 ;  /* 0x000000ffff077224 */ /* 0x000fe200078e00ea */
[----:B------:R-:W-:Y:S01]  /*28460*/  MOV R2, 0x1 ;  /* 0x0000000100027802 */ /* 0x000fe20000000f00 */
[----:B------:R-:W-:Y:S01]  /*28470*/  IMAD.MOV.U32 R52, RZ, RZ, R6 ;  /* 0x000000ffff347224 */ /* 0x000fe200078e0006 */
[----:B------:R-:W-:-:S02]  /*28480*/  MOV R71, 0x181f ;  /* 0x0000181f00477802 */ /* 0x000fc40000000f00 */
[----:B------:R-:W-:Y:S02]  /*28490*/  MOV R3, 0x284b0 ;  /* 0x000284b000037802 */ /* 0x000fe40000000f00 */
[----:B------:R-:W-:Y:S05]  /*284a0*/  CALL.REL.NOINC `($__internal_13_$__cuda_sm70_shflsync_idx_p) ;  /* 0x00004cb000007944 */ /* 0x000fea0003c00000 */
[----:B------:R-:W-:Y:S01]  /*284b0*/  MOV R2, R234 ;  /* 0x000000ea00027202 */ /* 0x000fe20000000f00 */
[----:B------:R-:W-:Y:S05]  /*284c0*/  BRA `(.L_x_1215) ;  /* 0xfffe0b6000007947 */ /* 0x000fea000383ffff */
.L_x_977:
[----:B------:R-:W-:Y:S01]  /*284d0*/  IMAD.MOV.U32 R52, RZ, RZ, R5 ;  /* 0x000000ffff347224 */ /* 0x000fe200078e0005 */
[----:B-1--4-:R-:W-:Y:S01]  /*284e0*/  MOV R2, 0x2 ;  /* 0x0000000200027802 */ /* 0x012fe20000000f00 */
[----:B------:R-:W-:Y:S01]  /*284f0*/  IMAD.MOV.U32 R71, RZ, RZ, 0x181f ;  /* 0x0000181fff477424 */ /* 0x000fe200078e00ff */
[----:B------:R-:W-:Y:S02]  /*28500*/  MOV R3, 0x28520 ;  /* 0x0002852000037802 */ /* 0x000fe40000000f00 */
[----:B--23-5:R-:W-:Y:S05]  /*28510*/  CALL.REL.NOINC `($__internal_13_$__cuda_sm70_shflsync_idx_p) ;  /* 0x00004c4000007944 */ /* 0x02cfea0003c00000 */
[----:B------:R-:W-:Y:S01]  /*28520*/  MOV R7, R234 ;  /* 0x000000ea00077202 */ /* 0x000fe20000000f00 */
[----:B------:R-:W-:Y:S05]  /*28530*/  BRA `(.L_x_1216) ;  /* 0xfffe0bc000007947 */ /* 0x000fea000383ffff */
.L_x_978:
[----:B------:R-:W-:Y:S01]  /*28540*/  IMAD.MOV.U32 R52, RZ, RZ, R6 ;  /* 0x000000ffff347224 */ /* 0x000fe200078e0006 */
[----:B----4-:R-:W-:Y:S01]  /*28550*/  MOV R2, 0x2 ;  /* 0x0000000200027802 */ /* 0x010fe20000000f00 */
[----:B------:R-:W-:Y:S01]  /*28560*/  IMAD.MOV.U32 R71, RZ, RZ, 0x181f ;  /* 0x0000181fff477424 */ /* 0x000fe200078e00ff */
[----:B------:R-:W-:Y:S02]  /*28570*/  MOV R3, 0x28590 ;  /* 0x0002859000037802 */ /* 0x000fe40000000f00 */
[----:B-123-5:R-:W-:Y:S05]  /*28580*/  CALL.REL.NOINC `($__internal_13_$__cuda_sm70_shflsync_idx_p) ;  /* 0x00004bd000007944 */ /* 0x02efea0003c00000 */
[----:B------:R-:W-:Y:S01]  /*28590*/  MOV R2, R234 ;  /* 0x000000ea00027202 */ /* 0x000fe20000000f00 */
[----:B------:R-:W-:Y:S05]  /*285a0*/  BRA `(.L_x_1217) ;  /* 0xfffe0b7000007947 */ /* 0x000fea000383ffff */
.L_x_981:
[----:B------:R-:W-:Y:S01]  /*285b0*/  IMAD.MOV.U32 R52, RZ, RZ, R5 ;  /* 0x000000ffff347224 */ /* 0x000fe200078e0005 */
[----:B-1----:R-:W-:Y:S01]  /*285c0*/  MOV R2, 0x3 ;  /* 0x0000000300027802 */ /* 0x002fe20000000f00 */
[----:B------:R-:W-:Y:S01]  /*285d0*/  IMAD.MOV.U32 R71, RZ, RZ, 0x181f ;  /* 0x0000181fff477424 */ /* 0x000fe200078e00ff */
[----:B------:R-:W-:-:S02]  /*285e0*/  MOV R3, 0x28600 ;  /* 0x0002860000037802 */ /* 0x000fc40000000f00 */
[----:B--2345:R-:W-:Y:S05]  /*285f0*/  CALL.REL.NOINC `($__internal_13_$__cuda_sm70_shflsync_idx_p) ;  /* 0x00004b6000007944 */ /* 0x03cfea0003c00000 */
        /* <DEDUP_REMOVED lines=8> */
.L_x_984:
[----:B------:R-:W-:Y:S01]  /*28680*/  IMAD.MOV.U32 R52, RZ, RZ, R5 ;  /* 0x000000ffff347224 */ /* 0x000fe200078e0005 */
[----:B-1----:R-:W-:Y:S01]  /*28690*/  MOV R2, 0x4 ;  /* 0x0000000400027802 */ /* 0x002fe20000000f00 */
[----:B------:R-:W-:Y:S01]  /*286a0*/  IMAD.MOV.U32 R71, RZ, RZ, 0x181f ;  /* 0x0000181fff477424 */ /* 0x000fe200078e00ff */
[----:B------:R-:W-:Y:S02]  /*286b0*/  MOV R3, 0x286d0 ;  /* 0x000286d000037802 */ /* 0x000fe40000000f00 */
[----:B--2345:R-:W-:Y:S05]  /*286c0*/  CALL.REL.NOINC `($__internal_13_$__cuda_sm70_shflsync_idx_p) ;  /* 0x00004a9000007944 */ /* 0x03cfea0003c00000 */
[----:B------:R-:W-:Y:S01]  /*286d0*/  MOV R7, R234 ;  /* 0x000000ea00077202 */ /* 0x000fe20000000f00 */
[----:B------:R-:W-:Y:S05]  /*286e0*/  BRA `(.L_x_1219) ;  /* 0xfffe0be000007947 */ /* 0x000fea000383ffff */
.L_x_985:
[----:B------:R-:W-:Y:S01]  /*286f0*/  IMAD.MOV.U32 R52, RZ, RZ, R6 ;  /* 0x000000ffff347224 */ /* 0x000fe200078e0006 */
[----:B-1----:R-:W-:Y:S01]  /*28700*/  MOV R2, 0x4 ;  /* 0x0000000400027802 */ /* 0x002fe20000000f00 */
[----:B------:R-:W-:Y:S01]  /*28710*/  IMAD.MOV.U32 R71, RZ, RZ, 0x181f ;  /* 0x0000181fff477424 */ /* 0x000fe200078e00ff */
[----:B------:R-:W-:Y:S02]  /*28720*/  MOV R3, 0x28740 ;  /* 0x0002874000037802 */ /* 0x000fe40000000f00 */
[----:B--2345:R-:W-:Y:S05]  /*28730*/  CALL.REL.NOINC `($__internal_13_$__cuda_sm70_shflsync_idx_p) ;  /* 0x00004a2000007944 */ /* 0x03cfea0003c00000 */
[----:B------:R-:W-:Y:S01]  /*28740*/  MOV R2, R234 ;  /* 0x000000ea00027202 */ /* 0x000fe20000000f00 */
[----:B------:R-:W-:Y:S05]  /*28750*/  BRA `(.L_x_1220) ;  /* 0xfffe0b9000007947 */ /* 0x000fea000383ffff */
.L_x_988:
[----:B------:R-:W-:Y:S01]  /*28760*/  IMAD.MOV.U32 R52, RZ, RZ, R5 ;  /* 0x000000ffff347224 */ /* 0x000fe200078e0005 */
[----:B--23--:R-:W-:Y:S01]  /*28770*/  MOV R2, 0x5 ;  /* 0x0000000500027802 */ /* 0x00cfe20000000f00 */
[----:B------:R-:W-:Y:S01]  /*28780*/  IMAD.MOV.U32 R71, RZ, RZ, 0x181f ;  /* 0x0000181fff477424 */ /* 0x000fe200078e00ff */
[----:B------:R-:W-:-:S02]  /*28790*/  MOV R3, 0x287b0 ;  /* 0x000287b000037802 */ /* 0x000fc40000000f00 */
[----:B-1--45:R-:W-:Y:S05]  /*287a0*/  CALL.REL.NOINC `($__internal_13_$__cuda_sm70_shflsync_idx_p) ;  /* 0x000049b000007944 */ /* 0x032fea0003c00000 */
        /* <DEDUP_REMOVED lines=8> */
.L_x_991:
[----:B------:R-:W-:Y:S01]  /*28830*/  IMAD.MOV.U32 R52, RZ, RZ, R5 ;  /* 0x000000ffff347224 */ /* 0x000fe200078e0005 */
[----:B-1-3--:R-:W-:Y:S01]  /*28840*/  MOV R2, 0x6 ;  /* 0x0000000600027802 */ /* 0x00afe20000000f00 */
[----:B------:R-:W-:Y:S01]  /*28850*/  IMAD.MOV.U32 R71, RZ, RZ, 0x181f ;  /* 0x0000181fff477424 */ /* 0x000fe200078e00ff */
[----:B------:R-:W-:Y:S02]  /*28860*/  MOV R3, 0x28880 ;  /* 0x0002888000037802 */ /* 0x000fe40000000f00 */
[----:B--2-45:R-:W-:Y:S05]  /*28870*/  CALL.REL.NOINC `($__internal_13_$__cuda_sm70_shflsync_idx_p) ;  /* 0x000048e000007944 */ /* 0x034fea0003c00000 */
[----:B------:R-:W-:Y:S01]  /*28880*/  MOV R7, R234 ;  /* 0x000000ea00077202 */ /* 0x000fe20000000f00 */
[----:B------:R-:W-:Y:S05]  /*28890*/  BRA `(.L_x_1222) ;  /* 0xfffe0c0000007947 */ /* 0x000fea000383ffff */
.L_x_992:
[----:B------:R-:W-:Y:S01]  /*288a0*/  IMAD.MOV.U32 R52, RZ, RZ, R6 ;  /* 0x000000ffff347224 */ /* 0x000fe200078e0006 */
[----:B---3--:R-:W-:Y:S01]  /*288b0*/  MOV R2, 0x6 ;  /* 0x0000000600027802 */ /* 0x008fe20000000f00 */
[----:B------:R-:W-:Y:S01]  /*288c0*/  IMAD.MOV.U32 R71, RZ, RZ, 0x181f ;  /* 0x0000181fff477424 */ /* 0x000fe200078e00ff */
[----:B------:R-:W-:Y:S02]  /*288d0*/  MOV R3, 0x288f0 ;  /* 0x000288f000037802 */ /* 0x000fe40000000f00 */
[----:B-12-45:R-:W-:Y:S05]  /*288e0*/  CALL.REL.NOINC `($__internal_13_$__cuda_sm70_shflsync_idx_p) ;  /* 0x0000487000007944 */ /* 0x036fea0003c00000 */
[----:B------:R-:W-:Y:S01]  /*288f0*/  MOV R2, R234 ;  /* 0x000000ea00027202 */ /* 0x000fe20000000f00 */
[----:B------:R-:W-:Y:S05]  /*28900*/  BRA `(.L_x_1223) ;  /* 0xfffe0bb000007947 */ /* 0x000fea000383ffff */
.L_x_995:
        /* <DEDUP_REMOVED lines=13> */
.L_x_1034:
[----:B------:R-:W-:Y:S01]  /*289e0*/  IMAD.MOV.U32 R52, RZ, RZ, R4 ;  /* 0x000000ffff347224 */ /* 0x000fe200078e0004 */
[----:B------:R-:W-:Y:S01]  /*289f0*/  MOV R2, RZ ;  /* 0x000000ff00027202 */ /* 0x000fe20000000f00 */
[----:B------:R-:W-:Y:S01]  /*28a00*/  IMAD.MOV.U32 R71, RZ, RZ, 0x181f ;  /* 0x0000181fff477424 */ /* 0x000fe200078e00ff */
[----:B------:R-:W-:Y:S02]  /*28a10*/  MOV R3, 0x28a30 ;  /* 0x00028a3000037802 */ /* 0x000fe40000000f00 */
[----:B------:R-:W-:Y:S05]  /*28a20*/  CALL.REL.NOINC `($__internal_13_$__cuda_sm70_shflsync_idx_p) ;  /* 0x0000473000007944 */ /* 0x000fea0003c00000 */
[----:B------:R-:W-:Y:S01]  /*28a30*/  MOV R5, R234 ;  /* 0x000000ea00057202 */ /* 0x000fe20000000f00 */
[----:B------:R-:W-:Y:S05]  /*28a40*/  BRA `(.L_x_1225) ;  /* 0xfffe75f000007947 */ /* 0x000fea000383ffff */
.L_x_1035:
[----:B------:R-:W-:Y:S01]  /*28a50*/  IMAD.MOV.U32 R52, RZ, RZ, R0 ;  /* 0x000000ffff347224 */ /* 0x000fe200078e0000 */
[----:B------:R-:W-:Y:S01]  /*28a60*/  MOV R2, RZ ;  /* 0x000000ff00027202 */ /* 0x000fe20000000f00 */
[----:B------:R-:W-:Y:S01]  /*28a70*/  IMAD.MOV.U32 R71, RZ, RZ, 0x181f ;  /* 0x0000181fff477424 */ /* 0x000fe200078e00ff */
[----:B------:R-:W-:Y:S02]  /*28a80*/  MOV R3, 0x28aa0 ;  /* 0x00028aa000037802 */ /* 0x000fe40000000f00 */
[----:B-12---:R-:W-:Y:S05]  /*28a90*/  CALL.REL.NOINC `($__internal_13_$__cuda_sm70_shflsync_idx_p) ;  /* 0x000046c000007944 */ /* 0x006fea0003c00000 */
        /* <DEDUP_REMOVED lines=10> */
[----:B------:R-:W-:Y:S05]  /*28b40*/  CALL.REL.NOINC `($__internal_13_$__cuda_sm70_shflsync_idx_p) ;  /* 0x0000461000007944 */ /* 0x000fea0003c00000 */
[----:B------:R-:W-:Y:S01]  /*28b50*/  IMAD.MOV.U32 R5, RZ, RZ, R234 ;  /* 0x000000ffff057224 */ /* 0x000fe200078e00ea */
[----:B------:R-:W-:Y:S01]  /*28b60*/  MOV R2, 0x1 ;  /* 0x0000000100027802 */ /* 0x000fe20000000f00 */
[----:B------:R-:W-:Y:S01]  /*28b70*/  IMAD.MOV.U32 R52, RZ, RZ, R0 ;  /* 0x000000ffff347224 */ /* 0x000fe200078e0000 */
[----:B------:R-:W-:Y:S02]  /*28b80*/  MOV R71, 0x181f ;  /* 0x0000181f00477802 */ /* 0x000fe40000000f00 */
[----:B------:R-:W-:Y:S02]  /*28b90*/  MOV R3, 0x28bb0 ;  /* 0x00028bb000037802 */ /* 0x000fe40000000f00 */
[----:B------:R-:W-:Y:S05]  /*28ba0*/  CALL.REL.NOINC `($__internal_13_$__cuda_sm70_shflsync_idx_p) ;  /* 0x000045b000007944 */ /* 0x000fea0003c00000 */
        /* <DEDUP_REMOVED lines=51> */
[----:B------:R-:W-:Y:S01]  /*28ee0*/  MOV R0, R234 ;  /* 0x000000ea00007202 */ /* 0x000fe20000000f00 */
[----:B------:R-:W-:Y:S05]  /*28ef0*/  BRA `(.L_x_1226) ;  /* 0xfffe72a000007947 */ /* 0x000fea000383ffff */
.L_x_1036:
[----:B------:R-:W-:Y:S01]  /*28f00*/  IMAD.MOV.U32 R52, RZ, RZ, R4 ;  /* 0x000000ffff347224 */ /* 0x000fe200078e0004 */
[----:B------:R-:W-:Y:S01]  /*28f10*/  MOV R2, RZ ;  /* 0x000000ff00027202 */ /* 0x000fe20000000f00 */
[----:B------:R-:W-:Y:S01]  /*28f20*/  IMAD.MOV.U32 R71, RZ, RZ, 0x1c1f ;  /* 0x00001c1fff477424 */ /* 0x000fe200078e00ff */
[----:B------:R-:W-:-:S02]  /*28f30*/  MOV R3, 0x28f50 ;  /* 0x00028f5000037802 */ /* 0x000fc40000000f00 */
[----:B------:R-:W-:Y:S05]  /*28f40*/  CALL.REL.NOINC `($__internal_13_$__cuda_sm70_shflsync_idx_p) ;  /* 0x0000421000007944 */ /* 0x000fea0003c00000 */
[----:B------:R-:W-:Y:S01]  /*28f50*/  MOV R3, R234 ;  /* 0x000000ea00037202 */ /* 0x000fe20000000f00 */
[----:B------:R-:W-:Y:S05]  /*28f60*/  BRA `(.L_x_1227) ;  /* 0xfffe73d000007947 */ /* 0x000fea000383ffff */
.L_x_1041:
[----:B------:R-:W-:Y:S01]  /*28f70*/  IMAD.MOV.U32 R52, RZ, RZ, R4 ;  /* 0x000000ffff347224 */ /* 0x000fe200078e0004 */
[----:B------:R-:W-:Y:S01]  /*28f80*/  MOV R2, 0x1 ;  /* 0x0000000100027802 */ /* 0x000fe20000000f00 */
[----:B------:R-:W-:Y:S01]  /*28f90*/  IMAD.MOV.U32 R71, RZ, RZ, 0x1c1f ;  /* 0x00001c1fff477424 */ /* 0x000fe200078e00ff */
[----:B------:R-:W-:-:S02]  /*28fa0*/  MOV R3, 0x28fc0 ;  /* 0x00028fc000037802 */ /* 0x000fc40000000f00 */
[----:B-1----:R-:W-:Y:S05]  /*28fb0*/  CALL.REL.NOINC `($__internal_13_$__cuda_sm70_shflsync_idx_p) ;  /* 0x000041a000007944 */ /* 0x002fea0003c00000 */
[----:B------:R-:W-:Y:S01]  /*28fc0*/  MOV R3, R234 ;  /* 0x000000ea00037202 */ /* 0x000fe20000000f00 */
[----:B------:R-:W-:Y:S05]  /*28fd0*/  BRA `(.L_x_1228) ;  /* 0xfffe7c0000007947 */ /* 0x000fea000383ffff */
.L_x_1046:
[----:B------:R-:W-:Y:S01]  /*28fe0*/  IMAD.MOV.U32 R52, RZ, RZ, R4 ;  /* 0x000000ffff347224 */ /* 0x000fe200078e0004 */
[----:B------:R-:W-:Y:S01]  /*28ff0*/  MOV R2, 0x2 ;  /* 0x0000000200027802 */ /* 0x000fe20000000f00 */
[----:B------:R-:W-:Y:S01]  /*29000*/  IMAD.MOV.U32 R71, RZ, RZ, 0x1c1f ;  /* 0x00001c1fff477424 */ /* 0x000fe200078e00ff */
[----:B------:R-:W-:-:S02]  /*29010*/  MOV R3, 0x29030 ;  /* 0x0002903000037802 */ /* 0x000fc40000000f00 */
[----:B-12---:R-:W-:Y:S05]  /*29020*/  CALL.REL.NOINC `($__internal_13_$__cuda_sm70_shflsync_idx_p) ;  /* 0x0000413000007944 */ /* 0x006fea0003c00000 */
[----:B------:R-:W-:Y:S01]  /*29030*/  MOV R3, R234 ;  /* 0x000000ea00037202 */ /* 0x000fe20000000f00 */
[----:B------:R-:W-:Y:S05]  /*29040*/  BRA `(.L_x_1229) ;  /* 0xfffe820000007947 */ /* 0x000fea000383ffff */
.L_x_1051:
[----:B------:R-:W-:Y:S01]  /*29050*/  IMAD.MOV.U32 R52, RZ, RZ, R4 ;  /* 0x000000ffff347224 */ /* 0x000fe200078e0004 */
[----:B------:R-:W-:Y:S01]  /*29060*/  MOV R2, 0x3 ;  /* 0x0000000300027802 */ /* 0x000fe20000000f00 */
[----:B------:R-:W-:Y:S01]  /*29070*/  IMAD.MOV.U32 R71, RZ, RZ, 0x1c1f ;  /* 0x00001c1fff477424 */ /* 0x000fe200078e00ff */
[----:B------:R-:W-:-:S02]  /*29080*/  MOV R3, 0x290a0 ;  /* 0x000290a000037802 */ /* 0x000fc40000000f00 */
[----:B-123--:R-:W-:Y:S05]  /*29090*/  CALL.REL.NOINC `($__internal_13_$__cuda_sm70_shflsync_idx_p) ;  /* 0x000040c000007944 */ /* 0x00efea0003c00000 */
[----:B------:R-:W-:Y:S01]  /*290a0*/  MOV R3, R234 ;  /* 0x000000ea00037202 */ /* 0x000fe20000000f00 */
[----:B------:R-:W-:Y:S05]  /*290b0*/  BRA `(.L_x_1230) ;  /* 0xfffe880000007947 */ /* 0x000fea000383ffff */
.L_x_1056:
[----:B------:R-:W-:Y:S02]  /*290c0*/  MOV R0, 0x2 ;  /* 0x0000000200007802 */ /* 0x000fe40000000f00 */
[----:B------:R-:W-:-:S02]  /*290d0*/  MOV R2, 0x290f0 ;  /* 0x000290f000027802 */ /* 0x000fc40000000f00 */
[----:B------:R-:W-:Y:S05]  /*290e0*/  CALL.REL.NOINC `($__internal_12_$__cuda_sm70_shflsync_bfly_p) ;  /* 0x0000401000007944 */ /* 0x000fea0003c00000 */
[----:B------:R-:W-:Y:S05]  /*290f0*/  BRA `(.L_x_1231) ;  /* 0xfffe92f000007947 */ /* 0x000fea000383ffff */
.L_x_1057:
[----:B------:R-:W-:Y:S02]  /*29100*/  MOV R0, 0x1 ;  /* 0x0000000100007802 */ /* 0x000fe40000000f00 */
[----:B------:R-:W-:-:S02]  /*29110*/  MOV R2, 0x29130 ;  /* 0x0002913000027802 */ /* 0x000fc40000000f00 */
[----:B------:R-:W-:Y:S05]  /*29120*/  CALL.REL.NOINC `($__internal_12_$__cuda_sm70_shflsync_bfly_p) ;  /* 0x00003fd000007944 */ /* 0x000fea0003c00000 */
[----:B------:R-:W-:Y:S01]  /*29130*/  FMNMX.FTZ R71, R4, R0, !PT ;  /* 0x0000000004477209 */ /* 0x000fe20007810000 */
[----:B------:R-:W-:Y:S01]  /*29140*/  IMAD.MOV.U32 R4, RZ, RZ, R5 ;  /* 0x000000ffff047224 */ /* 0x000fe200078e0005 */
[----:B------:R-:W-:Y:S01]  /*29150*/  MOV R2, 0x29180 ;  /* 0x0002918000027802 */ /* 0x000fe20000000f00 */
[----:B------:R-:W-:-:S02]  /*29160*/  IMAD.MOV.U32 R0, RZ, RZ, 0x2 ;  /* 0x00000002ff007424 */ /* 0x000fc400078e00ff */
[----:B------:R-:W-:Y:S05]  /*29170*/  CALL.REL.NOINC `($__internal_12_$__cuda_sm70_shflsync_bfly_p) ;  /* 0x00003f8000007944 */ /* 0x000fea0003c00000 */
[----:B------:R-:W-:Y:S01]  /*29180*/  FMNMX.FTZ R5, R5, R0, !PT ;  /* 0x0000000005057209 */ /* 0x000fe20007810000 */
[----:B------:R-:W-:Y:S01]  /*29190*/  IMAD.MOV.U32 R0, RZ, RZ, 0x1 ;  /* 0x00000001ff007424 */ /* 0x000fe200078e00ff */
[----:B------:R-:W-:-:S03]  /*291a0*/  MOV R2, 0x291d0 ;  /* 0x000291d000027802 */ /* 0x000fc60000000f00 */
[----:B------:R-:W-:Y:S02]  /*291b0*/  IMAD.MOV.U32 R4, RZ, RZ, R5 ;  /* 0x000000ffff047224 */ /* 0x000fe400078e0005 */
[----:B------:R-:W-:Y:S05]  /*291c0*/  CALL.REL.NOINC `($__internal_12_$__cuda_sm70_shflsync_bfly_p) ;  /* 0x00003f3000007944 */ /* 0x000fea0003c00000 */
[----:B------:R-:W-:Y:S01]  /*291d0*/  FMNMX.FTZ R70, R5, R0, !PT ;  /* 0x0000000005467209 */ /* 0x000fe20007810000 */
[----:B------:R-:W-:Y:S01]  /*291e0*/  IMAD.MOV.U32 R4, RZ, RZ, R6 ;  /* 0x000000ffff047224 */ /* 0x000fe200078e0006 */
[----:B------:R-:W-:Y:S01]  /*291f0*/  MOV R2, 0x29220 ;  /* 0x0002922000027802 */ /* 0x000fe20000000f00 */
[----:B------:R-:W-:Y:S02]  /*29200*/  IMAD.MOV.U32 R0, RZ, RZ, 0x2 ;  /* 0x00000002ff007424 */ /* 0x000fe400078e00ff */
        /* <DEDUP_REMOVED lines=16> */
[----:B------:R-:W-:Y:S01]  /*29310*/  MOV R8, R0 ;  /* 0x0000000000087202 */ /* 0x000fe20000000f00 */
[----:B------:R-:W-:Y:S05]  /*29320*/  BRA `(.L_x_1232) ;  /* 0xfffe91b000007947 */ /* 0x000fea000383ffff */
.L_x_1065:
[----:B------:R-:W-:Y:S01]  /*29330*/  MOV R2, RZ ;  /* 0x000000ff00027202 */ /* 0x000fe20000000f00 */
[----:B------:R-:W-:Y:S01]  /*29340*/  IMAD.MOV.U32 R52, RZ, RZ, R4 ;  /* 0x000000ffff347224 */ /* 0x000fe200078e0004 */
[----:B------:R-:W-:Y:S01]  /*29350*/  MOV R3, 0x29380 ;  /* 0x0002938000037802 */ /* 0x000fe20000000f00 */
[----:B------:R-:W-:Y:S02]  /*29360*/  IMAD.MOV.U32 R71, RZ, RZ, 0x181f ;  /* 0x0000181fff477424 */ /* 0x000fe400078e00ff */
[----:B------:R-:W-:Y:S05]  /*29370*/  CALL.REL.NOINC `($__internal_13_$__cuda_sm70_shflsync_idx_p) ;  /* 0x00003de000007944 */ /* 0x000fea0003c00000 */
[----:B------:R-:W-:Y:S01]  /*29380*/  MOV R8, R234 ;  /* 0x000000ea00087202 */ /* 0x000fe20000000f00 */
[----:B------:R-:W-:-:S05]  /*29390*/  BRA `(.L_x_1233) ;  /* 0xfffeaed000007947 */ /* 0x000fca000383ffff */
.L_x_1066:
[----:B------:R-:W-:Y:S01]  /*293a0*/  MOV R2, RZ ;  /* 0x000000ff00027202 */ /* 0x000fe20000000f00 */
[----:B------:R-:W-:Y:S01]  /*293b0*/  IMAD.MOV.U32 R52, RZ, RZ, R0 ;  /* 0x000000ffff347224 */ /* 0x000fe200078e0000 */
[----:B------:R-:W-:Y:S01]  /*293c0*/  MOV R3, 0x293f0 ;  /* 0x000293f000037802 */ /* 0x000fe20000000f00 */
[----:B------:R-:W-:Y:S02]  /*293d0*/  IMAD.MOV.U32 R71, RZ, RZ, 0x181f ;  /* 0x0000181fff477424 */ /* 0x000fe400078e00ff */
[----:B-12---:R-:W-:Y:S05]  /*293e0*/  CALL.REL.NOINC `($__internal_13_$__cuda_sm70_shflsync_idx_p) ;  /* 0x00003d7000007944 */ /* 0x006fea0003c00000 */
        /* <DEDUP_REMOVED lines=10> */
[----:B------:R-:W-:Y:S05]  /*29490*/  CALL.REL.NOINC `($__internal_13_$__cuda_sm70_shflsync_idx_p) ;  /* 0x00003cc000007944 */ /* 0x000fea0003c00000 */
[----:B------:R-:W-:Y:S01]  /*294a0*/  MOV R2, 0x1 ;  /* 0x0000000100027802 */ /* 0x000fe20000000f00 */
[----:B------:R-:W-:Y:S01]  /*294b0*/  IMAD.MOV.U32 R7, RZ, RZ, R234 ;  /* 0x000000ffff077224 */ /* 0x000fe200078e00ea */
[----:B------:R-:W-:Y:S01]  /*294c0*/  MOV R71, 0x181f ;  /* 0x0000181f00477802 */ /* 0x000fe20000000f00 */
[----:B------:R-:W-:Y:S01]  /*294d0*/  IMAD.MOV.U32 R52, RZ, RZ, R0 ;  /* 0x000000ffff347224 */ /* 0x000fe200078e0000 */
[----:B------:R-:W-:Y:S02]  /*294e0*/  MOV R3, 0x29500 ;  /* 0x0002950000037802 */ /* 0x000fe40000000f00 */
[----:B------:R-:W-:Y:S05]  /*294f0*/  CALL.REL.NOINC `($__internal_13_$__cuda_sm70_shflsync_idx_p) ;  /* 0x00003c6000007944 */ /* 0x000fea0003c00000 */
        /* <DEDUP_REMOVED lines=51> */
[----:B------:R-:W-:Y:S01]  /*29830*/  MOV R0, R234 ;  /* 0x000000ea00007202 */ /* 0x000fe20000000f00 */
[----:B------:R-:W-:-:S05]  /*29840*/  BRA `(.L_x_1234) ;  /* 0xfffeab8000007947 */ /* 0x000fca000383ffff */
.L_x_1069:
[----:B------:R-:W-:Y:S01]  /*29850*/  MOV R2, RZ ;  /* 0x000000ff00027202 */ /* 0x000fe20000000f00 */
[----:B------:R-:W-:Y:S01]  /*29860*/  IMAD.MOV.U32 R52, RZ, RZ, R4 ;  /* 0x000000ffff347224 */ /* 0x000fe200078e0004 */
[----:B------:R-:W-:Y:S01]  /*29870*/  MOV R3, 0x298a0 ;  /* 0x000298a000037802 */ /* 0x000fe20000000f00 */
[----:B------:R-:W-:Y:S02]  /*29880*/  IMAD.MOV.U32 R71, RZ, RZ, 0x181f ;  /* 0x0000181fff477424 */ /* 0x000fe400078e00ff */
[----:B------:R-:W-:Y:S05]  /*29890*/  CALL.REL.NOINC `($__internal_13_$__cuda_sm70_shflsync_idx_p) ;  /* 0x000038c000007944 */ /* 0x000fea0003c00000 */
[----:B------:R-:W-:Y:S01]  /*298a0*/  MOV R7, R234 ;  /* 0x000000ea00077202 */ /* 0x000fe20000000f00 */
[----:B------:R-:W-:-:S05]  /*298b0*/  BRA `(.L_x_1235) ;  /* 0xfffebe5000007947 */ /* 0x000fca000383ffff */
.L_x_1070:
        /* <DEDUP_REMOVED lines=75> */
.L_x_1071:
[----:B------:R-:W-:Y:S01]  /*29d70*/  MOV R2, RZ ;  /* 0x000000ff00027202 */ /* 0x000fe20000000f00 */
[----:B------:R-:W-:Y:S01]  /*29d80*/  IMAD.MOV.U32 R52, RZ, RZ, R5 ;  /* 0x000000ffff347224 */ /* 0x000fe200078e0005 */
[----:B------:R-:W-:Y:S01]  /*29d90*/  MOV R3, 0x29dc0 ;  /* 0x00029dc000037802 */ /* 0x000fe20000000f00 */
[----:B------:R-:W-:Y:S02]  /*29da0*/  IMAD.MOV.U32 R71, RZ, RZ, 0x1c1f ;  /* 0x00001c1fff477424 */ /* 0x000fe400078e00ff */
[----:B------:R-:W-:Y:S05]  /*29db0*/  CALL.REL.NOINC `($__internal_13_$__cuda_sm70_shflsync_idx_p) ;  /* 0x000033a000007944 */ /* 0x000fea0003c00000 */
[----:B------:R-:W-:Y:S01]  /*29dc0*/  MOV R4, R234 ;  /* 0x000000ea00047202 */ /* 0x000fe20000000f00 */
[----:B------:R-:W-:-:S05]  /*29dd0*/  BRA `(.L_x_1237) ;  /* 0xfffebc1000007947 */ /* 0x000fca000383ffff */
.L_x_1076:
[----:B------:R-:W-:Y:S01]  /*29de0*/  MOV R2, 0x1 ;  /* 0x0000000100027802 */ /* 0x000fe20000000f00 */
[----:B------:R-:W-:Y:S01]  /*29df0*/  IMAD.MOV.U32 R52, RZ, RZ, R5 ;  /* 0x000000ffff347224 */ /* 0x000fe200078e0005 */
[----:B------:R-:W-:Y:S01]  /*29e00*/  MOV R3, 0x29e30 ;  /* 0x00029e3000037802 */ /* 0x000fe20000000f00 */
[----:B------:R-:W-:Y:S02]  /*29e10*/  IMAD.MOV.U32 R71, RZ, RZ, 0x1c1f ;  /* 0x00001c1fff477424 */ /* 0x000fe400078e00ff */
[----:B-1----:R-:W-:Y:S05]  /*29e20*/  CALL.REL.NOINC `($__internal_13_$__cuda_sm70_shflsync_idx_p) ;  /* 0x0000333000007944 */ /* 0x002fea0003c00000 */
[----:B------:R-:W-:Y:S01]  /*29e30*/  MOV R4, R234 ;  /* 0x000000ea00047202 */ /* 0x000fe20000000f00 */
[----:B------:R-:W-:-:S05]  /*29e40*/  BRA `(.L_x_1238) ;  /* 0xfffec49000007947 */ /* 0x000fca000383ffff */
.L_x_1081:
[----:B------:R-:W-:Y:S01]  /*29e50*/  MOV R2, 0x2 ;  /* 0x0000000200027802 */ /* 0x000fe20000000f00 */
[----:B------:R-:W-:Y:S01]  /*29e60*/  IMAD.MOV.U32 R52, RZ, RZ, R5 ;  /* 0x000000ffff347224 */ /* 0x000fe200078e0005 */
[----:B------:R-:W-:Y:S01]  /*29e70*/  MOV R3, 0x29ea0 ;  /* 0x00029ea000037802 */ /* 0x000fe20000000f00 */
[----:B------:R-:W-:Y:S02]  /*29e80*/  IMAD.MOV.U32 R71, RZ, RZ, 0x1c1f ;  /* 0x00001c1fff477424 */ /* 0x000fe400078e00ff */
[----:B-12---:R-:W-:Y:S05]  /*29e90*/  CALL.REL.NOINC `($__internal_13_$__cuda_sm70_shflsync_idx_p) ;  /* 0x000032c000007944 */ /* 0x006fea0003c00000 */
[----:B------:R-:W-:Y:S01]  /*29ea0*/  MOV R4, R234 ;  /* 0x000000ea00047202 */ /* 0x000fe20000000f00 */
[----:B------:R-:W-:-:S05]  /*29eb0*/  BRA `(.L_x_1239) ;  /* 0xfffecad000007947 */ /* 0x000fca000383ffff */
.L_x_1086:
[----:B------:R-:W-:Y:S01]  /*29ec0*/  MOV R2, 0x3 ;  /* 0x0000000300027802 */ /* 0x000fe20000000f00 */
[----:B------:R-:W-:Y:S01]  /*29ed0*/  IMAD.MOV.U32 R52, RZ, RZ, R5 ;  /* 0x000000ffff347224 */ /* 0x000fe200078e0005 */
[----:B------:R-:W-:Y:S01]  /*29ee0*/  MOV R3, 0x29f10 ;  /* 0x00029f1000037802 */ /* 0x000fe20000000f00 */
[----:B------:R-:W-:Y:S02]  /*29ef0*/  IMAD.MOV.U32 R71, RZ, RZ, 0x1c1f ;  /* 0x00001c1fff477424 */ /* 0x000fe400078e00ff */
[----:B-123--:R-:W-:Y:S05]  /*29f00*/  CALL.REL.NOINC `($__internal_13_$__cuda_sm70_shflsync_idx_p) ;  /* 0x0000325000007944 */ /* 0x00efea0003c00000 */
[----:B------:R-:W-:Y:S01]  /*29f10*/  MOV R4, R234 ;  /* 0x000000ea00047202 */ /* 0x000fe20000000f00 */
[----:B------:R-:W-:-:S05]  /*29f20*/  BRA `(.L_x_1240) ;  /* 0xfffed11000007947 */ /* 0x000fca000383ffff */
.L_x_1091:
[----:B------:R-:W-:Y:S02]  /*29f30*/  MOV R0, 0x2 ;  /* 0x0000000200007802 */ /* 0x000fe40000000f00 */
[----:B------:R-:W-:Y:S02]  /*29f40*/  MOV R2, 0x29f60 ;  /* 0x00029f6000027802 */ /* 0x000fe40000000f00 */
[----:B------:R-:W-:Y:S05]  /*29f50*/  CALL.REL.NOINC `($__internal_12_$__cuda_sm70_shflsync_bfly_p) ;  /* 0x000031a000007944 */ /* 0x000fea0003c00000 */
[----:B------:R-:W-:-:S05]  /*29f60*/  BRA `(.L_x_1241) ;  /* 0xfffedc8000007947 */ /* 0x000fca000383ffff */
.L_x_1092:
[----:B------:R-:W-:Y:S02]  /*29f70*/  MOV R0, 0x1 ;  /* 0x0000000100007802 */ /* 0x000fe40000000f00 */
[----:B------:R-:W-:Y:S02]  /*29f80*/  MOV R2, 0x29fa0 ;  /* 0x00029fa000027802 */ /* 0x000fe40000000f00 */
        /* <DEDUP_REMOVED lines=28> */
[----:B------:R-:W-:-:S05]  /*2a150*/  BRA `(.L_x_1242) ;  /* 0xfffedb8000007947 */ /* 0x000fca000383ffff */
.L_x_1101:
[----:B------:R-:W-:Y:S01]  /*2a160*/  MOV R2, RZ ;  /* 0x000000ff00027202 */ /* 0x000fe20000000f00 */
[----:B------:R-:W-:Y:S01]  /*2a170*/  IMAD.MOV.U32 R52, RZ, RZ, R4 ;  /* 0x000000ffff347224 */ /* 0x000fe200078e0004 */
[----:B------:R-:W-:Y:S01]  /*2a180*/  MOV R3, 0x2a1b0 ;  /* 0x0002a1b000037802 */ /* 0x000fe20000000f00 */
[----:B------:R-:W-:Y:S02]  /*2a190*/  IMAD.MOV.U32 R71, RZ, RZ, 0x181f ;  /* 0x0000181fff477424 */ /* 0x000fe400078e00ff */
[----:B------:R-:W-:Y:S05]  /*2a1a0*/  CALL.REL.NOINC `($__internal_13_$__cuda_sm70_shflsync_idx_p) ;  /* 0x00002fb000007944 */ /* 0x000fea0003c00000 */
[----:B------:R-:W-:Y:S01]  /*2a1b0*/  MOV R8, R234 ;  /* 0x000000ea00087202 */ /* 0x000fe20000000f00 */
[----:B------:R-:W-:-:S05]  /*2a1c0*/  BRA `(.L_x_1243) ;  /* 0xfffefe5000007947 */ /* 0x000fca000383ffff */
.L_x_1102:
        /* <DEDUP_REMOVED lines=75> */
.L_x_1105:
[----:B------:R-:W-:Y:S01]  /*2a680*/  MOV R2, RZ ;  /* 0x000000ff00027202 */ /* 0x000fe20000000f00 */
[----:B------:R-:W-:Y:S01]  /*2a690*/  IMAD.MOV.U32 R52, RZ, RZ, R4 ;  /* 0x000000ffff347224 */ /* 0x000fe200078e0004 */
[----:B------:R-:W-:Y:S01]  /*2a6a0*/  MOV R3, 0x2a6d0 ;  /* 0x0002a6d000037802 */ /* 0x000fe20000000f00 */
[----:B------:R-:W-:Y:S02]  /*2a6b0*/  IMAD.MOV.U32 R71, RZ, RZ, 0x181f ;  /* 0x0000181fff477424 */ /* 0x000fe400078e00ff */
[----:B------:R-:W-:Y:S05]  /*2a6c0*/  CALL.REL.NOINC `($__internal_13_$__cuda_sm70_shflsync_idx_p) ;  /* 0x00002a9000007944 */ /* 0x000fea0003c00000 */
[----:B------:R-:W-:Y:S01]  /*2a6d0*/  MOV R7, R234 ;  /* 0x000000ea00077202 */ /* 0x000fe20000000f00 */
[----:B------:R-:W-:-:S05]  /*2a6e0*/  BRA `(.L_x_1245) ;  /* 0xffff0dd000007947 */ /* 0x000fca000383ffff */
.L_x_1106:
        /* <DEDUP_REMOVED lines=75> */
.L_x_1107:
[----:B------:R-:W-:Y:S02]  /*2aba0*/  MOV R0, 0x2 ;  /* 0x0000000200007802 */ /* 0x000fe40000000f00 */
[----:B------:R-:W-:Y:S02]  /*2abb0*/  MOV R2, 0x2abd0 ;  /* 0x0002abd000027802 */ /* 0x000fe40000000f00 */
[----:B------:R-:W-:Y:S05]  /*2abc0*/  CALL.REL.NOINC `($__internal_12_$__cuda_sm70_shflsync_bfly_p) ;  /* 0x0000253000007944 */ /* 0x000fea0003c00000 */
[----:B------:R-:W-:-:S05]  /*2abd0*/  BRA `(.L_x_1247) ;  /* 0xffff100000007947 */ /* 0x000fca000383ffff */
.L_x_1108:
        /* <DEDUP_REMOVED lines=31> */
.L_x_1111:
[----:B-1--4-:R-:W-:Y:S01]  /*2add0*/  MOV R71, 0x181f ;  /* 0x0000181f00477802 */ /* 0x012fe20000000f00 */
[----:B------:R-:W-:Y:S01]  /*2ade0*/  IMAD.MOV.U32 R2, RZ, RZ, RZ ;  /* 0x000000ffff027224 */ /* 0x000fe200078e00ff */
[----:B------:R-:W-:Y:S02]  /*2adf0*/  MOV R3, 0x2ae10 ;  /* 0x0002ae1000037802 */ /* 0x000fe40000000f00 */
[----:B------:R-:W-:Y:S05]  /*2ae00*/  CALL.REL.NOINC `($__internal_13_$__cuda_sm70_shflsync_idx_p) ;  /* 0x0000235000007944 */ /* 0x000fea0003c00000 */
[----:B------:R-:W-:Y:S01]  /*2ae10*/  MOV R58, R234 ;  /* 0x000000ea003a7202 */ /* 0x000fe20000000f00 */
[----:B------:R-:W-:-:S05]  /*2ae20*/  BRA `(.L_x_1249) ;  /* 0xffff2eb000007947 */ /* 0x000fca000383ffff */
.L_x_1114:
[----:B------:R-:W-:Y:S01]  /*2ae30*/  MOV R2, RZ ;  /* 0x000000ff00027202 */ /* 0x000fe20000000f00 */
[----:B------:R-:W-:Y:S01]  /*2ae40*/  IMAD.MOV.U32 R52, RZ, RZ, R4 ;  /* 0x000000ffff347224 */ /* 0x000fe200078e0004 */
[----:B------:R-:W-:Y:S01]  /*2ae50*/  MOV R3, 0x2ae80 ;  /* 0x0002ae8000037802 */ /* 0x000fe20000000f00 */
[----:B------:R-:W-:Y:S02]  /*2ae60*/  IMAD.MOV.U32 R71, RZ, RZ, 0x181f ;  /* 0x0000181fff477424 */ /* 0x000fe400078e00ff */
[----:B------:R-:W-:Y:S05]  /*2ae70*/  CALL.REL.NOINC `($__internal_13_$__cuda_sm70_shflsync_idx_p) ;  /* 0x000022e000007944 */ /* 0x000fea0003c00000 */
[----:B------:R-:W-:Y:S01]  /*2ae80*/  MOV R7, R234 ;  /* 0x000000ea00077202 */ /* 0x000fe20000000f00 */
[----:B------:R-:W-:-:S05]  /*2ae90*/  BRA `(.L_x_1250) ;  /* 0xffff428000007947 */ /* 0x000fca000383ffff */
.L_x_1115:
        /* <DEDUP_REMOVED lines=75> */
.L_x_1116:
[----:B------:R-:W-:Y:S01]  /*2b350*/  MOV R2, RZ ;  /* 0x000000ff00027202 */ /* 0x000fe20000000f00 */
[----:B------:R-:W-:Y:S01]  /*2b360*/  IMAD.MOV.U32 R52, RZ, RZ, R5 ;  /* 0x000000ffff347224 */ /* 0x000fe200078e0005 */
[----:B------:R-:W-:Y:S01]  /*2b370*/  MOV R3, 0x2b3a0 ;  /* 0x0002b3a000037802 */ /* 0x000fe20000000f00 */
[----:B------:R-:W-:Y:S02]  /*2b380*/  IMAD.MOV.U32 R71, RZ, RZ, 0x1c1f ;  /* 0x00001c1fff477424 */ /* 0x000fe400078e00ff */
[----:B------:R-:W-:Y:S05]  /*2b390*/  CALL.REL.NOINC `($__internal_13_$__cuda_sm70_shflsync_idx_p) ;  /* 0x00001dc000007944 */ /* 0x000fea0003c00000 */
[----:B------:R-:W-:Y:S01]  /*2b3a0*/  MOV R4, R234 ;  /* 0x000000ea00047202 */ /* 0x000fe20000000f00 */
[----:B------:R-:W-:-:S05]  /*2b3b0*/  BRA `(.L_x_1252) ;  /* 0xffff406000007947 */ /* 0x000fca000383ffff */
.L_x_1121:
[----:B------:R-:W-:Y:S01]  /*2b3c0*/  MOV R2, 0x1 ;  /* 0x0000000100027802 */ /* 0x000fe20000000f00 */
[----:B------:R-:W-:Y:S01]  /*2b3d0*/  IMAD.MOV.U32 R52, RZ, RZ, R5 ;  /* 0x000000ffff347224 */ /* 0x000fe200078e0005 */
[----:B------:R-:W-:Y:S01]  /*2b3e0*/  MOV R3, 0x2b410 ;  /* 0x0002b41000037802 */ /* 0x000fe20000000f00 */
[----:B------:R-:W-:Y:S02]  /*2b3f0*/  IMAD.MOV.U32 R71, RZ, RZ, 0x1c1f ;  /* 0x00001c1fff477424 */ /* 0x000fe400078e00ff */
[----:B-1----:R-:W-:Y:S05]  /*2b400*/  CALL.REL.NOINC `($__internal_13_$__cuda_sm70_shflsync_idx_p) ;  /* 0x00001d5000007944 */ /* 0x002fea0003c00000 */
[----:B------:R-:W-:Y:S01]  /*2b410*/  MOV R4, R234 ;  /* 0x000000ea00047202 */ /* 0x000fe20000000f00 */
[----:B------:R-:W-:-:S05]  /*2b420*/  BRA `(.L_x_1253) ;  /* 0xffff48e000007947 */ /* 0x000fca000383ffff */
.L_x_1126:
[----:B------:R-:W-:Y:S01]  /*2b430*/  MOV R2, 0x2 ;  /* 0x0000000200027802 */ /* 0x000fe20000000f00 */
[----:B------:R-:W-:Y:S01]  /*2b440*/  IMAD.MOV.U32 R52, RZ, RZ, R5 ;  /* 0x000000ffff347224 */ /* 0x000fe200078e0005 */
[----:B------:R-:W-:Y:S01]  /*2b450*/  MOV R3, 0x2b480 ;  /* 0x0002b48000037802 */ /* 0x000fe20000000f00 */
[----:B------:R-:W-:Y:S02]  /*2b460*/  IMAD.MOV.U32 R71, RZ, RZ, 0x1c1f ;  /* 0x00001c1fff477424 */ /* 0x000fe400078e00ff */
[----:B-12---:R-:W-:Y:S05]  /*2b470*/  CALL.REL.NOINC `($__internal_13_$__cuda_sm70_shflsync_idx_p) ;  /* 0x00001ce000007944 */ /* 0x006fea0003c00000 */
[----:B------:R-:W-:Y:S01]  /*2b480*/  MOV R4, R234 ;  /* 0x000000ea00047202 */ /* 0x000fe20000000f00 */
[----:B------:R-:W-:-:S05]  /*2b490*/  BRA `(.L_x_1254) ;  /* 0xffff4f2000007947 */ /* 0x000fca000383ffff */
.L_x_1131:
[----:B------:R-:W-:Y:S01]  /*2b4a0*/  MOV R2, 0x3 ;  /* 0x0000000300027802 */ /* 0x000fe20000000f00 */
[----:B------:R-:W-:Y:S01]  /*2b4b0*/  IMAD.MOV.U32 R52, RZ, RZ, R5 ;  /* 0x000000ffff347224 */ /* 0x000fe200078e0005 */
[----:B------:R-:W-:Y:S01]  /*2b4c0*/  MOV R3, 0x2b4f0 ;  /* 0x0002b4f000037802 */ /* 0x000fe20000000f00 */
[----:B------:R-:W-:Y:S02]  /*2b4d0*/  IMAD.MOV.U32 R71, RZ, RZ, 0x1c1f ;  /* 0x00001c1fff477424 */ /* 0x000fe400078e00ff */
[----:B-123--:R-:W-:Y:S05]  /*2b4e0*/  CALL.REL.NOINC `($__internal_13_$__cuda_sm70_shflsync_idx_p) ;  /* 0x00001c7000007944 */ /* 0x00efea0003c00000 */
[----:B------:R-:W-:Y:S01]  /*2b4f0*/  MOV R4, R234 ;  /* 0x000000ea00047202 */ /* 0x000fe20000000f00 */
[----:B------:R-:W-:-:S05]  /*2b500*/  BRA `(.L_x_1255) ;  /* 0xffff556000007947 */ /* 0x000fca000383ffff */
.L_x_1136:
[----:B------:R-:W-:Y:S02]  /*2b510*/  MOV R0, 0x2 ;  /* 0x0000000200007802 */ /* 0x000fe40000000f00 */
[----:B------:R-:W-:Y:S02]  /*2b520*/  MOV R2, 0x2b540 ;  /* 0x0002b54000027802 */ /* 0x000fe40000000f00 */
[----:B------:R-:W-:Y:S05]  /*2b530*/  CALL.REL.NOINC `($__internal_12_$__cuda_sm70_shflsync_bfly_p) ;  /* 0x00001bc000007944 */ /* 0x000fea0003c00000 */
[----:B------:R-:W-:-:S05]  /*2b540*/  BRA `(.L_x_1256) ;  /* 0xffff60d000007947 */ /* 0x000fca000383ffff */
.L_x_1137:
        /* <DEDUP_REMOVED lines=31> */
.L_x_1139:
[----:B------:R-:W-:Y:S01]  /*2b740*/  IMAD.MOV.U32 R4, RZ, RZ, R237 ;  /* 0x000000ffff047224 */ /* 0x000fe200078e00ed */
[----:B------:R-:W-:-:S02]  /*2b750*/  MOV R0, 0x2 ;  /* 0x0000000200007802 */ /* 0x000fc40000000f00 */
[----:B------:R-:W-:Y:S02]  /*2b760*/  MOV R2, 0x2b780 ;  /* 0x0002b78000027802 */ /* 0x000fe40000000f00 */
[----:B-1----:R-:W-:Y:S05]  /*2b770*/  CALL.REL.NOINC `($__internal_12_$__cuda_sm70_shflsync_bfly_p) ;  /* 0x0000198000007944 */ /* 0x002fea0003c00000 */
[----:B------:R-:W-:Y:S05]  /*2b780*/  BRA `(.L_x_1258) ;  /* 0xffff7de000007947 */ /* 0x000fea000383ffff */
.L_x_1140:
[----:B------:R-:W-:Y:S01]  /*2b790*/  IMAD.MOV.U32 R4, RZ, RZ, R5 ;  /* 0x000000ffff047224 */ /* 0x000fe200078e0005 */
[----:B------:R-:W-:Y:S02]  /*2b7a0*/  MOV R0, 0x1 ;  /* 0x0000000100007802 */ /* 0x000fe40000000f00 */
[----:B------:R-:W-:Y:S02]  /*2b7b0*/  MOV R2, 0x2b7d0 ;  /* 0x0002b7d000027802 */ /* 0x000fe40000000f00 */
[----:B-12---:R-:W-:Y:S05]  /*2b7c0*/  CALL.REL.NOINC `($__internal_12_$__cuda_sm70_shflsync_bfly_p) ;  /* 0x0000193000007944 */ /* 0x006fea0003c00000 */
[----:B------:R-:W-:Y:S01]  /*2b7d0*/  FADD.FTZ R5, R5, R0 ;  /* 0x0000000005057221 */ /* 0x000fe20000010000 */
[----:B------:R-:W-:Y:S02]  /*2b7e0*/  MOV R4, R243 ;  /* 0x000000f300047202 */ /* 0x000fe40000000f00 */
[----:B------:R-:W-:Y:S02]  /*2b7f0*/  MOV R0, 0x2 ;  /* 0x0000000200007802 */ /* 0x000fe40000000f00 */
[----:B------:R-:W-:Y:S02]  /*2b800*/  MOV R2, 0x2b820 ;  /* 0x0002b82000027802 */ /* 0x000fe40000000f00 */
[----:B------:R-:W-:Y:S05]  /*2b810*/  CALL.REL.NOINC `($__internal_12_$__cuda_sm70_shflsync_bfly_p) ;  /* 0x000018e000007944 */ /* 0x000fea0003c00000 */
[----:B------:R-:W-:Y:S01]  /*2b820*/  FADD.FTZ R6, R243, R0 ;  /* 0x00000000f3067221 */ /* 0x000fe20000010000 */
[----:B------:R-:W-:Y:S02]  /*2b830*/  MOV R0, 0x1 ;  /* 0x0000000100007802 */ /* 0x000fe40000000f00 */
[----:B------:R-:W-:-:S02]  /*2b840*/  MOV R2, 0x2b870 ;  /* 0x0002b87000027802 */ /* 0x000fc40000000f00 */
[----:B------:R-:W-:Y:S02]  /*2b850*/  MOV R4, R6 ;  /* 0x0000000600047202 */ /* 0x000fe40000000f00 */
[----:B------:R-:W-:Y:S05]  /*2b860*/  CALL.REL.NOINC `($__internal_12_$__cuda_sm70_shflsync_bfly_p) ;  /* 0x0000189000007944 */ /* 0x000fea0003c00000 */
[----:B------:R-:W-:Y:S01]  /*2b870*/  FADD.FTZ R6, R6, R0 ;  /* 0x0000000006067221 */ /* 0x000fe20000010000 */
[----:B------:R-:W-:Y:S02]  /*2b880*/  MOV R4, R246 ;  /* 0x000000f600047202 */ /* 0x000fe40000000f00 */
[----:B------:R-:W-:Y:S02]  /*2b890*/  MOV R0, 0x2 ;  /* 0x0000000200007802 */ /* 0x000fe40000000f00 */
[----:B------:R-:W-:Y:S02]  /*2b8a0*/  MOV R2, 0x2b8c0 ;  /* 0x0002b8c000027802 */ /* 0x000fe40000000f00 */
[----:B------:R-:W-:Y:S05]  /*2b8b0*/  CALL.REL.NOINC `($__internal_12_$__cuda_sm70_shflsync_bfly_p) ;  /* 0x0000184000007944 */ /* 0x000fea0003c00000 */
[----:B------:R-:W-:Y:S01]  /*2b8c0*/  FADD.FTZ R7, R246, R0 ;  /* 0x00000000f6077221 */ /* 0x000fe20000010000 */
[----:B------:R-:W-:Y:S02]  /*2b8d0*/  MOV R0, 0x1 ;  /* 0x0000000100007802 */ /* 0x000fe40000000f00 */
[----:B------:R-:W-:Y:S02]  /*2b8e0*/  MOV R2, 0x2b910 ;  /* 0x0002b91000027802 */ /* 0x000fe40000000f00 */
[----:B------:R-:W-:-:S02]  /*2b8f0*/  MOV R4, R7 ;  /* 0x0000000700047202 */ /* 0x000fc40000000f00 */
[----:B------:R-:W-:Y:S05]  /*2b900*/  CALL.REL.NOINC `($__internal_12_$__cuda_sm70_shflsync_bfly_p) ;  /* 0x000017f000007944 */ /* 0x000fea0003c00000 */
[----:B------:R-:W-:Y:S01]  /*2b910*/  FADD.FTZ R7, R7, R0 ;  /* 0x0000000007077221 */ /* 0x000fe20000010000 */
[----:B------:R-:W-:-:S02]  /*2b920*/  MOV R4, R247 ;  /* 0x000000f700047202 */ /* 0x000fc40000000f00 */
[----:B------:R-:W-:Y:S02]  /*2b930*/  MOV R0, 0x2 ;  /* 0x0000000200007802 */ /* 0x000fe40000000f00 */
[----:B------:R-:W-:Y:S02]  /*2b940*/  MOV R2, 0x2b960 ;  /* 0x0002b96000027802 */ /* 0x000fe40000000f00 */
[----:B------:R-:W-:Y:S05]  /*2b950*/  CALL.REL.NOINC `($__internal_12_$__cuda_sm70_shflsync_bfly_p) ;  /* 0x000017a000007944 */ /* 0x000fea0003c00000 */
[----:B------:R-:W-:Y:S01]  /*2b960*/  FADD.FTZ R4, R247, R0 ;  /* 0x00000000f7047221 */ /* 0x000fe20000010000 */
[----:B------:R-:W-:Y:S02]  /*2b970*/  MOV R0, 0x1 ;  /* 0x0000000100007802 */ /* 0x000fe40000000f00 */
[----:B------:R-:W-:Y:S02]  /*2b980*/  MOV R2, 0x2b9a0 ;  /* 0x0002b9a000027802 */ /* 0x000fe40000000f00 */
[----:B------:R-:W-:Y:S05]  /*2b990*/  CALL.REL.NOINC `($__internal_12_$__cuda_sm70_shflsync_bfly_p) ;  /* 0x0000176000007944 */ /* 0x000fea0003c00000 */
[----:B------:R-:W-:Y:S01]  /*2b9a0*/  MOV R8, R0 ;  /* 0x0000000000087202 */ /* 0x000fe20000000f00 */
[----:B------:R-:W-:Y:S05]  /*2b9b0*/  BRA `(.L_x_1259) ;  /* 0xffff7ca000007947 */ /* 0x000fea000383ffff */
.L_x_1147:
[----:B-1-34-:R-:W-:Y:S01]  /*2b9c0*/  IMAD.MOV.U32 R52, RZ, RZ, R5 ;  /* 0x000000ffff347224 */ /* 0x01afe200078e0005 */
[----:B------:R-:W-:Y:S01]  /*2b9d0*/  MOV R2, RZ ;  /* 0x000000ff00027202 */ /* 0x000fe20000000f00 */
[----:B------:R-:W-:Y:S01]  /*2b9e0*/  IMAD.MOV.U32 R71, RZ, RZ, 0x181f ;  /* 0x0000181fff477424 */ /* 0x000fe200078e00ff */
[----:B------:R-:W-:Y:S02]  /*2b9f0*/  MOV R3, 0x2ba10 ;  /* 0x0002ba1000037802 */ /* 0x000fe40000000f00 */
[----:B------:R-:W-:Y:S05]  /*2ba00*/  CALL.REL.NOINC `($__internal_13_$__cuda_sm70_shflsync_idx_p) ;  /* 0x0000175000007944 */ /* 0x000fea0003c00000 */
[----:B------:R-:W-:Y:S01]  /*2ba10*/  MOV R7, R234 ;  /* 0x000000ea00077202 */ /* 0x000fe20000000f00 */
[----:B------:R-:W-:Y:S05]  /*2ba20*/  BRA `(.L_x_1260) ;  /* 0xffff92b000007947 */ /* 0x000fea000383ffff */
.L_x_1148:
[----:B------:R-:W-:Y:S01]  /*2ba30*/  IMAD.MOV.U32 R52, RZ, RZ, R6 ;  /* 0x000000ffff347224 */ /* 0x000fe200078e0006 */
[----:B------:R-:W-:Y:S01]  /*2ba40*/  MOV R2, RZ ;  /* 0x000000ff00027202 */ /* 0x000fe20000000f00 */
[----:B------:R-:W-:Y:S01]  /*2ba50*/  IMAD.MOV.U32 R71, RZ, RZ, 0x181f ;  /* 0x0000181fff477424 */ /* 0x000fe200078e00ff */
[----:B------:R-:W-:-:S02]  /*2ba60*/  MOV R3, 0x2ba80 ;  /* 0x0002ba8000037802 */ /* 0x000fc40000000f00 */
[----:B-12---:R-:W-:Y:S05]  /*2ba70*/  CALL.REL.NOINC `($__internal_13_$__cuda_sm70_shflsync_idx_p) ;  /* 0x000016e000007944 */ /* 0x006fea0003c00000 */
[----:B------:R-:W-:Y:S01]  /*2ba80*/  MOV R2, R234 ;  /* 0x000000ea00027202 */ /* 0x000fe20000000f00 */
[----:B------:R-:W-:Y:S05]  /*2ba90*/  BRA `(.L_x_1261) ;  /* 0xffff926000007947 */ /* 0x000fea000383ffff */
.L_x_1149:
[----:B------:R-:W-:Y:S01]  /*2baa0*/  IMAD.MOV.U32 R52, RZ, RZ, R5 ;  /* 0x000000ffff347224 */ /* 0x000fe200078e0005 */
[----:B--2---:R-:W-:Y:S01]  /*2bab0*/  MOV R2, 0x1 ;  /* 0x0000000100027802 */ /* 0x004fe20000000f00 */
[----:B------:R-:W-:Y:S01]  /*2bac0*/  IMAD.MOV.U32 R71, RZ, RZ, 0x181f ;  /* 0x0000181fff477424 */ /* 0x000fe200078e00ff */
[----:B------:R-:W-:-:S02]  /*2bad0*/  MOV R3, 0x2baf0 ;  /* 0x0002baf000037802 */ /* 0x000fc40000000f00 */
[----:B-1-3--:R-:W-:Y:S05]  /*2bae0*/  CALL.REL.NOINC `($__internal_13_$__cuda_sm70_shflsync_idx_p) ;  /* 0x0000167000007944 */ /* 0x00afea0003c00000 */
        /* <DEDUP_REMOVED lines=8> */
.L_x_1150:
[----:B------:R-:W-:Y:S01]  /*2bb70*/  IMAD.MOV.U32 R52, RZ, RZ, R5 ;  /* 0x000000ffff347224 */ /* 0x000fe200078e0005 */
[----:B-1----:R-:W-:Y:S01]  /*2bb80*/  MOV R2, 0x2 ;  /* 0x0000000200027802 */ /* 0x002fe20000000f00 */
[----:B------:R-:W-:Y:S01]  /*2bb90*/  IMAD.MOV.U32 R71, RZ, RZ, 0x181f ;  /* 0x0000181fff477424 */ /* 0x000fe200078e00ff */
[----:B------:R-:W-:Y:S02]  /*2bba0*/  MOV R3, 0x2bbc0 ;  /* 0x0002bbc000037802 */ /* 0x000fe40000000f00 */
[----:B---34-:R-:W-:Y:S05]  /*2bbb0*/  CALL.REL.NOINC `($__internal_13_$__cuda_sm70_shflsync_idx_p) ;  /* 0x000015a000007944 */ /* 0x018fea0003c00000 */
[----:B------:R-:W-:Y:S01]  /*2bbc0*/  MOV R7, R234 ;  /* 0x000000ea00077202 */ /* 0x000fe20000000f00 */
[----:B------:R-:W-:Y:S05]  /*2bbd0*/  BRA `(.L_x_1263) ;  /* 0xffff920000007947 */ /* 0x000fea000383ffff */
.L_x_1151:
[----:B------:R-:W-:Y:S01]  /*2bbe0*/  IMAD.MOV.U32 R52, RZ, RZ, R6 ;  /* 0x000000ffff347224 */ /* 0x000fe200078e0006 */
[----:B-1----:R-:W-:Y:S01]  /*2bbf0*/  MOV R2, 0x2 ;  /* 0x0000000200027802 */ /* 0x002fe20000000f00 */
[----:B------:R-:W-:Y:S01]  /*2bc00*/  IMAD.MOV.U32 R71, RZ, RZ, 0x181f ;  /* 0x0000181fff477424 */ /* 0x000fe200078e00ff */
[----:B------:R-:W-:Y:S02]  /*2bc10*/  MOV R3, 0x2bc30 ;  /* 0x0002bc3000037802 */ /* 0x000fe40000000f00 */
[----:B--234-:R-:W-:Y:S05]  /*2bc20*/  CALL.REL.NOINC `($__internal_13_$__cuda_sm70_shflsync_idx_p) ;  /* 0x0000153000007944 */ /* 0x01cfea0003c00000 */
[----:B------:R-:W-:Y:S01]  /*2bc30*/  MOV R2, R234 ;  /* 0x000000ea00027202 */ /* 0x000fe20000000f00 */
[----:B------:R-:W-:Y:S05]  /*2bc40*/  BRA `(.L_x_1264) ;  /* 0xffff91b000007947 */ /* 0x000fea000383ffff */
.L_x_1152:
[----:B------:R-:W-:Y:S01]  /*2bc50*/  IMAD.MOV.U32 R52, RZ, RZ, R5 ;  /* 0x000000ffff347224 */ /* 0x000fe200078e0005 */
[----:B--2---:R-:W-:Y:S01]  /*2bc60*/  MOV R2, 0x3 ;  /* 0x0000000300027802 */ /* 0x004fe20000000f00 */
[----:B------:R-:W-:Y:S01]  /*2bc70*/  IMAD.MOV.U32 R71, RZ, RZ, 0x181f ;  /* 0x0000181fff477424 */ /* 0x000fe200078e00ff */
[----:B------:R-:W-:-:S02]  /*2bc80*/  MOV R3, 0x2bca0 ;  /* 0x0002bca000037802 */ /* 0x000fc40000000f00 */
[----:B-1-34-:R-:W-:Y:S05]  /*2bc90*/  CALL.REL.NOINC `($__internal_13_$__cuda_sm70_shflsync_idx_p) ;  /* 0x000014c000007944 */ /* 0x01afea0003c00000 */
        /* <DEDUP_REMOVED lines=8> */
.L_x_1153:
[----:B------:R-:W-:Y:S01]  /*2bd20*/  IMAD.MOV.U32 R52, RZ, RZ, R5 ;  /* 0x000000ffff347224 */ /* 0x000fe200078e0005 */
[----:B--2---:R-:W-:Y:S01]  /*2bd30*/  MOV R2, 0x4 ;  /* 0x0000000400027802 */ /* 0x004fe20000000f00 */
[----:B------:R-:W-:Y:S01]  /*2bd40*/  IMAD.MOV.U32 R71, RZ, RZ, 0x181f ;  /* 0x0000181fff477424 */ /* 0x000fe200078e00ff */
[----:B------:R-:W-:Y:S02]  /*2bd50*/  MOV R3, 0x2bd70 ;  /* 0x0002bd7000037802 */ /* 0x000fe40000000f00 */
[----:B-1-34-:R-:W-:Y:S05]  /*2bd60*/  CALL.REL.NOINC `($__internal_13_$__cuda_sm70_shflsync_idx_p) ;  /* 0x000013f000007944 */ /* 0x01afea0003c00000 */
[----:B------:R-:W-:Y:S01]  /*2bd70*/  MOV R7, R234 ;  /* 0x000000ea00077202 */ /* 0x000fe20000000f00 */
[----:B------:R-:W-:Y:S05]  /*2bd80*/  BRA `(.L_x_1266) ;  /* 0xffff916000007947 */ /* 0x000fea000383ffff */
.L_x_1154:
[----:B------:R-:W-:Y:S01]  /*2bd90*/  IMAD.MOV.U32 R52, RZ, RZ, R6 ;  /* 0x000000ffff347224 */ /* 0x000fe200078e0006 */
[----:B--2---:R-:W-:Y:S01]  /*2bda0*/  MOV R2, 0x4 ;  /* 0x0000000400027802 */ /* 0x004fe20000000f00 */
[----:B------:R-:W-:Y:S01]  /*2bdb0*/  IMAD.MOV.U32 R71, RZ, RZ, 0x181f ;  /* 0x0000181fff477424 */ /* 0x000fe200078e00ff */
[----:B------:R-:W-:Y:S02]  /*2bdc0*/  MOV R3, 0x2bde0 ;  /* 0x0002bde000037802 */ /* 0x000fe40000000f00 */
[----:B-1-34-:R-:W-:Y:S05]  /*2bdd0*/  CALL.REL.NOINC `($__internal_13_$__cuda_sm70_shflsync_idx_p) ;  /* 0x0000138000007944 */ /* 0x01afea0003c00000 */
[----:B------:R-:W-:Y:S01]  /*2bde0*/  MOV R2, R234 ;  /* 0x000000ea00027202 */ /* 0x000fe20000000f00 */
[----:B------:R-:W-:Y:S05]  /*2bdf0*/  BRA `(.L_x_1267) ;  /* 0xffff911000007947 */ /* 0x000fea000383ffff */
.L_x_1155:
[----:B------:R-:W-:Y:S01]  /*2be00*/  IMAD.MOV.U32 R52, RZ, RZ, R5 ;  /* 0x000000ffff347224 */ /* 0x000fe200078e0005 */
[----:B-1----:R-:W-:Y:S01]  /*2be10*/  MOV R2, 0x5 ;  /* 0x0000000500027802 */ /* 0x002fe20000000f00 */
[----:B------:R-:W-:Y:S01]  /*2be20*/  IMAD.MOV.U32 R71, RZ, RZ, 0x181f ;  /* 0x0000181fff477424 */ /* 0x000fe200078e00ff */
[----:B------:R-:W-:-:S02]  /*2be30*/  MOV R3, 0x2be50 ;  /* 0x0002be5000037802 */ /* 0x000fc40000000f00 */
[----:B--234-:R-:W-:Y:S05]  /*2be40*/  CALL.REL.NOINC `($__internal_13_$__cuda_sm70_shflsync_idx_p) ;  /* 0x0000131000007944 */ /* 0x01cfea0003c00000 */
        /* <DEDUP_REMOVED lines=8> */
.L_x_1156:
[----:B------:R-:W-:Y:S01]  /*2bed0*/  IMAD.MOV.U32 R52, RZ, RZ, R5 ;  /* 0x000000ffff347224 */ /* 0x000fe200078e0005 */
[----:B--2---:R-:W-:Y:S01]  /*2bee0*/  MOV R2, 0x6 ;  /* 0x0000000600027802 */ /* 0x004fe20000000f00 */
[----:B------:R-:W-:Y:S01]  /*2bef0*/  IMAD.MOV.U32 R71, RZ, RZ, 0x181f ;  /* 0x0000181fff477424 */ /* 0x000fe200078e00ff */
[----:B------:R-:W-:Y:S02]  /*2bf00*/  MOV R3, 0x2bf20 ;  /* 0x0002bf2000037802 */ /* 0x000fe40000000f00 */
[----:B-1--4-:R-:W-:Y:S05]  /*2bf10*/  CALL.REL.NOINC `($__internal_13_$__cuda_sm70_shflsync_idx_p) ;  /* 0x0000124000007944 */ /* 0x012fea0003c00000 */
[----:B------:R-:W-:Y:S01]  /*2bf20*/  MOV R7, R234 ;  /* 0x000000ea00077202 */ /* 0x000fe20000000f00 */
[----:B------:R-:W-:Y:S05]  /*2bf30*/  BRA `(.L_x_1269) ;  /* 0xffff90c000007947 */ /* 0x000fea000383ffff */
.L_x_1157:
[----:B------:R-:W-:Y:S01]  /*2bf40*/  IMAD.MOV.U32 R52, RZ, RZ, R6 ;  /* 0x000000ffff347224 */ /* 0x000fe200078e0006 */
[----:B--2---:R-:W-:Y:S01]  /*2bf50*/  MOV R2, 0x6 ;  /* 0x0000000600027802 */ /* 0x004fe20000000f00 */
[----:B------:R-:W-:Y:S01]  /*2bf60*/  IMAD.MOV.U32 R71, RZ, RZ, 0x181f ;  /* 0x0000181fff477424 */ /* 0x000fe200078e00ff */
[----:B------:R-:W-:Y:S02]  /*2bf70*/  MOV R3, 0x2bf90 ;  /* 0x0002bf9000037802 */ /* 0x000fe40000000f00 */
[----:B-1-34-:R-:W-:Y:S05]  /*2bf80*/  CALL.REL.NOINC `($__internal_13_$__cuda_sm70_shflsync_idx_p) ;  /* 0x000011d000007944 */ /* 0x01afea0003c00000 */
[----:B------:R-:W-:Y:S01]  /*2bf90*/  MOV R2, R234 ;  /* 0x000000ea00027202 */ /* 0x000fe20000000f00 */
[----:B------:R-:W-:Y:S05]  /*2bfa0*/  BRA `(.L_x_1270) ;  /* 0xffff907000007947 */ /* 0x000fea000383ffff */
.L_x_1158:
[----:B------:R-:W-:Y:S01]  /*2bfb0*/  IMAD.MOV.U32 R52, RZ, RZ, R5 ;  /* 0x000000ffff347224 */ /* 0x000fe200078e0005 */
[----:B-1----:R-:W-:Y:S01]  /*2bfc0*/  MOV R2, 0x7 ;  /* 0x0000000700027802 */ /* 0x002fe20000000f00 */
[----:B------:R-:W-:Y:S01]  /*2bfd0*/  IMAD.MOV.U32 R71, RZ, RZ, 0x181f ;  /* 0x0000181fff477424 */ /* 0x000fe200078e00ff */
[----:B------:R-:W-:-:S02]  /*2bfe0*/  MOV R3, 0x2c000 ;  /* 0x0002c00000037802 */ /* 0x000fc40000000f00 */
[----:B--2-4-:R-:W-:Y:S05]  /*2bff0*/  CALL.REL.NOINC `($__internal_13_$__cuda_sm70_shflsync_idx_p) ;  /* 0x0000116000007944 */ /* 0x014fea0003c00000 */
        /* <DEDUP_REMOVED lines=8> */
.L_x_1160:
[----:B------:R-:W-:Y:S01]  /*2c080*/  IMAD.MOV.U32 R52, RZ, RZ, R5 ;  /* 0x000000ffff347224 */ /* 0x000fe200078e0005 */
[----:B------:R-:W-:Y:S01]  /*2c090*/  MOV R2, RZ ;  /* 0x000000ff00027202 */ /* 0x000fe20000000f00 */
[----:B------:R-:W-:Y:S01]  /*2c0a0*/  IMAD.MOV.U32 R71, RZ, RZ, 0x1c1f ;  /* 0x00001c1fff477424 */ /* 0x000fe200078e00ff */
[----:B------:R-:W-:Y:S02]  /*2c0b0*/  MOV R3, 0x2c0d0 ;  /* 0x0002c0d000037802 */ /* 0x000fe40000000f00 */
[----:B------:R-:W-:Y:S05]  /*2c0c0*/  CALL.REL.NOINC `($__internal_13_$__cuda_sm70_shflsync_idx_p) ;  /* 0x0000109000007944 */ /* 0x000fea0003c00000 */
[----:B------:R-:W-:Y:S01]  /*2c0d0*/  MOV R4, R234 ;  /* 0x000000ea00047202 */ /* 0x000fe20000000f00 */
[----:B------:R-:W-:Y:S05]  /*2c0e0*/  BRA `(.L_x_1272) ;  /* 0xffff923000007947 */ /* 0x000fea000383ffff */
.L_x_1161:
[----:B------:R-:W-:Y:S01]  /*2c0f0*/  IMAD.MOV.U32 R52, RZ, RZ, R12 ;  /* 0x000000ffff347224 */ /* 0x000fe200078e000c */
[----:B------:R-:W-:Y:S01]  /*2c100*/  MOV R2, RZ ;  /* 0x000000ff00027202 */ /* 0x000fe20000000f00 */
[----:B------:R-:W-:Y:S01]  /*2c110*/  IMAD.MOV.U32 R71, RZ, RZ, 0x1c1f ;  /* 0x00001c1fff477424 */ /* 0x000fe200078e00ff */
[----:B------:R-:W-:Y:S02]  /*2c120*/  MOV R3, 0x2c140 ;  /* 0x0002c14000037802 */ /* 0x000fe40000000f00 */
[----:B-12---:R-:W-:Y:S05]  /*2c130*/  CALL.REL.NOINC `($__internal_13_$__cuda_sm70_shflsync_idx_p) ;  /* 0x0000102000007944 */ /* 0x006fea0003c00000 */
[----:B------:R-:W-:Y:S01]  /*2c140*/  MOV R0, R234 ;  /* 0x000000ea00007202 */ /* 0x000fe20000000f00 */
[----:B------:R-:W-:Y:S05]  /*2c150*/  BRA `(.L_x_1273) ;  /* 0xffff91e000007947 */ /* 0x000fea000383ffff */
.L_x_1164:
[----:B------:R-:W-:Y:S01]  /*2c160*/  IMAD.MOV.U32 R52, RZ, RZ, R5 ;  /* 0x000000ffff347224 */ /* 0x000fe200078e0005 */
[----:B----4-:R-:W-:Y:S01]  /*2c170*/  MOV R2, 0x1 ;  /* 0x0000000100027802 */ /* 0x010fe20000000f00 */
[----:B------:R-:W-:Y:S01]  /*2c180*/  IMAD.MOV.U32 R71, RZ, RZ, 0x1c1f ;  /* 0x00001c1fff477424 */ /* 0x000fe200078e00ff */
[----:B------:R-:W-:-:S02]  /*2c190*/  MOV R3, 0x2c1b0 ;  /* 0x0002c1b000037802 */ /* 0x000fc40000000f00 */
[----:B-123--:R-:W-:Y:S05]  /*2c1a0*/  CALL.REL.NOINC `($__internal_13_$__cuda_sm70_shflsync_idx_p) ;  /* 0x00000fb000007944 */ /* 0x00efea0003c00000 */
        /* <DEDUP_REMOVED lines=8> */
.L_x_1167:
[----:B------:R-:W-:Y:S01]  /*2c230*/  IMAD.MOV.U32 R52, RZ, RZ, R5 ;  /* 0x000000ffff347224 */ /* 0x000fe200078e0005 */
[----:B----4-:R-:W-:Y:S01]  /*2c240*/  MOV R2, 0x2 ;  /* 0x0000000200027802 */ /* 0x010fe20000000f00 */
[----:B------:R-:W-:Y:S01]  /*2c250*/  IMAD.MOV.U32 R71, RZ, RZ, 0x1c1f ;  /* 0x00001c1fff477424 */ /* 0x000fe200078e00ff */
[----:B------:R-:W-:Y:S02]  /*2c260*/  MOV R3, 0x2c280 ;  /* 0x0002c28000037802 */ /* 0x000fe40000000f00 */
[----:B-123--:R-:W-:Y:S05]  /*2c270*/  CALL.REL.NOINC `($__internal_13_$__cuda_sm70_shflsync_idx_p) ;  /* 0x00000ee000007944 */ /* 0x00efea0003c00000 */
[----:B------:R-:W-:Y:S01]  /*2c280*/  MOV R4, R234 ;  /* 0x000000ea00047202 */ /* 0x000fe20000000f00 */
[----:B------:R-:W-:Y:S05]  /*2c290*/  BRA `(.L_x_1275) ;  /* 0xffff981000007947 */ /* 0x000fea000383ffff */
.L_x_1168:
[----:B------:R-:W-:Y:S01]  /*2c2a0*/  IMAD.MOV.U32 R52, RZ, RZ, R12 ;  /* 0x000000ffff347224 */ /* 0x000fe200078e000c */
[----:B----4-:R-:W-:Y:S01]  /*2c2b0*/  MOV R2, 0x2 ;  /* 0x0000000200027802 */ /* 0x010fe20000000f00 */
[----:B------:R-:W-:Y:S01]  /*2c2c0*/  IMAD.MOV.U32 R71, RZ, RZ, 0x1c1f ;  /* 0x00001c1fff477424 */ /* 0x000fe200078e00ff */
[----:B------:R-:W-:Y:S02]  /*2c2d0*/  MOV R3, 0x2c2f0 ;  /* 0x0002c2f000037802 */ /* 0x000fe40000000f00 */
[----:B-123--:R-:W-:Y:S05]  /*2c2e0*/  CALL.REL.NOINC `($__internal_13_$__cuda_sm70_shflsync_idx_p) ;  /* 0x00000e7000007944 */ /* 0x00efea0003c00000 */
[----:B------:R-:W-:Y:S01]  /*2c2f0*/  MOV R0, R234 ;  /* 0x000000ea00007202 */ /* 0x000fe20000000f00 */
[----:B------:R-:W-:Y:S05]  /*2c300*/  BRA `(.L_x_1276) ;  /* 0xffff97c000007947 */ /* 0x000fea000383ffff */
.L_x_1171:
        /* <DEDUP_REMOVED lines=13> */
.L_x_1175:
[----:B------:R-:W-:Y:S01]  /*2c3e0*/  IMAD.MOV.U32 R52, RZ, RZ, R5 ;  /* 0x000000ffff347224 */ /* 0x000fe200078e0005 */
[----:B------:R-:W-:Y:S01]  /*2c3f0*/  MOV R2, RZ ;  /* 0x000000ff00027202 */ /* 0x000fe20000000f00 */
[----:B------:R-:W-:Y:S01]  /*2c400*/  IMAD.MOV.U32 R71, RZ, RZ, 0x181f ;  /* 0x0000181fff477424 */ /* 0x000fe200078e00ff */
[----:B------:R-:W-:Y:S02]  /*2c410*/  MOV R3, 0x2c430 ;  /* 0x0002c43000037802 */ /* 0x000fe40000000f00 */
[----:B------:R-:W-:Y:S05]  /*2c420*/  CALL.REL.NOINC `($__internal_13_$__cuda_sm70_shflsync_idx_p) ;  /* 0x00000d3000007944 */ /* 0x000fea0003c00000 */
[----:B------:R-:W-:Y:S01]  /*2c430*/  MOV R7, R234 ;  /* 0x000000ea00077202 */ /* 0x000fe20000000f00 */
[----:B------:R-:W-:Y:S05]  /*2c440*/  BRA `(.L_x_1278) ;  /* 0xffffa5c000007947 */ /* 0x000fea000383ffff */
.L_x_1176:
[----:B------:R-:W-:Y:S01]  /*2c450*/  IMAD.MOV.U32 R52, RZ, RZ, R6 ;  /* 0x000000ffff347224 */ /* 0x000fe200078e0006 */
[----:B------:R-:W-:Y:S01]  /*2c460*/  MOV R2, RZ ;  /* 0x000000ff00027202 */ /* 0x000fe20000000f00 */
[----:B------:R-:W-:Y:S01]  /*2c470*/  IMAD.MOV.U32 R71, RZ, RZ, 0x181f ;  /* 0x0000181fff477424 */ /* 0x000fe200078e00ff */
[----:B------:R-:W-:Y:S02]  /*2c480*/  MOV R3, 0x2c4a0 ;  /* 0x0002c4a000037802 */ /* 0x000fe40000000f00 */
[----:B-12---:R-:W-:Y:S05]  /*2c490*/  CALL.REL.NOINC `($__internal_13_$__cuda_sm70_shflsync_idx_p) ;  /* 0x00000cc000007944 */ /* 0x006fea0003c00000 */
[----:B------:R-:W-:Y:S01]  /*2c4a0*/  MOV R2, R234 ;  /* 0x000000ea00027202 */ /* 0x000fe20000000f00 */
[----:B------:R-:W-:Y:S05]  /*2c4b0*/  BRA `(.L_x_1279) ;  /* 0xffffa57000007947 */ /* 0x000fea000383ffff */
.L_x_1177:
        /* <DEDUP_REMOVED lines=13> */
.L_x_1178:
[----:B------:R-:W-:Y:S01]  /*2c590*/  IMAD.MOV.U32 R52, RZ, RZ, R5 ;  /* 0x000000ffff347224 */ /* 0x000fe200078e0005 */
[----:B-1----:R-:W-:Y:S01]  /*2c5a0*/  MOV R2, 0x2 ;  /* 0x0000000200027802 */ /* 0x002fe20000000f00 */
[----:B------:R-:W-:Y:S01]  /*2c5b0*/  IMAD.MOV.U32 R71, RZ, RZ, 0x181f ;  /* 0x0000181fff477424 */ /* 0x000fe200078e00ff */
[----:B------:R-:W-:Y:S02]  /*2c5c0*/  MOV R3, 0x2c5e0 ;  /* 0x0002c5e000037802 */ /* 0x000fe40000000f00 */
[----:B---34-:R-:W-:Y:S05]  /*2c5d0*/  CALL.REL.NOINC `($__internal_13_$__cuda_sm70_shflsync_idx_p) ;  /* 0x00000b8000007944 */ /* 0x018fea0003c00000 */
[----:B------:R-:W-:Y:S01]  /*2c5e0*/  MOV R7, R234 ;  /* 0x000000ea00077202 */ /* 0x000fe20000000f00 */
[----:B------:R-:W-:Y:S05]  /*2c5f0*/  BRA `(.L_x_1281) ;  /* 0xffffa52000007947 */ /* 0x000fea000383ffff */
.L_x_1179:
[----:B------:R-:W-:Y:S01]  /*2c600*/  IMAD.MOV.U32 R52, RZ, RZ, R6 ;  /* 0x000000ffff347224 */ /* 0x000fe200078e0006 */
[----:B-1----:R-:W-:Y:S01]  /*2c610*/  MOV R2, 0x2 ;  /* 0x0000000200027802 */ /* 0x002fe20000000f00 */
[----:B------:R-:W-:Y:S01]  /*2c620*/  IMAD.MOV.U32 R71, RZ, RZ, 0x181f ;  /* 0x0000181fff477424 */ /* 0x000fe200078e00ff */
[----:B------:R-:W-:Y:S02]  /*2c630*/  MOV R3, 0x2c650 ;  /* 0x0002c65000037802 */ /* 0x000fe40000000f00 */
[----:B--234-:R-:W-:Y:S05]  /*2c640*/  CALL.REL.NOINC `($__internal_13_$__cuda_sm70_shflsync_idx_p) ;  /* 0x00000b1000007944 */ /* 0x01cfea0003c00000 */
[----:B------:R-:W-:Y:S01]  /*2c650*/  MOV R2, R234 ;  /* 0x000000ea00027202 */ /* 0x000fe20000000f00 */
[----:B------:R-:W-:Y:S05]  /*2c660*/  BRA `(.L_x_1282) ;  /* 0xffffa4d000007947 */ /* 0x000fea000383ffff */
.L_x_1180:
        /* <DEDUP_REMOVED lines=13> */
.L_x_1181:
[----:B------:R-:W-:Y:S01]  /*2c740*/  IMAD.MOV.U32 R52, RZ, RZ, R5 ;  /* 0x000000ffff347224 */ /* 0x000fe200078e0005 */
[----:B--2---:R-:W-:Y:S01]  /*2c750*/  MOV R2, 0x4 ;  /* 0x0000000400027802 */ /* 0x004fe20000000f00 */
[----:B------:R-:W-:Y:S01]  /*2c760*/  IMAD.MOV.U32 R71, RZ, RZ, 0x181f ;  /* 0x0000181fff477424 */ /* 0x000fe200078e00ff */
[----:B------:R-:W-:Y:S02]  /*2c770*/  MOV R3, 0x2c790 ;  /* 0x0002c79000037802 */ /* 0x000fe40000000f00 */
[----:B-1-34-:R-:W-:Y:S05]  /*2c780*/  CALL.REL.NOINC `($__internal_13_$__cuda_sm70_shflsync_idx_p) ;  /* 0x000009d000007944 */ /* 0x01afea0003c00000 */
[----:B------:R-:W-:Y:S01]  /*2c790*/  MOV R7, R234 ;  /* 0x000000ea00077202 */ /* 0x000fe20000000f00 */
[----:B------:R-:W-:Y:S05]  /*2c7a0*/  BRA `(.L_x_1284) ;  /* 0xffffa48000007947 */ /* 0x000fea000383ffff */
.L_x_1182:
[----:B------:R-:W-:Y:S01]  /*2c7b0*/  IMAD.MOV.U32 R52, RZ, RZ, R6 ;  /* 0x000000ffff347224 */ /* 0x000fe200078e0006 */
[----:B--2---:R-:W-:Y:S01]  /*2c7c0*/  MOV R2, 0x4 ;  /* 0x0000000400027802 */ /* 0x004fe20000000f00 */
[----:B------:R-:W-:Y:S01]  /*2c7d0*/  IMAD.MOV.U32 R71, RZ, RZ, 0x181f ;  /* 0x0000181fff477424 */ /* 0x000fe200078e00ff */
[----:B------:R-:W-:Y:S02]  /*2c7e0*/  MOV R3, 0x2c800 ;  /* 0x0002c80000037802 */ /* 0x000fe40000000f00 */
[----:B-1-34-:R-:W-:Y:S05]  /*2c7f0*/  CALL.REL.NOINC `($__internal_13_$__cuda_sm70_shflsync_idx_p) ;  /* 0x0000096000007944 */ /* 0x01afea0003c00000 */
[----:B------:R-:W-:Y:S01]  /*2c800*/  MOV R2, R234 ;  /* 0x000000ea00027202 */ /* 0x000fe20000000f00 */
[----:B------:R-:W-:Y:S05]  /*2c810*/  BRA `(.L_x_1285) ;  /* 0xffffa43000007947 */ /* 0x000fea000383ffff */
.L_x_1183:
        /* <DEDUP_REMOVED lines=13> */
.L_x_1184:
[----:B------:R-:W-:Y:S01]  /*2c8f0*/  IMAD.MOV.U32 R52, RZ, RZ, R5 ;  /* 0x000000ffff347224 */ /* 0x000fe200078e0005 */
[----:B--2---:R-:W-:Y:S01]  /*2c900*/  MOV R2, 0x6 ;  /* 0x0000000600027802 */ /* 0x004fe20000000f00 */
[----:B------:R-:W-:Y:S01]  /*2c910*/  IMAD.MOV.U32 R71, RZ, RZ, 0x181f ;  /* 0x0000181fff477424 */ /* 0x000fe200078e00ff */
[----:B------:R-:W-:Y:S02]  /*2c920*/  MOV R3, 0x2c940 ;  /* 0x0002c94000037802 */ /* 0x000fe40000000f00 */
[----:B-1--4-:R-:W-:Y:S05]  /*2c930*/  CALL.REL.NOINC `($__internal_13_$__cuda_sm70_shflsync_idx_p) ;  /* 0x0000082000007944 */ /* 0x012fea0003c00000 */
[----:B------:R-:W-:Y:S01]  /*2c940*/  MOV R7, R234 ;  /* 0x000000ea00077202 */ /* 0x000fe20000000f00 */
[----:B------:R-:W-:Y:S05]  /*2c950*/  BRA `(.L_x_1287) ;  /* 0xffffa3e000007947 */ /* 0x000fea000383ffff */
.L_x_1185:
[----:B------:R-:W-:Y:S01]  /*2c960*/  IMAD.MOV.U32 R52, RZ, RZ, R6 ;  /* 0x000000ffff347224 */ /* 0x000fe200078e0006 */
[----:B--2---:R-:W-:Y:S01]  /*2c970*/  MOV R2, 0x6 ;  /* 0x0000000600027802 */ /* 0x004fe20000000f00 */
[----:B------:R-:W-:Y:S01]  /*2c980*/  IMAD.MOV.U32 R71, RZ, RZ, 0x181f ;  /* 0x0000181fff477424 */ /* 0x000fe200078e00ff */
[----:B------:R-:W-:Y:S02]  /*2c990*/  MOV R3, 0x2c9b0 ;  /* 0x0002c9b000037802 */ /* 0x000fe40000000f00 */
[----:B-1-34-:R-:W-:Y:S05]  /*2c9a0*/  CALL.REL.NOINC `($__internal_13_$__cuda_sm70_shflsync_idx_p) ;  /* 0x000007b000007944 */ /* 0x01afea0003c00000 */
[----:B------:R-:W-:Y:S01]  /*2c9b0*/  MOV R2, R234 ;  /* 0x000000ea00027202 */ /* 0x000fe20000000f00 */
[----:B------:R-:W-:Y:S05]  /*2c9c0*/  BRA `(.L_x_1288) ;  /* 0xffffa39000007947 */ /* 0x000fea000383ffff */
.L_x_1186:
        /* <DEDUP_REMOVED lines=13> */
.L_x_1188:
[----:B------:R-:W-:Y:S01]  /*2caa0*/  IMAD.MOV.U32 R52, RZ, RZ, R53 ;  /* 0x000000ffff347224 */ /* 0x000fe200078e0035 */
[----:B------:R-:W-:Y:S01]  /*2cab0*/  MOV R2, RZ ;  /* 0x000000ff00027202 */ /* 0x000fe20000000f00 */
[----:B------:R-:W-:Y:S01]  /*2cac0*/  IMAD.MOV.U32 R71, RZ, RZ, 0x1f ;  /* 0x0000001fff477424 */ /* 0x000fe200078e00ff */
[----:B------:R-:W-:Y:S02]  /*2cad0*/  MOV R3, 0x2caf0 ;  /* 0x0002caf000037802 */ /* 0x000fe40000000f00 */
[----:B------:R-:W-:Y:S05]  /*2cae0*/  CALL.REL.NOINC `($__internal_13_$__cuda_sm70_shflsync_idx_p) ;  /* 0x0000067000007944 */ /* 0x000fea0003c00000 */
[----:B------:R-:W-:Y:S01]  /*2caf0*/  MOV R9, R234 ;  /* 0x000000ea00097202 */ /* 0x000fe20000000f00 */
[----:B------:R-:W-:Y:S05]  /*2cb00*/  BRA `(.L_x_1290) ;  /* 0xffffa42000007947 */ /* 0x000fea000383ffff */
.L_x_1189:
[----:B------:R-:W-:Y:S01]  /*2cb10*/  IMAD.MOV.U32 R52, RZ, RZ, R53 ;  /* 0x000000ffff347224 */ /* 0x000fe200078e0035 */
[----:B------:R-:W-:Y:S01]  /*2cb20*/  MOV R2, 0x1 ;  /* 0x0000000100027802 */ /* 0x000fe20000000f00 */
[----:B------:R-:W-:Y:S01]  /*2cb30*/  IMAD.MOV.U32 R71, RZ, RZ, 0x1f ;  /* 0x0000001fff477424 */ /* 0x000fe200078e00ff */
[----:B------:R-:W-:Y:S02]  /*2cb40*/  MOV R3, 0x2cb60 ;  /* 0x0002cb6000037802 */ /* 0x000fe40000000f00 */
[----:B-12---:R-:W-:Y:S05]  /*2cb50*/  CALL.REL.NOINC `($__internal_13_$__cuda_sm70_shflsync_idx_p) ;  /* 0x0000060000007944 */ /* 0x006fea0003c00000 */
[----:B------:R-:W-:Y:S01]  /*2cb60*/  MOV R8, R234 ;  /* 0x000000ea00087202 */ /* 0x000fe20000000f00 */
[----:B------:R-:W-:Y:S05]  /*2cb70*/  BRA `(.L_x_1291) ;  /* 0xffffa3d000007947 */ /* 0x000fea000383ffff */
.L_x_1190:
[----:B------:R-:W-:Y:S02]  /*2cb80*/  MOV R2, 0x1 ;  /* 0x0000000100027802 */ /* 0x000fe40000000f00 */
[----:B------:R-:W-:-:S02]  /*2cb90*/  MOV R3, 0x2cbb0 ;  /* 0x0002cbb000037802 */ /* 0x000fc40000000f00 */
[----:B-1234-:R-:W-:Y:S05]  /*2cba0*/  CALL.REL.NOINC `($__internal_14_$__cuda_sm70_shflsync_up_p) ;  /* 0x0000061000007944 */ /* 0x01efea0003c00000 */
[----:B------:R-:W-:Y:S05]  /*2cbb0*/  BRA `(.L_x_1292) ;  /* 0xffffa4c000007947 */ /* 0x000fea000383ffff */
.L_x_1191:
[----:B------:R-:W-:Y:S02]  /*2cbc0*/  MOV R2, 0x2 ;  /* 0x0000000200027802 */ /* 0x000fe40000000f00 */
[----:B------:R-:W-:-:S02]  /*2cbd0*/  MOV R3, 0x2cbf0 ;  /* 0x0002cbf000037802 */ /* 0x000fc40000000f00 */
[----:B--2-4-:R-:W-:Y:S05]  /*2cbe0*/  CALL.REL.NOINC `($__internal_14_$__cuda_sm70_shflsync_up_p) ;  /* 0x000005d000007944 */ /* 0x014fea0003c00000 */
        /* <DEDUP_REMOVED lines=24> */
.L_x_1195:
[----:B------:R-:W-:Y:S02]  /*2cd70*/  MOV R2, 0x1 ;  /* 0x0000000100027802 */ /* 0x000fe40000000f00 */
[----:B------:R-:W-:Y:S02]  /*2cd80*/  MOV R3, 0x2cda0 ;  /* 0x0002cda000037802 */ /* 0x000fe40000000f00 */
[----:B------:R-:W-:Y:S05]  /*2cd90*/  CALL.REL.NOINC `($__internal_14_$__cuda_sm70_shflsync_up_p) ;  /* 0x0000042000007944 */ /* 0x000fea0003c00000 */
[----:B------:R-:W-:Y:S01]  /*2cda0*/  MOV R2, R4 ;  /* 0x0000000400027202 */ /* 0x000fe20000000f00 */
[----:B------:R-:W-:Y:S05]  /*2cdb0*/  BRA `(.L_x_1294) ;  /* 0xffffa52000007947 */ /* 0x000fea000383ffff */
.L_x_1196:
        /* <DEDUP_REMOVED lines=27> */
.L_x_1198:
[----:B------:R-:W-:Y:S02]  /*2cf70*/  SEL R0, RZ, 0x1, P0 ;  /* 0x00000001ff007807 */ /* 0x000fe40000000000 */
[----:B------:R-:W-:Y:S02]  /*2cf80*/  MOV R2, 0x2cfa0 ;  /* 0x0002cfa000027802 */ /* 0x000fe40000000f00 */
[----:B-1----:R-:W-:Y:S05]  /*2cf90*/  CALL.REL.NOINC `($__internal_15_$__cuda_sm70_votesync_ballot) ;  /* 0x0000029000007944 */ /* 0x002fea0003c00000 */
[----:B------:R-:W-:Y:S01]  /*2cfa0*/  MOV R5, R0 ;  /* 0x0000000000057202 */ /* 0x000fe20000000f00 */
[----:B------:R-:W-:Y:S05]  /*2cfb0*/  BRA `(.L_x_1296) ;  /* 0xffffa4b000007947 */ /* 0x000fea000383ffff */
.L_x_1199:
[----:B------:R-:W-:Y:S01]  /*2cfc0*/  IMAD.MOV.U32 R52, RZ, RZ, R6 ;  /* 0x000000ffff347224 */ /* 0x000fe200078e0006 */
[----:B--2---:R-:W-:Y:S01]  /*2cfd0*/  MOV R2, R0 ;  /* 0x0000000000027202 */ /* 0x004fe20000000f00 */
[----:B------:R-:W-:Y:S01]  /*2cfe0*/  IMAD.MOV.U32 R71, RZ, RZ, 0x1f ;  /* 0x0000001fff477424 */ /* 0x000fe200078e00ff */
[----:B------:R-:W-:Y:S02]  /*2cff0*/  MOV R3, 0x2d010 ;  /* 0x0002d01000037802 */ /* 0x000fe40000000f00 */
[----:B-1----:R-:W-:Y:S05]  /*2d000*/  CALL.REL.NOINC `($__internal_13_$__cuda_sm70_shflsync_idx_p) ;  /* 0x0000015000007944 */ /* 0x002fea0003c00000 */
[----:B------:R-:W-:Y:S01]  /*2d010*/  IMAD.MOV.U32 R6, RZ, RZ, R234 ;  /* 0x000000ffff067224 */ /* 0x000fe200078e00ea */
[----:B------:R-:W-:Y:S01]  /*2d020*/  MOV R2, R0 ;  /* 0x0000000000027202 */ /* 0x000fe20000000f00 */
[----:B------:R-:W-:Y:S01]  /*2d030*/  IMAD.MOV.U32 R52, RZ, RZ, R7 ;  /* 0x000000ffff347224 */ /* 0x000fe200078e0007 */
[----:B------:R-:W-:-:S02]  /*2d040*/  MOV R71, 0x1f ;  /* 0x0000001f00477802 */ /* 0x000fc40000000f00 */
[----:B------:R-:W-:Y:S02]  /*2d050*/  MOV R3, 0x2d070 ;  /* 0x0002d07000037802 */ /* 0x000fe40000000f00 */
[----:B------:R-:W-:Y:S05]  /*2d060*/  CALL.REL.NOINC `($__internal_13_$__cuda_sm70_shflsync_idx_p) ;  /* 0x000000f000007944 */ /* 0x000fea0003c00000 */
[----:B------:R-:W-:Y:S01]  /*2d070*/  MOV R7, R234 ;  /* 0x000000ea00077202 */ /* 0x000fe20000000f00 */
[----:B------:R-:W-:Y:S05]  /*2d080*/  BRA `(.L_x_1297) ;  /* 0xffffa45000007947 */ /* 0x000fea000383ffff */
.L_x_1202:
[----:B------:R-:W-:Y:S01]  /*2d090*/  IMAD.MOV.U32 R52, RZ, RZ, R4 ;  /* 0x000000ffff347224 */ /* 0x000fe200078e0004 */
[----:B--2---:R-:W-:Y:S01]  /*2d0a0*/  MOV R2, R0 ;  /* 0x0000000000027202 */ /* 0x004fe20000000f00 */
[----:B------:R-:W-:Y:S01]  /*2d0b0*/  IMAD.MOV.U32 R71, RZ, RZ, 0x1f ;  /* 0x0000001fff477424 */ /* 0x000fe200078e00ff */
[----:B------:R-:W-:Y:S02]  /*2d0c0*/  MOV R3, 0x2d0e0 ;  /* 0x0002d0e000037802 */ /* 0x000fe40000000f00 */
[----:B-1--4-:R-:W-:Y:S05]  /*2d0d0*/  CALL.REL.NOINC `($__internal_13_$__cuda_sm70_shflsync_idx_p) ;  /* 0x0000008000007944 */ /* 0x012fea0003c00000 */
[----:B------:R-:W-:Y:S01]  /*2d0e0*/  MOV R10, R234 ;  /* 0x000000ea000a7202 */ /* 0x000fe20000000f00 */
[----:B------:R-:W-:Y:S05]  /*2d0f0*/  BRA `(.L_x_1201) ;  /* 0xffffa44000007947 */ /* 0x000fea000383ffff */
        .weak           $__internal_12_$__cuda_sm70_shflsync_bfly_p
        .type           $__internal_12_$__cuda_sm70_shflsync_bfly_p,@function
        .size           $__internal_12_$__cuda_sm70_shflsync_bfly_p,($__internal_13_$__cuda_sm70_shflsync_idx_p - $__internal_12_$__cuda_sm70_shflsync_bfly_p)
$__internal_12_$__cuda_sm70_shflsync_bfly_p:
[----:B------:R-:W-:Y:S02]  /*2d100*/  MOV R172, 0xffffffff ;  /* 0xffffffff00ac7802 */ /* 0x000fe40000000f00 */
[----:B------:R-:W-:Y:S02]  /*2d110*/  MOV R3, 0x1f ;  /* 0x0000001f00037802 */ /* 0x000fe40000000f00 */
[----:B------:R-:W-:Y:S04]  /*2d120*/  WARPSYNC R172 ;  /* 0x000000ac00007348 */ /* 0x000fe80003800000 */
[----:B------:R1:W2:Y:S02]  /*2d130*/  SHFL.BFLY PT, R0, R4, R0, R3 ;  /* 0x0c00000004007389 */ /* 0x0002a400000e0003 */
[----:B-1----:R-:W-:-:S04]  /*2d140*/  MOV R3, 0x0 ;  /* 0x0000000000037802 */ /* 0x002fc80000000f00 */
[----:B--2---:R-:W-:Y:S05]  /*2d150*/  RET.REL.NODEC R2 `(_ZN7cutlass13device_kernelIN5flash19enable_sm80_to_sm89INS1_16FlashAttnFwdSm80INS1_25CollectiveMainloopFwdSm80ILi4ELi1ELb0EN4cute5tupleIJNS5_1CILi128EEENS7_ILi80EEENS7_ILi64EEEEEELi64ENS_10bfloat16_tEfNS_4arch4Sm80ELb0ELb1ELb1ELb1ELb1ELb1ELb1ELb1EEENS1_21CollectiveEpilogueFwdINS6_IJS8_SA_S9_EEENS6_IJNS7_ILi1EEESI_SI_EEESC_SE_Li128ELb1ELb1ELb1ELb0EEENS1_36VarlenDynamicPersistentTileSchedulerILi128ELi80ELi128ELi128ELb1ELb1ELb0ELb1ELb0ELb1EEEEEEEEEvNT_6ParamsE) ;  /* 0xfffd2ea002007950 */ /* 0x004fea0003c3ffff */
        .weak           $__internal_13_$__cuda_sm70_shflsync_idx_p
        .type           $__internal_13_$__cuda_sm70_shflsync_idx_p,@function
        .size           $__internal_13_$__cuda_sm70_shflsync_idx_p,($__internal_14_$__cuda_sm70_shflsync_up_p - $__internal_13_$__cuda_sm70_shflsync_idx_p)
$__internal_13_$__cuda_sm70_shflsync_idx_p:
[----:B------:R-:W-:-:S04]  /*2d160*/  MOV R233, 0xffffffff ;  /* 0xffffffff00e97802 */ /* 0x000fc80000000f00 */
[----:B------:R-:W-:Y:S04]  /*2d170*/  WARPSYNC R233 ;  /* 0x000000e900007348 */ /* 0x000fe80003800000 */
[----:B------:R1:W2:Y:S02]  /*2d180*/  SHFL.IDX PT, R234, R52, R2, R71 ;  /* 0x0000000234ea7389 */ /* 0x0002a400000e0047 */
[----:B-1----:R-:W-:Y:S02]  /*2d190*/  MOV R2, R3 ;  /* 0x0000000300027202 */ /* 0x002fe40000000f00 */
[----:B------:R-:W-:-:S04]  /*2d1a0*/  MOV R3, 0x0 ;  /* 0x0000000000037802 */ /* 0x000fc80000000f00 */
[----:B--2---:R-:W-:Y:S05]  /*2d1b0*/  RET.REL.NODEC R2 `(_ZN7cutlass13device_kernelIN5flash19enable_sm80_to_sm89INS1_16FlashAttnFwdSm80INS1_25CollectiveMainloopFwdSm80ILi4ELi1ELb0EN4cute5tupleIJNS5_1CILi128EEENS7_ILi80EEENS7_ILi64EEEEEELi64ENS_10bfloat16_tEfNS_4arch4Sm80ELb0ELb1ELb1ELb1ELb1ELb1ELb1ELb1EEENS1_21CollectiveEpilogueFwdINS6_IJS8_SA_S9_EEENS6_IJNS7_ILi1EEESI_SI_EEESC_SE_Li128ELb1ELb1ELb1ELb0EEENS1_36VarlenDynamicPersistentTileSchedulerILi128ELi80ELi128ELi128ELb1ELb1ELb0ELb1ELb0ELb1EEEEEEEEEvNT_6ParamsE) ;  /* 0xfffd2e4002007950 */ /* 0x004fea0003c3ffff */
        .weak           $__internal_14_$__cuda_sm70_shflsync_up_p
        .type           $__internal_14_$__cuda_sm70_shflsync_up_p,@function
        .size           $__internal_14_$__cuda_sm70_shflsync_up_p,($__internal_15_$__cuda_sm70_votesync_ballot - $__internal_14_$__cuda_sm70_shflsync_up_p)
$__internal_14_$__cuda_sm70_shflsync_up_p:
[----:B------:R-:W-:Y:S02]  /*2d1c0*/  IMAD.MOV.U32 R4, RZ, RZ, RZ ;  /* 0x000000ffff047224 */ /* 0x000fe400078e00ff */
[----:B------:R-:W-:-:S04]  /*2d1d0*/  IMAD.MOV.U32 R11, RZ, RZ, -0x1 ;  /* 0xffffffffff0b7424 */ /* 0x000fc800078e00ff */
[----:B------:R-:W-:Y:S04]  /*2d1e0*/  WARPSYNC R11 ;  /* 0x0000000b00007348 */ /* 0x000fe80003800000 */
[----:B------:R1:W2:Y:S02]  /*2d1f0*/  SHFL.UP PT, R4, R0, R2, R4 ;  /* 0x0400000200047389 */ /* 0x0002a400000e0004 */
[----:B-1----:R-:W-:Y:S02]  /*2d200*/  MOV R2, R3 ;  /* 0x0000000300027202 */ /* 0x002fe40000000f00 */
[----:B------:R-:W-:-:S04]  /*2d210*/  MOV R3, 0x0 ;  /* 0x0000000000037802 */ /* 0x000fc80000000f00 */
[----:B--2---:R-:W-:Y:S05]  /*2d220*/  RET.REL.NODEC R2 `(_ZN7cutlass13device_kernelIN5flash19enable_sm80_to_sm89INS1_16FlashAttnFwdSm80INS1_25CollectiveMainloopFwdSm80ILi4ELi1ELb0EN4cute5tupleIJNS5_1CILi128EEENS7_ILi80EEENS7_ILi64EEEEEELi64ENS_10bfloat16_tEfNS_4arch4Sm80ELb0ELb1ELb1ELb1ELb1ELb1ELb1ELb1EEENS1_21CollectiveEpilogueFwdINS6_IJS8_SA_S9_EEENS6_IJNS7_ILi1EEESI_SI_EEESC_SE_Li128ELb1ELb1ELb1ELb0EEENS1_36VarlenDynamicPersistentTileSchedulerILi128ELi80ELi128ELi128ELb1ELb1ELb0ELb1ELb0ELb1EEEEEEEEEvNT_6ParamsE) ;  /* 0xfffd2dd002007950 */ /* 0x004fea0003c3ffff */
        .weak           $__internal_15_$__cuda_sm70_votesync_ballot
        .type           $__internal_15_$__cuda_sm70_votesync_ballot,@function
        .size           $__internal_15_$__cuda_sm70_votesync_ballot,(.L_x_3835 - $__internal_15_$__cuda_sm70_votesync_ballot)
$__internal_15_$__cuda_sm70_votesync_ballot:
[----:B------:R-:W-:Y:S01]  /*2d230*/  ISETP.NE.U32.AND P0, PT, R0, 0x1, PT ;  /* 0x000000010000780c */ /* 0x000fe20003f05070 */
[----:B------:R-:W-:-:S04]  /*2d240*/  IMAD.MOV.U32 R3, RZ, RZ, -0x1 ;  /* 0xffffffffff037424 */ /* 0x000fc800078e00ff */
[----:B------:R-:W-:Y:S08]  /*2d250*/  WARPSYNC R3 ;  /* 0x0000000300007348 */ /* 0x000ff00003800000 */
[----:B------:R-:W-:-:S04]  /*2d260*/  VOTE.ANY R0, PT, !P0 ;  /* 0x0000000000007806 */ /* 0x000fc800040e0100 */
[----:B------:R-:W-:Y:S01]  /*2d270*/  LOP3.LUT R0, R0, R3, RZ, 0xc0, !PT ;  /* 0x0000000300007212 */ /* 0x000fe200078ec0ff */
[----:B------:R-:W-:-:S04]  /*2d280*/  IMAD.MOV.U32 R3, RZ, RZ, 0x0 ;  /* 0x00000000ff037424 */ /* 0x000fc800078e00ff */
[----:B------:R-:W-:Y:S05]  /*2d290*/  RET.REL.NODEC R2 `(_ZN7cutlass13device_kernelIN5flash19enable_sm80_to_sm89INS1_16FlashAttnFwdSm80INS1_25CollectiveMainloopFwdSm80ILi4ELi1ELb0EN4cute5tupleIJNS5_1CILi128EEENS7_ILi80EEENS7_ILi64EEEEEELi64ENS_10bfloat16_tEfNS_4arch4Sm80ELb0ELb1ELb1ELb1ELb1ELb1ELb1ELb1EEENS1_21CollectiveEpilogueFwdINS6_IJS8_SA_S9_EEENS6_IJNS7_ILi1EEESI_SI_EEESC_SE_Li128ELb1ELb1ELb1ELb0EEENS1_36VarlenDynamicPersistentTileSchedulerILi128ELi80ELi128ELi128ELb1ELb1ELb0ELb1ELb0ELb1EEEEEEEEEvNT_6ParamsE) ;  /* 0xfffd2d6002007950 */ /* 0x000fea0003c3ffff */
.L_x_1298:
        /* <DEDUP_REMOVED lines=14> */
.L_x_3835:


//--------------------- .text._ZN7cutlass13device_kernelIN5flash19enable_sm80_to_sm89INS1_16FlashAttnFwdSm80INS1_25CollectiveMainloopFwdSm80ILi4ELi1ELb0EN4cute5tupleIJNS5_1CILi128EEENS7_ILi112EEENS7_ILi64EEEEEELi64ENS_10bfloat16_tEfNS_4arch4Sm80ELb1ELb0ELb1ELb0ELb1ELb0ELb1ELb1EEENS1_21CollectiveEpilogueFwdINS6_IJS8_SA_S9_EEENS6_IJNS7_ILi1EEESI_SI_EEESC_SE_Li128ELb0ELb1ELb1ELb0EEENS1_30DynamicPersistentTileSchedulerILi128ELi128ELb1ELb1ELb0EEEEEEEEEvNT_6ParamsE --------------------------
	.section	.text._ZN7cutlass13device_kernelIN5flash19enable_sm80_to_sm89INS1_16FlashAttnFwdSm80INS1_25CollectiveMainloopFwdSm80ILi4ELi1ELb0EN4cute5tupleIJNS5_1CILi128EEENS7_ILi112EEENS7_ILi64EEEEEELi64ENS_10bfloat16_tEfNS_4arch4Sm80ELb1ELb0ELb1ELb0ELb1ELb0ELb1ELb1EEENS1_21CollectiveEpilogueFwdINS6_IJS8_SA_S9_EEENS6_IJNS7_ILi1EEESI_SI_EEESC_SE_Li128ELb0ELb1ELb1ELb0EEENS1_30DynamicPersistentTileSchedulerILi128ELi128ELb1ELb1ELb0EEEEEEEEEvNT_6ParamsE,"ax",@progbits
	.sectioninfo	@"SHI_REGISTERS=255"
	.align	128
.text._ZN7cutlass13device_kernelIN5flash19enable_sm80_to_sm89INS1_16FlashAttnFwdSm80INS1_25CollectiveMainloopFwdSm80ILi4ELi1ELb0EN4cute5tupleIJNS5_1CILi128EEENS7_ILi112EEENS7_ILi64EEEEEELi64ENS_10bfloat16_tEfNS_4arch4Sm80ELb1ELb0ELb1ELb0ELb1ELb0ELb1ELb1EEENS1_21CollectiveEpilogueFwdINS6_IJS8_SA_S9_EEENS6_IJNS7_ILi1EEESI_SI_EEESC_SE_Li128ELb0ELb1ELb1ELb0EEENS1_30DynamicPersistentTileSchedulerILi128ELi128ELb1ELb1ELb0EEEEEEEEEvNT_6ParamsE:
        .type           _ZN7cutlass13device_kernelIN5flash19enable_sm80_to_sm89INS1_16FlashAttnFwdSm80INS1_25CollectiveMainloopFwdSm80ILi4ELi1ELb0EN4cute5tupleIJNS5_1CILi128EEENS7_ILi112EEENS7_ILi64EEEEEELi64ENS_10bfloat16_tEfNS_4arch4Sm80ELb1ELb0ELb1ELb0ELb1ELb0ELb1ELb1EEENS1_21CollectiveEpilogueFwdINS6_IJS8_SA_S9_EEENS6_IJNS7_ILi1EEESI_SI_EEESC_SE_Li128ELb0ELb1ELb1ELb0EEENS1_30DynamicPersistentTileSchedulerILi128ELi128ELb1ELb1ELb0EEEEEEEEEvNT_6ParamsE,@function
        .size           _ZN7cutlass13device_kernelIN5flash19enable_sm80_to_sm89INS1_16FlashAttnFwdSm80INS1_25CollectiveMainloopFwdSm80ILi4ELi1ELb0EN4cute5tupleIJNS5_1CILi128EEENS7_ILi112EEENS7_ILi64EEEEEELi64ENS_10bfloat16_tEfNS_4arch4Sm80ELb1ELb0ELb1ELb0ELb1ELb0ELb1ELb1EEENS1_21CollectiveEpilogueFwdINS6_IJS8_SA_S9_EEENS6_IJNS7_ILi1EEESI_SI_EEESC_SE_Li128ELb0ELb1ELb1ELb0EEENS1_30DynamicPersistentTileSchedulerILi128ELi128ELb1ELb1ELb0EEEEEEEEEvNT_6ParamsE,(.L_x_3840 - _ZN7cutlass13device_kernelIN5flash19enable_sm80_to_sm89INS1_16FlashAttnFwdSm80INS1_25CollectiveMainloopFwdSm80ILi4ELi1ELb0EN4cute5tupleIJNS5_1CILi128EEENS7_ILi112EEENS7_ILi64EEEEEELi64ENS_10bfloat16_tEfNS_4arch4Sm80ELb1ELb0ELb1ELb0ELb1ELb0ELb1ELb1EEENS1_21CollectiveEpilogueFwdINS6_IJS8_SA_S9_EEENS6_IJNS7_ILi1EEESI_SI_EEESC_SE_Li128ELb0ELb1ELb1ELb0EEENS1_30DynamicPersistentTileSchedulerILi128ELi128ELb1ELb1ELb0EEEEEEEEEvNT_6ParamsE)
        .other          _ZN7cutlass13device_kernelIN5flash19enable_sm80_to_sm89INS1_16FlashAttnFwdSm80INS1_25CollectiveMainloopFwdSm80ILi4ELi1ELb0EN4cute5tupleIJNS5_1CILi128EEENS7_ILi112EEENS7_ILi64EEEEEELi64ENS_10bfloat16_tEfNS_4arch4Sm80ELb1ELb0ELb1ELb0ELb1ELb0ELb1ELb1EEENS1_21CollectiveEpilogueFwdINS6_IJS8_SA_S9_EEENS6_IJNS7_ILi1EEESI_SI_EEESC_SE_Li128ELb0ELb1ELb1ELb0EEENS1_30DynamicPersistentTileSchedulerILi128ELi128ELb1ELb1ELb0EEEEEEEEEvNT_6ParamsE,@"STO_CUDA_ENTRY STV_DEFAULT"
_ZN7cutlass13device_kernelIN5flash19enable_sm80_to_sm89INS1_16FlashAttnFwdSm80INS1_25CollectiveMainloopFwdSm80ILi4ELi1ELb0EN4cute5tupleIJNS5_1CILi128EEENS7_ILi112EEENS7_ILi64EEEEEELi64ENS_10bfloat16_tEfNS_4arch4Sm80ELb1ELb0ELb1ELb0ELb1ELb0ELb1ELb1EEENS1_21CollectiveEpilogueFwdINS6_IJS8_SA_S9_EEENS6_IJNS7_ILi1EEESI_SI_EEESC_SE_Li128ELb0ELb1ELb1ELb0EEENS1_30DynamicPersistentTileSchedulerILi128ELi128ELb1ELb1ELb0EEEEEEEEEvNT_6ParamsE:
[----:B------:R-:W-:-:S03]  /*0000*/  MOV R1, c[0x0][0x28] ;  /* 0x00000a0000017a02 */ /* 0x000fc60000000f00 */
[----:B------:R-:W1:Y:S01]  /*0010*/  S2R R243, SR_TID.X ;  /* 0x0000000000f37919 */ /* 0x000e620000002100 */
[----:B------:R-:W-:-:S03]  /*0020*/  IADD3 R1, R1, -0x68, RZ ;  /* 0xffffff9801017810 */ /* 0x000fc60007ffe0ff */
[----:B------:R-:W2:Y:S01]  /*0030*/  S2R R3, SR_CTAID.X ;  /* 0x0000000000037919 */ /* 0x000ea20000002500 */
[----:B-1----:R-:W-:-:S05]  /*0040*/  SHF.R.U32.HI R0, RZ, 0x5, R243 ;  /* 0x00000005ff007819 */ /* 0x002fca00000116f3 */
[----:B------:R-:W1:Y:S04]  /*0050*/  SHFL.IDX PT, R2, R0, RZ, 0x1f ;  /* 0x00001fff00027589 */ /* 0x000e6800000e0000 */
[----:B------:R-:W3:Y:S01]  /*0060*/  SHFL.IDX PT, R0, R0, RZ, 0x1f ;  /* 0x00001fff00007589 */ /* 0x000ee200000e0000 */
[----:B-1----:R-:W-:Y:S01]  /*0070*/  ISETP.GE.AND P0, PT, R2, 0x1, PT ;  /* 0x000000010200780c */ /* 0x002fe20003f06270 */
[----:B---3--:R1:W3:-:S12]  /*0080*/  R2UR UR6, R0 ;  /* 0x00000000000673c2 */ /* 0x0082d800000e0000 */
[----:B------:R-:W-:Y:S06]  /*0090*/  @P0 BAR.ARV 0x4, 0x80 ;  /* 0x0102000000000b1d */ /* 0x000fec0000002000 */
[----:B--2---:R-:W-:-:S13]  /*00a0*/  ISETP.GE.AND P0, PT, R3, c[0x0][0x538], PT ;  /* 0x00014e0003007a0c */ /* 0x004fda0003f06270 */
[----:B------:R-:W-:Y:S05]  /*00b0*/  @P0 EXIT ;  /* 0x000000000000094d */ /* 0x000fea0003800000 */
[----:B-1-3--:R-:W-:Y:S01]  /*00c0*/  SHF.R.S32.HI R2, RZ, 0x1f, R243 ;  /* 0x0000001fff027819 */ /* 0x00afe200000114f3 */
[----:B------:R-:W-:Y:S01]  /*00d0*/  IMAD.MOV.U32 R232, RZ, RZ, 0x40 ;  /* 0x00000040ffe87424 */ /* 0x000fe200078e00ff */
[----:B------:R1:W-:Y:S01]  /*00e0*/  STL [R1], R3 ;  /* 0x0000000301007387 */ /* 0x0003e20000100800 */
[----:B------:R-:W-:Y:S01]  /*00f0*/  IMAD.MOV.U32 R231, RZ, RZ, 0x20 ;  /* 0x00000020ffe77424 */ /* 0x000fe200078e00ff */
[CC--:B------:R-:W-:Y:S01]  /*0100*/  LEA.HI R7, R2.reuse, R243.reuse, RZ, 0x4 ;  /* 0x000000f302077211 */ /* 0x0c0fe200078f20ff */
[----:B------:R-:W-:Y:S01]  /*0110*/  ULDC.64 UR8, c[0x0][0x118] ;  /* 0x0000460000087ab9 */ /* 0x000fe20000000a00 */
[CC--:B------:R-:W-:Y:S02]  /*0120*/  LEA.HI R5, R2.reuse, R243.reuse, RZ, 0x2 ;  /* 0x000000f302057211 */ /* 0x0c0fe400078f10ff */
[----:B------:R-:W-:Y:S02]  /*0130*/  LEA.HI R4, R2, R243, RZ, 0x3 ;  /* 0x000000f302047211 */ /* 0x000fe400078f18ff */
[----:B------:R-:W-:-:S02]  /*0140*/  LOP3.LUT R0, R7, 0xfffffff0, RZ, 0xc0, !PT ;  /* 0xfffffff007007812 */ /* 0x000fc400078ec0ff */
[----:B------:R-:W-:Y:S02]  /*0150*/  LOP3.LUT R5, R5, 0xfffffffc, RZ, 0xc0, !PT ;  /* 0xfffffffc05057812 */ /* 0x000fe400078ec0ff */
[----:B------:R-:W-:Y:S01]  /*0160*/  LOP3.LUT R250, R4, 0xfffffff8, RZ, 0xc0, !PT ;  /* 0xfffffff804fa7812 */ /* 0x000fe200078ec0ff */
[C---:B------:R-:W-:Y:S01]  /*0170*/  IMAD.IADD R0, R243.reuse, 0x1, -R0 ;  /* 0x00000001f3007824 */ /* 0x040fe200078e0a00 */
[----:B------:R-:W-:Y:S01]  /*0180*/  SHF.R.S32.HI R8, RZ, 0x4, R7 ;  /* 0x00000004ff087819 */ /* 0x000fe20000011407 */
[C---:B------:R-:W-:Y:S01]  /*0190*/  IMAD.IADD R5, R243.reuse, 0x1, -R5 ;  /* 0x00000001f3057824 */ /* 0x040fe200078e0a05 */
[----:B------:R-:W-:Y:S01]  /*01a0*/  SHF.R.S32.HI R252, RZ, 0x3, R4 ;  /* 0x00000003fffc7819 */ /* 0x000fe20000011404 */
[----:B------:R-:W-:Y:S01]  /*01b0*/  IMAD.IADD R250, R243, 0x1, -R250 ;  /* 0x00000001f3fa7824 */ /* 0x000fe200078e0afa */
[----:B------:R-:W-:Y:S02]  /*01c0*/  LEA.HI R7, R7, R8, RZ, 0x1 ;  /* 0x0000000807077211 */ /* 0x000fe400078f08ff */
[----:B------:R-:W-:Y:S01]  /*01d0*/  SHF.R.S32.HI R234, RZ, 0x1f, R0 ;  /* 0x0000001fffea7819 */ /* 0x000fe20000011400 */
[----:B------:R-:W-:Y:S01]  /*01e0*/  IMAD.SHL.U32 R240, R250, 0x40, RZ ;  /* 0x00000040faf07824 */ /* 0x000fe200078e00ff */
[----:B------:R-:W-:Y:S01]  /*01f0*/  LOP3.LUT R7, R7, 0xfffffffe, RZ, 0xc0, !PT ;  /* 0xfffffffe07077812 */ /* 0x000fe200078ec0ff */
[----:B------:R-:W-:Y:S01]  /*0200*/  IMAD.SHL.U32 R244, R252, 0x40, RZ ;  /* 0x00000040fcf47824 */ /* 0x000fe200078e00ff */
[C---:B------:R-:W-:Y:S01]  /*0210*/  LEA.HI R246, R5.reuse, R5, RZ, 0x1 ;  /* 0x0000000505f67211 */ /* 0x040fe200078f08ff */
[----:B------:R-:W-:Y:S01]  /*0220*/  IMAD.SHL.U32 R251, R250, 0x8, RZ ;  /* 0x00000008fafb7824 */ /* 0x000fe200078e00ff */
[----:B------:R-:W-:Y:S01]  /*0230*/  LEA.HI R234, R234, R0, RZ, 0x3 ;  /* 0x00000000eaea7211 */ /* 0x000fe200078f18ff */
[----:B------:R-:W-:Y:S01]  /*0240*/  IMAD.IADD R7, R8, 0x1, -R7 ;  /* 0x0000000108077824 */ /* 0x000fe200078e0a07 */
[C---:B------:R-:W-:Y:S01]  /*0250*/  LOP3.LUT R10, R246.reuse, 0x1ffffffe, RZ, 0xc0, !PT ;  /* 0x1ffffffef60a7812 */ /* 0x040fe200078ec0ff */
[----:B------:R-:W-:Y:S01]  /*0260*/  IMAD.SHL.U32 R246, R246, 0x20, RZ ;  /* 0x00000020f6f67824 */ /* 0x000fe200078e00ff */
[C---:B------:R-:W-:Y:S01]  /*0270*/  LOP3.LUT R8, R234.reuse, 0xfffffff8, RZ, 0xc0, !PT ;  /* 0xfffffff8ea087812 */ /* 0x040fe200078ec0ff */
[----:B------:R-:W-:Y:S01]  /*0280*/  IMAD.SHL.U32 R234, R234, 0x40, RZ ;  /* 0x00000040eaea7824 */ /* 0x000fe200078e00ff */
[----:B------:R-:W-:Y:S01]  /*0290*/  LOP3.LUT R240, R240, 0x1c0, RZ, 0xc0, !PT ;  /* 0x000001c0f0f07812 */ /* 0x000fe200078ec0ff */
[----:B------:R-:W-:Y:S01]  /*02a0*/  IMAD.IADD R10, R5, 0x1, -R10 ;  /* 0x00000001050a7824 */ /* 0x000fe200078e0a0a */
[----:B------:R-:W-:Y:S01]  /*02b0*/  LEA.HI R248, R2, R243, RZ, 0x5 ;  /* 0x000000f302f87211 */ /* 0x000fe200078f28ff */
[----:B------:R-:W-:Y:S01]  /*02c0*/  IMAD.IADD R8, R0, 0x1, -R8 ;  /* 0x0000000100087824 */ /* 0x000fe200078e0a08 */
[----:B------:R-:W-:-:S02]  /*02d0*/  LOP3.LUT R244, R244, 0x1c0, RZ, 0xc0, !PT ;  /* 0x000001c0f4f47812 */ /* 0x000fc400078ec0ff */
[----:B------:R-:W-:Y:S02]  /*02e0*/  LOP3.LUT R4, R240, 0x8, R4, 0xf8, !PT ;  /* 0x00000008f0047812 */ /* 0x000fe400078ef804 */
[----:B------:R-:W-:Y:S02]  /*02f0*/  SHF.R.U32.HI R240, RZ, 0x3, R240 ;  /* 0x00000003fff07819 */ /* 0x000fe400000116f0 */
[----:B------:R-:W-:Y:S02]  /*0300*/  LEA.HI R0, R2, R243, RZ, 0x6 ;  /* 0x000000f302007211 */ /* 0x000fe400078f30ff */
[--C-:B------:R-:W-:Y:S02]  /*0310*/  SHF.R.S32.HI R5, RZ, 0x5, R248.reuse ;  /* 0x00000005ff057819 */ /* 0x100fe400000114f8 */
[----:B------:R-:W-:Y:S01]  /*0320*/  SHF.R.S32.HI R9, RZ, 0x1f, R248 ;  /* 0x0000001fff097819 */ /* 0x000fe200000114f8 */
[----:B------:R-:W-:Y:S01]  /*0330*/  IMAD.SHL.U32 R0, R0, 0x8, RZ ;  /* 0x0000000800007824 */ /* 0x000fe200078e00ff */
[----:B------:R-:W-:-:S02]  /*0340*/  LOP3.LUT R6, R244, 0x38, R251, 0xf8, !PT ;  /* 0x00000038f4067812 */ /* 0x000fc400078ef8fb */
[----:B------:R-:W-:Y:S02]  /*0350*/  LOP3.LUT R248, R248, 0xffffffe0, RZ, 0xc0, !PT ;  /* 0xffffffe0f8f87812 */ /* 0x000fe400078ec0ff */
[----:B------:R-:W-:Y:S02]  /*0360*/  SHF.R.U32.HI R244, RZ, 0x3, R244 ;  /* 0x00000003fff47819 */ /* 0x000fe400000116f4 */
[----:B------:R-:W-:Y:S01]  /*0370*/  LOP3.LUT R240, R4, R240, RZ, 0x3c, !PT ;  /* 0x000000f004f07212 */ /* 0x000fe200078e3cff */
[----:B------:R-:W-:Y:S01]  /*0380*/  IMAD.SHL.U32 R4, R8, 0x40, RZ ;  /* 0x0000004008047824 */ /* 0x000fe200078e00ff */
[----:B------:R-:W-:Y:S01]  /*0390*/  LOP3.LUT R244, R6, R244, RZ, 0x3c, !PT ;  /* 0x000000f406f47212 */ /* 0x000fe200078e3cff */
[----:B------:R-:W-:Y:S01]  /*03a0*/  IMAD.IADD R248, R243, 0x1, -R248 ;  /* 0x00000001f3f87824 */ /* 0x000fe200078e0af8 */
[----:B------:R-:W-:Y:S01]  /*03b0*/  LOP3.LUT R234, R234, 0xfffffe00, RZ, 0xc0, !PT ;  /* 0xfffffe00eaea7812 */ /* 0x000fe200078ec0ff */
[C---:B------:R-:W-:Y:S01]  /*03c0*/  IMAD.SHL.U32 R6, R7.reuse, 0x8, RZ ;  /* 0x0000000807067824 */ /* 0x040fe200078e00ff */
[----:B------:R-:W-:Y:S01]  /*03d0*/  LOP3.LUT R4, R4, 0x1c0, RZ, 0xc0, !PT ;  /* 0x000001c004047812 */ /* 0x000fe200078ec0ff */
[----:B------:R-:W-:Y:S01]  /*03e0*/  IMAD R240, R7, 0x200, R240 ;  /* 0x0000020007f07824 */ /* 0x000fe200078e02f0 */
[----:B------:R-:W-:Y:S01]  /*03f0*/  LOP3.LUT R244, R244, 0x7ffffe00, R0, 0xf8, !PT ;  /* 0x7ffffe00f4f47812 */ /* 0x000fe200078ef800 */
[----:B------:R-:W-:Y:S01]  /*0400*/  IMAD R241, R5, 0x400, R234 ;  /* 0x0000040005f17824 */ /* 0x000fe200078e02ea */
[----:B------:R-:W-:-:S02]  /*0410*/  SHF.R.S32.HI R0, RZ, 0x1f, R248 ;  /* 0x0000001fff007819 */ /* 0x000fc400000114f8 */
[----:B------:R-:W-:Y:S01]  /*0420*/  LOP3.LUT R6, R4, 0x8, R6, 0xf8, !PT ;  /* 0x0000000804067812 */ /* 0x000fe200078ef806 */
[----:B------:R-:W-:Y:S01]  /*0430*/  IMAD.SHL.U32 R244, R244, 0x2, RZ ;  /* 0x00000002f4f47824 */ /* 0x000fe200078e00ff */
[----:B------:R-:W-:Y:S02]  /*0440*/  SHF.R.U32.HI R4, RZ, 0x3, R4 ;  /* 0x00000003ff047819 */ /* 0x000fe40000011604 */
[----:B------:R-:W-:Y:S02]  /*0450*/  LEA.HI R0, R0, R248, RZ, 0x2 ;  /* 0x000000f800007211 */ /* 0x000fe400078f10ff */
[C---:B------:R-:W-:Y:S02]  /*0460*/  LOP3.LUT P3, RZ, R8.reuse, 0x2, RZ, 0xc0, !PT ;  /* 0x0000000208ff7812 */ /* 0x040fe4000786c0ff */
[----:B------:R-:W-:Y:S02]  /*0470*/  LOP3.LUT P0, RZ, R8, 0x4, RZ, 0xc0, !PT ;  /* 0x0000000408ff7812 */ /* 0x000fe4000780c0ff */
[----:B------:R-:W-:-:S02]  /*0480*/  LOP3.LUT R4, R6, R4, RZ, 0x3c, !PT ;  /* 0x0000000406047212 */ /* 0x000fc400078e3cff */
[----:B------:R-:W-:Y:S02]  /*0490*/  LOP3.LUT R245, R0, 0x7ffffffc, RZ, 0xc0, !PT ;  /* 0x7ffffffc00f57812 */ /* 0x000fe400078ec0ff */
[----:B------:R-:W-:Y:S01]  /*04a0*/  R2P PR, R250, 0x6 ;  /* 0x00000006fa007804 */ /* 0x000fe20000000000 */
[----:B------:R-:W-:Y:S01]  /*04b0*/  IMAD.IADD R241, R241, 0x1, R4 ;  /* 0x00000001f1f17824 */ /* 0x000fe200078e0204 */
[----:B------:R-:W-:Y:S01]  /*04c0*/  LEA.HI R9, R9, R5, RZ, 0x2 ;  /* 0x0000000509097211 */ /* 0x000fe200078f10ff */
[----:B------:R-:W-:Y:S01]  /*04d0*/  IMAD.IADD R245, R248, 0x1, -R245 ;  /* 0x00000001f8f57824 */ /* 0x000fe200078e0af5 */
[----:B------:R-:W-:Y:S01]  /*04e0*/  LOP3.LUT R234, R4, R234, RZ, 0xfc, !PT ;  /* 0x000000ea04ea7212 */ /* 0x000fe200078efcff */
[----:B------:R-:W-:Y:S01]  /*04f0*/  IMAD R250, R250, 0x10, R252 ;  /* 0x00000010fafa7824 */ /* 0x000fe200078e02fc */
[----:B------:R-:W-:Y:S01]  /*0500*/  LOP3.LUT R9, R9, 0xffffffc, RZ, 0xc0, !PT ;  /* 0x0ffffffc09097812 */ /* 0x000fe200078ec0ff */
[----:B------:R-:W-:Y:S01]  /*0510*/  IMAD.SHL.U32 R245, R245, 0x2, RZ ;  /* 0x00000002f5f57824 */ /* 0x000fe200078e00ff */
[----:B------:R-:W-:-:S02]  /*0520*/  SEL R224, R232, 0xffffffc0, !P2 ;  /* 0xffffffc0e8e07807 */ /* 0x000fc40005000000 */
[----:B------:R-:W-:Y:S01]  /*0530*/  LEA R240, R240, 0x3900, 0x1 ;  /* 0x00003900f0f07811 */ /* 0x000fe200078e08ff */
[----:B------:R-:W-:Y:S01]  /*0540*/  IMAD.IADD R9, R5, 0x1, -R9 ;  /* 0x0000000105097824 */ /* 0x000fe200078e0a09 */
[----:B------:R-:W-:Y:S02]  /*0550*/  SEL R232, R232, 0xffffffc0, !P0 ;  /* 0xffffffc0e8e87807 */ /* 0x000fe40004000000 */
[----:B------:R-:W-:Y:S01]  /*0560*/  LEA R241, R241, 0x7100, 0x1 ;  /* 0x00007100f1f17811 */ /* 0x000fe200078e08ff */
[----:B------:R-:W-:Y:S01]  /*0570*/  IMAD.IADD R236, R240, 0x1, R224 ;  /* 0x00000001f0ec7824 */ /* 0x000fe200078e02e0 */
[----:B------:R-:W-:Y:S02]  /*0580*/  LOP3.LUT R246, R246, 0xffffffc0, RZ, 0xc0, !PT ;  /* 0xffffffc0f6f67812 */ /* 0x000fe400078ec0ff */
[----:B------:R-:W-:Y:S01]  /*0590*/  SHF.R.S32.HI R247, RZ, 0x2, R0 ;  /* 0x00000002fff77819 */ /* 0x000fe20000011400 */
[----:B------:R-:W-:Y:S01]  /*05a0*/  IMAD.IADD R237, R241, 0x1, R232 ;  /* 0x00000001f1ed7824 */ /* 0x000fe200078e02e8 */
[----:B------:R-:W-:Y:S01]  /*05b0*/  LEA R234, R234, 0x100, 0x1 ;  /* 0x00000100eaea7811 */ /* 0x000fe200078e08ff */
[----:B------:R-:W-:Y:S01]  /*05c0*/  IMAD R246, R10, 0x8, R246 ;  /* 0x000000080af67824 */ /* 0x000fe200078e02f6 */
[----:B------:R-:W-:Y:S01]  /*05d0*/  SEL R231, R231, 0xffffffe0, !P3 ;  /* 0xffffffe0e7e77807 */ /* 0x000fe20005800000 */
[----:B------:R-:W-:Y:S01]  /*05e0*/  IMAD R247, R9, 0x10, R247 ;  /* 0x0000001009f77824 */ /* 0x000fe200078e02f7 */
[----:B------:R-:W-:Y:S01]  /*05f0*/  IADD3 R238, R240, 0x20, RZ ;  /* 0x00000020f0ee7810 */ /* 0x000fe20007ffe0ff */
[--C-:B------:R-:W-:Y:S01]  /*0600*/  IMAD.IADD R232, R232, 0x1, R234.reuse ;  /* 0x00000001e8e87824 */ /* 0x100fe200078e02ea */
[----:B------:R-:W-:Y:S01]  /*0610*/  LEA.HI R249, R2, R243, RZ, 0x7 ;  /* 0x000000f302f97211 */ /* 0x000fe200078f38ff */
[----:B------:R-:W-:Y:S01]  /*0620*/  IMAD.IADD R239, R241, 0x1, R231 ;  /* 0x00000001f1ef7824 */ /* 0x000fe200078e02e7 */
[----:B------:R-:W-:Y:S01]  /*0630*/  SHF.R.S32.HI R0, RZ, 0x1f, R245 ;  /* 0x0000001fff007819 */ /* 0x000fe200000114f5 */
[C---:B------:R-:W-:Y:S01]  /*0640*/  IMAD.IADD R233, R231.reuse, 0x1, R234 ;  /* 0x00000001e7e97824 */ /* 0x040fe200078e02ea */
[----:B------:R-:W-:Y:S01]  /*0650*/  @P1 IADD3 R238, R240, -0x20, RZ ;  /* 0xffffffe0f0ee1810 */ /* 0x000fe20007ffe0ff */
[----:B------:R-:W-:Y:S01]  /*0660*/  IMAD.IADD R235, R231, 0x1, R237 ;  /* 0x00000001e7eb7824 */ /* 0x000fe200078e02ed */
[----:B------:R-:W-:Y:S01]  /*0670*/  IADD3 R7, R245, 0x8, RZ ;  /* 0x00000008f5077810 */ /* 0x000fe20007ffe0ff */
[----:B------:R-:W-:Y:S01]  /*0680*/  IMAD.IADD R246, R247, 0x1, R246 ;  /* 0x00000001f7f67824 */ /* 0x000fe200078e02f6 */
[C---:B------:R-:W-:Y:S01]  /*0690*/  IADD3 R6, R245.reuse, 0x10, RZ ;  /* 0x00000010f5067810 */ /* 0x040fe20007ffe0ff */
[----:B------:R-:W-:Y:S01]  /*06a0*/  IMAD.IADD R224, R224, 0x1, R238 ;  /* 0x00000001e0e07824 */ /* 0x000fe200078e02ee */
[----:B------:R-:W-:Y:S01]  /*06b0*/  IADD3 R5, R245, 0x18, RZ ;  /* 0x00000018f5057810 */ /* 0x000fe20007ffe0ff */
[----:B------:R-:W-:Y:S01]  /*06c0*/  IMAD.IADD R231, R231, 0x1, R232 ;  /* 0x00000001e7e77824 */ /* 0x000fe200078e02e8 */
[----:B------:R-:W-:-:S02]  /*06d0*/  IADD3 R4, R245, 0x20, RZ ;  /* 0x00000020f5047810 */ /* 0x000fc40007ffe0ff */
[C---:B-1----:R-:W-:Y:S02]  /*06e0*/  IADD3 R3, R245.reuse, 0x28, RZ ;  /* 0x00000028f5037810 */ /* 0x042fe40007ffe0ff */
[C---:B------:R-:W-:Y:S02]  /*06f0*/  IADD3 R2, R245.reuse, 0x30, RZ ;  /* 0x00000030f5027810 */ /* 0x040fe40007ffe0ff */
[----:B------:R-:W-:Y:S02]  /*0700*/  IADD3 R0, R245, 0x38, RZ ;  /* 0x00000038f5007810 */ /* 0x000fe40007ffe0ff */
[----:B------:R-:W-:Y:S02]  /*0710*/  SHF.R.S32.HI R249, RZ, 0x7, R249 ;  /* 0x00000007fff97819 */ /* 0x000fe400000114f9 */
[----:B------:R-:W-:Y:S02]  /*0720*/  SHF.R.S32.HI R242, RZ, 0x1f, R251 ;  /* 0x0000001ffff27819 */ /* 0x000fe400000114fb */
[----:B------:R-:W-:-:S02]  /*0730*/  SHF.R.S32.HI R7, RZ, 0x1f, R7 ;  /* 0x0000001fff077819 */ /* 0x000fc40000011407 */
[----:B------:R-:W-:Y:S02]  /*0740*/  SHF.R.S32.HI R6, RZ, 0x1f, R6 ;  /* 0x0000001fff067819 */ /* 0x000fe40000011406 */
[----:B------:R-:W-:Y:S02]  /*0750*/  SHF.R.S32.HI R5, RZ, 0x1f, R5 ;  /* 0x0000001fff057819 */ /* 0x000fe40000011405 */
[----:B------:R-:W-:Y:S02]  /*0760*/  SHF.R.S32.HI R4, RZ, 0x1f, R4 ;  /* 0x0000001fff047819 */ /* 0x000fe40000011404 */
[----:B------:R-:W-:Y:S02]  /*0770*/  SHF.R.S32.HI R3, RZ, 0x1f, R3 ;  /* 0x0000001fff037819 */ /* 0x000fe40000011403 */
[----:B------:R-:W-:Y:S02]  /*0780*/  SHF.R.S32.HI R2, RZ, 0x1f, R2 ;  /* 0x0000001fff027819 */ /* 0x000fe40000011402 */
[----:B------:R-:W-:-:S02]  /*0790*/  SHF.R.S32.HI R0, RZ, 0x1f, R0 ;  /* 0x0000001fff007819 */ /* 0x000fc40000011400 */
[C---:B------:R-:W-:Y:S02]  /*07a0*/  IADD3 R230, R238.reuse, 0x800, RZ ;  /* 0x00000800eee67810 */ /* 0x040fe40007ffe0ff */
[C---:B------:R-:W-:Y:S02]  /*07b0*/  IADD3 R229, R238.reuse, 0x1000, RZ ;  /* 0x00001000eee57810 */ /* 0x040fe40007ffe0ff */
[C---:B------:R-:W-:Y:S02]  /*07c0*/  IADD3 R228, R238.reuse, 0x1800, RZ ;  /* 0x00001800eee47810 */ /* 0x040fe40007ffe0ff */
[C---:B------:R-:W-:Y:S02]  /*07d0*/  IADD3 R227, R238.reuse, 0x2000, RZ ;  /* 0x00002000eee37810 */ /* 0x040fe40007ffe0ff */
[C---:B------:R-:W-:Y:S02]  /*07e0*/  IADD3 R226, R238.reuse, 0x2800, RZ ;  /* 0x00002800eee27810 */ /* 0x040fe40007ffe0ff */
[----:B------:R-:W-:-:S02]  /*07f0*/  IADD3 R225, R238, 0x3000, RZ ;  /* 0x00003000eee17810 */ /* 0x000fc40007ffe0ff */
.L_x_1376:
[----:B------:R-:W2:Y:S01]  /*0800*/  LDL R2, [R1] ;  /* 0x0000000001027983 */ /* 0x000ea20000100800 */
[----:B------:R-:W-:Y:S01]  /*0810*/  IMAD.MOV.U32 R0, RZ, RZ, c[0x0][0x560] ;  /* 0x00015800ff007624 */ /* 0x000fe200078e00ff */
[----:B------:R-:W-:Y:S01]  /*0820*/  YIELD ;  /* 0x0000000000007946 */ /* 0x000fe20003800000 */
[----:B------:R-:W-:Y:S03]  /*0830*/  BSSY B0, `(.L_x_1299) ;  /* 0x0000016000007945 */ /* 0x000fe60003800000 */
[----:B------:R-:W-:-:S13]  /*0840*/  ISETP.NE.AND P0, PT, R0, 0x1, PT ;  /* 0x000000010000780c */ /* 0x000fda0003f05270 */
[----:B--2---:R-:W-:Y:S01]  /*0850*/  @P0 IMAD.HI.U32 R0, R2, c[0x0][0x564], RZ ;  /* 0x0001590002000a27 */ /* 0x004fe200078e00ff */
[----:B------:R-:W-:-:S04]  /*0860*/  MOV R5, R2 ;  /* 0x0000000200057202 */ /* 0x000fc80000000f00 */
[----:B------:R-:W-:-:S04]  /*0870*/  @P0 SHF.R.U32.HI R5, RZ, c[0x0][0x568], R0 ;  /* 0x00015a00ff050a19 */ /* 0x000fc80000011600 */
[----:B------:R-:W-:Y:S01]  /*0880*/  ISETP.GE.AND P0, PT, R5, c[0x0][0x578], PT ;  /* 0x00015e0005007a0c */ /* 0x000fe20003f06270 */
[----:B------:R-:W-:-:S04]  /*0890*/  IMAD.MOV R0, RZ, RZ, -R5 ;  /* 0x000000ffff007224 */ /* 0x000fc800078e0a05 */
[----:B------:R-:W-:-:S08]  /*08a0*/  IMAD R0, R0, c[0x0][0x560], R2 ;  /* 0x0001580000007a24 */ /* 0x000fd000078e0202 */
[----:B------:R-:W-:Y:S05]  /*08b0*/  @!P0 BRA `(.L_x_1300) ;  /* 0x0000007000008947 */ /* 0x000fea0003800000 */
[----:B------:R-:W-:Y:S02]  /*08c0*/  MOV R2, c[0x0][0x56c] ;  /* 0x00015b0000027a02 */ /* 0x000fe40000000f00 */
[----:B------:R-:W-:Y:S02]  /*08d0*/  MOV R4, R0 ;  /* 0x0000000000047202 */ /* 0x000fe40000000f00 */
[----:B------:R-:W-:-:S13]  /*08e0*/  ISETP.NE.AND P0, PT, R2, 0x1, PT ;  /* 0x000000010200780c */ /* 0x000fda0003f05270 */
[----:B------:R-:W-:-:S05]  /*08f0*/  @P0 IMAD.HI.U32 R2, R0, c[0x0][0x570], RZ ;  /* 0x00015c0000020a27 */ /* 0x000fca00078e00ff */
[----:B------:R-:W-:-:S05]  /*0900*/  @P0 SHF.R.U32.HI R4, RZ, c[0x0][0x574], R2 ;  /* 0x00015d00ff040a19 */ /* 0x000fca0000011602 */
[----:B------:R-:W-:Y:S01]  /*0910*/  IMAD R3, R4, c[0x0][0x56c], RZ ;  /* 0x00015b0004037a24 */ /* 0x000fe200078e02ff */
[----:B------:R-:W-:Y:S05]  /*0920*/  BRA `(.L_x_1301) ;  /* 0x0000006000007947 */ /* 0x000fea0003800000 */
.L_x_1300:
[----:B------:R-:W-:Y:S02]  /*0930*/  MOV R2, c[0x0][0x554] ;  /* 0x0001550000027a02 */ /* 0x000fe40000000f00 */
[----:B------:R-:W-:Y:S02]  /*0940*/  MOV R4, R0 ;  /* 0x0000000000047202 */ /* 0x000fe40000000f00 */
[----:B------:R-:W-:-:S13]  /*0950*/  ISETP.NE.AND P0, PT, R2, 0x1, PT ;  /* 0x000000010200780c */ /* 0x000fda0003f05270 */
[----:B------:R-:W-:-:S05]  /*0960*/  @P0 IMAD.HI.U32 R2, R0, c[0x0][0x558], RZ ;  /* 0x0001560000020a27 */ /* 0x000fca00078e00ff */
[----:B------:R-:W-:-:S05]  /*0970*/  @P0 SHF.R.U32.HI R4, RZ, c[0x0][0x55c], R2 ;  /* 0x00015700ff040a19 */ /* 0x000fca0000011602 */
[----:B------:R-:W-:Y:S02]  /*0980*/  IMAD R3, R4, c[0x0][0x554], RZ ;  /* 0x0001550004037a24 */ /* 0x000fe400078e02ff */
.L_x_1301:
[----:B------:R-:W-:Y:S05]  /*0990*/  BSYNC B0 ;  /* 0x0000000000007941 */ /* 0x000fea0003800000 */
.L_x_1299:
[----:B------:R-:W-:Y:S01]  /*09a0*/  IMAD.MOV.U32 R2, RZ, RZ, c[0x0][0x548] ;  /* 0x00015200ff027624 */ /* 0x000fe200078e00ff */
[----:B------:R-:W-:Y:S01]  /*09b0*/  ISETP.NE.U32.AND P0, PT, RZ, c[0x0][0x370], PT ;  /* 0x0000dc00ff007a0c */ /* 0x000fe20003f05070 */
[----:B------:R-:W-:Y:S01]  /*09c0*/  IMAD.IADD R0, R0, 0x1, -R3 ;  /* 0x0000000100007824 */ /* 0x000fe200078e0a03 */
[----:B------:R-:W-:Y:S02]  /*09d0*/  CS2R R6, SRZ ;  /* 0x0000000000067805 */ /* 0x000fe4000001ff00 */
[----:B------:R-:W-:Y:S01]  /*09e0*/  ISETP.NE.AND P1, PT, R2, 0x1, PT ;  /* 0x000000010200780c */ /* 0x000fe20003f25270 */
[----:B------:R-:W-:Y:S01]  /*09f0*/  IMAD R0, R5, c[0x0][0x554], R0 ;  /* 0x0001550005007a24 */ /* 0x000fe200078e0200 */
[----:B------:R-:W-:-:S03]  /*0a00*/  ISETP.NE.AND.EX P0, PT, RZ, c[0x0][0x374], PT, P0 ;  /* 0x0000dd00ff007a0c */ /* 0x000fc60003f05300 */
[----:B------:R-:W-:-:S08]  /*0a10*/  IMAD.MOV.U32 R12, RZ, RZ, R0 ;  /* 0x000000ffff0c7224 */ /* 0x000fd000078e0000 */
[----:B------:R-:W-:Y:S02]  /*0a20*/  @P1 IMAD.HI.U32 R3, R0, c[0x0][0x54c], RZ ;  /* 0x0001530000031a27 */ /* 0x000fe400078e00ff */
[----:B------:R-:W-:-:S03]  /*0a30*/  @P0 MOV R2, 0x4 ;  /* 0x0000000400020802 */ /* 0x000fc60000000f00 */
[----:B------:R-:W-:-:S05]  /*0a40*/  @P1 SHF.R.U32.HI R12, RZ, c[0x0][0x550], R3 ;  /* 0x00015400ff0c1a19 */ /* 0x000fca0000011603 */
[----:B------:R-:W-:Y:S01]  /*0a50*/  @P0 IMAD.WIDE R2, R12, R2, c[0x0][0x370] ;  /* 0x0000dc000c020625 */ /* 0x000fe200078e0202 */
[----:B------:R-:W-:Y:S04]  /*0a60*/  STL [R1+0x2c], R12 ;  /* 0x00002c0c01007387 */ /* 0x000fe80000100800 */
[----:B------:R1:W2:Y:S01]  /*0a70*/  @P0 LDG.E R7, [R2.64] ;  /* 0x0000000802070981 */ /* 0x0002a2000c1e1900 */
[----:B------:R-:W-:Y:S01]  /*0a80*/  IMAD.MOV.U32 R10, RZ, RZ, R4 ;  /* 0x000000ffff0a7224 */ /* 0x000fe200078e0004 */
[----:B------:R-:W-:Y:S01]  /*0a90*/  BSSY B0, `(.L_x_1302) ;  /* 0x0000043000007945 */ /* 0x000fe20003800000 */
[----:B-1----:R-:W-:-:S05]  /*0aa0*/  IMAD.MOV.U32 R2, RZ, RZ, c[0x0][0x53c] ;  /* 0x00014f00ff027624 */ /* 0x002fca00078e00ff */
[----:B------:R-:W-:Y:S02]  /*0ab0*/  ISETP.NE.AND P0, PT, R2, 0x1, PT ;  /* 0x000000010200780c */ /* 0x000fe40003f05270 */
[----:B------:R-:W-:-:S04]  /*0ac0*/  LOP3.LUT R2, R4, 0x1ffffff, RZ, 0x3c, !PT ;  /* 0x01ffffff04027812 */ /* 0x000fc800078e3cff */
[----:B------:R-:W-:-:S07]  /*0ad0*/  IADD3 R2, R2, c[0x0][0x53c], RZ ;  /* 0x00014f0002027a10 */ /* 0x000fce0007ffe0ff */
[----:B------:R-:W-:-:S05]  /*0ae0*/  @P0 IMAD.HI.U32 R3, R4, c[0x0][0x540], RZ ;  /* 0x0001500004030a27 */ /* 0x000fca00078e00ff */
[----:B------:R-:W-:Y:S02]  /*0af0*/  @P0 SHF.R.U32.HI R10, RZ, c[0x0][0x544], R3 ;  /* 0x00015100ff0a0a19 */ /* 0x000fe40000011603 */
[----:B------:R-:W-:-:S03]  /*0b00*/  MOV R3, c[0x0][0x2c4] ;  /* 0x0000b10000037a02 */ /* 0x000fc60000000f00 */
[----:B------:R-:W-:Y:S01]  /*0b10*/  IMAD R2, R10, c[0x0][0x53c], R2 ;  /* 0x00014f000a027a24 */ /* 0x000fe200078e0202 */
[----:B------:R-:W-:Y:S01]  /*0b20*/  ISETP.NE.AND P2, PT, R3, 0x1, PT ;  /* 0x000000010300780c */ /* 0x000fe20003f45270 */
[----:B------:R-:W-:Y:S01]  /*0b30*/  IMAD.MOV.U32 R3, RZ, RZ, c[0x0][0x168] ;  /* 0x00005a00ff037624 */ /* 0x000fe200078e00ff */
[----:B------:R-:W-:Y:S01]  /*0b40*/  STL [R1+0x28], R10 ;  /* 0x0000280a01007387 */ /* 0x000fe20000100800 */
[----:B------:R-:W-:Y:S01]  /*0b50*/  IMAD.SHL.U32 R14, R2, 0x80, RZ ;  /* 0x00000080020e7824 */ /* 0x000fe200078e00ff */
[----:B------:R-:W-:Y:S02]  /*0b60*/  MOV R2, c[0x0][0x2ac] ;  /* 0x0000ab0000027a02 */ /* 0x000fe40000000f00 */
[----:B------:R-:W-:Y:S02]  /*0b70*/  IADD3 R3, -R3, 0x70, RZ ;  /* 0x0000007003037810 */ /* 0x000fe40007ffe1ff */
[----:B------:R-:W-:Y:S01]  /*0b80*/  IADD3 R5, R14, 0x7f, RZ ;  /* 0x0000007f0e057810 */ /* 0x000fe20007ffe0ff */
[C---:B------:R-:W-:Y:S01]  /*0b90*/  IMAD R181, R2.reuse, c[0x0][0x1d0], RZ ;  /* 0x0000740002b57a24 */ /* 0x040fe200078e02ff */
[----:B------:R-:W-:Y:S01]  /*0ba0*/  STL [R1+0x14], R14 ;  /* 0x0000140e01007387 */ /* 0x000fe20000100800 */
[----:B------:R-:W-:-:S02]  /*0bb0*/  IMAD R3, R2, c[0x0][0x1d0], R3 ;  /* 0x0000740002037a24 */ /* 0x000fc400078e0203 */
[----:B------:R-:W-:-:S04]  /*0bc0*/  @P2 IMAD.HI.U32 R4, R5, c[0x0][0x2c8], RZ ;  /* 0x0000b20005042a27 */ /* 0x000fc800078e00ff */
[----:B------:R-:W-:Y:S01]  /*0bd0*/  IMAD.MOV.U32 R2, RZ, RZ, RZ ;  /* 0x000000ffff027224 */ /* 0x000fe200078e00ff */
[----:B------:R-:W-:-:S05]  /*0be0*/  @P2 SHF.R.U32.HI R5, RZ, c[0x0][0x2cc], R4 ;  /* 0x0000b300ff052a19 */ /* 0x000fca0000011604 */
[----:B------:R-:W-:-:S04]  /*0bf0*/  IMAD.IADD R3, R3, 0x1, R5 ;  /* 0x0000000103037824 */ /* 0x000fc800078e0205 */
[----:B------:R-:W-:-:S05]  /*0c00*/  IMAD.HI R3, R3, -0x6db6db6d, R2 ;  /* 0x9249249303037827 */ /* 0x000fca00078e0202 */
[----:B------:R-:W-:-:S04]  /*0c10*/  SHF.R.U32.HI R2, RZ, 0x1f, R3 ;  /* 0x0000001fff027819 */ /* 0x000fc80000011603 */
[----:B------:R-:W-:Y:S01]  /*0c20*/  LEA.HI.SX32 R2, R3, R2, 0x1a ;  /* 0x0000000203027211 */ /* 0x000fe200078fd2ff */
[----:B------:R-:W-:Y:S01]  /*0c30*/  IMAD.MOV.U32 R3, RZ, RZ, RZ ;  /* 0x000000ffff037224 */ /* 0x000fe200078e00ff */
[----:B--2---:R1:W-:Y:S02]  /*0c40*/  STL [R1+0x24], R7 ;  /* 0x0000240701007387 */ /* 0x0043e40000100800 */
[----:B-1----:R-:W-:-:S05]  /*0c50*/  IADD3 R7, R181, 0x6f, RZ ;  /* 0x0000006fb5077810 */ /* 0x002fca0007ffe0ff */
[----:B------:R-:W-:-:S05]  /*0c60*/  IMAD.HI R5, R7, -0x6db6db6d, R6 ;  /* 0x9249249307057827 */ /* 0x000fca00078e0206 */
[----:B------:R-:W-:-:S04]  /*0c70*/  SHF.R.U32.HI R4, RZ, 0x1f, R5 ;  /* 0x0000001fff047819 */ /* 0x000fc80000011605 */
[----:B------:R-:W-:-:S04]  /*0c80*/  LEA.HI.SX32 R4, R5, R4, 0x1a ;  /* 0x0000000405047211 */ /* 0x000fc800078fd2ff */
[----:B------:R-:W-:Y:S02]  /*0c90*/  IMNMX R180, R4, R2, PT ;  /* 0x0000000204b47217 */ /* 0x000fe40003800200 */
[----:B------:R-:W-:Y:S02]  /*0ca0*/  IADD3 R2, -R12, RZ, RZ ;  /* 0x000000ff0c027210 */ /* 0x000fe40007ffe1ff */
[----:B------:R-:W-:-:S03]  /*0cb0*/  ISETP.GE.AND P0, PT, R180, 0x1, PT ;  /* 0x00000001b400780c */ /* 0x000fc60003f06270 */
[----:B------:R-:W-:-:S05]  /*0cc0*/  IMAD R13, R2, c[0x0][0x548], R0 ;  /* 0x00015200020d7a24 */ /* 0x000fca00078e0200 */
[----:B------:R1:W-:Y:S05]  /*0cd0*/  STL [R1+0x18], R13 ;  /* 0x0000180d01007387 */ /* 0x0003ea0000100800 */
[----:B------:R-:W-:Y:S05]  /*0ce0*/  @!P0 BRA `(.L_x_1303) ;  /* 0x000001d000008947 */ /* 0x000fea0003800000 */
[----:B------:R-:W-:-:S04]  /*0cf0*/  SHF.R.U32.HI R3, RZ, 0x10, R10 ;  /* 0x00000010ff037819 */ /* 0x000fc8000001160a */
[----:B------:R-:W-:-:S04]  /*0d00*/  ISETP.NE.AND P0, PT, R3, RZ, PT ;  /* 0x000000ff0300720c */ /* 0x000fc80003f05270 */
[----:B------:R-:W-:-:S04]  /*0d10*/  SEL R3, R3, c[0x0][0x338], P0 ;  /* 0x0000ce0003037a07 */ /* 0x000fc80000000000 */
[-C--:B------:R-:W-:Y:S02]  /*0d20*/  IABS R5, R3.reuse ;  /* 0x0000000300057213 */ /* 0x080fe40000000000 */
[----:B------:R-:W-:Y:S02]  /*0d30*/  IADD3 R6, R3, -0x1, R180 ;  /* 0xffffffff03067810 */ /* 0x000fe40007ffe0b4 */
[----:B------:R-:W2:Y:S01]  /*0d40*/  I2F.RP R8, R5 ;  /* 0x0000000500087306 */ /* 0x000ea20000209400 */
[-C--:B------:R-:W-:Y:S02]  /*0d50*/  IABS R0, R3.reuse ;  /* 0x0000000300007213 */ /* 0x080fe40000000000 */
[----:B------:R-:W-:Y:S02]  /*0d60*/  IABS R2, R6 ;  /* 0x0000000600027213 */ /* 0x000fe40000000000 */
[----:B------:R-:W-:Y:S01]  /*0d70*/  LOP3.LUT R6, R6, R3, RZ, 0x3c, !PT ;  /* 0x0000000306067212 */ /* 0x000fe200078e3cff */
[----:B------:R-:W-:-:S03]  /*0d80*/  IMAD.MOV R0, RZ, RZ, -R0 ;  /* 0x000000ffff007224 */ /* 0x000fc600078e0a00 */
[----:B------:R-:W-:Y:S01]  /*0d90*/  ISETP.GE.AND P0, PT, R6, RZ, PT ;  /* 0x000000ff0600720c */ /* 0x000fe20003f06270 */
[----:B--2---:R-:W2:Y:S02]  /*0da0*/  MUFU.RCP R8, R8 ;  /* 0x0000000800087308 */ /* 0x004ea40000001000 */
[----:B--2---:R-:W-:-:S06]  /*0db0*/  IADD3 R8, R8, 0xffffffe, RZ ;  /* 0x0ffffffe08087810 */ /* 0x004fcc0007ffe0ff */
[----:B------:R-:W2:Y:S02]  /*0dc0*/  F2I.FTZ.U32.TRUNC.NTZ R9, R8 ;  /* 0x0000000800097305 */ /* 0x000ea4000021f000 */
[----:B--2---:R-:W-:Y:S02]  /*0dd0*/  IMAD.MOV R4, RZ, RZ, -R9 ;  /* 0x000000ffff047224 */ /* 0x004fe400078e0a09 */
[----:B------:R-:W-:Y:S02]  /*0de0*/  IMAD.MOV.U32 R8, RZ, RZ, RZ ;  /* 0x000000ffff087224 */ /* 0x000fe400078e00ff */
[----:B------:R-:W-:-:S04]  /*0df0*/  IMAD R4, R4, R5, RZ ;  /* 0x0000000504047224 */ /* 0x000fc800078e02ff */
[----:B------:R-:W-:-:S06]  /*0e00*/  IMAD.HI.U32 R4, R9, R4, R8 ;  /* 0x0000000409047227 */ /* 0x000fcc00078e0008 */
[----:B------:R-:W-:-:S04]  /*0e10*/  IMAD.HI.U32 R4, R4, R2, RZ ;  /* 0x0000000204047227 */ /* 0x000fc800078e00ff */
[----:B------:R-:W-:-:S05]  /*0e20*/  IMAD R0, R4, R0, R2 ;  /* 0x0000000004007224 */ /* 0x000fca00078e0202 */
[----:B------:R-:W-:-:S13]  /*0e30*/  ISETP.GT.U32.AND P1, PT, R5, R0, PT ;  /* 0x000000000500720c */ /* 0x000fda0003f24070 */
[----:B------:R-:W-:Y:S01]  /*0e40*/  @!P1 IMAD.IADD R0, R0, 0x1, -R5 ;  /* 0x0000000100009824 */ /* 0x000fe200078e0a05 */
[----:B------:R-:W-:Y:S02]  /*0e50*/  @!P1 IADD3 R4, R4, 0x1, RZ ;  /* 0x0000000104049810 */ /* 0x000fe40007ffe0ff */
[----:B------:R-:W-:Y:S02]  /*0e60*/  ISETP.NE.AND P1, PT, R3, RZ, PT ;  /* 0x000000ff0300720c */ /* 0x000fe40003f25270 */
[----:B------:R-:W-:-:S13]  /*0e70*/  ISETP.GE.U32.AND P3, PT, R0, R5, PT ;  /* 0x000000050000720c */ /* 0x000fda0003f66070 */
[----:B------:R-:W-:-:S05]  /*0e80*/  @P3 IADD3 R4, R4, 0x1, RZ ;  /* 0x0000000104043810 */ /* 0x000fca0007ffe0ff */
[----:B------:R-:W-:Y:S01]  /*0e90*/  @!P0 IMAD.MOV R4, RZ, RZ, -R4 ;  /* 0x000000ffff048224 */ /* 0x000fe200078e0a04 */
[----:B------:R-:W-:-:S05]  /*0ea0*/  @!P1 LOP3.LUT R4, RZ, R3, RZ, 0x33, !PT ;  /* 0x00000003ff049212 */ /* 0x000fca00078e33ff */
[----:B------:R-:W-:Y:S02]  /*0eb0*/  IMAD.MOV.U32 R3, RZ, RZ, R4 ;  /* 0x000000ffff037224 */ /* 0x000fe400078e0004 */
.L_x_1303:
[----:B------:R-:W-:Y:S05]  /*0ec0*/  BSYNC B0 ;  /* 0x0000000000007941 */ /* 0x000fea0003800000 */
.L_x_1302:
[----:B------:R-:W-:Y:S01]  /*0ed0*/  LOP3.LUT R0, R10, 0xffff, RZ, 0xc0, !PT ;  /* 0x0000ffff0a007812 */ /* 0x000fe200078ec0ff */
[----:B------:R-:W-:Y:S01]  /*0ee0*/  IMAD.MOV.U32 R7, RZ, RZ, RZ ;  /* 0x000000ffff077224 */ /* 0x000fe200078e00ff */
[----:B------:R-:W-:Y:S01]  /*0ef0*/  PRMT R2, RZ, 0x7610, R2 ;  /* 0x00007610ff027816 */ /* 0x000fe20000000002 */
[----:B------:R-:W-:Y:S01]  /*0f00*/  CS2R R10, SRZ ;  /* 0x00000000000a7805 */ /* 0x000fe2000001ff00 */
[----:B------:R-:W-:Y:S01]  /*0f10*/  CS2R R178, SRZ ;  /* 0x0000000000b27805 */ /* 0x000fe2000001ff00 */
[----:B------:R-:W-:Y:S01]  /*0f20*/  IMAD R4, R0, R3, RZ ;  /* 0x0000000300047224 */ /* 0x000fe200078e02ff */
[----:B------:R-:W-:Y:S01]  /*0f30*/  CS2R R176, SRZ ;  /* 0x0000000000b07805 */ /* 0x000fe2000001ff00 */
[----:B------:R-:W-:Y:S01]  /*0f40*/  IMAD.MOV.U32 R0, RZ, RZ, RZ ;  /* 0x000000ffff007224 */ /* 0x000fe200078e00ff */
        /* <DEDUP_REMOVED lines=35> */
[----:B--2---:R-:W-:-:S04]  /*1180*/  ISETP.NE.U32.AND P0, PT, RZ, c[0x0][0x340], PT ;  /* 0x0000d000ff007a0c */ /* 0x004fc80003f05070 */
[----:B------:R-:W-:-:S13]  /*1190*/  ISETP.NE.AND.EX P0, PT, RZ, c[0x0][0x344], PT, P0 ;  /* 0x0000d100ff007a0c */ /* 0x000fda0003f05300 */
[----:B------:R-:W-:Y:S05]  /*11a0*/  @!P0 BRA `(.L_x_1305) ;  /* 0x0000004000008947 */ /* 0x000fea0003800000 */
[----:B------:R-:W-:-:S05]  /*11b0*/  MOV R0, 0x4 ;  /* 0x0000000400007802 */ /* 0x000fca0000000f00 */
[----:B------:R-:W-:-:S05]  /*11c0*/  IMAD.WIDE R2, R12, R0, c[0x0][0x340] ;  /* 0x0000d0000c027625 */ /* 0x000fca00078e0200 */
[----:B------:R2:W5:Y:S01]  /*11d0*/  LDG.E R0, [R2.64] ;  /* 0x0000000802007981 */ /* 0x000562000c1e1900 */
[----:B------:R-:W-:Y:S05]  /*11e0*/  BRA `(.L_x_1306) ;  /* 0x0000001000007947 */ /* 0x000fea0003800000 */
.L_x_1305:
[----:B------:R-:W-:Y:S02]  /*11f0*/  MOV R0, R12 ;  /* 0x0000000c00007202 */ /* 0x000fe40000000f00 */
.L_x_1306:
[----:B------:R-:W-:Y:S01]  /*1200*/  SHF.R.S32.HI R7, RZ, 0x1f, R13 ;  /* 0x0000001fff077819 */ /* 0x000fe2000001140d */
[----:B------:R-:W-:Y:S01]  /*1210*/  IMAD.WIDE.U32 R8, R13, c[0x0][0x1b8], RZ ;  /* 0x00006e000d087a25 */ /* 0x000fe200078e00ff */
[----:B--2---:R-:W-:Y:S02]  /*1220*/  IADD3 R2, R250, R14, RZ ;  /* 0x0000000efa027210 */ /* 0x004fe40007ffe0ff */
[----:B------:R-:W-:Y:S01]  /*1230*/  SHF.R.S32.HI R4, RZ, 0x1f, R12 ;  /* 0x0000001fff047819 */ /* 0x000fe2000001140c */
[----:B------:R-:W-:Y:S01]  /*1240*/  IMAD R3, R7, c[0x0][0x1b8], RZ ;  /* 0x00006e0007037a24 */ /* 0x000fe200078e02ff */
[----:B------:R-:W-:Y:S01]  /*1250*/  MOV R5, R2 ;  /* 0x0000000200057202 */ /* 0x000fe20000000f00 */
[----:B------:R-:W-:Y:S01]  /*1260*/  @P2 IMAD.HI.U32 R6, R2, c[0x0][0x2c8], RZ ;  /* 0x0000b20002062a27 */ /* 0x000fe200078e00ff */
[----:B------:R-:W-:-:S03]  /*1270*/  ISETP.GE.AND P3, PT, R251, c[0x0][0x198], PT ;  /* 0x00006600fb007a0c */ /* 0x000fc60003f66270 */
[----:B------:R-:W-:Y:S01]  /*1280*/  IMAD R3, R13, c[0x0][0x1bc], R3 ;  /* 0x00006f000d037a24 */ /* 0x000fe200078e0203 */
[----:B------:R-:W-:Y:S01]  /*1290*/  @P2 SHF.R.U32.HI R5, RZ, c[0x0][0x2cc], R6 ;  /* 0x0000b300ff052a19 */ /* 0x000fe20000011606 */
[----:B------:R-:W-:-:S03]  /*12a0*/  IMAD R4, R4, c[0x0][0x1c0], RZ ;  /* 0x0000700004047a24 */ /* 0x000fc600078e02ff */
[----:B------:R-:W-:Y:S01]  /*12b0*/  IADD3 R9, R9, R3, RZ ;  /* 0x0000000309097210 */ /* 0x000fe20007ffe0ff */
[C---:B------:R-:W-:Y:S01]  /*12c0*/  IMAD R6, R12.reuse, c[0x0][0x1c4], R4 ;  /* 0x000071000c067a24 */ /* 0x040fe200078e0204 */
[----:B------:R-:W-:Y:S02]  /*12d0*/  SHF.R.S32.HI R4, RZ, 0x1f, R5 ;  /* 0x0000001fff047819 */ /* 0x000fe40000011405 */
[----:B------:R-:W-:Y:S01]  /*12e0*/  IADD3 R3, -R5, RZ, RZ ;  /* 0x000000ff05037210 */ /* 0x000fe20007ffe1ff */
[----:B------:R-:W-:-:S04]  /*12f0*/  IMAD.WIDE.U32 R8, R12, c[0x0][0x1c0], R8 ;  /* 0x000070000c087a25 */ /* 0x000fc800078e0008 */
[----:B------:R-:W-:Y:S01]  /*1300*/  IMAD R4, R4, c[0x0][0x1b0], RZ ;  /* 0x00006c0004047a24 */ /* 0x000fe200078e02ff */
[----:B------:R-:W-:Y:S01]  /*1310*/  IADD3 R9, R9, R6, RZ ;  /* 0x0000000609097210 */ /* 0x000fe20007ffe0ff */
[----:B------:R-:W-:Y:S02]  /*1320*/  IMAD R3, R3, c[0x0][0x2c4], R2 ;  /* 0x0000b10003037a24 */ /* 0x000fe400078e0202 */
[C---:B------:R-:W-:Y:S02]  /*1330*/  IMAD R4, R5.reuse, c[0x0][0x1b4], R4 ;  /* 0x00006d0005047a24 */ /* 0x040fe400078e0204 */
[----:B------:R-:W-:Y:S01]  /*1340*/  IMAD.WIDE.U32 R8, R5, c[0x0][0x1b0], R8 ;  /* 0x00006c0005087a25 */ /* 0x000fe200078e0008 */
[----:B------:R-:W-:-:S04]  /*1350*/  SHF.R.S32.HI R2, RZ, 0x1f, R3 ;  /* 0x0000001fff027819 */ /* 0x000fc80000011403 */
[----:B------:R-:W-:Y:S01]  /*1360*/  IADD3 R5, R9, R4, RZ ;  /* 0x0000000409057210 */ /* 0x000fe20007ffe0ff */
[----:B------:R-:W-:Y:S01]  /*1370*/  IMAD R2, R2, c[0x0][0x1a8], RZ ;  /* 0x00006a0002027a24 */ /* 0x000fe200078e02ff */
[----:B------:R-:W-:-:S03]  /*1380*/  MOV R4, R8 ;  /* 0x0000000800047202 */ /* 0x000fc60000000f00 */
[C---:B------:R-:W-:Y:S02]  /*1390*/  IMAD R2, R3.reuse, c[0x0][0x1ac], R2 ;  /* 0x00006b0003027a24 */ /* 0x040fe400078e0202 */
[----:B------:R-:W-:Y:S01]  /*13a0*/  IMAD.WIDE.U32 R4, R3, c[0x0][0x1a8], R4 ;  /* 0x00006a0003047a25 */ /* 0x000fe200078e0004 */
[----:B------:R-:W-:-:S04]  /*13b0*/  IADD3 R3, R180, -0x1, RZ ;  /* 0xffffffffb4037810 */ /* 0x000fc80007ffe0ff */
[----:B------:R-:W-:Y:S02]  /*13c0*/  LEA R12, P0, R4, c[0x0][0x160], 0x1 ;  /* 0x00005800040c7a11 */ /* 0x000fe400078008ff */
[----:B------:R-:W-:-:S04]  /*13d0*/  IADD3 R11, R5, R2, RZ ;  /* 0x00000002050b7210 */ /* 0x000fc80007ffe0ff */
[----:B------:R-:W-:Y:S01]  /*13e0*/  LEA.HI.X R11, R4, c[0x0][0x164], R11, 0x1, P0 ;  /* 0x00005900040b7a11 */ /* 0x000fe200000f0c0b */
[----:B------:R-:W-:Y:S05]  /*13f0*/  BRA.DIV ~URZ, `(.L_x_1307) ;  /* 0x00013a327f007947 */ /* 0x000fea000b800000 */
[----:B-1----:R1:W2:Y:S02]  /*1400*/  SHFL.IDX PT, R13, R11, RZ, 0x181f ;  /* 0x00181fff0b0d7589 */ /* 0x0022a400000e0000 */
.L_x_1377:
[----:B------:R-:W-:Y:S05]  /*1410*/  BRA.DIV ~URZ, `(.L_x_1308) ;  /* 0x00013a827f007947 */ /* 0x000fea000b800000 */
[----:B------:R3:W4:Y:S02]  /*1420*/  SHFL.IDX PT, R4, R12, RZ, 0x181f ;  /* 0x00181fff0c047589 */ /* 0x00072400000e0000 */
.L_x_1378:
[----:B---3--:R-:W3:Y:S01]  /*1430*/  LDL R2, [R1+0x14] ;  /* 0x0000140001027983 */ /* 0x008ee20000100800 */
[----:B------:R-:W-:Y:S01]  /*1440*/  MOV R14, c[0x0][0x2c4] ;  /* 0x0000b100000e7a02 */ /* 0x000fe20000000f00 */
[----:B------:R-:W-:Y:S04]  /*1450*/  BSSY B0, `(.L_x_1309) ;  /* 0x000000b000007945 */ /* 0x000fe80003800000 */
[----:B------:R-:W-:Y:S01]  /*1460*/  IMAD R14, R14, c[0x0][0x168], RZ ;  /* 0x00005a000e0e7a24 */ /* 0x000fe200078e02ff */
[----:B---3--:R-:W-:-:S04]  /*1470*/  IADD3 R10, R252, R2, RZ ;  /* 0x00000002fc0a7210 */ /* 0x008fc80007ffe0ff */
        /* <DEDUP_REMOVED lines=8> */
.L_x_1310:
[----:B------:R-:W-:Y:S05]  /*1500*/  BSYNC B0 ;  /* 0x0000000000007941 */ /* 0x000fea0003800000 */
.L_x_1309:
[----:B------:R-:W-:Y:S05]  /*1510*/  BRA.DIV ~URZ, `(.L_x_1311) ;  /* 0x000139e27f007947 */ /* 0x000fea000b800000 */
[----:B--2---:R2:W3:Y:S04]  /*1520*/  SHFL.IDX PT, R13, R11, 0x1, 0x181f ;  /* 0x00381f000b0d7f89 */ /* 0x0044e800000e0000 */
[----:B----4-:R2:W4:Y:S02]  /*1530*/  SHFL.IDX PT, R4, R12, 0x1, 0x181f ;  /* 0x00381f000c047f89 */ /* 0x01052400000e0000 */
.L_x_1379:
[----:B------:R-:W-:Y:S01]  /*1540*/  IADD3 R2, R10, 0x10, RZ ;  /* 0x000000100a027810 */ /* 0x000fe20007ffe0ff */
[----:B------:R-:W-:Y:S03]  /*1550*/  BSSY B0, `(.L_x_1312) ;  /* 0x0000009000007945 */ /* 0x000fe60003800000 */
[----:B------:R-:W-:-:S13]  /*1560*/  ISETP.GE.AND P0, PT, R2, R14, PT ;  /* 0x0000000e0200720c */ /* 0x000fda0003f06270 */
[----:B------:R-:W-:Y:S05]  /*1570*/  @P0 BRA `(.L_x_1313) ;  /* 0x0000006000000947 */ /* 0x000fea0003800000 */
[----:B----4-:R-:W-:-:S04]  /*1580*/  LEA R4, P0, R251, R4, 0x1 ;  /* 0x00000004fb047211 */ /* 0x010fc800078008ff */
[----:B---3--:R-:W-:-:S05]  /*1590*/  LEA.HI.X R5, R251, R13, R242, 0x1, P0 ;  /* 0x0000000dfb057211 */ /* 0x008fca00000f0cf2 */
[----:B------:R-:W-:Y:S01]  /*15a0*/  @!PT LDS RZ, [RZ] ;  /* 0x00000000fffff984 */ /* 0x000fe20000000800 */
[----:B------:R-:W-:Y:S01]  /*15b0*/  @!PT LDS RZ, [RZ] ;  /* 0x00000000fffff984 */ /* 0x000fe20000000800 */
[----:B------:R-:W-:Y:S01]  /*15c0*/  @!PT LDS RZ, [RZ] ;  /* 0x00000000fffff984 */ /* 0x000fe20000000800 */
[----:B------:R3:W-:Y:S04]  /*15d0*/  LDGSTS.E.BYPASS.LTC128B.128 [R244+0x7900], [R4.64], !P3 ;  /* 0x0790000004f47fae */ /* 0x0007e8000d901d48 */
.L_x_1313:
[----:B------:R-:W-:Y:S05]  /*15e0*/  BSYNC B0 ;  /* 0x0000000000007941 */ /* 0x000fea0003800000 */
.L_x_1312:
[----:B------:R-:W-:Y:S05]  /*15f0*/  BRA.DIV ~URZ, `(.L_x_1314) ;  /* 0x000139c27f007947 */ /* 0x000fea000b800000 */
[----:B---3--:R3:W1:Y:S02]  /*1600*/  SHFL.IDX PT, R13, R11, 0x2, 0x181f ;  /* 0x00581f000b0d7f89 */ /* 0x00866400000e0000 */
.L_x_1380:
[----:B------:R-:W-:Y:S05]  /*1610*/  BRA.DIV ~URZ, `(.L_x_1315) ;  /* 0x00013a127f007947 */ /* 0x000fea000b800000 */
[----:B----4-:R4:W2:Y:S02]  /*1620*/  SHFL.IDX PT, R4, R12, 0x2, 0x181f ;  /* 0x00581f000c047f89 */ /* 0x0108a400000e0000 */
.L_x_1381:
[----:B------:R-:W-:Y:S01]  /*1630*/  IADD3 R2, R10, 0x20, RZ ;  /* 0x000000200a027810 */ /* 0x000fe20007ffe0ff */
[----:B------:R-:W-:Y:S03]  /*1640*/  BSSY B0, `(.L_x_1316) ;  /* 0x0000009000007945 */ /* 0x000fe60003800000 */
[----:B------:R-:W-:-:S13]  /*1650*/  ISETP.GE.AND P0, PT, R2, R14, PT ;  /* 0x0000000e0200720c */ /* 0x000fda0003f06270 */
[----:B------:R-:W-:Y:S05]  /*1660*/  @P0 BRA `(.L_x_1317) ;  /* 0x0000006000000947 */ /* 0x000fea0003800000 */
[----:B--2---:R-:W-:-:S04]  /*1670*/  LEA R4, P0, R251, R4, 0x1 ;  /* 0x00000004fb047211 */ /* 0x004fc800078008ff */
[----:B-1----:R-:W-:-:S05]  /*1680*/  LEA.HI.X R5, R251, R13, R242, 0x1, P0 ;  /* 0x0000000dfb057211 */ /* 0x002fca00000f0cf2 */
[----:B------:R-:W-:Y:S01]  /*1690*/  @!PT LDS RZ, [RZ] ;  /* 0x00000000fffff984 */ /* 0x000fe20000000800 */
[----:B------:R-:W-:Y:S01]  /*16a0*/  @!PT LDS RZ, [RZ] ;  /* 0x00000000fffff984 */ /* 0x000fe20000000800 */
[----:B------:R-:W-:Y:S01]  /*16b0*/  @!PT LDS RZ, [RZ] ;  /* 0x00000000fffff984 */ /* 0x000fe20000000800 */
[----:B------:R1:W-:Y:S04]  /*16c0*/  LDGSTS.E.BYPASS.LTC128B.128 [R244+0x8100], [R4.64], !P3 ;  /* 0x0810000004f47fae */ /* 0x0003e8000d901d48 */
.L_x_1317:
[----:B------:R-:W-:Y:S05]  /*16d0*/  BSYNC B0 ;  /* 0x0000000000007941 */ /* 0x000fea0003800000 */
.L_x_1316:
[----:B------:R-:W-:Y:S05]  /*16e0*/  BRA.DIV ~URZ, `(.L_x_1318) ;  /* 0x000139a27f007947 */ /* 0x000fea000b800000 */
[----:B-1----:R1:W3:Y:S04]  /*16f0*/  SHFL.IDX PT, R13, R11, 0x3, 0x181f ;  /* 0x00781f000b0d7f89 */ /* 0x0022e800000e0000 */
[----:B--2---:R1:W2:Y:S02]  /*1700*/  SHFL.IDX PT, R4, R12, 0x3, 0x181f ;  /* 0x00781f000c047f89 */ /* 0x0042a400000e0000 */
.L_x_1382:
[----:B------:R-:W-:Y:S01]  /*1710*/  IADD3 R2, R10, 0x30, RZ ;  /* 0x000000300a027810 */ /* 0x000fe20007ffe0ff */
[----:B------:R-:W-:Y:S03]  /*1720*/  BSSY B0, `(.L_x_1319) ;  /* 0x0000009000007945 */ /* 0x000fe60003800000 */
[----:B------:R-:W-:-:S13]  /*1730*/  ISETP.GE.AND P0, PT, R2, R14, PT ;  /* 0x0000000e0200720c */ /* 0x000fda0003f06270 */
[----:B------:R-:W-:Y:S05]  /*1740*/  @P0 BRA `(.L_x_1320) ;  /* 0x0000006000000947 */ /* 0x000fea0003800000 */
[----:B--2---:R-:W-:-:S04]  /*1750*/  LEA R4, P0, R251, R4, 0x1 ;  /* 0x00000004fb047211 */ /* 0x004fc800078008ff */
[----:B---3--:R-:W-:-:S05]  /*1760*/  LEA.HI.X R5, R251, R13, R242, 0x1, P0 ;  /* 0x0000000dfb057211 */ /* 0x008fca00000f0cf2 */
[----:B------:R-:W-:Y:S01]  /*1770*/  @!PT LDS RZ, [RZ] ;  /* 0x00000000fffff984 */ /* 0x000fe20000000800 */
[----:B------:R-:W-:Y:S01]  /*1780*/  @!PT LDS RZ, [RZ] ;  /* 0x00000000fffff984 */ /* 0x000fe20000000800 */
[----:B------:R-:W-:Y:S01]  /*1790*/  @!PT LDS RZ, [RZ] ;  /* 0x00000000fffff984 */ /* 0x000fe20000000800 */
[----:B------:R2:W-:Y:S04]  /*17a0*/  LDGSTS.E.BYPASS.LTC128B.128 [R244+0x8900], [R4.64], !P3 ;  /* 0x0890000004f47fae */ /* 0x0005e8000d901d48 */
.L_x_1320:
[----:B------:R-:W-:Y:S05]  /*17b0*/  BSYNC B0 ;  /* 0x0000000000007941 */ /* 0x000fea0003800000 */
.L_x_1319:
[----:B------:R-:W-:Y:S05]  /*17c0*/  BRA.DIV ~URZ, `(.L_x_1321) ;  /* 0x000139827f007947 */ /* 0x000fea000b800000 */
[----:B---3--:R3:W1:Y:S02]  /*17d0*/  SHFL.IDX PT, R13, R11, 0x4, 0x181f ;  /* 0x00981f000b0d7f89 */ /* 0x00866400000e0000 */
.L_x_1383:
[----:B------:R-:W-:Y:S05]  /*17e0*/  BRA.DIV ~URZ, `(.L_x_1322) ;  /* 0x000139d27f007947 */ /* 0x000fea000b800000 */
[----:B--2---:R2:W3:Y:S02]  /*17f0*/  SHFL.IDX PT, R4, R12, 0x4, 0x181f ;  /* 0x00981f000c047f89 */ /* 0x0044e400000e0000 */
.L_x_1384:
        /* <DEDUP_REMOVED lines=10> */
.L_x_1324:
[----:B------:R-:W-:Y:S05]  /*18a0*/  BSYNC B0 ;  /* 0x0000000000007941 */ /* 0x000fea0003800000 */
.L_x_1323:
[----:B------:R-:W-:Y:S05]  /*18b0*/  BRA.DIV ~URZ, `(.L_x_1325) ;  /* 0x000139627f007947 */ /* 0x000fea000b800000 */
[----:B-1----:R1:W2:Y:S04]  /*18c0*/  SHFL.IDX PT, R13, R11, 0x5, 0x181f ;  /* 0x00b81f000b0d7f89 */ /* 0x0022a800000e0000 */
[----:B---3--:R1:W3:Y:S02]  /*18d0*/  SHFL.IDX PT, R4, R12, 0x5, 0x181f ;  /* 0x00b81f000c047f89 */ /* 0x0082e400000e0000 */
.L_x_1385:
        /* <DEDUP_REMOVED lines=10> */
.L_x_1327:
[----:B------:R-:W-:Y:S05]  /*1980*/  BSYNC B0 ;  /* 0x0000000000007941 */ /* 0x000fea0003800000 */
.L_x_1326:
[----:B------:R-:W-:Y:S05]  /*1990*/  BRA.DIV ~URZ, `(.L_x_1328) ;  /* 0x000139427f007947 */ /* 0x000fea000b800000 */
[----:B--2---:R2:W1:Y:S02]  /*19a0*/  SHFL.IDX PT, R13, R11, 0x6, 0x181f ;  /* 0x00d81f000b0d7f89 */ /* 0x00446400000e0000 */
.L_x_1386:
[----:B------:R-:W-:Y:S05]  /*19b0*/  BRA.DIV ~URZ, `(.L_x_1329) ;  /* 0x000139927f007947 */ /* 0x000fea000b800000 */
[----:B---3--:R3:W2:Y:S02]  /*19c0*/  SHFL.IDX PT, R4, R12, 0x6, 0x181f ;  /* 0x00d81f000c047f89 */ /* 0x0086a400000e0000 */
.L_x_1387:
        /* <DEDUP_REMOVED lines=10> */
.L_x_1331:
[----:B------:R-:W-:Y:S05]  /*1a70*/  BSYNC B0 ;  /* 0x0000000000007941 */ /* 0x000fea0003800000 */
.L_x_1330:
[----:B------:R-:W-:Y:S05]  /*1a80*/  BRA.DIV ~URZ, `(.L_x_1332) ;  /* 0x000139227f007947 */ /* 0x000fea000b800000 */
[----:B-12---:R-:W1:Y:S04]  /*1a90*/  SHFL.IDX PT, R11, R11, 0x7, 0x181f ;  /* 0x00f81f000b0b7f89 */ /* 0x006e6800000e0000 */
[----:B---34-:R-:W2:Y:S02]  /*1aa0*/  SHFL.IDX PT, R12, R12, 0x7, 0x181f ;  /* 0x00f81f000c0c7f89 */ /* 0x018ea400000e0000 */
.L_x_1388:
[----:B-----5:R-:W-:Y:S01]  /*1ab0*/  SHF.R.S32.HI R2, RZ, 0x1f, R0 ;  /* 0x0000001fff027819 */ /* 0x020fe20000011400 */
[----:B------:R-:W-:Y:S01]  /*1ac0*/  IMAD.WIDE.U32 R162, R0, c[0x0][0x2b0], RZ ;  /* 0x0000ac0000a27a25 */ /* 0x000fe200078e00ff */
[----:B------:R-:W-:-:S03]  /*1ad0*/  IADD3 R10, R10, 0x70, RZ ;  /* 0x000000700a0a7810 */ /* 0x000fc60007ffe0ff */
[----:B------:R-:W-:Y:S01]  /*1ae0*/  IMAD R2, R2, c[0x0][0x2b0], RZ ;  /* 0x0000ac0002027a24 */ /* 0x000fe200078e02ff */
[----:B------:R-:W-:Y:S01]  /*1af0*/  ISETP.GE.AND P1, PT, R10, R14, PT ;  /* 0x0000000e0a00720c */ /* 0x000fe20003f26270 */
[----:B------:R3:W-:Y:S02]  /*1b00*/  STL.64 [R1+0x40], R162 ;  /* 0x000040a201007387 */ /* 0x0007e40000100a00 */
[----:B------:R-:W-:-:S04]  /*1b10*/  IMAD R2, R0, c[0x0][0x2b4], R2 ;  /* 0x0000ad0000027a24 */ /* 0x000fc800078e0202 */
[----:B------:R-:W-:-:S05]  /*1b20*/  IMAD.IADD R159, R163, 0x1, R2 ;  /* 0x00000001a39f7824 */ /* 0x000fca00078e0202 */
[----:B------:R3:W-:Y:S01]  /*1b30*/  STL [R1+0xc], R159 ;  /* 0x00000c9f01007387 */ /* 0x0007e20000100800 */
[----:B--2---:R-:W-:-:S04]  /*1b40*/  @!P1 LEA R12, P0, R251, R12, 0x1 ;  /* 0x0000000cfb0c9211 */ /* 0x004fc800078008ff */
[----:B-1----:R-:W-:-:S05]  /*1b50*/  @!P1 LEA.HI.X R13, R251, R11, R242, 0x1, P0 ;  /* 0x0000000bfb0d9211 */ /* 0x002fca00000f0cf2 */
[----:B------:R-:W-:Y:S01]  /*1b60*/  @!PT LDS RZ, [RZ] ;  /* 0x00000000fffff984 */ /* 0x000fe20000000800 */
[----:B------:R-:W-:Y:S01]  /*1b70*/  @!PT LDS RZ, [RZ] ;  /* 0x00000000fffff984 */ /* 0x000fe20000000800 */
[----:B------:R-:W-:Y:S01]  /*1b80*/  @!PT LDS RZ, [RZ] ;  /* 0x00000000fffff984 */ /* 0x000fe20000000800 */
[----:B------:R3:W-:Y:S04]  /*1b90*/  @!P1 LDGSTS.E.BYPASS.LTC128B.128 [R244+0xa900], [R12.64], !P3 ;  /* 0x0a9000000cf49fae */ /* 0x0007e8000d901d48 */
[----:B------:R-:W0:Y:S01]  /*1ba0*/  LDGDEPBAR ;  /* 0x00000000000079af */ /* 0x000e220000000000 */
[----:B------:R-:W-:Y:S02]  /*1bb0*/  WARPSYNC 0xffffffff ;  /* 0xffffffff00007948 */ /* 0x000fe40003800000 */
[----:B------:R-:W2:Y:S01]  /*1bc0*/  LDL R164, [R1+0x24] ;  /* 0x0000240001a47983 */ /* 0x000ea20000100800 */
[----:B------:R-:W-:Y:S01]  /*1bd0*/  MOV R4, 0x70 ;  /* 0x0000007000047802 */ /* 0x000fe20000000f00 */
[----:B------:R-:W-:Y:S02]  /*1be0*/  ULDC UR4, c[0x0][0x2b8] ;  /* 0x0000ae0000047ab9 */ /* 0x000fe40000000800 */
[----:B------:R-:W-:Y:S01]  /*1bf0*/  UISETP.NE.AND UP0, UPT, UR4, 0x1, UPT ;  /* 0x000000010400788c */ /* 0x000fe2000bf05270 */
[----:B------:R-:W4:Y:S01]  /*1c00*/  LDL R15, [R1+0x18] ;  /* 0x00001800010f7983 */ /* 0x000f220000100800 */
[----:B------:R-:W-:-:S04]  /*1c10*/  IMAD R2, R180, R4, -0x70 ;  /* 0xffffff90b4027424 */ /* 0x000fc800078e0204 */
[----:B------:R-:W-:Y:S02]  /*1c20*/  PLOP3.LUT P1, PT, PT, PT, UP0, 0x80, 0x0 ;  /* 0x000000000000781c */ /* 0x000fe40003f2f008 */
[----:B------:R-:W-:Y:S02]  /*1c30*/  IADD3 R0, R250, R2, RZ ;  /* 0x00000002fa007210 */ /* 0x000fe40007ffe0ff */
[----:B------:R-:W-:Y:S02]  /*1c40*/  PLOP3.LUT P0, PT, PT, PT, UP0, 0x80, 0x0 ;  /* 0x000000000000781c */ /* 0x000fe40003f0f008 */
[----:B------:R-:W-:-:S04]  /*1c50*/  ISETP.GE.AND P3, PT, R0, R181, PT ;  /* 0x000000b50000720c */ /* 0x000fc80003f66270 */
[----:B------:R-:W-:Y:S02]  /*1c60*/  ISETP.GT.OR P3, PT, R250, 0x6f, P3 ;  /* 0x0000006ffa00780c */ /* 0x000fe40001f64670 */
[----:B---3--:R-:W-:Y:S01]  /*1c70*/  MOV R12, RZ ;  /* 0x000000ff000c7202 */ /* 0x008fe20000000f00 */
[----:B------:R-:W-:Y:S01]  /*1c80*/  BAR.SYNC.DEFER_BLOCKING 0x0 ;  /* 0x0000000000007b1d */ /* 0x000fe20000010000 */
[----:B--2---:R-:W-:-:S05]  /*1c90*/  IADD3 R0, R0, R164, RZ ;  /* 0x000000a400007210 */ /* 0x004fca0007ffe0ff */
[----:B------:R-:W-:Y:S01]  /*1ca0*/  @P1 IMAD.HI.U32 R6, R0, c[0x0][0x2bc], RZ ;  /* 0x0000af0000061a27 */ /* 0x000fe200078e00ff */
[----:B------:R-:W-:-:S04]  /*1cb0*/  MOV R5, R0 ;  /* 0x0000000000057202 */ /* 0x000fc80000000f00 */
[----:B------:R-:W-:-:S04]  /*1cc0*/  @P0 SHF.R.U32.HI R5, RZ, c[0x0][0x2c0], R6 ;  /* 0x0000b000ff050a19 */ /* 0x000fc80000011606 */
[----:B------:R-:W-:-:S04]  /*1cd0*/  @!P3 IADD3 R8, P0, R5, R162, RZ ;  /* 0x000000a20508b210 */ /* 0x000fc80007f1e0ff */
[----:B------:R-:W-:Y:S02]  /*1ce0*/  @!P3 LEA.HI.X.SX32 R6, R5, R159, 0x1, P0 ;  /* 0x0000009f0506b211 */ /* 0x000fe400000f0eff */
[----:B------:R-:W-:-:S04]  /*1cf0*/  @!P3 LEA R10, P0, R8, c[0x0][0x2a0], 0x2 ;  /* 0x0000a800080aba11 */ /* 0x000fc800078010ff */
[----:B------:R-:W-:-:S05]  /*1d00*/  @!P3 LEA.HI.X R11, R8, c[0x0][0x2a4], R6, 0x2, P0 ;  /* 0x0000a900080bba11 */ /* 0x000fca00000f1406 */
[----:B------:R1:W2:Y:S01]  /*1d10*/  @!P3 LDG.E R12, [R10.64] ;  /* 0x000000080a0cb981 */ /* 0x0002a2000c1e1900 */
[----:B------:R-:W-:-:S05]  /*1d20*/  IADD3 R5, -R5, RZ, RZ ;  /* 0x000000ff05057210 */ /* 0x000fca0007ffe1ff */
[----:B------:R-:W-:-:S05]  /*1d30*/  IMAD R17, R5, c[0x0][0x2b8], R0 ;  /* 0x0000ae0005117a24 */ /* 0x000fca00078e0200 */
[----:B------:R-:W-:-:S05]  /*1d40*/  SHF.R.S32.HI R16, RZ, 0x1f, R17 ;  /* 0x0000001fff107819 */ /* 0x000fca0000011411 */
[----:B------:R-:W-:-:S04]  /*1d50*/  IMAD R8, R16, c[0x0][0x1e0], RZ ;  /* 0x0000780010087a24 */ /* 0x000fc800078e02ff */
[C---:B------:R-:W-:Y:S02]  /*1d60*/  IMAD R8, R17.reuse, c[0x0][0x1e4], R8 ;  /* 0x0000790011087a24 */ /* 0x040fe400078e0208 */
[----:B-1----:R-:W-:-:S05]  /*1d70*/  IMAD.WIDE.U32 R10, R17, c[0x0][0x1e0], RZ ;  /* 0x00007800110a7a25 */ /* 0x002fca00078e00ff */
[----:B------:R-:W-:Y:S01]  /*1d80*/  IADD3 R9, R11, R8, RZ ;  /* 0x000000080b097210 */ /* 0x000fe20007ffe0ff */
[----:B------:R-:W-:Y:S01]  /*1d90*/  IMAD R0, R7, c[0x0][0x1e8], RZ ;  /* 0x00007a0007007a24 */ /* 0x000fe200078e02ff */
[----:B------:R-:W-:Y:S01]  /*1da0*/  MOV R8, R10 ;  /* 0x0000000a00087202 */ /* 0x000fe20000000f00 */
[----:B----4-:R-:W-:-:S04]  /*1db0*/  IMAD.WIDE.U32 R160, R15, c[0x0][0x1e8], RZ ;  /* 0x00007a000fa07a25 */ /* 0x010fc800078e00ff */
[----:B------:R-:W-:-:S05]  /*1dc0*/  IMAD R0, R15, c[0x0][0x1ec], R0 ;  /* 0x00007b000f007a24 */ /* 0x000fca00078e0200 */
[----:B------:R-:W-:Y:S01]  /*1dd0*/  IADD3 R158, R161, R0, RZ ;  /* 0x00000000a19e7210 */ /* 0x000fe20007ffe0ff */
[----:B------:R-:W-:Y:S01]  /*1de0*/  IMAD R4, R180, -0x70, R4 ;  /* 0xffffff90b4047824 */ /* 0x000fe200078e0204 */
[----:B------:R-:W-:-:S05]  /*1df0*/  MOV R0, c[0x0][0x2ac] ;  /* 0x0000ab0000007a02 */ /* 0x000fca0000000f00 */
[----:B------:R-:W-:Y:S01]  /*1e00*/  IMAD R0, R0, c[0x0][0x1d0], R4 ;  /* 0x0000740000007a24 */ /* 0x000fe200078e0204 */
[----:B------:R-:W-:Y:S01]  /*1e10*/  ISETP.GE.AND P3, PT, R251, c[0x0][0x1d4], PT ;  /* 0x00007500fb007a0c */ /* 0x000fe20003f66270 */
[----:B------:R-:W-:Y:S02]  /*1e20*/  IMAD R16, R16, c[0x0][0x208], RZ ;  /* 0x0000820010107a24 */ /* 0x000fe400078e02ff */
[----:B------:R-:W-:-:S04]  /*1e30*/  IMAD.WIDE.U32 R22, R17, c[0x0][0x208], RZ ;  /* 0x0000820011167a25 */ /* 0x000fc800078e00ff */
[----:B------:R-:W-:Y:S01]  /*1e40*/  IMAD R16, R17, c[0x0][0x20c], R16 ;  /* 0x0000830011107a24 */ /* 0x000fe200078e0210 */
[----:B------:R1:W-:Y:S01]  /*1e50*/  STL [R1+0x20], R17 ;  /* 0x0000201101007387 */ /* 0x0003e20000100800 */
[----:B------:R-:W-:Y:S02]  /*1e60*/  IMAD R7, R7, c[0x0][0x210], RZ ;  /* 0x0000840007077a24 */ /* 0x000fe400078e02ff */
[----:B------:R-:W-:-:S04]  /*1e70*/  IMAD.WIDE.U32 R26, R15, c[0x0][0x210], RZ ;  /* 0x000084000f1a7a25 */ /* 0x000fc800078e00ff */
[----:B------:R-:W-:-:S05]  /*1e80*/  IMAD R7, R15, c[0x0][0x214], R7 ;  /* 0x000085000f077a24 */ /* 0x000fca00078e0207 */
[----:B------:R-:W-:Y:S02]  /*1e90*/  IADD3 R15, R27, R7, RZ ;  /* 0x000000071b0f7210 */ /* 0x000fe40007ffe0ff */
[----:B-1----:R-:W-:Y:S02]  /*1ea0*/  IADD3 R17, R23, R16, RZ ;  /* 0x0000001017117210 */ /* 0x002fe40007ffe0ff */
[----:B------:R-:W-:Y:S02]  /*1eb0*/  MOV R16, R22 ;  /* 0x0000001600107202 */ /* 0x000fe40000000f00 */
[C---:B------:R-:W-:Y:S02]  /*1ec0*/  SHF.L.U32 R121, R251.reuse, 0x1, RZ ;  /* 0x00000001fb797819 */ /* 0x040fe400000006ff */
[----:B------:R-:W-:Y:S02]  /*1ed0*/  SHF.L.U64.HI R120, R251, 0x1, R242 ;  /* 0x00000001fb787819 */ /* 0x000fe400000102f2 */
        /* <DEDUP_REMOVED lines=8> */
[----:B------:R-:W1:Y:S01]  /*1f60*/  SHFL.IDX PT, R8, R9, RZ, 0x181f ;  /* 0x00181fff09087589 */ /* 0x000e6200000e0000 */
[----:B------:R-:W-:-:S03]  /*1f70*/  IADD3 R5, -R252, R0, RZ ;  /* 0x00000000fc057210 */ /* 0x000fc60007ffe1ff */
[----:B------:R-:W2:Y:S04]  /*1f80*/  SHFL.IDX PT, R6, R13, RZ, 0x181f ;  /* 0x00181fff0d067589 */ /* 0x000ea800000e0000 */
[----:B------:R-:W3:Y:S01]  /*1f90*/  SHFL.IDX PT, R20, R9, 0x1, 0x181f ;  /* 0x00381f0009147f89 */ /* 0x000ee200000e0000 */
[----:B------:R-:W-:-:S03]  /*1fa0*/  ISETP.GE.AND P5, PT, R5, 0x1, PT ;  /* 0x000000010500780c */ /* 0x000fc60003fa6270 */
[----:B------:R-:W4:Y:S01]  /*1fb0*/  SHFL.IDX PT, R4, R13, 0x1, 0x181f ;  /* 0x00381f000d047f89 */ /* 0x000f2200000e0000 */
[----:B------:R-:W-:-:S03]  /*1fc0*/  ISETP.GE.AND P4, PT, R5, 0x11, PT ;  /* 0x000000110500780c */ /* 0x000fc60003f86270 */
[----:B------:R-:W5:Y:S04]  /*1fd0*/  SHFL.IDX PT, R18, R9, 0x2, 0x181f ;  /* 0x00581f0009127f89 */ /* 0x000f6800000e0000 */
[----:B------:R-:W5:Y:S02]  /*1fe0*/  SHFL.IDX PT, R10, R13, 0x2, 0x181f ;  /* 0x00581f000d0a7f89 */ /* 0x000f6400000e0000 */
[----:B-1----:R-:W-:Y:S02]  /*1ff0*/  @P5 LEA R24, P1, R251, R8, 0x1 ;  /* 0x00000008fb185211 */ /* 0x002fe400078208ff */
[----:B------:R-:W-:Y:S02]  /*2000*/  ISETP.GE.AND P0, PT, R5, 0x21, PT ;  /* 0x000000210500780c */ /* 0x000fe40003f06270 */
[----:B--2---:R-:W-:-:S02]  /*2010*/  @P5 LEA.HI.X R25, R251, R6, R242, 0x1, P1 ;  /* 0x00000006fb195211 */ /* 0x004fc400008f0cf2 */
[----:B------:R-:W1:Y:S01]  /*2020*/  SHFL.IDX PT, R6, R9, 0x3, 0x181f ;  /* 0x00781f0009067f89 */ /* 0x000e6200000e0000 */
[----:B---3--:R-:W-:-:S03]  /*2030*/  @P4 LEA R20, P1, R251, R20, 0x1 ;  /* 0x00000014fb144211 */ /* 0x008fc600078208ff */
[----:B------:R-:W-:Y:S01]  /*2040*/  SHFL.IDX PT, R11, R13, 0x3, 0x181f ;  /* 0x00781f000d0b7f89 */ /* 0x000fe200000e0000 */
[----:B----4-:R-:W-:-:S03]  /*2050*/  @P4 LEA.HI.X R21, R251, R4, R242, 0x1, P1 ;  /* 0x00000004fb154211 */ /* 0x010fc600008f0cf2 */
[----:B------:R-:W2:Y:S01]  /*2060*/  SHFL.IDX PT, R4, R9, 0x4, 0x181f ;  /* 0x00981f0009047f89 */ /* 0x000ea200000e0000 */
[----:B------:R-:W-:Y:S02]  /*2070*/  ISETP.GE.AND P6, PT, R5, 0x31, PT ;  /* 0x000000310500780c */ /* 0x000fe40003fc6270 */
[----:B-----5:R-:W-:Y:S01]  /*2080*/  @P0 LEA R18, P1, R251, R18, 0x1 ;  /* 0x00000012fb120211 */ /* 0x020fe200078208ff */
[----:B------:R-:W3:Y:S01]  /*2090*/  SHFL.IDX PT, R8, R13, 0x4, 0x181f ;  /* 0x00981f000d087f89 */ /* 0x000ee200000e0000 */
[----:B------:R-:W-:-:S03]  /*20a0*/  IMAD R14, R14, c[0x0][0x218], RZ ;  /* 0x000086000e0e7a24 */ /* 0x000fc600078e02ff */
[----:B------:R4:W-:Y:S01]  /*20b0*/  @P5 LDGSTS.E.BYPASS.LTC128B.128 [R244+0x3900], [R24.64], !P3 ;  /* 0x0390000018f45fae */ /* 0x0009e2000d901d48 */
[----:B------:R-:W-:Y:S01]  /*20c0*/  ISETP.GE.AND P5, PT, R5, 0x41, PT ;  /* 0x000000410500780c */ /* 0x000fe20003fa6270 */
[C---:B------:R-:W-:Y:S01]  /*20d0*/  IMAD.WIDE.U32 R16, R12.reuse, c[0x0][0x218], R16 ;  /* 0x000086000c107a25 */ /* 0x040fe200078e0010 */
[----:B------:R-:W-:Y:S01]  /*20e0*/  @P0 LEA.HI.X R19, R251, R10, R242, 0x1, P1 ;  /* 0x0000000afb130211 */ /* 0x000fe200008f0cf2 */
[----:B------:R5:W-:Y:S02]  /*20f0*/  @P4 LDGSTS.E.BYPASS.LTC128B.128 [R244+0x4100], [R20.64], !P3 ;  /* 0x0410000014f44fae */ /* 0x000be4000d901d48 */
[----:B------:R-:W-:Y:S02]  /*2100*/  IMAD R14, R12, c[0x0][0x21c], R14 ;  /* 0x000087000c0e7a24 */ /* 0x000fe400078e020e */
[----:B------:R-:W5:Y:S04]  /*2110*/  SHFL.IDX PT, R10, R9, 0x5, 0x181f ;  /* 0x00b81f00090a7f89 */ /* 0x000f6800000e0000 */
[----:B------:R-:W1:Y:S04]  /*2120*/  SHFL.IDX PT, R9, R9, 0x6, 0x181f ;  /* 0x00d81f0009097f89 */ /* 0x000e6800000e0000 */
[----:B------:R1:W-:Y:S04]  /*2130*/  STL [R1+0x1c], R12 ;  /* 0x00001c0c01007387 */ /* 0x0003e80000100800 */
[----:B------:R2:W-:Y:S04]  /*2140*/  @P0 LDGSTS.E.BYPASS.LTC128B.128 [R244+0x4900], [R18.64], !P3 ;  /* 0x0490000012f40fae */ /* 0x0005e8000d901d48 */
[----:B------:R-:W3:Y:S01]  /*2150*/  SHFL.IDX PT, R7, R13, 0x5, 0x181f ;  /* 0x00b81f000d077f89 */ /* 0x000ee200000e0000 */
[----:B-1----:R-:W-:-:S02]  /*2160*/  IADD3 R12, P0, R16, R26, RZ ;  /* 0x0000001a100c7210 */ /* 0x002fc40007f1e0ff */
[C---:B------:R-:W-:Y:S02]  /*2170*/  @P6 LEA R16, P4, R251.reuse, R6, 0x1 ;  /* 0x00000006fb106211 */ /* 0x040fe400078808ff */
[----:B------:R-:W1:Y:S01]  /*2180*/  SHFL.IDX PT, R6, R13, 0x6, 0x181f ;  /* 0x00d81f000d067f89 */ /* 0x000e6200000e0000 */
[----:B--2---:R-:W-:Y:S02]  /*2190*/  @P5 LEA R18, P1, R251, R4, 0x1 ;  /* 0x00000004fb125211 */ /* 0x004fe400078208ff */
[----:B------:R-:W-:Y:S02]  /*21a0*/  IADD3.X R4, R15, R17, R14, P0, !PT ;  /* 0x000000110f047210 */ /* 0x000fe400007fe40e */
[--C-:B------:R-:W-:Y:S02]  /*21b0*/  @P6 LEA.HI.X R17, R251, R11, R242.reuse, 0x1, P4 ;  /* 0x0000000bfb116211 */ /* 0x100fe400020f0cf2 */
[C---:B------:R-:W-:Y:S02]  /*21c0*/  ISETP.GE.AND P0, PT, R5.reuse, 0x51, PT ;  /* 0x000000510500780c */ /* 0x040fe40003f06270 */
[----:B------:R-:W-:Y:S01]  /*21d0*/  ISETP.GE.AND P4, PT, R5, 0x61, PT ;  /* 0x000000610500780c */ /* 0x000fe20003f86270 */
[----:B------:R2:W-:Y:S01]  /*21e0*/  @P6 LDGSTS.E.BYPASS.LTC128B.128 [R244+0x5100], [R16.64], !P3 ;  /* 0x0510000010f46fae */ /* 0x0005e2000d901d48 */
[----:B---3--:R-:W-:-:S02]  /*21f0*/  @P5 LEA.HI.X R19, R251, R8, R242, 0x1, P1 ;  /* 0x00000008fb135211 */ /* 0x008fc400008f0cf2 */
[----:B------:R-:W-:-:S03]  /*2200*/  LEA R8, P1, R12, c[0x0][0x1f8], 0x1 ;  /* 0x00007e000c087a11 */ /* 0x000fc600078208ff */
[----:B------:R3:W-:Y:S01]  /*2210*/  @P5 LDGSTS.E.BYPASS.LTC128B.128 [R244+0x5900], [R18.64], !P3 ;  /* 0x0590000012f45fae */ /* 0x0007e2000d901d48 */
[----:B------:R-:W-:-:S03]  /*2220*/  LEA.HI.X R4, R12, c[0x0][0x1fc], R4, 0x1, P1 ;  /* 0x00007f000c047a11 */ /* 0x000fc600008f0c04 */
[C---:B-----5:R-:W-:Y:S02]  /*2230*/  @P0 LEA R20, P5, R251.reuse, R10, 0x1 ;  /* 0x0000000afb140211 */ /* 0x060fe400078a08ff */
[C---:B------:R-:W-:Y:S02]  /*2240*/  @P4 LEA R22, P1, R251.reuse, R9, 0x1 ;  /* 0x00000009fb164211 */ /* 0x040fe400078208ff */
[C-C-:B------:R-:W-:Y:S02]  /*2250*/  @P0 LEA.HI.X R21, R251.reuse, R7, R242.reuse, 0x1, P5 ;  /* 0x00000007fb150211 */ /* 0x140fe400028f0cf2 */
[----:B-1----:R-:W-:-:S03]  /*2260*/  @P4 LEA.HI.X R23, R251, R6, R242, 0x1, P1 ;  /* 0x00000006fb174211 */ /* 0x002fc600008f0cf2 */
[----:B------:R1:W-:Y:S04]  /*2270*/  @P0 LDGSTS.E.BYPASS.LTC128B.128 [R244+0x6100], [R20.64], !P3 ;  /* 0x0610000014f40fae */ /* 0x0003e8000d901d48 */
[----:B------:R1:W-:Y:S04]  /*2280*/  @P4 LDGSTS.E.BYPASS.LTC128B.128 [R244+0x6900], [R22.64], !P3 ;  /* 0x0690000016f44fae */ /* 0x0003e8000d901d48 */
[----:B------:R-:W0:Y:S04]  /*2290*/  LDGDEPBAR ;  /* 0x00000000000079af */ /* 0x000e280000000000 */
[----:B---3--:R-:W3:Y:S04]  /*22a0*/  SHFL.IDX PT, R18, R8, RZ, 0x181f ;  /* 0x00181fff08127589 */ /* 0x008ee800000e0000 */
[----:B------:R-:W-:Y:S01]  /*22b0*/  STL.64 [R1+0x38], R160 ;  /* 0x000038a001007387 */ /* 0x000fe20000100a00 */
[----:B------:R-:W-:-:S04]  /*22c0*/  DEPBAR.LE SB0, 0x1 ;  /* 0x000080400000791a */ /* 0x000fc80000000000 */
[----:B------:R-:W-:-:S04]  /*22d0*/  DEPBAR.LE SB0, 0x0 ;  /* 0x000080000000791a */ /* 0x000fc80000000000 */
[----:B------:R-:W-:Y:S06]  /*22e0*/  BAR.SYNC.DEFER_BLOCKING 0x0 ;  /* 0x0000000000007b1d */ /* 0x000fec0000010000 */
[----:B--2---:R-:W2:Y:S04]  /*22f0*/  SHFL.IDX PT, R16, R8, 0x1, 0x181f ;  /* 0x00381f0008107f89 */ /* 0x004ea800000e0000 */
[----:B------:R-:W-:Y:S04]  /*2300*/  STL [R1+0x8], R158 ;  /* 0x0000089e01007387 */ /* 0x000fe80000100800 */
[----:B------:R-:W5:Y:S04]  /*2310*/  SHFL.IDX PT, R14, R8, 0x2, 0x181f ;  /* 0x00581f00080e7f89 */ /* 0x000f6800000e0000 */
[----:B------:R-:W1:Y:S04]  /*2320*/  SHFL.IDX PT, R17, R4, RZ, 0x181f ;  /* 0x00181fff04117589 */ /* 0x000e6800000e0000 */
[----:B------:R-:W-:Y:S04]  /*2330*/  STL.64 [R1+0x30], R26 ;  /* 0x0000301a01007387 */ /* 0x000fe80000100a00 */
[----:B------:R-:W1:Y:S04]  /*2340*/  SHFL.IDX PT, R12, R8, 0x3, 0x181f ;  /* 0x00781f00080c7f89 */ /* 0x000e6800000e0000 */
[----:B------:R-:W-:Y:S04]  /*2350*/  STL [R1+0x4], R15 ;  /* 0x0000040f01007387 */ /* 0x000fe80000100800 */
[----:B------:R-:W1:Y:S04]  /*2360*/  SHFL.IDX PT, R15, R4, 0x1, 0x181f ;  /* 0x00381f00040f7f89 */ /* 0x000e6800000e0000 */
[----:B------:R-:W2:Y:S04]  /*2370*/  SHFL.IDX PT, R13, R4, 0x2, 0x181f ;  /* 0x00581f00040d7f89 */ /* 0x000ea800000e0000 */
[----:B------:R-:W2:Y:S04]  /*2380*/  SHFL.IDX PT, R11, R4, 0x3, 0x181f ;  /* 0x00781f00040b7f89 */ /* 0x000ea800000e0000 */
[----:B------:R-:W4:Y:S04]  /*2390*/  SHFL.IDX PT, R10, R8, 0x4, 0x181f ;  /* 0x00981f00080a7f89 */ /* 0x000f2800000e0000 */
[----:B------:R-:W4:Y:S04]  /*23a0*/  SHFL.IDX PT, R9, R4, 0x4, 0x181f ;  /* 0x00981f0004097f89 */ /* 0x000f2800000e0000 */
[----:B------:R-:W-:Y:S04]  /*23b0*/  LDSM.16.M88.4 R100, [R241] ;  /* 0x00000000f164783b */ /* 0x000fe80000000200 */
[----:B-1----:R-:W-:Y:S04]  /*23c0*/  LDSM.16.M88.4 R20, [R240] ;  /* 0x00000000f014783b */ /* 0x002fe80000000200 */
[----:B------:R-:W1:Y:S01]  /*23d0*/  SHFL.IDX PT, R6, R8, 0x5, 0x181f ;  /* 0x00b81f0008067f89 */ /* 0x000e6200000e0000 */
[----:B---3--:R-:W-:-:S03]  /*23e0*/  IADD3 R18, P4, R18, R121, RZ ;  /* 0x0000007912127210 */ /* 0x008fc60007f9e0ff */
[----:B------:R-:W3:Y:S01]  /*23f0*/  SHFL.IDX PT, R7, R4, 0x5, 0x181f ;  /* 0x00b81f0004077f89 */ /* 0x000ee200000e0000 */
[-C--:B--2---:R-:W-:Y:S02]  /*2400*/  IADD3 R16, P0, R16, R121.reuse, RZ ;  /* 0x0000007910107210 */ /* 0x084fe40007f1e0ff */
[-C--:B-----5:R-:W-:Y:S01]  /*2410*/  IADD3 R14, P6, R14, R121.reuse, RZ ;  /* 0x000000790e0e7210 */ /* 0x0a0fe20007fde0ff */
[----:B------:R-:W2:Y:S01]  /*2420*/  SHFL.IDX PT, R8, R8, 0x6, 0x181f ;  /* 0x00d81f0008087f89 */ /* 0x000ea200000e0000 */
[-C--:B------:R-:W-:Y:S02]  /*2430*/  IADD3.X R19, R17, R120.reuse, RZ, P4, !PT ;  /* 0x0000007811137210 */ /* 0x080fe400027fe4ff */
[----:B------:R-:W-:Y:S01]  /*2440*/  ISETP.GE.AND P1, PT, R251, c[0x0][0x1d4], PT ;  /* 0x00007500fb007a0c */ /* 0x000fe20003f26270 */
[----:B------:R-:W-:Y:S01]  /*2450*/  LDSM.16.M88.4 R72, [R239] ;  /* 0x00000000ef48783b */ /* 0x000fe20000000200 */
[----:B------:R-:W-:Y:S02]  /*2460*/  IADD3 R12, P4, R12, R121, RZ ;  /* 0x000000790c0c7210 */ /* 0x000fe40007f9e0ff */
[-C--:B------:R-:W-:Y:S01]  /*2470*/  IADD3.X R17, R15, R120.reuse, RZ, P0, !PT ;  /* 0x000000780f117210 */ /* 0x080fe200007fe4ff */
[----:B------:R-:W5:Y:S01]  /*2480*/  SHFL.IDX PT, R4, R4, 0x6, 0x181f ;  /* 0x00d81f0004047f89 */ /* 0x000f6200000e0000 */
[----:B------:R-:W-:-:S02]  /*2490*/  IADD3.X R15, R13, R120, RZ, P6, !PT ;  /* 0x000000780d0f7210 */ /* 0x000fc400037fe4ff */
[----:B------:R-:W-:Y:S01]  /*24a0*/  ISETP.LT.OR P5, PT, R5, 0x1, P1 ;  /* 0x000000010500780c */ /* 0x000fe20000fa1670 */
[----:B----4-:R-:W4:Y:S01]  /*24b0*/  LDSM.16.M88.4 R24, [R238] ;  /* 0x00000000ee18783b */ /* 0x010f220000000200 */
[-C--:B------:R-:W-:Y:S02]  /*24c0*/  IADD3.X R13, R11, R120.reuse, RZ, P4, !PT ;  /* 0x000000780b0d7210 */ /* 0x080fe400027fe4ff */
[----:B------:R-:W-:Y:S01]  /*24d0*/  IADD3 R10, P0, R10, R121, RZ ;  /* 0x000000790a0a7210 */ /* 0x000fe20007f1e0ff */
[----:B------:R-:W2:Y:S01]  /*24e0*/  LDSM.16.M88.4 R96, [R241+0x2000] ;  /* 0x00200000f160783b */ /* 0x000ea20000000200 */
[----:B------:R-:W-:Y:S02]  /*24f0*/  ISETP.LT.OR P4, PT, R5, 0x11, P1 ;  /* 0x000000110500780c */ /* 0x000fe40000f81670 */
[----:B------:R-:W-:Y:S01]  /*2500*/  IADD3.X R11, R9, R120, RZ, P0, !PT ;  /* 0x00000078090b7210 */ /* 0x000fe200007fe4ff */
[----:B------:R-:W-:Y:S01]  /*2510*/  LDSM.16.M88.4 R108, [R240+0x800] ;  /* 0x00080000f06c783b */ /* 0x000fe20000000200 */
[----:B------:R-:W-:-:S02]  /*2520*/  ISETP.LT.OR P0, PT, R5, 0x21, P1 ;  /* 0x000000210500780c */ /* 0x000fc40000f01670 */
[----:B-1----:R-:W-:Y:S01]  /*2530*/  IADD3 R6, P6, R6, R121, RZ ;  /* 0x0000007906067210 */ /* 0x002fe20007fde0ff */
[----:B------:R-:W-:Y:S03]  /*2540*/  LDSM.16.M88.4 R92, [R240+0x1000] ;  /* 0x00100000f05c783b */ /* 0x000fe60000000200 */
[----:B---3--:R-:W-:Y:S01]  /*2550*/  IADD3.X R7, R7, R120, RZ, P6, !PT ;  /* 0x0000007807077210 */ /* 0x008fe200037fe4ff */
[----:B------:R-:W-:Y:S01]  /*2560*/  LDSM.16.M88.4 R88, [R240+0x1800] ;  /* 0x00180000f058783b */ /* 0x000fe20000000200 */
[----:B------:R-:W-:-:S03]  /*2570*/  ISETP.LT.OR P6, PT, R5, 0x31, P1 ;  /* 0x000000310500780c */ /* 0x000fc60000fc1670 */
[----:B------:R-:W-:Y:S04]  /*2580*/  LDSM.16.M88.4 R84, [R240+0x2000] ;  /* 0x00200000f054783b */ /* 0x000fe80000000200 */
[----:B------:R-:W-:Y:S04]  /*2590*/  LDSM.16.M88.4 R80, [R240+0x2800] ;  /* 0x00280000f050783b */ /* 0x000fe80000000200 */
[----:B------:R-:W-:Y:S04]  /*25a0*/  LDSM.16.M88.4 R76, [R240+0x3000] ;  /* 0x00300000f04c783b */ /* 0x000fe80000000200 */
[----:B------:R-:W-:Y:S04]  /*25b0*/  LDSM.16.M88.4 R68, [R239+0x2000] ;  /* 0x00200000ef44783b */ /* 0x000fe80000000200 */
[----:B------:R-:W-:Y:S04]  /*25c0*/  LDSM.16.M88.4 R64, [R230] ;  /* 0x00000000e640783b */ /* 0x000fe80000000200 */
[----:B------:R-:W-:Y:S04]  /*25d0*/  LDSM.16.M88.4 R60, [R229] ;  /* 0x00000000e53c783b */ /* 0x000fe80000000200 */
        /* <DEDUP_REMOVED lines=12> */
[----:B------:R3:W-:Y:S01]  /*26a0*/  LDGSTS.E.BYPASS.LTC128B.128 [R244+0x1100], [R14.64], !P0 ;  /* 0x011000000ef47fae */ /* 0x0007e2000c101d48 */
[----:B--2---:R-:W-:Y:S01]  /*26b0*/  IADD3 R8, P0, R8, R121, RZ ;  /* 0x0000007908087210 */ /* 0x004fe20007f1e0ff */
[----:B------:R-:W-:Y:S02]  /*26c0*/  HMMA.16816.F32.BF16 R104, R100, R20, RZ ;  /* 0x000000146468723c */ /* 0x000fe400000418ff */
[----:B------:R3:W-:Y:S01]  /*26d0*/  LDGSTS.E.BYPASS.LTC128B.128 [R244+0x1900], [R12.64], !P6 ;  /* 0x019000000cf47fae */ /* 0x0007e2000f101d48 */
[----:B-----5:R-:W-:-:S03]  /*26e0*/  IADD3.X R9, R4, R120, RZ, P0, !PT ;  /* 0x0000007804097210 */ /* 0x020fc600007fe4ff */
[----:B------:R2:W-:Y:S04]  /*26f0*/  LDGSTS.E.BYPASS.LTC128B.128 [R244+0x2100], [R10.64], !P5 ;  /* 0x021000000af47fae */ /* 0x0005e8000e901d48 */
[----:B------:R5:W-:Y:S04]  /*2700*/  LDGSTS.E.BYPASS.LTC128B.128 [R244+0x2900], [R6.64], !P4 ;  /* 0x0290000006f47fae */ /* 0x000be8000e101d48 */
[----:B------:R2:W-:Y:S04]  /*2710*/  LDGSTS.E.BYPASS.LTC128B.128 [R244+0x3100], [R8.64], !P1 ;  /* 0x0310000008f47fae */ /* 0x0005e8000c901d48 */
[----:B------:R-:W-:Y:S04]  /*2720*/  LDSM.16.M88.4 R116, [R236] ;  /* 0x00000000ec74783b */ /* 0x000fe80000000200 */
[----:B------:R-:W2:Y:S02]  /*2730*/  LDSM.16.M88.4 R32, [R237] ;  /* 0x00000000ed20783b */ /* 0x000ea40000000200 */
[----:B----4-:R-:W-:Y:S02]  /*2740*/  HMMA.16816.F32.BF16 R104, R72, R24, R104 ;  /* 0x000000184868723c */ /* 0x010fe40000041868 */
[----:B------:R-:W-:Y:S04]  /*2750*/  LDSM.16.M88.4 R112, [R224] ;  /* 0x00000000e070783b */ /* 0x000fe80000000200 */
[----:B-1----:R-:W1:Y:S04]  /*2760*/  LDSM.16.M88.4 R16, [R235] ;  /* 0x00000000eb10783b */ /* 0x002e680000000200 */
[----:B------:R-:W4:Y:S01]  /*2770*/  LDSM.16.M88.4 R28, [R237+0x2000] ;  /* 0x00200000ed1c783b */ /* 0x000f220000000200 */
[----:B-----5:R-:W-:Y:S03]  /*2780*/  HMMA.16816.F32.BF16 R4, R96, R20, RZ ;  /* 0x000000146004723c */ /* 0x020fe600000418ff */
[----:B---3--:R-:W3:Y:S04]  /*2790*/  LDSM.16.M88.4 R12, [R235+0x2000] ;  /* 0x00200000eb0c783b */ /* 0x008ee80000000200 */
[----:B------:R-:W5:Y:S01]  /*27a0*/  LDL R165, [R1+0x10] ;  /* 0x0000100001a57983 */ /* 0x000f620000100800 */
[-C--:B--2---:R-:W-:Y:S03]  /*27b0*/  HMMA.16816.F32.BF16 R8, R100, R22.reuse, RZ ;  /* 0x000000166408723c */ /* 0x084fe600000418ff */
[----:B------:R-:W0:Y:S05]  /*27c0*/  LDGDEPBAR ;  /* 0x00000000000079af */ /* 0x000e2a0000000000 */
[----:B------:R-:W-:Y:S08]  /*27d0*/  HMMA.16816.F32.BF16 R20, R96, R22, RZ ;  /* 0x000000166014723c */ /* 0x000ff000000418ff */
[----:B------:R-:W-:Y:S08]  /*27e0*/  HMMA.16816.F32.BF16 R104, R32, R116, R104 ;  /* 0x000000742068723c */ /* 0x000ff00000041868 */
[C---:B------:R-:W-:Y:S08]  /*27f0*/  HMMA.16816.F32.BF16 R4, R68.reuse, R24, R4 ;  /* 0x000000184404723c */ /* 0x040ff00000041804 */
[-C--:B------:R-:W-:Y:S08]  /*2800*/  HMMA.16816.F32.BF16 R20, R68, R26.reuse, R20 ;  /* 0x0000001a4414723c */ /* 0x080ff00000041814 */
[----:B------:R-:W-:Y:S01]  /*2810*/  HMMA.16816.F32.BF16 R8, R72, R26, R8 ;  /* 0x0000001a4808723c */ /* 0x000fe20000041808 */
[----:B------:R-:W2:Y:S07]  /*2820*/  LDSM.16.M88.4 R24, [R236+0x800] ;  /* 0x00080000ec18783b */ /* 0x000eae0000000200 */
[-C--:B------:R-:W-:Y:S08]  /*2830*/  HMMA.16816.F32.BF16 R40, R100, R108.reuse, RZ ;  /* 0x0000006c6428723c */ /* 0x080ff000000418ff */
[----:B------:R-:W-:Y:S08]  /*2840*/  HMMA.16816.F32.BF16 R36, R96, R108, RZ ;  /* 0x0000006c6024723c */ /* 0x000ff000000418ff */
[----:B-1----:R-:W-:Y:S08]  /*2850*/  HMMA.16816.F32.BF16 R104, R16, R112, R104 ;  /* 0x000000701068723c */ /* 0x002ff00000041868 */
[C---:B----4-:R-:W-:Y:S08]  /*2860*/  HMMA.16816.F32.BF16 R4, R28.reuse, R116, R4 ;  /* 0x000000741c04723c */ /* 0x050ff00000041804 */
[-C--:B------:R-:W-:Y:S08]  /*2870*/  HMMA.16816.F32.BF16 R20, R28, R118.reuse, R20 ;  /* 0x000000761c14723c */ /* 0x080ff00000041814 */
[----:B------:R-:W-:Y:S01]  /*2880*/  HMMA.16816.F32.BF16 R8, R32, R118, R8 ;  /* 0x000000762008723c */ /* 0x000fe20000041808 */
[----:B------:R-:W-:-:S02]  /*2890*/  FMUL.FTZ R104, R104, c[0x0][0x320] ;  /* 0x0000c80068687a20 */ /* 0x000fc40000410000 */
[----:B------:R-:W-:Y:S02]  /*28a0*/  FMUL.FTZ R105, R105, c[0x0][0x320] ;  /* 0x0000c80069697a20 */ /* 0x000fe40000410000 */
[----:B------:R-:W-:-:S03]  /*28b0*/  FMUL.FTZ R106, R106, c[0x0][0x320] ;  /* 0x0000c8006a6a7a20 */ /* 0x000fc60000410000 */
[----:B------:R-:W-:Y:S01]  /*28c0*/  HMMA.16816.F32.BF16 R40, R72, R64, R40 ;  /* 0x000000404828723c */ /* 0x000fe20000041828 */
[----:B------:R-:W-:-:S07]  /*28d0*/  FMUL.FTZ R107, R107, c[0x0][0x320] ;  /* 0x0000c8006b6b7a20 */ /* 0x000fce0000410000 */
[----:B------:R-:W-:Y:S01]  /*28e0*/  HMMA.16816.F32.BF16 R36, R68, R64, R36 ;  /* 0x000000404424723c */ /* 0x000fe20000041824 */
[----:B------:R-:W1:Y:S08]  /*28f0*/  MUFU.TANH R116, R104 ;  /* 0x0000006800747308 */ /* 0x000e700000002400 */
[----:B------:R-:W4:Y:S01]  /*2900*/  MUFU.TANH R117, R105 ;  /* 0x0000006900757308 */ /* 0x000f220000002400 */
[C---:B---3--:R-:W-:Y:S07]  /*2910*/  HMMA.16816.F32.BF16 R4, R12.reuse, R112, R4 ;  /* 0x000000700c04723c */ /* 0x048fee0000041804 */
[----:B------:R-:W3:Y:S08]  /*2920*/  MUFU.TANH R118, R106 ;  /* 0x0000006a00767308 */ /* 0x000ef00000002400 */
[----:B------:R1:W1:Y:S01]  /*2930*/  MUFU.TANH R119, R107 ;  /* 0x0000006b00777308 */ /* 0x0002620000002400 */
[-C--:B------:R-:W-:Y:S01]  /*2940*/  HMMA.16816.F32.BF16 R20, R12, R114.reuse, R20 ;  /* 0x000000720c14723c */ /* 0x080fe20000041814 */
[----:B-1----:R-:W1:Y:S07]  /*2950*/  LDSM.16.M88.4 R104, [R224+0x800] ;  /* 0x00080000e068783b */ /* 0x002e6e0000000200 */
[----:B------:R-:W-:Y:S08]  /*2960*/  HMMA.16816.F32.BF16 R8, R16, R114, R8 ;  /* 0x000000721008723c */ /* 0x000ff00000041808 */
[----:B------:R-:W-:Y:S08]  /*2970*/  HMMA.16816.F32.BF16 R112, R100, R110, RZ ;  /* 0x0000006e6470723c */ /* 0x000ff000000418ff */
[-C--:B--2---:R-:W-:Y:S08]  /*2980*/  HMMA.16816.F32.BF16 R40, R32, R24.reuse, R40 ;  /* 0x000000182028723c */ /* 0x084ff00000041828 */
[----:B------:R-:W-:Y:S08]  /*2990*/  HMMA.16816.F32.BF16 R36, R28, R24, R36 ;  /* 0x000000181c24723c */ /* 0x000ff00000041824 */
[----:B------:R-:W-:Y:S01]  /*29a0*/  HMMA.16816.F32.BF16 R108, R96, R110, RZ ;  /* 0x0000006e606c723c */ /* 0x000fe200000418ff */
[----:B------:R-:W-:-:S02]  /*29b0*/  FMUL.FTZ R4, R4, c[0x0][0x320] ;  /* 0x0000c80004047a20 */ /* 0x000fc40000410000 */
[----:B------:R-:W-:Y:S02]  /*29c0*/  FMUL.FTZ R5, R5, c[0x0][0x320] ;  /* 0x0000c80005057a20 */ /* 0x000fe40000410000 */
[----:B------:R-:W-:Y:S02]  /*29d0*/  FMUL.FTZ R6, R6, c[0x0][0x320] ;  /* 0x0000c80006067a20 */ /* 0x000fe40000410000 */
[----:B------:R-:W-:Y:S01]  /*29e0*/  FMUL.FTZ R7, R7, c[0x0][0x320] ;  /* 0x0000c80007077a20 */ /* 0x000fe20000410000 */
[----:B------:R-:W2:Y:S01]  /*29f0*/  MUFU.TANH R122, R4 ;  /* 0x00000004007a7308 */ /* 0x000ea20000002400 */
[----:B------:R-:W-:Y:S02]  /*2a00*/  FMUL.FTZ R20, R20, c[0x0][0x320] ;  /* 0x0000c80014147a20 */ /* 0x000fe40000410000 */
[----:B------:R-:W-:Y:S02]  /*2a10*/  FMUL.FTZ R21, R21, c[0x0][0x320] ;  /* 0x0000c80015157a20 */ /* 0x000fe40000410000 */
[----:B------:R-:W-:-:S03]  /*2a20*/  FMUL.FTZ R22, R22, c[0x0][0x320] ;  /* 0x0000c80016167a20 */ /* 0x000fc60000410000 */
[----:B------:R-:W2:Y:S01]  /*2a30*/  MUFU.TANH R123, R5 ;  /* 0x00000005007b7308 */ /* 0x000ea20000002400 */
[----:B------:R-:W-:-:S07]  /*2a40*/  FMUL.FTZ R23, R23, c[0x0][0x320] ;  /* 0x0000c80017177a20 */ /* 0x000fce0000410000 */
[----:B------:R-:W2:Y:S01]  /*2a50*/  MUFU.TANH R124, R6 ;  /* 0x00000006007c7308 */ /* 0x000ea20000002400 */
[-C--:B-1----:R-:W-:Y:S07]  /*2a60*/  HMMA.16816.F32.BF16 R40, R16, R104.reuse, R40 ;  /* 0x000000681028723c */ /* 0x082fee0000041828 */
[----:B------:R1:W1:Y:S01]  /*2a70*/  MUFU.TANH R125, R7 ;  /* 0x00000007007d7308 */ /* 0x0002620000002400 */
[----:B------:R-:W-:Y:S07]  /*2a80*/  HMMA.16816.F32.BF16 R36, R12, R104, R36 ;  /* 0x000000680c24723c */ /* 0x000fee0000041824 */
[----:B------:R-:W2:Y:S01]  /*2a90*/  MUFU.TANH R130, R20 ;  /* 0x0000001400827308 */ /* 0x000ea20000002400 */
[----:B------:R-:W-:Y:S08]  /*2aa0*/  HMMA.16816.F32.BF16 R112, R72, R66, R112 ;  /* 0x000000424870723c */ /* 0x000ff00000041870 */
[----:B-1----:R-:W-:Y:S01]  /*2ab0*/  HMMA.16816.F32.BF16 R4, R100, R92, RZ ;  /* 0x0000005c6404723c */ /* 0x002fe200000418ff */
[----:B------:R-:W1:Y:S07]  /*2ac0*/  MUFU.TANH R131, R21 ;  /* 0x0000001500837308 */ /* 0x000e6e0000002400 */
[----:B------:R-:W-:Y:S01]  /*2ad0*/  HMMA.16816.F32.BF16 R108, R68, R66, R108 ;  /* 0x00000042446c723c */ /* 0x000fe2000004186c */
[----:B------:R-:W1:Y:S08]  /*2ae0*/  MUFU.TANH R104, R22 ;  /* 0x0000001600687308 */ /* 0x000e700000002400 */
[----:B------:R1:W1:Y:S01]  /*2af0*/  MUFU.TANH R105, R23 ;  /* 0x0000001700697308 */ /* 0x0002620000002400 */
[----:B------:R-:W-:Y:S01]  /*2b00*/  HMMA.16816.F32.BF16 R112, R32, R26, R112 ;  /* 0x0000001a2070723c */ /* 0x000fe20000041870 */
[----:B------:R-:W-:Y:S01]  /*2b10*/  FMUL.FTZ R8, R8, c[0x0][0x320] ;  /* 0x0000c80008087a20 */ /* 0x000fe20000410000 */
[----:B------:R-:W-:Y:S04]  /*2b20*/  LDSM.16.M88.4 R64, [R236+0x1800] ;  /* 0x00180000ec40783b */ /* 0x000fe80000000200 */
[----:B-1----:R-:W1:Y:S02]  /*2b30*/  LDSM.16.M88.4 R20, [R236+0x1000] ;  /* 0x00100000ec14783b */ /* 0x002e640000000200 */
[----:B------:R-:W-:Y:S01]  /*2b40*/  HMMA.16816.F32.BF16 R4, R72, R60, R4 ;  /* 0x0000003c4804723c */ /* 0x000fe20000041804 */
[----:B------:R-:W-:-:S02]  /*2b50*/  FMUL.FTZ R9, R9, c[0x0][0x320] ;  /* 0x0000c80009097a20 */ /* 0x000fc40000410000 */
[----:B------:R-:W-:Y:S02]  /*2b60*/  FMUL.FTZ R10, R10, c[0x0][0x320] ;  /* 0x0000c8000a0a7a20 */ /* 0x000fe40000410000 */
[----:B------:R-:W-:-:S03]  /*2b70*/  FMUL.FTZ R11, R11, c[0x0][0x320] ;  /* 0x0000c8000b0b7a20 */ /* 0x000fc60000410000 */
[----:B------:R-:W-:Y:S01]  /*2b80*/  HMMA.16816.F32.BF16 R108, R28, R26, R108 ;  /* 0x0000001a1c6c723c */ /* 0x000fe2000004186c */
[----:B------:R-:W2:Y:S01]  /*2b90*/  LDSM.16.M88.4 R24, [R224+0x1000] ;  /* 0x00100000e018783b */ /* 0x000ea20000000200 */
[----:B------:R-:W1:Y:S01]  /*2ba0*/  MUFU.TANH R126, R8 ;  /* 0x00000008007e7308 */ /* 0x000e620000002400 */
[----:B------:R-:W-:Y:S02]  /*2bb0*/  FMUL.FTZ R40, R40, c[0x0][0x320] ;  /* 0x0000c80028287a20 */ /* 0x000fe40000410000 */
[----:B------:R-:W-:Y:S02]  /*2bc0*/  FMUL.FTZ R41, R41, c[0x0][0x320] ;  /* 0x0000c80029297a20 */ /* 0x000fe40000410000 */
[----:B------:R-:W-:-:S03]  /*2bd0*/  FMUL.FTZ R42, R42, c[0x0][0x320] ;  /* 0x0000c8002a2a7a20 */ /* 0x000fc60000410000 */
[----:B------:R-:W1:Y:S01]  /*2be0*/  MUFU.TANH R127, R9 ;  /* 0x00000009007f7308 */ /* 0x000e620000002400 */
[----:B------:R-:W-:-:S07]  /*2bf0*/  FMUL.FTZ R43, R43, c[0x0][0x320] ;  /* 0x0000c8002b2b7a20 */ /* 0x000fce0000410000 */
[----:B------:R-:W2:Y:S08]  /*2c00*/  MUFU.TANH R128, R10 ;  /* 0x0000000a00807308 */ /* 0x000eb00000002400 */
[----:B------:R2:W2:Y:S01]  /*2c10*/  MUFU.TANH R129, R11 ;  /* 0x0000000b00817308 */ /* 0x0004a20000002400 */
[----:B-1----:R-:W-:Y:S07]  /*2c20*/  HMMA.16816.F32.BF16 R4, R32, R20, R4 ;  /* 0x000000142004723c */ /* 0x002fee0000041804 */
[----:B------:R-:W1:Y:S01]  /*2c30*/  MUFU.TANH R132, R40 ;  /* 0x0000002800847308 */ /* 0x000e620000002400 */
[----:B--2---:R-:W-:Y:S07]  /*2c40*/  HMMA.16816.F32.BF16 R8, R96, R92, RZ ;  /* 0x0000005c6008723c */ /* 0x004fee00000418ff */
[----:B------:R-:W2:Y:S08]  /*2c50*/  MUFU.TANH R133, R41 ;  /* 0x0000002900857308 */ /* 0x000eb00000002400 */
[----:B------:R-:W1:Y:S08]  /*2c60*/  MUFU.TANH R134, R42 ;  /* 0x0000002a00867308 */ /* 0x000e700000002400 */
[----:B------:R1:W1:Y:S02]  /*2c70*/  MUFU.TANH R135, R43 ;  /* 0x0000002b00877308 */ /* 0x0002640000002400 */
[----:B-1----:R-:W-:Y:S01]  /*2c80*/  HMMA.16816.F32.BF16 R40, R100, R94, RZ ;  /* 0x0000005e6428723c */ /* 0x002fe200000418ff */
[----:B------:R-:W-:-:S02]  /*2c90*/  FMUL.FTZ R36, R36, c[0x0][0x320] ;  /* 0x0000c80024247a20 */ /* 0x000fc40000410000 */
[----:B------:R-:W-:-:S05]  /*2ca0*/  FMUL.FTZ R37, R37, c[0x0][0x320] ;  /* 0x0000c80025257a20 */ /* 0x000fca0000410000 */
[----:B------:R-:W-:Y:S01]  /*2cb0*/  HMMA.16816.F32.BF16 R92, R96, R94, RZ ;  /* 0x0000005e605c723c */ /* 0x000fe200000418ff */
[----:B------:R-:W-:Y:S02]  /*2cc0*/  FMUL.FTZ R38, R38, c[0x0][0x320] ;  /* 0x0000c80026267a20 */ /* 0x000fe40000410000 */
[----:B------:R-:W-:-:S05]  /*2cd0*/  FMUL.FTZ R39, R39, c[0x0][0x320] ;  /* 0x0000c80027277a20 */ /* 0x000fca0000410000 */
[----:B------:R-:W-:Y:S01]  /*2ce0*/  HMMA.16816.F32.BF16 R8, R68, R60, R8 ;  /* 0x0000003c4408723c */ /* 0x000fe20000041808 */
[----:B------:R-:W1:Y:S07]  /*2cf0*/  MUFU.TANH R136, R36 ;  /* 0x0000002400887308 */ /* 0x000e6e0000002400 */
[-C--:B------:R-:W-:Y:S01]  /*2d00*/  HMMA.16816.F32.BF16 R112, R16, R106.reuse, R112 ;  /* 0x0000006a1070723c */ /* 0x080fe20000041870 */
[----:B------:R-:W1:Y:S07]  /*2d10*/  MUFU.TANH R137, R37 ;  /* 0x0000002500897308 */ /* 0x000e6e0000002400 */
[----:B------:R-:W-:Y:S01]  /*2d20*/  HMMA.16816.F32.BF16 R108, R12, R106, R108 ;  /* 0x0000006a0c6c723c */ /* 0x000fe2000004186c */
[----:B------:R-:W1:Y:S07]  /*2d30*/  MUFU.TANH R106, R38 ;  /* 0x00000026006a7308 */ /* 0x000e6e0000002400 */
[----:B------:R-:W-:Y:S01]  /*2d40*/  HMMA.16816.F32.BF16 R40, R72, R62, R40 ;  /* 0x0000003e4828723c */ /* 0x000fe20000041828 */
[----:B------:R1:W1:Y:S07]  /*2d50*/  MUFU.TANH R107, R39 ;  /* 0x00000027006b7308 */ /* 0x00026e0000002400 */
[----:B------:R-:W-:Y:S08]  /*2d60*/  HMMA.16816.F32.BF16 R4, R16, R24, R4 ;  /* 0x000000181004723c */ /* 0x000ff00000041804 */
[----:B-1----:R-:W-:Y:S08]  /*2d70*/  HMMA.16816.F32.BF16 R36, R100, R88, RZ ;  /* 0x000000586424723c */ /* 0x002ff000000418ff */
[----:B------:R-:W-:Y:S08]  /*2d80*/  HMMA.16816.F32.BF16 R92, R68, R62, R92 ;  /* 0x0000003e445c723c */ /* 0x000ff0000004185c */
[----:B------:R-:W-:Y:S01]  /*2d90*/  HMMA.16816.F32.BF16 R8, R28, R20, R8 ;  /* 0x000000141c08723c */ /* 0x000fe20000041808 */
[----:B------:R-:W-:-:S02]  /*2da0*/  FMUL.FTZ R4, R4, c[0x0][0x320] ;  /* 0x0000c80004047a20 */ /* 0x000fc40000410000 */
[----:B------:R-:W-:Y:S02]  /*2db0*/  FMUL.FTZ R5, R5, c[0x0][0x320] ;  /* 0x0000c80005057a20 */ /* 0x000fe40000410000 */
[----:B------:R-:W-:-:S03]  /*2dc0*/  FMUL.FTZ R6, R6, c[0x0][0x320] ;  /* 0x0000c80006067a20 */ /* 0x000fc60000410000 */
[----:B------:R-:W-:Y:S01]  /*2dd0*/  HMMA.16816.F32.BF16 R40, R32, R22, R40 ;  /* 0x000000162028723c */ /* 0x000fe20000041828 */
[----:B------:R-:W-:-:S07]  /*2de0*/  FMUL.FTZ R7, R7, c[0x0][0x320] ;  /* 0x0000c80007077a20 */ /* 0x000fce0000410000 */
[----:B------:R-:W-:Y:S01]  /*2df0*/  HMMA.16816.F32.BF16 R36, R72, R56, R36 ;  /* 0x000000384824723c */ /* 0x000fe20000041824 */
[----:B------:R-:W1:Y:S07]  /*2e00*/  MUFU.TANH R138, R4 ;  /* 0x00000004008a7308 */ /* 0x000e6e0000002400 */
[----:B------:R-:W-:Y:S01]  /*2e10*/  HMMA.16816.F32.BF16 R60, R96, R88, RZ ;  /* 0x00000058603c723c */ /* 0x000fe200000418ff */
[----:B------:R-:W1:Y:S08]  /*2e20*/  MUFU.TANH R139, R5 ;  /* 0x00000005008b7308 */ /* 0x000e700000002400 */
[----:B------:R-:W1:Y:S01]  /*2e30*/  MUFU.TANH R140, R6 ;  /* 0x00000006008c7308 */ /* 0x000e620000002400 */
[----:B------:R-:W-:Y:S07]  /*2e40*/  HMMA.16816.F32.BF16 R92, R28, R22, R92 ;  /* 0x000000161c5c723c */ /* 0x000fee000004185c */
[----:B------:R1:W1:Y:S01]  /*2e50*/  MUFU.TANH R141, R7 ;  /* 0x00000007008d7308 */ /* 0x0002620000002400 */
[-C--:B------:R-:W-:Y:S01]  /*2e60*/  HMMA.16816.F32.BF16 R20, R100, R90.reuse, RZ ;  /* 0x0000005a6414723c */ /* 0x080fe200000418ff */
[----:B-1----:R-:W1:Y:S07]  /*2e70*/  LDSM.16.M88.4 R4, [R224+0x1800] ;  /* 0x00180000e004783b */ /* 0x002e6e0000000200 */
[----:B------:R-:W-:Y:S08]  /*2e80*/  HMMA.16816.F32.BF16 R88, R96, R90, RZ ;  /* 0x0000005a6058723c */ /* 0x000ff000000418ff */
[----:B------:R-:W-:Y:S08]  /*2e90*/  HMMA.16816.F32.BF16 R8, R12, R24, R8 ;  /* 0x000000180c08723c */ /* 0x000ff00000041808 */
[----:B------:R-:W-:Y:S08]  /*2ea0*/  HMMA.16816.F32.BF16 R40, R16, R26, R40 ;  /* 0x0000001a1028723c */ /* 0x000ff00000041828 */
[----:B------:R-:W-:Y:S08]  /*2eb0*/  HMMA.16816.F32.BF16 R36, R32, R64, R36 ;  /* 0x000000402024723c */ /* 0x000ff00000041824 */
[----:B------:R-:W-:Y:S01]  /*2ec0*/  HMMA.16816.F32.BF16 R60, R68, R56, R60 ;  /* 0x00000038443c723c */ /* 0x000fe2000004183c */
[----:B------:R-:W-:-:S02]  /*2ed0*/  FMUL.FTZ R8, R8, c[0x0][0x320] ;  /* 0x0000c80008087a20 */ /* 0x000fc40000410000 */
[----:B------:R-:W-:Y:S02]  /*2ee0*/  FMUL.FTZ R9, R9, c[0x0][0x320] ;  /* 0x0000c80009097a20 */ /* 0x000fe40000410000 */
[----:B------:R-:W-:-:S03]  /*2ef0*/  FMUL.FTZ R10, R10, c[0x0][0x320] ;  /* 0x0000c8000a0a7a20 */ /* 0x000fc60000410000 */
[-C--:B------:R-:W-:Y:S01]  /*2f00*/  HMMA.16816.F32.BF16 R20, R72, R58.reuse, R20 ;  /* 0x0000003a4814723c */ /* 0x080fe20000041814 */
[----:B------:R-:W-:Y:S01]  /*2f10*/  FMUL.FTZ R11, R11, c[0x0][0x320] ;  /* 0x0000c8000b0b7a20 */ /* 0x000fe20000410000 */
[----:B------:R-:W1:Y:S06]  /*2f20*/  MUFU.TANH R142, R8 ;  /* 0x00000008008e7308 */ /* 0x000e6c0000002400 */
[----:B------:R-:W-:Y:S01]  /*2f30*/  HMMA.16816.F32.BF16 R88, R68, R58, R88 ;  /* 0x0000003a4458723c */ /* 0x000fe20000041858 */
[----:B------:R-:W-:Y:S01]  /*2f40*/  FMUL.FTZ R40, R40, c[0x0][0x320] ;  /* 0x0000c80028287a20 */ /* 0x000fe20000410000 */
[----:B------:R-:W2:Y:S01]  /*2f50*/  MUFU.TANH R143, R9 ;  /* 0x00000009008f7308 */ /* 0x000ea20000002400 */
[----:B------:R-:W-:Y:S01]  /*2f60*/  FMUL.FTZ R41, R41, c[0x0][0x320] ;  /* 0x0000c80029297a20 */ /* 0x000fe20000410000 */
[----:B------:R-:W-:Y:S01]  /*2f70*/  LDSM.16.M88.4 R56, [R236+0x2800] ;  /* 0x00280000ec38783b */ /* 0x000fe20000000200 */
[----:B------:R-:W-:-:S02]  /*2f80*/  FMUL.FTZ R42, R42, c[0x0][0x320] ;  /* 0x0000c8002a2a7a20 */ /* 0x000fc40000410000 */
[----:B------:R-:W-:-:S03]  /*2f90*/  FMUL.FTZ R43, R43, c[0x0][0x320] ;  /* 0x0000c8002b2b7a20 */ /* 0x000fc60000410000 */
[----:B------:R-:W2:Y:S01]  /*2fa0*/  MUFU.TANH R144, R10 ;  /* 0x0000000a00907308 */ /* 0x000ea20000002400 */
[----:B-1----:R-:W-:Y:S07]  /*2fb0*/  HMMA.16816.F32.BF16 R36, R16, R4, R36 ;  /* 0x000000041024723c */ /* 0x002fee0000041824 */
[----:B------:R1:W1:Y:S01]  /*2fc0*/  MUFU.TANH R145, R11 ;  /* 0x0000000b00917308 */ /* 0x0002620000002400 */
[----:B------:R-:W-:Y:S07]  /*2fd0*/  HMMA.16816.F32.BF16 R60, R28, R64, R60 ;  /* 0x000000401c3c723c */ /* 0x000fee000004183c */
[----:B------:R-:W2:Y:S01]  /*2fe0*/  MUFU.TANH R146, R40 ;  /* 0x0000002800927308 */ /* 0x000ea20000002400 */
[----:B-1----:R-:W-:Y:S07]  /*2ff0*/  HMMA.16816.F32.BF16 R8, R100, R84, RZ ;  /* 0x000000546408723c */ /* 0x002fee00000418ff */
[----:B------:R-:W1:Y:S08]  /*3000*/  MUFU.TANH R147, R41 ;  /* 0x0000002900937308 */ /* 0x000e700000002400 */
[----:B------:R-:W1:Y:S08]  /*3010*/  MUFU.TANH R64, R42 ;  /* 0x0000002a00407308 */ /* 0x000e700000002400 */
[----:B------:R1:W1:Y:S01]  /*3020*/  MUFU.TANH R65, R43 ;  /* 0x0000002b00417308 */ /* 0x0002620000002400 */
[-C--:B------:R-:W-:Y:S01]  /*3030*/  HMMA.16816.F32.BF16 R20, R32, R66.reuse, R20 ;  /* 0x000000422014723c */ /* 0x080fe20000041814 */
[----:B-1----:R-:W1:Y:S07]  /*3040*/  LDSM.16.M88.4 R40, [R236+0x2000] ;  /* 0x00200000ec28783b */ /* 0x002e6e0000000200 */
[----:B------:R-:W-:Y:S01]  /*3050*/  HMMA.16816.F32.BF16 R88, R28, R66, R88 ;  /* 0x000000421c58723c */ /* 0x000fe20000041858 */
[----:B------:R-:W-:-:S02]  /*3060*/  FMUL.FTZ R36, R36, c[0x0][0x320] ;  /* 0x0000c80024247a20 */ /* 0x000fc40000410000 */
[----:B------:R-:W-:Y:S02]  /*3070*/  FMUL.FTZ R37, R37, c[0x0][0x320] ;  /* 0x0000c80025257a20 */ /* 0x000fe40000410000 */
[----:B------:R-:W-:-:S03]  /*3080*/  FMUL.FTZ R38, R38, c[0x0][0x320] ;  /* 0x0000c80026267a20 */ /* 0x000fc60000410000 */
[----:B------:R-:W-:Y:S01]  /*3090*/  HMMA.16816.F32.BF16 R8, R72, R52, R8 ;  /* 0x000000344808723c */ /* 0x000fe20000041808 */
[----:B------:R-:W-:Y:S01]  /*30a0*/  FMUL.FTZ R39, R39, c[0x0][0x320] ;  /* 0x0000c80027277a20 */ /* 0x000fe20000410000 */
[----:B------:R-:W1:Y:S08]  /*30b0*/  MUFU.TANH R148, R36 ;  /* 0x0000002400947308 */ /* 0x000e700000002400 */
[----:B------:R-:W1:Y:S01]  /*30c0*/  MUFU.TANH R149, R37 ;  /* 0x0000002500957308 */ /* 0x000e620000002400 */
[C---:B------:R-:W-:Y:S07]  /*30d0*/  HMMA.16816.F32.BF16 R92, R12.reuse, R26, R92 ;  /* 0x0000001a0c5c723c */ /* 0x040fee000004185c */
[----:B------:R-:W1:Y:S08]  /*30e0*/  MUFU.TANH R66, R38 ;  /* 0x0000002600427308 */ /* 0x000e700000002400 */
[----:B------:R1:W1:Y:S01]  /*30f0*/  MUFU.TANH R67, R39 ;  /* 0x0000002700437308 */ /* 0x0002620000002400 */
[----:B------:R-:W-:Y:S08]  /*3100*/  HMMA.16816.F32.BF16 R60, R12, R4, R60 ;  /* 0x000000040c3c723c */ /* 0x000ff0000004183c */
[----:B------:R-:W-:Y:S01]  /*3110*/  HMMA.16816.F32.BF16 R24, R96, R84, RZ ;  /* 0x000000546018723c */ /* 0x000fe200000418ff */
[----:B-1----:R-:W1:Y:S07]  /*3120*/  LDSM.16.M88.4 R36, [R224+0x2000] ;  /* 0x00200000e024783b */ /* 0x002e6e0000000200 */
[-C--:B------:R-:W-:Y:S08]  /*3130*/  HMMA.16816.F32.BF16 R20, R16, R6.reuse, R20 ;  /* 0x000000061014723c */ /* 0x080ff00000041814 */
[----:B------:R-:W-:Y:S08]  /*3140*/  HMMA.16816.F32.BF16 R88, R12, R6, R88 ;  /* 0x000000060c58723c */ /* 0x000ff00000041858 */
[----:B------:R-:W-:Y:S08]  /*3150*/  HMMA.16816.F32.BF16 R4, R100, R86, RZ ;  /* 0x000000566404723c */ /* 0x000ff000000418ff */
[----:B------:R-:W-:Y:S01]  /*3160*/  HMMA.16816.F32.BF16 R8, R32, R40, R8 ;  /* 0x000000282008723c */ /* 0x000fe20000041808 */
[----:B------:R-:W-:-:S02]  /*3170*/  FMUL.FTZ R62, R62, c[0x0][0x320] ;  /* 0x0000c8003e3e7a20 */ /* 0x000fc40000410000 */
[----:B------:R-:W-:Y:S02]  /*3180*/  FMUL.FTZ R63, R63, c[0x0][0x320] ;  /* 0x0000c8003f3f7a20 */ /* 0x000fe40000410000 */
[----:B------:R-:W-:-:S03]  /*3190*/  FMUL.FTZ R20, R20, c[0x0][0x320] ;  /* 0x0000c80014147a20 */ /* 0x000fc60000410000 */
[----:B------:R-:W-:Y:S01]  /*31a0*/  HMMA.16816.F32.BF16 R24, R68, R52, R24 ;  /* 0x000000344418723c */ /* 0x000fe20000041818 */
[----:B------:R-:W-:Y:S02]  /*31b0*/  FMUL.FTZ R21, R21, c[0x0][0x320] ;  /* 0x0000c80015157a20 */ /* 0x000fe40000410000 */
[----:B------:R-:W-:Y:S02]  /*31c0*/  FMUL.FTZ R22, R22, c[0x0][0x320] ;  /* 0x0000c80016167a20 */ /* 0x000fe40000410000 */
[----:B------:R-:W-:Y:S01]  /*31d0*/  FMUL.FTZ R23, R23, c[0x0][0x320] ;  /* 0x0000c80017177a20 */ /* 0x000fe20000410000 */
[----:B------:R-:W1:Y:S02]  /*31e0*/  MUFU.TANH R195, R62 ;  /* 0x0000003e00c37308 */ /* 0x000e640000002400 */
[----:B------:R-:W-:Y:S06]  /*31f0*/  HMMA.16816.F32.BF16 R84, R96, R86, RZ ;  /* 0x000000566054723c */ /* 0x000fec00000418ff */
[----:B------:R-:W2:Y:S02]  /*3200*/  MUFU.TANH R194, R63 ;  /* 0x0000003f00c27308 */ /* 0x000ea40000002400 */
[----:B------:R-:W-:Y:S06]  /*3210*/  HMMA.16816.F32.BF16 R4, R72, R54, R4 ;  /* 0x000000364804723c */ /* 0x000fec0000041804 */
[----:B------:R-:W2:Y:S02]  /*3220*/  MUFU.TANH R62, R20 ;  /* 0x00000014003e7308 */ /* 0x000ea40000002400 */
[----:B-1----:R-:W-:Y:S06]  /*3230*/  HMMA.16816.F32.BF16 R8, R16, R36, R8 ;  /* 0x000000241008723c */ /* 0x002fec0000041808 */
[----:B------:R-:W1:Y:S08]  /*3240*/  MUFU.TANH R63, R21 ;  /* 0x00000015003f7308 */ /* 0x000e700000002400 */
[----:B------:R-:W1:Y:S08]  /*3250*/  MUFU.TANH R150, R22 ;  /* 0x0000001600967308 */ /* 0x000e700000002400 */
[----:B------:R1:W1:Y:S02]  /*3260*/  MUFU.TANH R151, R23 ;  /* 0x0000001700977308 */ /* 0x0002640000002400 */
[----:B-1----:R-:W-:Y:S08]  /*3270*/  HMMA.16816.F32.BF16 R20, R100, R80, RZ ;  /* 0x000000506414723c */ /* 0x002ff000000418ff */
[----:B------:R-:W-:Y:S01]  /*3280*/  HMMA.16816.F32.BF16 R24, R28, R40, R24 ;  /* 0x000000281c18723c */ /* 0x000fe20000041818 */
[----:B------:R-:W-:-:S07]  /*3290*/  FMUL.FTZ R90, R90, c[0x0][0x320] ;  /* 0x0000c8005a5a7a20 */ /* 0x000fce0000410000 */
[----:B------:R-:W-:Y:S01]  /*32a0*/  HMMA.16816.F32.BF16 R84, R68, R54, R84 ;  /* 0x000000364454723c */ /* 0x000fe20000041854 */
[----:B------:R-:W-:Y:S02]  /*32b0*/  FMUL.FTZ R8, R8, c[0x0][0x320] ;  /* 0x0000c80008087a20 */ /* 0x000fe40000410000 */
[----:B------:R-:W-:-:S05]  /*32c0*/  FMUL.FTZ R9, R9, c[0x0][0x320] ;  /* 0x0000c80009097a20 */ /* 0x000fca0000410000 */
[----:B------:R-:W-:Y:S01]  /*32d0*/  HMMA.16816.F32.BF16 R4, R32, R42, R4 ;  /* 0x0000002a2004723c */ /* 0x000fe20000041804 */
[----:B------:R-:W-:Y:S02]  /*32e0*/  FMUL.FTZ R10, R10, c[0x0][0x320] ;  /* 0x0000c8000a0a7a20 */ /* 0x000fe40000410000 */
[----:B------:R-:W-:-:S05]  /*32f0*/  FMUL.FTZ R11, R11, c[0x0][0x320] ;  /* 0x0000c8000b0b7a20 */ /* 0x000fca0000410000 */
[----:B------:R-:W-:Y:S01]  /*3300*/  HMMA.16816.F32.BF16 R52, R96, R80, RZ ;  /* 0x000000506034723c */ /* 0x000fe200000418ff */
[----:B------:R1:W1:Y:S07]  /*3310*/  MUFU.TANH R193, R90 ;  /* 0x0000005a00c17308 */ /* 0x00026e0000002400 */
[----:B------:R-:W-:Y:S01]  /*3320*/  HMMA.16816.F32.BF16 R20, R72, R48, R20 ;  /* 0x000000304814723c */ /* 0x000fe20000041814 */
[----:B------:R-:W2:Y:S01]  /*3330*/  MUFU.TANH R152, R9 ;  /* 0x0000000900987308 */ /* 0x000ea20000002400 */
[----:B-1----:R-:W-:-:S07]  /*3340*/  FMUL.FTZ R90, R91, c[0x0][0x320] ;  /* 0x0000c8005b5a7a20 */ /* 0x002fce0000410000 */
[----:B------:R-:W1:Y:S08]  /*3350*/  MUFU.TANH R153, R10 ;  /* 0x0000000a00997308 */ /* 0x000e700000002400 */
[----:B------:R-:W1:Y:S08]  /*3360*/  MUFU.TANH R91, R8 ;  /* 0x00000008005b7308 */ /* 0x000e700000002400 */
[----:B------:R1:W1:Y:S01]  /*3370*/  MUFU.TANH R154, R11 ;  /* 0x0000000b009a7308 */ /* 0x0002620000002400 */
[----:B------:R-:W-:Y:S01]  /*3380*/  HMMA.16816.F32.BF16 R24, R12, R36, R24 ;  /* 0x000000240c18723c */ /* 0x000fe20000041818 */
[----:B-1----:R-:W1:Y:S07]  /*3390*/  LDSM.16.M88.4 R8, [R224+0x2800] ;  /* 0x00280000e008783b */ /* 0x002e6e0000000200 */
[----:B------:R-:W-:Y:S01]  /*33a0*/  HMMA.16816.F32.BF16 R84, R28, R42, R84 ;  /* 0x0000002a1c54723c */ /* 0x000fe20000041854 */
[----:B------:R-:W1:Y:S07]  /*33b0*/  LDSM.16.M88.4 R40, [R236+0x3000] ;  /* 0x00300000ec28783b */ /* 0x000e6e0000000200 */
[----:B------:R-:W-:Y:S08]  /*33c0*/  HMMA.16816.F32.BF16 R4, R16, R38, R4 ;  /* 0x000000261004723c */ /* 0x000ff00000041804 */
[----:B------:R-:W-:Y:S08]  /*33d0*/  HMMA.16816.F32.BF16 R52, R68, R48, R52 ;  /* 0x000000304434723c */ /* 0x000ff00000041834 */
[----:B------:R-:W-:Y:S01]  /*33e0*/  HMMA.16816.F32.BF16 R20, R32, R56, R20 ;  /* 0x000000382014723c */ /* 0x000fe20000041814 */
[----:B------:R-:W-:-:S02]  /*33f0*/  FMUL.FTZ R24, R24, c[0x0][0x320] ;  /* 0x0000c80018187a20 */ /* 0x000fc40000410000 */
[----:B------:R-:W-:Y:S02]  /*3400*/  FMUL.FTZ R25, R25, c[0x0][0x320] ;  /* 0x0000c80019197a20 */ /* 0x000fe40000410000 */
[----:B------:R-:W-:Y:S02]  /*3410*/  FMUL.FTZ R26, R26, c[0x0][0x320] ;  /* 0x0000c8001a1a7a20 */ /* 0x000fe40000410000 */
[----:B------:R-:W-:Y:S01]  /*3420*/  FMUL.FTZ R27, R27, c[0x0][0x320] ;  /* 0x0000c8001b1b7a20 */ /* 0x000fe20000410000 */
[----:B------:R-:W-:Y:S01]  /*3430*/  HMMA.16816.F32.BF16 R84, R12, R38, R84 ;  /* 0x000000260c54723c */ /* 0x000fe20000041854 */
[----:B------:R-:W1:Y:S01]  /*3440*/  MUFU.TANH R155, R24 ;  /* 0x00000018009b7308 */ /* 0x000e620000002400 */
[----:B------:R-:W-:Y:S02]  /*3450*/  FMUL.FTZ R4, R4, c[0x0][0x320] ;  /* 0x0000c80004047a20 */ /* 0x000fe40000410000 */
[----:B------:R-:W-:Y:S02]  /*3460*/  FMUL.FTZ R5, R5, c[0x0][0x320] ;  /* 0x0000c80005057a20 */ /* 0x000fe40000410000 */
[----:B------:R-:W-:-:S02]  /*3470*/  FMUL.FTZ R6, R6, c[0x0][0x320] ;  /* 0x0000c80006067a20 */ /* 0x000fc40000410000 */
[----:B------:R-:W-:Y:S01]  /*3480*/  HMMA.16816.F32.BF16 R36, R100, R82, RZ ;  /* 0x000000526424723c */ /* 0x000fe200000418ff */
[----:B------:R-:W1:Y:S01]  /*3490*/  MUFU.TANH R156, R25 ;  /* 0x00000019009c7308 */ /* 0x000e620000002400 */
[----:B------:R-:W-:-:S07]  /*34a0*/  FMUL.FTZ R7, R7, c[0x0][0x320] ;  /* 0x0000c80007077a20 */ /* 0x000fce0000410000 */
[----:B------:R-:W2:Y:S01]  /*34b0*/  MUFU.TANH R49, R26 ;  /* 0x0000001a00317308 */ /* 0x000ea20000002400 */
[----:B------:R-:W-:Y:S07]  /*34c0*/  HMMA.16816.F32.BF16 R52, R28, R56, R52 ;  /* 0x000000381c34723c */ /* 0x000fee0000041834 */
[----:B------:R2:W2:Y:S01]  /*34d0*/  MUFU.TANH R48, R27 ;  /* 0x0000001b00307308 */ /* 0x0004a20000002400 */
[----:B-1----:R-:W-:Y:S07]  /*34e0*/  HMMA.16816.F32.BF16 R20, R16, R8, R20 ;  /* 0x000000081014723c */ /* 0x002fee0000041814 */
[----:B------:R-:W1:Y:S01]  /*34f0*/  MUFU.TANH R186, R4 ;  /* 0x0000000400ba7308 */ /* 0x000e620000002400 */
[C---:B------:R-:W-:Y:S08]  /*3500*/  HMMA.16816.F32.BF16 R80, R96.reuse, R82, RZ ;  /* 0x000000526050723c */ /* 0x040ff000000418ff */
[C---:B--2---:R-:W-:Y:S01]  /*3510*/  HMMA.16816.F32.BF16 R24, R96.reuse, R76, RZ ;  /* 0x0000004c6018723c */ /* 0x044fe200000418ff */
[----:B------:R-:W2:Y:S07]  /*3520*/  MUFU.TANH R185, R5 ;  /* 0x0000000500b97308 */ /* 0x000eae0000002400 */
[----:B------:R-:W-:Y:S01]  /*3530*/  HMMA.16816.F32.BF16 R96, R96, R78, RZ ;  /* 0x0000004e6060723c */ /* 0x000fe200000418ff */
[----:B------:R-:W1:Y:S08]  /*3540*/  MUFU.TANH R56, R6 ;  /* 0x0000000600387308 */ /* 0x000e700000002400 */
[----:B------:R1:W1:Y:S02]  /*3550*/  MUFU.TANH R57, R7 ;  /* 0x0000000700397308 */ /* 0x0002640000002400 */
[C---:B-1----:R-:W-:Y:S08]  /*3560*/  HMMA.16816.F32.BF16 R4, R100.reuse, R76, RZ ;  /* 0x0000004c6404723c */ /* 0x042ff000000418ff */
[----:B------:R-:W-:Y:S01]  /*3570*/  HMMA.16816.F32.BF16 R100, R100, R78, RZ ;  /* 0x0000004e6464723c */ /* 0x000fe200000418ff */
[----:B------:R-:W-:-:S02]  /*3580*/  FMUL.FTZ R84, R84, c[0x0][0x320] ;  /* 0x0000c80054547a20 */ /* 0x000fc40000410000 */
[----:B------:R-:W-:Y:S02]  /*3590*/  FMUL.FTZ R20, R20, c[0x0][0x320] ;  /* 0x0000c80014147a20 */ /* 0x000fe40000410000 */
[----:B------:R-:W-:-:S03]  /*35a0*/  FMUL.FTZ R21, R21, c[0x0][0x320] ;  /* 0x0000c80015157a20 */ /* 0x000fc60000410000 */
[----:B------:R-:W-:Y:S01]  /*35b0*/  HMMA.16816.F32.BF16 R36, R72, R50, R36 ;  /* 0x000000324824723c */ /* 0x000fe20000041824 */
[----:B------:R-:W-:Y:S02]  /*35c0*/  FMUL.FTZ R22, R22, c[0x0][0x320] ;  /* 0x0000c80016167a20 */ /* 0x000fe40000410000 */
[----:B------:R-:W-:-:S05]  /*35d0*/  FMUL.FTZ R23, R23, c[0x0][0x320] ;  /* 0x0000c80017177a20 */ /* 0x000fca0000410000 */
[C---:B------:R-:W-:Y:S01]  /*35e0*/  HMMA.16816.F32.BF16 R24, R68.reuse, R44, R24 ;  /* 0x0000002c4418723c */ /* 0x040fe20000041818 */
[----:B------:R1:W1:Y:S07]  /*35f0*/  MUFU.TANH R157, R84 ;  /* 0x00000054009d7308 */ /* 0x00026e0000002400 */
[C---:B------:R-:W-:Y:S01]  /*3600*/  HMMA.16816.F32.BF16 R96, R68.reuse, R46, R96 ;  /* 0x0000002e4460723c */ /* 0x040fe20000041860 */
[----:B------:R-:W2:Y:S07]  /*3610*/  MUFU.TANH R77, R22 ;  /* 0x00000016004d7308 */ /* 0x000eae0000002400 */
[----:B------:R-:W-:Y:S01]  /*3620*/  HMMA.16816.F32.BF16 R80, R68, R50, R80 ;  /* 0x000000324450723c */ /* 0x000fe20000041850 */
[----:B-1----:R-:W-:Y:S01]  /*3630*/  FMUL.FTZ R84, R86, c[0x0][0x320] ;  /* 0x0000c80056547a20 */ /* 0x002fe20000410000 */
[----:B------:R-:W1:Y:S05]  /*3640*/  MUFU.TANH R76, R23 ;  /* 0x00000017004c7308 */ /* 0x000e6a0000002400 */
[----:B------:R-:W-:Y:S01]  /*3650*/  FMUL.FTZ R51, R85, c[0x0][0x320] ;  /* 0x0000c80055337a20 */ /* 0x000fe20000410000 */
[C---:B------:R-:W-:Y:S02]  /*3660*/  HMMA.16816.F32.BF16 R100, R72.reuse, R46, R100 ;  /* 0x0000002e4864723c */ /* 0x040fe40000041864 */
[----:B------:R-:W1:Y:S06]  /*3670*/  MUFU.TANH R85, R20 ;  /* 0x0000001400557308 */ /* 0x000e6c0000002400 */
[----:B------:R-:W-:Y:S02]  /*3680*/  HMMA.16816.F32.BF16 R4, R72, R44, R4 ;  /* 0x0000002c4804723c */ /* 0x000fe40000041804 */
[----:B------:R1:W1:Y:S02]  /*3690*/  MUFU.TANH R86, R21 ;  /* 0x0000001500567308 */ /* 0x0002640000002400 */
[----:B-1----:R-:W1:Y:S04]  /*36a0*/  LDSM.16.M88.4 R20, [R224+0x3000] ;  /* 0x00300000e014783b */ /* 0x002e680000000200 */
[----:B------:R-:W-:Y:S08]  /*36b0*/  HMMA.16816.F32.BF16 R36, R32, R58, R36 ;  /* 0x0000003a2024723c */ /* 0x000ff00000041824 */
[C---:B------:R-:W-:Y:S08]  /*36c0*/  HMMA.16816.F32.BF16 R24, R28.reuse, R40, R24 ;  /* 0x000000281c18723c */ /* 0x040ff00000041818 */
[C---:B------:R-:W-:Y:S08]  /*36d0*/  HMMA.16816.F32.BF16 R96, R28.reuse, R42, R96 ;  /* 0x0000002a1c60723c */ /* 0x040ff00000041860 */
[----:B------:R-:W-:Y:S08]  /*36e0*/  HMMA.16816.F32.BF16 R80, R28, R58, R80 ;  /* 0x0000003a1c50723c */ /* 0x000ff00000041850 */
[----:B------:R-:W-:Y:S01]  /*36f0*/  HMMA.16816.F32.BF16 R52, R12, R8, R52 ;  /* 0x000000080c34723c */ /* 0x000fe20000041834 */
[----:B------:R-:W-:-:S02]  /*3700*/  FMUL.FTZ R112, R112, c[0x0][0x320] ;  /* 0x0000c80070707a20 */ /* 0x000fc40000410000 */
[----:B------:R-:W-:Y:S02]  /*3710*/  FMUL.FTZ R113, R113, c[0x0][0x320] ;  /* 0x0000c80071717a20 */ /* 0x000fe40000410000 */
[----:B------:R-:W-:Y:S02]  /*3720*/  FMUL.FTZ R114, R114, c[0x0][0x320] ;  /* 0x0000c80072727a20 */ /* 0x000fe40000410000 */
[----:B------:R-:W-:Y:S01]  /*3730*/  FMUL.FTZ R115, R115, c[0x0][0x320] ;  /* 0x0000c80073737a20 */ /* 0x000fe20000410000 */
[----:B------:R-:W-:Y:S01]  /*3740*/  HMMA.16816.F32.BF16 R100, R32, R42, R100 ;  /* 0x0000002a2064723c */ /* 0x000fe20000041864 */
[----:B------:R-:W-:Y:S02]  /*3750*/  FMUL.FTZ R108, R108, c[0x0][0x320] ;  /* 0x0000c8006c6c7a20 */ /* 0x000fe40000410000 */
[----:B------:R-:W-:Y:S02]  /*3760*/  FMUL.FTZ R109, R109, c[0x0][0x320] ;  /* 0x0000c8006d6d7a20 */ /* 0x000fe40000410000 */
[----:B------:R-:W-:-:S02]  /*3770*/  FMUL.FTZ R110, R110, c[0x0][0x320] ;  /* 0x0000c8006e6e7a20 */ /* 0x000fc40000410000 */
[----:B------:R-:W-:Y:S01]  /*3780*/  FMUL.FTZ R111, R111, c[0x0][0x320] ;  /* 0x0000c8006f6f7a20 */ /* 0x000fe20000410000 */
[----:B------:R-:W-:Y:S01]  /*3790*/  HMMA.16816.F32.BF16 R4, R32, R40, R4 ;  /* 0x000000282004723c */ /* 0x000fe20000041804 */
[----:B------:R-:W-:Y:S02]  /*37a0*/  FMUL.FTZ R92, R92, c[0x0][0x320] ;  /* 0x0000c8005c5c7a20 */ /* 0x000fe40000410000 */
[----:B------:R-:W-:Y:S02]  /*37b0*/  FMUL.FTZ R93, R93, c[0x0][0x320] ;  /* 0x0000c8005d5d7a20 */ /* 0x000fe40000410000 */
[----:B------:R-:W-:Y:S02]  /*37c0*/  FMUL.FTZ R94, R94, c[0x0][0x320] ;  /* 0x0000c8005e5e7a20 */ /* 0x000fe40000410000 */
[----:B------:R-:W-:Y:S01]  /*37d0*/  FMUL.FTZ R95, R95, c[0x0][0x320] ;  /* 0x0000c8005f5f7a20 */ /* 0x000fe20000410000 */
[----:B------:R-:W-:Y:S01]  /*37e0*/  HMMA.16816.F32.BF16 R36, R16, R10, R36 ;  /* 0x0000000a1024723c */ /* 0x000fe20000041824 */
[----:B------:R-:W-:-:S02]  /*37f0*/  FMUL.FTZ R60, R60, c[0x0][0x320] ;  /* 0x0000c8003c3c7a20 */ /* 0x000fc40000410000 */
[----:B------:R-:W-:Y:S02]  /*3800*/  FMUL.FTZ R61, R61, c[0x0][0x320] ;  /* 0x0000c8003d3d7a20 */ /* 0x000fe40000410000 */
[----:B------:R-:W-:Y:S02]  /*3810*/  FMUL.FTZ R88, R88, c[0x0][0x320] ;  /* 0x0000c80058587a20 */ /* 0x000fe40000410000 */
[----:B------:R-:W-:Y:S01]  /*3820*/  FMUL.FTZ R89, R89, c[0x0][0x320] ;  /* 0x0000c80059597a20 */ /* 0x000fe20000410000 */
[----:B-1----:R-:W-:Y:S01]  /*3830*/  HMMA.16816.F32.BF16 R24, R12, R20, R24 ;  /* 0x000000140c18723c */ /* 0x002fe20000041818 */
[----:B------:R-:W-:Y:S01]  /*3840*/  FMUL.FTZ R50, R87, c[0x0][0x320] ;  /* 0x0000c80057327a20 */ /* 0x000fe20000410000 */
[----:B-----5:R-:W-:Y:S01]  /*3850*/  ISETP.GT.AND P0, PT, R3, R165, PT ;  /* 0x000000a50300720c */ /* 0x020fe20003f04270 */
[----:B------:R-:W1:Y:S01]  /*3860*/  MUFU.TANH R90, R90 ;  /* 0x0000005a005a7308 */ /* 0x000e620000002400 */
[----:B------:R-:W-:-:S04]  /*3870*/  DEPBAR.LE SB0, 0x0 ;  /* 0x000080000000791a */ /* 0x000fc80000000000 */
[C---:B------:R-:W-:Y:S08]  /*3880*/  HMMA.16816.F32.BF16 R96, R12.reuse, R22, R96 ;  /* 0x000000160c60723c */ /* 0x040ff00000041860 */
[----:B------:R-:W-:Y:S08]  /*3890*/  HMMA.16816.F32.BF16 R80, R12, R10, R80 ;  /* 0x0000000a0c50723c */ /* 0x000ff00000041850 */
[C---:B------:R-:W-:Y:S08]  /*38a0*/  HMMA.16816.F32.BF16 R100, R16.reuse, R22, R100 ;  /* 0x000000161064723c */ /* 0x040ff00000041864 */
[----:B------:R-:W-:Y:S01]  /*38b0*/  HMMA.16816.F32.BF16 R4, R16, R20, R4 ;  /* 0x000000141004723c */ /* 0x000fe20000041804 */
[----:B------:R-:W-:-:S02]  /*38c0*/  FMUL.FTZ R37, R37, c[0x0][0x320] ;  /* 0x0000c80025257a20 */ /* 0x000fc40000410000 */
[----:B------:R-:W-:Y:S02]  /*38d0*/  FMUL.FTZ R24, R24, c[0x0][0x320] ;  /* 0x0000c80018187a20 */ /* 0x000fe40000410000 */
[----:B------:R-:W-:Y:S01]  /*38e0*/  FMUL.FTZ R10, R36, c[0x0][0x320] ;  /* 0x0000c800240a7a20 */ /* 0x000fe20000410000 */
[----:B------:R5:W1:Y:S01]  /*38f0*/  MUFU.TANH R78, R37 ;  /* 0x00000025004e7308 */ /* 0x000a620000002400 */
[----:B------:R-:W-:Y:S02]  /*3900*/  FMUL.FTZ R36, R38, c[0x0][0x320] ;  /* 0x0000c80026247a20 */ /* 0x000fe40000410000 */
[----:B------:R-:W-:Y:S02]  /*3910*/  FMUL.FTZ R28, R97, c[0x0][0x320] ;  /* 0x0000c800611c7a20 */ /* 0x000fe40000410000 */
[----:B------:R-:W-:Y:S02]  /*3920*/  FMUL.FTZ R52, R52, c[0x0][0x320] ;  /* 0x0000c80034347a20 */ /* 0x000fe40000410000 */
[----:B------:R-:W-:Y:S01]  /*3930*/  FMUL.FTZ R45, R53, c[0x0][0x320] ;  /* 0x0000c800352d7a20 */ /* 0x000fe20000410000 */
[----:B------:R1:W1:Y:S01]  /*3940*/  MUFU.TANH R31, R24 ;  /* 0x00000018001f7308 */ /* 0x0002620000002400 */
[----:B------:R-:W-:-:S02]  /*3950*/  FMUL.FTZ R44, R80, c[0x0][0x320] ;  /* 0x0000c800502c7a20 */ /* 0x000fc40000410000 */
[----:B------:R-:W-:Y:S02]  /*3960*/  FMUL.FTZ R41, R81, c[0x0][0x320] ;  /* 0x0000c80051297a20 */ /* 0x000fe40000410000 */
[----:B------:R-:W-:Y:S02]  /*3970*/  FMUL.FTZ R21, R27, c[0x0][0x320] ;  /* 0x0000c8001b157a20 */ /* 0x000fe40000410000 */
[----:B------:R-:W-:Y:S02]  /*3980*/  FMUL.FTZ R38, R101, c[0x0][0x320] ;  /* 0x0000c80065267a20 */ /* 0x000fe40000410000 */
[----:B-----5:R-:W-:Y:S02]  /*3990*/  FMUL.FTZ R37, R39, c[0x0][0x320] ;  /* 0x0000c80027257a20 */ /* 0x020fe40000410000 */
[----:B------:R-:W-:Y:S02]  /*39a0*/  FMUL.FTZ R39, R100, c[0x0][0x320] ;  /* 0x0000c80064277a20 */ /* 0x000fe40000410000 */
[----:B------:R-:W-:-:S02]  /*39b0*/  FMUL.FTZ R22, R102, c[0x0][0x320] ;  /* 0x0000c80066167a20 */ /* 0x000fc40000410000 */
[----:B------:R-:W-:Y:S02]  /*39c0*/  FMUL.FTZ R15, R103, c[0x0][0x320] ;  /* 0x0000c800670f7a20 */ /* 0x000fe40000410000 */
[----:B-1----:R-:W-:Y:S02]  /*39d0*/  FMUL.FTZ R24, R26, c[0x0][0x320] ;  /* 0x0000c8001a187a20 */ /* 0x002fe40000410000 */
[----:B------:R-:W-:Y:S02]  /*39e0*/  FMUL.FTZ R29, R96, c[0x0][0x320] ;  /* 0x0000c800601d7a20 */ /* 0x000fe40000410000 */
[----:B------:R-:W-:Y:S02]  /*39f0*/  FMUL.FTZ R97, R98, c[0x0][0x320] ;  /* 0x0000c80062617a20 */ /* 0x000fe40000410000 */
[----:B------:R-:W-:Y:S02]  /*3a00*/  FMUL.FTZ R70, R99, c[0x0][0x320] ;  /* 0x0000c80063467a20 */ /* 0x000fe40000410000 */
[----:B------:R-:W-:-:S02]  /*3a10*/  FMUL.FTZ R54, R54, c[0x0][0x320] ;  /* 0x0000c80036367a20 */ /* 0x000fc40000410000 */
[----:B------:R-:W-:Y:S02]  /*3a20*/  FMUL.FTZ R55, R55, c[0x0][0x320] ;  /* 0x0000c80037377a20 */ /* 0x000fe40000410000 */
[----:B------:R-:W-:Y:S02]  /*3a30*/  FMUL.FTZ R82, R82, c[0x0][0x320] ;  /* 0x0000c80052527a20 */ /* 0x000fe40000410000 */
[----:B------:R-:W-:Y:S02]  /*3a40*/  FMUL.FTZ R83, R83, c[0x0][0x320] ;  /* 0x0000c80053537a20 */ /* 0x000fe40000410000 */
[----:B------:R-:W-:Y:S02]  /*3a50*/  FMUL.FTZ R4, R4, c[0x0][0x320] ;  /* 0x0000c80004047a20 */ /* 0x000fe40000410000 */
[----:B------:R-:W-:Y:S02]  /*3a60*/  FMUL.FTZ R5, R5, c[0x0][0x320] ;  /* 0x0000c80005057a20 */ /* 0x000fe40000410000 */
[----:B------:R-:W-:-:S02]  /*3a70*/  FMUL.FTZ R6, R6, c[0x0][0x320] ;  /* 0x0000c80006067a20 */ /* 0x000fc40000410000 */
[----:B------:R-:W-:Y:S02]  /*3a80*/  FMUL.FTZ R7, R7, c[0x0][0x320] ;  /* 0x0000c80007077a20 */ /* 0x000fe40000410000 */
[----:B------:R-:W-:Y:S01]  /*3a90*/  FMUL.FTZ R25, R25, c[0x0][0x320] ;  /* 0x0000c80019197a20 */ /* 0x000fe20000410000 */
[----:B------:R-:W1:Y:S08]  /*3aa0*/  MUFU.TANH R112, R112 ;  /* 0x0000007000707308 */ /* 0x000e700000002400 */
        /* <DEDUP_REMOVED lines=20> */
[----:B------:R1:W1:Y:S08]  /*3bf0*/  MUFU.TANH R192, R54 ;  /* 0x0000003600c07308 */ /* 0x0002700000002400 */
[----:B------:R1:W1:Y:S08]  /*3c00*/  MUFU.TANH R191, R55 ;  /* 0x0000003700bf7308 */ /* 0x0002700000002400 */
[----:B------:R-:W1:Y:S08]  /*3c10*/  MUFU.TANH R10, R10 ;  /* 0x0000000a000a7308 */ /* 0x000e700000002400 */
[----:B------:R-:W1:Y:S08]  /*3c20*/  MUFU.TANH R36, R36 ;  /* 0x0000002400247308 */ /* 0x000e700000002400 */
[----:B------:R-:W1:Y:S08]  /*3c30*/  MUFU.TANH R37, R37 ;  /* 0x0000002500257308 */ /* 0x000e700000002400 */
[----:B------:R-:W1:Y:S08]  /*3c40*/  MUFU.TANH R44, R44 ;  /* 0x0000002c002c7308 */ /* 0x000e700000002400 */
        /* <DEDUP_REMOVED lines=17> */
[----:B------:R-:W1:Y:S01]  /*3d60*/  MUFU.TANH R70, R70 ;  /* 0x0000004600467308 */ /* 0x000e620000002400 */
[----:B------:R-:W-:Y:S01]  /*3d70*/  BSSY B0, `(.L_x_1333) ;  /* 0x000004a000007945 */ /* 0x000fe20003800000 */
[----:B------:R-:W-:Y:S01]  /*3d80*/  BAR.SYNC.DEFER_BLOCKING 0x0 ;  /* 0x0000000000007b1d */ /* 0x000fe20000010000 */
[----:B------:R-:W-:-:S05]  /*3d90*/  ISETP.GT.AND P1, PT, R250, 0x6f, PT ;  /* 0x0000006ffa00780c */ /* 0x000fca0003f24270 */
[----:B------:R-:W-:Y:S05]  /*3da0*/  @!P0 BRA `(.L_x_1334) ;  /* 0x0000046000008947 */ /* 0x000fea0003800000 */
[----:B--234-:R-:W-:Y:S01]  /*3db0*/  PLOP3.LUT P4, PT, PT, PT, UP0, 0x80, 0x0 ;  /* 0x000000000000781c */ /* 0x01cfe20003f8f008 */
[----:B------:R-:W-:Y:S01]  /*3dc0*/  IMAD.MOV.U32 R8, RZ, RZ, RZ ;  /* 0x000000ffff087224 */ /* 0x000fe200078e00ff */
[----:B------:R-:W-:Y:S02]  /*3dd0*/  IADD3 R2, R250, R2, R164 ;  /* 0x00000002fa027210 */ /* 0x000fe40007ffe0a4 */
[----:B------:R-:W-:Y:S02]  /*3de0*/  PLOP3.LUT P0, PT, PT, PT, UP0, 0x80, 0x0 ;  /* 0x000000000000781c */ /* 0x000fe40003f0f008 */
[----:B------:R-:W-:-:S05]  /*3df0*/  IADD3 R2, R2, -0x70, RZ ;  /* 0xffffff9002027810 */ /* 0x000fca0007ffe0ff */
[----:B------:R-:W-:Y:S02]  /*3e00*/  IMAD.MOV.U32 R3, RZ, RZ, R2 ;  /* 0x000000ffff037224 */ /* 0x000fe400078e0002 */
[----:B-1----:R-:W-:-:S05]  /*3e10*/  @P4 IMAD.HI.U32 R4, R2, c[0x0][0x2bc], RZ ;  /* 0x0000af0002044a27 */ /* 0x002fca00078e00ff */
        /* <DEDUP_REMOVED lines=9> */
[----:B------:R-:W-:Y:S01]  /*3eb0*/  SHF.R.S32.HI R2, RZ, 0x1f, R9 ;  /* 0x0000001fff027819 */ /* 0x000fe20000011409 */
[----:B------:R1:W-:Y:S04]  /*3ec0*/  STL [R1+0x20], R9 ;  /* 0x0000200901007387 */ /* 0x0003e80000100800 */
[----:B------:R-:W-:-:S04]  /*3ed0*/  IMAD R2, R2, c[0x0][0x1e0], RZ ;  /* 0x0000780002027a24 */ /* 0x000fc800078e02ff */
[----:B------:R-:W-:-:S04]  /*3ee0*/  IMAD R2, R9, c[0x0][0x1e4], R2 ;  /* 0x0000790009027a24 */ /* 0x000fc800078e0202 */
[----:B------:R-:W-:Y:S01]  /*3ef0*/  IMAD.IADD R5, R5, 0x1, R2 ;  /* 0x0000000105057824 */ /* 0x000fe200078e0202 */
[----:B--2---:R1:W-:Y:S01]  /*3f00*/  STL [R1+0x1c], R8 ;  /* 0x00001c0801007387 */ /* 0x0043e20000100800 */
[----:B------:R-:W-:Y:S02]  /*3f10*/  SHF.R.S32.HI R2, RZ, 0x1f, R8 ;  /* 0x0000001fff027819 */ /* 0x000fe40000011408 */
        /* <DEDUP_REMOVED lines=9> */
.L_x_1389:
[----:B------:R-:W-:Y:S05]  /*3fb0*/  BRA.DIV ~URZ, `(.L_x_1336) ;  /* 0x000115327f007947 */ /* 0x000fea000b800000 */
[----:B------:R-:W4:Y:S04]  /*3fc0*/  SHFL.IDX PT, R18, R7, RZ, 0x181f ;  /* 0x00181fff07127589 */ /* 0x000f2800000e0000 */
[----:B------:R-:W5:Y:S04]  /*3fd0*/  SHFL.IDX PT, R16, R7, 0x1, 0x181f ;  /* 0x00381f0007107f89 */ /* 0x000f6800000e0000 */
[----:B------:R-:W1:Y:S04]  /*3fe0*/  SHFL.IDX PT, R13, R7, 0x2, 0x181f ;  /* 0x00581f00070d7f89 */ /* 0x000e6800000e0000 */
[----:B------:R-:W2:Y:S04]  /*3ff0*/  SHFL.IDX PT, R17, R3, 0x1, 0x181f ;  /* 0x00381f0003117f89 */ /* 0x000ea800000e0000 */
[----:B-1----:R-:W1:Y:S04]  /*4000*/  SHFL.IDX PT, R8, R7, 0x3, 0x181f ;  /* 0x00781f0007087f89 */ /* 0x002e6800000e0000 */
[----:B------:R-:W3:Y:S04]  /*4010*/  SHFL.IDX PT, R14, R3, 0x2, 0x181f ;  /* 0x00581f00030e7f89 */ /* 0x000ee800000e0000 */
[----:B------:R-:W-:Y:S01]  /*4020*/  SHFL.IDX PT, R5, R7, 0x4, 0x181f ;  /* 0x00981f0007057f89 */ /* 0x000fe200000e0000 */
[----:B----4-:R-:W-:-:S03]  /*4030*/  IADD3 R18, P0, R18, R121, RZ ;  /* 0x0000007912127210 */ /* 0x010fc60007f1e0ff */
[----:B------:R-:W-:Y:S01]  /*4040*/  SHFL.IDX PT, R2, R7, 0x5, 0x181f ;  /* 0x00b81f0007027f89 */ /* 0x000fe200000e0000 */
[-C--:B-----5:R-:W-:Y:S01]  /*4050*/  IADD3 R16, P4, R16, R121.reuse, RZ ;  /* 0x0000007910107210 */ /* 0x0a0fe20007f9e0ff */
[----:B---3--:R-:W-:Y:S02]  /*4060*/  IMAD.X R19, R12, 0x1, R120, P0 ;  /* 0x000000010c137824 */ /* 0x008fe400000e0678 */
[----:B------:R-:W3:Y:S01]  /*4070*/  SHFL.IDX PT, R9, R3, 0x3, 0x181f ;  /* 0x00781f0003097f89 */ /* 0x000ee200000e0000 */
[----:B------:R-:W-:-:S03]  /*4080*/  IADD3 R12, P0, R13, R121, RZ ;  /* 0x000000790d0c7210 */ /* 0x000fc60007f1e0ff */
[----:B------:R-:W4:Y:S01]  /*4090*/  SHFL.IDX PT, R6, R3, 0x4, 0x181f ;  /* 0x00981f0003067f89 */ /* 0x000f2200000e0000 */
[----:B--2---:R-:W-:-:S03]  /*40a0*/  IMAD.X R17, R17, 0x1, R120, P4 ;  /* 0x0000000111117824 */ /* 0x004fc600020e0678 */
[----:B------:R-:W2:Y:S01]  /*40b0*/  SHFL.IDX PT, R4, R3, 0x5, 0x181f ;  /* 0x00b81f0003047f89 */ /* 0x000ea200000e0000 */
[----:B-1----:R-:W-:-:S03]  /*40c0*/  IADD3 R8, P5, R8, R121, RZ ;  /* 0x0000007908087210 */ /* 0x002fc60007fbe0ff */
[----:B------:R1:W-:Y:S01]  /*40d0*/  LDGSTS.E.BYPASS.LTC128B.128 [R244+0x3900], [R18.64], !P3 ;  /* 0x0390000012f47fae */ /* 0x0003e2000d901d48 */
[----:B------:R-:W-:-:S03]  /*40e0*/  IMAD.X R13, R14, 0x1, R120, P0 ;  /* 0x000000010e0d7824 */ /* 0x000fc600000e0678 */
[----:B------:R5:W-:Y:S04]  /*40f0*/  LDGSTS.E.BYPASS.LTC128B.128 [R244+0x4100], [R16.64], !P3 ;  /* 0x0410000010f47fae */ /* 0x000be8000d901d48 */
[----:B------:R2:W-:Y:S01]  /*4100*/  LDGSTS.E.BYPASS.LTC128B.128 [R244+0x4900], [R12.64], !P3 ;  /* 0x049000000cf47fae */ /* 0x0005e2000d901d48 */
[----:B---3--:R-:W-:-:S03]  /*4110*/  IMAD.X R9, R9, 0x1, R120, P5 ;  /* 0x0000000109097824 */ /* 0x008fc600028e0678 */
[----:B------:R-:W3:Y:S04]  /*4120*/  SHFL.IDX PT, R7, R7, 0x6, 0x181f ;  /* 0x00d81f0007077f89 */ /* 0x000ee800000e0000 */
[----:B------:R3:W-:Y:S04]  /*4130*/  LDGSTS.E.BYPASS.LTC128B.128 [R244+0x5100], [R8.64], !P3 ;  /* 0x0510000008f47fae */ /* 0x0007e8000d901d48 */
[----:B------:R-:W3:Y:S01]  /*4140*/  SHFL.IDX PT, R3, R3, 0x6, 0x181f ;  /* 0x00d81f0003037f89 */ /* 0x000ee200000e0000 */
[-C--:B-1----:R-:W-:Y:S02]  /*4150*/  IADD3 R18, P4, R5, R121.reuse, RZ ;  /* 0x0000007905127210 */ /* 0x082fe40007f9e0ff */
[----:B-----5:R-:W-:-:S03]  /*4160*/  IADD3 R16, P0, R2, R121, RZ ;  /* 0x0000007902107210 */ /* 0x020fc60007f1e0ff */
[--C-:B----4-:R-:W-:Y:S02]  /*4170*/  IMAD.X R19, R6, 0x1, R120.reuse, P4 ;  /* 0x0000000106137824 */ /* 0x110fe400020e0678 */
[----:B--2---:R-:W-:-:S03]  /*4180*/  IMAD.X R17, R4, 0x1, R120, P0 ;  /* 0x0000000104117824 */ /* 0x004fc600000e0678 */
[----:B------:R1:W-:Y:S04]  /*4190*/  LDGSTS.E.BYPASS.LTC128B.128 [R244+0x5900], [R18.64], !P3 ;  /* 0x0590000012f47fae */ /* 0x0003e8000d901d48 */
[----:B------:R1:W-:Y:S02]  /*41a0*/  LDGSTS.E.BYPASS.LTC128B.128 [R244+0x6100], [R16.64], !P3 ;  /* 0x0610000010f47fae */ /* 0x0003e4000d901d48 */
.L_x_1390:
[----:B---3--:R-:W-:-:S04]  /*41b0*/  IADD3 R2, P0, R7, R121, RZ ;  /* 0x0000007907027210 */ /* 0x008fc80007f1e0ff */
[----:B------:R-:W-:-:S05]  /*41c0*/  IADD3.X R3, R3, R120, RZ, P0, !PT ;  /* 0x0000007803037210 */ /* 0x000fca00007fe4ff */
[----:B------:R-:W-:Y:S01]  /*41d0*/  @!PT LDS RZ, [RZ] ;  /* 0x00000000fffff984 */ /* 0x000fe20000000800 */
[----:B------:R-:W-:Y:S01]  /*41e0*/  @!PT LDS RZ, [RZ] ;  /* 0x00000000fffff984 */ /* 0x000fe20000000800 */
[----:B------:R-:W-:Y:S01]  /*41f0*/  @!PT LDS RZ, [RZ] ;  /* 0x00000000fffff984 */ /* 0x000fe20000000800 */
[----:B------:R2:W-:Y:S04]  /*4200*/  LDGSTS.E.BYPASS.LTC128B.128 [R244+0x6900], [R2.64], !P3 ;  /* 0x0690000002f47fae */ /* 0x0005e8000d901d48 */
.L_x_1334:
[----:B--234-:R-:W-:Y:S05]  /*4210*/  BSYNC B0 ;  /* 0x0000000000007941 */ /* 0x01cfea0003800000 */
.L_x_1333:
[----:B------:R-:W2:Y:S04]  /*4220*/  LDL R2, [R1+0x14] ;  /* 0x0000140001027983 */ /* 0x000ea80000100800 */
[----:B------:R-:W0:Y:S01]  /*4230*/  LDGDEPBAR ;  /* 0x00000000000079af */ /* 0x000e220000000000 */
[----:B--2---:R-:W-:-:S04]  /*4240*/  IMAD.IADD R2, R246, 0x1, R2 ;  /* 0x00000001f6027824 */ /* 0x004fc800078e0202 */
[----:B------:R-:W-:Y:S01]  /*4250*/  @P2 IMAD.HI.U32 R3, R2, c[0x0][0x2c8], RZ ;  /* 0x0000b20002032a27 */ /* 0x000fe200078e00ff */
[----:B------:R2:W-:Y:S01]  /*4260*/  STL [R1+0x5c], R2 ;  /* 0x00005c0201007387 */ /* 0x0005e20000100800 */
[----:B-1----:R-:W-:-:S03]  /*4270*/  MOV R6, R2 ;  /* 0x0000000200067202 */ /* 0x002fc60000000f00 */
[----:B------:R-:W-:Y:S01]  /*4280*/  @P2 SHF.R.U32.HI R6, RZ, c[0x0][0x2cc], R3 ;  /* 0x0000b300ff062a19 */ /* 0x000fe20000011603 */
[----:B------:R-:W-:Y:S01]  /*4290*/  IMAD.IADD R3, R0, 0x1, -R245 ;  /* 0x0000000100037824 */ /* 0x000fe200078e0af5 */
[----:B--2---:R-:W-:-:S04]  /*42a0*/  IADD3 R2, -R245, 0x1, R0 ;  /* 0x00000001f5027810 */ /* 0x004fc80007ffe100 */
[----:B------:R-:W-:Y:S01]  /*42b0*/  IADD3 R0, R2, -c[0x0][0x168], RZ ;  /* 0x80005a0002007a10 */ /* 0x000fe20007ffe0ff */
[----:B------:R-:W-:Y:S05]  /*42c0*/  BRA.DIV ~URZ, `(.L_x_1337) ;  /* 0x000118f27f007947 */ /* 0x000fea000b800000 */
[----:B------:R1:W2:Y:S02]  /*42d0*/  SHFL.IDX PT, R2, R6, RZ, 0x1c1f ;  /* 0x001c1fff06027589 */ /* 0x0002a400000e0000 */
.L_x_1391:
[----:B--2---:R-:W-:-:S05]  /*42e0*/  IMAD.IADD R2, R0, 0x1, R2 ;  /* 0x0000000100027824 */ /* 0x004fca00078e0202 */
[----:B------:R-:W-:-:S04]  /*42f0*/  IMNMX R2, R3, R2, PT ;  /* 0x0000000203027217 */ /* 0x000fc80003800200 */
[C---:B------:R-:W-:Y:S02]  /*4300*/  ISETP.GT.AND P6, PT, R2.reuse, RZ, PT ;  /* 0x000000ff0200720c */ /* 0x040fe40003fc4270 */
        /* <DEDUP_REMOVED lines=19> */
[----:B------:R-:W-:Y:S02]  /*4440*/  FSEL R162, R138, -INF , P6 ;  /* 0xff8000008aa27808 */ /* 0x000fe40003000000 */
        /* <DEDUP_REMOVED lines=34> */
[----:B------:R-:W-:Y:S01]  /*4670*/  FSEL R38, R38, -INF , P0 ;  /* 0xff80000026267808 */ /* 0x000fe20000000000 */
[----:B------:R-:W-:Y:S05]  /*4680*/  BRA.DIV ~URZ, `(.L_x_1338) ;  /* 0x000115927f007947 */ /* 0x000fea000b800000 */
[----:B------:R-:W2:Y:S04]  /*4690*/  SHFL.IDX PT, R2, R6, 0x2, 0x1c1f ;  /* 0x005c1f0006027f89 */ /* 0x000ea800000e0000 */
[----:B------:R-:W3:Y:S04]  /*46a0*/  SHFL.IDX PT, R5, R6, 0x1, 0x1c1f ;  /* 0x003c1f0006057f89 */ /* 0x000ee800000e0000 */
[----:B------:R-:W4:Y:S01]  /*46b0*/  SHFL.IDX PT, R4, R6, 0x3, 0x1c1f ;  /* 0x007c1f0006047f89 */ /* 0x000f2200000e0000 */
[----:B--2---:R-:W-:-:S02]  /*46c0*/  IMAD.IADD R2, R0, 0x1, R2 ;  /* 0x0000000100027824 */ /* 0x004fc400078e0202 */
[----:B---3--:R-:W-:-:S03]  /*46d0*/  IMAD.IADD R5, R0, 0x1, R5 ;  /* 0x0000000100057824 */ /* 0x008fc600078e0205 */
[----:B------:R-:W-:Y:S01]  /*46e0*/  IMNMX R2, R3, R2, PT ;  /* 0x0000000203027217 */ /* 0x000fe20003800200 */
[----:B----4-:R-:W-:-:S03]  /*46f0*/  IMAD.IADD R4, R0, 0x1, R4 ;  /* 0x0000000100047824 */ /* 0x010fc600078e0204 */
[C---:B------:R-:W-:Y:S02]  /*4700*/  ISETP.GT.AND P6, PT, R2.reuse, RZ, PT ;  /* 0x000000ff0200720c */ /* 0x040fe40003fc4270 */
[C---:B------:R-:W-:Y:S02]  /*4710*/  ISETP.GT.AND P5, PT, R2.reuse, 0x1, PT ;  /* 0x000000010200780c */ /* 0x040fe40003fa4270 */
[C---:B------:R-:W-:Y:S02]  /*4720*/  ISETP.GT.AND P4, PT, R2.reuse, 0x8, PT ;  /* 0x000000080200780c */ /* 0x040fe40003f84270 */
[----:B------:R-:W-:Y:S02]  /*4730*/  ISETP.GT.AND P0, PT, R2, 0x9, PT ;  /* 0x000000090200780c */ /* 0x000fe40003f04270 */
[----:B------:R-:W-:Y:S02]  /*4740*/  FSEL R12, R122, -INF , P6 ;  /* 0xff8000007a0c7808 */ /* 0x000fe40003000000 */
[----:B------:R-:W-:-:S02]  /*4750*/  FSEL R123, R123, -INF , P5 ;  /* 0xff8000007b7b7808 */ /* 0x000fc40002800000 */
[C---:B------:R-:W-:Y:S02]  /*4760*/  ISETP.GT.AND P6, PT, R2.reuse, 0x10, PT ;  /* 0x000000100200780c */ /* 0x040fe40003fc4270 */
[----:B------:R-:W-:Y:S02]  /*4770*/  ISETP.GT.AND P5, PT, R2, 0x11, PT ;  /* 0x000000110200780c */ /* 0x000fe40003fa4270 */
[----:B------:R-:W-:Y:S02]  /*4780*/  FSEL R130, R130, -INF , P4 ;  /* 0xff80000082827808 */ /* 0x000fe40002000000 */
[----:B------:R-:W-:Y:S02]  /*4790*/  FSEL R131, R131, -INF , P0 ;  /* 0xff80000083837808 */ /* 0x000fe40000000000 */
[C---:B------:R-:W-:Y:S02]  /*47a0*/  ISETP.GT.AND P4, PT, R2.reuse, 0x18, PT ;  /* 0x000000180200780c */ /* 0x040fe40003f84270 */
[----:B------:R-:W-:-:S02]  /*47b0*/  ISETP.GT.AND P0, PT, R2, 0x19, PT ;  /* 0x000000190200780c */ /* 0x000fc40003f04270 */
[----:B------:R-:W-:Y:S02]  /*47c0*/  FSEL R136, R136, -INF , P6 ;  /* 0xff80000088887808 */ /* 0x000fe40003000000 */
[----:B------:R-:W-:Y:S02]  /*47d0*/  FSEL R137, R137, -INF , P5 ;  /* 0xff80000089897808 */ /* 0x000fe40002800000 */
        /* <DEDUP_REMOVED lines=34> */
[----:B------:R-:W-:Y:S02]  /*4a00*/  IMNMX R0, R3, R5, PT ;  /* 0x0000000503007217 */ /* 0x000fe40003800200 */
[----:B------:R-:W-:Y:S02]  /*4a10*/  FSEL R44, R44, -INF , P4 ;  /* 0xff8000002c2c7808 */ /* 0x000fe40002000000 */
[----:B------:R-:W-:Y:S02]  /*4a20*/  FSEL R43, R41, -INF , P0 ;  /* 0xff800000292b7808 */ /* 0x000fe40000000000 */
[C---:B------:R-:W-:Y:S02]  /*4a30*/  ISETP.GT.AND P4, PT, R2.reuse, 0x68, PT ;  /* 0x000000680200780c */ /* 0x040fe40003f84270 */
[----:B------:R-:W-:Y:S02]  /*4a40*/  ISETP.GT.AND P0, PT, R2, 0x69, PT ;  /* 0x000000690200780c */ /* 0x000fe40003f04270 */
[----:B------:R-:W-:-:S02]  /*4a50*/  FSEL R31, R31, -INF , P6 ;  /* 0xff8000001f1f7808 */ /* 0x000fc40003000000 */
[----:B------:R-:W-:Y:S02]  /*4a60*/  FSEL R30, R30, -INF , P5 ;  /* 0xff8000001e1e7808 */ /* 0x000fe40002800000 */
[C---:B------:R-:W-:Y:S02]  /*4a70*/  ISETP.GT.AND P6, PT, R0.reuse, RZ, PT ;  /* 0x000000ff0000720c */ /* 0x040fe40003fc4270 */
[----:B------:R-:W-:Y:S02]  /*4a80*/  ISETP.GT.AND P5, PT, R0, 0x1, PT ;  /* 0x000000010000780c */ /* 0x000fe40003fa4270 */
[----:B------:R-:W-:Y:S02]  /*4a90*/  FSEL R29, R29, -INF , P4 ;  /* 0xff8000001d1d7808 */ /* 0x000fe40002000000 */
[----:B------:R-:W-:Y:S02]  /*4aa0*/  FSEL R28, R28, -INF , P0 ;  /* 0xff8000001c1c7808 */ /* 0x000fe40000000000 */
[----:B------:R-:W-:-:S02]  /*4ab0*/  ISETP.GT.AND P4, PT, R0, 0x8, PT ;  /* 0x000000080000780c */ /* 0x000fc40003f84270 */
[----:B------:R-:W-:Y:S02]  /*4ac0*/  ISETP.GT.AND P0, PT, R0, 0x9, PT ;  /* 0x000000090000780c */ /* 0x000fe40003f04270 */
[----:B------:R-:W-:Y:S02]  /*4ad0*/  FSEL R118, R118, -INF , P6 ;  /* 0xff80000076767808 */ /* 0x000fe40003000000 */
[----:B------:R-:W-:Y:S02]  /*4ae0*/  FSEL R119, R119, -INF , P5 ;  /* 0xff80000077777808 */ /* 0x000fe40002800000 */
[C---:B------:R-:W-:Y:S02]  /*4af0*/  ISETP.GT.AND P6, PT, R0.reuse, 0x10, PT ;  /* 0x000000100000780c */ /* 0x040fe40003fc4270 */
[----:B------:R-:W-:Y:S02]  /*4b00*/  ISETP.GT.AND P5, PT, R0, 0x11, PT ;  /* 0x000000110000780c */ /* 0x000fe40003fa4270 */
[----:B------:R-:W-:-:S02]  /*4b10*/  FSEL R128, R128, -INF , P4 ;  /* 0xff80000080807808 */ /* 0x000fc40002000000 */
[----:B------:R-:W-:Y:S02]  /*4b20*/  FSEL R129, R129, -INF , P0 ;  /* 0xff80000081817808 */ /* 0x000fe40000000000 */
[C---:B------:R-:W-:Y:S02]  /*4b30*/  ISETP.GT.AND P4, PT, R0.reuse, 0x18, PT ;  /* 0x000000180000780c */ /* 0x040fe40003f84270 */
        /* <DEDUP_REMOVED lines=37> */
[----:B------:R-:W-:Y:S02]  /*4d90*/  IMNMX R3, R3, R4, PT ;  /* 0x0000000403037217 */ /* 0x000fe40003800200 */
[----:B------:R-:W-:Y:S02]  /*4da0*/  FSEL R16, R36, -INF , P4 ;  /* 0xff80000024107808 */ /* 0x000fe40002000000 */
[----:B------:R-:W-:-:S02]  /*4db0*/  FSEL R62, R37, -INF , P0 ;  /* 0xff800000253e7808 */ /* 0x000fc40000000000 */
[----:B------:R-:W-:Y:S02]  /*4dc0*/  FMNMX.FTZ R4, R116, R117, !PT ;  /* 0x0000007574047209 */ /* 0x000fe40007810000 */
[----:B------:R-:W-:Y:S02]  /*4dd0*/  ISETP.GT.AND P4, PT, R0, 0x68, PT ;  /* 0x000000680000780c */ /* 0x000fe40003f84270 */
[----:B------:R-:W-:Y:S02]  /*4de0*/  FSEL R37, R20, -INF , P6 ;  /* 0xff80000014257808 */ /* 0x000fe40003000000 */
[----:B------:R-:W-:Y:S02]  /*4df0*/  FSEL R36, R32, -INF , P5 ;  /* 0xff80000020247808 */ /* 0x000fe40002800000 */
[C---:B------:R-:W-:Y:S02]  /*4e00*/  ISETP.GT.AND P6, PT, R3.reuse, RZ, PT ;  /* 0x000000ff0300720c */ /* 0x040fe40003fc4270 */
[----:B------:R-:W-:-:S02]  /*4e10*/  ISETP.GT.AND P5, PT, R3, 0x1, PT ;  /* 0x000000010300780c */ /* 0x000fc40003fa4270 */
[----:B------:R-:W-:Y:S02]  /*4e20*/  FMNMX.FTZ R2, R126, R4, !PT ;  /* 0x000000047e027209 */ /* 0x000fe40007810000 */
[----:B------:R-:W-:Y:S02]  /*4e30*/  ISETP.GT.AND P0, PT, R0, 0x69, PT ;  /* 0x000000690000780c */ /* 0x000fe40003f04270 */
[----:B------:R-:W-:Y:S02]  /*4e40*/  FSEL R57, R22, -INF , P4 ;  /* 0xff80000016397808 */ /* 0x000fe40002000000 */
[----:B------:R-:W-:Y:S02]  /*4e50*/  ISETP.GT.AND P4, PT, R3, 0x8, PT ;  /* 0x000000080300780c */ /* 0x000fe40003f84270 */
[----:B------:R-:W-:Y:S02]  /*4e60*/  FSEL R124, R124, -INF , P6 ;  /* 0xff8000007c7c7808 */ /* 0x000fe40003000000 */
[----:B------:R-:W-:-:S02]  /*4e70*/  FSEL R125, R125, -INF , P5 ;  /* 0xff8000007d7d7808 */ /* 0x000fc40002800000 */
[----:B------:R-:W-:Y:S02]  /*4e80*/  FMNMX.FTZ R5, R118, R119, !PT ;  /* 0x0000007776057209 */ /* 0x000fe40007810000 */
[----:B------:R-:W-:Y:S02]  /*4e90*/  FMNMX.FTZ R4, R12, R123, !PT ;  /* 0x0000007b0c047209 */ /* 0x000fe40007810000 */
[----:B------:R-:W-:Y:S02]  /*4ea0*/  FSEL R56, R15, -INF , P0 ;  /* 0xff8000000f387808 */ /* 0x000fe40000000000 */
[----:B------:R-:W-:Y:S02]  /*4eb0*/  ISETP.GT.AND P0, PT, R3, 0x9, PT ;  /* 0x000000090300780c */ /* 0x000fe40003f04270 */
[----:B------:R-:W-:Y:S02]  /*4ec0*/  FSEL R104, R104, -INF , P4 ;  /* 0xff80000068687808 */ /* 0x000fe40002000000 */
[----:B------:R-:W-:-:S02]  /*4ed0*/  FMNMX.FTZ R5, R128, R5, !PT ;  /* 0x0000000580057209 */ /* 0x000fc40007810000 */
[----:B------:R-:W-:Y:S02]  /*4ee0*/  FMNMX.FTZ R4, R130, R4, !PT ;  /* 0x0000000482047209 */ /* 0x000fe40007810000 */
[----:B-1----:R-:W-:Y:S02]  /*4ef0*/  FMNMX.FTZ R6, R124, R125, !PT ;  /* 0x0000007d7c067209 */ /* 0x002fe40007810000 */
[----:B------:R-:W-:Y:S02]  /*4f00*/  FMNMX.FTZ R2, R127, R2, !PT ;  /* 0x000000027f027209 */ /* 0x000fe40007810000 */
[----:B------:R-:W-:Y:S02]  /*4f10*/  ISETP.GT.AND P6, PT, R3, 0x10, PT ;  /* 0x000000100300780c */ /* 0x000fe40003fc4270 */
[----:B------:R-:W-:Y:S02]  /*4f20*/  FSEL R22, R105, -INF , P0 ;  /* 0xff80000069167808 */ /* 0x000fe40000000000 */
[----:B------:R-:W-:-:S02]  /*4f30*/  FMNMX.FTZ R5, R129, R5, !PT ;  /* 0x0000000581057209 */ /* 0x000fc40007810000 */
[----:B------:R-:W-:Y:S02]  /*4f40*/  FMNMX.FTZ R4, R131, R4, !PT ;  /* 0x0000000483047209 */ /* 0x000fe40007810000 */
[----:B------:R-:W-:Y:S02]  /*4f50*/  FMNMX.FTZ R6, R104, R6, !PT ;  /* 0x0000000668067209 */ /* 0x000fe40007810000 */
[----:B------:R-:W-:Y:S02]  /*4f60*/  ISETP.GT.AND P5, PT, R3, 0x11, PT ;  /* 0x000000110300780c */ /* 0x000fe40003fa4270 */
[----:B------:R-:W-:Y:S02]  /*4f70*/  FSEL R15, R106, -INF , P6 ;  /* 0xff8000006a0f7808 */ /* 0x000fe40003000000 */
[----:B------:R-:W-:Y:S02]  /*4f80*/  FMNMX.FTZ R2, R132, R2, !PT ;  /* 0x0000000284027209 */ /* 0x000fe40007810000 */
        /* <DEDUP_REMOVED lines=135> */
[----:B------:R-:W-:Y:S02]  /*5800*/  FMNMX.FTZ R8, R38, R8, !PT ;  /* 0x0000000826087209 */ /* 0x000fe40007810000 */
[----:B------:R-:W-:Y:S02]  /*5810*/  FMNMX.FTZ R5, R56, R5, !PT ;  /* 0x0000000538057209 */ /* 0x000fe40007810000 */
[----:B------:R-:W-:Y:S01]  /*5820*/  FMNMX.FTZ R4, R28, R4, !PT ;  /* 0x000000041c047209 */ /* 0x000fe20007810000 */
[----:B------:R-:W1:Y:S01]  /*5830*/  SHFL.BFLY PT, R3, R8, 0x2, 0x1f ;  /* 0x0c401f0008037f89 */ /* 0x000e6200000e0000 */
[----:B------:R-:W-:-:S02]  /*5840*/  FSEL R70, R70, -INF , P0 ;  /* 0xff80000046467808 */ /* 0x000fc40000000000 */
[----:B------:R-:W-:Y:S01]  /*5850*/  FMNMX.FTZ R6, R97, R6, !PT ;  /* 0x0000000661067209 */ /* 0x000fe20007810000 */
[----:B------:R-:W2:Y:S03]  /*5860*/  SHFL.BFLY PT, R2, R5, 0x2, 0x1f ;  /* 0x0c401f0005027f89 */ /* 0x000ea600000e0000 */
[----:B------:R-:W-:Y:S01]  /*5870*/  FMNMX.FTZ R6, R70, R6, !PT ;  /* 0x0000000646067209 */ /* 0x000fe20007810000 */
        /* <DEDUP_REMOVED lines=13> */
.L_x_1392:
[C---:B------:R-:W-:Y:S01]  /*5950*/  FMUL.FTZ R9, R3.reuse, c[0x0][0x2d0] ;  /* 0x0000b40003097a20 */ /* 0x040fe20000410000 */
[----:B------:R-:W-:Y:S01]  /*5960*/  FSETP.NEU.FTZ.AND P0, PT, R3, -INF , PT ;  /* 0xff8000000300780b */ /* 0x000fe20003f1d000 */
[----:B------:R-:W-:Y:S01]  /*5970*/  FMUL.FTZ R8, R2, c[0x0][0x2d0] ;  /* 0x0000b40002087a20 */ /* 0x000fe20000410000 */
[----:B------:R-:W2:Y:S01]  /*5980*/  LDL R208, [R1+0x14] ;  /* 0x0000140001d07983 */ /* 0x000ea20000100800 */
[----:B------:R-:W-:Y:S01]  /*5990*/  FMUL.FTZ R122, R0, c[0x0][0x2d0] ;  /* 0x0000b400007a7a20 */ /* 0x000fe20000410000 */
[----:B------:R-:W-:Y:S01]  /*59a0*/  FSEL R9, R9, RZ, P0 ;  /* 0x000000ff09097208 */ /* 0x000fe20000000000 */
[----:B------:R-:W-:Y:S01]  /*59b0*/  WARPSYNC 0xffffffff ;  /* 0xffffffff00007948 */ /* 0x000fe20003800000 */
[----:B------:R-:W-:Y:S01]  /*59c0*/  FSETP.NEU.FTZ.AND P0, PT, R2, -INF , PT ;  /* 0xff8000000200780b */ /* 0x000fe20003f1d000 */
[----:B------:R-:W-:Y:S01]  /*59d0*/  LDSM.16.MT88.4 R140, [R234] ;  /* 0x00000000ea8c783b */ /* 0x000fe20000004200 */
[----:B----4-:R-:W-:Y:S01]  /*59e0*/  FMNMX.FTZ R68, R6, R68, !PT ;  /* 0x0000004406447209 */ /* 0x010fe20007810000 */
[--C-:B------:R-:W-:Y:S01]  /*59f0*/  FFMA.FTZ R182, R126, c[0x0][0x2d0], -R9.reuse ;  /* 0x0000b4007eb67a23 */ /* 0x100fe20000010809 */
[----:B------:R-:W-:Y:S01]  /*5a00*/  FSEL R8, R8, RZ, P0 ;  /* 0x000000ff08087208 */ /* 0x000fe20000000000 */
[--C-:B------:R-:W-:Y:S01]  /*5a10*/  FFMA.FTZ R115, R127, c[0x0][0x2d0], -R9.reuse ;  /* 0x0000b4007f737a23 */ /* 0x100fe20000010809 */
[----:B------:R-:W-:Y:S01]  /*5a20*/  FSETP.NEU.FTZ.AND P0, PT, R0, -INF , PT ;  /* 0xff8000000000780b */ /* 0x000fe20003f1d000 */
[----:B------:R-:W-:Y:S01]  /*5a30*/  FMUL.FTZ R96, R68, c[0x0][0x2d0] ;  /* 0x0000b40044607a20 */ /* 0x000fe20000410000 */
[----:B------:R-:W-:Y:S01]  /*5a40*/  LDSM.16.MT88.4 R24, [R233+0x800] ;  /* 0x00080000e918783b */ /* 0x000fe20000004200 */
[--C-:B------:R-:W-:Y:S01]  /*5a50*/  FFMA.FTZ R107, R132, c[0x0][0x2d0], -R9.reuse ;  /* 0x0000b400846b7a23 */ /* 0x100fe20000010809 */
[----:B------:R-:W-:Y:S01]  /*5a60*/  FSEL R122, R122, RZ, P0 ;  /* 0x000000ff7a7a7208 */ /* 0x000fe20000000000 */
[----:B------:R-:W-:Y:S01]  /*5a70*/  FFMA.FTZ R76, R133, c[0x0][0x2d0], -R9 ;  /* 0x0000b400854c7a23 */ /* 0x000fe20000010809 */
[----:B------:R-:W-:Y:S01]  /*5a80*/  FSETP.NEU.FTZ.AND P0, PT, R68, -INF , PT ;  /* 0xff8000004400780b */ /* 0x000fe20003f1d000 */
[--C-:B------:R-:W-:Y:S01]  /*5a90*/  FFMA.FTZ R106, R134, c[0x0][0x2d0], -R8.reuse ;  /* 0x0000b400866a7a23 */ /* 0x100fe20000010808 */
[----:B------:R-:W-:Y:S01]  /*5aa0*/  MUFU.EX2 R182, R182 ;  /* 0x000000b600b67308 */ /* 0x000fe20000000800 */
[----:B------:R-:W-:Y:S01]  /*5ab0*/  FFMA.FTZ R75, R135, c[0x0][0x2d0], -R8 ;  /* 0x0000b400874b7a23 */ /* 0x000fe20000010808 */
[----:B------:R-:W-:Y:S01]  /*5ac0*/  FSEL R96, R96, RZ, P0 ;  /* 0x000000ff60607208 */ /* 0x000fe20000000000 */
[----:B------:R-:W1:Y:S01]  /*5ad0*/  LDSM.16.MT88.4 R132, [R233] ;  /* 0x00000000e984783b */ /* 0x000e620000004200 */
[----:B------:R-:W-:-:S02]  /*5ae0*/  FFMA.FTZ R49, R108, c[0x0][0x2d0], -R122 ;  /* 0x0000b4006c317a23 */ /* 0x000fc4000001087a */
[--C-:B------:R-:W-:Y:S01]  /*5af0*/  FFMA.FTZ R53, R112, c[0x0][0x2d0], -R9.reuse ;  /* 0x0000b40070357a23 */ /* 0x100fe20000010809 */
[----:B------:R-:W-:Y:S01]  /*5b00*/  LDSM.16.MT88.4 R32, [R234+0x800] ;  /* 0x00080000ea20783b */ /* 0x000fe20000004200 */
[--C-:B------:R-:W-:Y:S01]  /*5b10*/  FFMA.FTZ R110, R124, c[0x0][0x2d0], -R96.reuse ;  /* 0x0000b4007c6e7a23 */ /* 0x100fe20000010860 */
[----:B------:R-:W3:Y:S01]  /*5b20*/  MUFU.EX2 R115, R115 ;  /* 0x0000007300737308 */ /* 0x000ee20000000800 */
[--C-:B------:R-:W-:Y:S02]  /*5b30*/  FFMA.FTZ R109, R125, c[0x0][0x2d0], -R96.reuse ;  /* 0x0000b4007d6d7a23 */ /* 0x100fe40000010860 */
[----:B------:R-:W4:Y:S01]  /*5b40*/  LDSM.16.MT88.4 R124, [R232] ;  /* 0x00000000e87c783b */ /* 0x000f220000004200 */
[--C-:B------:R-:W-:Y:S02]  /*5b50*/  FFMA.FTZ R52, R113, c[0x0][0x2d0], -R9.reuse ;  /* 0x0000b40071347a23 */ /* 0x100fe40000010809 */
[----:B------:R-:W-:Y:S02]  /*5b60*/  FFMA.FTZ R108, R104, c[0x0][0x2d0], -R96 ;  /* 0x0000b400686c7a23 */ /* 0x000fe40000010860 */
[--C-:B------:R-:W-:Y:S01]  /*5b70*/  FFMA.FTZ R69, R116, c[0x0][0x2d0], -R9.reuse ;  /* 0x0000b40074457a23 */ /* 0x100fe20000010809 */
[----:B------:R-:W-:Y:S01]  /*5b80*/  MUFU.EX2 R110, R110 ;  /* 0x0000006e006e7308 */ /* 0x000fe20000000800 */
[----:B------:R-:W-:-:S02]  /*5b90*/  FFMA.FTZ R67, R117, c[0x0][0x2d0], -R9 ;  /* 0x0000b40075437a23 */ /* 0x000fc40000010809 */
[--C-:B------:R-:W-:Y:S02]  /*5ba0*/  FFMA.FTZ R66, R118, c[0x0][0x2d0], -R8.reuse ;  /* 0x0000b40076427a23 */ /* 0x100fe40000010808 */
[--C-:B------:R-:W-:Y:S02]  /*5bb0*/  FFMA.FTZ R65, R119, c[0x0][0x2d0], -R8.reuse ;  /* 0x0000b40077417a23 */ /* 0x100fe40000010808 */
[--C-:B------:R-:W-:Y:S01]  /*5bc0*/  FFMA.FTZ R114, R128, c[0x0][0x2d0], -R8.reuse ;  /* 0x0000b40080727a23 */ /* 0x100fe20000010808 */
[----:B------:R-:W-:Y:S01]  /*5bd0*/  MUFU.EX2 R69, R69 ;  /* 0x0000004500457308 */ /* 0x000fe20000000800 */
[----:B------:R-:W-:Y:S01]  /*5be0*/  FFMA.FTZ R113, R129, c[0x0][0x2d0], -R8 ;  /* 0x0000b40081717a23 */ /* 0x000fe20000010808 */
[----:B---3--:R-:W-:Y:S01]  /*5bf0*/  F2FP.BF16.PACK_AB R118, R115, R182 ;  /* 0x000000b67376723e */ /* 0x008fe200000010ff */
[--C-:B------:R-:W-:Y:S02]  /*5c00*/  FFMA.FTZ R64, R12, c[0x0][0x2d0], -R122.reuse ;  /* 0x0000b4000c407a23 */ /* 0x100fe4000001087a */
[----:B------:R-:W-:-:S02]  /*5c10*/  FFMA.FTZ R63, R123, c[0x0][0x2d0], -R122 ;  /* 0x0000b4007b3f7a23 */ /* 0x000fc4000001087a */
[--C-:B------:R-:W-:Y:S01]  /*5c20*/  FFMA.FTZ R112, R130, c[0x0][0x2d0], -R122.reuse ;  /* 0x0000b40082707a23 */ /* 0x100fe2000001087a */
[----:B------:R-:W3:Y:S01]  /*5c30*/  MUFU.EX2 R67, R67 ;  /* 0x0000004300437308 */ /* 0x000ee20000000800 */
[----:B------:R-:W-:Y:S02]  /*5c40*/  FFMA.FTZ R111, R131, c[0x0][0x2d0], -R122 ;  /* 0x0000b400836f7a23 */ /* 0x000fe4000001087a */
[--C-:B------:R-:W-:Y:S02]  /*5c50*/  FFMA.FTZ R104, R22, c[0x0][0x2d0], -R96.reuse ;  /* 0x0000b40016687a23 */ /* 0x100fe40000010860 */
[----:B------:R-:W-:Y:S02]  /*5c60*/  FFMA.FTZ R47, R20, c[0x0][0x2d0], -R96 ;  /* 0x0000b400142f7a23 */ /* 0x000fe40000010860 */
[----:B------:R-:W5:Y:S01]  /*5c70*/  LDSM.16.MT88.4 R20, [R232+0x800] ;  /* 0x00080000e814783b */ /* 0x000f620000004200 */
[----:B------:R-:W-:Y:S01]  /*5c80*/  MUFU.EX2 R66, R66 ;  /* 0x0000004200427308 */ /* 0x000fe20000000800 */
[----:B------:R-:W-:-:S02]  /*5c90*/  FFMA.FTZ R51, R14, c[0x0][0x2d0], -R8 ;  /* 0x0000b4000e337a23 */ /* 0x000fc40000010808 */
[----:B------:R-:W-:Y:S02]  /*5ca0*/  FFMA.FTZ R50, R13, c[0x0][0x2d0], -R8 ;  /* 0x0000b4000d327a23 */ /* 0x000fe40000010808 */
[----:B------:R-:W-:Y:S02]  /*5cb0*/  FFMA.FTZ R73, R15, c[0x0][0x2d0], -R96 ;  /* 0x0000b4000f497a23 */ /* 0x000fe40000010860 */
[--C-:B------:R-:W-:Y:S01]  /*5cc0*/  FFMA.FTZ R105, R136, c[0x0][0x2d0], -R122.reuse ;  /* 0x0000b40088697a23 */ /* 0x100fe2000001087a */
[----:B------:R-:W1:Y:S01]  /*5cd0*/  MUFU.EX2 R65, R65 ;  /* 0x0000004100417308 */ /* 0x000e620000000800 */
[----:B---3--:R-:W-:Y:S01]  /*5ce0*/  F2FP.BF16.PACK_AB R116, R67, R69 ;  /* 0x000000454374723e */ /* 0x008fe200000010ff */
[--C-:B------:R-:W-:Y:S02]  /*5cf0*/  FFMA.FTZ R74, R137, c[0x0][0x2d0], -R122.reuse ;  /* 0x0000b400894a7a23 */ /* 0x100fe4000001087a */
[----:B------:R-:W-:Y:S02]  /*5d00*/  FFMA.FTZ R48, R7, c[0x0][0x2d0], -R122 ;  /* 0x0000b40007307a23 */ /* 0x000fe4000001087a */
[----:B------:R-:W-:-:S02]  /*5d10*/  FFMA.FTZ R54, R54, c[0x0][0x2d0], -R96 ;  /* 0x0000b40036367a23 */ /* 0x000fc40000010860 */
[----:B------:R-:W-:Y:S01]  /*5d20*/  MUFU.EX2 R114, R114 ;  /* 0x0000007200727308 */ /* 0x000fe20000000800 */
[----:B------:R-:W-:Y:S02]  /*5d30*/  FFMA.FTZ R41, R41, c[0x0][0x2d0], -R96 ;  /* 0x0000b40029297a23 */ /* 0x000fe40000010860 */
[----:B------:R-:W-:Y:S02]  /*5d40*/  FFMA.FTZ R90, R19, c[0x0][0x2d0], -R8 ;  /* 0x0000b400135a7a23 */ /* 0x000fe40000010808 */
[--C-:B------:R-:W-:Y:S02]  /*5d50*/  FFMA.FTZ R95, R162, c[0x0][0x2d0], -R9.reuse ;  /* 0x0000b400a25f7a23 */ /* 0x100fe40000010809 */
[--C-:B------:R-:W-:Y:S01]  /*5d60*/  FFMA.FTZ R94, R161, c[0x0][0x2d0], -R9.reuse ;  /* 0x0000b400a15e7a23 */ /* 0x100fe20000010809 */
[----:B------:R-:W3:Y:S01]  /*5d70*/  MUFU.EX2 R113, R113 ;  /* 0x0000007100717308 */ /* 0x000ee20000000800 */
[----:B-1----:R-:W-:Y:S01]  /*5d80*/  F2FP.BF16.PACK_AB R117, R65, R66 ;  /* 0x000000424175723e */ /* 0x002fe200000010ff */
[----:B------:R-:W-:-:S02]  /*5d90*/  FFMA.FTZ R61, R160, c[0x0][0x2d0], -R9 ;  /* 0x0000b400a03d7a23 */ /* 0x000fc40000010809 */
[--C-:B------:R-:W-:Y:S02]  /*5da0*/  FFMA.FTZ R60, R121, c[0x0][0x2d0], -R9.reuse ;  /* 0x0000b400793c7a23 */ /* 0x100fe40000010809 */
[--C-:B------:R-:W-:Y:S02]  /*5db0*/  FFMA.FTZ R93, R120, c[0x0][0x2d0], -R9.reuse ;  /* 0x0000b400785d7a23 */ /* 0x100fe40000010809 */
[----:B------:R-:W-:Y:S01]  /*5dc0*/  MUFU.EX2 R64, R64 ;  /* 0x0000004000407308 */ /* 0x000fe20000000800 */
[--C-:B------:R-:W-:Y:S02]  /*5dd0*/  FFMA.FTZ R92, R102, c[0x0][0x2d0], -R9.reuse ;  /* 0x0000b400665c7a23 */ /* 0x100fe40000010809 */
[--C-:B------:R-:W-:Y:S02]  /*5de0*/  FFMA.FTZ R72, R72, c[0x0][0x2d0], -R9.reuse ;  /* 0x0000b40048487a23 */ /* 0x100fe40000010809 */
[--C-:B------:R-:W-:Y:S02]  /*5df0*/  FFMA.FTZ R71, R71, c[0x0][0x2d0], -R9.reuse ;  /* 0x0000b40047477a23 */ /* 0x100fe40000010809 */
[--C-:B------:R-:W-:Y:S01]  /*5e00*/  FFMA.FTZ R188, R188, c[0x0][0x2d0], -R9.reuse ;  /* 0x0000b400bcbc7a23 */ /* 0x100fe20000010809 */
[----:B------:R-:W1:Y:S01]  /*5e10*/  MUFU.EX2 R63, R63 ;  /* 0x0000003f003f7308 */ /* 0x000e620000000800 */
[----:B---3--:R-:W-:Y:S01]  /*5e20*/  F2FP.BF16.PACK_AB R119, R113, R114 ;  /* 0x000000727177723e */ /* 0x008fe200000010ff */
[----:B------:R-:W-:-:S02]  /*5e30*/  FFMA.FTZ R187, R152, c[0x0][0x2d0], -R9 ;  /* 0x0000b40098bb7a23 */ /* 0x000fc40000010809 */
[--C-:B------:R-:W-:Y:S02]  /*5e40*/  FFMA.FTZ R186, R186, c[0x0][0x2d0], -R9.reuse ;  /* 0x0000b400baba7a23 */ /* 0x100fe40000010809 */
[--C-:B------:R-:W-:Y:S02]  /*5e50*/  FFMA.FTZ R185, R185, c[0x0][0x2d0], -R9.reuse ;  /* 0x0000b400b9b97a23 */ /* 0x100fe40000010809 */
[----:B------:R-:W-:Y:S01]  /*5e60*/  MUFU.EX2 R112, R112 ;  /* 0x0000007000707308 */ /* 0x000fe20000000800 */
[----:B------:R-:W-:Y:S01]  /*5e70*/  HMMA.16816.F32.BF16 R136, R116, R132, RZ ;  /* 0x000000847488723c */ /* 0x000fe200000418ff */
[--C-:B------:R-:W-:Y:S02]  /*5e80*/  FFMA.FTZ R81, R81, c[0x0][0x2d0], -R9.reuse ;  /* 0x0000b40051517a23 */ /* 0x100fe40000010809 */
[--C-:B------:R-:W-:Y:S02]  /*5e90*/  FFMA.FTZ R80, R80, c[0x0][0x2d0], -R9.reuse ;  /* 0x0000b40050507a23 */ /* 0x100fe40000010809 */
[----:B------:R-:W-:-:S02]  /*5ea0*/  FFMA.FTZ R79, R79, c[0x0][0x2d0], -R9 ;  /* 0x0000b4004f4f7a23 */ /* 0x000fc40000010809 */
[----:B------:R-:W3:Y:S01]  /*5eb0*/  MUFU.EX2 R111, R111 ;  /* 0x0000006f006f7308 */ /* 0x000ee20000000800 */
[----:B-1----:R-:W-:Y:S01]  /*5ec0*/  F2FP.BF16.PACK_AB R12, R63, R64 ;  /* 0x000000403f0c723e */ /* 0x002fe200000010ff */
[C---:B----4-:R-:W-:Y:S01]  /*5ed0*/  HMMA.16816.F32.BF16 R128, R116.reuse, R124, RZ ;  /* 0x0000007c7480723c */ /* 0x050fe200000418ff */
[--C-:B------:R-:W-:Y:S02]  /*5ee0*/  FFMA.FTZ R78, R78, c[0x0][0x2d0], -R9.reuse ;  /* 0x0000b4004e4e7a23 */ /* 0x100fe40000010809 */
[--C-:B------:R-:W-:Y:S02]  /*5ef0*/  FFMA.FTZ R42, R42, c[0x0][0x2d0], -R9.reuse ;  /* 0x0000b4002a2a7a23 */ /* 0x100fe40000010809 */
[--C-:B------:R-:W-:Y:S01]  /*5f00*/  FFMA.FTZ R40, R40, c[0x0][0x2d0], -R9.reuse ;  /* 0x0000b40028287a23 */ /* 0x100fe20000010809 */
[----:B------:R-:W1:Y:S01]  /*5f10*/  MUFU.EX2 R109, R109 ;  /* 0x0000006d006d7308 */ /* 0x000e620000000800 */
[--C-:B------:R-:W-:Y:S01]  /*5f20*/  FFMA.FTZ R39, R39, c[0x0][0x2d0], -R9.reuse ;  /* 0x0000b40027277a23 */ /* 0x100fe20000010809 */
[----:B------:R-:W-:Y:S01]  /*5f30*/  HMMA.16816.F32.BF16 R144, R116, R140, RZ ;  /* 0x0000008c7490723c */ /* 0x000fe200000418ff */
[----:B------:R-:W-:-:S02]  /*5f40*/  FFMA.FTZ R38, R38, c[0x0][0x2d0], -R9 ;  /* 0x0000b40026267a23 */ /* 0x000fc40000010809 */
[--C-:B------:R-:W-:Y:S02]  /*5f50*/  FFMA.FTZ R91, R91, c[0x0][0x2d0], -R8.reuse ;  /* 0x0000b4005b5b7a23 */ /* 0x100fe40000010808 */
[--C-:B------:R-:W-:Y:S01]  /*5f60*/  FFMA.FTZ R59, R59, c[0x0][0x2d0], -R8.reuse ;  /* 0x0000b4003b3b7a23 */ /* 0x100fe20000010808 */
[----:B------:R-:W-:Y:S01]  /*5f70*/  MUFU.EX2 R108, R108 ;  /* 0x0000006c006c7308 */ /* 0x000fe20000000800 */
[----:B---3--:R-:W-:Y:S01]  /*5f80*/  F2FP.BF16.PACK_AB R14, R111, R112 ;  /* 0x000000706f0e723e */ /* 0x008fe200000010ff */
[--C-:B------:R-:W-:Y:S02]  /*5f90*/  FFMA.FTZ R58, R58, c[0x0][0x2d0], -R8.reuse ;  /* 0x0000b4003a3a7a23 */ /* 0x100fe40000010808 */
[--C-:B------:R-:W-:Y:S02]  /*5fa0*/  FFMA.FTZ R203, R203, c[0x0][0x2d0], -R8.reuse ;  /* 0x0000b400cbcb7a23 */ /* 0x100fe40000010808 */
[--C-:B------:R-:W-:Y:S02]  /*5fb0*/  FFMA.FTZ R202, R202, c[0x0][0x2d0], -R8.reuse ;  /* 0x0000b400caca7a23 */ /* 0x100fe40000010808 */
        /* <DEDUP_REMOVED lines=10> */
[----:B---3--:R-:W-:Y:S01]  /*6060*/  F2FP.BF16.PACK_AB R15, R104, R108 ;  /* 0x0000006c680f723e */ /* 0x008fe200000010ff */
[----:B------:R-:W1:Y:S01]  /*6070*/  MUFU.EX2 R76, R76 ;  /* 0x0000004c004c7308 */ /* 0x000e620000000800 */
[----:B------:R-:W-:-:S02]  /*6080*/  FFMA.FTZ R36, R36, c[0x0][0x2d0], -R8 ;  /* 0x0000b40024247a23 */ /* 0x000fc40000010808 */
[--C-:B------:R-:W-:Y:S02]  /*6090*/  FFMA.FTZ R207, R10, c[0x0][0x2d0], -R122.reuse ;  /* 0x0000b4000acf7a23 */ /* 0x100fe4000001087a */
[--C-:B------:R-:W-:Y:S01]  /*60a0*/  FFMA.FTZ R206, R11, c[0x0][0x2d0], -R122.reuse ;  /* 0x0000b4000bce7a23 */ /* 0x100fe2000001087a */
[C---:B------:R-:W-:Y:S01]  /*60b0*/  HMMA.16816.F32.BF16 R156, R12.reuse, R132, RZ ;  /* 0x000000840c9c723c */ /* 0x040fe200000418ff */
[--C-:B------:R-:W-:Y:S01]  /*60c0*/  FFMA.FTZ R102, R155, c[0x0][0x2d0], -R122.reuse ;  /* 0x0000b4009b667a23 */ /* 0x100fe2000001087a */
[----:B------:R-:W-:Y:S01]  /*60d0*/  MUFU.EX2 R53, R53 ;  /* 0x0000003500357308 */ /* 0x000fe20000000800 */
[--C-:B------:R-:W-:Y:S02]  /*60e0*/  FFMA.FTZ R199, R199, c[0x0][0x2d0], -R122.reuse ;  /* 0x0000b400c7c77a23 */ /* 0x100fe4000001087a */
[--C-:B------:R-:W-:Y:S02]  /*60f0*/  FFMA.FTZ R198, R198, c[0x0][0x2d0], -R122.reuse ;  /* 0x0000b400c6c67a23 */ /* 0x100fe4000001087a */
[--C-:B------:R-:W-:Y:S01]  /*6100*/  FFMA.FTZ R197, R197, c[0x0][0x2d0], -R122.reuse ;  /* 0x0000b400c5c57a23 */ /* 0x100fe2000001087a */
[----:B------:R-:W-:Y:S01]  /*6110*/  HMMA.16816.F32.BF16 R164, R12, R124, RZ ;  /* 0x0000007c0ca4723c */ /* 0x000fe200000418ff */
[--C-:B------:R-:W-:Y:S01]  /*6120*/  FFMA.FTZ R196, R196, c[0x0][0x2d0], -R122.reuse ;  /* 0x0000b400c4c47a23 */ /* 0x100fe2000001087a */
[----:B------:R-:W3:Y:S01]  /*6130*/  MUFU.EX2 R52, R52 ;  /* 0x0000003400347308 */ /* 0x000ee20000000800 */
[----:B-1----:R-:W-:Y:S01]  /*6140*/  F2FP.BF16.PACK_AB R4, R76, R107 ;  /* 0x0000006b4c04723e */ /* 0x002fe200000010ff */
[----:B------:R-:W-:-:S02]  /*6150*/  FFMA.FTZ R101, R101, c[0x0][0x2d0], -R122 ;  /* 0x0000b40065657a23 */ /* 0x000fc4000001087a */
[--C-:B------:R-:W-:Y:S02]  /*6160*/  FFMA.FTZ R100, R100, c[0x0][0x2d0], -R122.reuse ;  /* 0x0000b40064647a23 */ /* 0x100fe4000001087a */
        /* <DEDUP_REMOVED lines=8> */
[----:B------:R-:W1:Y:S01]  /*61f0*/  MUFU.EX2 R75, R75 ;  /* 0x0000004b004b7308 */ /* 0x000e620000000800 */
[----:B---3--:R-:W-:Y:S01]  /*6200*/  F2FP.BF16.PACK_AB R6, R52, R53 ;  /* 0x000000353406723e */ /* 0x008fe200000010ff */
[----:B------:R-:W-:-:S02]  /*6210*/  FFMA.FTZ R31, R31, c[0x0][0x2d0], -R122 ;  /* 0x0000b4001f1f7a23 */ /* 0x000fc4000001087a */
[--C-:B------:R-:W-:Y:S02]  /*6220*/  FFMA.FTZ R30, R30, c[0x0][0x2d0], -R122.reuse ;  /* 0x0000b4001e1e7a23 */ /* 0x100fe4000001087a */
[--C-:B------:R-:W-:Y:S01]  /*6230*/  FFMA.FTZ R29, R29, c[0x0][0x2d0], -R122.reuse ;  /* 0x0000b4001d1d7a23 */ /* 0x100fe2000001087a */
[----:B------:R-:W-:Y:S01]  /*6240*/  HMMA.16816.F32.BF16 R168, R12, R126, RZ ;  /* 0x0000007e0ca8723c */ /* 0x000fe200000418ff */
[----:B------:R-:W-:Y:S01]  /*6250*/  MUFU.EX2 R51, R51 ;  /* 0x0000003300337308 */ /* 0x000fe20000000800 */
[----:B------:R-:W-:Y:S02]  /*6260*/  FFMA.FTZ R28, R28, c[0x0][0x2d0], -R122 ;  /* 0x0000b4001c1c7a23 */ /* 0x000fe4000001087a */
[--C-:B------:R-:W-:Y:S02]  /*6270*/  FFMA.FTZ R83, R83, c[0x0][0x2d0], -R96.reuse ;  /* 0x0000b40053537a23 */ /* 0x100fe40000010860 */
[--C-:B------:R-:W-:Y:S02]  /*6280*/  FFMA.FTZ R55, R55, c[0x0][0x2d0], -R96.reuse ;  /* 0x0000b40037377a23 */ /* 0x100fe40000010860 */
[----:B------:R-:W-:Y:S01]  /*6290*/  HMMA.16816.F32.BF16 R132, R116, R134, RZ ;  /* 0x000000867484723c */ /* 0x000fe200000418ff */
[----:B------:R-:W3:Y:S01]  /*62a0*/  MUFU.EX2 R50, R50 ;  /* 0x0000003200327308 */ /* 0x000ee20000000800 */
[----:B-1----:R-:W-:Y:S01]  /*62b0*/  F2FP.BF16.PACK_AB R5, R75, R106 ;  /* 0x0000006a4b05723e */ /* 0x002fe200000010ff */
[----:B------:R-:W-:-:S02]  /*62c0*/  FFMA.FTZ R195, R195, c[0x0][0x2d0], -R96 ;  /* 0x0000b400c3c37a23 */ /* 0x000fc40000010860 */
[--C-:B------:R-:W-:Y:S02]  /*62d0*/  FFMA.FTZ R192, R192, c[0x0][0x2d0], -R96.reuse ;  /* 0x0000b400c0c07a23 */ /* 0x100fe40000010860 */
[--C-:B------:R-:W-:Y:S01]  /*62e0*/  FFMA.FTZ R191, R191, c[0x0][0x2d0], -R96.reuse ;  /* 0x0000b400bfbf7a23 */ /* 0x100fe20000010860 */
[----:B------:R-:W-:Y:S01]  /*62f0*/  HMMA.16816.F32.BF16 R124, R116, R126, RZ ;  /* 0x0000007e747c723c */ /* 0x000fe200000418ff */
[----:B------:R-:W-:Y:S01]  /*6300*/  MUFU.EX2 R105, R105 ;  /* 0x0000006900697308 */ /* 0x000fe20000000800 */
[--C-:B------:R-:W-:Y:S02]  /*6310*/  FFMA.FTZ R190, R190, c[0x0][0x2d0], -R96.reuse ;  /* 0x0000b400bebe7a23 */ /* 0x100fe40000010860 */
[--C-:B------:R-:W-:Y:S02]  /*6320*/  FFMA.FTZ R189, R189, c[0x0][0x2d0], -R96.reuse ;  /* 0x0000b400bdbd7a23 */ /* 0x100fe40000010860 */
[--C-:B------:R-:W-:Y:S02]  /*6330*/  FFMA.FTZ R103, R103, c[0x0][0x2d0], -R96.reuse ;  /* 0x0000b40067677a23 */ /* 0x100fe40000010860 */
[--C-:B------:R-:W-:Y:S01]  /*6340*/  FFMA.FTZ R98, R98, c[0x0][0x2d0], -R96.reuse ;  /* 0x0000b40062627a23 */ /* 0x100fe20000010860 */
[----:B------:R-:W1:Y:S01]  /*6350*/  MUFU.EX2 R74, R74 ;  /* 0x0000004a004a7308 */ /* 0x000e620000000800 */
[----:B---3--:R-:W-:Y:S01]  /*6360*/  F2FP.BF16.PACK_AB R7, R50, R51 ;  /* 0x000000333207723e */ /* 0x008fe200000010ff */
[----:B------:R-:W-:-:S06]  /*6370*/  FFMA.FTZ R97, R97, c[0x0][0x2d0], -R96 ;  /* 0x0000b40061617a23 */ /* 0x000fcc0000010860 */
[----:B------:R-:W-:Y:S01]  /*6380*/  MUFU.EX2 R49, R49 ;  /* 0x0000003100317308 */ /* 0x000fe20000000800 */
[C---:B------:R-:W-:Y:S07]  /*6390*/  HMMA.16816.F32.BF16 R136, R4.reuse, R24, R136 ;  /* 0x000000180488723c */ /* 0x040fee0000041888 */
[----:B------:R-:W3:Y:S01]  /*63a0*/  MUFU.EX2 R48, R48 ;  /* 0x0000003000307308 */ /* 0x000ee20000000800 */
[----:B-1----:R-:W-:Y:S01]  /*63b0*/  F2FP.BF16.PACK_AB R176, R74, R105 ;  /* 0x000000694ab0723e */ /* 0x002fe200000010ff */
[C---:B-----5:R-:W-:Y:S06]  /*63c0*/  HMMA.16816.F32.BF16 R128, R4.reuse, R20, R128 ;  /* 0x000000140480723c */ /* 0x060fec0000041880 */
[----:B------:R-:W-:Y:S02]  /*63d0*/  MUFU.EX2 R73, R73 ;  /* 0x0000004900497308 */ /* 0x000fe40000000800 */
[C---:B------:R-:W-:Y:S06]  /*63e0*/  HMMA.16816.F32.BF16 R144, R4.reuse, R32, R144 ;  /* 0x000000200490723c */ /* 0x040fec0000041890 */
[----:B------:R-:W1:Y:S01]  /*63f0*/  MUFU.EX2 R47, R47 ;  /* 0x0000002f002f7308 */ /* 0x000e620000000800 */
[----:B---3--:R-:W-:Y:S01]  /*6400*/  F2FP.BF16.PACK_AB R178, R48, R49 ;  /* 0x0000003130b2723e */ /* 0x008fe200000010ff */
[C---:B------:R-:W-:Y:S06]  /*6410*/  HMMA.16816.F32.BF16 R132, R4.reuse, R26, R132 ;  /* 0x0000001a0484723c */ /* 0x040fec0000041884 */
[----:B------:R-:W-:Y:S02]  /*6420*/  MUFU.EX2 R54, R54 ;  /* 0x0000003600367308 */ /* 0x000fe40000000800 */
[----:B------:R-:W-:Y:S06]  /*6430*/  HMMA.16816.F32.BF16 R124, R4, R22, R124 ;  /* 0x00000016047c723c */ /* 0x000fec000004187c */
[----:B------:R-:W3:Y:S01]  /*6440*/  MUFU.EX2 R41, R41 ;  /* 0x0000002900297308 */ /* 0x000ee20000000800 */
[----:B-1----:R-:W-:-:S07]  /*6450*/  F2FP.BF16.PACK_AB R177, R47, R73 ;  /* 0x000000492fb1723e */ /* 0x002fce00000010ff */
[----:B------:R-:W-:Y:S01]  /*6460*/  MUFU.EX2 R95, R95 ;  /* 0x0000005f005f7308 */ /* 0x000fe20000000800 */
[----:B---3--:R-:W-:-:S07]  /*6470*/  F2FP.BF16.PACK_AB R179, R41, R54 ;  /* 0x0000003629b3723e */ /* 0x008fce00000010ff */
[----:B------:R-:W-:Y:S01]  /*6480*/  MUFU.EX2 R94, R94 ;  /* 0x0000005e005e7308 */ /* 0x000fe20000000800 */
[C---:B------:R-:W-:Y:S07]  /*6490*/  HMMA.16816.F32.BF16 R156, R176.reuse, R24, R156 ;  /* 0x00000018b09c723c */ /* 0x040fee000004189c */
[----:B------:R-:W-:Y:S01]  /*64a0*/  MUFU.EX2 R61, R61 ;  /* 0x0000003d003d7308 */ /* 0x000fe20000000800 */
[--C-:B------:R-:W-:Y:S01]  /*64b0*/  FFMA.FTZ R25, R17, c[0x0][0x2d0], -R8.reuse ;  /* 0x0000b40011197a23 */ /* 0x100fe20000010808 */
[----:B------:R-:W-:Y:S01]  /*64c0*/  HMMA.16816.F32.BF16 R164, R176, R20, R164 ;  /* 0x00000014b0a4723c */ /* 0x000fe200000418a4 */
[----:B------:R-:W-:-:S05]  /*64d0*/  FFMA.FTZ R24, R16, c[0x0][0x2d0], -R8 ;  /* 0x0000b40010187a23 */ /* 0x000fca0000010808 */
[----:B------:R-:W-:Y:S01]  /*64e0*/  MUFU.EX2 R60, R60 ;  /* 0x0000003c003c7308 */ /* 0x000fe20000000800 */
[--C-:B------:R-:W-:Y:S01]  /*64f0*/  FFMA.FTZ R20, R18, c[0x0][0x2d0], -R8.reuse ;  /* 0x0000b40012147a23 */ /* 0x100fe20000010808 */
[----:B------:R-:W-:Y:S01]  /*6500*/  HMMA.16816.F32.BF16 R148, R176, R32, R148 ;  /* 0x00000020b094723c */ /* 0x000fe20000041894 */
[----:B------:R-:W1:Y:S01]  /*6510*/  LDSM.16.MT88.4 R16, [R231] ;  /* 0x00000000e710783b */ /* 0x000e620000004200 */
[----:B------:R-:W-:-:S04]  /*6520*/  FFMA.FTZ R21, R154, c[0x0][0x2d0], -R8 ;  /* 0x0000b4009a157a23 */ /* 0x000fc80000010808 */
[----:B------:R-:W-:Y:S01]  /*6530*/  MUFU.EX2 R91, R91 ;  /* 0x0000005b005b7308 */ /* 0x000fe20000000800 */
[--C-:B------:R-:W-:Y:S01]  /*6540*/  FFMA.FTZ R33, R57, c[0x0][0x2d0], -R8.reuse ;  /* 0x0000b40039217a23 */ /* 0x100fe20000010808 */
[-C--:B------:R-:W-:Y:S01]  /*6550*/  HMMA.16816.F32.BF16 R152, R12, R142.reuse, RZ ;  /* 0x0000008e0c98723c */ /* 0x080fe200000418ff */
[----:B------:R-:W-:Y:S02]  /*6560*/  FFMA.FTZ R32, R56, c[0x0][0x2d0], -R8 ;  /* 0x0000b40038207a23 */ /* 0x000fe40000010808 */
[----:B------:R-:W3:Y:S01]  /*6570*/  LDSM.16.MT88.4 R8, [R231+0x800] ;  /* 0x00080000e708783b */ /* 0x000ee20000004200 */
[--C-:B------:R-:W-:Y:S02]  /*6580*/  FFMA.FTZ R57, R86, c[0x0][0x2d0], -R122.reuse ;  /* 0x0000b40056397a23 */ /* 0x100fe4000001087a */
[----:B------:R-:W-:Y:S01]  /*6590*/  MUFU.EX2 R90, R90 ;  /* 0x0000005a005a7308 */ /* 0x000fe20000000800 */
[----:B------:R-:W-:Y:S01]  /*65a0*/  FFMA.FTZ R56, R87, c[0x0][0x2d0], -R122 ;  /* 0x0000b40057387a23 */ /* 0x000fe2000001087a */
[----:B------:R-:W-:Y:S06]  /*65b0*/  HMMA.16816.F32.BF16 R140, R116, R142, RZ ;  /* 0x0000008e748c723c */ /* 0x000fec00000418ff */
[----:B------:R-:W-:Y:S02]  /*65c0*/  MUFU.EX2 R59, R59 ;  /* 0x0000003b003b7308 */ /* 0x000fe40000000800 */
[C---:B------:R-:W-:Y:S06]  /*65d0*/  HMMA.16816.F32.BF16 R160, R176.reuse, R26, R160 ;  /* 0x0000001ab0a0723c */ /* 0x040fec00000418a0 */
[----:B------:R-:W-:Y:S01]  /*65e0*/  MUFU.EX2 R58, R58 ;  /* 0x0000003a003a7308 */ /* 0x000fe20000000800 */
[--C-:B------:R-:W-:Y:S01]  /*65f0*/  FFMA.FTZ R27, R84, c[0x0][0x2d0], -R96.reuse ;  /* 0x0000b400541b7a23 */ /* 0x100fe20000010860 */
[----:B------:R-:W-:Y:S01]  /*6600*/  HMMA.16816.F32.BF16 R152, R176, R34, R152 ;  /* 0x00000022b098723c */ /* 0x000fe20000041898 */
[----:B------:R-:W-:-:S05]  /*6610*/  FFMA.FTZ R26, R82, c[0x0][0x2d0], -R96 ;  /* 0x0000b400521a7a23 */ /* 0x000fca0000010860 */
[----:B------:R-:W-:Y:S02]  /*6620*/  MUFU.EX2 R87, R207 ;  /* 0x000000cf00577308 */ /* 0x000fe40000000800 */
[----:B------:R-:W-:Y:S06]  /*6630*/  HMMA.16816.F32.BF16 R168, R176, R22, R168 ;  /* 0x00000016b0a8723c */ /* 0x000fec00000418a8 */
[----:B------:R-:W4:Y:S02]  /*6640*/  MUFU.EX2 R86, R206 ;  /* 0x000000ce00567308 */ /* 0x000f240000000800 */
[-C--:B-1----:R-:W-:Y:S06]  /*6650*/  HMMA.16816.F32.BF16 R120, R116, R16.reuse, RZ ;  /* 0x000000107478723c */ /* 0x082fec00000418ff */
[----:B------:R-:W-:Y:S02]  /*6660*/  MUFU.EX2 R57, R57 ;  /* 0x0000003900397308 */ /* 0x000fe40000000800 */
[C---:B------:R-:W-:Y:S06]  /*6670*/  HMMA.16816.F32.BF16 R172, R12.reuse, R16, RZ ;  /* 0x000000100cac723c */ /* 0x040fec00000418ff */
[----:B------:R-:W-:Y:S01]  /*6680*/  MUFU.EX2 R56, R56 ;  /* 0x0000003800387308 */ /* 0x000fe20000000800 */
[----:B------:R-:W-:Y:S01]  /*6690*/  FADD.FTZ R16, R69, R67 ;  /* 0x0000004345107221 */ /* 0x000fe20000010000 */
[----:B------:R-:W-:Y:S01]  /*66a0*/  HMMA.16816.F32.BF16 R12, R12, R18, RZ ;  /* 0x000000120c0c723c */ /* 0x000fe200000418ff */
[----:B------:R-:W-:-:S02]  /*66b0*/  FADD.FTZ R17, R66, R65 ;  /* 0x0000004142117221 */ /* 0x000fc40000010000 */
[----:B------:R-:W-:-:S03]  /*66c0*/  FADD.FTZ R16, R182, R16 ;  /* 0x00000010b6107221 */ /* 0x000fc60000010000 */
[----:B------:R-:W-:Y:S01]  /*66d0*/  MUFU.EX2 R83, R83 ;  /* 0x0000005300537308 */ /* 0x000fe20000000800 */
[----:B------:R-:W-:Y:S01]  /*66e0*/  FADD.FTZ R17, R114, R17 ;  /* 0x0000001172117221 */ /* 0x000fe20000010000 */
[----:B------:R-:W-:Y:S01]  /*66f0*/  HMMA.16816.F32.BF16 R116, R116, R18, RZ ;  /* 0x000000127474723c */ /* 0x000fe200000418ff */
[----:B------:R-:W-:-:S05]  /*6700*/  FADD.FTZ R115, R115, R16 ;  /* 0x0000001073737221 */ /* 0x000fca0000010000 */
[----:B------:R-:W1:Y:S01]  /*6710*/  MUFU.EX2 R55, R55 ;  /* 0x0000003700377308 */ /* 0x000e620000000800 */
[----:B------:R-:W-:Y:S01]  /*6720*/  FADD.FTZ R18, R64, R63 ;  /* 0x0000003f40127221 */ /* 0x000fe20000010000 */
[----:B---3--:R-:W-:Y:S03]  /*6730*/  HMMA.16816.F32.BF16 R172, R176, R8, R172 ;  /* 0x00000008b0ac723c */ /* 0x008fe600000418ac */
[----:B------:R-:W-:-:S03]  /*6740*/  FADD.FTZ R18, R112, R18 ;  /* 0x0000001270127221 */ /* 0x000fc60000010000 */
[----:B------:R-:W-:Y:S02]  /*6750*/  MUFU.EX2 R93, R93 ;  /* 0x0000005d005d7308 */ /* 0x000fe40000000800 */
[----:B------:R-:W-:Y:S06]  /*6760*/  HMMA.16816.F32.BF16 R120, R4, R8, R120 ;  /* 0x000000080478723c */ /* 0x000fec0000041878 */
[----:B------:R-:W-:Y:S02]  /*6770*/  MUFU.EX2 R92, R92 ;  /* 0x0000005c005c7308 */ /* 0x000fe40000000800 */
[-C--:B------:R-:W-:Y:S06]  /*6780*/  HMMA.16816.F32.BF16 R176, R176, R10.reuse, R12 ;  /* 0x0000000ab0b0723c */ /* 0x080fec000004180c */
[----:B------:R-:W-:Y:S01]  /*6790*/  MUFU.EX2 R72, R72 ;  /* 0x0000004800487308 */ /* 0x000fe20000000800 */
[----:B----4-:R-:W-:Y:S01]  /*67a0*/  F2FP.BF16.PACK_AB R12, R86, R87 ;  /* 0x00000057560c723e */ /* 0x010fe200000010ff */
[----:B------:R-:W-:Y:S01]  /*67b0*/  HMMA.16816.F32.BF16 R116, R4, R10, R116 ;  /* 0x0000000a0474723c */ /* 0x000fe20000041874 */
[----:B------:R-:W3:Y:S01]  /*67c0*/  LDSM.16.MT88.4 R8, [R234+0x1000] ;  /* 0x00100000ea08783b */ /* 0x000ee20000004200 */
[----:B-1----:R-:W-:-:S02]  /*67d0*/  F2FP.BF16.PACK_AB R13, R55, R83 ;  /* 0x00000053370d723e */ /* 0x002fc400000010ff */
[----:B------:R-:W-:Y:S02]  /*67e0*/  F2FP.BF16.PACK_AB R14, R56, R57 ;  /* 0x00000039380e723e */ /* 0x000fe400000010ff */
[----:B------:R-:W-:Y:S02]  /*67f0*/  MUFU.EX2 R71, R71 ;  /* 0x0000004700477308 */ /* 0x000fe40000000800 */
[----:B------:R-:W-:Y:S06]  /*6800*/  HMMA.16816.F32.BF16 R140, R4, R34, R140 ;  /* 0x00000022048c723c */ /* 0x000fec000004188c */
[----:B------:R-:W-:Y:S01]  /*6810*/  MUFU.EX2 R69, R200 ;  /* 0x000000c800457308 */ /* 0x000fe20000000800 */
[--C-:B------:R-:W-:Y:S01]  /*6820*/  FFMA.FTZ R35, R205, c[0x0][0x2d0], -R96.reuse ;  /* 0x0000b400cd237a23 */ /* 0x100fe20000010860 */
[----:B------:R-:W-:Y:S01]  /*6830*/  F2FP.BF16.PACK_AB R4, R94, R95 ;  /* 0x0000005f5e04723e */ /* 0x000fe200000010ff */
[----:B------:R-:W-:Y:S01]  /*6840*/  FFMA.FTZ R34, R204, c[0x0][0x2d0], -R96 ;  /* 0x0000b400cc227a23 */ /* 0x000fe20000010860 */
[----:B------:R-:W-:-:S02]  /*6850*/  F2FP.BF16.PACK_AB R5, R90, R91 ;  /* 0x0000005b5a05723e */ /* 0x000fc400000010ff */
[----:B------:R-:W-:Y:S02]  /*6860*/  F2FP.BF16.PACK_AB R6, R60, R61 ;  /* 0x0000003d3c06723e */ /* 0x000fe400000010ff */
[----:B------:R-:W-:Y:S01]  /*6870*/  MUFU.EX2 R35, R35 ;  /* 0x0000002300237308 */ /* 0x000fe20000000800 */
[----:B------:R-:W-:-:S07]  /*6880*/  F2FP.BF16.PACK_AB R7, R58, R59 ;  /* 0x0000003b3a07723e */ /* 0x000fce00000010ff */
[----:B------:R-:W1:Y:S08]  /*6890*/  MUFU.EX2 R34, R34 ;  /* 0x0000002200227308 */ /* 0x000e700000000800 */
[----:B------:R-:W-:Y:S01]  /*68a0*/  MUFU.EX2 R84, R198 ;  /* 0x000000c600547308 */ /* 0x000fe20000000800 */
[----:B---3--:R-:W-:Y:S01]  /*68b0*/  HMMA.16816.F32.BF16 R144, R4, R8, R144 ;  /* 0x000000080490723c */ /* 0x008fe20000041890 */
[----:B-1----:R-:W-:-:S06]  /*68c0*/  F2FP.BF16.PACK_AB R15, R34, R35 ;  /* 0x00000023220f723e */ /* 0x002fcc00000010ff */
[----:B------:R-:W-:Y:S01]  /*68d0*/  MUFU.EX2 R67, R197 ;  /* 0x000000c500437308 */ /* 0x000fe20000000800 */
[----:B------:R-:W-:Y:S07]  /*68e0*/  HMMA.16816.F32.BF16 R140, R4, R10, R140 ;  /* 0x0000000a048c723c */ /* 0x000fee000004188c */
[----:B------:R-:W1:Y:S01]  /*68f0*/  MUFU.EX2 R66, R196 ;  /* 0x000000c400427308 */ /* 0x000e620000000800 */
[C---:B------:R-:W-:Y:S07]  /*6900*/  HMMA.16816.F32.BF16 R148, R12.reuse, R8, R148 ;  /* 0x000000080c94723c */ /* 0x040fee0000041894 */
[----:B------:R-:W-:Y:S01]  /*6910*/  MUFU.EX2 R82, R195 ;  /* 0x000000c300527308 */ /* 0x000fe20000000800 */
[----:B------:R-:W-:Y:S01]  /*6920*/  HMMA.16816.F32.BF16 R152, R12, R10, R152 ;  /* 0x0000000a0c98723c */ /* 0x000fe20000041898 */
[----:B------:R-:W3:Y:S06]  /*6930*/  LDSM.16.MT88.4 R8, [R233+0x1000] ;  /* 0x00100000e908783b */ /* 0x000eec0000004200 */
[----:B------:R-:W-:Y:S08]  /*6940*/  MUFU.EX2 R112, R21 ;  /* 0x0000001500707308 */ /* 0x000ff00000000800 */
[----:B------:R-:W-:Y:S08]  /*6950*/  MUFU.EX2 R188, R188 ;  /* 0x000000bc00bc7308 */ /* 0x000ff00000000800 */
[----:B------:R-:W-:Y:S08]  /*6960*/  MUFU.EX2 R187, R187 ;  /* 0x000000bb00bb7308 */ /* 0x000ff00000000800 */
[----:B------:R-:W-:Y:S08]  /*6970*/  MUFU.EX2 R186, R186 ;  /* 0x000000ba00ba7308 */ /* 0x000ff00000000800 */
[----:B------:R-:W-:Y:S01]  /*6980*/  MUFU.EX2 R185, R185 ;  /* 0x000000b900b97308 */ /* 0x000fe20000000800 */
[-C--:B---3--:R-:W-:Y:S07]  /*6990*/  HMMA.16816.F32.BF16 R136, R4, R8.reuse, R136 ;  /* 0x000000080488723c */ /* 0x088fee0000041888 */
[----:B------:R-:W-:Y:S01]  /*69a0*/  MUFU.EX2 R184, R184 ;  /* 0x000000b800b87308 */ /* 0x000fe20000000800 */
[C---:B------:R-:W-:Y:S07]  /*69b0*/  HMMA.16816.F32.BF16 R156, R12.reuse, R8, R156 ;  /* 0x000000080c9c723c */ /* 0x040fee000004189c */
[----:B------:R-:W-:Y:S01]  /*69c0*/  MUFU.EX2 R183, R183 ;  /* 0x000000b700b77308 */ /* 0x000fe20000000800 */
[-C--:B------:R-:W-:Y:S07]  /*69d0*/  HMMA.16816.F32.BF16 R160, R12, R10.reuse, R160 ;  /* 0x0000000a0ca0723c */ /* 0x080fee00000418a0 */
[----:B------:R-:W-:Y:S01]  /*69e0*/  MUFU.EX2 R102, R102 ;  /* 0x0000006600667308 */ /* 0x000fe20000000800 */
[C---:B------:R-:W-:Y:S01]  /*69f0*/  HMMA.16816.F32.BF16 R132, R4.reuse, R10, R132 ;  /* 0x0000000a0484723c */ /* 0x040fe20000041884 */
        /* <DEDUP_REMOVED lines=25> */
[----:B-1----:R-:W-:Y:S01]  /*6b90*/  F2FP.BF16.PACK_AB R14, R66, R67 ;  /* 0x00000043420e723e */ /* 0x002fe200000010ff */
[----:B------:R-:W-:Y:S01]  /*6ba0*/  HMMA.16816.F32.BF16 R116, R4, R10, R116 ;  /* 0x0000000a0474723c */ /* 0x000fe20000041874 */
[----:B------:R-:W1:Y:S05]  /*6bb0*/  LDSM.16.MT88.4 R8, [R234+0x1800] ;  /* 0x00180000ea08783b */ /* 0x000e6a0000004200 */
[----:B------:R-:W-:Y:S01]  /*6bc0*/  MUFU.EX2 R42, R42 ;  /* 0x0000002a002a7308 */ /* 0x000fe20000000800 */
[----:B------:R-:W-:-:S02]  /*6bd0*/  FFMA.FTZ R6, R194, c[0x0][0x2d0], -R96 ;  /* 0x0000b400c2067a23 */ /* 0x000fc40000010860 */
[----:B------:R-:W-:-:S05]  /*6be0*/  FFMA.FTZ R5, R193, c[0x0][0x2d0], -R96 ;  /* 0x0000b400c1057a23 */ /* 0x000fca0000010860 */
[----:B------:R-:W-:Y:S01]  /*6bf0*/  MUFU.EX2 R40, R40 ;  /* 0x0000002800287308 */ /* 0x000fe20000000800 */
[--C-:B------:R-:W-:Y:S02]  /*6c00*/  FFMA.FTZ R4, R89, c[0x0][0x2d0], -R96.reuse ;  /* 0x0000b40059047a23 */ /* 0x100fe40000010860 */
[--C-:B------:R-:W-:Y:S02]  /*6c10*/  FFMA.FTZ R194, R88, c[0x0][0x2d0], -R96.reuse ;  /* 0x0000b40058c27a23 */ /* 0x100fe40000010860 */
[--C-:B------:R-:W-:Y:S02]  /*6c20*/  FFMA.FTZ R193, R85, c[0x0][0x2d0], -R96.reuse ;  /* 0x0000b40055c17a23 */ /* 0x100fe40000010860 */
[----:B------:R-:W-:Y:S01]  /*6c30*/  FFMA.FTZ R96, R70, c[0x0][0x2d0], -R96 ;  /* 0x0000b40046607a23 */ /* 0x000fe20000010860 */
[----:B------:R-:W-:Y:S08]  /*6c40*/  MUFU.EX2 R89, R203 ;  /* 0x000000cb00597308 */ /* 0x000ff00000000800 */
[----:B------:R-:W-:Y:S08]  /*6c50*/  MUFU.EX2 R88, R202 ;  /* 0x000000ca00587308 */ /* 0x000ff00000000800 */
[----:B------:R-:W3:Y:S08]  /*6c60*/  MUFU.EX2 R70, R201 ;  /* 0x000000c900467308 */ /* 0x000ef00000000800 */
[----:B------:R-:W4:Y:S08]  /*6c70*/  MUFU.EX2 R85, R199 ;  /* 0x000000c700557308 */ /* 0x000f300000000800 */
[----:B------:R5:W1:Y:S01]  /*6c80*/  MUFU.EX2 R65, R6 ;  /* 0x0000000600417308 */ /* 0x000a620000000800 */
[----:B---3--:R-:W-:-:S07]  /*6c90*/  F2FP.BF16.PACK_AB R7, R69, R70 ;  /* 0x000000464507723e */ /* 0x008fce00000010ff */
[----:B------:R3:W-:Y:S01]  /*6ca0*/  MUFU.EX2 R64, R5 ;  /* 0x0000000500407308 */ /* 0x0007e20000000800 */
[----:B----4-:R-:W-:-:S07]  /*6cb0*/  F2FP.BF16.PACK_AB R12, R84, R85 ;  /* 0x00000055540c723e */ /* 0x010fce00000010ff */
[----:B------:R4:W2:Y:S01]  /*6cc0*/  MUFU.EX2 R63, R4 ;  /* 0x00000004003f7308 */ /* 0x0008a20000000800 */
[----:B-----5:R-:W-:Y:S02]  /*6cd0*/  F2FP.BF16.PACK_AB R6, R71, R72 ;  /* 0x000000484706723e */ /* 0x020fe400000010ff */
[----:B-1----:R-:W-:Y:S02]  /*6ce0*/  F2FP.BF16.PACK_AB R13, R65, R82 ;  /* 0x00000052410d723e */ /* 0x002fe400000010ff */
[----:B---3--:R-:W-:-:S03]  /*6cf0*/  F2FP.BF16.PACK_AB R5, R88, R89 ;  /* 0x000000595805723e */ /* 0x008fc600000010ff */
[----:B------:R-:W-:Y:S01]  /*6d00*/  MUFU.EX2 R39, R39 ;  /* 0x0000002700277308 */ /* 0x000fe20000000800 */
[----:B----4-:R-:W-:-:S07]  /*6d10*/  F2FP.BF16.PACK_AB R4, R92, R93 ;  /* 0x0000005d5c04723e */ /* 0x010fce00000010ff */
[----:B------:R-:W-:Y:S01]  /*6d20*/  MUFU.EX2 R38, R38 ;  /* 0x0000002600267308 */ /* 0x000fe20000000800 */
[----:B--2---:R-:W-:Y:S01]  /*6d30*/  F2FP.BF16.PACK_AB R15, R63, R64 ;  /* 0x000000403f0f723e */ /* 0x004fe200000010ff */
[-C--:B------:R-:W-:Y:S06]  /*6d40*/  HMMA.16816.F32.BF16 R144, R4, R8.reuse, R144 ;  /* 0x000000080490723c */ /* 0x080fec0000041890 */
[----:B------:R-:W-:Y:S02]  /*6d50*/  MUFU.EX2 R37, R37 ;  /* 0x0000002500257308 */ /* 0x000fe40000000800 */
[C---:B------:R-:W-:Y:S06]  /*6d60*/  HMMA.16816.F32.BF16 R148, R12.reuse, R8, R148 ;  /* 0x000000080c94723c */ /* 0x040fec0000041894 */
[----:B------:R-:W-:Y:S02]  /*6d70*/  MUFU.EX2 R36, R36 ;  /* 0x0000002400247308 */ /* 0x000fe40000000800 */
[-C--:B------:R-:W-:Y:S06]  /*6d80*/  HMMA.16816.F32.BF16 R152, R12, R10.reuse, R152 ;  /* 0x0000000a0c98723c */ /* 0x080fec0000041898 */
[----:B------:R-:W-:Y:S02]  /*6d90*/  MUFU.EX2 R33, R33 ;  /* 0x0000002100217308 */ /* 0x000fe40000000800 */
[C---:B------:R-:W-:Y:S01]  /*6da0*/  HMMA.16816.F32.BF16 R140, R4.reuse, R10, R140 ;  /* 0x0000000a048c723c */ /* 0x040fe2000004188c */
[----:B------:R-:W1:Y:S05]  /*6db0*/  LDSM.16.MT88.4 R8, [R233+0x1800] ;  /* 0x00180000e908783b */ /* 0x000e6a0000004200 */
[----:B------:R-:W-:Y:S08]  /*6dc0*/  MUFU.EX2 R32, R32 ;  /* 0x0000002000207308 */ /* 0x000ff00000000800 */
[----:B------:R-:W-:Y:S08]  /*6dd0*/  MUFU.EX2 R31, R31 ;  /* 0x0000001f001f7308 */ /* 0x000ff00000000800 */
[----:B------:R-:W-:Y:S08]  /*6de0*/  MUFU.EX2 R30, R30 ;  /* 0x0000001e001e7308 */ /* 0x000ff00000000800 */
[----:B------:R-:W-:Y:S08]  /*6df0*/  MUFU.EX2 R29, R29 ;  /* 0x0000001d001d7308 */ /* 0x000ff00000000800 */
[----:B------:R-:W-:Y:S01]  /*6e00*/  MUFU.EX2 R28, R28 ;  /* 0x0000001c001c7308 */ /* 0x000fe20000000800 */
[-C--:B-1----:R-:W-:Y:S07]  /*6e10*/  HMMA.16816.F32.BF16 R136, R4, R8.reuse, R136 ;  /* 0x000000080488723c */ /* 0x082fee0000041888 */
[----:B------:R-:W-:Y:S01]  /*6e20*/  MUFU.EX2 R103, R103 ;  /* 0x0000006700677308 */ /* 0x000fe20000000800 */
[C---:B------:R-:W-:Y:S07]  /*6e30*/  HMMA.16816.F32.BF16 R156, R12.reuse, R8, R156 ;  /* 0x000000080c9c723c */ /* 0x040fee000004189c */
[----:B------:R-:W-:Y:S01]  /*6e40*/  MUFU.EX2 R98, R98 ;  /* 0x0000006200627308 */ /* 0x000fe20000000800 */
[-C--:B------:R-:W-:Y:S07]  /*6e50*/  HMMA.16816.F32.BF16 R160, R12, R10.reuse, R160 ;  /* 0x0000000a0ca0723c */ /* 0x080fee00000418a0 */
[----:B------:R-:W-:Y:S01]  /*6e60*/  MUFU.EX2 R97, R97 ;  /* 0x0000006100617308 */ /* 0x000fe20000000800 */
[C---:B------:R-:W-:Y:S01]  /*6e70*/  HMMA.16816.F32.BF16 R132, R4.reuse, R10, R132 ;  /* 0x0000000a0484723c */ /* 0x040fe20000041884 */
[----:B------:R-:W1:Y:S06]  /*6e80*/  LDSM.16.MT88.4 R8, [R232+0x1800] ;  /* 0x00180000e808783b */ /* 0x000e6c0000004200 */
[----:B------:R-:W-:Y:S01]  /*6e90*/  MUFU.EX2 R96, R96 ;  /* 0x0000006000607308 */ /* 0x000fe20000000800 */
[-C--:B-1----:R-:W-:Y:S08]  /*6ea0*/  HMMA.16816.F32.BF16 R128, R4, R8.reuse, R128 ;  /* 0x000000080480723c */ /* 0x082ff00000041880 */
[C---:B------:R-:W-:Y:S08]  /*6eb0*/  HMMA.16816.F32.BF16 R164, R12.reuse, R8, R164 ;  /* 0x000000080ca4723c */ /* 0x040ff000000418a4 */
[-C--:B------:R-:W-:Y:S08]  /*6ec0*/  HMMA.16816.F32.BF16 R168, R12, R10.reuse, R168 ;  /* 0x0000000a0ca8723c */ /* 0x080ff000000418a8 */
[C---:B------:R-:W-:Y:S01]  /*6ed0*/  HMMA.16816.F32.BF16 R124, R4.reuse, R10, R124 ;  /* 0x0000000a047c723c */ /* 0x040fe2000004187c */
[----:B------:R-:W1:Y:S07]  /*6ee0*/  LDSM.16.MT88.4 R8, [R231+0x1800] ;  /* 0x00180000e708783b */ /* 0x000e6e0000004200 */
[C---:B-1----:R-:W-:Y:S08]  /*6ef0*/  HMMA.16816.F32.BF16 R120, R4.reuse, R8, R120 ;  /* 0x000000080478723c */ /* 0x042ff00000041878 */
[----:B------:R-:W-:Y:S07]  /*6f00*/  HMMA.16816.F32.BF16 R116, R4, R10, R116 ;  /* 0x0000000a0474723c */ /* 0x000fee0000041874 */
[----:B------:R-:W-:Y:S01]  /*6f10*/  FADD.FTZ R4, R110, R109 ;  /* 0x0000006d6e047221 */ /* 0x000fe20000010000 */
[C---:B------:R-:W-:Y:S01]  /*6f20*/  HMMA.16816.F32.BF16 R172, R12.reuse, R8, R172 ;  /* 0x000000080cac723c */ /* 0x040fe200000418ac */
[----:B------:R-:W-:Y:S01]  /*6f30*/  FADD.FTZ R110, R113, R17 ;  /* 0x00000011716e7221 */ /* 0x000fe20000010000 */
[----:B------:R-:W-:Y:S01]  /*6f40*/  F2FP.BF16.PACK_AB R5, R112, R184 ;  /* 0x000000b87005723e */ /* 0x000fe200000010ff */
[----:B------:R-:W-:Y:S01]  /*6f50*/  FADD.FTZ R113, R108, R4 ;  /* 0x000000046c717221 */ /* 0x000fe20000010000 */
[----:B------:R-:W-:Y:S01]  /*6f60*/  F2FP.BF16.PACK_AB R4, R187, R188 ;  /* 0x000000bcbb04723e */ /* 0x000fe200000010ff */
[----:B------:R-:W-:Y:S01]  /*6f70*/  FADD.FTZ R109, R111, R18 ;  /* 0x000000126f6d7221 */ /* 0x000fe20000010000 */
[----:B------:R1:W2:Y:S01]  /*6f80*/  MUFU.EX2 R108, R20 ;  /* 0x00000014006c7308 */ /* 0x0002a20000000800 */
[----:B------:R-:W3:Y:S01]  /*6f90*/  LDSM.16.MT88.4 R16, [R233+0x2000] ;  /* 0x00200000e910783b */ /* 0x000ee20000004200 */
[----:B------:R-:W-:Y:S01]  /*6fa0*/  HMMA.16816.F32.BF16 R176, R12, R10, R176 ;  /* 0x0000000a0cb0723c */ /* 0x000fe200000418b0 */
[----:B------:R-:W-:Y:S01]  /*6fb0*/  FADD.FTZ R111, R107, R115 ;  /* 0x000000736b6f7221 */ /* 0x000fe20000010000 */
[----:B------:R-:W-:Y:S01]  /*6fc0*/  F2FP.BF16.PACK_AB R6, R185, R186 ;  /* 0x000000bab906723e */ /* 0x000fe200000010ff */
[----:B------:R-:W-:Y:S01]  /*6fd0*/  LDSM.16.MT88.4 R12, [R232+0x2000] ;  /* 0x00200000e80c783b */ /* 0x000fe20000004200 */
[----:B------:R-:W-:-:S02]  /*6fe0*/  FADD.FTZ R110, R106, R110 ;  /* 0x0000006e6a6e7221 */ /* 0x000fc40000010000 */
[----:B------:R-:W-:Y:S01]  /*6ff0*/  FADD.FTZ R109, R105, R109 ;  /* 0x0000006d696d7221 */ /* 0x000fe20000010000 */
[----:B------:R-:W-:Y:S01]  /*7000*/  LDSM.16.MT88.4 R8, [R231+0x2000] ;  /* 0x00200000e708783b */ /* 0x000fe20000004200 */
[----:B------:R-:W-:Y:S01]  /*7010*/  FADD.FTZ R113, R104, R113 ;  /* 0x0000007168717221 */ /* 0x000fe20000010000 */
[----:B------:R-:W4:Y:S01]  /*7020*/  MUFU.EX2 R107, R99 ;  /* 0x00000063006b7308 */ /* 0x000f220000000800 */
[----:B------:R-:W-:Y:S02]  /*7030*/  FADD.FTZ R75, R75, R110 ;  /* 0x0000006e4b4b7221 */ /* 0x000fe40000010000 */
[----:B------:R-:W-:Y:S01]  /*7040*/  FADD.FTZ R109, R74, R109 ;  /* 0x0000006d4a6d7221 */ /* 0x000fe20000010000 */
[----:B-1----:R-:W1:Y:S01]  /*7050*/  LDSM.16.MT88.4 R20, [R234+0x2000] ;  /* 0x00200000ea14783b */ /* 0x002e620000004200 */
[----:B--2---:R-:W-:Y:S01]  /*7060*/  F2FP.BF16.PACK_AB R7, R183, R108 ;  /* 0x0000006cb707723e */ /* 0x004fe200000010ff */
[----:B------:R-:W-:Y:S02]  /*7070*/  FADD.FTZ R110, R73, R113 ;  /* 0x00000071496e7221 */ /* 0x000fe40000010000 */
[----:B------:R-:W-:Y:S01]  /*7080*/  MUFU.EX2 R106, R194 ;  /* 0x000000c2006a7308 */ /* 0x000fe20000000800 */
[----:B------:R-:W-:-:S02]  /*7090*/  FADD.FTZ R76, R76, R111 ;  /* 0x0000006f4c4c7221 */ /* 0x000fc40000010000 */
[----:B------:R-:W-:Y:S02]  /*70a0*/  FADD.FTZ R110, R47, R110 ;  /* 0x0000006e2f6e7221 */ /* 0x000fe40000010000 */
[----:B------:R-:W-:Y:S02]  /*70b0*/  FADD.FTZ R76, R53, R76 ;  /* 0x0000004c354c7221 */ /* 0x000fe40000010000 */
[----:B------:R-:W-:Y:S01]  /*70c0*/  FADD.FTZ R75, R51, R75 ;  /* 0x0000004b334b7221 */ /* 0x000fe20000010000 */
[----:B------:R-:W2:Y:S01]  /*70d0*/  MUFU.EX2 R105, R193 ;  /* 0x000000c100697308 */ /* 0x000ea20000000800 */
[----:B------:R-:W-:Y:S02]  /*70e0*/  FADD.FTZ R52, R52, R76 ;  /* 0x0000004c34347221 */ /* 0x000fe40000010000 */
[----:B------:R-:W-:Y:S02]  /*70f0*/  FADD.FTZ R54, R54, R110 ;  /* 0x0000006e36367221 */ /* 0x000fe40000010000 */
[----:B------:R-:W-:-:S02]  /*7100*/  FADD.FTZ R109, R49, R109 ;  /* 0x0000006d316d7221 */ /* 0x000fc40000010000 */
[----:B------:R-:W-:Y:S01]  /*7110*/  FADD.FTZ R52, R95, R52 ;  /* 0x000000345f347221 */ /* 0x000fe20000010000 */
[----:B------:R-:W-:Y:S01]  /*7120*/  MUFU.EX2 R104, R27 ;  /* 0x0000001b00687308 */ /* 0x000fe20000000800 */
[----:B------:R-:W-:Y:S02]  /*7130*/  FADD.FTZ R50, R50, R75 ;  /* 0x0000004b32327221 */ /* 0x000fe40000010000 */
[----:B------:R-:W-:Y:S02]  /*7140*/  FADD.FTZ R54, R41, R54 ;  /* 0x0000003629367221 */ /* 0x000fe40000010000 */
[----:B------:R-:W-:Y:S01]  /*7150*/  FADD.FTZ R48, R48, R109 ;  /* 0x0000006d30307221 */ /* 0x000fe20000010000 */
[----:B---3--:R-:W-:Y:S01]  /*7160*/  HMMA.16816.F32.BF16 R136, R4, R16, R136 ;  /* 0x000000100488723c */ /* 0x008fe20000041888 */
[----:B------:R-:W-:Y:S01]  /*7170*/  FADD.FTZ R94, R94, R52 ;  /* 0x000000345e5e7221 */ /* 0x000fe20000010000 */
[----:B------:R-:W3:Y:S01]  /*7180*/  MUFU.EX2 R99, R26 ;  /* 0x0000001a00637308 */ /* 0x000ee20000000800 */
[----:B------:R-:W-:-:S02]  /*7190*/  FADD.FTZ R50, R91, R50 ;  /* 0x000000325b327221 */ /* 0x000fc40000010000 */
[----:B------:R-:W-:Y:S02]  /*71a0*/  FADD.FTZ R83, R83, R54 ;  /* 0x0000003653537221 */ /* 0x000fe40000010000 */
[----:B------:R-:W-:Y:S01]  /*71b0*/  FADD.FTZ R48, R87, R48 ;  /* 0x0000003057307221 */ /* 0x000fe20000010000 */
[C---:B------:R-:W-:Y:S01]  /*71c0*/  HMMA.16816.F32.BF16 R132, R4.reuse, R18, R132 ;  /* 0x000000120484723c */ /* 0x040fe20000041884 */
[----:B------:R-:W-:Y:S01]  /*71d0*/  FADD.FTZ R94, R61, R94 ;  /* 0x0000005e3d5e7221 */ /* 0x000fe20000010000 */
[----:B------:R-:W5:Y:S01]  /*71e0*/  MUFU.EX2 R73, R25 ;  /* 0x0000001900497308 */ /* 0x000f620000000800 */
[----:B------:R-:W-:Y:S02]  /*71f0*/  FADD.FTZ R90, R90, R50 ;  /* 0x000000325a5a7221 */ /* 0x000fe40000010000 */
[----:B------:R-:W-:Y:S02]  /*7200*/  FADD.FTZ R83, R55, R83 ;  /* 0x0000005337537221 */ /* 0x000fe40000010000 */
[----:B------:R-:W-:Y:S01]  /*7210*/  FADD.FTZ R86, R86, R48 ;  /* 0x0000003056567221 */ /* 0x000fe20000010000 */
[----:B-1----:R-:W-:Y:S01]  /*7220*/  HMMA.16816.F32.BF16 R144, R4, R20, R144 ;  /* 0x000000140490723c */ /* 0x002fe20000041890 */
[----:B------:R-:W-:Y:S01]  /*7230*/  FADD.FTZ R60, R60, R94 ;  /* 0x0000005e3c3c7221 */ /* 0x000fe20000010000 */
[----:B------:R1:W1:Y:S01]  /*7240*/  MUFU.EX2 R74, R24 ;  /* 0x00000018004a7308 */ /* 0x0002620000000800 */
        /* <DEDUP_REMOVED lines=9> */
[----:B------:R-:W-:Y:S01]  /*72e0*/  FADD.FTZ R92, R92, R60 ;  /* 0x0000003c5c5c7221 */ /* 0x000fe20000010000 */
[----:B-1----:R-:W-:Y:S01]  /*72f0*/  LDSM.16.MT88.4 R24, [R231+0x2800] ;  /* 0x00280000e718783b */ /* 0x002fe20000004200 */
[----:B------:R-:W-:-:S02]  /*7300*/  FADD.FTZ R58, R89, R58 ;  /* 0x0000003a593a7221 */ /* 0x000fc40000010000 */
[----:B------:R-:W-:Y:S02]  /*7310*/  FADD.FTZ R82, R82, R35 ;  /* 0x0000002352527221 */ /* 0x000fe40000010000 */
[----:B------:R-:W-:Y:S01]  /*7320*/  FADD.FTZ R56, R85, R56 ;  /* 0x0000003855387221 */ /* 0x000fe20000010000 */
[C---:B------:R-:W-:Y:S08]  /*7330*/  HMMA.16816.F32.BF16 R124, R4.reuse, R14, R124 ;  /* 0x0000000e047c723c */ /* 0x040ff0000004187c */
[C---:B------:R-:W-:Y:S08]  /*7340*/  HMMA.16816.F32.BF16 R120, R4.reuse, R8, R120 ;  /* 0x000000080478723c */ /* 0x040ff00000041878 */
[----:B------:R-:W-:Y:S01]  /*7350*/  HMMA.16816.F32.BF16 R116, R4, R10, R116 ;  /* 0x0000000a0474723c */ /* 0x000fe20000041874 */
[----:B------:R-:W-:-:S02]  /*7360*/  FADD.FTZ R92, R72, R92 ;  /* 0x0000005c485c7221 */ /* 0x000fc40000010000 */
[----:B------:R-:W-:Y:S02]  /*7370*/  FADD.FTZ R88, R88, R58 ;  /* 0x0000003a58587221 */ /* 0x000fe40000010000 */
[----:B------:R-:W-:Y:S02]  /*7380*/  FADD.FTZ R82, R65, R82 ;  /* 0x0000005241527221 */ /* 0x000fe40000010000 */
[----:B------:R-:W-:Y:S01]  /*7390*/  F2FP.BF16.PACK_AB R4, R101, R102 ;  /* 0x000000666504723e */ /* 0x000fe200000010ff */
[----:B------:R-:W-:Y:S01]  /*73a0*/  FADD.FTZ R84, R84, R56 ;  /* 0x0000003854547221 */ /* 0x000fe20000010000 */
[----:B----4-:R-:W-:Y:S02]  /*73b0*/  F2FP.BF16.PACK_AB R6, R107, R100 ;  /* 0x000000646b06723e */ /* 0x010fe400000010ff */
[----:B--2---:R-:W-:Y:S02]  /*73c0*/  F2FP.BF16.PACK_AB R5, R105, R106 ;  /* 0x0000006a6905723e */ /* 0x004fe400000010ff */
[----:B---3--:R-:W-:-:S07]  /*73d0*/  F2FP.BF16.PACK_AB R7, R99, R104 ;  /* 0x000000686307723e */ /* 0x008fce00000010ff */
[C---:B------:R-:W-:Y:S08]  /*73e0*/  HMMA.16816.F32.BF16 R156, R4.reuse, R16, R156 ;  /* 0x00000010049c723c */ /* 0x040ff0000004189c */
[C---:B------:R-:W-:Y:S01]  /*73f0*/  HMMA.16816.F32.BF16 R160, R4.reuse, R18, R160 ;  /* 0x0000001204a0723c */ /* 0x040fe200000418a0 */
[----:B------:R-:W1:Y:S07]  /*7400*/  LDSM.16.MT88.4 R16, [R234+0x2800] ;  /* 0x00280000ea10783b */ /* 0x000e6e0000004200 */
[C---:B------:R-:W-:Y:S08]  /*7410*/  HMMA.16816.F32.BF16 R164, R4.reuse, R12, R164 ;  /* 0x0000000c04a4723c */ /* 0x040ff000000418a4 */
[C---:B------:R-:W-:Y:S01]  /*7420*/  HMMA.16816.F32.BF16 R168, R4.reuse, R14, R168 ;  /* 0x0000000e04a8723c */ /* 0x040fe200000418a8 */
[----:B------:R-:W2:Y:S07]  /*7430*/  LDSM.16.MT88.4 R12, [R233+0x2800] ;  /* 0x00280000e90c783b */ /* 0x000eae0000004200 */
[C---:B------:R-:W-:Y:S08]  /*7440*/  HMMA.16816.F32.BF16 R172, R4.reuse, R8, R172 ;  /* 0x0000000804ac723c */ /* 0x040ff000000418ac */
[C---:B------:R-:W-:Y:S01]  /*7450*/  HMMA.16816.F32.BF16 R176, R4.reuse, R10, R176 ;  /* 0x0000000a04b0723c */ /* 0x040fe200000418b0 */
[----:B------:R-:W3:Y:S07]  /*7460*/  LDSM.16.MT88.4 R8, [R232+0x2800] ;  /* 0x00280000e808783b */ /* 0x000eee0000004200 */
[C---:B------:R-:W-:Y:S08]  /*7470*/  HMMA.16816.F32.BF16 R148, R4.reuse, R20, R148 ;  /* 0x000000140494723c */ /* 0x040ff00000041894 */
[----:B------:R-:W-:Y:S01]  /*7480*/  HMMA.16816.F32.BF16 R152, R4, R22, R152 ;  /* 0x000000160498723c */ /* 0x000fe20000041898 */
[----:B------:R-:W4:Y:S06]  /*7490*/  LDSM.16.MT88.4 R20, [R234+0x3000] ;  /* 0x00300000ea14783b */ /* 0x000f2c0000004200 */
[----:B------:R-:W-:-:S02]  /*74a0*/  F2FP.BF16.PACK_AB R4, R80, R81 ;  /* 0x000000515004723e */ /* 0x000fc400000010ff */
[----:B-----5:R-:W-:Y:S02]  /*74b0*/  F2FP.BF16.PACK_AB R5, R73, R77 ;  /* 0x0000004d4905723e */ /* 0x020fe400000010ff */
[----:B------:R-:W-:Y:S02]  /*74c0*/  F2FP.BF16.PACK_AB R6, R78, R79 ;  /* 0x0000004f4e06723e */ /* 0x000fe400000010ff */
[----:B------:R-:W-:-:S07]  /*74d0*/  F2FP.BF16.PACK_AB R7, R62, R74 ;  /* 0x0000004a3e07723e */ /* 0x000fce00000010ff */
[C---:B-1----:R-:W-:Y:S08]  /*74e0*/  HMMA.16816.F32.BF16 R144, R4.reuse, R16, R144 ;  /* 0x000000100490723c */ /* 0x042ff00000041890 */
[C---:B------:R-:W-:Y:S08]  /*74f0*/  HMMA.16816.F32.BF16 R140, R4.reuse, R18, R140 ;  /* 0x00000012048c723c */ /* 0x040ff0000004188c */
[C---:B--2---:R-:W-:Y:S08]  /*7500*/  HMMA.16816.F32.BF16 R136, R4.reuse, R12, R136 ;  /* 0x0000000c0488723c */ /* 0x044ff00000041888 */
[C---:B------:R-:W-:Y:S08]  /*7510*/  HMMA.16816.F32.BF16 R132, R4.reuse, R14, R132 ;  /* 0x0000000e0484723c */ /* 0x040ff00000041884 */
[C---:B---3--:R-:W-:Y:S08]  /*7520*/  HMMA.16816.F32.BF16 R128, R4.reuse, R8, R128 ;  /* 0x000000080480723c */ /* 0x048ff00000041880 */
        /* <DEDUP_REMOVED lines=17> */
[----:B------:R-:W-:Y:S07]  /*7640*/  HMMA.16816.F32.BF16 R176, R4, R26, R176 ;  /* 0x0000001a04b0723c */ /* 0x000fee00000418b0 */
[----:B------:R-:W-:-:S02]  /*7650*/  F2FP.BF16.PACK_AB R4, R40, R42 ;  /* 0x0000002a2804723e */ /* 0x000fc400000010ff */
[----:B------:R-:W-:Y:S02]  /*7660*/  F2FP.BF16.PACK_AB R5, R36, R37 ;  /* 0x000000252405723e */ /* 0x000fe400000010ff */
[----:B------:R-:W-:Y:S02]  /*7670*/  F2FP.BF16.PACK_AB R6, R38, R39 ;  /* 0x000000272606723e */ /* 0x000fe400000010ff */
[----:B------:R-:W-:-:S07]  /*7680*/  F2FP.BF16.PACK_AB R7, R32, R33 ;  /* 0x000000212007723e */ /* 0x000fce00000010ff */
[C---:B----4-:R-:W-:Y:S08]  /*7690*/  HMMA.16816.F32.BF16 R144, R4.reuse, R20, R144 ;  /* 0x000000140490723c */ /* 0x050ff00000041890 */
[C---:B------:R-:W-:Y:S08]  /*76a0*/  HMMA.16816.F32.BF16 R140, R4.reuse, R22, R140 ;  /* 0x00000016048c723c */ /* 0x040ff0000004188c */
[C---:B-1----:R-:W-:Y:S08]  /*76b0*/  HMMA.16816.F32.BF16 R136, R4.reuse, R16, R136 ;  /* 0x000000100488723c */ /* 0x042ff00000041888 */
[C---:B------:R-:W-:Y:S08]  /*76c0*/  HMMA.16816.F32.BF16 R132, R4.reuse, R18, R132 ;  /* 0x000000120484723c */ /* 0x040ff00000041884 */
[C---:B--2---:R-:W-:Y:S08]  /*76d0*/  HMMA.16816.F32.BF16 R128, R4.reuse, R12, R128 ;  /* 0x0000000c0480723c */ /* 0x044ff00000041880 */
[C---:B------:R-:W-:Y:S08]  /*76e0*/  HMMA.16816.F32.BF16 R124, R4.reuse, R14, R124 ;  /* 0x0000000e047c723c */ /* 0x040ff0000004187c */
[C---:B---3--:R-:W-:Y:S08]  /*76f0*/  HMMA.16816.F32.BF16 R120, R4.reuse, R8, R120 ;  /* 0x000000080478723c */ /* 0x048ff00000041878 */
[----:B------:R-:W-:Y:S07]  /*7700*/  HMMA.16816.F32.BF16 R116, R4, R10, R116 ;  /* 0x0000000a0474723c */ /* 0x000fee0000041874 */
[----:B------:R-:W-:-:S02]  /*7710*/  F2FP.BF16.PACK_AB R4, R30, R31 ;  /* 0x0000001f1e04723e */ /* 0x000fc400000010ff */
[----:B------:R-:W-:Y:S02]  /*7720*/  F2FP.BF16.PACK_AB R6, R28, R29 ;  /* 0x0000001d1c06723e */ /* 0x000fe400000010ff */
[----:B------:R-:W-:Y:S02]  /*7730*/  F2FP.BF16.PACK_AB R5, R98, R103 ;  /* 0x000000676205723e */ /* 0x000fe400000010ff */
[----:B------:R-:W-:-:S07]  /*7740*/  F2FP.BF16.PACK_AB R7, R96, R97 ;  /* 0x000000616007723e */ /* 0x000fce00000010ff */
[C---:B------:R-:W-:Y:S01]  /*7750*/  HMMA.16816.F32.BF16 R160, R4.reuse, R18, R160 ;  /* 0x0000001204a0723c */ /* 0x040fe200000418a0 */
[----:B------:R-:W2:Y:S01]  /*7760*/  LDL R19, [R1+0x10] ;  /* 0x0000100001137983 */ /* 0x000ea20000100800 */
        /* <DEDUP_REMOVED lines=9> */
[----:B------:R-:W-:Y:S01]  /*7800*/  MOV R16, R208 ;  /* 0x000000d000107202 */ /* 0x000fe20000000f00 */
        /* <DEDUP_REMOVED lines=15> */
[----:B------:R-:W-:Y:S01]  /*7900*/  @P2 IMAD.HI.U32 R17, R208, c[0x0][0x2c8], RZ ;  /* 0x0000b200d0112a27 */ /* 0x000fe200078e00ff */
[----:B------:R-:W-:Y:S03]  /*7910*/  HMMA.16816.F32.BF16 R152, R4, R22, R152 ;  /* 0x000000160498723c */ /* 0x000fe60000041898 */
[----:B------:R-:W-:Y:S02]  /*7920*/  FADD.FTZ R92, R81, R92 ;  /* 0x0000005c515c7221 */ /* 0x000fe40000010000 */
[----:B------:R-:W-:-:S02]  /*7930*/  FADD.FTZ R88, R183, R88 ;  /* 0x00000058b7587221 */ /* 0x000fc40000010000 */
[----:B------:R-:W-:Y:S02]  /*7940*/  FADD.FTZ R82, R99, R82 ;  /* 0x0000005263527221 */ /* 0x000fe40000010000 */
[----:B------:R-:W-:Y:S01]  /*7950*/  FADD.FTZ R84, R107, R84 ;  /* 0x000000546b547221 */ /* 0x000fe20000010000 */
[----:B------:R-:W-:Y:S01]  /*7960*/  @P2 SHF.R.U32.HI R16, RZ, c[0x0][0x2cc], R17 ;  /* 0x0000b300ff102a19 */ /* 0x000fe20000011611 */
[----:B------:R-:W-:Y:S02]  /*7970*/  FADD.FTZ R92, R80, R92 ;  /* 0x0000005c505c7221 */ /* 0x000fe40000010000 */
[----:B------:R-:W-:Y:S02]  /*7980*/  FADD.FTZ R88, R77, R88 ;  /* 0x000000584d587221 */ /* 0x000fe40000010000 */
[----:B------:R-:W-:Y:S02]  /*7990*/  FADD.FTZ R82, R192, R82 ;  /* 0x00000052c0527221 */ /* 0x000fe40000010000 */
[----:B------:R-:W-:Y:S01]  /*79a0*/  FADD.FTZ R84, R46, R84 ;  /* 0x000000542e547221 */ /* 0x000fe20000010000 */
[----:B------:R-:W-:Y:S01]  /*79b0*/  IADD3 R13, R16, -c[0x0][0x168], R181 ;  /* 0x80005a00100d7a10 */ /* 0x000fe20007ffe0b5 */
[----:B------:R-:W-:Y:S01]  /*79c0*/  FADD.FTZ R92, R79, R92 ;  /* 0x0000005c4f5c7221 */ /* 0x000fe20000010000 */
[----:B------:R-:W-:Y:S01]  /*79d0*/  MOV R12, RZ ;  /* 0x000000ff000c7202 */ /* 0x000fe20000000f00 */
[----:B------:R-:W-:-:S02]  /*79e0*/  FADD.FTZ R88, R73, R88 ;  /* 0x0000005849587221 */ /* 0x000fc40000010000 */
[----:B------:R-:W-:Y:S02]  /*79f0*/  FADD.FTZ R82, R191, R82 ;  /* 0x00000052bf527221 */ /* 0x000fe40000010000 */
[----:B------:R-:W-:Y:S02]  /*7a00*/  FADD.FTZ R84, R45, R84 ;  /* 0x000000542d547221 */ /* 0x000fe40000010000 */
[----:B------:R-:W-:Y:S02]  /*7a10*/  FADD.FTZ R92, R78, R92 ;  /* 0x0000005c4e5c7221 */ /* 0x000fe40000010000 */
[----:B------:R-:W-:Y:S02]  /*7a20*/  FADD.FTZ R88, R74, R88 ;  /* 0x000000584a587221 */ /* 0x000fe40000010000 */
[----:B------:R-:W-:-:S04]  /*7a30*/  IMAD.HI R12, R13, -0x6db6db6d, R12 ;  /* 0x924924930d0c7827 */ /* 0x000fc800078e020c */
[----:B------:R-:W-:Y:S02]  /*7a40*/  FADD.FTZ R82, R190, R82 ;  /* 0x00000052be527221 */ /* 0x000fe40000010000 */
[----:B------:R-:W-:Y:S02]  /*7a50*/  FADD.FTZ R84, R44, R84 ;  /* 0x000000542c547221 */ /* 0x000fe40000010000 */
[----:B------:R-:W-:Y:S02]  /*7a60*/  FADD.FTZ R92, R42, R92 ;  /* 0x0000005c2a5c7221 */ /* 0x000fe40000010000 */
[----:B------:R-:W-:Y:S01]  /*7a70*/  FADD.FTZ R88, R62, R88 ;  /* 0x000000583e587221 */ /* 0x000fe20000010000 */
[----:B------:R-:W-:Y:S01]  /*7a80*/  SHF.R.U32.HI R8, RZ, 0x1f, R12 ;  /* 0x0000001fff087819 */ /* 0x000fe2000001160c */
[----:B------:R-:W-:Y:S02]  /*7a90*/  FADD.FTZ R82, R189, R82 ;  /* 0x00000052bd527221 */ /* 0x000fe40000010000 */
[----:B------:R-:W-:-:S02]  /*7aa0*/  FADD.FTZ R84, R43, R84 ;  /* 0x000000542b547221 */ /* 0x000fc40000010000 */
[----:B------:R-:W-:Y:S02]  /*7ab0*/  FADD.FTZ R92, R40, R92 ;  /* 0x0000005c285c7221 */ /* 0x000fe40000010000 */
[----:B------:R-:W-:Y:S01]  /*7ac0*/  FADD.FTZ R88, R37, R88 ;  /* 0x0000005825587221 */ /* 0x000fe20000010000 */
[----:B------:R-:W-:Y:S01]  /*7ad0*/  LEA.HI.SX32 R12, R12, R8, 0x1a ;  /* 0x000000080c0c7211 */ /* 0x000fe200078fd2ff */
[----:B------:R-:W-:Y:S02]  /*7ae0*/  FADD.FTZ R82, R103, R82 ;  /* 0x0000005267527221 */ /* 0x000fe40000010000 */
[----:B------:R-:W-:Y:S02]  /*7af0*/  FADD.FTZ R84, R31, R84 ;  /* 0x000000541f547221 */ /* 0x000fe40000010000 */
[----:B------:R-:W-:Y:S01]  /*7b00*/  FADD.FTZ R92, R39, R92 ;  /* 0x0000005c275c7221 */ /* 0x000fe20000010000 */
[----:B------:R-:W-:Y:S01]  /*7b10*/  IADD3 R18, R180, -0x2, RZ ;  /* 0xfffffffeb4127810 */ /* 0x000fe20007ffe0ff */
[----:B------:R-:W-:Y:S01]  /*7b20*/  FADD.FTZ R88, R36, R88 ;  /* 0x0000005824587221 */ /* 0x000fe20000010000 */
[----:B------:R-:W-:Y:S01]  /*7b30*/  HMMA.16816.F32.BF16 R168, R4, R14, R168 ;  /* 0x0000000e04a8723c */ /* 0x000fe200000418a8 */
[----:B------:R-:W-:-:S02]  /*7b40*/  FADD.FTZ R82, R98, R82 ;  /* 0x0000005262527221 */ /* 0x000fc40000010000 */
[----:B------:R-:W-:Y:S02]  /*7b50*/  FADD.FTZ R84, R30, R84 ;  /* 0x000000541e547221 */ /* 0x000fe40000010000 */
[----:B------:R-:W-:-:S03]  /*7b60*/  FADD.FTZ R88, R33, R88 ;  /* 0x0000005821587221 */ /* 0x000fc60000010000 */
[----:B------:R-:W-:Y:S01]  /*7b70*/  HMMA.16816.F32.BF16 R176, R4, R10, R176 ;  /* 0x0000000a04b0723c */ /* 0x000fe200000418b0 */
[----:B------:R-:W-:Y:S01]  /*7b80*/  FADD.FTZ R82, R97, R82 ;  /* 0x0000005261527221 */ /* 0x000fe20000010000 */
[----:B------:R-:W-:Y:S01]  /*7b90*/  STL [R1+0x50], R18 ;  /* 0x0000501201007387 */ /* 0x000fe20000100800 */
[----:B------:R-:W-:-:S04]  /*7ba0*/  FADD.FTZ R84, R29, R84 ;  /* 0x000000541d547221 */ /* 0x000fc80000010000 */
[----:B------:R-:W-:Y:S02]  /*7bb0*/  FADD.FTZ R4, R38, R92 ;  /* 0x0000005c26047221 */ /* 0x000fe40000010000 */
[----:B------:R-:W-:Y:S02]  /*7bc0*/  FADD.FTZ R6, R32, R88 ;  /* 0x0000005820067221 */ /* 0x000fe40000010000 */
[----:B------:R-:W-:Y:S01]  /*7bd0*/  FADD.FTZ R5, R28, R84 ;  /* 0x000000541c057221 */ /* 0x000fe20000010000 */
[----:B--2---:R-:W-:-:S05]  /*7be0*/  IMNMX R19, R19, R12, !PT ;  /* 0x0000000c13137217 */ /* 0x004fca0007800200 */
[----:B------:R-:W-:Y:S04]  /*7bf0*/  STL [R1+0x58], R19 ;  /* 0x0000581301007387 */ /* 0x000fe80000100800 */
[----:B------:R1:W-:Y:S04]  /*7c00*/  STL [R1+0x48], R4 ;  /* 0x0000480401007387 */ /* 0x0003e80000100800 */
[----:B------:R2:W-:Y:S01]  /*7c10*/  STL [R1+0x60], R6 ;  /* 0x0000600601007387 */ /* 0x0005e20000100800 */
[----:B------:R-:W-:Y:S01]  /*7c20*/  ISETP.GE.AND P0, PT, R18, R19, PT ;  /* 0x000000131200720c */ /* 0x000fe20003f06270 */
[----:B-1----:R-:W-:-:S05]  /*7c30*/  FADD.FTZ R4, R96, R82 ;  /* 0x0000005260047221 */ /* 0x002fca0000010000 */
[----:B------:R2:W-:Y:S04]  /*7c40*/  STL [R1+0x4c], R4 ;  /* 0x00004c0401007387 */ /* 0x0005e80000100800 */
[----:B------:R2:W-:Y:S03]  /*7c50*/  STL [R1+0x54], R5 ;  /* 0x0000540501007387 */ /* 0x0005e60000100800 */
[----:B------:R-:W-:Y:S05]  /*7c60*/  @!P0 BRA `(.L_x_1339) ;  /* 0x0000618000008947 */ /* 0x000fea0003800000 */
[----:B------:R-:W-:Y:S01]  /*7c70*/  MOV R180, R0 ;  /* 0x0000000000b47202 */ /* 0x000fe20000000f00 */
[----:B------:R-:W-:Y:S01]  /*7c80*/  IMAD.MOV.U32 R0, RZ, RZ, R18 ;  /* 0x000000ffff007224 */ /* 0x000fe200078e0012 */
[----:B------:R-:W-:Y:S01]  /*7c90*/  MOV R183, R2 ;  /* 0x0000000200b77202 */ /* 0x000fe20000000f00 */
[----:B------:R-:W-:Y:S01]  /*7ca0*/  IMAD.MOV.U32 R181, RZ, RZ, R68 ;  /* 0x000000ffffb57224 */ /* 0x000fe200078e0044 */
[----:B------:R-:W-:-:S02]  /*7cb0*/  MOV R182, R3 ;  /* 0x0000000300b67202 */ /* 0x000fc40000000f00 */
[----:B------:R1:W-:Y:S04]  /*7cc0*/  STL [R1+0x50], R0 ;  /* 0x0000500001007387 */ /* 0x0003e80000100800 */
.L_x_1350:
[----:B------:R-:W3:Y:S01]  /*7cd0*/  LDL R2, [R1+0x50] ;  /* 0x0000500001027983 */ /* 0x000ee20000100800 */
[----:B------:R-:W-:Y:S04]  /*7ce0*/  DEPBAR.LE SB0, 0x0 ;  /* 0x000080000000791a */ /* 0x000fe80000000000 */
[----:B-1----:R-:W3:Y:S01]  /*7cf0*/  LDL R0, [R1+0x10] ;  /* 0x0000100001007983 */ /* 0x002ee20000100800 */
[----:B------:R-:W-:Y:S01]  /*7d00*/  WARPSYNC 0xffffffff ;  /* 0xffffffff00007948 */ /* 0x000fe20003800000 */
[----:B------:R-:W-:Y:S02]  /*7d10*/  BSSY B0, `(.L_x_1340) ;  /* 0x0000051000007945 */ /* 0x000fe40003800000 */
[----:B------:R-:W-:Y:S06]  /*7d20*/  BAR.SYNC.DEFER_BLOCKING 0x0 ;  /* 0x0000000000007b1d */ /* 0x000fec0000010000 */
[----:B------:R1:W4:Y:S04]  /*7d30*/  LDSM.16.M88.4 R112, [R241] ;  /* 0x00000000f170783b */ /* 0x0003280000000200 */
[----:B------:R1:W2:Y:S04]  /*7d40*/  LDSM.16.M88.4 R108, [R241+0x2000] ;  /* 0x00200000f16c783b */ /* 0x0002a80000000200 */
[----:B------:R1:W1:Y:S04]  /*7d50*/  LDSM.16.M88.4 R16, [R240] ;  /* 0x00000000f010783b */ /* 0x0002680000000200 */
[----:B------:R1:W1:Y:S04]  /*7d60*/  LDSM.16.M88.4 R32, [R240+0x800] ;  /* 0x00080000f020783b */ /* 0x0002680000000200 */
[----:B------:R1:W1:Y:S04]  /*7d70*/  LDSM.16.M88.4 R48, [R240+0x1000] ;  /* 0x00100000f030783b */ /* 0x0002680000000200 */
        /* <DEDUP_REMOVED lines=10> */
[----:B------:R1:W1:Y:S04]  /*7e20*/  LDSM.16.M88.4 R212, [R227] ;  /* 0x00000000e3d4783b */ /* 0x0002680000000200 */
[----:B------:R1:W1:Y:S04]  /*7e30*/  LDSM.16.M88.4 R216, [R226] ;  /* 0x00000000e2d8783b */ /* 0x0002680000000200 */
[----:B------:R1:W1:Y:S01]  /*7e40*/  LDSM.16.M88.4 R220, [R225] ;  /* 0x00000000e1dc783b */ /* 0x0002620000000200 */
[----:B---3--:R-:W-:-:S13]  /*7e50*/  ISETP.GT.AND P0, PT, R0, R2, PT ;  /* 0x000000020000720c */ /* 0x008fda0003f04270 */
[----:B------:R-:W-:-:S05]  /*7e60*/  @P0 BRA `(.L_x_1341) ;  /* 0x000003b000000947 */ /* 0x000fca0003800000 */
[----:B-12-4-:R-:W2:Y:S04]  /*7e70*/  LDL R6, [R1+0x20] ;  /* 0x0000200001067983 */ /* 0x016ea80000100800 */
[----:B------:R-:W3:Y:S04]  /*7e80*/  LDL R5, [R1+0x1c] ;  /* 0x00001c0001057983 */ /* 0x000ee80000100800 */
[----:B------:R-:W4:Y:S04]  /*7e90*/  LDL.64 R8, [R1+0x30] ;  /* 0x0000300001087983 */ /* 0x000f280000100a00 */
[----:B------:R-:W5:Y:S01]  /*7ea0*/  LDL R4, [R1+0x4] ;  /* 0x0000040001047983 */ /* 0x000f620000100800 */
[----:B--2---:R-:W-:Y:S01]  /*7eb0*/  IMAD.WIDE.U32 R2, R6, c[0x0][0x208], RZ ;  /* 0x0000820006027a25 */ /* 0x004fe200078e00ff */
[----:B------:R-:W-:Y:S02]  /*7ec0*/  SHF.R.S32.HI R0, RZ, 0x1f, R6 ;  /* 0x0000001fff007819 */ /* 0x000fe40000011406 */
[----:B---3--:R-:W-:Y:S03]  /*7ed0*/  SHF.R.S32.HI R7, RZ, 0x1f, R5 ;  /* 0x0000001fff077819 */ /* 0x008fe60000011405 */
[----:B------:R-:W-:Y:S02]  /*7ee0*/  IMAD R0, R0, c[0x0][0x208], RZ ;  /* 0x0000820000007a24 */ /* 0x000fe400078e02ff */
[----:B------:R-:W-:Y:S02]  /*7ef0*/  IMAD R7, R7, c[0x0][0x218], RZ ;  /* 0x0000860007077a24 */ /* 0x000fe400078e02ff */
[----:B------:R-:W-:Y:S02]  /*7f00*/  IMAD R0, R6, c[0x0][0x20c], R0 ;  /* 0x0000830006007a24 */ /* 0x000fe400078e0200 */
[----:B------:R-:W-:Y:S02]  /*7f10*/  IMAD R7, R5, c[0x0][0x21c], R7 ;  /* 0x0000870005077a24 */ /* 0x000fe400078e0207 */
[----:B------:R-:W-:Y:S01]  /*7f20*/  IMAD.IADD R3, R3, 0x1, R0 ;  /* 0x0000000103037824 */ /* 0x000fe200078e0200 */
[----:B------:R-:W-:Y:S03]  /*7f30*/  SHF.L.U32 R0, R251, 0x1, RZ ;  /* 0x00000001fb007819 */ /* 0x000fe600000006ff */
[----:B------:R-:W-:Y:S05]  /*7f40*/  IMAD.WIDE.U32 R2, R5, c[0x0][0x218], R2 ;  /* 0x0000860005027a25 */ /* 0x000fea00078e0002 */
[----:B----4-:R-:W-:Y:S04]  /*7f50*/  IADD3 R2, P4, R8, R2, RZ ;  /* 0x0000000208027210 */ /* 0x010fe80007f9e0ff */
[----:B------:R-:W-:Y:S02]  /*7f60*/  LEA R10, P0, R2, c[0x0][0x1f8], 0x1 ;  /* 0x00007e00020a7a11 */ /* 0x000fe400078008ff */
[----:B-----5:R-:W-:Y:S02]  /*7f70*/  IADD3.X R7, R4, R3, R7, P4, !PT ;  /* 0x0000000304077210 */ /* 0x020fe400027fe407 */
[----:B------:R-:W-:Y:S02]  /*7f80*/  SHF.L.U64.HI R3, R251, 0x1, R242 ;  /* 0x00000001fb037819 */ /* 0x000fe400000102f2 */
[----:B------:R-:W-:Y:S01]  /*7f90*/  LEA.HI.X R7, R2, c[0x0][0x1fc], R7, 0x1, P0 ;  /* 0x00007f0002077a11 */ /* 0x000fe200000f0c07 */
[----:B------:R-:W-:-:S05]  /*7fa0*/  BRA.DIV ~URZ, `(.L_x_1342) ;  /* 0x0000f1527f007947 */ /* 0x000fca000b800000 */
[----:B------:R1:W2:Y:S02]  /*7fb0*/  SHFL.IDX PT, R11, R7, RZ, 0x181f ;  /* 0x00181fff070b7589 */ /* 0x0002a400000e0000 */
.L_x_1393:
[----:B------:R-:W-:-:S05]  /*7fc0*/  BRA.DIV ~URZ, `(.L_x_1343) ;  /* 0x0000f1a27f007947 */ /* 0x000fca000b800000 */
[----:B------:R-:W3:Y:S04]  /*7fd0*/  SHFL.IDX PT, R20, R10, RZ, 0x181f ;  /* 0x00181fff0a147589 */ /* 0x000ee800000e0000 */
[----:B------:R-:W4:Y:S04]  /*7fe0*/  SHFL.IDX PT, R14, R10, 0x1, 0x181f ;  /* 0x00381f000a0e7f89 */ /* 0x000f2800000e0000 */
[----:B------:R-:W-:Y:S04]  /*7ff0*/  SHFL.IDX PT, R15, R7, 0x1, 0x181f ;  /* 0x00381f00070f7f89 */ /* 0x000fe800000e0000 */
[----:B------:R-:W-:Y:S04]  /*8000*/  SHFL.IDX PT, R12, R10, 0x2, 0x181f ;  /* 0x00581f000a0c7f89 */ /* 0x000fe800000e0000 */
[----:B------:R-:W5:Y:S04]  /*8010*/  SHFL.IDX PT, R8, R10, 0x3, 0x181f ;  /* 0x00781f000a087f89 */ /* 0x000f6800000e0000 */
[----:B------:R-:W-:Y:S04]  /*8020*/  SHFL.IDX PT, R13, R7, 0x2, 0x181f ;  /* 0x00581f00070d7f89 */ /* 0x000fe800000e0000 */
[----:B------:R-:W-:Y:S04]  /*8030*/  SHFL.IDX PT, R5, R10, 0x4, 0x181f ;  /* 0x00981f000a057f89 */ /* 0x000fe800000e0000 */
[----:B------:R-:W1:Y:S04]  /*8040*/  SHFL.IDX PT, R9, R7, 0x3, 0x181f ;  /* 0x00781f0007097f89 */ /* 0x000e6800000e0000 */
[----:B------:R-:W2:Y:S04]  /*8050*/  SHFL.IDX PT, R2, R10, 0x5, 0x181f ;  /* 0x00b81f000a027f89 */ /* 0x000ea800000e0000 */
[----:B------:R-:W2:Y:S04]  /*8060*/  SHFL.IDX PT, R6, R7, 0x4, 0x181f ;  /* 0x00981f0007067f89 */ /* 0x000ea800000e0000 */
[----:B------:R-:W2:Y:S04]  /*8070*/  SHFL.IDX PT, R4, R7, 0x5, 0x181f ;  /* 0x00b81f0007047f89 */ /* 0x000ea800000e0000 */
[----:B-1----:R-:W1:Y:S01]  /*8080*/  SHFL.IDX PT, R7, R7, 0x6, 0x181f ;  /* 0x00d81f0007077f89 */ /* 0x002e6200000e0000 */
[-C--:B---3--:R-:W-:Y:S02]  /*8090*/  IADD3 R20, P0, R20, R0.reuse, RZ ;  /* 0x0000000014147210 */ /* 0x088fe40007f1e0ff */
[-C--:B----4-:R-:W-:Y:S02]  /*80a0*/  IADD3 R14, P4, R14, R0.reuse, RZ ;  /* 0x000000000e0e7210 */ /* 0x090fe40007f9e0ff */
[-C--:B-----5:R-:W-:Y:S01]  /*80b0*/  IADD3 R8, P5, R8, R0.reuse, RZ ;  /* 0x0000000008087210 */ /* 0x0a0fe20007fbe0ff */
[--C-:B--2---:R-:W-:Y:S01]  /*80c0*/  IMAD.X R21, R11, 0x1, R3.reuse, P0 ;  /* 0x000000010b157824 */ /* 0x104fe200000e0603 */
[-C--:B------:R-:W-:Y:S01]  /*80d0*/  IADD3 R12, P0, R12, R0.reuse, RZ ;  /* 0x000000000c0c7210 */ /* 0x080fe20007f1e0ff */
[--C-:B------:R-:W-:Y:S02]  /*80e0*/  IMAD.X R15, R15, 0x1, R3.reuse, P4 ;  /* 0x000000010f0f7824 */ /* 0x100fe400020e0603 */
[--C-:B------:R-:W-:Y:S01]  /*80f0*/  IMAD.X R9, R9, 0x1, R3.reuse, P5 ;  /* 0x0000000109097824 */ /* 0x100fe200028e0603 */
[----:B------:R2:W-:Y:S01]  /*8100*/  LDGSTS.E.BYPASS.LTC128B.128 [R244+0x100], [R20.64], !P3 ;  /* 0x0010000014f47fae */ /* 0x0005e2000d901d48 */
[--C-:B------:R-:W-:Y:S03]  /*8110*/  IMAD.X R13, R13, 0x1, R3.reuse, P0 ;  /* 0x000000010d0d7824 */ /* 0x100fe600000e0603 */
[----:B------:R3:W-:Y:S04]  /*8120*/  LDGSTS.E.BYPASS.LTC128B.128 [R244+0x900], [R14.64], !P3 ;  /* 0x009000000ef47fae */ /* 0x0007e8000d901d48 */
[----:B------:R4:W-:Y:S04]  /*8130*/  LDGSTS.E.BYPASS.LTC128B.128 [R244+0x1100], [R12.64], !P3 ;  /* 0x011000000cf47fae */ /* 0x0009e8000d901d48 */
[----:B------:R4:W-:Y:S01]  /*8140*/  LDGSTS.E.BYPASS.LTC128B.128 [R244+0x1900], [R8.64], !P3 ;  /* 0x0190000008f47fae */ /* 0x0009e2000d901d48 */
[-C--:B--2---:R-:W-:Y:S02]  /*8150*/  IADD3 R20, P4, R5, R0.reuse, RZ ;  /* 0x0000000005147210 */ /* 0x084fe40007f9e0ff */
[----:B---3--:R-:W-:Y:S03]  /*8160*/  IADD3 R14, P0, R2, R0, RZ ;  /* 0x00000000020e7210 */ /* 0x008fe60007f1e0ff */
[--C-:B------:R-:W-:Y:S02]  /*8170*/  IMAD.X R21, R6, 0x1, R3.reuse, P4 ;  /* 0x0000000106157824 */ /* 0x100fe400020e0603 */
[----:B------:R-:W-:Y:S03]  /*8180*/  IMAD.X R15, R4, 0x1, R3, P0 ;  /* 0x00000001040f7824 */ /* 0x000fe600000e0603 */
[----:B------:R4:W-:Y:S04]  /*8190*/  LDGSTS.E.BYPASS.LTC128B.128 [R244+0x2100], [R20.64], !P3 ;  /* 0x0210000014f47fae */ /* 0x0009e8000d901d48 */
[----:B------:R4:W2:Y:S04]  /*81a0*/  SHFL.IDX PT, R4, R10, 0x6, 0x181f ;  /* 0x00d81f000a047f89 */ /* 0x0008a800000e0000 */
[----:B------:R4:W-:Y:S02]  /*81b0*/  LDGSTS.E.BYPASS.LTC128B.128 [R244+0x2900], [R14.64], !P3 ;  /* 0x029000000ef47fae */ /* 0x0009e4000d901d48 */
.L_x_1394:
[----:B-12---:R-:W-:Y:S04]  /*81c0*/  IADD3 R4, P0, R4, R0, RZ ;  /* 0x0000000004047210 */ /* 0x006fe80007f1e0ff */
[----:B------:R-:W-:Y:S05]  /*81d0*/  IADD3.X R5, R7, R3, RZ, P0, !PT ;  /* 0x0000000307057210 */ /* 0x000fea00007fe4ff */
[----:B------:R-:W-:Y:S01]  /*81e0*/  @!PT LDS RZ, [RZ] ;  /* 0x00000000fffff984 */ /* 0x000fe20000000800 */
[----:B------:R-:W-:Y:S01]  /*81f0*/  @!PT LDS RZ, [RZ] ;  /* 0x00000000fffff984 */ /* 0x000fe20000000800 */
[----:B------:R-:W-:Y:S01]  /*8200*/  @!PT LDS RZ, [RZ] ;  /* 0x00000000fffff984 */ /* 0x000fe20000000800 */
[----:B------:R1:W-:Y:S04]  /*8210*/  LDGSTS.E.BYPASS.LTC128B.128 [R244+0x3100], [R4.64], !P3 ;  /* 0x0310000004f47fae */ /* 0x0003e8000d901d48 */
.L_x_1341:
[----:B-12-4-:R-:W-:Y:S05]  /*8220*/  BSYNC B0 ;  /* 0x0000000000007941 */ /* 0x016fea0003800000 */
.L_x_1340:
        /* <DEDUP_REMOVED lines=57> */
[----:B------:R-:W-:Y:S07]  /*85c0*/  LDSM.16.M88.4 R212, [R235] ;  /* 0x00000000ebd4783b */ /* 0x000fee0000000200 */
[-C--:B------:R-:W-:Y:S08]  /*85d0*/  HMMA.16816.F32.BF16 R84, R188, R216.reuse, R84 ;  /* 0x000000d8bc54723c */ /* 0x080ff00000041854 */
[C---:B------:R-:W-:Y:S08]  /*85e0*/  HMMA.16816.F32.BF16 R88, R196.reuse, R216, R88 ;  /* 0x000000d8c458723c */ /* 0x040ff00000041858 */
[-C--:B------:R-:W-:Y:S08]  /*85f0*/  HMMA.16816.F32.BF16 R92, R196, R218.reuse, R92 ;  /* 0x000000dac45c723c */ /* 0x080ff0000004185c */
[C---:B------:R-:W-:Y:S01]  /*8600*/  HMMA.16816.F32.BF16 R96, R188.reuse, R218, R96 ;  /* 0x000000dabc60723c */ /* 0x040fe20000041860 */
[----:B------:R-:W-:Y:S07]  /*8610*/  LDSM.16.M88.4 R216, [R224] ;  /* 0x00000000e0d8783b */ /* 0x000fee0000000200 */
[-C--:B------:R-:W-:Y:S08]  /*8620*/  HMMA.16816.F32.BF16 R100, R188, R220.reuse, R100 ;  /* 0x000000dcbc64723c */ /* 0x080ff00000041864 */
[C---:B------:R-:W-:Y:S01]  /*8630*/  HMMA.16816.F32.BF16 R104, R196.reuse, R220, R104 ;  /* 0x000000dcc468723c */ /* 0x040fe20000041868 */
[----:B------:R-:W2:Y:S07]  /*8640*/  LDL R221, [R1+0x10] ;  /* 0x0000100001dd7983 */ /* 0x000eae0000100800 */
[-C--:B------:R-:W-:Y:S01]  /*8650*/  HMMA.16816.F32.BF16 R108, R196, R222.reuse, R108 ;  /* 0x000000dec46c723c */ /* 0x080fe2000004186c */
[----:B------:R-:W-:Y:S07]  /*8660*/  LDSM.16.M88.4 R196, [R236+0x2800] ;  /* 0x00280000ecc4783b */ /* 0x000fee0000000200 */
[----:B------:R-:W-:Y:S01]  /*8670*/  HMMA.16816.F32.BF16 R112, R188, R222, R112 ;  /* 0x000000debc70723c */ /* 0x000fe20000041870 */
[----:B------:R-:W5:Y:S07]  /*8680*/  LDSM.16.M88.4 R188, [R236+0x1800] ;  /* 0x00180000ecbc783b */ /* 0x000f6e0000000200 */
        /* <DEDUP_REMOVED lines=27> */
[-C--:B---3--:R-:W-:Y:S08]  /*8840*/  HMMA.16816.F32.BF16 R100, R184, R204.reuse, R100 ;  /* 0x000000ccb864723c */ /* 0x088ff00000041864 */
[C---:B------:R-:W-:Y:S08]  /*8850*/  HMMA.16816.F32.BF16 R104, R200.reuse, R204, R104 ;  /* 0x000000ccc868723c */ /* 0x040ff00000041868 */
[-C--:B------:R-:W-:Y:S08]  /*8860*/  HMMA.16816.F32.BF16 R108, R200, R206.reuse, R108 ;  /* 0x000000cec86c723c */ /* 0x080ff0000004186c */
[----:B------:R-:W-:Y:S08]  /*8870*/  HMMA.16816.F32.BF16 R112, R184, R206, R112 ;  /* 0x000000ceb870723c */ /* 0x000ff00000041870 */
[-C--:B------:R-:W-:Y:S08]  /*8880*/  HMMA.16816.F32.BF16 R4, R212, R216.reuse, R4 ;  /* 0x000000d8d404723c */ /* 0x080ff00000041804 */
[C---:B----4-:R-:W-:Y:S08]  /*8890*/  HMMA.16816.F32.BF16 R8, R188.reuse, R216, R8 ;  /* 0x000000d8bc08723c */ /* 0x050ff00000041808 */
        /* <DEDUP_REMOVED lines=8> */
[----:B------:R3:W4:Y:S01]  /*8920*/  MUFU.TANH R185, R7 ;  /* 0x0000000700b97308 */ /* 0x0007220000002400 */
        /* <DEDUP_REMOVED lines=8> */
[----:B------:R-:W-:Y:S01]  /*89b0*/  FMUL.FTZ R16, R16, c[0x0][0x320] ;  /* 0x0000c80010107a20 */ /* 0x000fe20000410000 */
[----:B--2---:R-:W-:Y:S01]  /*89c0*/  ISETP.GT.AND P0, PT, R2, R221, PT ;  /* 0x000000dd0200720c */ /* 0x004fe20003f04270 */
[----:B------:R-:W-:Y:S02]  /*89d0*/  FMUL.FTZ R17, R17, c[0x0][0x320] ;  /* 0x0000c80011117a20 */ /* 0x000fe40000410000 */
[----:B------:R-:W-:Y:S01]  /*89e0*/  FMUL.FTZ R18, R18, c[0x0][0x320] ;  /* 0x0000c80012127a20 */ /* 0x000fe20000410000 */
[----:B------:R-:W2:Y:S01]  /*89f0*/  MUFU.TANH R187, R9 ;  /* 0x0000000900bb7308 */ /* 0x000ea20000002400 */
[----:B------:R-:W-:Y:S01]  /*8a00*/  FMUL.FTZ R19, R19, c[0x0][0x320] ;  /* 0x0000c80013137a20 */ /* 0x000fe20000410000 */
[----:B---3--:R-:W3:Y:S08]  /*8a10*/  LDSM.16.M88.4 R4, [R224+0x800] ;  /* 0x00080000e004783b */ /* 0x008ef00000000200 */
[----:B------:R-:W1:Y:S10]  /*8a20*/  MUFU.TANH R192, R10 ;  /* 0x0000000a00c07308 */ /* 0x000e740000002400 */
[----:B------:R5:W1:Y:S10]  /*8a30*/  MUFU.TANH R193, R11 ;  /* 0x0000000b00c17308 */ /* 0x000a740000002400 */
[----:B------:R-:W1:Y:S10]  /*8a40*/  MUFU.TANH R0, R0 ;  /* 0x0000000000007308 */ /* 0x000e740000002400 */
[----:B------:R-:W1:Y:S01]  /*8a50*/  MUFU.TANH R3, R3 ;  /* 0x0000000300037308 */ /* 0x000e620000002400 */
[----:B-----5:R-:W5:Y:S01]  /*8a60*/  LDSM.16.M88.4 R8, [R224+0x1000] ;  /* 0x00100000e008783b */ /* 0x020f620000000200 */
[-C--:B---3--:R-:W-:Y:S08]  /*8a70*/  HMMA.16816.F32.BF16 R20, R212, R4.reuse, R20 ;  /* 0x00000004d414723c */ /* 0x088ff00000041814 */
[----:B------:R-:W3:Y:S01]  /*8a80*/  MUFU.TANH R12, R12 ;  /* 0x0000000c000c7308 */ /* 0x000ee20000002400 */
        /* <DEDUP_REMOVED lines=43> */
[----:B------:R-:W1:Y:S03]  /*8d40*/  LDSM.16.M88.4 R4, [R224+0x2800] ;  /* 0x00280000e004783b */ /* 0x000e660000000200 */
[----:B------:R-:W-:Y:S02]  /*8d50*/  FMUL.FTZ R41, R41, c[0x0][0x320] ;  /* 0x0000c80029297a20 */ /* 0x000fe40000410000 */
[----:B------:R-:W-:Y:S02]  /*8d60*/  FMUL.FTZ R42, R42, c[0x0][0x320] ;  /* 0x0000c8002a2a7a20 */ /* 0x000fe40000410000 */
[----:B------:R-:W-:Y:S01]  /*8d70*/  FMUL.FTZ R43, R43, c[0x0][0x320] ;  /* 0x0000c8002b2b7a20 */ /* 0x000fe20000410000 */
[----:B------:R-:W1:Y:S01]  /*8d80*/  MUFU.TANH R22, R22 ;  /* 0x0000001600167308 */ /* 0x000e620000002400 */
[-C--:B-----5:R-:W-:Y:S03]  /*8d90*/  HMMA.16816.F32.BF16 R68, R212, R8.reuse, R68 ;  /* 0x00000008d444723c */ /* 0x0a0fe60000041844 */
[----:B------:R-:W-:Y:S02]  /*8da0*/  FMUL.FTZ R44, R44, c[0x0][0x320] ;  /* 0x0000c8002c2c7a20 */ /* 0x000fe40000410000 */
[----:B------:R-:W-:Y:S02]  /*8db0*/  FMUL.FTZ R45, R45, c[0x0][0x320] ;  /* 0x0000c8002d2d7a20 */ /* 0x000fe40000410000 */
[----:B------:R-:W-:Y:S01]  /*8dc0*/  FMUL.FTZ R46, R46, c[0x0][0x320] ;  /* 0x0000c8002e2e7a20 */ /* 0x000fe20000410000 */
[C---:B------:R-:W-:Y:S01]  /*8dd0*/  HMMA.16816.F32.BF16 R72, R188.reuse, R8, R72 ;  /* 0x00000008bc48723c */ /* 0x040fe20000041848 */
[----:B------:R-:W2:Y:S03]  /*8de0*/  MUFU.TANH R23, R23 ;  /* 0x0000001700177308 */ /* 0x000ea60000002400 */
[----:B------:R-:W-:Y:S02]  /*8df0*/  FMUL.FTZ R47, R47, c[0x0][0x320] ;  /* 0x0000c8002f2f7a20 */ /* 0x000fe40000410000 */
[----:B------:R-:W-:Y:S02]  /*8e00*/  FMUL.FTZ R48, R48, c[0x0][0x320] ;  /* 0x0000c80030307a20 */ /* 0x000fe40000410000 */
[-C--:B------:R-:W-:Y:S03]  /*8e10*/  HMMA.16816.F32.BF16 R76, R188, R10.reuse, R76 ;  /* 0x0000000abc4c723c */ /* 0x080fe6000004184c */
[----:B------:R-:W2:Y:S01]  /*8e20*/  MUFU.TANH R24, R24 ;  /* 0x0000001800187308 */ /* 0x000ea20000002400 */
[----:B------:R-:W-:Y:S02]  /*8e30*/  FMUL.FTZ R49, R49, c[0x0][0x320] ;  /* 0x0000c80031317a20 */ /* 0x000fe40000410000 */
[----:B------:R-:W-:Y:S02]  /*8e40*/  FMUL.FTZ R50, R50, c[0x0][0x320] ;  /* 0x0000c80032327a20 */ /* 0x000fe40000410000 */
[C---:B------:R-:W-:Y:S01]  /*8e50*/  HMMA.16816.F32.BF16 R80, R212.reuse, R10, R80 ;  /* 0x0000000ad450723c */ /* 0x040fe20000041850 */
[----:B------:R-:W5:Y:S01]  /*8e60*/  LDSM.16.M88.4 R8, [R224+0x3000] ;  /* 0x00300000e008783b */ /* 0x000f620000000200 */
[----:B------:R-:W-:Y:S04]  /*8e70*/  DEPBAR.LE SB0, 0x0 ;  /* 0x000080000000791a */ /* 0x000fe80000000000 */
[----:B------:R-:W2:Y:S01]  /*8e80*/  MUFU.TANH R25, R25 ;  /* 0x0000001900197308 */ /* 0x000ea20000002400 */
[----:B------:R-:W-:Y:S01]  /*8e90*/  FMUL.FTZ R68, R68, c[0x0][0x320] ;  /* 0x0000c80044447a20 */ /* 0x000fe20000410000 */
[-C--:B-1----:R-:W-:Y:S01]  /*8ea0*/  HMMA.16816.F32.BF16 R84, R212, R4.reuse, R84 ;  /* 0x00000004d454723c */ /* 0x082fe20000041854 */
[----:B------:R-:W-:Y:S04]  /*8eb0*/  BAR.SYNC.DEFER_BLOCKING 0x0 ;  /* 0x0000000000007b1d */ /* 0x000fe80000010000 */
        /* <DEDUP_REMOVED lines=16> */
[----:B------:R-:W1:Y:S01]  /*8fc0*/  MUFU.TANH R209, R81 ;  /* 0x0000005100d17308 */ /* 0x000e620000002400 */
[----:B------:R-:W-:Y:S02]  /*8fd0*/  FMUL.FTZ R57, R57, c[0x0][0x320] ;  /* 0x0000c80039397a20 */ /* 0x000fe40000410000 */
[C---:B------:R-:W-:Y:S04]  /*8fe0*/  HMMA.16816.F32.BF16 R104, R188.reuse, R8, R104 ;  /* 0x00000008bc68723c */ /* 0x040fe80000041868 */
[----:B------:R-:W-:Y:S02]  /*8ff0*/  FMUL.FTZ R58, R58, c[0x0][0x320] ;  /* 0x0000c8003a3a7a20 */ /* 0x000fe40000410000 */
[----:B------:R-:W-:Y:S01]  /*9000*/  FMUL.FTZ R59, R59, c[0x0][0x320] ;  /* 0x0000c8003b3b7a20 */ /* 0x000fe20000410000 */
[----:B------:R-:W1:Y:S01]  /*9010*/  MUFU.TANH R26, R26 ;  /* 0x0000001a001a7308 */ /* 0x000e620000002400 */
[-C--:B------:R-:W-:Y:S04]  /*9020*/  HMMA.16816.F32.BF16 R108, R188, R10.reuse, R108 ;  /* 0x0000000abc6c723c */ /* 0x080fe8000004186c */
[----:B------:R-:W-:Y:S02]  /*9030*/  FMUL.FTZ R96, R96, c[0x0][0x320] ;  /* 0x0000c80060607a20 */ /* 0x000fe40000410000 */
[----:B------:R-:W-:Y:S02]  /*9040*/  FMUL.FTZ R97, R97, c[0x0][0x320] ;  /* 0x0000c80061617a20 */ /* 0x000fe40000410000 */
[----:B------:R-:W-:Y:S01]  /*9050*/  FMUL.FTZ R98, R98, c[0x0][0x320] ;  /* 0x0000c80062627a20 */ /* 0x000fe20000410000 */
[----:B------:R-:W1:Y:S01]  /*9060*/  MUFU.TANH R206, R96 ;  /* 0x0000006000ce7308 */ /* 0x000e620000002400 */
[----:B------:R-:W-:Y:S04]  /*9070*/  HMMA.16816.F32.BF16 R112, R212, R10, R112 ;  /* 0x0000000ad470723c */ /* 0x000fe80000041870 */
[----:B------:R-:W-:Y:S02]  /*9080*/  FMUL.FTZ R99, R99, c[0x0][0x320] ;  /* 0x0000c80063637a20 */ /* 0x000fe40000410000 */
[----:B------:R-:W-:Y:S02]  /*9090*/  FMUL.FTZ R100, R100, c[0x0][0x320] ;  /* 0x0000c80064647a20 */ /* 0x000fe40000410000 */
[----:B------:R-:W-:Y:S01]  /*90a0*/  FMUL.FTZ R60, R60, c[0x0][0x320] ;  /* 0x0000c8003c3c7a20 */ /* 0x000fe20000410000 */
[----:B------:R-:W2:Y:S03]  /*90b0*/  MUFU.TANH R205, R97 ;  /* 0x0000006100cd7308 */ /* 0x000ea60000002400 */
[----:B------:R-:W-:Y:S02]  /*90c0*/  FMUL.FTZ R61, R61, c[0x0][0x320] ;  /* 0x0000c8003d3d7a20 */ /* 0x000fe40000410000 */
[----:B------:R-:W-:Y:S02]  /*90d0*/  FMUL.FTZ R62, R62, c[0x0][0x320] ;  /* 0x0000c8003e3e7a20 */ /* 0x000fe40000410000 */
[----:B------:R-:W-:Y:S02]  /*90e0*/  FMUL.FTZ R63, R63, c[0x0][0x320] ;  /* 0x0000c8003f3f7a20 */ /* 0x000fe40000410000 */
[----:B------:R-:W-:Y:S01]  /*90f0*/  FMUL.FTZ R64, R64, c[0x0][0x320] ;  /* 0x0000c80040407a20 */ /* 0x000fe20000410000 */
[----:B------:R5:W2:Y:S01]  /*9100*/  MUFU.TANH R204, R98 ;  /* 0x0000006200cc7308 */ /* 0x000aa20000002400 */
[----:B------:R-:W-:Y:S02]  /*9110*/  FMUL.FTZ R65, R65, c[0x0][0x320] ;  /* 0x0000c80041417a20 */ /* 0x000fe40000410000 */
[----:B------:R-:W-:Y:S02]  /*9120*/  FMUL.FTZ R66, R66, c[0x0][0x320] ;  /* 0x0000c80042427a20 */ /* 0x000fe40000410000 */
[----:B------:R-:W-:Y:S02]  /*9130*/  FMUL.FTZ R67, R67, c[0x0][0x320] ;  /* 0x0000c80043437a20 */ /* 0x000fe40000410000 */
[----:B-1----:R-:W-:Y:S02]  /*9140*/  FMUL.FTZ R68, R70, c[0x0][0x320] ;  /* 0x0000c80046447a20 */ /* 0x002fe40000410000 */
[----:B------:R-:W-:Y:S01]  /*9150*/  FMUL.FTZ R69, R71, c[0x0][0x320] ;  /* 0x0000c80047457a20 */ /* 0x000fe20000410000 */
[----:B------:R1:W1:Y:S01]  /*9160*/  MUFU.TANH R203, R99 ;  /* 0x0000006300cb7308 */ /* 0x0002620000002400 */
[----:B------:R-:W-:Y:S02]  /*9170*/  FMUL.FTZ R70, R72, c[0x0][0x320] ;  /* 0x0000c80048467a20 */ /* 0x000fe40000410000 */
        /* <DEDUP_REMOVED lines=14> */
[----:B-----5:R-:W-:Y:S02]  /*9260*/  FMUL.FTZ R98, R104, c[0x0][0x320] ;  /* 0x0000c80068627a20 */ /* 0x020fe40000410000 */
[----:B-1----:R-:W-:Y:S01]  /*9270*/  FMUL.FTZ R99, R105, c[0x0][0x320] ;  /* 0x0000c80069637a20 */ /* 0x002fe20000410000 */
[----:B------:R-:W1:Y:S01]  /*9280*/  MUFU.TANH R28, R28 ;  /* 0x0000001c001c7308 */ /* 0x000e620000002400 */
[----:B------:R-:W-:Y:S02]  /*9290*/  FMUL.FTZ R96, R106, c[0x0][0x320] ;  /* 0x0000c8006a607a20 */ /* 0x000fe40000410000 */
[----:B------:R-:W-:Y:S02]  /*92a0*/  FMUL.FTZ R81, R107, c[0x0][0x320] ;  /* 0x0000c8006b517a20 */ /* 0x000fe40000410000 */
[----:B--2---:R-:W-:Y:S02]  /*92b0*/  FMUL.FTZ R100, R108, c[0x0][0x320] ;  /* 0x0000c8006c647a20 */ /* 0x004fe40000410000 */
        /* <DEDUP_REMOVED lines=22> */
[----:B------:R-:W-:Y:S07]  /*9420*/  FMUL.FTZ R102, R102, c[0x0][0x320] ;  /* 0x0000c80066667a20 */ /* 0x000fee0000410000 */
        /* <DEDUP_REMOVED lines=73> */
[----:B------:R-:W1:Y:S01]  /*98c0*/  MUFU.TANH R11, R11 ;  /* 0x0000000b000b7308 */ /* 0x000e620000002400 */
[----:B------:R-:W-:-:S05]  /*98d0*/  @!P0 BRA `(.L_x_1345) ;  /* 0x000004e000008947 */ /* 0x000fca0003800000 */
[C---:B-1234-:R-:W-:Y:S01]  /*98e0*/  IMAD.SHL.U32 R84, R251.reuse, 0x2, RZ ;  /* 0x00000002fb547824 */ /* 0x05efe200078e00ff */
[----:B------:R-:W2:Y:S01]  /*98f0*/  LDL R218, [R1+0x24] ;  /* 0x0000240001da7983 */ /* 0x000ea20000100800 */
[----:B------:R-:W-:Y:S02]  /*9900*/  PLOP3.LUT P4, PT, PT, PT, UP0, 0x80, 0x0 ;  /* 0x000000000000781c */ /* 0x000fe40003f8f008 */
[----:B------:R-:W-:Y:S01]  /*9910*/  PLOP3.LUT P0, PT, PT, PT, UP0, 0x80, 0x0 ;  /* 0x000000000000781c */ /* 0x000fe20003f0f008 */
[----:B------:R-:W3:Y:S01]  /*9920*/  LDL.64 R82, [R1+0x40] ;  /* 0x0000400001527983 */ /* 0x000ee20000100a00 */
[----:B------:R-:W-:Y:S03]  /*9930*/  SHF.L.U64.HI R85, R251, 0x1, R242 ;  /* 0x00000001fb557819 */ /* 0x000fe600000102f2 */
[----:B------:R-:W4:Y:S04]  /*9940*/  LDL R217, [R1+0xc] ;  /* 0x00000c0001d97983 */ /* 0x000f280000100800 */
[----:B------:R-:W5:Y:S04]  /*9950*/  LDL.64 R222, [R1+0x38] ;  /* 0x0000380001de7983 */ /* 0x000f680000100a00 */
[----:B------:R-:W3:Y:S01]  /*9960*/  LDL R221, [R1+0x8] ;  /* 0x0000080001dd7983 */ /* 0x000ee20000100800 */
[----:B--2---:R-:W-:Y:S05]  /*9970*/  IMAD R5, R2, 0x70, R218 ;  /* 0x0000007002057824 */ /* 0x004fea00078e02da */
[----:B------:R-:W-:Y:S05]  /*9980*/  IADD3 R5, R5, -0x70, R250 ;  /* 0xffffff9005057810 */ /* 0x000fea0007ffe0fa */
[----:B------:R-:W-:Y:S04]  /*9990*/  @P4 IMAD.HI.U32 R2, R5, c[0x0][0x2bc], RZ ;  /* 0x0000af0005024a27 */ /* 0x000fe800078e00ff */
[--C-:B------:R-:W-:Y:S01]  /*99a0*/  IMAD.MOV.U32 R4, RZ, RZ, R5.reuse ;  /* 0x000000ffff047224 */ /* 0x100fe200078e0005 */
[----:B------:R-:W-:Y:S04]  /*99b0*/  @P0 SHF.R.U32.HI R4, RZ, c[0x0][0x2c0], R2 ;  /* 0x0000b000ff040a19 */ /* 0x000fe80000011602 */
[C---:B---3--:R-:W-:Y:S01]  /*99c0*/  @!P1 IADD3 R2, P0, R4.reuse, R82, RZ ;  /* 0x0000005204029210 */ /* 0x048fe20007f1e0ff */
[----:B------:R-:W-:Y:S03]  /*99d0*/  IMAD.MOV R6, RZ, RZ, -R4 ;  /* 0x000000ffff067224 */ /* 0x000fe600078e0a04 */
[----:B----4-:R-:W-:Y:S01]  /*99e0*/  @!P1 LEA.HI.X.SX32 R4, R4, R217, 0x1, P0 ;  /* 0x000000d904049211 */ /* 0x010fe200000f0eff */
[----:B------:R-:W-:Y:S01]  /*99f0*/  IMAD R82, R6, c[0x0][0x2b8], R5 ;  /* 0x0000ae0006527a24 */ /* 0x000fe200078e0205 */
[C---:B------:R-:W-:Y:S01]  /*9a00*/  @!P1 LEA R8, P0, R2.reuse, c[0x0][0x2a0], 0x2 ;  /* 0x0000a80002089a11 */ /* 0x040fe200078010ff */
[----:B------:R-:W-:Y:S03]  /*9a10*/  IMAD.MOV.U32 R6, RZ, RZ, RZ ;  /* 0x000000ffff067224 */ /* 0x000fe600078e00ff */
[----:B------:R-:W-:Y:S01]  /*9a20*/  @!P1 LEA.HI.X R9, R2, c[0x0][0x2a4], R4, 0x2, P0 ;  /* 0x0000a90002099a11 */ /* 0x000fe200000f1404 */
[----:B------:R-:W-:Y:S01]  /*9a30*/  IMAD.WIDE.U32 R4, R82, c[0x0][0x1e0], RZ ;  /* 0x0000780052047a25 */ /* 0x000fe200078e00ff */
[----:B------:R1:W-:Y:S01]  /*9a40*/  STL [R1+0x20], R82 ;  /* 0x0000205201007387 */ /* 0x0003e20000100800 */
[----:B------:R-:W-:Y:S03]  /*9a50*/  SHF.R.S32.HI R2, RZ, 0x1f, R82 ;  /* 0x0000001fff027819 */ /* 0x000fe60000011452 */
[----:B------:R-:W1:Y:S02]  /*9a60*/  @!P1 LDG.E R6, [R8.64] ;  /* 0x0000000808069981 */ /* 0x000e64000c1e1900 */
[----:B------:R-:W-:Y:S04]  /*9a70*/  IMAD R2, R2, c[0x0][0x1e0], RZ ;  /* 0x0000780002027a24 */ /* 0x000fe800078e02ff */
[----:B------:R-:W-:Y:S04]  /*9a80*/  IMAD R2, R82, c[0x0][0x1e4], R2 ;  /* 0x0000790052027a24 */ /* 0x000fe800078e0202 */
[----:B------:R-:W-:Y:S01]  /*9a90*/  IMAD.IADD R5, R5, 0x1, R2 ;  /* 0x0000000105057824 */ /* 0x000fe200078e0202 */
[----:B-1----:R-:W-:Y:S01]  /*9aa0*/  SHF.R.S32.HI R82, RZ, 0x1f, R6 ;  /* 0x0000001fff527819 */ /* 0x002fe20000011406 */
[----:B------:R1:W-:Y:S02]  /*9ab0*/  STL [R1+0x1c], R6 ;  /* 0x00001c0601007387 */ /* 0x0003e40000100800 */
[----:B------:R-:W-:Y:S04]  /*9ac0*/  IMAD.WIDE.U32 R4, R6, c[0x0][0x1f0], R4 ;  /* 0x00007c0006047a25 */ /* 0x000fe800078e0004 */
[----:B------:R-:W-:Y:S01]  /*9ad0*/  IMAD R82, R82, c[0x0][0x1f0], RZ ;  /* 0x00007c0052527a24 */ /* 0x000fe200078e02ff */
[----:B-----5:R-:W-:Y:S03]  /*9ae0*/  IADD3 R2, P0, R222, R4, RZ ;  /* 0x00000004de027210 */ /* 0x020fe60007f1e0ff */
[----:B------:R-:W-:Y:S05]  /*9af0*/  IMAD R82, R6, c[0x0][0x1f4], R82 ;  /* 0x00007d0006527a24 */ /* 0x000fea00078e0252 */
[----:B------:R-:W-:Y:S02]  /*9b00*/  IADD3.X R82, R221, R5, R82, P0, !PT ;  /* 0x00000005dd527210 */ /* 0x000fe400007fe452 */
[C---:B------:R-:W-:Y:S04]  /*9b10*/  LEA R83, P0, R2.reuse, c[0x0][0x1c8], 0x1 ;  /* 0x0000720002537a11 */ /* 0x040fe800078008ff */
[----:B------:R-:W-:Y:S01]  /*9b20*/  LEA.HI.X R82, R2, c[0x0][0x1cc], R82, 0x1, P0 ;  /* 0x0000730002527a11 */ /* 0x000fe200000f0c52 */
[----:B------:R-:W-:-:S06]  /*9b30*/  BRA.DIV ~URZ, `(.L_x_1346) ;  /* 0x0000dcf27f007947 */ /* 0x000fcc000b800000 */
[----:B------:R2:W3:Y:S02]  /*9b40*/  SHFL.IDX PT, R86, R82, RZ, 0x181f ;  /* 0x00181fff52567589 */ /* 0x0004e400000e0000 */
.L_x_1395:
[----:B------:R-:W-:-:S05]  /*9b50*/  BRA.DIV ~URZ, `(.L_x_1347) ;  /* 0x0000dd427f007947 */ /* 0x000fca000b800000 */
[----:B------:R-:W4:Y:S02]  /*9b60*/  SHFL.IDX PT, R2, R83, RZ, 0x181f ;  /* 0x00181fff53027589 */ /* 0x000f2400000e0000 */
[-C--:B----4-:R-:W-:Y:S02]  /*9b70*/  IADD3 R4, P0, R2, R84.reuse, RZ ;  /* 0x0000005402047210 */ /* 0x090fe40007f1e0ff */
[----:B------:R-:W4:Y:S03]  /*9b80*/  SHFL.IDX PT, R2, R83, 0x1, 0x181f ;  /* 0x00381f0053027f89 */ /* 0x000f2600000e0000 */
[--C-:B---3--:R-:W-:Y:S05]  /*9b90*/  IMAD.X R5, R86, 0x1, R85.reuse, P0 ;  /* 0x0000000156057824 */ /* 0x108fea00000e0655 */
[----:B------:R-:W-:Y:S01]  /*9ba0*/  @!PT LDS RZ, [RZ] ;  /* 0x00000000fffff984 */ /* 0x000fe20000000800 */
[----:B------:R3:W-:Y:S01]  /*9bb0*/  LDGSTS.E.BYPASS.LTC128B.128 [R244+0x3900], [R4.64], !P3 ;  /* 0x0390000004f47fae */ /* 0x0007e2000d901d48 */
[-C--:B----4-:R-:W-:Y:S03]  /*9bc0*/  IADD3 R8, P0, R2, R84.reuse, RZ ;  /* 0x0000005402087210 */ /* 0x090fe60007f1e0ff */
[----:B------:R-:W-:Y:S04]  /*9bd0*/  SHFL.IDX PT, R2, R83, 0x2, 0x181f ;  /* 0x00581f0053027f89 */ /* 0x000fe800000e0000 */
[----:B---3--:R-:W3:Y:S02]  /*9be0*/  SHFL.IDX PT, R4, R82, 0x1, 0x181f ;  /* 0x00381f0052047f89 */ /* 0x008ee400000e0000 */
[--C-:B---3--:R-:W-:Y:S02]  /*9bf0*/  IMAD.X R9, R4, 0x1, R85.reuse, P0 ;  /* 0x0000000104097824 */ /* 0x108fe400000e0655 */
[----:B------:R-:W3:Y:S04]  /*9c00*/  SHFL.IDX PT, R4, R82, 0x2, 0x181f ;  /* 0x00581f0052047f89 */ /* 0x000ee800000e0000 */
[----:B------:R4:W-:Y:S02]  /*9c10*/  LDGSTS.E.BYPASS.LTC128B.128 [R244+0x4100], [R8.64], !P3 ;  /* 0x0410000008f47fae */ /* 0x0009e4000d901d48 */
[-C--:B----4-:R-:W-:Y:S02]  /*9c20*/  IADD3 R8, P0, R2, R84.reuse, RZ ;  /* 0x0000005402087210 */ /* 0x090fe40007f1e0ff */
[----:B------:R-:W4:Y:S03]  /*9c30*/  SHFL.IDX PT, R2, R83, 0x3, 0x181f ;  /* 0x00781f0053027f89 */ /* 0x000f2600000e0000 */
        /* <DEDUP_REMOVED lines=12> */
[----:B------:R4:W-:Y:S04]  /*9d00*/  LDGSTS.E.BYPASS.LTC128B.128 [R244+0x5900], [R8.64], !P3 ;  /* 0x0590000008f47fae */ /* 0x0009e8000d901d48 */
[----:B--2---:R-:W2:Y:S01]  /*9d10*/  SHFL.IDX PT, R82, R82, 0x6, 0x181f ;  /* 0x00d81f0052527f89 */ /* 0x004ea200000e0000 */
[----:B----4-:R-:W-:Y:S05]  /*9d20*/  IADD3 R8, P0, R2, R84, RZ ;  /* 0x0000005402087210 */ /* 0x010fea0007f1e0ff */
[----:B---3--:R-:W-:Y:S02]  /*9d30*/  IMAD.X R9, R4, 0x1, R85, P0 ;  /* 0x0000000104097824 */ /* 0x008fe400000e0655 */
[----:B------:R3:W4:Y:S04]  /*9d40*/  SHFL.IDX PT, R4, R83, 0x6, 0x181f ;  /* 0x00d81f0053047f89 */ /* 0x00072800000e0000 */
[----:B------:R3:W-:Y:S02]  /*9d50*/  LDGSTS.E.BYPASS.LTC128B.128 [R244+0x6100], [R8.64], !P3 ;  /* 0x0610000008f47fae */ /* 0x0007e4000d901d48 */
.L_x_1396:
[----:B--2-4-:R-:W-:Y:S04]  /*9d60*/  IADD3 R4, P0, R4, R84, RZ ;  /* 0x0000005404047210 */ /* 0x014fe80007f1e0ff */
[----:B------:R-:W-:Y:S05]  /*9d70*/  IADD3.X R5, R82, R85, RZ, P0, !PT ;  /* 0x0000005552057210 */ /* 0x000fea00007fe4ff */
[----:B------:R-:W-:Y:S01]  /*9d80*/  @!PT LDS RZ, [RZ] ;  /* 0x00000000fffff984 */ /* 0x000fe20000000800 */
[----:B------:R-:W-:Y:S01]  /*9d90*/  @!PT LDS RZ, [RZ] ;  /* 0x00000000fffff984 */ /* 0x000fe20000000800 */
[----:B------:R-:W-:Y:S01]  /*9da0*/  @!PT LDS RZ, [RZ] ;  /* 0x00000000fffff984 */ /* 0x000fe20000000800 */
[----:B------:R2:W-:Y:S04]  /*9db0*/  LDGSTS.E.BYPASS.LTC128B.128 [R244+0x6900], [R4.64], !P3 ;  /* 0x0690000004f47fae */ /* 0x0005e8000d901d48 */
.L_x_1345:
[----:B--234-:R-:W-:Y:S05]  /*9dc0*/  BSYNC B0 ;  /* 0x0000000000007941 */ /* 0x01cfea0003800000 */
.L_x_1344:
[----:B------:R-:W2:Y:S04]  /*9dd0*/  LDL R5, [R1+0x5c] ;  /* 0x00005c0001057983 */ /* 0x000ea80000100800 */
[----:B------:R-:W3:Y:S04]  /*9de0*/  LDL R4, [R1+0x50] ;  /* 0x0000500001047983 */ /* 0x000ee80000100800 */
[----:B------:R-:W0:Y:S01]  /*9df0*/  LDGDEPBAR ;  /* 0x00000000000079af */ /* 0x000e220000000000 */
[----:B-12---:R-:W-:Y:S01]  /*9e00*/  MOV R6, R5 ;  /* 0x0000000500067202 */ /* 0x006fe20000000f00 */
[----:B------:R-:W-:Y:S04]  /*9e10*/  @P2 IMAD.HI.U32 R2, R5, c[0x0][0x2c8], RZ ;  /* 0x0000b20005022a27 */ /* 0x000fe800078e00ff */
[----:B---3--:R-:W-:Y:S01]  /*9e20*/  IMAD R4, R4, -0x70, RZ ;  /* 0xffffff9004047824 */ /* 0x008fe200078e02ff */
[----:B------:R-:W-:Y:S02]  /*9e30*/  @P2 SHF.R.U32.HI R6, RZ, c[0x0][0x2cc], R2 ;  /* 0x0000b300ff062a19 */ /* 0x000fe40000011602 */
[----:B------:R-:W-:Y:S02]  /*9e40*/  MOV R2, c[0x0][0x2ac] ;  /* 0x0000ab0000027a02 */ /* 0x000fe40000000f00 */
[----:B------:R-:W-:Y:S05]  /*9e50*/  IADD3 R4, -R245, 0x1, R4 ;  /* 0x00000001f5047810 */ /* 0x000fea0007ffe104 */
[----:B------:R-:W-:Y:S05]  /*9e60*/  IMAD R4, R2, c[0x0][0x1d0], R4 ;  /* 0x0000740002047a24 */ /* 0x000fea00078e0204 */
[----:B------:R-:W-:Y:S01]  /*9e70*/  IADD3 R101, R4, -c[0x0][0x168], RZ ;  /* 0x80005a0004657a10 */ /* 0x000fe20007ffe0ff */
[----:B------:R-:W-:-:S05]  /*9e80*/  BRA.DIV ~URZ, `(.L_x_1348) ;  /* 0x0000e0d27f007947 */ /* 0x000fca000b800000 */
[----:B------:R1:W2:Y:S02]  /*9e90*/  SHFL.IDX PT, R4, R6, RZ, 0x1c1f ;  /* 0x001c1fff06047589 */ /* 0x0002a400000e0000 */
.L_x_1397:
[----:B--2---:R-:W-:Y:S05]  /*9ea0*/  IMAD.IADD R4, R101, 0x1, R4 ;  /* 0x0000000165047824 */ /* 0x004fea00078e0204 */
[C---:B------:R-:W-:Y:S02]  /*9eb0*/  ISETP.GT.AND P6, PT, R4.reuse, RZ, PT ;  /* 0x000000ff0400720c */ /* 0x040fe40003fc4270 */
[C---:B------:R-:W-:Y:S02]  /*9ec0*/  ISETP.GT.AND P5, PT, R4.reuse, 0x1, PT ;  /* 0x000000010400780c */ /* 0x040fe40003fa4270 */
[C---:B------:R-:W-:Y:S02]  /*9ed0*/  ISETP.GT.AND P4, PT, R4.reuse, 0x8, PT ;  /* 0x000000080400780c */ /* 0x040fe40003f84270 */
[----:B------:R-:W-:Y:S02]  /*9ee0*/  ISETP.GT.AND P0, PT, R4, 0x9, PT ;  /* 0x000000090400780c */ /* 0x000fe40003f04270 */
[----:B------:R-:W-:Y:S02]  /*9ef0*/  FSEL R82, R0, -INF , P6 ;  /* 0xff80000000527808 */ /* 0x000fe40003000000 */
[C---:B------:R-:W-:Y:S02]  /*9f00*/  ISETP.GT.AND P6, PT, R4.reuse, 0x10, PT ;  /* 0x000000100400780c */ /* 0x040fe40003fc4270 */
[----:B------:R-:W-:Y:S02]  /*9f10*/  FSEL R83, R3, -INF , P5 ;  /* 0xff80000003537808 */ /* 0x000fe40002800000 */
        /* <DEDUP_REMOVED lines=32> */
[C---:B------:R-:W-:Y:S02]  /*a120*/  ISETP.GT.AND P5, PT, R4.reuse, 0x51, PT ;  /* 0x000000510400780c */ /* 0x040fe40003fa4270 */
        /* <DEDUP_REMOVED lines=13> */
[----:B------:R-:W-:Y:S02]  /*a200*/  FSEL R195, R195, -INF , P5 ;  /* 0xff800000c3c37808 */ /* 0x000fe40002800000 */
[----:B------:R-:W-:Y:S02]  /*a210*/  FSEL R64, R107, -INF , P4 ;  /* 0xff8000006b407808 */ /* 0x000fe40002000000 */
[----:B------:R-:W-:Y:S01]  /*a220*/  FSEL R53, R105, -INF , P0 ;  /* 0xff80000069357808 */ /* 0x000fe20000000000 */
[----:B------:R-:W-:-:S05]  /*a230*/  BRA.DIV ~URZ, `(.L_x_1349) ;  /* 0x0000dd727f007947 */ /* 0x000fca000b800000 */
[----:B------:R-:W2:Y:S08]  /*a240*/  SHFL.IDX PT, R2, R6, 0x1, 0x1c1f ;  /* 0x003c1f0006027f89 */ /* 0x000eb000000e0000 */
[----:B------:R-:W3:Y:S08]  /*a250*/  SHFL.IDX PT, R0, R6, 0x2, 0x1c1f ;  /* 0x005c1f0006007f89 */ /* 0x000ef000000e0000 */
[----:B------:R-:W4:Y:S01]  /*a260*/  SHFL.IDX PT, R3, R6, 0x3, 0x1c1f ;  /* 0x007c1f0006037f89 */ /* 0x000f2200000e0000 */
[C---:B--2---:R-:W-:Y:S05]  /*a270*/  IMAD.IADD R2, R101.reuse, 0x1, R2 ;  /* 0x0000000165027824 */ /* 0x044fea00078e0202 */
[C---:B------:R-:W-:Y:S02]  /*a280*/  ISETP.GT.AND P6, PT, R2.reuse, RZ, PT ;  /* 0x000000ff0200720c */ /* 0x040fe40003fc4270 */
[C---:B------:R-:W-:Y:S01]  /*a290*/  ISETP.GT.AND P5, PT, R2.reuse, 0x1, PT ;  /* 0x000000010200780c */ /* 0x040fe20003fa4270 */
[C---:B---3--:R-:W-:Y:S01]  /*a2a0*/  IMAD.IADD R0, R101.reuse, 0x1, R0 ;  /* 0x0000000165007824 */ /* 0x048fe200078e0200 */
[C---:B------:R-:W-:Y:S02]  /*a2b0*/  ISETP.GT.AND P4, PT, R2.reuse, 0x8, PT ;  /* 0x000000080200780c */ /* 0x040fe40003f84270 */
[----:B------:R-:W-:Y:S02]  /*a2c0*/  ISETP.GT.AND P0, PT, R2, 0x9, PT ;  /* 0x000000090200780c */ /* 0x000fe40003f04270 */
[----:B------:R-:W-:Y:S02]  /*a2d0*/  FSEL R32, R184, -INF , P6 ;  /* 0xff800000b8207808 */ /* 0x000fe40003000000 */
[C---:B------:R-:W-:Y:S01]  /*a2e0*/  ISETP.GT.AND P6, PT, R2.reuse, 0x10, PT ;  /* 0x000000100200780c */ /* 0x040fe20003fc4270 */
[----:B----4-:R-:W-:Y:S01]  /*a2f0*/  IMAD.IADD R101, R101, 0x1, R3 ;  /* 0x0000000165657824 */ /* 0x010fe200078e0203 */
        /* <DEDUP_REMOVED lines=35> */
[----:B------:R-:W-:Y:S02]  /*a530*/  ISETP.GT.AND P4, PT, R2, 0x58, PT ;  /* 0x000000580200780c */ /* 0x000fe40003f84270 */
        /* <DEDUP_REMOVED lines=11> */
[C---:B------:R-:W-:Y:S02]  /*a5f0*/  ISETP.GT.AND P6, PT, R0.reuse, RZ, PT ;  /* 0x000000ff0000720c */ /* 0x040fe40003fc4270 */
        /* <DEDUP_REMOVED lines=54> */
[----:B------:R-:W-:Y:S02]  /*a960*/  FMNMX.FTZ R0, R82, R182, !PT ;  /* 0x000000b652007209 */ /* 0x000fe40007810000 */
[----:B------:R-:W-:Y:S02]  /*a970*/  FSEL R105, R98, -INF , P6 ;  /* 0xff80000062697808 */ /* 0x000fe40003000000 */
[----:B------:R-:W-:Y:S02]  /*a980*/  FMNMX.FTZ R0, R83, R0, !PT ;  /* 0x0000000053007209 */ /* 0x000fe40007810000 */
[----:B------:R-:W-:Y:S02]  /*a990*/  FSEL R99, R99, -INF , P5 ;  /* 0xff80000063637808 */ /* 0x000fe40002800000 */
[----:B------:R-:W-:Y:S02]  /*a9a0*/  FMNMX.FTZ R0, R84, R0, !PT ;  /* 0x0000000054007209 */ /* 0x000fe40007810000 */
[----:B------:R-:W-:Y:S02]  /*a9b0*/  FSEL R98, R100, -INF , P4 ;  /* 0xff80000064627808 */ /* 0x000fe40002000000 */
[----:B------:R-:W-:Y:S02]  /*a9c0*/  FMNMX.FTZ R0, R85, R0, !PT ;  /* 0x0000000055007209 */ /* 0x000fe40007810000 */
[----:B------:R-:W-:Y:S02]  /*a9d0*/  FSEL R10, R10, -INF , P0 ;  /* 0xff8000000a0a7808 */ /* 0x000fe40000000000 */
[----:B------:R-:W-:Y:S02]  /*a9e0*/  FMNMX.FTZ R0, R94, R0, !PT ;  /* 0x000000005e007209 */ /* 0x000fe40007810000 */
[----:B------:R-:W-:Y:S02]  /*a9f0*/  ISETP.GT.AND P6, PT, R101, RZ, PT ;  /* 0x000000ff6500720c */ /* 0x000fe40003fc4270 */
[----:B------:R-:W-:Y:S02]  /*aa00*/  FMNMX.FTZ R0, R93, R0, !PT ;  /* 0x000000005d007209 */ /* 0x000fe40007810000 */
[C---:B------:R-:W-:Y:S02]  /*aa10*/  ISETP.GT.AND P5, PT, R101.reuse, 0x1, PT ;  /* 0x000000016500780c */ /* 0x040fe40003fa4270 */
[----:B------:R-:W-:Y:S02]  /*aa20*/  FMNMX.FTZ R0, R92, R0, !PT ;  /* 0x000000005c007209 */ /* 0x000fe40007810000 */
[----:B------:R-:W-:Y:S02]  /*aa30*/  FSEL R12, R192, -INF , P6 ;  /* 0xff800000c00c7808 */ /* 0x000fe40003000000 */
[----:B------:R-:W-:Y:S02]  /*aa40*/  FMNMX.FTZ R0, R90, R0, !PT ;  /* 0x000000005a007209 */ /* 0x000fe40007810000 */
[----:B------:R-:W-:Y:S02]  /*aa50*/  ISETP.GT.AND P4, PT, R101, 0x8, PT ;  /* 0x000000086500780c */ /* 0x000fe40003f84270 */
        /* <DEDUP_REMOVED lines=40> */
[----:B------:R-:W-:Y:S01]  /*ace0*/  FSEL R47, R47, -INF , P0 ;  /* 0xff8000002f2f7808 */ /* 0x000fe20000000000 */
[----:B------:R-:W2:Y:S01]  /*acf0*/  SHFL.BFLY PT, R2, R0, 0x2, 0x1f ;  /* 0x0c401f0000027f89 */ /* 0x000ea200000e0000 */
        /* <DEDUP_REMOVED lines=12> */
[----:B--2---:R-:W-:Y:S02]  /*adc0*/  FMNMX.FTZ R0, R2, R0, !PT ;  /* 0x0000000002007209 */ /* 0x004fe40007810000 */
[----:B------:R-:W-:Y:S02]  /*add0*/  FMNMX.FTZ R2, R32, R183, !PT ;  /* 0x000000b720027209 */ /* 0x000fe40007810000 */
[----:B------:R-:W-:Y:S01]  /*ade0*/  ISETP.GT.AND P0, PT, R101, 0x49, PT ;  /* 0x000000496500780c */ /* 0x000fe20003f04270 */
[----:B------:R-:W2:Y:S01]  /*adf0*/  SHFL.BFLY PT, R3, R0, 0x1, 0x1f ;  /* 0x0c201f0000037f89 */ /* 0x000ea200000e0000 */
        /* <DEDUP_REMOVED lines=13> */
[----:B--2---:R-:W-:Y:S02]  /*aed0*/  FMNMX.FTZ R3, R0, R3, !PT ;  /* 0x0000000300037209 */ /* 0x004fe40007810000 */
        /* <DEDUP_REMOVED lines=23> */
[----:B------:R-:W-:Y:S02]  /*b050*/  FSEL R7, R95, -INF , P0 ;  /* 0xff8000005f077808 */ /* 0x000fe40000000000 */
        /* <DEDUP_REMOVED lines=8> */
[----:B------:R-:W2:Y:S02]  /*b0e0*/  SHFL.BFLY PT, R0, R2, 0x2, 0x1f ;  /* 0x0c401f0002007f89 */ /* 0x000ea400000e0000 */
[----:B--2---:R-:W-:Y:S06]  /*b0f0*/  FMNMX.FTZ R0, R2, R0, !PT ;  /* 0x0000000002007209 */ /* 0x004fec0007810000 */
[----:B------:R-:W2:Y:S02]  /*b100*/  SHFL.BFLY PT, R2, R0, 0x1, 0x1f ;  /* 0x0c201f0000027f89 */ /* 0x000ea400000e0000 */
[----:B--2---:R-:W-:Y:S02]  /*b110*/  FMNMX.FTZ R2, R0, R2, !PT ;  /* 0x0000000200027209 */ /* 0x004fe40007810000 */
        /* <DEDUP_REMOVED lines=62> */
[----:B------:R2:W3:Y:S02]  /*b500*/  SHFL.BFLY PT, R68, R4, 0x1, 0x1f ;  /* 0x0c201f0004447f89 */ /* 0x0004e400000e0000 */
.L_x_1398:
[----:B-1----:R-:W4:Y:S01]  /*b510*/  LDL.LU R6, [R1+0x48] ;  /* 0x0000480001067983 */ /* 0x002f220000300800 */
[C---:B------:R-:W-:Y:S01]  /*b520*/  FMUL.FTZ R185, R3.reuse, c[0x0][0x2d0] ;  /* 0x0000b40003b97a20 */ /* 0x040fe20000410000 */
[----:B------:R-:W-:Y:S01]  /*b530*/  FSETP.NEU.FTZ.AND P0, PT, R3, -INF , PT ;  /* 0xff8000000300780b */ /* 0x000fe20003f1d000 */
[----:B------:R-:W-:Y:S01]  /*b540*/  FMUL.FTZ R109, R2, c[0x0][0x2d0] ;  /* 0x0000b400026d7a20 */ /* 0x000fe20000410000 */
[----:B---3--:R-:W-:Y:S01]  /*b550*/  FMNMX.FTZ R68, R68, R4, !PT ;  /* 0x0000000444447209 */ /* 0x008fe20007810000 */
[----:B------:R-:W-:Y:S01]  /*b560*/  FMUL.FTZ R97, R0, c[0x0][0x2d0] ;  /* 0x0000b40000617a20 */ /* 0x000fe20000410000 */
[----:B------:R-:W-:Y:S01]  /*b570*/  FSEL R185, R185, RZ, P0 ;  /* 0x000000ffb9b97208 */ /* 0x000fe20000000000 */
[----:B------:R-:W-:Y:S01]  /*b580*/  WARPSYNC 0xffffffff ;  /* 0xffffffff00007948 */ /* 0x000fe20003800000 */
[----:B--2---:R-:W-:Y:S02]  /*b590*/  FSEL R4, R3, RZ, P0 ;  /* 0x000000ff03047208 */ /* 0x004fe40000000000 */
[----:B------:R-:W-:Y:S01]  /*b5a0*/  FSETP.NEU.FTZ.AND P0, PT, R2, -INF , PT ;  /* 0xff8000000200780b */ /* 0x000fe20003f1d000 */
[--C-:B------:R-:W-:Y:S02]  /*b5b0*/  FFMA.FTZ R186, R64, c[0x0][0x2d0], -R185.reuse ;  /* 0x0000b40040ba7a23 */ /* 0x100fe400000108b9 */
[----:B------:R-:W2:Y:S01]  /*b5c0*/  LDL.LU R64, [R1+0x60] ;  /* 0x0000600001407983 */ /* 0x000ea20000300800 */
[----:B------:R-:W-:Y:S01]  /*b5d0*/  FSEL R109, R109, RZ, P0 ;  /* 0x000000ff6d6d7208 */ /* 0x000fe20000000000 */
[----:B------:R-:W-:Y:S02]  /*b5e0*/  FADD.FTZ R4, -R4, R182 ;  /* 0x000000b604047221 */ /* 0x000fe40000010100 */
[----:B------:R-:W-:Y:S01]  /*b5f0*/  MUFU.EX2 R186, R186 ;  /* 0x000000ba00ba7308 */ /* 0x000fe20000000800 */
[----:B------:R-:W-:Y:S02]  /*b600*/  FFMA.FTZ R95, R84, c[0x0][0x2d0], -R185 ;  /* 0x0000b400545f7a23 */ /* 0x000fe400000108b9 */
[----:B------:R-:W-:Y:S02]  /*b610*/  FFMA.FTZ R223, R39, c[0x0][0x2d0], -R109 ;  /* 0x0000b40027df7a23 */ /* 0x000fe4000001086d */
[----:B------:R-:W3:Y:S01]  /*b620*/  LDL.LU R39, [R1+0x54] ;  /* 0x0000540001277983 */ /* 0x000ee20000300800 */
[--C-:B------:R-:W-:Y:S02]  /*b630*/  FFMA.FTZ R84, R65, c[0x0][0x2d0], -R185.reuse ;  /* 0x0000b40041547a23 */ /* 0x100fe400000108b9 */
[----:B------:R-:W-:Y:S01]  /*b640*/  FMUL.FTZ R65, R4, c[0x0][0x2d0] ;  /* 0x0000b40004417a20 */ /* 0x000fe20000410000 */
[----:B------:R-:W-:Y:S01]  /*b650*/  FSEL R4, R2, RZ, P0 ;  /* 0x000000ff02047208 */ /* 0x000fe20000000000 */
[--C-:B------:R-:W-:Y:S01]  /*b660*/  FFMA.FTZ R82, R82, c[0x0][0x2d0], -R185.reuse ;  /* 0x0000b40052527a23 */ /* 0x100fe200000108b9 */
[----:B------:R-:W-:Y:S01]  /*b670*/  FSETP.NEU.FTZ.AND P0, PT, R0, -INF , PT ;  /* 0xff8000000000780b */ /* 0x000fe20003f1d000 */
[--C-:B------:R-:W-:Y:S02]  /*b680*/  FFMA.FTZ R81, R94, c[0x0][0x2d0], -R185.reuse ;  /* 0x0000b4005e517a23 */ /* 0x100fe400000108b9 */
[----:B------:R1:W-:Y:S01]  /*b690*/  MUFU.EX2 R72, R82 ;  /* 0x0000005200487308 */ /* 0x0003e20000000800 */
[--C-:B------:R-:W-:Y:S01]  /*b6a0*/  FFMA.FTZ R91, R91, c[0x0][0x2d0], -R185.reuse ;  /* 0x0000b4005b5b7a23 */ /* 0x100fe200000108b9 */
[----:B------:R-:W-:Y:S01]  /*b6b0*/  FSEL R97, R97, RZ, P0 ;  /* 0x000000ff61617208 */ /* 0x000fe20000000000 */
[--C-:B------:R-:W-:Y:S02]  /*b6c0*/  FFMA.FTZ R87, R87, c[0x0][0x2d0], -R185.reuse ;  /* 0x0000b40057577a23 */ /* 0x100fe400000108b9 */
[----:B------:R-:W-:Y:S02]  /*b6d0*/  FFMA.FTZ R86, R86, c[0x0][0x2d0], -R185 ;  /* 0x0000b40056567a23 */ /* 0x000fe400000108b9 */
[--C-:B------:R-:W-:Y:S02]  /*b6e0*/  FFMA.FTZ R37, R37, c[0x0][0x2d0], -R109.reuse ;  /* 0x0000b40025257a23 */ /* 0x100fe4000001086d */
[----:B------:R-:W-:Y:S01]  /*b6f0*/  FFMA.FTZ R38, R38, c[0x0][0x2d0], -R109 ;  /* 0x0000b40026267a23 */ /* 0x000fe2000001086d */
[----:B------:R-:W4:Y:S01]  /*b700*/  MUFU.EX2 R65, R65 ;  /* 0x0000004100417308 */ /* 0x000f220000000800 */
[----:B------:R-:W-:Y:S02]  /*b710*/  FFMA.FTZ R5, R89, c[0x0][0x2d0], -R185 ;  /* 0x0000b40059057a23 */ /* 0x000fe400000108b9 */
[----:B------:R-:W-:Y:S02]  /*b720*/  FADD.FTZ R4, -R4, R183 ;  /* 0x000000b704047221 */ /* 0x000fe40000010100 */
[----:B------:R-:W-:Y:S02]  /*b730*/  FFMA.FTZ R83, R83, c[0x0][0x2d0], -R185 ;  /* 0x0000b40053537a23 */ /* 0x000fe400000108b9 */
[--C-:B------:R-:W-:Y:S02]  /*b740*/  FFMA.FTZ R32, R32, c[0x0][0x2d0], -R109.reuse ;  /* 0x0000b40020207a23 */ /* 0x100fe4000001086d */
[----:B------:R-:W-:Y:S02]  /*b750*/  FMUL.FTZ R4, R4, c[0x0][0x2d0] ;  /* 0x0000b40004047a20 */ /* 0x000fe40000410000 */
[----:B------:R-:W5:Y:S01]  /*b760*/  MUFU.EX2 R83, R83 ;  /* 0x0000005300537308 */ /* 0x000f620000000800 */
[--C-:B------:R-:W-:Y:S02]  /*b770*/  FFMA.FTZ R100, R67, c[0x0][0x2d0], -R109.reuse ;  /* 0x0000b40043647a23 */ /* 0x100fe4000001086d */
[----:B------:R-:W-:Y:S02]  /*b780*/  FFMA.FTZ R182, R20, c[0x0][0x2d0], -R109 ;  /* 0x0000b40014b67a23 */ /* 0x000fe4000001086d */
[----:B------:R-:W-:Y:S02]  /*b790*/  FFMA.FTZ R20, R11, c[0x0][0x2d0], -R97 ;  /* 0x0000b4000b147a23 */ /* 0x000fe40000010861 */
[--C-:B------:R-:W-:Y:S02]  /*b7a0*/  FFMA.FTZ R33, R33, c[0x0][0x2d0], -R109.reuse ;  /* 0x0000b40021217a23 */ /* 0x100fe4000001086d */
[--C-:B-1----:R-:W-:Y:S01]  /*b7b0*/  FFMA.FTZ R82, R35, c[0x0][0x2d0], -R109.reuse ;  /* 0x0000b40023527a23 */ /* 0x102fe2000001086d */
[----:B------:R-:W-:Y:S01]  /*b7c0*/  MUFU.EX2 R67, R4 ;  /* 0x0000000400437308 */ /* 0x000fe20000000800 */
[--C-:B------:R-:W-:Y:S02]  /*b7d0*/  FFMA.FTZ R104, R54, c[0x0][0x2d0], -R109.reuse ;  /* 0x0000b40036687a23 */ /* 0x100fe4000001086d */
[----:B------:R-:W-:Y:S02]  /*b7e0*/  FFMA.FTZ R103, R55, c[0x0][0x2d0], -R109 ;  /* 0x0000b40037677a23 */ /* 0x000fe4000001086d */
[----:B------:R-:W-:Y:S02]  /*b7f0*/  FFMA.FTZ R80, R28, c[0x0][0x2d0], -R97 ;  /* 0x0000b4001c507a23 */ /* 0x000fe40000010861 */
[--C-:B------:R-:W-:Y:S02]  /*b800*/  FFMA.FTZ R8, R85, c[0x0][0x2d0], -R185.reuse ;  /* 0x0000b40055087a23 */ /* 0x100fe400000108b9 */
[----:B------:R-:W-:Y:S01]  /*b810*/  FFMA.FTZ R85, R88, c[0x0][0x2d0], -R185 ;  /* 0x0000b40058557a23 */ /* 0x000fe200000108b9 */
[----:B------:R-:W-:Y:S01]  /*b820*/  MUFU.EX2 R32, R32 ;  /* 0x0000002000207308 */ /* 0x000fe20000000800 */
[----:B------:R-:W-:Y:S02]  /*b830*/  FFMA.FTZ R214, R74, c[0x0][0x2d0], -R97 ;  /* 0x0000b4004ad67a23 */ /* 0x000fe40000010861 */
[--C-:B------:R-:W-:Y:S02]  /*b840*/  FFMA.FTZ R51, R93, c[0x0][0x2d0], -R185.reuse ;  /* 0x0000b4005d337a23 */ /* 0x100fe400000108b9 */
[--C-:B------:R-:W-:Y:S02]  /*b850*/  FFMA.FTZ R50, R92, c[0x0][0x2d0], -R185.reuse ;  /* 0x0000b4005c327a23 */ /* 0x100fe400000108b9 */
[--C-:B------:R-:W-:Y:S02]  /*b860*/  FFMA.FTZ R49, R90, c[0x0][0x2d0], -R185.reuse ;  /* 0x0000b4005a317a23 */ /* 0x100fe400000108b9 */
[--C-:B------:R-:W-:Y:S01]  /*b870*/  FFMA.FTZ R219, R219, c[0x0][0x2d0], -R185.reuse ;  /* 0x0000b400dbdb7a23 */ /* 0x100fe200000108b9 */
[----:B------:R-:W1:Y:S01]  /*b880*/  MUFU.EX2 R33, R33 ;  /* 0x0000002100217308 */ /* 0x000e620000000800 */
[----:B------:R-:W-:Y:S02]  /*b890*/  FFMA.FTZ R205, R205, c[0x0][0x2d0], -R185 ;  /* 0x0000b400cdcd7a23 */ /* 0x000fe400000108b9 */
[--C-:B------:R-:W-:Y:S02]  /*b8a0*/  FFMA.FTZ R36, R36, c[0x0][0x2d0], -R109.reuse ;  /* 0x0000b40024247a23 */ /* 0x100fe4000001086d */
[----:B------:R-:W-:Y:S02]  /*b8b0*/  FFMA.FTZ R187, R23, c[0x0][0x2d0], -R109 ;  /* 0x0000b40017bb7a23 */ /* 0x000fe4000001086d */
[----:B------:R-:W-:Y:S02]  /*b8c0*/  FFMA.FTZ R23, R29, c[0x0][0x2d0], -R97 ;  /* 0x0000b4001d177a23 */ /* 0x000fe40000010861 */
[----:B------:R-:W-:Y:S01]  /*b8d0*/  FFMA.FTZ R192, R22, c[0x0][0x2d0], -R109 ;  /* 0x0000b40016c07a23 */ /* 0x000fe2000001086d */
[----:B------:R1:W-:Y:S01]  /*b8e0*/  MUFU.EX2 R74, R95 ;  /* 0x0000005f004a7308 */ /* 0x0003e20000000800 */
[--C-:B------:R-:W-:Y:S02]  /*b8f0*/  FFMA.FTZ R22, R24, c[0x0][0x2d0], -R97.reuse ;  /* 0x0000b40018167a23 */ /* 0x100fe40000010861 */
[----:B------:R-:W-:Y:S02]  /*b900*/  FFMA.FTZ R212, R75, c[0x0][0x2d0], -R97 ;  /* 0x0000b4004bd47a23 */ /* 0x000fe40000010861 */
[--C-:B------:R-:W-:Y:S02]  /*b910*/  FFMA.FTZ R106, R106, c[0x0][0x2d0], -R185.reuse ;  /* 0x0000b4006a6a7a23 */ /* 0x100fe400000108b9 */
[--C-:B------:R-:W-:Y:S02]  /*b920*/  FFMA.FTZ R102, R102, c[0x0][0x2d0], -R185.reuse ;  /* 0x0000b40066667a23 */ /* 0x100fe400000108b9 */
[----:B------:R-:W-:Y:S01]  /*b930*/  FFMA.FTZ R220, R220, c[0x0][0x2d0], -R185 ;  /* 0x0000b400dcdc7a23 */ /* 0x000fe200000108b9 */
[----:B------:R-:W-:Y:S01]  /*b940*/  MUFU.EX2 R20, R20 ;  /* 0x0000001400147308 */ /* 0x000fe20000000800 */
[----:B------:R-:W-:Y:S02]  /*b950*/  FFMA.FTZ R215, R69, c[0x0][0x2d0], -R109 ;  /* 0x0000b40045d77a23 */ /* 0x000fe4000001086d */
[----:B------:R-:W-:Y:S02]  /*b960*/  FMUL.FTZ R69, R68, c[0x0][0x2d0] ;  /* 0x0000b40044457a20 */ /* 0x000fe40000410000 */
        /* <DEDUP_REMOVED lines=22> */
[----:B------:R-:W-:Y:S02]  /*bad0*/  FFMA.FTZ R184, R184, c[0x0][0x2d0], -R109 ;  /* 0x0000b400b8b87a23 */ /* 0x000fe4000001086d */
        /* <DEDUP_REMOVED lines=23> */
[----:B------:R-:W-:Y:S09]  /*bc50*/  FFMA.FTZ R98, R98, c[0x0][0x2d0], -R97 ;  /* 0x0000b40062627a23 */ /* 0x000ff20000010861 */
[----:B------:R-:W-:Y:S10]  /*bc60*/  MUFU.EX2 R100, R100 ;  /* 0x0000006400647308 */ /* 0x000ff40000000800 */
        /* <DEDUP_REMOVED lines=20> */
[----:B------:R-:W-:Y:S01]  /*bdb0*/  MUFU.EX2 R99, R99 ;  /* 0x0000006300637308 */ /* 0x000fe20000000800 */
[----:B----4-:R-:W-:Y:S01]  /*bdc0*/  FFMA.FTZ R9, R65, R6, R72 ;  /* 0x0000000641097223 */ /* 0x010fe20000010048 */
[C---:B-----5:R-:W-:Y:S01]  /*bdd0*/  F2FP.BF16.PACK_AB R72, R83.reuse, R72 ;  /* 0x000000485348723e */ /* 0x060fe200000010ff */
[----:B------:R-:W-:Y:S01]  /*bde0*/  FFMA.FTZ R6, R52, c[0x0][0x2d0], -R109 ;  /* 0x0000b40034067a23 */ /* 0x000fe2000001086d */
[----:B------:R-:W-:Y:S01]  /*bdf0*/  MOV R52, R5 ;  /* 0x0000000500347202 */ /* 0x000fe20000000f00 */
[----:B------:R-:W-:Y:S01]  /*be00*/  FADD.FTZ R9, R83, R9 ;  /* 0x0000000953097221 */ /* 0x000fe20000010000 */
[----:B------:R-:W-:Y:S01]  /*be10*/  FSEL R5, R0, RZ, P0 ;  /* 0x000000ff00057208 */ /* 0x000fe20000000000 */
[--C-:B------:R-:W-:Y:S01]  /*be20*/  FFMA.FTZ R83, R34, c[0x0][0x2d0], -R109.reuse ;  /* 0x0000b40022537a23 */ /* 0x100fe2000001086d */
[C---:B------:R-:W-:Y:S01]  /*be30*/  FSETP.NEU.FTZ.AND P0, PT, R68.reuse, -INF , PT ;  /* 0xff8000004400780b */ /* 0x040fe20003f1d000 */
[----:B------:R-:W-:Y:S01]  /*be40*/  FFMA.FTZ R109, R19, c[0x0][0x2d0], -R109 ;  /* 0x0000b400136d7a23 */ /* 0x000fe2000001086d */
[----:B-1----:R-:W-:Y:S01]  /*be50*/  F2FP.BF16.PACK_AB R73, R33, R32 ;  /* 0x000000202149723e */ /* 0x002fe200000010ff */
[----:B------:R-:W-:Y:S01]  /*be60*/  FADD.FTZ R5, -R5, R180 ;  /* 0x000000b405057221 */ /* 0x000fe20000010100 */
[----:B------:R-:W-:Y:S01]  /*be70*/  FSEL R69, R69, RZ, P0 ;  /* 0x000000ff45457208 */ /* 0x000fe20000000000 */
[----:B--2---:R-:W-:Y:S01]  /*be80*/  FFMA.FTZ R19, R67, R64, R32 ;  /* 0x0000004043137223 */ /* 0x004fe20000010020 */
[----:B------:R-:W-:Y:S01]  /*be90*/  FSEL R4, R68, RZ, P0 ;  /* 0x000000ff44047208 */ /* 0x000fe20000000000 */
[----:B------:R-:W-:Y:S01]  /*bea0*/  FMUL.FTZ R5, R5, c[0x0][0x2d0] ;  /* 0x0000b40005057a20 */ /* 0x000fe20000410000 */
[----:B------:R-:W-:Y:S01]  /*beb0*/  MUFU.EX2 R109, R109 ;  /* 0x0000006d006d7308 */ /* 0x000fe20000000800 */
[--C-:B------:R-:W-:Y:S02]  /*bec0*/  FFMA.FTZ R90, R26, c[0x0][0x2d0], -R69.reuse ;  /* 0x0000b4001a5a7a23 */ /* 0x100fe40000010845 */
[--C-:B------:R-:W-:Y:S02]  /*bed0*/  FFMA.FTZ R88, R27, c[0x0][0x2d0], -R69.reuse ;  /* 0x0000b4001b587a23 */ /* 0x100fe40000010845 */
[--C-:B------:R-:W-:Y:S02]  /*bee0*/  FFMA.FTZ R95, R42, c[0x0][0x2d0], -R69.reuse ;  /* 0x0000b4002a5f7a23 */ /* 0x100fe40000010845 */
[--C-:B------:R-:W-:Y:S02]  /*bef0*/  FFMA.FTZ R94, R43, c[0x0][0x2d0], -R69.reuse ;  /* 0x0000b4002b5e7a23 */ /* 0x100fe40000010845 */
[--C-:B------:R-:W-:Y:S01]  /*bf00*/  FFMA.FTZ R93, R46, c[0x0][0x2d0], -R69.reuse ;  /* 0x0000b4002e5d7a23 */ /* 0x100fe20000010845 */
[----:B------:R-:W3:Y:S01]  /*bf10*/  MUFU.EX2 R5, R5 ;  /* 0x0000000500057308 */ /* 0x000ee20000000800 */
[----:B------:R-:W-:Y:S02]  /*bf20*/  FFMA.FTZ R92, R47, c[0x0][0x2d0], -R69 ;  /* 0x0000b4002f5c7a23 */ /* 0x000fe40000010845 */
[----:B------:R-:W-:Y:S02]  /*bf30*/  FADD.FTZ R19, R33, R19 ;  /* 0x0000001321137221 */ /* 0x000fe40000010000 */
[--C-:B------:R-:W-:Y:S02]  /*bf40*/  FFMA.FTZ R64, R31, c[0x0][0x2d0], -R69.reuse ;  /* 0x0000b4001f407a23 */ /* 0x100fe40000010845 */
[--C-:B------:R-:W-:Y:S01]  /*bf50*/  FFMA.FTZ R191, R76, c[0x0][0x2d0], -R69.reuse ;  /* 0x0000b4004cbf7a23 */ /* 0x100fe20000010845 */
[----:B------:R-:W-:Y:S01]  /*bf60*/  F2FP.BF16.PACK_AB R76, R21, R20 ;  /* 0x00000014154c723e */ /* 0x000fe200000010ff */
        /* <DEDUP_REMOVED lines=19> */
[----:B------:R1:W-:Y:S01]  /*c0a0*/  MUFU.EX2 R77, R12 ;  /* 0x0000000c004d7308 */ /* 0x0003e20000000800 */
[----:B------:R-:W-:Y:S02]  /*c0b0*/  FFMA.FTZ R70, R70, c[0x0][0x2d0], -R69 ;  /* 0x0000b40046467a23 */ /* 0x000fe40000010845 */
[----:B------:R-:W-:Y:S02]  /*c0c0*/  FADD.FTZ R4, -R4, R181 ;  /* 0x000000b504047221 */ /* 0x000fe40000010100 */
[--C-:B------:R-:W-:Y:S02]  /*c0d0*/  FFMA.FTZ R181, R78, c[0x0][0x2d0], -R69.reuse ;  /* 0x0000b4004eb57a23 */ /* 0x100fe40000010845 */
[----:B------:R-:W-:Y:S02]  /*c0e0*/  FFMA.FTZ R69, R7, c[0x0][0x2d0], -R69 ;  /* 0x0000b40007457a23 */ /* 0x000fe40000010845 */
[C---:B---3--:R-:W-:Y:S01]  /*c0f0*/  FFMA.FTZ R7, R5.reuse, R39, R20 ;  /* 0x0000002705077223 */ /* 0x048fe20000010014 */
[----:B------:R-:W-:Y:S01]  /*c100*/  MUFU.EX2 R180, R180 ;  /* 0x000000b400b47308 */ /* 0x000fe20000000800 */
[----:B------:R-:W2:Y:S01]  /*c110*/  LDL.LU R39, [R1+0x4c] ;  /* 0x00004c0001277983 */ /* 0x000ea20000300800 */
[----:B------:R-:W-:Y:S02]  /*c120*/  FMUL.FTZ R4, R4, c[0x0][0x2d0] ;  /* 0x0000b40004047a20 */ /* 0x000fe40000410000 */
[C---:B------:R-:W-:Y:S01]  /*c130*/  FMUL.FTZ R24, R5.reuse, R156 ;  /* 0x0000009c05187220 */ /* 0x040fe20000410000 */
[----:B------:R-:W-:Y:S01]  /*c140*/  MOV R156, R23 ;  /* 0x00000017009c7202 */ /* 0x000fe20000000f00 */
[C---:B------:R-:W-:Y:S01]  /*c150*/  FMUL.FTZ R45, R5.reuse, R169 ;  /* 0x000000a9052d7220 */ /* 0x040fe20000410000 */
[----:B------:R-:W-:Y:S01]  /*c160*/  MOV R169, R22 ;  /* 0x0000001600a97202 */ /* 0x000fe20000000f00 */
[C---:B------:R-:W-:Y:S02]  /*c170*/  FMUL.FTZ R29, R5.reuse, R161 ;  /* 0x000000a1051d7220 */ /* 0x040fe40000410000 */
[----:B------:R-:W3:Y:S01]  /*c180*/  MUFU.EX2 R4, R4 ;  /* 0x0000000400047308 */ /* 0x000ee20000000800 */
[----:B------:R-:W-:Y:S01]  /*c190*/  FADD.FTZ R9, R74, R9 ;  /* 0x000000094a097221 */ /* 0x000fe20000010000 */
[C---:B------:R-:W-:Y:S01]  /*c1a0*/  F2FP.BF16.PACK_AB R74, R8.reuse, R74 ;  /* 0x0000004a084a723e */ /* 0x040fe200000010ff */
[C---:B------:R-:W-:Y:S02]  /*c1b0*/  FMUL.FTZ R28, R5.reuse, R160 ;  /* 0x000000a0051c7220 */ /* 0x040fe40000410000 */
[----:B------:R-:W-:Y:S02]  /*c1c0*/  FADD.FTZ R89, R8, R9 ;  /* 0x0000000908597221 */ /* 0x000fe40000010000 */
[C---:B------:R-:W-:Y:S02]  /*c1d0*/  FMUL.FTZ R8, R5.reuse, R148 ;  /* 0x0000009405087220 */ /* 0x040fe40000410000 */
[C---:B------:R-:W-:Y:S01]  /*c1e0*/  FMUL.FTZ R9, R5.reuse, R149 ;  /* 0x0000009505097220 */ /* 0x040fe20000410000 */
[----:B------:R-:W4:Y:S01]  /*c1f0*/  MUFU.EX2 R161, R6 ;  /* 0x0000000600a17308 */ /* 0x000f220000000800 */
[C---:B-1----:R-:W-:Y:S01]  /*c200*/  FMUL.FTZ R12, R5.reuse, R152 ;  /* 0x00000098050c7220 */ /* 0x042fe20000410000 */
[----:B------:R-:W-:Y:S01]  /*c210*/  MOV R152, R53 ;  /* 0x0000003500987202 */ /* 0x000fe20000000f00 */
[C---:B------:R-:W-:Y:S01]  /*c220*/  FMUL.FTZ R13, R5.reuse, R153 ;  /* 0x00000099050d7220 */ /* 0x040fe20000410000 */
[----:B------:R-:W-:Y:S01]  /*c230*/  MOV R153, R52 ;  /* 0x0000003400997202 */ /* 0x000fe20000000f00 */
[C---:B------:R-:W-:Y:S01]  /*c240*/  FMUL.FTZ R25, R5.reuse, R157 ;  /* 0x0000009d05197220 */ /* 0x040fe20000410000 */
[----:B------:R-:W-:Y:S01]  /*c250*/  LDSM.16.MT88.4 R52, [R232] ;  /* 0x00000000e834783b */ /* 0x000fe20000004200 */
[C---:B------:R-:W-:Y:S01]  /*c260*/  FMUL.FTZ R44, R5.reuse, R168 ;  /* 0x000000a8052c7220 */ /* 0x040fe20000410000 */
[----:B------:R-:W-:Y:S01]  /*c270*/  MOV R168, R38 ;  /* 0x0000002600a87202 */ /* 0x000fe20000000f00 */
[C---:B------:R-:W-:Y:S01]  /*c280*/  FMUL.FTZ R56, R5.reuse, R172 ;  /* 0x000000ac05387220 */ /* 0x040fe20000410000 */
[----:B------:R-:W-:Y:S01]  /*c290*/  MUFU.EX2 R160, R17 ;  /* 0x0000001100a07308 */ /* 0x000fe20000000800 */
[C---:B------:R-:W-:Y:S01]  /*c2a0*/  FMUL.FTZ R57, R5.reuse, R173 ;  /* 0x000000ad05397220 */ /* 0x040fe20000410000 */
[----:B------:R-:W-:Y:S01]  /*c2b0*/  MOV R172, R37 ;  /* 0x0000002500ac7202 */ /* 0x000fe20000000f00 */
[----:B------:R-:W-:Y:S01]  /*c2c0*/  FMUL.FTZ R60, R5, R176 ;  /* 0x000000b0053c7220 */ /* 0x000fe20000410000 */
[----:B------:R-:W-:Y:S01]  /*c2d0*/  F2FP.BF16.PACK_AB R176, R99, R105 ;  /* 0x0000006963b0723e */ /* 0x000fe200000010ff */
[C---:B---3--:R-:W-:Y:S02]  /*c2e0*/  FMUL.FTZ R26, R4.reuse, R158 ;  /* 0x0000009e041a7220 */ /* 0x048fe40000410000 */
[----:B------:R-:W-:Y:S02]  /*c2f0*/  FADD.FTZ R158, R21, R7 ;  /* 0x00000007159e7221 */ /* 0x000fe40000010000 */
[----:B------:R-:W1:Y:S01]  /*c300*/  LDSM.16.MT88.4 R20, [R234] ;  /* 0x00000000ea14783b */ /* 0x000e620000004200 */
[C---:B------:R-:W-:Y:S01]  /*c310*/  FMUL.FTZ R27, R4.reuse, R159 ;  /* 0x0000009f041b7220 */ /* 0x040fe20000410000 */
[----:B------:R-:W3:Y:S01]  /*c320*/  MUFU.EX2 R149, R16 ;  /* 0x0000001000957308 */ /* 0x000ee20000000800 */
[C---:B------:R-:W-:Y:S01]  /*c330*/  FMUL.FTZ R31, R4.reuse, R163 ;  /* 0x000000a3041f7220 */ /* 0x040fe20000410000 */
[----:B----4-:R-:W-:Y:S01]  /*c340*/  F2FP.BF16.PACK_AB R75, R161, R36 ;  /* 0x00000024a14b723e */ /* 0x010fe200000010ff */
[----:B------:R-:W-:Y:S02]  /*c350*/  FMUL.FTZ R61, R5, R177 ;  /* 0x000000b1053d7220 */ /* 0x000fe40000410000 */
[C---:B------:R-:W-:Y:S02]  /*c360*/  FMUL.FTZ R30, R4.reuse, R162 ;  /* 0x000000a2041e7220 */ /* 0x040fe40000410000 */
[C---:B------:R-:W-:Y:S03]  /*c370*/  FMUL.FTZ R58, R4.reuse, R174 ;  /* 0x000000ae043a7220 */ /* 0x040fe60000410000 */
[----:B------:R-:W-:Y:S01]  /*c380*/  MUFU.EX2 R163, R33 ;  /* 0x0000002100a37308 */ /* 0x000fe20000000800 */
[C---:B------:R-:W-:Y:S02]  /*c390*/  FMUL.FTZ R59, R4.reuse, R175 ;  /* 0x000000af043b7220 */ /* 0x040fe40000410000 */
[C---:B------:R-:W-:Y:S02]  /*c3a0*/  FMUL.FTZ R62, R4.reuse, R178 ;  /* 0x000000b2043e7220 */ /* 0x040fe40000410000 */
[----:B------:R-:W-:Y:S02]  /*c3b0*/  FMUL.FTZ R63, R4, R179 ;  /* 0x000000b3043f7220 */ /* 0x000fe40000410000 */
[C---:B------:R-:W-:Y:S02]  /*c3c0*/  FMUL.FTZ R6, R67.reuse, R146 ;  /* 0x0000009243067220 */ /* 0x040fe40000410000 */
[----:B------:R-:W-:Y:S01]  /*c3d0*/  FMUL.FTZ R7, R67, R147 ;  /* 0x0000009343077220 */ /* 0x000fe20000410000 */
[----:B------:R-:W-:Y:S01]  /*c3e0*/  MUFU.EX2 R159, R32 ;  /* 0x00000020009f7308 */ /* 0x000fe20000000800 */
[--C-:B------:R-:W-:Y:S02]  /*c3f0*/  FFMA.FTZ R34, R40, c[0x0][0x2d0], -R97.reuse ;  /* 0x0000b40028227a23 */ /* 0x100fe40000010861 */
[----:B------:R-:W-:Y:S01]  /*c400*/  FFMA.FTZ R97, R10, c[0x0][0x2d0], -R97 ;  /* 0x0000b4000a617a23 */ /* 0x000fe20000010861 */
[----:B---3--:R-:W-:Y:S01]  /*c410*/  F2FP.BF16.PACK_AB R78, R149, R160 ;  /* 0x000000a0954e723e */ /* 0x008fe200000010ff */
[C---:B------:R-:W-:Y:S02]  /*c420*/  FMUL.FTZ R10, R4.reuse, R150 ;  /* 0x00000096040a7220 */ /* 0x040fe40000410000 */
[C---:B------:R-:W-:Y:S01]  /*c430*/  FMUL.FTZ R40, R5.reuse, R164 ;  /* 0x000000a405287220 */ /* 0x040fe20000410000 */
[----:B------:R-:W-:Y:S01]  /*c440*/  MOV R164, R35 ;  /* 0x0000002300a47202 */ /* 0x000fe20000000f00 */
[----:B------:R-:W-:Y:S01]  /*c450*/  FMUL.FTZ R41, R5, R165 ;  /* 0x000000a505297220 */ /* 0x000fe20000410000 */
[----:B------:R-:W3:Y:S01]  /*c460*/  MUFU.EX2 R148, R18 ;  /* 0x0000001200947308 */ /* 0x000ee20000000800 */
[C---:B------:R-:W-:Y:S01]  /*c470*/  FMUL.FTZ R5, R65.reuse, R145 ;  /* 0x0000009141057220 */ /* 0x040fe20000410000 */
[----:B------:R-:W-:Y:S01]  /*c480*/  MOV R165, R34 ;  /* 0x0000002200a57202 */ /* 0x000fe20000000f00 */
[C---:B------:R-:W-:Y:S02]  /*c490*/  FMUL.FTZ R11, R4.reuse, R151 ;  /* 0x00000097040b7220 */ /* 0x040fe40000410000 */
[C---:B------:R-:W-:Y:S02]  /*c4a0*/  FMUL.FTZ R14, R4.reuse, R154 ;  /* 0x0000009a040e7220 */ /* 0x040fe40000410000 */
[C---:B------:R-:W-:Y:S02]  /*c4b0*/  FMUL.FTZ R15, R4.reuse, R155 ;  /* 0x0000009b040f7220 */ /* 0x040fe40000410000 */
[C---:B------:R-:W-:Y:S01]  /*c4c0*/  FMUL.FTZ R42, R4.reuse, R166 ;  /* 0x000000a6042a7220 */ /* 0x040fe20000410000 */
[----:B------:R-:W-:Y:S01]  /*c4d0*/  MUFU.EX2 R146, R87 ;  /* 0x0000005700927308 */ /* 0x000fe20000000800 */
[C---:B------:R-:W-:Y:S02]  /*c4e0*/  FMUL.FTZ R43, R4.reuse, R167 ;  /* 0x000000a7042b7220 */ /* 0x040fe40000410000 */
[C---:B------:R-:W-:Y:S02]  /*c4f0*/  FMUL.FTZ R46, R4.reuse, R170 ;  /* 0x000000aa042e7220 */ /* 0x040fe40000410000 */
[----:B------:R-:W-:Y:S02]  /*c500*/  FMUL.FTZ R47, R4, R171 ;  /* 0x000000ab042f7220 */ /* 0x000fe40000410000 */
[----:B------:R-:W-:Y:S02]  /*c510*/  FADD.FTZ R157, R36, R19 ;  /* 0x00000013249d7221 */ /* 0x000fe40000010000 */
[----:B------:R-:W-:Y:S01]  /*c520*/  FMUL.FTZ R16, R65, R140 ;  /* 0x0000008c41107220 */ /* 0x000fe20000410000 */
[----:B------:R-:W-:Y:S01]  /*c530*/  MUFU.EX2 R145, R86 ;  /* 0x0000005600917308 */ /* 0x000fe20000000800 */
[----:B------:R-:W-:Y:S02]  /*c540*/  FMUL.FTZ R19, R67, R143 ;  /* 0x0000008f43137220 */ /* 0x000fe40000410000 */
[----:B------:R-:W-:Y:S01]  /*c550*/  FMUL.FTZ R17, R65, R141 ;  /* 0x0000008d41117220 */ /* 0x000fe20000410000 */
[----:B---3--:R-:W-:Y:S01]  /*c560*/  F2FP.BF16.PACK_AB R79, R148, R159 ;  /* 0x0000009f944f723e */ /* 0x008fe200000010ff */
[----:B------:R-:W-:Y:S02]  /*c570*/  FMUL.FTZ R18, R67, R142 ;  /* 0x0000008e43127220 */ /* 0x000fe40000410000 */
[C---:B------:R-:W-:Y:S02]  /*c580*/  FMUL.FTZ R32, R65.reuse, R132 ;  /* 0x0000008441207220 */ /* 0x040fe40000410000 */
[----:B------:R-:W-:Y:S01]  /*c590*/  FMUL.FTZ R33, R65, R133 ;  /* 0x0000008541217220 */ /* 0x000fe20000410000 */
[----:B------:R-:W-:Y:S01]  /*c5a0*/  MUFU.EX2 R132, R82 ;  /* 0x0000005200847308 */ /* 0x000fe20000000800 */
[C---:B------:R-:W-:Y:S02]  /*c5b0*/  FMUL.FTZ R35, R67.reuse, R135 ;  /* 0x0000008743237220 */ /* 0x040fe40000410000 */
[----:B------:R-:W-:Y:S02]  /*c5c0*/  FMUL.FTZ R34, R67, R134 ;  /* 0x0000008643227220 */ /* 0x000fe40000410000 */
[----:B------:R-:W-:Y:S02]  /*c5d0*/  FADD.FTZ R157, R161, R157 ;  /* 0x0000009da19d7221 */ /* 0x000fe40000010000 */
[----:B------:R-:W-:Y:S03]  /*c5e0*/  FADD.FTZ R158, R160, R158 ;  /* 0x0000009ea09e7221 */ /* 0x000fe60000010000 */
[----:B------:R-:W-:Y:S01]  /*c5f0*/  MUFU.EX2 R133, R83 ;  /* 0x0000005300857308 */ /* 0x000fe20000000800 */
[----:B------:R-:W-:Y:S09]  /*c600*/  FADD.FTZ R158, R149, R158 ;  /* 0x0000009e959e7221 */ /* 0x000ff20000010000 */
[----:B------:R-:W-:Y:S10]  /*c610*/  MUFU.EX2 R135, R80 ;  /* 0x0000005000877308 */ /* 0x000ff40000000800 */
[----:B------:R3:W-:Y:S10]  /*c620*/  MUFU.EX2 R142, R48 ;  /* 0x00000030008e7308 */ /* 0x0007f40000000800 */
[----:B------:R4:W-:Y:S10]  /*c630*/  MUFU.EX2 R134, R50 ;  /* 0x0000003200867308 */ /* 0x0009f40000000800 */
[----:B------:R-:W-:Y:S01]  /*c640*/  MUFU.EX2 R143, R84 ;  /* 0x00000054008f7308 */ /* 0x000fe20000000800 */
[----:B---3--:R-:W-:Y:S09]  /*c650*/  FMUL.FTZ R48, R65, R124 ;  /* 0x0000007c41307220 */ /* 0x008ff20000410000 */
[----:B------:R-:W3:Y:S01]  /*c660*/  MUFU.EX2 R152, R152 ;  /* 0x0000009800987308 */ /* 0x000ee20000000800 */
[----:B----4-:R-:W-:Y:S09]  /*c670*/  FMUL.FTZ R50, R67, R126 ;  /* 0x0000007e43327220 */ /* 0x010ff20000410000 */
[----:B------:R-:W-:Y:S10]  /*c680*/  MUFU.EX2 R141, R172 ;  /* 0x000000ac008d7308 */ /* 0x000ff40000000800 */
[----:B------:R-:W-:Y:S01]  /*c690*/  MUFU.EX2 R126, R156 ;  /* 0x0000009c007e7308 */ /* 0x000fe20000000800 */
[----:B---3--:R-:W-:Y:S09]  /*c6a0*/  FADD.FTZ R157, R152, R157 ;  /* 0x0000009d989d7221 */ /* 0x008ff20000010000 */
        /* <DEDUP_REMOVED lines=8> */
[----:B------:R-:W3:Y:S10]  /*c730*/  MUFU.EX2 R97, R97 ;  /* 0x0000006100617308 */ /* 0x000ef40000000800 */
[----:B------:R-:W-:Y:S10]  /*c740*/  MUFU.EX2 R69, R69 ;  /* 0x0000004500457308 */ /* 0x000ff40000000800 */
[----:B------:R-:W-:Y:S01]  /*c750*/  MUFU.EX2 R155, R106 ;  /* 0x0000006a009b7308 */ /* 0x000fe20000000800 */
[----:B---3--:R-:W-:Y:S01]  /*c760*/  F2FP.BF16.PACK_AB R178, R97, R98 ;  /* 0x0000006261b2723e */ /* 0x008fe200000010ff */
[----:B--2---:R-:W-:Y:S01]  /*c770*/  FFMA.FTZ R162, R4, R39, R77 ;  /* 0x0000002704a27223 */ /* 0x004fe2000001004d */
[----:B------:R-:W-:Y:S01]  /*c780*/  F2FP.BF16.PACK_AB R77, R163, R77 ;  /* 0x0000004da34d723e */ /* 0x000fe200000010ff */
[----:B------:R-:W-:Y:S01]  /*c790*/  FMUL.FTZ R4, R65, R144 ;  /* 0x0000009041047220 */ /* 0x000fe20000410000 */
[----:B------:R-:W2:Y:S05]  /*c7a0*/  LDSM.16.MT88.4 R36, [R233] ;  /* 0x00000000e924783b */ /* 0x000eaa0000004200 */
[----:B------:R3:W-:Y:S01]  /*c7b0*/  MUFU.EX2 R144, R85 ;  /* 0x0000005500907308 */ /* 0x0007e20000000800 */
[----:B------:R-:W-:Y:S01]  /*c7c0*/  FADD.FTZ R163, R163, R162 ;  /* 0x000000a2a3a37221 */ /* 0x000fe20000010000 */
[-C--:B-1----:R-:W-:Y:S08]  /*c7d0*/  HMMA.16816.F32.BF16 R4, R72, R20.reuse, R4 ;  /* 0x000000144804723c */ /* 0x082ff00000041804 */
[----:B------:R-:W-:Y:S01]  /*c7e0*/  MUFU.EX2 R154, R102 ;  /* 0x00000066009a7308 */ /* 0x000fe20000000800 */
[----:B------:R-:W-:Y:S01]  /*c7f0*/  FADD.FTZ R159, R159, R163 ;  /* 0x000000a39f9f7221 */ /* 0x000fe20000010000 */
[C---:B------:R-:W-:Y:S04]  /*c800*/  HMMA.16816.F32.BF16 R8, R76.reuse, R20, R8 ;  /* 0x000000144c08723c */ /* 0x040fe80000041808 */
[----:B------:R-:W-:Y:S03]  /*c810*/  FADD.FTZ R159, R148, R159 ;  /* 0x0000009f949f7221 */ /* 0x000fe60000010000 */
[C---:B------:R-:W-:Y:S01]  /*c820*/  FMUL.FTZ R20, R65.reuse, R136 ;  /* 0x0000008841147220 */ /* 0x040fe20000410000 */
[-C--:B------:R-:W-:Y:S01]  /*c830*/  HMMA.16816.F32.BF16 R12, R76, R22.reuse, R12 ;  /* 0x000000164c0c723c */ /* 0x080fe2000004180c */
[----:B------:R1:W-:Y:S01]  /*c840*/  MUFU.EX2 R136, R66 ;  /* 0x0000004200887308 */ /* 0x0003e20000000800 */
[----:B---3--:R-:W-:Y:S02]  /*c850*/  LDSM.16.MT88.4 R84, [R234+0x800] ;  /* 0x00080000ea54783b */ /* 0x008fe40000004200 */
[----:B------:R-:W-:Y:S02]  /*c860*/  FMUL.FTZ R21, R65, R137 ;  /* 0x0000008941157220 */ /* 0x000fe40000410000 */
[----:B------:R-:W-:Y:S02]  /*c870*/  FADD.FTZ R159, R150, R159 ;  /* 0x0000009f969f7221 */ /* 0x000fe40000010000 */
[C---:B------:R-:W-:Y:S03]  /*c880*/  HMMA.16816.F32.BF16 R16, R72.reuse, R22, R16 ;  /* 0x000000164810723c */ /* 0x040fe60000041810 */
[----:B------:R3:W-:Y:S04]  /*c890*/  MUFU.EX2 R137, R49 ;  /* 0x0000003100897308 */ /* 0x0007e80000000800 */
[C---:B------:R-:W-:Y:S02]  /*c8a0*/  FMUL.FTZ R22, R67.reuse, R138 ;  /* 0x0000008a43167220 */ /* 0x040fe40000410000 */
[C---:B------:R-:W-:Y:S04]  /*c8b0*/  FMUL.FTZ R23, R67.reuse, R139 ;  /* 0x0000008b43177220 */ /* 0x040fe80000410000 */
[----:B------:R4:W5:Y:S03]  /*c8c0*/  MUFU.EX2 R138, R81 ;  /* 0x00000051008a7308 */ /* 0x0009660000000800 */
[-C--:B--2---:R-:W-:Y:S03]  /*c8d0*/  HMMA.16816.F32.BF16 R20, R72, R36.reuse, R20 ;  /* 0x000000244814723c */ /* 0x084fe60000041814 */
[----:B-1----:R-:W-:Y:S04]  /*c8e0*/  FMUL.FTZ R66, R67, R118 ;  /* 0x0000007643427220 */ /* 0x002fe80000410000 */
[----:B------:R-:W-:Y:S01]  /*c8f0*/  MUFU.EX2 R118, R207 ;  /* 0x000000cf00767308 */ /* 0x000fe20000000800 */
[C---:B------:R-:W-:Y:S04]  /*c900*/  HMMA.16816.F32.BF16 R24, R76.reuse, R36, R24 ;  /* 0x000000244c18723c */ /* 0x040fe80000041818 */
[C---:B---3--:R-:W-:Y:S03]  /*c910*/  FMUL.FTZ R49, R65.reuse, R125 ;  /* 0x0000007d41317220 */ /* 0x048fe60000410000 */
[C---:B------:R-:W-:Y:S01]  /*c920*/  FMUL.FTZ R36, R65.reuse, R128 ;  /* 0x0000008041247220 */ /* 0x040fe20000410000 */
[-C--:B------:R-:W-:Y:S01]  /*c930*/  HMMA.16816.F32.BF16 R28, R76, R38.reuse, R28 ;  /* 0x000000264c1c723c */ /* 0x080fe2000004181c */
[----:B------:R-:W-:Y:S03]  /*c940*/  MUFU.EX2 R125, R168 ;  /* 0x000000a8007d7308 */ /* 0x000fe60000000800 */
[----:B------:R-:W-:Y:S01]  /*c950*/  FMUL.FTZ R37, R65, R129 ;  /* 0x0000008141257220 */ /* 0x000fe20000410000 */
[----:B----4-:R-:W1:Y:S03]  /*c960*/  LDSM.16.MT88.4 R80, [R231] ;  /* 0x00000000e750783b */ /* 0x010e660000004200 */
[C---:B------:R-:W-:Y:S03]  /*c970*/  HMMA.16816.F32.BF16 R32, R72.reuse, R38, R32 ;  /* 0x000000264820723c */ /* 0x040fe60000041820 */
[----:B------:R2:W3:Y:S04]  /*c980*/  MUFU.EX2 R139, R51 ;  /* 0x00000033008b7308 */ /* 0x0004e80000000800 */
[C---:B------:R-:W-:Y:S02]  /*c990*/  FMUL.FTZ R38, R67.reuse, R130 ;  /* 0x0000008243267220 */ /* 0x040fe40000410000 */
[C---:B------:R-:W-:Y:S04]  /*c9a0*/  FMUL.FTZ R39, R67.reuse, R131 ;  /* 0x0000008343277220 */ /* 0x040fe80000410000 */
[----:B------:R-:W-:Y:S03]  /*c9b0*/  MUFU.EX2 R131, R94 ;  /* 0x0000005e00837308 */ /* 0x000fe60000000800 */
[-C--:B------:R-:W-:Y:S07]  /*c9c0*/  HMMA.16816.F32.BF16 R36, R72, R52.reuse, R36 ;  /* 0x000000344824723c */ /* 0x080fee0000041824 */
[----:B------:R-:W-:Y:S01]  /*c9d0*/  MUFU.EX2 R130, R93 ;  /* 0x0000005d00827308 */ /* 0x000fe20000000800 */
[C---:B------:R-:W-:Y:S04]  /*c9e0*/  HMMA.16816.F32.BF16 R40, R76.reuse, R52, R40 ;  /* 0x000000344c28723c */ /* 0x040fe80000041828 */
[----:B--2---:R-:W-:Y:S03]  /*c9f0*/  FMUL.FTZ R51, R67, R127 ;  /* 0x0000007f43337220 */ /* 0x004fe60000410000 */
[C---:B------:R-:W-:Y:S01]  /*ca00*/  FMUL.FTZ R52, R65.reuse, R120 ;  /* 0x0000007841347220 */ /* 0x040fe20000410000 */
[-C--:B------:R-:W-:Y:S01]  /*ca10*/  HMMA.16816.F32.BF16 R44, R76, R54.reuse, R44 ;  /* 0x000000364c2c723c */ /* 0x080fe2000004182c */
[----:B------:R2:W4:Y:S03]  /*ca20*/  MUFU.EX2 R127, R64 ;  /* 0x00000040007f7308 */ /* 0x0005260000000800 */
[----:B------:R-:W-:Y:S04]  /*ca30*/  FMUL.FTZ R53, R65, R121 ;  /* 0x0000007941357220 */ /* 0x000fe80000410000 */
[C---:B------:R-:W-:Y:S03]  /*ca40*/  HMMA.16816.F32.BF16 R48, R72.reuse, R54, R48 ;  /* 0x000000364830723c */ /* 0x040fe60000041830 */
[----:B------:R-:W-:Y:S04]  /*ca50*/  MUFU.EX2 R129, R223 ;  /* 0x000000df00817308 */ /* 0x000fe80000000800 */
[C---:B------:R-:W-:Y:S02]  /*ca60*/  FMUL.FTZ R54, R67.reuse, R122 ;  /* 0x0000007a43367220 */ /* 0x040fe40000410000 */
[C---:B------:R-:W-:Y:S03]  /*ca70*/  FMUL.FTZ R55, R67.reuse, R123 ;  /* 0x0000007b43377220 */ /* 0x040fe60000410000 */
[----:B------:R-:W-:Y:S01]  /*ca80*/  FMUL.FTZ R67, R67, R119 ;  /* 0x0000007743437220 */ /* 0x000fe20000410000 */
[----:B------:R-:W-:Y:S03]  /*ca90*/  MUFU.EX2 R128, R164 ;  /* 0x000000a400807308 */ /* 0x000fe60000000800 */
[-C--:B-1----:R-:W-:Y:S03]  /*caa0*/  HMMA.16816.F32.BF16 R52, R72, R80.reuse, R52 ;  /* 0x000000504834723c */ /* 0x082fe60000041834 */
[C---:B--2---:R-:W-:Y:S02]  /*cab0*/  FMUL.FTZ R64, R65.reuse, R116 ;  /* 0x0000007441407220 */ /* 0x044fe40000410000 */
[----:B------:R-:W-:Y:S02]  /*cac0*/  FMUL.FTZ R65, R65, R117 ;  /* 0x0000007541417220 */ /* 0x000fe40000410000 */
[----:B------:R-:W1:Y:S01]  /*cad0*/  MUFU.EX2 R117, R95 ;  /* 0x0000005f00757308 */ /* 0x000e620000000800 */
[C---:B------:R-:W-:Y:S08]  /*cae0*/  HMMA.16816.F32.BF16 R56, R76.reuse, R80, R56 ;  /* 0x000000504c38723c */ /* 0x040ff00000041838 */
[-C--:B------:R-:W-:Y:S01]  /*caf0*/  HMMA.16816.F32.BF16 R60, R76, R82.reuse, R60 ;  /* 0x000000524c3c723c */ /* 0x080fe2000004183c */
[----:B------:R2:W-:Y:S06]  /*cb00*/  MUFU.EX2 R164, R92 ;  /* 0x0000005c00a47308 */ /* 0x0005ec0000000800 */
[----:B-----5:R-:W-:Y:S01]  /*cb10*/  FADD.FTZ R77, R138, R89 ;  /* 0x000000598a4d7221 */ /* 0x020fe20000010000 */
[----:B------:R-:W-:Y:S01]  /*cb20*/  HMMA.16816.F32.BF16 R64, R72, R82, R64 ;  /* 0x000000524840723c */ /* 0x000fe20000041840 */
[----:B------:R-:W5:Y:S02]  /*cb30*/  LDSM.16.MT88.4 R80, [R233+0x800] ;  /* 0x00080000e950783b */ /* 0x000f640000004200 */
[----:B------:R-:W-:Y:S01]  /*cb40*/  MUFU.EX2 R106, R222 ;  /* 0x000000de006a7308 */ /* 0x000fe20000000800 */
[C---:B---3--:R-:W-:Y:S01]  /*cb50*/  FADD.FTZ R77, R139.reuse, R77 ;  /* 0x0000004d8b4d7221 */ /* 0x048fe20000010000 */
[----:B------:R-:W-:Y:S02]  /*cb60*/  F2FP.BF16.PACK_AB R79, R132, R133 ;  /* 0x00000085844f723e */ /* 0x000fe400000010ff */
[----:B------:R-:W-:Y:S01]  /*cb70*/  F2FP.BF16.PACK_AB R76, R139, R138 ;  /* 0x0000008a8b4c723e */ /* 0x000fe200000010ff */
[----:B------:R-:W-:Y:S01]  /*cb80*/  FADD.FTZ R77, R134, R77 ;  /* 0x0000004d864d7221 */ /* 0x000fe20000010000 */
[C---:B------:R-:W-:Y:S01]  /*cb90*/  F2FP.BF16.PACK_AB R78, R137.reuse, R134 ;  /* 0x00000086894e723e */ /* 0x040fe200000010ff */
[----:B------:R-:W3:Y:S02]  /*cba0*/  LDSM.16.MT88.4 R88, [R232+0x800] ;  /* 0x00080000e858783b */ /* 0x000ee40000004200 */
[----:B------:R-:W-:Y:S01]  /*cbb0*/  FADD.FTZ R162, R137, R77 ;  /* 0x0000004d89a27221 */ /* 0x000fe20000010000 */
[C---:B------:R-:W-:Y:S01]  /*cbc0*/  F2FP.BF16.PACK_AB R77, R141.reuse, R152 ;  /* 0x000000988d4d723e */ /* 0x040fe200000010ff */
[----:B------:R-:W-:Y:S01]  /*cbd0*/  MUFU.EX2 R134, R205 ;  /* 0x000000cd00867308 */ /* 0x000fe20000000800 */
[----:B------:R-:W-:Y:S01]  /*cbe0*/  F2FP.BF16.PACK_AB R72, R142, R151 ;  /* 0x000000978e48723e */ /* 0x000fe200000010ff */
[----:B------:R-:W-:Y:S01]  /*cbf0*/  FADD.FTZ R141, R141, R157 ;  /* 0x0000009d8d8d7221 */ /* 0x000fe20000010000 */
[----:B------:R-:W-:Y:S01]  /*cc00*/  F2FP.BF16.PACK_AB R74, R126, R135 ;  /* 0x000000877e4a723e */ /* 0x000fe200000010ff */
[----:B--2---:R-:W-:Y:S01]  /*cc10*/  LDSM.16.MT88.4 R92, [R232+0x1000] ;  /* 0x00100000e85c783b */ /* 0x004fe20000004200 */
[----:B----4-:R-:W-:Y:S01]  /*cc20*/  F2FP.BF16.PACK_AB R75, R127, R136 ;  /* 0x000000887f4b723e */ /* 0x010fe200000010ff */
[-C--:B------:R-:W-:Y:S04]  /*cc30*/  HMMA.16816.F32.BF16 R4, R76, R84.reuse, R4 ;  /* 0x000000544c04723c */ /* 0x080fe80000041804 */
[----:B------:R-:W2:Y:S01]  /*cc40*/  MUFU.EX2 R102, R221 ;  /* 0x000000dd00667308 */ /* 0x000ea20000000800 */
[----:B------:R-:W-:Y:S01]  /*cc50*/  F2FP.BF16.PACK_AB R73, R147, R150 ;  /* 0x000000969349723e */ /* 0x000fe200000010ff */
[----:B------:R-:W-:Y:S02]  /*cc60*/  FADD.FTZ R141, R133, R141 ;  /* 0x0000008d858d7221 */ /* 0x000fe40000010000 */
[----:B------:R-:W-:Y:S04]  /*cc70*/  FADD.FTZ R151, R151, R158 ;  /* 0x0000009e97977221 */ /* 0x000fe80000010000 */
[C---:B------:R-:W-:Y:S02]  /*cc80*/  HMMA.16816.F32.BF16 R8, R72.reuse, R84, R8 ;  /* 0x000000544808723c */ /* 0x040fe40000041808 */
[----:B------:R-:W-:Y:S02]  /*cc90*/  MUFU.EX2 R137, R220 ;  /* 0x000000dc00897308 */ /* 0x000fe40000000800 */
[----:B------:R-:W-:Y:S02]  /*cca0*/  FADD.FTZ R151, R142, R151 ;  /* 0x000000978e977221 */ /* 0x000fe40000010000 */
[----:B------:R-:W-:Y:S02]  /*ccb0*/  FADD.FTZ R132, R132, R141 ;  /* 0x0000008d84847221 */ /* 0x000fe40000010000 */
[-C--:B------:R-:W-:Y:S04]  /*ccc0*/  HMMA.16816.F32.BF16 R12, R72, R86.reuse, R12 ;  /* 0x00000056480c723c */ /* 0x080fe8000004180c */
[----:B------:R-:W-:Y:S01]  /*ccd0*/  MUFU.EX2 R139, R211 ;  /* 0x000000d3008b7308 */ /* 0x000fe20000000800 */
[----:B------:R-:W-:Y:S02]  /*cce0*/  FADD.FTZ R135, R135, R151 ;  /* 0x0000009787877221 */ /* 0x000fe40000010000 */
[----:B------:R-:W-:Y:S01]  /*ccf0*/  FADD.FTZ R147, R147, R159 ;  /* 0x0000009f93937221 */ /* 0x000fe20000010000 */
[C---:B------:R-:W-:Y:S01]  /*cd00*/  HMMA.16816.F32.BF16 R16, R76.reuse, R86, R16 ;  /* 0x000000564c10723c */ /* 0x040fe20000041810 */
[----:B------:R-:W4:Y:S03]  /*cd10*/  LDSM.16.MT88.4 R84, [R231+0x800] ;  /* 0x00080000e754783b */ /* 0x000f260000004200 */
[----:B------:R-:W-:Y:S02]  /*cd20*/  FADD.FTZ R135, R126, R135 ;  /* 0x000000877e877221 */ /* 0x000fe40000010000 */
[----:B------:R-:W-:Y:S01]  /*cd30*/  MUFU.EX2 R138, R209 ;  /* 0x000000d1008a7308 */ /* 0x000fe20000000800 */
[----:B------:R-:W-:Y:S01]  /*cd40*/  FADD.FTZ R147, R136, R147 ;  /* 0x0000009388937221 */ /* 0x000fe20000010000 */
[-C--:B-----5:R-:W-:Y:S04]  /*cd50*/  HMMA.16816.F32.BF16 R20, R76, R80.reuse, R20 ;  /* 0x000000504c14723c */ /* 0x0a0fe80000041814 */
[----:B------:R-:W-:Y:S02]  /*cd60*/  FADD.FTZ R147, R127, R147 ;  /* 0x000000937f937221 */ /* 0x000fe40000010000 */
[----:B------:R-:W-:Y:S02]  /*cd70*/  FADD.FTZ R136, R125, R132 ;  /* 0x000000847d887221 */ /* 0x000fe40000010000 */
[C---:B------:R-:W-:Y:S01]  /*cd80*/  HMMA.16816.F32.BF16 R24, R72.reuse, R80, R24 ;  /* 0x000000504818723c */ /* 0x040fe20000041818 */
[----:B------:R-:W-:Y:S03]  /*cd90*/  MUFU.EX2 R116, R206 ;  /* 0x000000ce00747308 */ /* 0x000fe60000000800 */
[----:B-1----:R-:W-:Y:S02]  /*cda0*/  FADD.FTZ R147, R117, R147 ;  /* 0x0000009375937221 */ /* 0x002fe40000010000 */
[----:B------:R-:W-:Y:S02]  /*cdb0*/  FADD.FTZ R162, R156, R162 ;  /* 0x000000a29ca27221 */ /* 0x000fe40000010000 */
[-C--:B------:R-:W-:Y:S03]  /*cdc0*/  HMMA.16816.F32.BF16 R28, R72, R82.reuse, R28 ;  /* 0x00000052481c723c */ /* 0x080fe6000004181c */
[----:B------:R-:W-:Y:S05]  /*cdd0*/  MUFU.EX2 R165, R204 ;  /* 0x000000cc00a57308 */ /* 0x000fea0000000800 */
[C---:B------:R-:W-:Y:S01]  /*cde0*/  HMMA.16816.F32.BF16 R32, R76.reuse, R82, R32 ;  /* 0x000000524c20723c */ /* 0x040fe20000041820 */
[----:B------:R-:W1:Y:S04]  /*cdf0*/  LDSM.16.MT88.4 R80, [R234+0x1000] ;  /* 0x00100000ea50783b */ /* 0x000e680000004200 */
        /* <DEDUP_REMOVED lines=8> */
[----:B------:R-:W1:Y:S05]  /*ce80*/  MUFU.EX2 R174, R215 ;  /* 0x000000d700ae7308 */ /* 0x000e6a0000000800 */
[-C--:B----4-:R-:W-:Y:S05]  /*ce90*/  HMMA.16816.F32.BF16 R52, R76, R84.reuse, R52 ;  /* 0x000000544c34723c */ /* 0x090fea0000041834 */
[----:B------:R-:W4:Y:S03]  /*cea0*/  MUFU.EX2 R123, R213 ;  /* 0x000000d5007b7308 */ /* 0x000f260000000800 */
[C---:B------:R-:W-:Y:S07]  /*ceb0*/  HMMA.16816.F32.BF16 R56, R72.reuse, R84, R56 ;  /* 0x000000544838723c */ /* 0x040fee0000041838 */
[----:B------:R-:W1:Y:S01]  /*cec0*/  MUFU.EX2 R122, R210 ;  /* 0x000000d2007a7308 */ /* 0x000e620000000800 */
[-C--:B------:R-:W-:Y:S07]  /*ced0*/  HMMA.16816.F32.BF16 R60, R72, R86.reuse, R60 ;  /* 0x00000056483c723c */ /* 0x080fee000004183c */
[C---:B------:R-:W-:Y:S01]  /*cee0*/  FADD.FTZ R73, R155.reuse, R162 ;  /* 0x000000a29b497221 */ /* 0x040fe20000010000 */
[----:B------:R-:W-:Y:S01]  /*cef0*/  HMMA.16816.F32.BF16 R64, R76, R86, R64 ;  /* 0x000000564c40723c */ /* 0x000fe20000041840 */
[----:B------:R-:W3:Y:S01]  /*cf00*/  LDSM.16.MT88.4 R84, [R231+0x1000] ;  /* 0x00100000e754783b */ /* 0x000ee20000004200 */
[----:B------:R-:W-:Y:S02]  /*cf10*/  MUFU.EX2 R173, R218 ;  /* 0x000000da00ad7308 */ /* 0x000fe40000000800 */
[----:B------:R-:W-:Y:S01]  /*cf20*/  FADD.FTZ R73, R154, R73 ;  /* 0x000000499a497221 */ /* 0x000fe20000010000 */
[----:B------:R-:W-:Y:S02]  /*cf30*/  F2FP.BF16.PACK_AB R72, R155, R156 ;  /* 0x0000009c9b48723e */ /* 0x000fe400000010ff */
[C---:B------:R-:W-:Y:S01]  /*cf40*/  F2FP.BF16.PACK_AB R74, R153.reuse, R154 ;  /* 0x0000009a994a723e */ /* 0x040fe200000010ff */
[----:B------:R-:W-:Y:S01]  /*cf50*/  FADD.FTZ R155, R153, R73 ;  /* 0x00000049999b7221 */ /* 0x000fe20000010000 */
[----:B------:R-:W-:Y:S03]  /*cf60*/  F2FP.BF16.PACK_AB R73, R129, R125 ;  /* 0x0000007d8149723e */ /* 0x000fe600000010ff */
[----:B------:R-:W-:Y:S01]  /*cf70*/  F2FP.BF16.PACK_AB R75, R107, R108 ;  /* 0x0000006c6b4b723e */ /* 0x000fe200000010ff */
[----:B------:R-:W-:Y:S01]  /*cf80*/  MUFU.EX2 R121, R216 ;  /* 0x000000d800797308 */ /* 0x000fe20000000800 */
[----:B------:R-:W-:Y:S01]  /*cf90*/  F2FP.BF16.PACK_AB R76, R128, R124 ;  /* 0x0000007c804c723e */ /* 0x000fe200000010ff */
[----:B------:R-:W-:Y:S01]  /*cfa0*/  FADD.FTZ R129, R129, R136 ;  /* 0x0000008881817221 */ /* 0x000fe20000010000 */
[----:B--2---:R-:W-:Y:S02]  /*cfb0*/  F2FP.BF16.PACK_AB R78, R102, R106 ;  /* 0x0000006a664e723e */ /* 0x004fe400000010ff */
[C---:B------:R-:W-:Y:S01]  /*cfc0*/  F2FP.BF16.PACK_AB R77, R131.reuse, R117 ;  /* 0x00000075834d723e */ /* 0x040fe200000010ff */
[-C--:B-1----:R-:W-:Y:S04]  /*cfd0*/  HMMA.16816.F32.BF16 R4, R72, R80.reuse, R4 ;  /* 0x000000504804723c */ /* 0x082fe80000041804 */
[----:B------:R-:W-:Y:S01]  /*cfe0*/  MUFU.EX2 R120, R214 ;  /* 0x000000d600787308 */ /* 0x000fe20000000800 */
[----:B------:R-:W-:Y:S01]  /*cff0*/  F2FP.BF16.PACK_AB R79, R164, R130 ;  /* 0x00000082a44f723e */ /* 0x000fe200000010ff */
[----:B------:R-:W-:Y:S01]  /*d000*/  FADD.FTZ R131, R131, R147 ;  /* 0x0000009383837221 */ /* 0x000fe20000010000 */
[----:B------:R-:W-:Y:S01]  /*d010*/  F2FP.BF16.PACK_AB R117, R183, R184 ;  /* 0x000000b8b775723e */ /* 0x000fe200000010ff */
[----:B------:R-:W-:Y:S04]  /*d020*/  FADD.FTZ R129, R108, R129 ;  /* 0x000000816c817221 */ /* 0x000fe80000010000 */
[C---:B------:R-:W-:Y:S02]  /*d030*/  HMMA.16816.F32.BF16 R8, R76.reuse, R80, R8 ;  /* 0x000000504c08723c */ /* 0x040fe40000041808 */
[----:B------:R-:W-:Y:S02]  /*d040*/  MUFU.EX2 R172, R212 ;  /* 0x000000d400ac7308 */ /* 0x000fe40000000800 */
[----:B------:R-:W-:Y:S04]  /*d050*/  FADD.FTZ R107, R107, R129 ;  /* 0x000000816b6b7221 */ /* 0x000fe80000010000 */
[-C--:B------:R-:W-:Y:S04]  /*d060*/  HMMA.16816.F32.BF16 R12, R76, R82.reuse, R12 ;  /* 0x000000524c0c723c */ /* 0x080fe8000004180c */
[----:B------:R-:W-:Y:S01]  /*d070*/  MUFU.EX2 R196, R196 ;  /* 0x000000c400c47308 */ /* 0x000fe20000000800 */
[----:B------:R-:W-:Y:S03]  /*d080*/  FADD.FTZ R107, R104, R107 ;  /* 0x0000006b686b7221 */ /* 0x000fe60000010000 */
[C---:B------:R-:W-:Y:S01]  /*d090*/  HMMA.16816.F32.BF16 R16, R72.reuse, R82, R16 ;  /* 0x000000524810723c */ /* 0x040fe20000041810 */
[----:B------:R-:W1:Y:S03]  /*d0a0*/  LDSM.16.MT88.4 R80, [R234+0x1800] ;  /* 0x00180000ea50783b */ /* 0x000e660000004200 */
[----:B------:R-:W-:Y:S02]  /*d0b0*/  FADD.FTZ R107, R103, R107 ;  /* 0x0000006b676b7221 */ /* 0x000fe40000010000 */
[----:B------:R-:W-:Y:S02]  /*d0c0*/  MUFU.EX2 R193, R193 ;  /* 0x000000c100c17308 */ /* 0x000fe40000000800 */
[-C--:B-----5:R-:W-:Y:S04]  /*d0d0*/  HMMA.16816.F32.BF16 R20, R72, R88.reuse, R20 ;  /* 0x000000584814723c */ /* 0x0a0fe80000041814 */
[----:B------:R-:W-:Y:S04]  /*d0e0*/  FADD.FTZ R107, R101, R107 ;  /* 0x0000006b656b7221 */ /* 0x000fe80000010000 */
[C---:B------:R-:W-:Y:S01]  /*d0f0*/  HMMA.16816.F32.BF16 R24, R76.reuse, R88, R24 ;  /* 0x000000584c18723c */ /* 0x040fe20000041818 */
[----:B------:R-:W-:Y:S03]  /*d100*/  MUFU.EX2 R189, R189 ;  /* 0x000000bd00bd7308 */ /* 0x000fe60000000800 */
[----:B------:R-:W-:Y:S04]  /*d110*/  FADD.FTZ R107, R100, R107 ;  /* 0x0000006b646b7221 */ /* 0x000fe80000010000 */
[-C--:B------:R-:W-:Y:S03]  /*d120*/  HMMA.16816.F32.BF16 R28, R76, R90.reuse, R28 ;  /* 0x0000005a4c1c723c */ /* 0x080fe6000004181c */
[----:B------:R-:W-:Y:S01]  /*d130*/  MUFU.EX2 R119, R208 ;  /* 0x000000d000777308 */ /* 0x000fe20000000800 */
[----:B---3--:R-:W-:Y:S04]  /*d140*/  FADD.FTZ R107, R175, R107 ;  /* 0x0000006baf6b7221 */ /* 0x008fe80000010000 */
[C---:B------:R-:W-:Y:S01]  /*d150*/  HMMA.16816.F32.BF16 R32, R72.reuse, R90, R32 ;  /* 0x0000005a4820723c */ /* 0x040fe20000041820 */
[----:B------:R-:W2:Y:S03]  /*d160*/  LDSM.16.MT88.4 R88, [R233+0x1800] ;  /* 0x00180000e958783b */ /* 0x000ea60000004200 */
[----:B------:R-:W-:Y:S01]  /*d170*/  FADD.FTZ R107, R174, R107 ;  /* 0x0000006bae6b7221 */ /* 0x000fe20000010000 */
[----:B------:R-:W-:Y:S03]  /*d180*/  MUFU.EX2 R115, R115 ;  /* 0x0000007300737308 */ /* 0x000fe60000000800 */
[-C--:B------:R-:W-:Y:S04]  /*d190*/  HMMA.16816.F32.BF16 R36, R72, R92.reuse, R36 ;  /* 0x0000005c4824723c */ /* 0x080fe80000041824 */
[----:B----4-:R-:W-:Y:S03]  /*d1a0*/  FADD.FTZ R107, R123, R107 ;  /* 0x0000006b7b6b7221 */ /* 0x010fe60000010000 */
[----:B------:R-:W-:Y:S01]  /*d1b0*/  MUFU.EX2 R113, R113 ;  /* 0x0000007100717308 */ /* 0x000fe20000000800 */
[C---:B------:R-:W-:Y:S04]  /*d1c0*/  HMMA.16816.F32.BF16 R40, R76.reuse, R92, R40 ;  /* 0x0000005c4c28723c */ /* 0x040fe80000041828 */
[----:B------:R-:W-:Y:S04]  /*d1d0*/  FADD.FTZ R107, R122, R107 ;  /* 0x0000006b7a6b7221 */ /* 0x000fe80000010000 */
[-C--:B------:R-:W-:Y:S01]  /*d1e0*/  HMMA.16816.F32.BF16 R44, R76, R94.reuse, R44 ;  /* 0x0000005e4c2c723c */ /* 0x080fe2000004182c */
[----:B------:R-:W3:Y:S03]  /*d1f0*/  MUFU.EX2 R70, R70 ;  /* 0x0000004600467308 */ /* 0x000ee60000000800 */
[----:B------:R-:W-:Y:S04]  /*d200*/  FADD.FTZ R107, R187, R107 ;  /* 0x0000006bbb6b7221 */ /* 0x000fe80000010000 */
[C---:B------:R-:W-:Y:S01]  /*d210*/  HMMA.16816.F32.BF16 R48, R72.reuse, R94, R48 ;  /* 0x0000005e4830723c */ /* 0x040fe20000041830 */
[----:B------:R-:W4:Y:S02]  /*d220*/  LDSM.16.MT88.4 R92, [R232+0x1800] ;  /* 0x00180000e85c783b */ /* 0x000f240000004200 */
[----:B------:R-:W-:Y:S01]  /*d230*/  MUFU.EX2 R96, R96 ;  /* 0x0000006000607308 */ /* 0x000fe20000000800 */
[----:B------:R-:W-:Y:S04]  /*d240*/  FADD.FTZ R107, R188, R107 ;  /* 0x0000006bbc6b7221 */ /* 0x000fe80000010000 */
[-C--:B------:R-:W-:Y:S04]  /*d250*/  HMMA.16816.F32.BF16 R52, R72, R84.reuse, R52 ;  /* 0x000000544834723c */ /* 0x080fe80000041834 */
[----:B------:R-:W-:Y:S01]  /*d260*/  FADD.FTZ R107, R190, R107 ;  /* 0x0000006bbe6b7221 */ /* 0x000fe20000010000 */
[----:B------:R-:W5:Y:S03]  /*d270*/  MUFU.EX2 R71, R71 ;  /* 0x0000004700477308 */ /* 0x000f660000000800 */
[C---:B------:R-:W-:Y:S04]  /*d280*/  HMMA.16816.F32.BF16 R56, R76.reuse, R84, R56 ;  /* 0x000000544c38723c */ /* 0x040fe80000041838 */
[----:B---3--:R-:W-:Y:S01]  /*d290*/  F2FP.BF16.PACK_AB R179, R69, R70 ;  /* 0x0000004645b3723e */ /* 0x008fe200000010ff */
[----:B------:R-:W-:Y:S02]  /*d2a0*/  FADD.FTZ R107, R192, R107 ;  /* 0x0000006bc06b7221 */ /* 0x000fe40000010000 */
[----:B------:R-:W-:Y:S01]  /*d2b0*/  FADD.FTZ R84, R146, R155 ;  /* 0x0000009b92547221 */ /* 0x000fe20000010000 */
[-C--:B------:R-:W-:Y:S04]  /*d2c0*/  HMMA.16816.F32.BF16 R60, R76, R86.reuse, R60 ;  /* 0x000000564c3c723c */ /* 0x080fe8000004183c */
[----:B------:R-:W-:Y:S02]  /*d2d0*/  FADD.FTZ R84, R145, R84 ;  /* 0x0000005491547221 */ /* 0x000fe40000010000 */
[----:B------:R-:W-:Y:S01]  /*d2e0*/  FADD.FTZ R107, R184, R107 ;  /* 0x0000006bb86b7221 */ /* 0x000fe20000010000 */
[----:B------:R-:W-:Y:S01]  /*d2f0*/  F2FP.BF16.PACK_AB R78, R143, R144 ;  /* 0x000000908f4e723e */ /* 0x000fe200000010ff */
[----:B------:R-:W-:Y:S04]  /*d300*/  HMMA.16816.F32.BF16 R64, R72, R86, R64 ;  /* 0x000000564840723c */ /* 0x000fe80000041840 */
[----:B------:R-:W-:Y:S01]  /*d310*/  F2FP.BF16.PACK_AB R76, R145, R146 ;  /* 0x00000092914c723e */ /* 0x000fe200000010ff */
[----:B------:R-:W-:Y:S01]  /*d320*/  FADD.FTZ R84, R144, R84 ;  /* 0x0000005490547221 */ /* 0x000fe20000010000 */
[----:B------:R-:W-:Y:S01]  /*d330*/  F2FP.BF16.PACK_AB R77, R103, R104 ;  /* 0x00000068674d723e */ /* 0x000fe200000010ff */
[----:B------:R-:W-:Y:S01]  /*d340*/  FADD.FTZ R107, R183, R107 ;  /* 0x0000006bb76b7221 */ /* 0x000fe20000010000 */
[----:B------:R-:W-:Y:S01]  /*d350*/  F2FP.BF16.PACK_AB R79, R100, R101 ;  /* 0x00000065644f723e */ /* 0x000fe200000010ff */
[----:B------:R-:W-:Y:S02]  /*d360*/  FADD.FTZ R145, R143, R84 ;  /* 0x000000548f917221 */ /* 0x000fe40000010000 */
[----:B------:R-:W3:Y:S01]  /*d370*/  LDSM.16.MT88.4 R84, [R231+0x1800] ;  /* 0x00180000e754783b */ /* 0x000ee20000004200 */
[----:B------:R-:W-:Y:S01]  /*d380*/  F2FP.BF16.PACK_AB R72, R110, R111 ;  /* 0x0000006f6e48723e */ /* 0x000fe200000010ff */
[----:B------:R-:W-:Y:S01]  /*d390*/  FADD.FTZ R107, R182, R107 ;  /* 0x0000006bb66b7221 */ /* 0x000fe20000010000 */
[----:B------:R-:W-:Y:S01]  /*d3a0*/  F2FP.BF16.PACK_AB R74, R114, R112 ;  /* 0x00000070724a723e */ /* 0x000fe200000010ff */
[-C--:B-1----:R-:W-:Y:S05]  /*d3b0*/  HMMA.16816.F32.BF16 R4, R76, R80.reuse, R4 ;  /* 0x000000504c04723c */ /* 0x082fea0000041804 */
[----:B------:R-:W-:Y:S02]  /*d3c0*/  F2FP.BF16.PACK_AB R73, R168, R165 ;  /* 0x000000a5a849723e */ /* 0x000fe400000010ff */
[----:B------:R-:W-:Y:S02]  /*d3d0*/  F2FP.BF16.PACK_AB R75, R201, R169 ;  /* 0x000000a9c94b723e */ /* 0x000fe400000010ff */
[----:B-----5:R-:W-:Y:S03]  /*d3e0*/  F2FP.BF16.PACK_AB R177, R71, R96 ;  /* 0x0000006047b1723e */ /* 0x020fe600000010ff */
[----:B------:R-:W-:Y:S02]  /*d3f0*/  MOV R183, R2 ;  /* 0x0000000200b77202 */ /* 0x000fe40000000f00 */
[C---:B------:R-:W-:Y:S08]  /*d400*/  HMMA.16816.F32.BF16 R8, R72.reuse, R80, R8 ;  /* 0x000000504808723c */ /* 0x040ff00000041808 */
[-C--:B------:R-:W-:Y:S08]  /*d410*/  HMMA.16816.F32.BF16 R12, R72, R82.reuse, R12 ;  /* 0x00000052480c723c */ /* 0x080ff0000004180c */
[C---:B------:R-:W-:Y:S01]  /*d420*/  HMMA.16816.F32.BF16 R16, R76.reuse, R82, R16 ;  /* 0x000000524c10723c */ /* 0x040fe20000041810 */
[----:B------:R-:W1:Y:S07]  /*d430*/  LDSM.16.MT88.4 R80, [R234+0x2000] ;  /* 0x00200000ea50783b */ /* 0x000e6e0000004200 */
[-C--:B--2---:R-:W-:Y:S08]  /*d440*/  HMMA.16816.F32.BF16 R20, R76, R88.reuse, R20 ;  /* 0x000000584c14723c */ /* 0x084ff00000041814 */
[C---:B------:R-:W-:Y:S08]  /*d450*/  HMMA.16816.F32.BF16 R24, R72.reuse, R88, R24 ;  /* 0x000000584818723c */ /* 0x040ff00000041818 */
[-C--:B------:R-:W-:Y:S08]  /*d460*/  HMMA.16816.F32.BF16 R28, R72, R90.reuse, R28 ;  /* 0x0000005a481c723c */ /* 0x080ff0000004181c */
[C---:B------:R-:W-:Y:S01]  /*d470*/  HMMA.16816.F32.BF16 R32, R76.reuse, R90, R32 ;  /* 0x0000005a4c20723c */ /* 0x040fe20000041820 */
[----:B------:R-:W2:Y:S07]  /*d480*/  LDSM.16.MT88.4 R88, [R233+0x2000] ;  /* 0x00200000e958783b */ /* 0x000eae0000004200 */
[-C--:B----4-:R-:W-:Y:S08]  /*d490*/  HMMA.16816.F32.BF16 R36, R76, R92.reuse, R36 ;  /* 0x0000005c4c24723c */ /* 0x090ff00000041824 */
[C---:B------:R-:W-:Y:S08]  /*d4a0*/  HMMA.16816.F32.BF16 R40, R72.reuse, R92, R40 ;  /* 0x0000005c4828723c */ /* 0x040ff00000041828 */
[-C--:B------:R-:W-:Y:S08]  /*d4b0*/  HMMA.16816.F32.BF16 R44, R72, R94.reuse, R44 ;  /* 0x0000005e482c723c */ /* 0x080ff0000004182c */
[C---:B------:R-:W-:Y:S01]  /*d4c0*/  HMMA.16816.F32.BF16 R48, R76.reuse, R94, R48 ;  /* 0x0000005e4c30723c */ /* 0x040fe20000041830 */
[----:B------:R-:W4:Y:S07]  /*d4d0*/  LDSM.16.MT88.4 R92, [R232+0x2000] ;  /* 0x00200000e85c783b */ /* 0x000f2e0000004200 */
[-C--:B---3--:R-:W-:Y:S08]  /*d4e0*/  HMMA.16816.F32.BF16 R52, R76, R84.reuse, R52 ;  /* 0x000000544c34723c */ /* 0x088ff00000041834 */
[C---:B------:R-:W-:Y:S07]  /*d4f0*/  HMMA.16816.F32.BF16 R56, R72.reuse, R84, R56 ;  /* 0x000000544838723c */ /* 0x040fee0000041838 */
[----:B------:R-:W-:Y:S01]  /*d500*/  FADD.FTZ R84, R137, R145 ;  /* 0x0000009189547221 */ /* 0x000fe20000010000 */
[-C--:B------:R-:W-:Y:S04]  /*d510*/  HMMA.16816.F32.BF16 R60, R72, R86.reuse, R60 ;  /* 0x00000056483c723c */ /* 0x080fe8000004183c */
[C---:B------:R-:W-:Y:S03]  /*d520*/  FADD.FTZ R84, R140.reuse, R84 ;  /* 0x000000548c547221 */ /* 0x040fe60000010000 */
[----:B------:R-:W-:Y:S01]  /*d530*/  F2FP.BF16.PACK_AB R72, R140, R137 ;  /* 0x000000898c48723e */ /* 0x000fe200000010ff */
[----:B------:R-:W-:Y:S01]  /*d540*/  HMMA.16816.F32.BF16 R64, R76, R86, R64 ;  /* 0x000000564c40723c */ /* 0x000fe20000041840 */
[----:B------:R-:W-:Y:S03]  /*d550*/  LDSM.16.MT88.4 R140, [R234+0x3000] ;  /* 0x00300000ea8c783b */ /* 0x000fe60000004200 */
[----:B------:R-:W-:Y:S01]  /*d560*/  F2FP.BF16.PACK_AB R74, R138, R139 ;  /* 0x0000008b8a4a723e */ /* 0x000fe200000010ff */
[----:B------:R-:W-:Y:S01]  /*d570*/  FADD.FTZ R84, R139, R84 ;  /* 0x000000548b547221 */ /* 0x000fe20000010000 */
[----:B------:R-:W-:Y:S02]  /*d580*/  F2FP.BF16.PACK_AB R73, R174, R175 ;  /* 0x000000afae49723e */ /* 0x000fe400000010ff */
[----:B------:R-:W-:Y:S01]  /*d590*/  F2FP.BF16.PACK_AB R75, R122, R123 ;  /* 0x0000007b7a4b723e */ /* 0x000fe200000010ff */
[----:B------:R-:W-:Y:S02]  /*d5a0*/  FADD.FTZ R137, R138, R84 ;  /* 0x000000548a897221 */ /* 0x000fe40000010000 */
[----:B------:R-:W3:Y:S01]  /*d5b0*/  LDSM.16.MT88.4 R84, [R231+0x2000] ;  /* 0x00200000e754783b */ /* 0x000ee20000004200 */
[----:B------:R-:W-:Y:S02]  /*d5c0*/  F2FP.BF16.PACK_AB R76, R121, R173 ;  /* 0x000000ad794c723e */ /* 0x000fe400000010ff */
[----:B------:R-:W-:Y:S01]  /*d5d0*/  F2FP.BF16.PACK_AB R78, R172, R120 ;  /* 0x00000078ac4e723e */ /* 0x000fe200000010ff */
[-C--:B-1----:R-:W-:Y:S05]  /*d5e0*/  HMMA.16816.F32.BF16 R4, R72, R80.reuse, R4 ;  /* 0x000000504804723c */ /* 0x082fea0000041804 */
[----:B------:R-:W-:Y:S02]  /*d5f0*/  F2FP.BF16.PACK_AB R77, R193, R196 ;  /* 0x000000c4c14d723e */ /* 0x000fe400000010ff */
[----:B------:R-:W-:Y:S07]  /*d600*/  F2FP.BF16.PACK_AB R79, R189, R191 ;  /* 0x000000bfbd4f723e */ /* 0x000fee00000010ff */
        /* <DEDUP_REMOVED lines=18> */
[----:B------:R-:W-:Y:S02]  /*d730*/  FADD.FTZ R137, R124, R135 ;  /* 0x000000877c897221 */ /* 0x000fe40000010000 */
[----:B------:R-:W-:Y:S01]  /*d740*/  LDSM.16.MT88.4 R124, [R232+0x3000] ;  /* 0x00300000e87c783b */ /* 0x000fe20000004200 */
[----:B------:R-:W-:Y:S01]  /*d750*/  F2FP.BF16.PACK_AB R78, R134, R116 ;  /* 0x00000074864e723e */ /* 0x000fe200000010ff */
[----:B------:R-:W-:Y:S04]  /*d760*/  HMMA.16816.F32.BF16 R64, R72, R86, R64 ;  /* 0x000000564840723c */ /* 0x000fe80000041840 */
[C---:B------:R-:W-:Y:S01]  /*d770*/  F2FP.BF16.PACK_AB R76, R118.reuse, R119 ;  /* 0x00000077764c723e */ /* 0x040fe200000010ff */
[----:B------:R-:W-:Y:S01]  /*d780*/  FADD.FTZ R84, R118, R84 ;  /* 0x0000005476547221 */ /* 0x000fe20000010000 */
[----:B------:R-:W-:Y:S01]  /*d790*/  F2FP.BF16.PACK_AB R77, R188, R187 ;  /* 0x000000bbbc4d723e */ /* 0x000fe200000010ff */
[----:B------:R-:W-:Y:S01]  /*d7a0*/  FADD.FTZ R128, R128, R137 ;  /* 0x0000008980807221 */ /* 0x000fe20000010000 */
[----:B------:R-:W-:Y:S01]  /*d7b0*/  F2FP.BF16.PACK_AB R79, R192, R190 ;  /* 0x000000bec04f723e */ /* 0x000fe200000010ff */
[----:B------:R-:W-:Y:S03]  /*d7c0*/  FADD.FTZ R84, R116, R84 ;  /* 0x0000005474547221 */ /* 0x000fe60000010000 */
[----:B------:R-:W-:Y:S01]  /*d7d0*/  F2FP.BF16.PACK_AB R72, R200, R194 ;  /* 0x000000c2c848723e */ /* 0x000fe200000010ff */
[----:B------:R-:W-:Y:S01]  /*d7e0*/  FADD.FTZ R118, R134, R84 ;  /* 0x0000005486767221 */ /* 0x000fe20000010000 */
[----:B------:R-:W-:Y:S01]  /*d7f0*/  F2FP.BF16.PACK_AB R73, R180, R181 ;  /* 0x000000b5b449723e */ /* 0x000fe200000010ff */
[-C--:B-1----:R-:W-:Y:S01]  /*d800*/  HMMA.16816.F32.BF16 R4, R76, R80.reuse, R4 ;  /* 0x000000504c04723c */ /* 0x082fe20000041804 */
[----:B------:R-:W1:Y:S04]  /*d810*/  LDSM.16.MT88.4 R84, [R231+0x2800] ;  /* 0x00280000e754783b */ /* 0x000e680000004200 */
[----:B------:R-:W-:Y:S01]  /*d820*/  F2FP.BF16.PACK_AB R74, R198, R199 ;  /* 0x000000c7c64a723e */ /* 0x000fe200000010ff */
[----:B------:R-:W-:Y:S01]  /*d830*/  FADD.FTZ R106, R106, R128 ;  /* 0x000000806a6a7221 */ /* 0x000fe20000010000 */
[----:B------:R-:W-:Y:S02]  /*d840*/  F2FP.BF16.PACK_AB R75, R113, R115 ;  /* 0x00000073714b723e */ /* 0x000fe400000010ff */
[----:B------:R-:W3:Y:S03]  /*d850*/  LDSM.16.MT88.4 R132, [R233+0x3000] ;  /* 0x00300000e984783b */ /* 0x000ee60000004200 */
[----:B------:R-:W-:Y:S01]  /*d860*/  F2FP.BF16.PACK_AB R116, R195, R197 ;  /* 0x000000c5c374723e */ /* 0x000fe200000010ff */
[----:B------:R-:W-:Y:S01]  /*d870*/  FADD.FTZ R106, R102, R106 ;  /* 0x0000006a666a7221 */ /* 0x000fe20000010000 */
[C---:B------:R-:W-:Y:S04]  /*d880*/  HMMA.16816.F32.BF16 R8, R72.reuse, R80, R8 ;  /* 0x000000504808723c */ /* 0x040fe80000041808 */
[----:B------:R-:W-:Y:S01]  /*d890*/  F2FP.BF16.PACK_AB R119, R109, R182 ;  /* 0x000000b66d77723e */ /* 0x000fe200000010ff */
[----:B------:R-:W-:Y:S01]  /*d8a0*/  FADD.FTZ R106, R111, R106 ;  /* 0x0000006a6f6a7221 */ /* 0x000fe20000010000 */
[----:B------:R-:W-:Y:S01]  /*d8b0*/  MOV R182, R3 ;  /* 0x0000000300b67202 */ /* 0x000fe20000000f00 */
[----:B------:R-:W-:Y:S01]  /*d8c0*/  FADD.FTZ R80, R197, R118 ;  /* 0x00000076c5507221 */ /* 0x000fe20000010000 */
[-C--:B------:R-:W-:Y:S04]  /*d8d0*/  HMMA.16816.F32.BF16 R12, R72, R82.reuse, R12 ;  /* 0x00000052480c723c */ /* 0x080fe8000004180c */
[----:B------:R-:W-:Y:S01]  /*d8e0*/  F2FP.BF16.PACK_AB R118, R185, R186 ;  /* 0x000000bab976723e */ /* 0x000fe200000010ff */
[----:B------:R-:W-:Y:S02]  /*d8f0*/  FADD.FTZ R80, R195, R80 ;  /* 0x00000050c3507221 */ /* 0x000fe40000010000 */
[----:B------:R-:W-:Y:S01]  /*d900*/  FADD.FTZ R106, R110, R106 ;  /* 0x0000006a6e6a7221 */ /* 0x000fe20000010000 */
[C---:B------:R-:W-:Y:S04]  /*d910*/  HMMA.16816.F32.BF16 R16, R76.reuse, R82, R16 ;  /* 0x000000524c10723c */ /* 0x040fe80000041810 */
[----:B------:R-:W-:Y:S02]  /*d920*/  FADD.FTZ R80, R186, R80 ;  /* 0x00000050ba507221 */ /* 0x000fe40000010000 */
[----:B------:R-:W-:Y:S02]  /*d930*/  FADD.FTZ R106, R112, R106 ;  /* 0x0000006a706a7221 */ /* 0x000fe40000010000 */
[-C--:B--2---:R-:W-:Y:S04]  /*d940*/  HMMA.16816.F32.BF16 R20, R76, R88.reuse, R20 ;  /* 0x000000584c14723c */ /* 0x084fe80000041814 */
[----:B------:R-:W-:Y:S04]  /*d950*/  FADD.FTZ R106, R114, R106 ;  /* 0x0000006a726a7221 */ /* 0x000fe80000010000 */
[C---:B------:R-:W-:Y:S04]  /*d960*/  HMMA.16816.F32.BF16 R24, R72.reuse, R88, R24 ;  /* 0x000000584818723c */ /* 0x040fe80000041818 */
[----:B------:R-:W-:Y:S04]  /*d970*/  FADD.FTZ R106, R173, R106 ;  /* 0x0000006aad6a7221 */ /* 0x000fe80000010000 */
[-C--:B------:R-:W-:Y:S04]  /*d980*/  HMMA.16816.F32.BF16 R28, R72, R90.reuse, R28 ;  /* 0x0000005a481c723c */ /* 0x080fe8000004181c */
[----:B------:R-:W-:Y:S04]  /*d990*/  FADD.FTZ R106, R121, R106 ;  /* 0x0000006a796a7221 */ /* 0x000fe80000010000 */
[C---:B------:R-:W-:Y:S04]  /*d9a0*/  HMMA.16816.F32.BF16 R32, R76.reuse, R90, R32 ;  /* 0x0000005a4c20723c */ /* 0x040fe80000041820 */
[----:B------:R-:W-:Y:S04]  /*d9b0*/  FADD.FTZ R106, R120, R106 ;  /* 0x0000006a786a7221 */ /* 0x000fe80000010000 */
[-C--:B----4-:R-:W-:Y:S04]  /*d9c0*/  HMMA.16816.F32.BF16 R36, R76, R92.reuse, R36 ;  /* 0x0000005c4c24723c */ /* 0x090fe80000041824 */
[----:B------:R-:W-:Y:S04]  /*d9d0*/  FADD.FTZ R106, R172, R106 ;  /* 0x0000006aac6a7221 */ /* 0x000fe80000010000 */
[C---:B------:R-:W-:Y:S04]  /*d9e0*/  HMMA.16816.F32.BF16 R40, R72.reuse, R92, R40 ;  /* 0x0000005c4828723c */ /* 0x040fe80000041828 */
[----:B------:R-:W-:Y:S04]  /*d9f0*/  FADD.FTZ R106, R194, R106 ;  /* 0x0000006ac26a7221 */ /* 0x000fe80000010000 */
[-C--:B------:R-:W-:Y:S04]  /*da00*/  HMMA.16816.F32.BF16 R44, R72, R94.reuse, R44 ;  /* 0x0000005e482c723c */ /* 0x080fe8000004182c */
[----:B------:R-:W-:Y:S04]  /*da10*/  FADD.FTZ R106, R200, R106 ;  /* 0x0000006ac86a7221 */ /* 0x000fe80000010000 */
[C---:B------:R-:W-:Y:S04]  /*da20*/  HMMA.16816.F32.BF16 R48, R76.reuse, R94, R48 ;  /* 0x0000005e4c30723c */ /* 0x040fe80000041830 */
[----:B------:R-:W-:Y:S04]  /*da30*/  FADD.FTZ R106, R199, R106 ;  /* 0x0000006ac76a7221 */ /* 0x000fe80000010000 */
[-C--:B-1----:R-:W-:Y:S04]  /*da40*/  HMMA.16816.F32.BF16 R52, R76, R84.reuse, R52 ;  /* 0x000000544c34723c */ /* 0x082fe80000041834 */
[----:B------:R-:W-:Y:S04]  /*da50*/  FADD.FTZ R106, R198, R106 ;  /* 0x0000006ac66a7221 */ /* 0x000fe80000010000 */
[C---:B------:R-:W-:Y:S04]  /*da60*/  HMMA.16816.F32.BF16 R56, R72.reuse, R84, R56 ;  /* 0x000000544838723c */ /* 0x040fe80000041838 */
[----:B------:R-:W-:Y:S04]  /*da70*/  FADD.FTZ R106, R105, R106 ;  /* 0x0000006a696a7221 */ /* 0x000fe80000010000 */
[-C--:B------:R-:W-:Y:S01]  /*da80*/  HMMA.16816.F32.BF16 R60, R72, R86.reuse, R60 ;  /* 0x00000056483c723c */ /* 0x080fe2000004183c */
[----:B------:R-:W2:Y:S03]  /*da90*/  LDL R73, [R1+0x58] ;  /* 0x0000580001497983 */ /* 0x000ea60000100800 */
[----:B------:R-:W-:Y:S01]  /*daa0*/  FADD.FTZ R106, R99, R106 ;  /* 0x0000006a636a7221 */ /* 0x000fe20000010000 */
[----:B------:R-:W4:Y:S02]  /*dab0*/  LDL.LU R72, [R1+0x50] ;  /* 0x0000500001487983 */ /* 0x000f240000300800 */
[----:B------:R-:W-:Y:S01]  /*dac0*/  FADD.FTZ R74, R185, R80 ;  /* 0x00000050b94a7221 */ /* 0x000fe20000010000 */
[----:B------:R-:W-:Y:S04]  /*dad0*/  HMMA.16816.F32.BF16 R64, R76, R86, R64 ;  /* 0x000000564c40723c */ /* 0x000fe80000041840 */
[----:B------:R-:W-:Y:S01]  /*dae0*/  STL [R1+0x48], R74 ;  /* 0x0000484a01007387 */ /* 0x000fe20000100800 */
[----:B------:R-:W-:Y:S03]  /*daf0*/  FADD.FTZ R106, R98, R106 ;  /* 0x0000006a626a7221 */ /* 0x000fe60000010000 */
[-C--:B------:R-:W-:Y:S01]  /*db00*/  HMMA.16816.F32.BF16 R144, R116, R140.reuse, R4 ;  /* 0x0000008c7490723c */ /* 0x080fe20000041804 */
[----:B------:R-:W1:Y:S07]  /*db10*/  LDSM.16.MT88.4 R4, [R231+0x3000] ;  /* 0x00300000e704783b */ /* 0x000e6e0000004200 */
[C---:B------:R-:W-:Y:S07]  /*db20*/  HMMA.16816.F32.BF16 R148, R176.reuse, R140, R8 ;  /* 0x0000008cb094723c */ /* 0x040fee0000041808 */
[----:B------:R-:W-:Y:S01]  /*db30*/  FADD.FTZ R8, R130, R131 ;  /* 0x0000008382087221 */ /* 0x000fe20000010000 */
[-C--:B------:R-:W-:Y:S04]  /*db40*/  HMMA.16816.F32.BF16 R152, R176, R142.reuse, R12 ;  /* 0x0000008eb098723c */ /* 0x080fe8000004180c */
[----:B------:R-:W-:Y:S04]  /*db50*/  FADD.FTZ R8, R164, R8 ;  /* 0x00000008a4087221 */ /* 0x000fe80000010000 */
[C---:B------:R-:W-:Y:S04]  /*db60*/  HMMA.16816.F32.BF16 R140, R116.reuse, R142, R16 ;  /* 0x0000008e748c723c */ /* 0x040fe80000041810 */
[----:B------:R-:W-:Y:S04]  /*db70*/  FADD.FTZ R8, R165, R8 ;  /* 0x00000008a5087221 */ /* 0x000fe80000010000 */
[-C--:B---3--:R-:W-:Y:S04]  /*db80*/  HMMA.16816.F32.BF16 R136, R116, R132.reuse, R20 ;  /* 0x000000847488723c */ /* 0x088fe80000041814 */
[----:B------:R-:W-:Y:S04]  /*db90*/  FADD.FTZ R8, R168, R8 ;  /* 0x00000008a8087221 */ /* 0x000fe80000010000 */
[C---:B------:R-:W-:Y:S04]  /*dba0*/  HMMA.16816.F32.BF16 R156, R176.reuse, R132, R24 ;  /* 0x00000084b09c723c */ /* 0x040fe80000041818 */
[----:B------:R-:W-:Y:S04]  /*dbb0*/  FADD.FTZ R8, R169, R8 ;  /* 0x00000008a9087221 */ /* 0x000fe80000010000 */
[-C--:B------:R-:W-:Y:S04]  /*dbc0*/  HMMA.16816.F32.BF16 R160, R176, R134.reuse, R28 ;  /* 0x00000086b0a0723c */ /* 0x080fe8000004181c */
        /* <DEDUP_REMOVED lines=10> */
[----:B------:R-:W-:Y:S01]  /*dc70*/  FADD.FTZ R8, R181, R8 ;  /* 0x00000008b5087221 */ /* 0x000fe20000010000 */
[----:B------:R-:W-:Y:S03]  /*dc80*/  MOV R181, R68 ;  /* 0x0000004400b57202 */ /* 0x000fe60000000f00 */
[-C--:B-1----:R-:W-:Y:S04]  /*dc90*/  HMMA.16816.F32.BF16 R120, R116, R4.reuse, R52 ;  /* 0x000000047478723c */ /* 0x082fe80000041834 */
[----:B------:R-:W-:Y:S01]  /*dca0*/  FADD.FTZ R8, R180, R8 ;  /* 0x00000008b4087221 */ /* 0x000fe20000010000 */
[----:B------:R-:W-:Y:S03]  /*dcb0*/  MOV R180, R0 ;  /* 0x0000000000b47202 */ /* 0x000fe60000000f00 */
[C---:B------:R-:W-:Y:S04]  /*dcc0*/  HMMA.16816.F32.BF16 R172, R176.reuse, R4, R56 ;  /* 0x00000004b0ac723c */ /* 0x040fe80000041838 */
[----:B------:R-:W-:Y:S03]  /*dcd0*/  FADD.FTZ R8, R115, R8 ;  /* 0x0000000873087221 */ /* 0x000fe60000010000 */
[----:B------:R-:W-:Y:S01]  /*dce0*/  FADD.FTZ R5, R109, R107 ;  /* 0x0000006b6d057221 */ /* 0x000fe20000010000 */
[-C--:B------:R-:W-:Y:S04]  /*dcf0*/  HMMA.16816.F32.BF16 R176, R176, R6.reuse, R60 ;  /* 0x00000006b0b0723c */ /* 0x080fe8000004183c */
[----:B------:R1:W-:Y:S01]  /*dd00*/  STL [R1+0x60], R5 ;  /* 0x0000600501007387 */ /* 0x0003e20000100800 */
[----:B------:R-:W-:Y:S03]  /*dd10*/  FADD.FTZ R8, R113, R8 ;  /* 0x0000000871087221 */ /* 0x000fe60000010000 */
[----:B------:R-:W-:Y:S04]  /*dd20*/  HMMA.16816.F32.BF16 R116, R116, R6, R64 ;  /* 0x000000067474723c */ /* 0x000fe80000041840 */
[----:B------:R-:W-:Y:S03]  /*dd30*/  FADD.FTZ R8, R96, R8 ;  /* 0x0000000860087221 */ /* 0x000fe60000010000 */
[----:B------:R-:W-:Y:S02]  /*dd40*/  FADD.FTZ R6, R97, R106 ;  /* 0x0000006a61067221 */ /* 0x000fe40000010000 */
[----:B------:R-:W-:Y:S03]  /*dd50*/  FADD.FTZ R8, R71, R8 ;  /* 0x0000000847087221 */ /* 0x000fe60000010000 */
[----:B------:R3:W-:Y:S01]  /*dd60*/  STL [R1+0x54], R6 ;  /* 0x0000540601007387 */ /* 0x0007e20000100800 */
[----:B------:R-:W-:Y:S04]  /*dd70*/  FADD.FTZ R8, R70, R8 ;  /* 0x0000000846087221 */ /* 0x000fe80000010000 */
[----:B-1----:R-:W-:Y:S01]  /*dd80*/  FADD.FTZ R5, R69, R8 ;  /* 0x0000000845057221 */ /* 0x002fe20000010000 */
[C---:B----4-:R-:W-:Y:S02]  /*dd90*/  IADD3 R4, R72.reuse, -0x1, RZ ;  /* 0xffffffff48047810 */ /* 0x050fe40007ffe0ff */
[----:B--2---:R-:W-:Y:S03]  /*dda0*/  ISETP.GT.AND P0, PT, R72, R73, PT ;  /* 0x000000494800720c */ /* 0x004fe60003f04270 */
[----:B------:R3:W-:Y:S04]  /*ddb0*/  STL [R1+0x50], R4 ;  /* 0x0000500401007387 */ /* 0x0007e80000100800 */
[----:B------:R3:W-:Y:S04]  /*ddc0*/  STL [R1+0x4c], R5 ;  /* 0x00004c0501007387 */ /* 0x0007e80000100800 */
[----:B------:R3:W-:Y:S02]  /*ddd0*/  STL [R1+0x50], R4 ;  /* 0x0000500401007387 */ /* 0x0007e40000100800 */
[----:B---3--:R-:W-:-:S05]  /*dde0*/  @P0 BRA `(.L_x_1350) ;  /* 0xffff9ee000000947 */ /* 0x008fca000383ffff */
.L_x_1339:
[----:B--2---:R-:W2:Y:S04]  /*ddf0*/  LDL R5, [R1+0x10] ;  /* 0x0000100001057983 */ /* 0x004ea80000100800 */
[----:B------:R-:W2:Y:S02]  /*de00*/  LDL R4, [R1+0x50] ;  /* 0x0000500001047983 */ /* 0x000ea40000100800 */
[----:B--2---:R-:W-:-:S13]  /*de10*/  ISETP.GE.AND P0, PT, R4, R5, PT ;  /* 0x000000050400720c */ /* 0x004fda0003f06270 */
[----:B------:R-:W-:Y:S05]  /*de20*/  @!P0 BRA `(.L_x_1351) ;  /* 0x000051a000008947 */ /* 0x000fea0003800000 */
[----:B------:R-:W-:Y:S01]  /*de30*/  IMAD.MOV.U32 R183, RZ, RZ, R2 ;  /* 0x000000ffffb77224 */ /* 0x000fe200078e0002 */
[----:B------:R-:W-:Y:S01]  /*de40*/  MOV R181, R68 ;  /* 0x0000004400b57202 */ /* 0x000fe20000000f00 */
[----:B------:R-:W-:Y:S01]  /*de50*/  IMAD.MOV.U32 R182, RZ, RZ, R3 ;  /* 0x000000ffffb67224 */ /* 0x000fe200078e0003 */
[----:B------:R-:W-:Y:S02]  /*de60*/  MOV R180, R0 ;  /* 0x0000000000b47202 */ /* 0x000fe40000000f00 */
.L_x_1358:
[----:B------:R-:W2:Y:S01]  /*de70*/  LDL R3, [R1+0x20] ;  /* 0x0000200001037983 */ /* 0x000ea20000100800 */
[----:B------:R-:W-:Y:S04]  /*de80*/  DEPBAR.LE SB0, 0x0 ;  /* 0x000080000000791a */ /* 0x000fe80000000000 */
[----:B------:R-:W3:Y:S01]  /*de90*/  LDL R8, [R1+0x1c] ;  /* 0x00001c0001087983 */ /* 0x000ee20000100800 */
[----:B------:R-:W-:Y:S01]  /*dea0*/  WARPSYNC 0xffffffff ;  /* 0xffffffff00007948 */ /* 0x000fe20003800000 */
[----:B------:R-:W-:Y:S02]  /*deb0*/  SHF.L.U32 R84, R251, 0x1, RZ ;  /* 0x00000001fb547819 */ /* 0x000fe400000006ff */
[----:B------:R-:W4:Y:S04]  /*dec0*/  LDL.64 R6, [R1+0x30] ;  /* 0x0000300001067983 */ /* 0x000f280000100a00 */
[----:B------:R-:W5:Y:S04]  /*ded0*/  LDL R2, [R1+0x4] ;  /* 0x0000040001027983 */ /* 0x000f680000100800 */
[----:B------:R-:W-:Y:S06]  /*dee0*/  BAR.SYNC.DEFER_BLOCKING 0x0 ;  /* 0x0000000000007b1d */ /* 0x000fec0000010000 */
[----:B------:R1:W1:Y:S04]  /*def0*/  LDSM.16.M88.4 R112, [R241] ;  /* 0x00000000f170783b */ /* 0x0002680000000200 */
[----:B------:R1:W1:Y:S04]  /*df00*/  LDSM.16.M88.4 R108, [R241+0x2000] ;  /* 0x00200000f16c783b */ /* 0x0002680000000200 */
        /* <DEDUP_REMOVED lines=16> */
[C---:B--2---:R-:W-:Y:S01]  /*e010*/  IMAD.WIDE.U32 R4, R3.reuse, c[0x0][0x208], RZ ;  /* 0x0000820003047a25 */ /* 0x044fe200078e00ff */
[----:B------:R-:W-:Y:S05]  /*e020*/  SHF.R.S32.HI R0, RZ, 0x1f, R3 ;  /* 0x0000001fff007819 */ /* 0x000fea0000011403 */
[----:B------:R-:W-:Y:S04]  /*e030*/  IMAD R0, R0, c[0x0][0x208], RZ ;  /* 0x0000820000007a24 */ /* 0x000fe800078e02ff */
[----:B------:R-:W-:Y:S01]  /*e040*/  IMAD R0, R3, c[0x0][0x20c], R0 ;  /* 0x0000830003007a24 */ /* 0x000fe200078e0200 */
[----:B---3--:R-:W-:Y:S03]  /*e050*/  SHF.R.S32.HI R3, RZ, 0x1f, R8 ;  /* 0x0000001fff037819 */ /* 0x008fe60000011408 */
[----:B------:R-:W-:Y:S02]  /*e060*/  IMAD.IADD R5, R5, 0x1, R0 ;  /* 0x0000000105057824 */ /* 0x000fe400078e0200 */
[----:B------:R-:W-:Y:S02]  /*e070*/  IMAD R3, R3, c[0x0][0x218], RZ ;  /* 0x0000860003037a24 */ /* 0x000fe400078e02ff */
[C---:B------:R-:W-:Y:S04]  /*e080*/  IMAD.WIDE.U32 R4, R8.reuse, c[0x0][0x218], R4 ;  /* 0x0000860008047a25 */ /* 0x040fe800078e0004 */
[----:B------:R-:W-:Y:S01]  /*e090*/  IMAD R3, R8, c[0x0][0x21c], R3 ;  /* 0x0000870008037a24 */ /* 0x000fe200078e0203 */
[----:B----4-:R-:W-:Y:S04]  /*e0a0*/  IADD3 R0, P0, R6, R4, RZ ;  /* 0x0000000406007210 */ /* 0x010fe80007f1e0ff */
[----:B-----5:R-:W-:Y:S02]  /*e0b0*/  IADD3.X R3, R2, R5, R3, P0, !PT ;  /* 0x0000000502037210 */ /* 0x020fe400007fe403 */
[C---:B------:R-:W-:Y:S04]  /*e0c0*/  LEA R68, P0, R0.reuse, c[0x0][0x1f8], 0x1 ;  /* 0x00007e0000447a11 */ /* 0x040fe800078008ff */
[----:B------:R-:W-:Y:S02]  /*e0d0*/  LEA.HI.X R3, R0, c[0x0][0x1fc], R3, 0x1, P0 ;  /* 0x00007f0000037a11 */ /* 0x000fe400000f0c03 */
[----:B------:R-:W-:Y:S01]  /*e0e0*/  SHF.L.U64.HI R0, R251, 0x1, R242 ;  /* 0x00000001fb007819 */ /* 0x000fe200000102f2 */
[----:B------:R-:W-:-:S05]  /*e0f0*/  BRA.DIV ~URZ, `(.L_x_1352) ;  /* 0x0000b3627f007947 */ /* 0x000fca000b800000 */
[----:B-1----:R1:W2:Y:S02]  /*e100*/  SHFL.IDX PT, R2, R3, RZ, 0x181f ;  /* 0x00181fff03027589 */ /* 0x0022a400000e0000 */
.L_x_1399:
[-C--:B------:R-:W-:Y:S01]  /*e110*/  HMMA.16816.F32.BF16 R4, R112, R16.reuse, RZ ;  /* 0x000000107004723c */ /* 0x080fe200000418ff */
[----:B------:R-:W3:Y:S01]  /*e120*/  SHFL.IDX PT, R106, R68, 0x1, 0x181f ;  /* 0x00381f00446a7f89 */ /* 0x000ee200000e0000 */
[----:B------:R-:W-:Y:S06]  /*e130*/  BSSY B0, `(.L_x_1353) ;  /* 0x00001da000007945 */ /* 0x000fec0003800000 */
[C---:B------:R-:W-:Y:S01]  /*e140*/  HMMA.16816.F32.BF16 R8, R108.reuse, R16, RZ ;  /* 0x000000106c08723c */ /* 0x040fe200000418ff */
[----:B------:R-:W-:Y:S07]  /*e150*/  SHFL.IDX PT, R86, R3, 0x1, 0x181f ;  /* 0x00381f0003567f89 */ /* 0x000fee00000e0000 */
[-C--:B------:R-:W-:Y:S01]  /*e160*/  HMMA.16816.F32.BF16 R12, R108, R18.reuse, RZ ;  /* 0x000000126c0c723c */ /* 0x080fe200000418ff */
[----:B------:R-:W-:Y:S07]  /*e170*/  SHFL.IDX PT, R87, R68, 0x6, 0x181f ;  /* 0x00d81f0044577f89 */ /* 0x000fee00000e0000 */
[C---:B------:R-:W-:Y:S01]  /*e180*/  HMMA.16816.F32.BF16 R16, R112.reuse, R18, RZ ;  /* 0x000000127010723c */ /* 0x040fe200000418ff */
[----:B------:R-:W4:Y:S07]  /*e190*/  SHFL.IDX PT, R90, R68, 0x2, 0x181f ;  /* 0x00581f00445a7f89 */ /* 0x000f2e00000e0000 */
[-C--:B------:R-:W-:Y:S01]  /*e1a0*/  HMMA.16816.F32.BF16 R20, R112, R32.reuse, RZ ;  /* 0x000000207014723c */ /* 0x080fe200000418ff */
[----:B------:R-:W5:Y:S07]  /*e1b0*/  SHFL.IDX PT, R85, R3, 0x2, 0x181f ;  /* 0x00581f0003557f89 */ /* 0x000f6e00000e0000 */
[C---:B------:R-:W-:Y:S01]  /*e1c0*/  HMMA.16816.F32.BF16 R24, R108.reuse, R32, RZ ;  /* 0x000000206c18723c */ /* 0x040fe200000418ff */
[----:B------:R-:W1:Y:S07]  /*e1d0*/  SHFL.IDX PT, R104, R68, 0x3, 0x181f ;  /* 0x00781f0044687f89 */ /* 0x000e6e00000e0000 */
[-C--:B------:R-:W-:Y:S01]  /*e1e0*/  HMMA.16816.F32.BF16 R28, R108, R34.reuse, RZ ;  /* 0x000000226c1c723c */ /* 0x080fe200000418ff */
[----:B------:R-:W2:Y:S07]  /*e1f0*/  SHFL.IDX PT, R94, R68, 0x4, 0x181f ;  /* 0x00981f00445e7f89 */ /* 0x000eae00000e0000 */
[C---:B------:R-:W-:Y:S01]  /*e200*/  HMMA.16816.F32.BF16 R32, R112.reuse, R34, RZ ;  /* 0x000000227020723c */ /* 0x040fe200000418ff */
[----:B------:R-:W-:Y:S07]  /*e210*/  SHFL.IDX PT, R102, R68, 0x5, 0x181f ;  /* 0x00b81f0044667f89 */ /* 0x000fee00000e0000 */
[-C--:B------:R-:W-:Y:S01]  /*e220*/  HMMA.16816.F32.BF16 R36, R112, R48.reuse, RZ ;  /* 0x000000307024723c */ /* 0x080fe200000418ff */
[----:B------:R-:W1:Y:S07]  /*e230*/  SHFL.IDX PT, R88, R3, 0x3, 0x181f ;  /* 0x00781f0003587f89 */ /* 0x000e6e00000e0000 */
[C---:B------:R-:W-:Y:S01]  /*e240*/  HMMA.16816.F32.BF16 R40, R108.reuse, R48, RZ ;  /* 0x000000306c28723c */ /* 0x040fe200000418ff */
[----:B------:R-:W1:Y:S07]  /*e250*/  SHFL.IDX PT, R92, R3, 0x4, 0x181f ;  /* 0x00981f00035c7f89 */ /* 0x000e6e00000e0000 */
[-C--:B------:R-:W-:Y:S01]  /*e260*/  HMMA.16816.F32.BF16 R44, R108, R50.reuse, RZ ;  /* 0x000000326c2c723c */ /* 0x080fe200000418ff */
[----:B------:R-:W1:Y:S07]  /*e270*/  SHFL.IDX PT, R76, R68, RZ, 0x181f ;  /* 0x00181fff444c7589 */ /* 0x000e6e00000e0000 */
[C---:B------:R-:W-:Y:S08]  /*e280*/  HMMA.16816.F32.BF16 R48, R112.reuse, R50, RZ ;  /* 0x000000327030723c */ /* 0x040ff000000418ff */
[-C--:B------:R-:W-:Y:S08]  /*e290*/  HMMA.16816.F32.BF16 R52, R112, R64.reuse, RZ ;  /* 0x000000407034723c */ /* 0x080ff000000418ff */
[C---:B------:R-:W-:Y:S04]  /*e2a0*/  HMMA.16816.F32.BF16 R56, R108.reuse, R64, RZ ;  /* 0x000000406c38723c */ /* 0x040fe800000418ff */
[-C--:B---3--:R-:W-:Y:S02]  /*e2b0*/  IADD3 R106, P0, R106, R84.reuse, RZ ;  /* 0x000000546a6a7210 */ /* 0x088fe40007f1e0ff */
[----:B----4-:R-:W-:Y:S02]  /*e2c0*/  IADD3 R90, P6, R90, R84, RZ ;  /* 0x000000545a5a7210 */ /* 0x010fe40007fde0ff */
[-C--:B------:R-:W-:Y:S01]  /*e2d0*/  IADD3.X R107, R86, R0.reuse, RZ, P0, !PT ;  /* 0x00000000566b7210 */ /* 0x080fe200007fe4ff */
[-C--:B------:R-:W-:Y:S03]  /*e2e0*/  HMMA.16816.F32.BF16 R60, R108, R66.reuse, RZ ;  /* 0x000000426c3c723c */ /* 0x080fe600000418ff */
[----:B-----5:R-:W-:Y:S02]  /*e2f0*/  IADD3.X R91, R85, R0, RZ, P6, !PT ;  /* 0x00000000555b7210 */ /* 0x020fe400037fe4ff */
[-C--:B-1----:R-:W-:Y:S02]  /*e300*/  IADD3 R104, P5, R104, R84.reuse, RZ ;  /* 0x0000005468687210 */ /* 0x082fe40007fbe0ff */
[----:B--2---:R-:W-:Y:S01]  /*e310*/  IADD3 R94, P4, R94, R84, RZ ;  /* 0x000000545e5e7210 */ /* 0x004fe20007f9e0ff */
[C---:B------:R-:W-:Y:S04]  /*e320*/  HMMA.16816.F32.BF16 R64, R112.reuse, R66, RZ ;  /* 0x000000427040723c */ /* 0x040fe800000418ff */
[-C--:B------:R-:W-:Y:S02]  /*e330*/  IADD3.X R105, R88, R0.reuse, RZ, P5, !PT ;  /* 0x0000000058697210 */ /* 0x080fe40002ffe4ff */
[----:B------:R-:W-:Y:S02]  /*e340*/  IADD3.X R95, R92, R0, RZ, P4, !PT ;  /* 0x000000005c5f7210 */ /* 0x000fe400027fe4ff */
[----:B------:R-:W-:Y:S01]  /*e350*/  IADD3 R100, P2, R76, R84, RZ ;  /* 0x000000544c647210 */ /* 0x000fe20007f5e0ff */
[-C--:B------:R-:W-:Y:S03]  /*e360*/  HMMA.16816.F32.BF16 R68, R112, R80.reuse, RZ ;  /* 0x000000507044723c */ /* 0x080fe600000418ff */
[----:B------:R-:W-:Y:S02]  /*e370*/  IADD3.X R101, R2, R0, RZ, P2, !PT ;  /* 0x0000000002657210 */ /* 0x000fe400017fe4ff */
[----:B------:R-:W-:Y:S02]  /*e380*/  IADD3 R2, P0, R87, R84, RZ ;  /* 0x0000005457027210 */ /* 0x000fe40007f1e0ff */
[----:B------:R-:W-:Y:S01]  /*e390*/  MOV R86, R100 ;  /* 0x0000006400567202 */ /* 0x000fe20000000f00 */
[C---:B------:R-:W-:Y:S01]  /*e3a0*/  HMMA.16816.F32.BF16 R72, R108.reuse, R80, RZ ;  /* 0x000000506c48723c */ /* 0x040fe200000418ff */
[----:B------:R-:W1:Y:S03]  /*e3b0*/  SHFL.IDX PT, R100, R3, 0x5, 0x181f ;  /* 0x00b81f0003647f89 */ /* 0x000e6600000e0000 */
[----:B------:R-:W-:Y:S02]  /*e3c0*/  MOV R87, R101 ;  /* 0x0000006500577202 */ /* 0x000fe40000000f00 */
[----:B------:R-:W-:Y:S02]  /*e3d0*/  IADD3 R102, P2, R102, R84, RZ ;  /* 0x0000005466667210 */ /* 0x000fe40007f5e0ff */
[-C--:B------:R-:W-:Y:S01]  /*e3e0*/  HMMA.16816.F32.BF16 R76, R108, R82.reuse, RZ ;  /* 0x000000526c4c723c */ /* 0x080fe200000418ff */
[----:B------:R2:W-:Y:S07]  /*e3f0*/  LDGSTS.E.BYPASS.LTC128B.128 [R244+0x100], [R86.64], !P3 ;  /* 0x0010000056f47fae */ /* 0x0005ee000d901d48 */
[C---:B------:R-:W-:Y:S01]  /*e400*/  HMMA.16816.F32.BF16 R80, R112.reuse, R82, RZ ;  /* 0x000000527050723c */ /* 0x040fe200000418ff */
[----:B------:R3:W-:Y:S08]  /*e410*/  LDGSTS.E.BYPASS.LTC128B.128 [R244+0x900], [R106.64], !P3 ;  /* 0x009000006af47fae */ /* 0x0007f0000d901d48 */
[----:B------:R4:W-:Y:S03]  /*e420*/  LDGSTS.E.BYPASS.LTC128B.128 [R244+0x1100], [R90.64], !P3 ;  /* 0x011000005af47fae */ /* 0x0009e6000d901d48 */
[-C--:B-1----:R-:W-:Y:S05]  /*e430*/  IADD3.X R103, R100, R0.reuse, RZ, P2, !PT ;  /* 0x0000000064677210 */ /* 0x082fea00017fe4ff */
[----:B------:R3:W-:Y:S01]  /*e440*/  LDGSTS.E.BYPASS.LTC128B.128 [R244+0x1900], [R104.64], !P3 ;  /* 0x0190000068f47fae */ /* 0x0007e2000d901d48 */
[-C--:B--2---:R-:W-:Y:S07]  /*e450*/  HMMA.16816.F32.BF16 R84, R112, R96.reuse, RZ ;  /* 0x000000607054723c */ /* 0x084fee00000418ff */
[----:B------:R1:W-:Y:S08]  /*e460*/  LDGSTS.E.BYPASS.LTC128B.128 [R244+0x2100], [R94.64], !P3 ;  /* 0x021000005ef47fae */ /* 0x0003f0000d901d48 */
[----:B------:R2:W-:Y:S01]  /*e470*/  LDGSTS.E.BYPASS.LTC128B.128 [R244+0x2900], [R102.64], !P3 ;  /* 0x0290000066f47fae */ /* 0x0005e2000d901d48 */
[C---:B----4-:R-:W-:Y:S07]  /*e480*/  HMMA.16816.F32.BF16 R88, R108.reuse, R96, RZ ;  /* 0x000000606c58723c */ /* 0x050fee00000418ff */
[----:B------:R-:W4:Y:S01]  /*e490*/  SHFL.IDX PT, R3, R3, 0x6, 0x181f ;  /* 0x00d81f0003037f89 */ /* 0x000f2200000e0000 */
[-C--:B-1----:R-:W-:Y:S08]  /*e4a0*/  HMMA.16816.F32.BF16 R92, R108, R98.reuse, RZ ;  /* 0x000000626c5c723c */ /* 0x082ff000000418ff */
[C---:B------:R-:W-:Y:S04]  /*e4b0*/  HMMA.16816.F32.BF16 R96, R112.reuse, R98, RZ ;  /* 0x000000627060723c */ /* 0x040fe800000418ff */
[----:B----4-:R-:W-:Y:S02]  /*e4c0*/  IADD3.X R3, R3, R0, RZ, P0, !PT ;  /* 0x0000000003037210 */ /* 0x010fe400007fe4ff */
[----:B------:R-:W4:Y:S02]  /*e4d0*/  LDL R0, [R1+0x50] ;  /* 0x0000500001007983 */ /* 0x000f240000100800 */
[-C--:B--2---:R-:W-:Y:S02]  /*e4e0*/  HMMA.16816.F32.BF16 R100, R112, R184.reuse, RZ ;  /* 0x000000b87064723c */ /* 0x084fe400000418ff */
[----:B------:R1:W-:Y:S06]  /*e4f0*/  LDGSTS.E.BYPASS.LTC128B.128 [R244+0x3100], [R2.64], !P3 ;  /* 0x0310000002f47fae */ /* 0x0003ec000d901d48 */
[C---:B---3--:R-:W-:Y:S02]  /*e500*/  HMMA.16816.F32.BF16 R104, R108.reuse, R184, RZ ;  /* 0x000000b86c68723c */ /* 0x048fe400000418ff */
[----:B------:R-:W0:Y:S06]  /*e510*/  LDGDEPBAR ;  /* 0x00000000000079af */ /* 0x000e2c0000000000 */
[-C--:B------:R-:W-:Y:S08]  /*e520*/  HMMA.16816.F32.BF16 R108, R108, R186.reuse, RZ ;  /* 0x000000ba6c6c723c */ /* 0x080ff000000418ff */
[----:B------:R-:W-:Y:S01]  /*e530*/  HMMA.16816.F32.BF16 R112, R112, R186, RZ ;  /* 0x000000ba7070723c */ /* 0x000fe200000418ff */
[----:B------:R-:W-:Y:S07]  /*e540*/  LDSM.16.M88.4 R184, [R237] ;  /* 0x00000000edb8783b */ /* 0x000fee0000000200 */
[-C--:B------:R-:W-:Y:S01]  /*e550*/  HMMA.16816.F32.BF16 R4, R188, R192.reuse, R4 ;  /* 0x000000c0bc04723c */ /* 0x080fe20000041804 */
[----:B-1----:R-:W4:Y:S07]  /*e560*/  LDL R3, [R1+0x10] ;  /* 0x0000100001037983 */ /* 0x002f2e0000100800 */
        /* <DEDUP_REMOVED lines=32> */
[----:B------:R-:W-:Y:S07]  /*e770*/  LDSM.16.M88.4 R196, [R236+0x2800] ;  /* 0x00280000ecc4783b */ /* 0x000fee0000000200 */
[----:B------:R-:W-:Y:S01]  /*e780*/  HMMA.16816.F32.BF16 R112, R188, R222, R112 ;  /* 0x000000debc70723c */ /* 0x000fe20000041870 */
[----:B------:R-:W4:Y:S07]  /*e790*/  LDSM.16.M88.4 R188, [R236+0x1800] ;  /* 0x00180000ecbc783b */ /* 0x000f2e0000000200 */
        /* <DEDUP_REMOVED lines=10> */
[-C--:B-----5:R-:W-:Y:S08]  /*e840*/  HMMA.16816.F32.BF16 R36, R184, R208.reuse, R36 ;  /* 0x000000d0b824723c */ /* 0x0a0ff00000041824 */
[C---:B------:R-:W-:Y:S04]  /*e850*/  HMMA.16816.F32.BF16 R40, R200.reuse, R208, R40 ;  /* 0x000000d0c828723c */ /* 0x040fe80000041828 */
[----:B----4-:R-:W-:Y:S04]  /*e860*/  ISETP.GT.AND P0, PT, R0, R3, PT ;  /* 0x000000030000720c */ /* 0x010fe80003f04270 */
[-C--:B------:R-:W-:Y:S08]  /*e870*/  HMMA.16816.F32.BF16 R44, R200, R210.reuse, R44 ;  /* 0x000000d2c82c723c */ /* 0x080ff0000004182c */
[C---:B------:R-:W-:Y:S08]  /*e880*/  HMMA.16816.F32.BF16 R48, R184.reuse, R210, R48 ;  /* 0x000000d2b830723c */ /* 0x040ff00000041830 */
[-C--:B------:R-:W-:Y:S08]  /*e890*/  HMMA.16816.F32.BF16 R52, R184, R188.reuse, R52 ;  /* 0x000000bcb834723c */ /* 0x080ff00000041834 */
[C---:B------:R-:W-:Y:S08]  /*e8a0*/  HMMA.16816.F32.BF16 R56, R200.reuse, R188, R56 ;  /* 0x000000bcc838723c */ /* 0x040ff00000041838 */
[-C--:B------:R-:W-:Y:S08]  /*e8b0*/  HMMA.16816.F32.BF16 R60, R200, R190.reuse, R60 ;  /* 0x000000bec83c723c */ /* 0x080ff0000004183c */
[C---:B------:R-:W-:Y:S01]  /*e8c0*/  HMMA.16816.F32.BF16 R64, R184.reuse, R190, R64 ;  /* 0x000000beb840723c */ /* 0x040fe20000041840 */
[----:B------:R-:W3:Y:S07]  /*e8d0*/  LDSM.16.M88.4 R188, [R235+0x2000] ;  /* 0x00200000ebbc783b */ /* 0x000eee0000000200 */
        /* <DEDUP_REMOVED lines=9> */
[C---:B------:R-:W-:Y:S08]  /*e970*/  HMMA.16816.F32.BF16 R104, R200.reuse, R204, R104 ;  /* 0x000000ccc868723c */ /* 0x040ff00000041868 */
[-C--:B------:R-:W-:Y:S08]  /*e980*/  HMMA.16816.F32.BF16 R108, R200, R206.reuse, R108 ;  /* 0x000000cec86c723c */ /* 0x080ff0000004186c */
[----:B------:R-:W-:Y:S08]  /*e990*/  HMMA.16816.F32.BF16 R112, R184, R206, R112 ;  /* 0x000000ceb870723c */ /* 0x000ff00000041870 */
[-C--:B------:R-:W-:Y:S08]  /*e9a0*/  HMMA.16816.F32.BF16 R4, R212, R216.reuse, R4 ;  /* 0x000000d8d404723c */ /* 0x080ff00000041804 */
[C---:B---3--:R-:W-:Y:S08]  /*e9b0*/  HMMA.16816.F32.BF16 R8, R188.reuse, R216, R8 ;  /* 0x000000d8bc08723c */ /* 0x048ff00000041808 */
        /* <DEDUP_REMOVED lines=18> */
[----:B------:R-:W-:Y:S03]  /*eae0*/  FMUL.FTZ R19, R19, c[0x0][0x320] ;  /* 0x0000c80013137a20 */ /* 0x000fe60000410000 */
[----:B------:R4:W1:Y:S10]  /*eaf0*/  MUFU.TANH R187, R7 ;  /* 0x0000000700bb7308 */ /* 0x0008740000002400 */
[----:B------:R-:W1:Y:S10]  /*eb00*/  MUFU.TANH R194, R8 ;  /* 0x0000000800c27308 */ /* 0x000e740000002400 */
[----:B------:R-:W1:Y:S01]  /*eb10*/  MUFU.TANH R198, R9 ;  /* 0x0000000900c67308 */ /* 0x000e620000002400 */
[----:B----4-:R-:W4:Y:S09]  /*eb20*/  LDSM.16.M88.4 R4, [R224+0x800] ;  /* 0x00080000e004783b */ /* 0x010f320000000200 */
[----:B------:R-:W1:Y:S10]  /*eb30*/  MUFU.TANH R193, R10 ;  /* 0x0000000a00c17308 */ /* 0x000e740000002400 */
[----:B------:R5:W1:Y:S10]  /*eb40*/  MUFU.TANH R195, R11 ;  /* 0x0000000b00c37308 */ /* 0x000a740000002400 */
[----:B------:R1:W1:Y:S10]  /*eb50*/  MUFU.TANH R199, R12 ;  /* 0x0000000c00c77308 */ /* 0x0002740000002400 */
[----:B------:R2:W2:Y:S01]  /*eb60*/  MUFU.TANH R200, R13 ;  /* 0x0000000d00c87308 */ /* 0x0004a20000002400 */
[----:B-----5:R-:W5:Y:S01]  /*eb70*/  LDSM.16.M88.4 R8, [R224+0x1000] ;  /* 0x00100000e008783b */ /* 0x020f620000000200 */
[-C--:B----4-:R-:W-:Y:S08]  /*eb80*/  HMMA.16816.F32.BF16 R20, R212, R4.reuse, R20 ;  /* 0x00000004d414723c */ /* 0x090ff00000041814 */
[----:B------:R-:W4:Y:S01]  /*eb90*/  MUFU.TANH R196, R16 ;  /* 0x0000001000c47308 */ /* 0x000f220000002400 */
[C---:B------:R-:W-:Y:S04]  /*eba0*/  HMMA.16816.F32.BF16 R24, R188.reuse, R4, R24 ;  /* 0x00000004bc18723c */ /* 0x040fe80000041818 */
[----:B-1----:R-:W-:Y:S05]  /*ebb0*/  FMUL.FTZ R12, R14, c[0x0][0x320] ;  /* 0x0000c8000e0c7a20 */ /* 0x002fea0000410000 */
[----:B------:R1:W1:Y:S01]  /*ebc0*/  MUFU.TANH R197, R17 ;  /* 0x0000001100c57308 */ /* 0x0002620000002400 */
[-C--:B------:R-:W-:Y:S03]  /*ebd0*/  HMMA.16816.F32.BF16 R28, R188, R6.reuse, R28 ;  /* 0x00000006bc1c723c */ /* 0x080fe6000004181c */
[----:B--2---:R-:W-:Y:S05]  /*ebe0*/  FMUL.FTZ R13, R15, c[0x0][0x320] ;  /* 0x0000c8000f0d7a20 */ /* 0x004fea0000410000 */
[C---:B------:R-:W-:Y:S01]  /*ebf0*/  HMMA.16816.F32.BF16 R32, R212.reuse, R6, R32 ;  /* 0x00000006d420723c */ /* 0x040fe20000041820 */
[----:B------:R-:W2:Y:S01]  /*ec00*/  MUFU.TANH R201, R18 ;  /* 0x0000001200c97308 */ /* 0x000ea20000002400 */
[----:B------:R-:W2:Y:S02]  /*ec10*/  LDSM.16.M88.4 R4, [R224+0x1800] ;  /* 0x00180000e004783b */ /* 0x000ea40000000200 */
[----:B------:R-:W-:Y:S02]  /*ec20*/  FMUL.FTZ R20, R20, c[0x0][0x320] ;  /* 0x0000c80014147a20 */ /* 0x000fe40000410000 */
[----:B------:R-:W-:Y:S02]  /*ec30*/  FMUL.FTZ R21, R21, c[0x0][0x320] ;  /* 0x0000c80015157a20 */ /* 0x000fe40000410000 */
[----:B------:R-:W-:Y:S03]  /*ec40*/  FMUL.FTZ R23, R23, c[0x0][0x320] ;  /* 0x0000c80017177a20 */ /* 0x000fe60000410000 */
[----:B------:R3:W2:Y:S01]  /*ec50*/  MUFU.TANH R202, R19 ;  /* 0x0000001300ca7308 */ /* 0x0006a20000002400 */
[----:B------:R-:W-:Y:S02]  /*ec60*/  FMUL.FTZ R14, R26, c[0x0][0x320] ;  /* 0x0000c8001a0e7a20 */ /* 0x000fe40000410000 */
[----:B------:R-:W-:Y:S01]  /*ec70*/  FMUL.FTZ R15, R27, c[0x0][0x320] ;  /* 0x0000c8001b0f7a20 */ /* 0x000fe20000410000 */
[-C--:B-----5:R-:W-:Y:S03]  /*ec80*/  HMMA.16816.F32.BF16 R36, R212, R8.reuse, R36 ;  /* 0x00000008d424723c */ /* 0x0a0fe60000041824 */
[----:B-1----:R-:W-:Y:S02]  /*ec90*/  FMUL.FTZ R17, R24, c[0x0][0x320] ;  /* 0x0000c80018117a20 */ /* 0x002fe40000410000 */
[----:B------:R-:W-:Y:S01]  /*eca0*/  FMUL.FTZ R16, R30, c[0x0][0x320] ;  /* 0x0000c8001e107a20 */ /* 0x000fe20000410000 */
[----:B------:R1:W1:Y:S02]  /*ecb0*/  MUFU.TANH R203, R20 ;  /* 0x0000001400cb7308 */ /* 0x0002640000002400 */
[C---:B------:R-:W-:Y:S04]  /*ecc0*/  HMMA.16816.F32.BF16 R40, R188.reuse, R8, R40 ;  /* 0x00000008bc28723c */ /* 0x040fe80000041828 */
[----:B------:R-:W-:Y:S02]  /*ecd0*/  FMUL.FTZ R32, R32, c[0x0][0x320] ;  /* 0x0000c80020207a20 */ /* 0x000fe40000410000 */
[----:B------:R-:W-:Y:S02]  /*ece0*/  FMUL.FTZ R33, R33, c[0x0][0x320] ;  /* 0x0000c80021217a20 */ /* 0x000fe40000410000 */
[----:B------:R5:W4:Y:S01]  /*ecf0*/  MUFU.TANH R204, R21 ;  /* 0x0000001500cc7308 */ /* 0x000b220000002400 */
[-C--:B------:R-:W-:Y:S03]  /*ed00*/  HMMA.16816.F32.BF16 R44, R188, R10.reuse, R44 ;  /* 0x0000000abc2c723c */ /* 0x080fe6000004182c */
[----:B---3--:R-:W-:Y:S02]  /*ed10*/  FMUL.FTZ R19, R25, c[0x0][0x320] ;  /* 0x0000c80019137a20 */ /* 0x008fe40000410000 */
[----:B------:R-:W-:Y:S02]  /*ed20*/  FMUL.FTZ R18, R31, c[0x0][0x320] ;  /* 0x0000c8001f127a20 */ /* 0x000fe40000410000 */
[----:B------:R-:W-:Y:S01]  /*ed30*/  FMUL.FTZ R36, R36, c[0x0][0x320] ;  /* 0x0000c80024247a20 */ /* 0x000fe20000410000 */
[C---:B------:R-:W-:Y:S01]  /*ed40*/  HMMA.16816.F32.BF16 R48, R212.reuse, R10, R48 ;  /* 0x0000000ad430723c */ /* 0x040fe20000041830 */
[----:B------:R3:W3:Y:S01]  /*ed50*/  MUFU.TANH R205, R32 ;  /* 0x0000002000cd7308 */ /* 0x0006e20000002400 */
[----:B------:R-:W3:Y:S02]  /*ed60*/  LDSM.16.M88.4 R8, [R224+0x2000] ;  /* 0x00200000e008783b */ /* 0x000ee40000000200 */
[----:B------:R-:W-:Y:S02]  /*ed70*/  FMUL.FTZ R37, R37, c[0x0][0x320] ;  /* 0x0000c80025257a20 */ /* 0x000fe40000410000 */
[----:B------:R-:W-:Y:S02]  /*ed80*/  FMUL.FTZ R38, R38, c[0x0][0x320] ;  /* 0x0000c80026267a20 */ /* 0x000fe40000410000 */
[-C--:B--2---:R-:W-:Y:S03]  /*ed90*/  HMMA.16816.F32.BF16 R52, R212, R4.reuse, R52 ;  /* 0x00000004d434723c */ /* 0x084fe60000041834 */
[----:B------:R-:W2:Y:S01]  /*eda0*/  MUFU.TANH R206, R33 ;  /* 0x0000002100ce7308 */ /* 0x000ea20000002400 */
[----:B------:R-:W-:Y:S02]  /*edb0*/  FMUL.FTZ R39, R39, c[0x0][0x320] ;  /* 0x0000c80027277a20 */ /* 0x000fe40000410000 */
[----:B-1----:R-:W-:Y:S02]  /*edc0*/  FMUL.FTZ R20, R28, c[0x0][0x320] ;  /* 0x0000c8001c147a20 */ /* 0x002fe40000410000 */
[C---:B------:R-:W-:Y:S04]  /*edd0*/  HMMA.16816.F32.BF16 R56, R188.reuse, R4, R56 ;  /* 0x00000004bc38723c */ /* 0x040fe80000041838 */
[----:B-----5:R-:W-:Y:S01]  /*ede0*/  FMUL.FTZ R21, R22, c[0x0][0x320] ;  /* 0x0000c80016157a20 */ /* 0x020fe20000410000 */
[----:B------:R-:W1:Y:S01]  /*edf0*/  MUFU.TANH R208, R36 ;  /* 0x0000002400d07308 */ /* 0x000e620000002400 */
[----:B------:R-:W-:Y:S02]  /*ee00*/  FMUL.FTZ R22, R29, c[0x0][0x320] ;  /* 0x0000c8001d167a20 */ /* 0x000fe40000410000 */
[-C--:B------:R-:W-:Y:S04]  /*ee10*/  HMMA.16816.F32.BF16 R60, R188, R6.reuse, R60 ;  /* 0x00000006bc3c723c */ /* 0x080fe8000004183c */
[----:B------:R-:W-:Y:S02]  /*ee20*/  FMUL.FTZ R30, R34, c[0x0][0x320] ;  /* 0x0000c800221e7a20 */ /* 0x000fe40000410000 */
[----:B------:R-:W-:Y:S01]  /*ee30*/  FMUL.FTZ R31, R35, c[0x0][0x320] ;  /* 0x0000c800231f7a20 */ /* 0x000fe20000410000 */
[----:B------:R-:W1:Y:S01]  /*ee40*/  MUFU.TANH R207, R37 ;  /* 0x0000002500cf7308 */ /* 0x000e620000002400 */
[C---:B------:R-:W-:Y:S01]  /*ee50*/  HMMA.16816.F32.BF16 R64, R212.reuse, R6, R64 ;  /* 0x00000006d440723c */ /* 0x040fe20000041840 */
[----:B------:R-:W5:Y:S03]  /*ee60*/  LDSM.16.M88.4 R4, [R224+0x2800] ;  /* 0x00280000e004783b */ /* 0x000f660000000200 */
[----:B------:R-:W-:Y:S02]  /*ee70*/  FMUL.FTZ R52, R52, c[0x0][0x320] ;  /* 0x0000c80034347a20 */ /* 0x000fe40000410000 */
[----:B------:R-:W-:Y:S02]  /*ee80*/  FMUL.FTZ R53, R53, c[0x0][0x320] ;  /* 0x0000c80035357a20 */ /* 0x000fe40000410000 */
[----:B------:R-:W-:Y:S01]  /*ee90*/  FMUL.FTZ R28, R40, c[0x0][0x320] ;  /* 0x0000c800281c7a20 */ /* 0x000fe20000410000 */
[----:B------:R-:W1:Y:S01]  /*eea0*/  MUFU.TANH R223, R38 ;  /* 0x0000002600df7308 */ /* 0x000e620000002400 */
[-C--:B---3--:R-:W-:Y:S03]  /*eeb0*/  HMMA.16816.F32.BF16 R68, R212, R8.reuse, R68 ;  /* 0x00000008d444723c */ /* 0x088fe60000041844 */
[----:B------:R-:W-:Y:S02]  /*eec0*/  FMUL.FTZ R29, R41, c[0x0][0x320] ;  /* 0x0000c800291d7a20 */ /* 0x000fe40000410000 */
[----:B------:R-:W-:Y:S02]  /*eed0*/  FMUL.FTZ R25, R42, c[0x0][0x320] ;  /* 0x0000c8002a197a20 */ /* 0x000fe40000410000 */
[----:B------:R-:W-:Y:S01]  /*eee0*/  FMUL.FTZ R24, R43, c[0x0][0x320] ;  /* 0x0000c8002b187a20 */ /* 0x000fe20000410000 */
[C---:B------:R-:W-:Y:S01]  /*eef0*/  HMMA.16816.F32.BF16 R72, R188.reuse, R8, R72 ;  /* 0x00000008bc48723c */ /* 0x040fe20000041848 */
[----:B------:R-:W3:Y:S03]  /*ef00*/  MUFU.TANH R222, R39 ;  /* 0x0000002700de7308 */ /* 0x000ee60000002400 */
[----:B------:R-:W-:Y:S02]  /*ef10*/  FMUL.FTZ R32, R44, c[0x0][0x320] ;  /* 0x0000c8002c207a20 */ /* 0x000fe40000410000 */
[----:B------:R-:W-:Y:S02]  /*ef20*/  FMUL.FTZ R35, R45, c[0x0][0x320] ;  /* 0x0000c8002d237a20 */ /* 0x000fe40000410000 */
[-C--:B------:R-:W-:Y:S03]  /*ef30*/  HMMA.16816.F32.BF16 R76, R188, R10.reuse, R76 ;  /* 0x0000000abc4c723c */ /* 0x080fe6000004184c */
[----:B------:R1:W1:Y:S01]  /*ef40*/  MUFU.TANH R218, R52 ;  /* 0x0000003400da7308 */ /* 0x0002620000002400 */
[----:B------:R-:W-:Y:S02]  /*ef50*/  FMUL.FTZ R27, R46, c[0x0][0x320] ;  /* 0x0000c8002e1b7a20 */ /* 0x000fe40000410000 */
[----:B------:R-:W-:Y:S02]  /*ef60*/  FMUL.FTZ R26, R47, c[0x0][0x320] ;  /* 0x0000c8002f1a7a20 */ /* 0x000fe40000410000 */
[C---:B------:R-:W-:Y:S01]  /*ef70*/  HMMA.16816.F32.BF16 R80, R212.reuse, R10, R80 ;  /* 0x0000000ad450723c */ /* 0x040fe20000041850 */
[----:B------:R-:W2:Y:S01]  /*ef80*/  LDSM.16.M88.4 R8, [R224+0x3000] ;  /* 0x00300000e008783b */ /* 0x000ea20000000200 */
[----:B------:R-:W-:Y:S04]  /*ef90*/  DEPBAR.LE SB0, 0x0 ;  /* 0x000080000000791a */ /* 0x000fe80000000000 */
[----:B------:R3:W2:Y:S01]  /*efa0*/  MUFU.TANH R216, R53 ;  /* 0x0000003500d87308 */ /* 0x0006a20000002400 */
[----:B------:R-:W-:Y:S01]  /*efb0*/  FMUL.FTZ R69, R69, c[0x0][0x320] ;  /* 0x0000c80045457a20 */ /* 0x000fe20000410000 */
[-C--:B-----5:R-:W-:Y:S01]  /*efc0*/  HMMA.16816.F32.BF16 R84, R212, R4.reuse, R84 ;  /* 0x00000004d454723c */ /* 0x0a0fe20000041854 */
[----:B------:R-:W-:Y:S04]  /*efd0*/  BAR.SYNC.DEFER_BLOCKING 0x0 ;  /* 0x0000000000007b1d */ /* 0x000fe80000010000 */
[----:B------:R-:W-:Y:S02]  /*efe0*/  FMUL.FTZ R72, R72, c[0x0][0x320] ;  /* 0x0000c80048487a20 */ /* 0x000fe40000410000 */
[----:B------:R-:W-:Y:S01]  /*eff0*/  FMUL.FTZ R45, R50, c[0x0][0x320] ;  /* 0x0000c800322d7a20 */ /* 0x000fe20000410000 */
[----:B------:R-:W2:Y:S01]  /*f000*/  MUFU.TANH R221, R69 ;  /* 0x0000004500dd7308 */ /* 0x000ea20000002400 */
[C---:B------:R-:W-:Y:S04]  /*f010*/  HMMA.16816.F32.BF16 R88, R188.reuse, R4, R88 ;  /* 0x00000004bc58723c */ /* 0x040fe80000041858 */
[----:B------:R-:W-:Y:S02]  /*f020*/  FMUL.FTZ R76, R76, c[0x0][0x320] ;  /* 0x0000c8004c4c7a20 */ /* 0x000fe40000410000 */
[----:B------:R-:W-:Y:S02]  /*f030*/  FMUL.FTZ R44, R51, c[0x0][0x320] ;  /* 0x0000c800332c7a20 */ /* 0x000fe40000410000 */
[-C--:B------:R-:W-:Y:S01]  /*f040*/  HMMA.16816.F32.BF16 R92, R188, R6.reuse, R92 ;  /* 0x00000006bc5c723c */ /* 0x080fe2000004185c */
[----:B------:R5:W4:Y:S03]  /*f050*/  MUFU.TANH R217, R72 ;  /* 0x0000004800d97308 */ /* 0x000b260000002400 */
[----:B-1----:R-:W-:Y:S02]  /*f060*/  FMUL.FTZ R52, R55, c[0x0][0x320] ;  /* 0x0000c80037347a20 */ /* 0x002fe40000410000 */
[----:B---3--:R-:W-:Y:S02]  /*f070*/  FMUL.FTZ R53, R54, c[0x0][0x320] ;  /* 0x0000c80036357a20 */ /* 0x008fe40000410000 */
[C---:B------:R-:W-:Y:S03]  /*f080*/  HMMA.16816.F32.BF16 R96, R212.reuse, R6, R96 ;  /* 0x00000006d460723c */ /* 0x040fe60000041860 */
[----:B------:R1:W3:Y:S01]  /*f090*/  MUFU.TANH R210, R76 ;  /* 0x0000004c00d27308 */ /* 0x0002e20000002400 */
[----:B------:R-:W-:Y:S02]  /*f0a0*/  FMUL.FTZ R38, R56, c[0x0][0x320] ;  /* 0x0000c80038267a20 */ /* 0x000fe40000410000 */
[----:B------:R-:W-:Y:S02]  /*f0b0*/  FMUL.FTZ R39, R57, c[0x0][0x320] ;  /* 0x0000c80039277a20 */ /* 0x000fe40000410000 */
[-C--:B--2---:R-:W-:Y:S04]  /*f0c0*/  HMMA.16816.F32.BF16 R100, R212, R8.reuse, R100 ;  /* 0x00000008d464723c */ /* 0x084fe80000041864 */
[----:B------:R-:W-:Y:S01]  /*f0d0*/  FMUL.FTZ R34, R58, c[0x0][0x320] ;  /* 0x0000c8003a227a20 */ /* 0x000fe20000410000 */
[----:B------:R-:W2:Y:S01]  /*f0e0*/  MUFU.TANH R12, R12 ;  /* 0x0000000c000c7308 */ /* 0x000ea20000002400 */
        /* <DEDUP_REMOVED lines=23> */
[----:B-----5:R-:W-:Y:S02]  /*f260*/  FMUL.FTZ R72, R80, c[0x0][0x320] ;  /* 0x0000c80050487a20 */ /* 0x020fe40000410000 */
[----:B------:R-:W-:Y:S01]  /*f270*/  FMUL.FTZ R77, R81, c[0x0][0x320] ;  /* 0x0000c800514d7a20 */ /* 0x000fe20000410000 */
[----:B------:R-:W2:Y:S01]  /*f280*/  MUFU.TANH R19, R19 ;  /* 0x0000001300137308 */ /* 0x000ea20000002400 */
[----:B------:R-:W-:Y:S02]  /*f290*/  FMUL.FTZ R67, R82, c[0x0][0x320] ;  /* 0x0000c80052437a20 */ /* 0x000fe40000410000 */
[----:B------:R-:W-:Y:S02]  /*f2a0*/  FMUL.FTZ R73, R83, c[0x0][0x320] ;  /* 0x0000c80053497a20 */ /* 0x000fe40000410000 */
[----:B------:R-:W-:Y:S02]  /*f2b0*/  FMUL.FTZ R82, R84, c[0x0][0x320] ;  /* 0x0000c80054527a20 */ /* 0x000fe40000410000 */
[----:B------:R-:W-:Y:S02]  /*f2c0*/  FMUL.FTZ R81, R85, c[0x0][0x320] ;  /* 0x0000c80055517a20 */ /* 0x000fe40000410000 */
[----:B-1----:R-:W-:Y:S01]  /*f2d0*/  FMUL.FTZ R76, R86, c[0x0][0x320] ;  /* 0x0000c800564c7a20 */ /* 0x002fe20000410000 */
        /* <DEDUP_REMOVED lines=39> */
[----:B------:R-:W-:Y:S05]  /*f550*/  FMUL.FTZ R68, R68, c[0x0][0x320] ;  /* 0x0000c80044447a20 */ /* 0x000fea0000410000 */
        /* <DEDUP_REMOVED lines=73> */
[----:B--234-:R-:W-:Y:S01]  /*f9f0*/  IMAD.MOV.U32 R6, RZ, RZ, RZ ;  /* 0x000000ffff067224 */ /* 0x01cfe200078e00ff */
[----:B------:R-:W2:Y:S01]  /*fa00*/  LDL R3, [R1+0x24] ;  /* 0x0000240001037983 */ /* 0x000ea20000100800 */
[----:B------:R-:W-:Y:S02]  /*fa10*/  PLOP3.LUT P2, PT, PT, PT, UP0, 0x80, 0x0 ;  /* 0x000000000000781c */ /* 0x000fe40003f4f008 */
[----:B------:R-:W-:Y:S01]  /*fa20*/  PLOP3.LUT P0, PT, PT, PT, UP0, 0x80, 0x0 ;  /* 0x000000000000781c */ /* 0x000fe20003f0f008 */
[----:B------:R-:W3:Y:S04]  /*fa30*/  LDL.64 R84, [R1+0x40] ;  /* 0x0000400001547983 */ /* 0x000ee80000100a00 */
[----:B------:R-:W4:Y:S04]  /*fa40*/  LDL R50, [R1+0xc] ;  /* 0x00000c0001327983 */ /* 0x000f280000100800 */
[----:B-1----:R-:W5:Y:S04]  /*fa50*/  LDL.64 R48, [R1+0x38] ;  /* 0x0000380001307983 */ /* 0x002f680000100a00 */
[----:B------:R-:W3:Y:S01]  /*fa60*/  LDL R185, [R1+0x8] ;  /* 0x0000080001b97983 */ /* 0x000ee20000100800 */
[----:B--2---:R-:W-:Y:S05]  /*fa70*/  IMAD R3, R0, 0x70, R3 ;  /* 0x0000007000037824 */ /* 0x004fea00078e0203 */
[----:B------:R-:W-:Y:S05]  /*fa80*/  IADD3 R3, R3, -0x70, R250 ;  /* 0xffffff9003037810 */ /* 0x000fea0007ffe0fa */
[----:B------:R-:W-:Y:S01]  /*fa90*/  @P2 IMAD.HI.U32 R0, R3, c[0x0][0x2bc], RZ ;  /* 0x0000af0003002a27 */ /* 0x000fe200078e00ff */
[----:B-----5:R-:W-:Y:S03]  /*faa0*/  SHF.L.U64.HI R49, R251, 0x1, R242 ;  /* 0x00000001fb317819 */ /* 0x020fe600000102f2 */
[--C-:B------:R-:W-:Y:S01]  /*fab0*/  IMAD.MOV.U32 R2, RZ, RZ, R3.reuse ;  /* 0x000000ffff027224 */ /* 0x100fe200078e0003 */
[----:B------:R-:W-:Y:S04]  /*fac0*/  @P0 SHF.R.U32.HI R2, RZ, c[0x0][0x2c0], R0 ;  /* 0x0000b000ff020a19 */ /* 0x000fe80000011600 */
[C---:B---3--:R-:W-:Y:S01]  /*fad0*/  @!P1 IADD3 R0, P0, R2.reuse, R84, RZ ;  /* 0x0000005402009210 */ /* 0x048fe20007f1e0ff */
[----:B------:R-:W-:Y:S03]  /*fae0*/  IMAD.MOV R4, RZ, RZ, -R2 ;  /* 0x000000ffff047224 */ /* 0x000fe600078e0a02 */
[----:B----4-:R-:W-:Y:S01]  /*faf0*/  @!P1 LEA.HI.X.SX32 R2, R2, R50, 0x1, P0 ;  /* 0x0000003202029211 */ /* 0x010fe200000f0eff */
[----:B------:R-:W-:Y:S01]  /*fb00*/  IMAD R8, R4, c[0x0][0x2b8], R3 ;  /* 0x0000ae0004087a24 */ /* 0x000fe200078e0203 */
[C---:B------:R-:W-:Y:S04]  /*fb10*/  @!P1 LEA R4, P0, R0.reuse, c[0x0][0x2a0], 0x2 ;  /* 0x0000a80000049a11 */ /* 0x040fe800078010ff */
[----:B------:R-:W-:Y:S01]  /*fb20*/  @!P1 LEA.HI.X R5, R0, c[0x0][0x2a4], R2, 0x2, P0 ;  /* 0x0000a90000059a11 */ /* 0x000fe200000f1402 */
[----:B------:R-:W-:Y:S01]  /*fb30*/  IMAD.WIDE.U32 R2, R8, c[0x0][0x1e0], RZ ;  /* 0x0000780008027a25 */ /* 0x000fe200078e00ff */
[----:B------:R-:W-:Y:S01]  /*fb40*/  SHF.R.S32.HI R0, RZ, 0x1f, R8 ;  /* 0x0000001fff007819 */ /* 0x000fe20000011408 */
[----:B------:R1:W-:Y:S04]  /*fb50*/  STL [R1+0x20], R8 ;  /* 0x0000200801007387 */ /* 0x0003e80000100800 */
[----:B------:R-:W-:Y:S01]  /*fb60*/  IMAD R0, R0, c[0x0][0x1e0], RZ ;  /* 0x0000780000007a24 */ /* 0x000fe200078e02ff */
[----:B------:R-:W2:Y:S03]  /*fb70*/  @!P1 LDG.E R6, [R4.64] ;  /* 0x0000000804069981 */ /* 0x000ea6000c1e1900 */
[----:B------:R-:W-:Y:S04]  /*fb80*/  IMAD R0, R8, c[0x0][0x1e4], R0 ;  /* 0x0000790008007a24 */ /* 0x000fe800078e0200 */
[----:B------:R-:W-:Y:S01]  /*fb90*/  IMAD.IADD R3, R3, 0x1, R0 ;  /* 0x0000000103037824 */ /* 0x000fe200078e0200 */
[----:B--2---:R-:W-:Y:S03]  /*fba0*/  SHF.R.S32.HI R0, RZ, 0x1f, R6 ;  /* 0x0000001fff007819 */ /* 0x004fe60000011406 */
[----:B------:R-:W-:Y:S01]  /*fbb0*/  IMAD.WIDE.U32 R2, R6, c[0x0][0x1f0], R2 ;  /* 0x00007c0006027a25 */ /* 0x000fe200078e0002 */
[----:B------:R1:W-:Y:S03]  /*fbc0*/  STL [R1+0x1c], R6 ;  /* 0x00001c0601007387 */ /* 0x0003e60000100800 */
[----:B------:R-:W-:Y:S01]  /*fbd0*/  IMAD R0, R0, c[0x0][0x1f0], RZ ;  /* 0x00007c0000007a24 */ /* 0x000fe200078e02ff */
[----:B------:R-:W-:Y:S01]  /*fbe0*/  IADD3 R2, P0, R48, R2, RZ ;  /* 0x0000000230027210 */ /* 0x000fe20007f1e0ff */
[----:B------:R-:W-:Y:S02]  /*fbf0*/  IMAD.SHL.U32 R48, R251, 0x2, RZ ;  /* 0x00000002fb307824 */ /* 0x000fe400078e00ff */
[----:B------:R-:W-:Y:S05]  /*fc00*/  IMAD R0, R6, c[0x0][0x1f4], R0 ;  /* 0x00007d0006007a24 */ /* 0x000fea00078e0200 */
[----:B------:R-:W-:Y:S02]  /*fc10*/  IADD3.X R0, R185, R3, R0, P0, !PT ;  /* 0x00000003b9007210 */ /* 0x000fe400007fe400 */
[C---:B------:R-:W-:Y:S04]  /*fc20*/  LEA R3, P0, R2.reuse, c[0x0][0x1c8], 0x1 ;  /* 0x0000720002037a11 */ /* 0x040fe800078008ff */
[----:B------:R-:W-:Y:S01]  /*fc30*/  LEA.HI.X R0, R2, c[0x0][0x1cc], R0, 0x1, P0 ;  /* 0x0000730002007a11 */ /* 0x000fe200000f0c00 */
[----:B------:R-:W-:-:S06]  /*fc40*/  BRA.DIV ~URZ, `(.L_x_1355) ;  /* 0x000098827f007947 */ /* 0x000fcc000b800000 */
[----:B------:R2:W3:Y:S02]  /*fc50*/  SHFL.IDX PT, R50, R0, RZ, 0x181f ;  /* 0x00181fff00327589 */ /* 0x0004e400000e0000 */
.L_x_1400:
[----:B------:R-:W-:-:S05]  /*fc60*/  BRA.DIV ~URZ, `(.L_x_1356) ;  /* 0x000098d27f007947 */ /* 0x000fca000b800000 */
[----:B------:R-:W4:Y:S02]  /*fc70*/  SHFL.IDX PT, R2, R3, RZ, 0x181f ;  /* 0x00181fff03027589 */ /* 0x000f2400000e0000 */
[-C--:B----4-:R-:W-:Y:S02]  /*fc80*/  IADD3 R4, P0, R2, R48.reuse, RZ ;  /* 0x0000003002047210 */ /* 0x090fe40007f1e0ff */
[----:B------:R-:W4:Y:S03]  /*fc90*/  SHFL.IDX PT, R2, R3, 0x1, 0x181f ;  /* 0x00381f0003027f89 */ /* 0x000f2600000e0000 */
[--C-:B---3--:R-:W-:Y:S05]  /*fca0*/  IMAD.X R5, R50, 0x1, R49.reuse, P0 ;  /* 0x0000000132057824 */ /* 0x108fea00000e0631 */
[----:B------:R-:W-:Y:S01]  /*fcb0*/  @!PT LDS RZ, [RZ] ;  /* 0x00000000fffff984 */ /* 0x000fe20000000800 */
[----:B------:R3:W-:Y:S01]  /*fcc0*/  LDGSTS.E.BYPASS.LTC128B.128 [R244+0x3900], [R4.64], !P3 ;  /* 0x0390000004f47fae */ /* 0x0007e2000d901d48 */
[-C--:B-1--4-:R-:W-:Y:S03]  /*fcd0*/  IADD3 R8, P0, R2, R48.reuse, RZ ;  /* 0x0000003002087210 */ /* 0x092fe60007f1e0ff */
[----:B------:R-:W-:Y:S04]  /*fce0*/  SHFL.IDX PT, R2, R3, 0x2, 0x181f ;  /* 0x00581f0003027f89 */ /* 0x000fe800000e0000 */
[----:B---3--:R-:W1:Y:S02]  /*fcf0*/  SHFL.IDX PT, R4, R0, 0x1, 0x181f ;  /* 0x00381f0000047f89 */ /* 0x008e6400000e0000 */
[--C-:B-1----:R-:W-:Y:S02]  /*fd00*/  IMAD.X R9, R4, 0x1, R49.reuse, P0 ;  /* 0x0000000104097824 */ /* 0x102fe400000e0631 */
[----:B------:R-:W1:Y:S04]  /*fd10*/  SHFL.IDX PT, R4, R0, 0x2, 0x181f ;  /* 0x00581f0000047f89 */ /* 0x000e6800000e0000 */
[----:B------:R3:W-:Y:S02]  /*fd20*/  LDGSTS.E.BYPASS.LTC128B.128 [R244+0x4100], [R8.64], !P3 ;  /* 0x0410000008f47fae */ /* 0x0007e4000d901d48 */
[-C--:B---3--:R-:W-:Y:S02]  /*fd30*/  IADD3 R8, P0, R2, R48.reuse, RZ ;  /* 0x0000003002087210 */ /* 0x088fe40007f1e0ff */
[----:B------:R-:W3:Y:S03]  /*fd40*/  SHFL.IDX PT, R2, R3, 0x3, 0x181f ;  /* 0x00781f0003027f89 */ /* 0x000ee600000e0000 */
        /* <DEDUP_REMOVED lines=12> */
[----:B------:R3:W-:Y:S04]  /*fe10*/  LDGSTS.E.BYPASS.LTC128B.128 [R244+0x5900], [R8.64], !P3 ;  /* 0x0590000008f47fae */ /* 0x0007e8000d901d48 */
[----:B--2---:R-:W2:Y:S01]  /*fe20*/  SHFL.IDX PT, R0, R0, 0x6, 0x181f ;  /* 0x00d81f0000007f89 */ /* 0x004ea200000e0000 */
[----:B---3--:R-:W-:Y:S05]  /*fe30*/  IADD3 R8, P0, R2, R48, RZ ;  /* 0x0000003002087210 */ /* 0x008fea0007f1e0ff */
[----:B-1----:R-:W-:Y:S02]  /*fe40*/  IMAD.X R9, R4, 0x1, R49, P0 ;  /* 0x0000000104097824 */ /* 0x002fe400000e0631 */
[----:B------:R1:W3:Y:S04]  /*fe50*/  SHFL.IDX PT, R4, R3, 0x6, 0x181f ;  /* 0x00d81f0003047f89 */ /* 0x0002e800000e0000 */
[----:B------:R1:W-:Y:S02]  /*fe60*/  LDGSTS.E.BYPASS.LTC128B.128 [R244+0x6100], [R8.64], !P3 ;  /* 0x0610000008f47fae */ /* 0x0003e4000d901d48 */
.L_x_1401:
[----:B--23--:R-:W-:Y:S04]  /*fe70*/  IADD3 R4, P0, R4, R48, RZ ;  /* 0x0000003004047210 */ /* 0x00cfe80007f1e0ff */
[----:B------:R-:W-:Y:S05]  /*fe80*/  IADD3.X R5, R0, R49, RZ, P0, !PT ;  /* 0x0000003100057210 */ /* 0x000fea00007fe4ff */
[----:B------:R-:W-:Y:S01]  /*fe90*/  @!PT LDS RZ, [RZ] ;  /* 0x00000000fffff984 */ /* 0x000fe20000000800 */
[----:B------:R-:W-:Y:S01]  /*fea0*/  @!PT LDS RZ, [RZ] ;  /* 0x00000000fffff984 */ /* 0x000fe20000000800 */
[----:B------:R-:W-:Y:S01]  /*feb0*/  @!PT LDS RZ, [RZ] ;  /* 0x00000000fffff984 */ /* 0x000fe20000000800 */
[----:B------:R2:W-:Y:S04]  /*fec0*/  LDGSTS.E.BYPASS.LTC128B.128 [R244+0x6900], [R4.64], !P3 ;  /* 0x0690000004f47fae */ /* 0x0005e8000d901d48 */
.L_x_1354:
[----:B--234-:R-:W-:Y:S05]  /*fed0*/  BSYNC B0 ;  /* 0x0000000000007941 */ /* 0x01cfea0003800000 */
.L_x_1353:
[----:B------:R-:W-:Y:S01]  /*fee0*/  FMNMX.FTZ R4, R186, R182, !PT ;  /* 0x000000b6ba047209 */ /* 0x000fe20007810000 */
[----:B------:R-:W0:Y:S01]  /*fef0*/  LDGDEPBAR ;  /* 0x00000000000079af */ /* 0x000e220000000000 */
[----:B------:R-:W-:Y:S02]  /*ff00*/  FMNMX.FTZ R2, R184, R183, !PT ;  /* 0x000000b7b8027209 */ /* 0x000fe40007810000 */
[----:B------:R-:W-:Y:S02]  /*ff10*/  FMNMX.FTZ R0, R194, R180, !PT ;  /* 0x000000b4c2007209 */ /* 0x000fe40007810000 */
[----:B-1----:R-:W-:Y:S02]  /*ff20*/  FMNMX.FTZ R48, R193, R181, !PT ;  /* 0x000000b5c1307209 */ /* 0x002fe40007810000 */
        /* <DEDUP_REMOVED lines=124> */
.L_x_1402:
[----:B------:R-:W3:Y:S01]  /*106f0*/  LDL.LU R5, [R1+0x48] ;  /* 0x0000480001057983 */ /* 0x000ee20000300800 */
[C---:B------:R-:W-:Y:S01]  /*10700*/  FMUL.FTZ R185, R3.reuse, c[0x0][0x2d0] ;  /* 0x0000b40003b97a20 */ /* 0x040fe20000410000 */
[----:B--2---:R-:W-:Y:S01]  /*10710*/  FMNMX.FTZ R68, R68, R4, !PT ;  /* 0x0000000444447209 */ /* 0x004fe20007810000 */
[----:B------:R-:W-:Y:S01]  /*10720*/  FADD.FTZ R65, -R3, R182 ;  /* 0x000000b603417221 */ /* 0x000fe20000010100 */
[----:B------:R-:W-:Y:S01]  /*10730*/  WARPSYNC 0xffffffff ;  /* 0xffffffff00007948 */ /* 0x000fe20003800000 */
[--C-:B------:R-:W-:Y:S02]  /*10740*/  FFMA.FTZ R51, R206, c[0x0][0x2d0], -R185.reuse ;  /* 0x0000b400ce337a23 */ /* 0x100fe400000108b9 */
[--C-:B------:R-:W-:Y:S02]  /*10750*/  FFMA.FTZ R206, R91, c[0x0][0x2d0], -R185.reuse ;  /* 0x0000b4005bce7a23 */ /* 0x100fe400000108b9 */
[----:B------:R-:W2:Y:S01]  /*10760*/  LDL.LU R91, [R1+0x60] ;  /* 0x00006000015b7983 */ /* 0x000ea20000300800 */
[----:B------:R-:W-:Y:S02]  /*10770*/  FMUL.FTZ R65, R65, c[0x0][0x2d0] ;  /* 0x0000b40041417a20 */ /* 0x000fe40000410000 */
[--C-:B-1----:R-:W-:Y:S02]  /*10780*/  FFMA.FTZ R4, R186, c[0x0][0x2d0], -R185.reuse ;  /* 0x0000b400ba047a23 */ /* 0x102fe400000108b9 */
[----:B------:R-:W-:Y:S02]  /*10790*/  FMUL.FTZ R108, R2, c[0x0][0x2d0] ;  /* 0x0000b400026c7a20 */ /* 0x000fe40000410000 */
[----:B------:R-:W-:Y:S01]  /*107a0*/  MUFU.EX2 R65, R65 ;  /* 0x0000004100417308 */ /* 0x000fe20000000800 */
[--C-:B------:R-:W-:Y:S02]  /*107b0*/  FFMA.FTZ R87, R209, c[0x0][0x2d0], -R185.reuse ;  /* 0x0000b400d1577a23 */ /* 0x100fe400000108b9 */
[--C-:B------:R-:W-:Y:S02]  /*107c0*/  FFMA.FTZ R86, R211, c[0x0][0x2d0], -R185.reuse ;  /* 0x0000b400d3567a23 */ /* 0x100fe400000108b9 */
[--C-:B------:R-:W-:Y:S02]  /*107d0*/  FFMA.FTZ R85, R218, c[0x0][0x2d0], -R185.reuse ;  /* 0x0000b400da557a23 */ /* 0x100fe400000108b9 */
[--C-:B------:R-:W-:Y:S02]  /*107e0*/  FFMA.FTZ R84, R216, c[0x0][0x2d0], -R185.reuse ;  /* 0x0000b400d8547a23 */ /* 0x100fe400000108b9 */
[--C-:B------:R-:W-:Y:S01]  /*107f0*/  FFMA.FTZ R216, R61, c[0x0][0x2d0], -R108.reuse ;  /* 0x0000b4003dd87a23 */ /* 0x100fe2000001086c */
[----:B------:R-:W3:Y:S01]  /*10800*/  MUFU.EX2 R4, R4 ;  /* 0x0000000400047308 */ /* 0x000ee20000000800 */
[--C-:B------:R-:W-:Y:S01]  /*10810*/  FFMA.FTZ R192, R192, c[0x0][0x2d0], -R185.reuse ;  /* 0x0000b400c0c07a23 */ /* 0x100fe200000108b9 */
[----:B------:R-:W4:Y:S01]  /*10820*/  LDL.LU R61, [R1+0x54] ;  /* 0x00005400013d7983 */ /* 0x000f220000300800 */
[--C-:B------:R-:W-:Y:S02]  /*10830*/  FFMA.FTZ R21, R21, c[0x0][0x2d0], -R108.reuse ;  /* 0x0000b40015157a23 */ /* 0x100fe4000001086c */
[--C-:B------:R-:W-:Y:S02]  /*10840*/  FFMA.FTZ R9, R197, c[0x0][0x2d0], -R185.reuse ;  /* 0x0000b400c5097a23 */ /* 0x100fe400000108b9 */
[--C-:B------:R-:W-:Y:S02]  /*10850*/  FFMA.FTZ R214, R72, c[0x0][0x2d0], -R185.reuse ;  /* 0x0000b40048d67a23 */ /* 0x100fe400000108b9 */
[--C-:B------:R-:W-:Y:S01]  /*10860*/  FFMA.FTZ R107, R196, c[0x0][0x2d0], -R185.reuse ;  /* 0x0000b400c46b7a23 */ /* 0x100fe200000108b9 */
[----:B------:R-:W-:Y:S01]  /*10870*/  MUFU.EX2 R72, R192 ;  /* 0x000000c000487308 */ /* 0x000fe20000000800 */
[--C-:B------:R-:W-:Y:S01]  /*10880*/  FFMA.FTZ R110, R59, c[0x0][0x2d0], -R108.reuse ;  /* 0x0000b4003b6e7a23 */ /* 0x100fe2000001086c */
[----:B------:R-:W-:Y:S01]  /*10890*/  MOV R59, R21 ;  /* 0x00000015003b7202 */ /* 0x000fe20000000f00 */
        /* <DEDUP_REMOVED lines=25> */
[----:B------:R-:W-:Y:S02]  /*10a30*/  FFMA.FTZ R185, R97, c[0x0][0x2d0], -R185 ;  /* 0x0000b40061b97a23 */ /* 0x000fe400000108b9 */
[----:B------:R-:W-:Y:S02]  /*10a40*/  FMUL.FTZ R97, R0, c[0x0][0x2d0] ;  /* 0x0000b40000617a20 */ /* 0x000fe40000410000 */
[--C-:B------:R-:W-:Y:S01]  /*10a50*/  FFMA.FTZ R23, R23, c[0x0][0x2d0], -R108.reuse ;  /* 0x0000b40017177a23 */ /* 0x100fe2000001086c */
[----:B------:R-:W-:Y:S01]  /*10a60*/  MUFU.EX2 R190, R190 ;  /* 0x000000be00be7308 */ /* 0x000fe20000000800 */
[--C-:B------:R-:W-:Y:S02]  /*10a70*/  FFMA.FTZ R53, R200, c[0x0][0x2d0], -R97.reuse ;  /* 0x0000b400c8357a23 */ /* 0x100fe40000010861 */
[--C-:B------:R-:W-:Y:S02]  /*10a80*/  FFMA.FTZ R200, R69, c[0x0][0x2d0], -R97.reuse ;  /* 0x0000b40045c87a23 */ /* 0x100fe40000010861 */
[----:B------:R-:W-:Y:S02]  /*10a90*/  FMUL.FTZ R69, R68, c[0x0][0x2d0] ;  /* 0x0000b40044457a20 */ /* 0x000fe40000410000 */
[--C-:B------:R-:W-:Y:S01]  /*10aa0*/  FFMA.FTZ R100, R60, c[0x0][0x2d0], -R108.reuse ;  /* 0x0000b4003c647a23 */ /* 0x100fe2000001086c */
[----:B------:R-:W-:Y:S01]  /*10ab0*/  MOV R60, R23 ;  /* 0x00000017003c7202 */ /* 0x000fe20000000f00 */
[--C-:B------:R-:W-:Y:S01]  /*10ac0*/  FFMA.FTZ R23, R198, c[0x0][0x2d0], -R97.reuse ;  /* 0x0000b400c6177a23 */ /* 0x100fe20000010861 */
[----:B------:R-:W-:Y:S01]  /*10ad0*/  MUFU.EX2 R200, R200 ;  /* 0x000000c800c87308 */ /* 0x000fe20000000800 */
[----:B------:R-:W-:Y:S02]  /*10ae0*/  FFMA.FTZ R198, R71, c[0x0][0x2d0], -R97 ;  /* 0x0000b40047c67a23 */ /* 0x000fe40000010861 */
        /* <DEDUP_REMOVED lines=8> */
[----:B------:R-:W-:Y:S02]  /*10b70*/  FFMA.FTZ R94, R24, c[0x0][0x2d0], -R69 ;  /* 0x0000b400185e7a23 */ /* 0x000fe40000010845 */
[--C-:B------:R-:W-:Y:S01]  /*10b80*/  FFMA.FTZ R80, R19, c[0x0][0x2d0], -R97.reuse ;  /* 0x0000b40013507a23 */ /* 0x100fe20000010861 */
[----:B------:R-:W-:Y:S01]  /*10b90*/  MUFU.EX2 R73, R81 ;  /* 0x0000005100497308 */ /* 0x000fe20000000800 */
[--C-:B------:R-:W-:Y:S02]  /*10ba0*/  FFMA.FTZ R102, R52, c[0x0][0x2d0], -R108.reuse ;  /* 0x0000b40034667a23 */ /* 0x100fe4000001086c */
[--C-:B------:R-:W-:Y:S02]  /*10bb0*/  FFMA.FTZ R187, R76, c[0x0][0x2d0], -R108.reuse ;  /* 0x0000b4004cbb7a23 */ /* 0x100fe4000001086c */
[--C-:B------:R-:W-:Y:S02]  /*10bc0*/  FFMA.FTZ R76, R194, c[0x0][0x2d0], -R97.reuse ;  /* 0x0000b400c24c7a23 */ /* 0x100fe40000010861 */
[----:B------:R-:W-:Y:S02]  /*10bd0*/  FFMA.FTZ R31, R20, c[0x0][0x2d0], -R97 ;  /* 0x0000b400141f7a23 */ /* 0x000fe40000010861 */
[--C-:B------:R-:W-:Y:S01]  /*10be0*/  FFMA.FTZ R92, R26, c[0x0][0x2d0], -R69.reuse ;  /* 0x0000b4001a5c7a23 */ /* 0x100fe20000010845 */
[----:B------:R5:W-:Y:S01]  /*10bf0*/  MUFU.EX2 R20, R23 ;  /* 0x0000001700147308 */ /* 0x000be20000000800 */
[----:B------:R-:W-:Y:S02]  /*10c00*/  FFMA.FTZ R202, R37, c[0x0][0x2d0], -R69 ;  /* 0x0000b40025ca7a23 */ /* 0x000fe40000010845 */
[----:B------:R-:W-:Y:S02]  /*10c10*/  FFMA.FTZ R30, R22, c[0x0][0x2d0], -R97 ;  /* 0x0000b400161e7a23 */ /* 0x000fe40000010861 */
[----:B------:R-:W-:Y:S02]  /*10c20*/  FFMA.FTZ R22, R193, c[0x0][0x2d0], -R69 ;  /* 0x0000b400c1167a23 */ /* 0x000fe40000010845 */
[--C-:B------:R-:W-:Y:S02]  /*10c30*/  FFMA.FTZ R29, R29, c[0x0][0x2d0], -R97.reuse ;  /* 0x0000b4001d1d7a23 */ /* 0x100fe40000010861 */
[----:B------:R-:W-:Y:S01]  /*10c40*/  FFMA.FTZ R109, R39, c[0x0][0x2d0], -R97 ;  /* 0x0000b400276d7a23 */ /* 0x000fe20000010861 */
[----:B------:R-:W-:Y:S01]  /*10c50*/  MUFU.EX2 R76, R76 ;  /* 0x0000004c004c7308 */ /* 0x000fe20000000800 */
[----:B------:R-:W-:Y:S01]  /*10c60*/  FFMA.FTZ R113, R7, c[0x0][0x2d0], -R69 ;  /* 0x0000b40007717a23 */ /* 0x000fe20000010845 */
[----:B------:R-:W-:Y:S01]  /*10c70*/  MOV R39, R29 ;  /* 0x0000001d00277202 */ /* 0x000fe20000000f00 */
[--C-:B------:R-:W-:Y:S02]  /*10c80*/  FFMA.FTZ R28, R28, c[0x0][0x2d0], -R97.reuse ;  /* 0x0000b4001c1c7a23 */ /* 0x100fe40000010861 */
[--C-:B------:R-:W-:Y:S02]  /*10c90*/  FFMA.FTZ R77, R201, c[0x0][0x2d0], -R108.reuse ;  /* 0x0000b400c94d7a23 */ /* 0x100fe4000001086c */
[--C-:B------:R-:W-:Y:S02]  /*10ca0*/  FFMA.FTZ R188, R75, c[0x0][0x2d0], -R108.reuse ;  /* 0x0000b4004bbc7a23 */ /* 0x100fe4000001086c */
[--C-:B------:R-:W-:Y:S01]  /*10cb0*/  FFMA.FTZ R75, R199, c[0x0][0x2d0], -R97.reuse ;  /* 0x0000b400c74b7a23 */ /* 0x100fe20000010861 */
[----:B------:R-:W-:Y:S01]  /*10cc0*/  MUFU.EX2 R102, R102 ;  /* 0x0000006600667308 */ /* 0x000fe20000000800 */
[--C-:B------:R-:W-:Y:S01]  /*10cd0*/  FFMA.FTZ R111, R38, c[0x0][0x2d0], -R97.reuse ;  /* 0x0000b400266f7a23 */ /* 0x100fe20000010861 */
[----:B------:R-:W-:Y:S01]  /*10ce0*/  MOV R38, R28 ;  /* 0x0000001c00267202 */ /* 0x000fe20000000f00 */
[--C-:B------:R-:W-:Y:S01]  /*10cf0*/  FFMA.FTZ R222, R222, c[0x0][0x2d0], -R108.reuse ;  /* 0x0000b400dede7a23 */ /* 0x100fe2000001086c */
[----:B-----5:R-:W-:Y:S01]  /*10d00*/  MOV R23, R31 ;  /* 0x0000001f00177202 */ /* 0x020fe20000000f00 */
[--C-:B------:R-:W-:Y:S02]  /*10d10*/  FFMA.FTZ R106, R45, c[0x0][0x2d0], -R108.reuse ;  /* 0x0000b4002d6a7a23 */ /* 0x100fe4000001086c */
[--C-:B------:R-:W-:Y:S02]  /*10d20*/  FFMA.FTZ R105, R44, c[0x0][0x2d0], -R108.reuse ;  /* 0x0000b4002c697a23 */ /* 0x100fe4000001086c */
[--C-:B------:R-:W-:Y:S01]  /*10d30*/  FFMA.FTZ R218, R62, c[0x0][0x2d0], -R108.reuse ;  /* 0x0000b4003eda7a23 */ /* 0x100fe2000001086c */
[----:B------:R-:W-:Y:S01]  /*10d40*/  MUFU.EX2 R77, R77 ;  /* 0x0000004d004d7308 */ /* 0x000fe20000000800 */
[----:B------:R-:W-:Y:S01]  /*10d50*/  FFMA.FTZ R192, R79, c[0x0][0x2d0], -R108 ;  /* 0x0000b4004fc07a23 */ /* 0x000fe2000001086c */
[----:B------:R-:W-:Y:S01]  /*10d60*/  MOV R79, R59 ;  /* 0x0000003b004f7202 */ /* 0x000fe20000000f00 */
[--C-:B------:R-:W-:Y:S02]  /*10d70*/  FFMA.FTZ R81, R17, c[0x0][0x2d0], -R97.reuse ;  /* 0x0000b40011517a23 */ /* 0x100fe40000010861 */
[----:B------:R-:W-:Y:S02]  /*10d80*/  FFMA.FTZ R45, R32, c[0x0][0x2d0], -R97 ;  /* 0x0000b400202d7a23 */ /* 0x000fe40000010861 */
[--C-:B------:R-:W-:Y:S02]  /*10d90*/  FFMA.FTZ R32, R195, c[0x0][0x2d0], -R69.reuse ;  /* 0x0000b400c3207a23 */ /* 0x100fe40000010845 */
[--C-:B------:R-:W-:Y:S01]  /*10da0*/  FFMA.FTZ R19, R12, c[0x0][0x2d0], -R69.reuse ;  /* 0x0000b4000c137a23 */ /* 0x100fe20000010845 */
[----:B------:R-:W-:Y:S01]  /*10db0*/  MUFU.EX2 R106, R106 ;  /* 0x0000006a006a7308 */ /* 0x000fe20000000800 */
[----:B------:R-:W-:Y:S02]  /*10dc0*/  FFMA.FTZ R17, R13, c[0x0][0x2d0], -R69 ;  /* 0x0000b4000d117a23 */ /* 0x000fe40000010845 */
[--C-:B------:R-:W-:Y:S01]  /*10dd0*/  FFMA.FTZ R215, R54, c[0x0][0x2d0], -R97.reuse ;  /* 0x0000b40036d77a23 */ /* 0x100fe20000010861 */
[----:B------:R-:W-:Y:S01]  /*10de0*/  MOV R54, R45 ;  /* 0x0000002d00367202 */ /* 0x000fe20000000f00 */
[--C-:B------:R-:W-:Y:S01]  /*10df0*/  FFMA.FTZ R44, R35, c[0x0][0x2d0], -R97.reuse ;  /* 0x0000b400232c7a23 */ /* 0x100fe20000010861 */
[----:B------:R-:W-:Y:S01]  /*10e00*/  MOV R35, R60 ;  /* 0x0000003c00237202 */ /* 0x000fe20000000f00 */
        /* <DEDUP_REMOVED lines=13> */
[----:B------:R-:W-:Y:S02]  /*10ee0*/  FFMA.FTZ R97, R88, c[0x0][0x2d0], -R97 ;  /* 0x0000b40058617a23 */ /* 0x000fe40000010861 */
[--C-:B------:R-:W-:Y:S01]  /*10ef0*/  FFMA.FTZ R88, R18, c[0x0][0x2d0], -R69.reuse ;  /* 0x0000b40012587a23 */ /* 0x100fe20000010845 */
[----:B------:R-:W-:Y:S01]  /*10f00*/  MUFU.EX2 R109, R109 ;  /* 0x0000006d006d7308 */ /* 0x000fe20000000800 */
[----:B------:R-:W-:Y:S01]  /*10f10*/  MOV R18, R30 ;  /* 0x0000001e00127202 */ /* 0x000fe20000000f00 */
        /* <DEDUP_REMOVED lines=37> */
[----:B---3--:R-:W-:Y:S01]  /*11170*/  FFMA.FTZ R8, R65, R5, R4 ;  /* 0x0000000541087223 */ /* 0x008fe20000010004 */
[----:B-1----:R-:W-:Y:S01]  /*11180*/  F2FP.BF16.PACK_AB R74, R9, R21 ;  /* 0x00000015094a723e */ /* 0x002fe200000010ff */
[----:B------:R-:W-:Y:S02]  /*11190*/  FFMA.FTZ R5, R184, c[0x0][0x2d0], -R108 ;  /* 0x0000b400b8057a23 */ /* 0x000fe4000001086c */
[C---:B------:R-:W-:Y:S01]  /*111a0*/  FADD.FTZ R8, R72.reuse, R8 ;  /* 0x0000000848087221 */ /* 0x040fe20000010000 */
[----:B------:R-:W-:Y:S01]  /*111b0*/  F2FP.BF16.PACK_AB R72, R72, R4 ;  /* 0x000000044848723e */ /* 0x000fe200000010ff */
[----:B------:R-:W-:Y:S02]  /*111c0*/  FADD.FTZ R4, -R2, R183 ;  /* 0x000000b702047221 */ /* 0x000fe40000010100 */
[----:B------:R-:W-:Y:S01]  /*111d0*/  FADD.FTZ R8, R21, R8 ;  /* 0x0000000815087221 */ /* 0x000fe20000010000 */
[----:B------:R-:W-:Y:S01]  /*111e0*/  MUFU.EX2 R5, R5 ;  /* 0x0000000500057308 */ /* 0x000fe20000000800 */
[----:B------:R-:W3:Y:S01]  /*111f0*/  LDL.LU R21, [R1+0x4c] ;  /* 0x00004c0001157983 */ /* 0x000ee20000300800 */
[----:B------:R-:W-:Y:S02]  /*11200*/  FMUL.FTZ R4, R4, c[0x0][0x2d0] ;  /* 0x0000b40004047a20 */ /* 0x000fe40000410000 */
[--C-:B------:R-:W-:Y:S02]  /*11210*/  FFMA.FTZ R183, R89, c[0x0][0x2d0], -R108.reuse ;  /* 0x0000b40059b77a23 */ /* 0x100fe4000001086c */
[--C-:B------:R-:W-:Y:S02]  /*11220*/  FFMA.FTZ R89, R16, c[0x0][0x2d0], -R69.reuse ;  /* 0x0000b40010597a23 */ /* 0x100fe40000010845 */
[--C-:B------:R-:W-:Y:S02]  /*11230*/  FFMA.FTZ R184, R90, c[0x0][0x2d0], -R108.reuse ;  /* 0x0000b4005ab87a23 */ /* 0x100fe4000001086c */
[----:B------:R-:W2:Y:S01]  /*11240*/  MUFU.EX2 R67, R4 ;  /* 0x0000000400437308 */ /* 0x000ea20000000800 */
[----:B------:R-:W-:Y:S02]  /*11250*/  FFMA.FTZ R108, R93, c[0x0][0x2d0], -R108 ;  /* 0x0000b4005d6c7a23 */ /* 0x000fe4000001086c */
[--C-:B------:R-:W-:Y:S02]  /*11260*/  FFMA.FTZ R93, R27, c[0x0][0x2d0], -R69.reuse ;  /* 0x0000b4001b5d7a23 */ /* 0x100fe40000010845 */
[----:B------:R-:W-:Y:S02]  /*11270*/  FADD.FTZ R221, R9, R8 ;  /* 0x0000000809dd7221 */ /* 0x000fe40000010000 */
[----:B------:R-:W-:Y:S02]  /*11280*/  FFMA.FTZ R90, R15, c[0x0][0x2d0], -R69 ;  /* 0x0000b4000f5a7a23 */ /* 0x000fe40000010845 */
[----:B------:R-:W-:Y:S01]  /*11290*/  FMUL.FTZ R33, R65, R133 ;  /* 0x0000008541217220 */ /* 0x000fe20000410000 */
[----:B------:R-:W-:Y:S10]  /*112a0*/  MUFU.EX2 R16, R22 ;  /* 0x0000001600107308 */ /* 0x000ff40000000800 */
[----:B------:R-:W-:Y:S01]  /*112b0*/  MUFU.EX2 R133, R83 ;  /* 0x0000005300857308 */ /* 0x000fe20000000800 */
[----:B--2---:R-:W-:Y:S02]  /*112c0*/  FFMA.FTZ R52, R67, R91, R5 ;  /* 0x0000005b43347223 */ /* 0x004fe40000010005 */
[----:B------:R-:W-:Y:S02]  /*112d0*/  FADD.FTZ R4, -R68, R181 ;  /* 0x000000b544047221 */ /* 0x000fe40000010100 */
[C---:B------:R-:W-:Y:S01]  /*112e0*/  FADD.FTZ R52, R73.reuse, R52 ;  /* 0x0000003449347221 */ /* 0x040fe20000010000 */
[----:B------:R-:W-:Y:S01]  /*112f0*/  F2FP.BF16.PACK_AB R73, R73, R5 ;  /* 0x000000054949723e */ /* 0x000fe200000010ff */
[----:B------:R-:W-:Y:S03]  /*11300*/  FADD.FTZ R5, -R0, R180 ;  /* 0x000000b400057221 */ /* 0x000fe60000010100 */
[----:B------:R-:W-:Y:S01]  /*11310*/  MUFU.EX2 R108, R108 ;  /* 0x0000006c006c7308 */ /* 0x000fe20000000800 */
[----:B------:R-:W-:Y:S02]  /*11320*/  FMUL.FTZ R4, R4, c[0x0][0x2d0] ;  /* 0x0000b40004047a20 */ /* 0x000fe40000410000 */
[----:B------:R-:W-:Y:S02]  /*11330*/  FMUL.FTZ R5, R5, c[0x0][0x2d0] ;  /* 0x0000b40005057a20 */ /* 0x000fe40000410000 */
[--C-:B------:R-:W-:Y:S02]  /*11340*/  FFMA.FTZ R91, R14, c[0x0][0x2d0], -R69.reuse ;  /* 0x0000b4000e5b7a23 */ /* 0x100fe40000010845 */
[--C-:B------:R-:W-:Y:S02]  /*11350*/  FFMA.FTZ R180, R55, c[0x0][0x2d0], -R69.reuse ;  /* 0x0000b40037b47a23 */ /* 0x100fe40000010845 */
[--C-:B------:R-:W-:Y:S01]  /*11360*/  FFMA.FTZ R181, R56, c[0x0][0x2d0], -R69.reuse ;  /* 0x0000b40038b57a23 */ /* 0x100fe20000010845 */
[----:B------:R-:W4:Y:S01]  /*11370*/  MUFU.EX2 R5, R5 ;  /* 0x0000000500057308 */ /* 0x000f220000000800 */
[----:B------:R-:W-:Y:S02]  /*11380*/  FFMA.FTZ R69, R10, c[0x0][0x2d0], -R69 ;  /* 0x0000b4000a457a23 */ /* 0x000fe40000010845 */
[----:B------:R-:W-:Y:S07]  /*11390*/  FMUL.FTZ R34, R67, R134 ;  /* 0x0000008643227220 */ /* 0x000fee0000410000 */
[----:B------:R-:W1:Y:S10]  /*113a0*/  MUFU.EX2 R4, R4 ;  /* 0x0000000400047308 */ /* 0x000e740000000800 */
[----:B------:R-:W-:Y:S01]  /*113b0*/  MUFU.EX2 R134, R50 ;  /* 0x0000003200867308 */ /* 0x000fe20000000800 */
[C---:B----4-:R-:W-:Y:S01]  /*113c0*/  FFMA.FTZ R7, R5.reuse, R61, R76 ;  /* 0x0000003d05077223 */ /* 0x050fe2000001004c */
[C---:B------:R-:W-:Y:S01]  /*113d0*/  F2FP.BF16.PACK_AB R76, R20.reuse, R76 ;  /* 0x0000004c144c723e */ /* 0x040fe200000010ff */
[C---:B------:R-:W-:Y:S01]  /*113e0*/  FMUL.FTZ R24, R5.reuse, R156 ;  /* 0x0000009c05187220 */ /* 0x040fe20000410000 */
[----:B------:R-:W-:Y:S01]  /*113f0*/  MOV R156, R23 ;  /* 0x00000017009c7202 */ /* 0x000fe20000000f00 */
[C---:B------:R-:W-:Y:S02]  /*11400*/  FMUL.FTZ R25, R5.reuse, R157 ;  /* 0x0000009d05197220 */ /* 0x040fe40000410000 */
[----:B------:R-:W-:Y:S03]  /*11410*/  FADD.FTZ R157, R20, R7 ;  /* 0x00000007149d7221 */ /* 0x000fe60000010000 */
[----:B------:R-:W-:Y:S01]  /*11420*/  MUFU.EX2 R181, R181 ;  /* 0x000000b500b57308 */ /* 0x000fe20000000800 */
[C---:B------:R-:W-:Y:S02]  /*11430*/  FMUL.FTZ R29, R5.reuse, R161 ;  /* 0x000000a1051d7220 */ /* 0x040fe40000410000 */
[C---:B------:R-:W-:Y:S02]  /*11440*/  FMUL.FTZ R28, R5.reuse, R160 ;  /* 0x000000a0051c7220 */ /* 0x040fe40000410000 */
[C---:B-1----:R-:W-:Y:S02]  /*11450*/  FMUL.FTZ R27, R4.reuse, R159 ;  /* 0x0000009f041b7220 */ /* 0x042fe40000410000 */
[C---:B------:R-:W-:Y:S02]  /*11460*/  FMUL.FTZ R9, R5.reuse, R149 ;  /* 0x0000009505097220 */ /* 0x040fe40000410000 */
[C---:B------:R-:W-:Y:S01]  /*11470*/  FMUL.FTZ R8, R5.reuse, R148 ;  /* 0x0000009405087220 */ /* 0x040fe20000410000 */
[----:B------:R1:W2:Y:S01]  /*11480*/  MUFU.EX2 R160, R6 ;  /* 0x0000000600a07308 */ /* 0x0002a20000000800 */
[C---:B------:R-:W-:Y:S02]  /*11490*/  FMUL.FTZ R26, R4.reuse, R158 ;  /* 0x0000009e041a7220 */ /* 0x040fe40000410000 */
[C---:B------:R-:W-:Y:S02]  /*114a0*/  FMUL.FTZ R30, R4.reuse, R162 ;  /* 0x000000a2041e7220 */ /* 0x040fe40000410000 */
[C---:B------:R-:W-:Y:S01]  /*114b0*/  FMUL.FTZ R40, R5.reuse, R164 ;  /* 0x000000a405287220 */ /* 0x040fe20000410000 */
[----:B------:R-:W-:Y:S01]  /*114c0*/  MOV R164, R54 ;  /* 0x0000003600a47202 */ /* 0x000fe20000000f00 */
[C---:B------:R-:W-:Y:S01]  /*114d0*/  FMUL.FTZ R41, R5.reuse, R165 ;  /* 0x000000a505297220 */ /* 0x040fe20000410000 */
[----:B------:R-:W-:Y:S01]  /*114e0*/  MOV R165, R39 ;  /* 0x0000002700a57202 */ /* 0x000fe20000000f00 */
[C---:B------:R-:W-:Y:S01]  /*114f0*/  FMUL.FTZ R44, R5.reuse, R168 ;  /* 0x000000a8052c7220 */ /* 0x040fe20000410000 */
[----:B------:R2:W-:Y:S01]  /*11500*/  MUFU.EX2 R159, R75 ;  /* 0x0000004b009f7308 */ /* 0x0005e20000000800 */
[C---:B------:R-:W-:Y:S01]  /*11510*/  FMUL.FTZ R56, R5.reuse, R172 ;  /* 0x000000ac05387220 */ /* 0x040fe20000410000 */
[----:B------:R-:W-:Y:S01]  /*11520*/  MOV R168, R38 ;  /* 0x0000002600a87202 */ /* 0x000fe20000000f00 */
[C---:B------:R-:W-:Y:S01]  /*11530*/  FMUL.FTZ R57, R5.reuse, R173 ;  /* 0x000000ad05397220 */ /* 0x040fe20000410000 */
[----:B------:R-:W-:Y:S01]  /*11540*/  LDSM.16.MT88.4 R36, [R233] ;  /* 0x00000000e924783b */ /* 0x000fe20000004200 */
[C---:B------:R-:W-:Y:S01]  /*11550*/  FMUL.FTZ R60, R5.reuse, R176 ;  /* 0x000000b0053c7220 */ /* 0x040fe20000410000 */
[----:B------:R-:W-:Y:S01]  /*11560*/  MOV R172, R79 ;  /* 0x0000004f00ac7202 */ /* 0x000fe20000000f00 */
[----:B------:R-:W-:Y:S01]  /*11570*/  FMUL.FTZ R61, R5, R177 ;  /* 0x000000b1053d7220 */ /* 0x000fe20000410000 */
[----:B------:R-:W-:Y:S01]  /*11580*/  F2FP.BF16.PACK_AB R176, R99, R107 ;  /* 0x0000006b63b0723e */ /* 0x000fe200000010ff */
[C---:B------:R-:W-:Y:S01]  /*11590*/  FMUL.FTZ R10, R4.reuse, R150 ;  /* 0x00000096040a7220 */ /* 0x040fe20000410000 */
[----:B------:R-:W4:Y:S01]  /*115a0*/  MUFU.EX2 R149, R53 ;  /* 0x0000003500957308 */ /* 0x000f220000000800 */
[C---:B------:R-:W-:Y:S01]  /*115b0*/  FMUL.FTZ R14, R4.reuse, R154 ;  /* 0x0000009a040e7220 */ /* 0x040fe20000410000 */
[----:B------:R-:W-:Y:S01]  /*115c0*/  F2FP.BF16.PACK_AB R177, R71, R96 ;  /* 0x0000006047b1723e */ /* 0x000fe200000010ff */
[C---:B------:R-:W-:Y:S02]  /*115d0*/  FMUL.FTZ R31, R4.reuse, R163 ;  /* 0x000000a3041f7220 */ /* 0x040fe40000410000 */
[C---:B------:R-:W-:Y:S02]  /*115e0*/  FMUL.FTZ R58, R4.reuse, R174 ;  /* 0x000000ae043a7220 */ /* 0x040fe40000410000 */
[C---:B------:R-:W-:Y:S02]  /*115f0*/  FMUL.FTZ R59, R4.reuse, R175 ;  /* 0x000000af043b7220 */ /* 0x040fe40000410000 */
[C---:B------:R-:W-:Y:S01]  /*11600*/  FMUL.FTZ R62, R4.reuse, R178 ;  /* 0x000000b2043e7220 */ /* 0x040fe20000410000 */
[----:B------:R-:W5:Y:S01]  /*11610*/  MUFU.EX2 R162, R32 ;  /* 0x0000002000a27308 */ /* 0x000f620000000800 */
[----:B------:R-:W-:Y:S01]  /*11620*/  FMUL.FTZ R63, R4, R179 ;  /* 0x000000b3043f7220 */ /* 0x000fe20000410000 */
[----:B------:R-:W-:Y:S01]  /*11630*/  F2FP.BF16.PACK_AB R178, R97, R98 ;  /* 0x0000006261b2723e */ /* 0x000fe200000010ff */
[C---:B-1----:R-:W-:Y:S01]  /*11640*/  FMUL.FTZ R6, R67.reuse, R146 ;  /* 0x0000009243067220 */ /* 0x042fe20000410000 */
[----:B--2---:R-:W-:Y:S01]  /*11650*/  F2FP.BF16.PACK_AB R75, R160, R77 ;  /* 0x0000004da04b723e */ /* 0x004fe200000010ff */
[----:B------:R-:W-:Y:S02]  /*11660*/  FMUL.FTZ R7, R67, R147 ;  /* 0x0000009343077220 */ /* 0x000fe40000410000 */
[C---:B------:R-:W-:Y:S01]  /*11670*/  FMUL.FTZ R12, R5.reuse, R152 ;  /* 0x00000098050c7220 */ /* 0x040fe20000410000 */
[----:B------:R-:W-:Y:S01]  /*11680*/  MOV R152, R78 ;  /* 0x0000004e00987202 */ /* 0x000fe20000000f00 */
[C---:B------:R-:W-:Y:S01]  /*11690*/  FMUL.FTZ R13, R5.reuse, R153 ;  /* 0x00000099050d7220 */ /* 0x040fe20000410000 */
[----:B------:R1:W-:Y:S01]  /*116a0*/  MUFU.EX2 R158, R19 ;  /* 0x00000013009e7308 */ /* 0x0003e20000000800 */
[----:B------:R-:W-:Y:S01]  /*116b0*/  FMUL.FTZ R45, R5, R169 ;  /* 0x000000a9052d7220 */ /* 0x000fe20000410000 */
[----:B------:R-:W-:Y:S01]  /*116c0*/  MOV R153, R18 ;  /* 0x0000001200997202 */ /* 0x000fe20000000f00 */
[----:B------:R-:W-:Y:S01]  /*116d0*/  FMUL.FTZ R5, R65, R145 ;  /* 0x0000009141057220 */ /* 0x000fe20000410000 */
[----:B----4-:R-:W-:Y:S01]  /*116e0*/  F2FP.BF16.PACK_AB R78, R149, R159 ;  /* 0x0000009f954e723e */ /* 0x010fe200000010ff */
[C---:B------:R-:W-:Y:S01]  /*116f0*/  FMUL.FTZ R11, R4.reuse, R151 ;  /* 0x00000097040b7220 */ /* 0x040fe20000410000 */
[----:B------:R-:W-:Y:S01]  /*11700*/  MOV R169, R35 ;  /* 0x0000002300a97202 */ /* 0x000fe20000000f00 */
[C---:B------:R-:W-:Y:S02]  /*11710*/  FMUL.FTZ R15, R4.reuse, R155 ;  /* 0x0000009b040f7220 */ /* 0x040fe40000410000 */
[C---:B------:R-:W-:Y:S01]  /*11720*/  FMUL.FTZ R42, R4.reuse, R166 ;  /* 0x000000a6042a7220 */ /* 0x040fe20000410000 */
[----:B------:R-:W2:Y:S01]  /*11730*/  MUFU.EX2 R148, R17 ;  /* 0x0000001100947308 */ /* 0x000ea20000000800 */
[C---:B------:R-:W-:Y:S02]  /*11740*/  FMUL.FTZ R43, R4.reuse, R167 ;  /* 0x000000a7042b7220 */ /* 0x040fe40000410000 */
[C---:B------:R-:W-:Y:S02]  /*11750*/  FMUL.FTZ R46, R4.reuse, R170 ;  /* 0x000000aa042e7220 */ /* 0x040fe40000410000 */
[----:B------:R-:W-:Y:S02]  /*11760*/  FMUL.FTZ R47, R4, R171 ;  /* 0x000000ab042f7220 */ /* 0x000fe40000410000 */
[----:B------:R-:W-:Y:S01]  /*11770*/  FADD.FTZ R163, R77, R52 ;  /* 0x000000344da37221 */ /* 0x000fe20000010000 */
[----:B-----5:R-:W-:Y:S01]  /*11780*/  F2FP.BF16.PACK_AB R77, R162, R16 ;  /* 0x00000010a24d723e */ /* 0x020fe200000010ff */
[----:B------:R-:W-:Y:S01]  /*11790*/  FMUL.FTZ R18, R67, R142 ;  /* 0x0000008e43127220 */ /* 0x000fe20000410000 */
[----:B------:R-:W-:Y:S01]  /*117a0*/  LDSM.16.MT88.4 R52, [R232] ;  /* 0x00000000e834783b */ /* 0x000fe20000004200 */
[----:B------:R-:W-:Y:S01]  /*117b0*/  FMUL.FTZ R32, R65, R132 ;  /* 0x0000008441207220 */ /* 0x000fe20000410000 */
[----:B------:R-:W-:Y:S01]  /*117c0*/  MUFU.EX2 R142, R80 ;  /* 0x00000050008e7308 */ /* 0x000fe20000000800 */
[C---:B------:R-:W-:Y:S02]  /*117d0*/  FMUL.FTZ R35, R67.reuse, R135 ;  /* 0x0000008743237220 */ /* 0x040fe40000410000 */
[C---:B-1----:R-:W-:Y:S02]  /*117e0*/  FMUL.FTZ R19, R67.reuse, R143 ;  /* 0x0000008f43137220 */ /* 0x042fe40000410000 */
[----:B------:R-:W-:Y:S02]  /*117f0*/  FMUL.FTZ R50, R67, R126 ;  /* 0x0000007e43327220 */ /* 0x000fe40000410000 */
[----:B------:R-:W-:Y:S02]  /*11800*/  FADD.FTZ R163, R160, R163 ;  /* 0x000000a3a0a37221 */ /* 0x000fe40000010000 */
[----:B------:R-:W-:Y:S01]  /*11810*/  FADD.FTZ R157, R159, R157 ;  /* 0x0000009d9f9d7221 */ /* 0x000fe20000010000 */
[----:B------:R-:W-:Y:S01]  /*11820*/  MUFU.EX2 R132, R82 ;  /* 0x0000005200847308 */ /* 0x000fe20000000800 */
[----:B--2---:R-:W-:Y:S01]  /*11830*/  F2FP.BF16.PACK_AB R79, R148, R158 ;  /* 0x0000009e944f723e */ /* 0x004fe200000010ff */
[----:B------:R-:W-:Y:S02]  /*11840*/  FMUL.FTZ R17, R65, R141 ;  /* 0x0000008d41117220 */ /* 0x000fe40000410000 */
[----:B------:R-:W-:Y:S06]  /*11850*/  FADD.FTZ R157, R149, R157 ;  /* 0x0000009d959d7221 */ /* 0x000fec0000010000 */
[----:B------:R1:W-:Y:S10]  /*11860*/  MUFU.EX2 R141, R169 ;  /* 0x000000a9008d7308 */ /* 0x0003f40000000800 */
[----:B------:R-:W-:Y:S10]  /*11870*/  MUFU.EX2 R126, R153 ;  /* 0x00000099007e7308 */ /* 0x000ff40000000800 */
[----:B------:R-:W-:Y:S01]  /*11880*/  MUFU.EX2 R154, R87 ;  /* 0x00000057009a7308 */ /* 0x000fe20000000800 */
[----:B-1----:R-:W-:Y:S02]  /*11890*/  MOV R169, R168 ;  /* 0x000000a800a97202 */ /* 0x002fe40000000f00 */
[----:B------:R-:W-:Y:S02]  /*118a0*/  MOV R168, R165 ;  /* 0x000000a500a87202 */ /* 0x000fe40000000f00 */
[----:B------:R-:W-:Y:S02]  /*118b0*/  MOV R165, R164 ;  /* 0x000000a400a57202 */ /* 0x000fe40000000f00 */
[----:B------:R-:W-:Y:S03]  /*118c0*/  MOV R164, R152 ;  /* 0x0000009800a47202 */ /* 0x000fe60000000f00 */
[----:B------:R-:W-:Y:S10]  /*118d0*/  MUFU.EX2 R153, R86 ;  /* 0x0000005600997308 */ /* 0x000ff40000000800 */
[----:B------:R1:W-:Y:S10]  /*118e0*/  MUFU.EX2 R152, R81 ;  /* 0x0000005100987308 */ /* 0x0003f40000000800 */
[----:B------:R-:W-:Y:S10]  /*118f0*/  MUFU.EX2 R146, R85 ;  /* 0x0000005500927308 */ /* 0x000ff40000000800 */
[----:B------:R2:W-:Y:S01]  /*11900*/  MUFU.EX2 R145, R84 ;  /* 0x0000005400917308 */ /* 0x0005e20000000800 */
[----:B-1----:R-:W-:Y:S09]  /*11910*/  LDSM.16.MT88.4 R80, [R231] ;  /* 0x00000000e750783b */ /* 0x002ff20000004200 */
[----:B------:R1:W-:Y:S10]  /*11920*/  MUFU.EX2 R143, R64 ;  /* 0x00000040008f7308 */ /* 0x0003f40000000800 */
[----:B------:R-:W4:Y:S01]  /*11930*/  MUFU.EX2 R151, R172 ;  /* 0x000000ac00977308 */ /* 0x000f220000000800 */
[----:B--2---:R-:W-:Y:S09]  /*11940*/  LDSM.16.MT88.4 R84, [R234+0x800] ;  /* 0x00080000ea54783b */ /* 0x004ff20000004200 */
[----:B------:R-:W2:Y:S01]  /*11950*/  MUFU.EX2 R150, R91 ;  /* 0x0000005b00967308 */ /* 0x000ea20000000800 */
[----:B-1----:R-:W-:Y:S09]  /*11960*/  FMUL.FTZ R64, R65, R116 ;  /* 0x0000007441407220 */ /* 0x002ff20000410000 */
[----:B------:R-:W-:Y:S01]  /*11970*/  MUFU.EX2 R147, R90 ;  /* 0x0000005a00937308 */ /* 0x000fe20000000800 */
[----:B----4-:R-:W-:Y:S09]  /*11980*/  FADD.FTZ R163, R151, R163 ;  /* 0x000000a397a37221 */ /* 0x010ff20000010000 */
[----:B------:R-:W-:Y:S10]  /*11990*/  MUFU.EX2 R135, R156 ;  /* 0x0000009c00877308 */ /* 0x000ff40000000800 */
[----:B------:R-:W-:Y:S01]  /*119a0*/  MUFU.EX2 R116, R206 ;  /* 0x000000ce00747308 */ /* 0x000fe20000000800 */
[----:B---3--:R-:W-:Y:S02]  /*119b0*/  FFMA.FTZ R161, R4, R21, R16 ;  /* 0x0000001504a17223 */ /* 0x008fe40000010010 */
[----:B------:R-:W1:Y:S01]  /*119c0*/  LDSM.16.MT88.4 R20, [R234] ;  /* 0x00000000ea14783b */ /* 0x000e620000004200 */
[C---:B------:R-:W-:Y:S06]  /*119d0*/  FMUL.FTZ R4, R65.reuse, R144 ;  /* 0x0000009041047220 */ /* 0x040fec0000410000 */
[----:B------:R-:W-:Y:S01]  /*119e0*/  MUFU.EX2 R180, R180 ;  /* 0x000000b400b47308 */ /* 0x000fe20000000800 */
[----:B------:R-:W-:Y:S02]  /*119f0*/  FMUL.FTZ R16, R65, R140 ;  /* 0x0000008c41107220 */ /* 0x000fe40000410000 */
[----:B------:R-:W-:Y:S04]  /*11a00*/  FADD.FTZ R162, R162, R161 ;  /* 0x000000a1a2a27221 */ /* 0x000fe80000010000 */
[----:B------:R-:W-:Y:S03]  /*11a10*/  FADD.FTZ R158, R158, R162 ;  /* 0x000000a29e9e7221 */ /* 0x000fe60000010000 */
[----:B------:R-:W-:Y:S01]  /*11a20*/  MUFU.EX2 R140, R219 ;  /* 0x000000db008c7308 */ /* 0x000fe20000000800 */
[----:B------:R-:W-:Y:S04]  /*11a30*/  FADD.FTZ R158, R148, R158 ;  /* 0x0000009e949e7221 */ /* 0x000fe80000010000 */
[----:B--2---:R-:W-:Y:S05]  /*11a40*/  FADD.FTZ R158, R150, R158 ;  /* 0x0000009e969e7221 */ /* 0x004fea0000010000 */
[----:B------:R2:W-:Y:S10]  /*11a50*/  MUFU.EX2 R144, R66 ;  /* 0x0000004200907308 */ /* 0x0005f40000000800 */
[----:B------:R-:W3:Y:S01]  /*11a60*/  MUFU.EX2 R69, R69 ;  /* 0x0000004500457308 */ /* 0x000ee20000000800 */
[-C--:B-1----:R-:W-:Y:S09]  /*11a70*/  HMMA.16816.F32.BF16 R4, R72, R20.reuse, R4 ;  /* 0x000000144804723c */ /* 0x082ff20000041804 */
[----:B------:R-:W-:Y:S03]  /*11a80*/  MUFU.EX2 R156, R104 ;  /* 0x00000068009c7308 */ /* 0x000fe60000000800 */
[----:B--2---:R-:W-:Y:S01]  /*11a90*/  FMUL.FTZ R66, R67, R118 ;  /* 0x0000007643427220 */ /* 0x004fe20000410000 */
[C---:B------:R-:W-:Y:S06]  /*11aa0*/  HMMA.16816.F32.BF16 R8, R76.reuse, R20, R8 ;  /* 0x000000144c08723c */ /* 0x040fec0000041808 */
[----:B------:R-:W-:Y:S01]  /*11ab0*/  MUFU.EX2 R118, R207 ;  /* 0x000000cf00767308 */ /* 0x000fe20000000800 */
[C---:B------:R-:W-:Y:S01]  /*11ac0*/  FMUL.FTZ R20, R65.reuse, R136 ;  /* 0x0000008841147220 */ /* 0x040fe20000410000 */
[-C--:B------:R-:W-:Y:S04]  /*11ad0*/  HMMA.16816.F32.BF16 R12, R76, R22.reuse, R12 ;  /* 0x000000164c0c723c */ /* 0x080fe8000004180c */
[----:B------:R-:W-:Y:S01]  /*11ae0*/  FMUL.FTZ R21, R65, R137 ;  /* 0x0000008941157220 */ /* 0x000fe20000410000 */
[----:B---3--:R-:W-:Y:S03]  /*11af0*/  F2FP.BF16.PACK_AB R179, R69, R70 ;  /* 0x0000004645b3723e */ /* 0x008fe600000010ff */
[----:B------:R-:W-:Y:S01]  /*11b00*/  MUFU.EX2 R136, R89 ;  /* 0x0000005900887308 */ /* 0x000fe20000000800 */
[C---:B------:R-:W-:Y:S07]  /*11b10*/  HMMA.16816.F32.BF16 R16, R72.reuse, R22, R16 ;  /* 0x000000164810723c */ /* 0x040fee0000041810 */
[C---:B------:R-:W-:Y:S02]  /*11b20*/  FMUL.FTZ R22, R67.reuse, R138 ;  /* 0x0000008a43167220 */ /* 0x040fe40000410000 */
[----:B------:R1:W-:Y:S03]  /*11b30*/  MUFU.EX2 R137, R51 ;  /* 0x0000003300897308 */ /* 0x0003e60000000800 */
[----:B------:R-:W-:Y:S07]  /*11b40*/  FMUL.FTZ R23, R67, R139 ;  /* 0x0000008b43177220 */ /* 0x000fee0000410000 */
[-C--:B------:R-:W-:Y:S01]  /*11b50*/  HMMA.16816.F32.BF16 R20, R72, R36.reuse, R20 ;  /* 0x000000244814723c */ /* 0x080fe20000041814 */
[----:B------:R2:W3:Y:S07]  /*11b60*/  MUFU.EX2 R138, R48 ;  /* 0x00000030008a7308 */ /* 0x0004ee0000000800 */
[C---:B------:R-:W-:Y:S03]  /*11b70*/  HMMA.16816.F32.BF16 R24, R76.reuse, R36, R24 ;  /* 0x000000244c18723c */ /* 0x040fe60000041818 */
[----:B------:R4:W5:Y:S04]  /*11b80*/  MUFU.EX2 R139, R49 ;  /* 0x00000031008b7308 */ /* 0x0009680000000800 */
[----:B------:R-:W-:Y:S01]  /*11b90*/  FMUL.FTZ R36, R65, R128 ;  /* 0x0000008041247220 */ /* 0x000fe20000410000 */
[-C--:B------:R-:W-:Y:S04]  /*11ba0*/  HMMA.16816.F32.BF16 R28, R76, R38.reuse, R28 ;  /* 0x000000264c1c723c */ /* 0x080fe8000004181c */
[----:B-1----:R-:W-:Y:S02]  /*11bb0*/  FMUL.FTZ R51, R67, R127 ;  /* 0x0000007f43337220 */ /* 0x002fe40000410000 */
[----:B------:R1:W1:Y:S01]  /*11bc0*/  MUFU.EX2 R127, R88 ;  /* 0x00000058007f7308 */ /* 0x0002620000000800 */
[C---:B------:R-:W-:Y:S01]  /*11bd0*/  FMUL.FTZ R37, R65.reuse, R129 ;  /* 0x0000008141257220 */ /* 0x040fe20000410000 */
[C---:B------:R-:W-:Y:S04]  /*11be0*/  HMMA.16816.F32.BF16 R32, R72.reuse, R38, R32 ;  /* 0x000000264820723c */ /* 0x040fe80000041820 */
[----:B--2---:R-:W-:Y:S03]  /*11bf0*/  FMUL.FTZ R48, R65, R124 ;  /* 0x0000007c41307220 */ /* 0x004fe60000410000 */
[C---:B------:R-:W-:Y:S01]  /*11c00*/  FMUL.FTZ R38, R67.reuse, R130 ;  /* 0x0000008243267220 */ /* 0x040fe20000410000 */
[----:B------:R-:W-:Y:S01]  /*11c10*/  MUFU.EX2 R155, R101 ;  /* 0x00000065009b7308 */ /* 0x000fe20000000800 */
[----:B------:R-:W-:Y:S03]  /*11c20*/  FMUL.FTZ R39, R67, R131 ;  /* 0x0000008343277220 */ /* 0x000fe60000410000 */
[C---:B----4-:R-:W-:Y:S04]  /*11c30*/  FMUL.FTZ R49, R65.reuse, R125 ;  /* 0x0000007d41317220 */ /* 0x050fe80000410000 */
[-C--:B------:R-:W-:Y:S02]  /*11c40*/  HMMA.16816.F32.BF16 R36, R72, R52.reuse, R36 ;  /* 0x000000344824723c */ /* 0x080fe40000041824 */
[----:B------:R-:W2:Y:S01]  /*11c50*/  MUFU.EX2 R125, R223 ;  /* 0x000000df007d7308 */ /* 0x000ea20000000800 */
[----:B-1----:R-:W-:Y:S05]  /*11c60*/  LDSM.16.MT88.4 R88, [R232+0x800] ;  /* 0x00080000e858783b */ /* 0x002fea0000004200 */
[C---:B------:R-:W-:Y:S04]  /*11c70*/  HMMA.16816.F32.BF16 R40, R76.reuse, R52, R40 ;  /* 0x000000344c28723c */ /* 0x040fe80000041828 */
[----:B------:R-:W-:Y:S03]  /*11c80*/  MUFU.EX2 R124, R169 ;  /* 0x000000a9007c7308 */ /* 0x000fe60000000800 */
[C---:B------:R-:W-:Y:S01]  /*11c90*/  FMUL.FTZ R52, R65.reuse, R120 ;  /* 0x0000007841347220 */ /* 0x040fe20000410000 */
[-C--:B------:R-:W-:Y:S04]  /*11ca0*/  HMMA.16816.F32.BF16 R44, R76, R54.reuse, R44 ;  /* 0x000000364c2c723c */ /* 0x080fe8000004182c */
[C---:B------:R-:W-:Y:S02]  /*11cb0*/  FMUL.FTZ R53, R65.reuse, R121 ;  /* 0x0000007941357220 */ /* 0x040fe40000410000 */
[----:B------:R-:W-:Y:S01]  /*11cc0*/  MUFU.EX2 R131, R94 ;  /* 0x0000005e00837308 */ /* 0x000fe20000000800 */
[----:B------:R-:W-:Y:S01]  /*11cd0*/  FMUL.FTZ R65, R65, R117 ;  /* 0x0000007541417220 */ /* 0x000fe20000410000 */
[C---:B------:R-:W-:Y:S07]  /*11ce0*/  HMMA.16816.F32.BF16 R48, R72.reuse, R54, R48 ;  /* 0x000000364830723c */ /* 0x040fee0000041830 */
[C---:B------:R-:W-:Y:S01]  /*11cf0*/  FMUL.FTZ R54, R67.reuse, R122 ;  /* 0x0000007a43367220 */ /* 0x040fe20000410000 */
[----:B------:R-:W-:Y:S01]  /*11d00*/  MUFU.EX2 R129, R222 ;  /* 0x000000de00817308 */ /* 0x000fe20000000800 */
[C---:B------:R-:W-:Y:S03]  /*11d10*/  FMUL.FTZ R55, R67.reuse, R123 ;  /* 0x0000007b43377220 */ /* 0x040fe60000410000 */
[----:B------:R-:W-:Y:S04]  /*11d20*/  FMUL.FTZ R67, R67, R119 ;  /* 0x0000007743437220 */ /* 0x000fe80000410000 */
[-C--:B------:R-:W-:Y:S02]  /*11d30*/  HMMA.16816.F32.BF16 R52, R72, R80.reuse, R52 ;  /* 0x000000504834723c */ /* 0x080fe40000041834 */
[----:B------:R-:W1:Y:S06]  /*11d40*/  MUFU.EX2 R117, R95 ;  /* 0x0000005f00757308 */ /* 0x000e6c0000000800 */
[C---:B------:R-:W-:Y:S04]  /*11d50*/  HMMA.16816.F32.BF16 R56, R76.reuse, R80, R56 ;  /* 0x000000504c38723c */ /* 0x040fe80000041838 */
[----:B------:R-:W-:Y:S04]  /*11d60*/  MUFU.EX2 R130, R93 ;  /* 0x0000005d00827308 */ /* 0x000fe80000000800 */
[-C--:B------:R-:W-:Y:S06]  /*11d70*/  HMMA.16816.F32.BF16 R60, R76, R82.reuse, R60 ;  /* 0x000000524c3c723c */ /* 0x080fec000004183c */
[----:B------:R-:W4:Y:S01]  /*11d80*/  MUFU.EX2 R128, R168 ;  /* 0x000000a800807308 */ /* 0x000f220000000800 */
[----:B---3--:R-:W-:Y:S01]  /*11d90*/  FADD.FTZ R76, R138, R221 ;  /* 0x000000dd8a4c7221 */ /* 0x008fe20000010000 */
[----:B------:R-:W-:Y:S01]  /*11da0*/  HMMA.16816.F32.BF16 R64, R72, R82, R64 ;  /* 0x000000524840723c */ /* 0x000fe20000041840 */
[----:B------:R-:W3:Y:S03]  /*11db0*/  LDSM.16.MT88.4 R80, [R233+0x800] ;  /* 0x00080000e950783b */ /* 0x000ee60000004200 */
[----:B-----5:R-:W-:Y:S01]  /*11dc0*/  FADD.FTZ R76, R139, R76 ;  /* 0x0000004c8b4c7221 */ /* 0x020fe20000010000 */
[----:B------:R-:W-:Y:S02]  /*11dd0*/  F2FP.BF16.PACK_AB R79, R132, R133 ;  /* 0x00000085844f723e */ /* 0x000fe400000010ff */
[----:B------:R-:W-:Y:S01]  /*11de0*/  F2FP.BF16.PACK_AB R78, R137, R134 ;  /* 0x00000086894e723e */ /* 0x000fe200000010ff */
[----:B------:R-:W-:Y:S01]  /*11df0*/  FADD.FTZ R77, R134, R76 ;  /* 0x0000004c864d7221 */ /* 0x000fe20000010000 */
[----:B------:R-:W-:Y:S01]  /*11e00*/  F2FP.BF16.PACK_AB R76, R139, R138 ;  /* 0x0000008a8b4c723e */ /* 0x000fe200000010ff */
[----:B------:R-:W-:Y:S02]  /*11e10*/  MUFU.EX2 R101, R164 ;  /* 0x000000a400657308 */ /* 0x000fe40000000800 */
[----:B------:R-:W-:Y:S01]  /*11e20*/  FADD.FTZ R161, R137, R77 ;  /* 0x0000004d89a17221 */ /* 0x000fe20000010000 */
[C---:B------:R-:W-:Y:S01]  /*11e30*/  F2FP.BF16.PACK_AB R77, R141.reuse, R151 ;  /* 0x000000978d4d723e */ /* 0x040fe200000010ff */
[----:B------:R-:W-:Y:S01]  /*11e40*/  FADD.FTZ R141, R141, R163 ;  /* 0x000000a38d8d7221 */ /* 0x000fe20000010000 */
[----:B------:R-:W-:Y:S01]  /*11e50*/  F2FP.BF16.PACK_AB R72, R142, R152 ;  /* 0x000000988e48723e */ /* 0x000fe200000010ff */
[----:B------:R-:W-:Y:S01]  /*11e60*/  FADD.FTZ R152, R152, R157 ;  /* 0x0000009d98987221 */ /* 0x000fe20000010000 */
[----:B------:R-:W-:Y:S01]  /*11e70*/  F2FP.BF16.PACK_AB R74, R126, R135 ;  /* 0x000000877e4a723e */ /* 0x000fe200000010ff */
[----:B------:R-:W-:Y:S01]  /*11e80*/  FADD.FTZ R141, R133, R141 ;  /* 0x0000008d858d7221 */ /* 0x000fe20000010000 */
[----:B------:R-:W-:Y:S01]  /*11e90*/  F2FP.BF16.PACK_AB R75, R127, R136 ;  /* 0x000000887f4b723e */ /* 0x000fe200000010ff */
[-C--:B------:R-:W-:Y:S01]  /*11ea0*/  HMMA.16816.F32.BF16 R4, R76, R84.reuse, R4 ;  /* 0x000000544c04723c */ /* 0x080fe20000041804 */
[----:B------:R5:W-:Y:S04]  /*11eb0*/  MUFU.EX2 R164, R92 ;  /* 0x0000005c00a47308 */ /* 0x000be80000000800 */
[----:B------:R-:W-:Y:S01]  /*11ec0*/  F2FP.BF16.PACK_AB R73, R147, R150 ;  /* 0x000000969349723e */ /* 0x000fe200000010ff */
[----:B------:R-:W-:Y:S02]  /*11ed0*/  FADD.FTZ R152, R142, R152 ;  /* 0x000000988e987221 */ /* 0x000fe40000010000 */
[----:B------:R-:W-:Y:S03]  /*11ee0*/  FADD.FTZ R132, R132, R141 ;  /* 0x0000008d84847221 */ /* 0x000fe60000010000 */
[----:B------:R-:W-:Y:S01]  /*11ef0*/  MUFU.EX2 R134, R205 ;  /* 0x000000cd00867308 */ /* 0x000fe20000000800 */
[C---:B------:R-:W-:Y:S04]  /*11f00*/  HMMA.16816.F32.BF16 R8, R72.reuse, R84, R8 ;  /* 0x000000544808723c */ /* 0x040fe80000041808 */
[----:B------:R-:W-:Y:S02]  /*11f10*/  FADD.FTZ R135, R135, R152 ;  /* 0x0000009887877221 */ /* 0x000fe40000010000 */
[----:B------:R-:W-:Y:S02]  /*11f20*/  FADD.FTZ R147, R147, R158 ;  /* 0x0000009e93937221 */ /* 0x000fe40000010000 */
[-C--:B------:R-:W-:Y:S01]  /*11f30*/  HMMA.16816.F32.BF16 R12, R72, R86.reuse, R12 ;  /* 0x00000056480c723c */ /* 0x080fe2000004180c */
[----:B------:R-:W-:Y:S03]  /*11f40*/  MUFU.EX2 R137, R220 ;  /* 0x000000dc00897308 */ /* 0x000fe60000000800 */
[----:B------:R-:W-:Y:S01]  /*11f50*/  FADD.FTZ R135, R126, R135 ;  /* 0x000000877e877221 */ /* 0x000fe20000010000 */
[----:B-----5:R-:W-:Y:S01]  /*11f60*/  LDSM.16.MT88.4 R92, [R232+0x1000] ;  /* 0x00100000e85c783b */ /* 0x020fe20000004200 */
[----:B------:R-:W-:Y:S02]  /*11f70*/  FADD.FTZ R147, R136, R147 ;  /* 0x0000009388937221 */ /* 0x000fe40000010000 */
[C---:B------:R-:W-:Y:S03]  /*11f80*/  HMMA.16816.F32.BF16 R16, R76.reuse, R86, R16 ;  /* 0x000000564c10723c */ /* 0x040fe60000041810 */
[----:B------:R-:W-:Y:S01]  /*11f90*/  MUFU.EX2 R139, R214 ;  /* 0x000000d6008b7308 */ /* 0x000fe20000000800 */
[----:B------:R-:W-:Y:S01]  /*11fa0*/  FADD.FTZ R147, R127, R147 ;  /* 0x000000937f937221 */ /* 0x000fe20000010000 */
[----:B------:R-:W5:Y:S01]  /*11fb0*/  LDSM.16.MT88.4 R84, [R231+0x800] ;  /* 0x00080000e754783b */ /* 0x000f620000004200 */
[----:B--2---:R-:W-:Y:S02]  /*11fc0*/  FADD.FTZ R136, R125, R132 ;  /* 0x000000847d887221 */ /* 0x004fe40000010000 */
[-C--:B---3--:R-:W-:Y:S04]  /*11fd0*/  HMMA.16816.F32.BF16 R20, R76, R80.reuse, R20 ;  /* 0x000000504c14723c */ /* 0x088fe80000041814 */
[----:B-1----:R-:W-:Y:S01]  /*11fe0*/  FADD.FTZ R147, R117, R147 ;  /* 0x0000009375937221 */ /* 0x002fe20000010000 */
[----:B------:R-:W-:Y:S01]  /*11ff0*/  MUFU.EX2 R138, R213 ;  /* 0x000000d5008a7308 */ /* 0x000fe20000000800 */
[----:B------:R-:W-:Y:S02]  /*12000*/  FADD.FTZ R161, R156, R161 ;  /* 0x000000a19ca17221 */ /* 0x000fe40000010000 */
[C---:B------:R-:W-:Y:S07]  /*12010*/  HMMA.16816.F32.BF16 R24, R72.reuse, R80, R24 ;  /* 0x000000504818723c */ /* 0x040fee0000041818 */
[----:B------:R-:W1:Y:S01]  /*12020*/  MUFU.EX2 R104, R165 ;  /* 0x000000a500687308 */ /* 0x000e620000000800 */
[-C--:B------:R-:W-:Y:S08]  /*12030*/  HMMA.16816.F32.BF16 R28, R72, R82.reuse, R28 ;  /* 0x00000052481c723c */ /* 0x080ff0000004181c */
[C---:B------:R-:W-:Y:S01]  /*12040*/  HMMA.16816.F32.BF16 R32, R76.reuse, R82, R32 ;  /* 0x000000524c20723c */ /* 0x040fe20000041820 */
[----:B------:R-:W2:Y:S01]  /*12050*/  LDSM.16.MT88.4 R80, [R234+0x1000] ;  /* 0x00100000ea50783b */ /* 0x000ea20000004200 */
[----:B------:R-:W-:Y:S06]  /*12060*/  MUFU.EX2 R165, R204 ;  /* 0x000000cc00a57308 */ /* 0x000fec0000000800 */
[-C--:B------:R-:W-:Y:S04]  /*12070*/  HMMA.16816.F32.BF16 R36, R76, R88.reuse, R36 ;  /* 0x000000584c24723c */ /* 0x080fe80000041824 */
[----:B------:R-:W-:Y:S04]  /*12080*/  MUFU.EX2 R168, R203 ;  /* 0x000000cb00a87308 */ /* 0x000fe80000000800 */
[C---:B------:R-:W-:Y:S06]  /*12090*/  HMMA.16816.F32.BF16 R40, R72.reuse, R88, R40 ;  /* 0x000000584828723c */ /* 0x040fec0000041828 */
[----:B------:R-:W-:Y:S02]  /*120a0*/  MUFU.EX2 R169, R202 ;  /* 0x000000ca00a97308 */ /* 0x000fe40000000800 */
[-C--:B------:R-:W-:Y:S08]  /*120b0*/  HMMA.16816.F32.BF16 R44, R72, R90.reuse, R44 ;  /* 0x0000005a482c723c */ /* 0x080ff0000004182c */
[C---:B------:R-:W-:Y:S01]  /*120c0*/  HMMA.16816.F32.BF16 R48, R76.reuse, R90, R48 ;  /* 0x0000005a4c30723c */ /* 0x040fe20000041830 */
[----:B------:R-:W3:Y:S01]  /*120d0*/  LDSM.16.MT88.4 R88, [R233+0x1000] ;  /* 0x00100000e958783b */ /* 0x000ee20000004200 */
[----:B------:R-:W1:Y:S06]  /*120e0*/  MUFU.EX2 R175, R218 ;  /* 0x000000da00af7308 */ /* 0x000e6c0000000800 */
[-C--:B-----5:R-:W-:Y:S04]  /*120f0*/  HMMA.16816.F32.BF16 R52, R76, R84.reuse, R52 ;  /* 0x000000544c34723c */ /* 0x0a0fe80000041834 */
[----:B------:R-:W5:Y:S04]  /*12100*/  MUFU.EX2 R174, R216 ;  /* 0x000000d800ae7308 */ /* 0x000f680000000800 */
[C---:B------:R-:W-:Y:S06]  /*12110*/  HMMA.16816.F32.BF16 R56, R72.reuse, R84, R56 ;  /* 0x000000544838723c */ /* 0x040fec0000041838 */
[----:B------:R-:W1:Y:S02]  /*12120*/  MUFU.EX2 R123, R212 ;  /* 0x000000d4007b7308 */ /* 0x000e640000000800 */
        /* <DEDUP_REMOVED lines=12> */
[----:B----4-:R-:W-:Y:S01]  /*121f0*/  F2FP.BF16.PACK_AB R76, R128, R124 ;  /* 0x0000007c804c723e */ /* 0x010fe200000010ff */
[----:B------:R-:W-:Y:S01]  /*12200*/  FADD.FTZ R129, R129, R136 ;  /* 0x0000008881817221 */ /* 0x000fe20000010000 */
[----:B-1----:R-:W-:Y:S02]  /*12210*/  F2FP.BF16.PACK_AB R78, R101, R104 ;  /* 0x00000068654e723e */ /* 0x002fe400000010ff */
[C---:B------:R-:W-:Y:S01]  /*12220*/  F2FP.BF16.PACK_AB R77, R131.reuse, R117 ;  /* 0x00000075834d723e */ /* 0x040fe200000010ff */
[-C--:B--2---:R-:W-:Y:S04]  /*12230*/  HMMA.16816.F32.BF16 R4, R72, R80.reuse, R4 ;  /* 0x000000504804723c */ /* 0x084fe80000041804 */
[----:B------:R-:W-:Y:S01]  /*12240*/  MUFU.EX2 R121, R215 ;  /* 0x000000d700797308 */ /* 0x000fe20000000800 */
[----:B------:R-:W-:Y:S01]  /*12250*/  F2FP.BF16.PACK_AB R79, R164, R130 ;  /* 0x00000082a44f723e */ /* 0x000fe200000010ff */
[----:B------:R-:W-:Y:S02]  /*12260*/  FADD.FTZ R131, R131, R147 ;  /* 0x0000009383837221 */ /* 0x000fe40000010000 */
        /* <DEDUP_REMOVED lines=11> */
[-C--:B---3--:R-:W-:Y:S04]  /*12320*/  HMMA.16816.F32.BF16 R20, R72, R88.reuse, R20 ;  /* 0x000000584814723c */ /* 0x088fe80000041814 */
[----:B------:R-:W-:Y:S04]  /*12330*/  FADD.FTZ R105, R100, R105 ;  /* 0x0000006964697221 */ /* 0x000fe80000010000 */
[C---:B------:R-:W-:Y:S01]  /*12340*/  HMMA.16816.F32.BF16 R24, R76.reuse, R88, R24 ;  /* 0x000000584c18723c */ /* 0x040fe20000041818 */
[----:B------:R-:W-:Y:S03]  /*12350*/  MUFU.EX2 R184, R184 ;  /* 0x000000b800b87308 */ /* 0x000fe60000000800 */
[----:B------:R-:W-:Y:S04]  /*12360*/  FADD.FTZ R105, R110, R105 ;  /* 0x000000696e697221 */ /* 0x000fe80000010000 */
[-C--:B------:R-:W-:Y:S03]  /*12370*/  HMMA.16816.F32.BF16 R28, R76, R90.reuse, R28 ;  /* 0x0000005a4c1c723c */ /* 0x080fe6000004181c */
[----:B------:R-:W2:Y:S01]  /*12380*/  MUFU.EX2 R183, R183 ;  /* 0x000000b700b77308 */ /* 0x000ea20000000800 */
[----:B------:R-:W-:Y:S04]  /*12390*/  FADD.FTZ R105, R175, R105 ;  /* 0x00000069af697221 */ /* 0x000fe80000010000 */
[C---:B------:R-:W-:Y:S01]  /*123a0*/  HMMA.16816.F32.BF16 R32, R72.reuse, R90, R32 ;  /* 0x0000005a4820723c */ /* 0x040fe20000041820 */
[----:B------:R-:W3:Y:S03]  /*123b0*/  LDSM.16.MT88.4 R88, [R233+0x1800] ;  /* 0x00180000e958783b */ /* 0x000ee60000004200 */
[----:B-----5:R-:W-:Y:S04]  /*123c0*/  FADD.FTZ R105, R174, R105 ;  /* 0x00000069ae697221 */ /* 0x020fe80000010000 */
[-C--:B------:R-:W-:Y:S04]  /*123d0*/  HMMA.16816.F32.BF16 R36, R72, R92.reuse, R36 ;  /* 0x0000005c4824723c */ /* 0x080fe80000041824 */
[----:B------:R-:W-:Y:S04]  /*123e0*/  FADD.FTZ R105, R123, R105 ;  /* 0x000000697b697221 */ /* 0x000fe80000010000 */
[C---:B------:R-:W-:Y:S04]  /*123f0*/  HMMA.16816.F32.BF16 R40, R76.reuse, R92, R40 ;  /* 0x0000005c4c28723c */ /* 0x040fe80000041828 */
[----:B--2---:R-:W-:Y:S01]  /*12400*/  F2FP.BF16.PACK_AB R117, R183, R184 ;  /* 0x000000b8b775723e */ /* 0x004fe200000010ff */
[----:B------:R-:W-:Y:S03]  /*12410*/  FADD.FTZ R105, R122, R105 ;  /* 0x000000697a697221 */ /* 0x000fe60000010000 */
[-C--:B------:R-:W-:Y:S04]  /*12420*/  HMMA.16816.F32.BF16 R44, R76, R94.reuse, R44 ;  /* 0x0000005e4c2c723c */ /* 0x080fe8000004182c */
[----:B------:R-:W-:Y:S04]  /*12430*/  FADD.FTZ R105, R187, R105 ;  /* 0x00000069bb697221 */ /* 0x000fe80000010000 */
[C---:B------:R-:W-:Y:S01]  /*12440*/  HMMA.16816.F32.BF16 R48, R72.reuse, R94, R48 ;  /* 0x0000005e4830723c */ /* 0x040fe20000041830 */
[----:B------:R-:W2:Y:S03]  /*12450*/  LDSM.16.MT88.4 R92, [R232+0x1800] ;  /* 0x00180000e85c783b */ /* 0x000ea60000004200 */
[----:B------:R-:W-:Y:S04]  /*12460*/  FADD.FTZ R105, R188, R105 ;  /* 0x00000069bc697221 */ /* 0x000fe80000010000 */
[-C--:B------:R-:W-:Y:S04]  /*12470*/  HMMA.16816.F32.BF16 R52, R72, R84.reuse, R52 ;  /* 0x000000544834723c */ /* 0x080fe80000041834 */
[----:B------:R-:W-:Y:S04]  /*12480*/  FADD.FTZ R105, R190, R105 ;  /* 0x00000069be697221 */ /* 0x000fe80000010000 */
[C---:B------:R-:W-:Y:S04]  /*12490*/  HMMA.16816.F32.BF16 R56, R76.reuse, R84, R56 ;  /* 0x000000544c38723c */ /* 0x040fe80000041838 */
[----:B------:R-:W-:Y:S03]  /*124a0*/  FADD.FTZ R105, R192, R105 ;  /* 0x00000069c0697221 */ /* 0x000fe60000010000 */
        /* <DEDUP_REMOVED lines=12> */
[----:B------:R-:W4:Y:S01]  /*12570*/  LDSM.16.MT88.4 R84, [R231+0x1800] ;  /* 0x00180000e754783b */ /* 0x000f220000004200 */
[----:B------:R-:W-:Y:S01]  /*12580*/  F2FP.BF16.PACK_AB R72, R109, R111 ;  /* 0x0000006f6d48723e */ /* 0x000fe200000010ff */
[----:B------:R-:W-:Y:S01]  /*12590*/  FADD.FTZ R105, R182, R105 ;  /* 0x00000069b6697221 */ /* 0x000fe20000010000 */
[----:B------:R-:W-:Y:S01]  /*125a0*/  F2FP.BF16.PACK_AB R74, R114, R112 ;  /* 0x00000070724a723e */ /* 0x000fe200000010ff */
[-C--:B-1----:R-:W-:Y:S05]  /*125b0*/  HMMA.16816.F32.BF16 R4, R76, R80.reuse, R4 ;  /* 0x000000504c04723c */ /* 0x082fea0000041804 */
[----:B------:R-:W-:Y:S02]  /*125c0*/  F2FP.BF16.PACK_AB R73, R168, R165 ;  /* 0x000000a5a849723e */ /* 0x000fe400000010ff */
[----:B------:R-:W-:Y:S02]  /*125d0*/  F2FP.BF16.PACK_AB R75, R201, R169 ;  /* 0x000000a9c94b723e */ /* 0x000fe400000010ff */
[----:B------:R-:W-:Y:S05]  /*125e0*/  MOV R183, R2 ;  /* 0x0000000200b77202 */ /* 0x000fea0000000f00 */
[C---:B------:R-:W-:Y:S08]  /*125f0*/  HMMA.16816.F32.BF16 R8, R72.reuse, R80, R8 ;  /* 0x000000504808723c */ /* 0x040ff00000041808 */
[-C--:B------:R-:W-:Y:S08]  /*12600*/  HMMA.16816.F32.BF16 R12, R72, R82.reuse, R12 ;  /* 0x00000052480c723c */ /* 0x080ff0000004180c */
[C---:B------:R-:W-:Y:S01]  /*12610*/  HMMA.16816.F32.BF16 R16, R76.reuse, R82, R16 ;  /* 0x000000524c10723c */ /* 0x040fe20000041810 */
[----:B------:R-:W1:Y:S07]  /*12620*/  LDSM.16.MT88.4 R80, [R234+0x2000] ;  /* 0x00200000ea50783b */ /* 0x000e6e0000004200 */
[-C--:B---3--:R-:W-:Y:S08]  /*12630*/  HMMA.16816.F32.BF16 R20, R76, R88.reuse, R20 ;  /* 0x000000584c14723c */ /* 0x088ff00000041814 */
[C---:B------:R-:W-:Y:S08]  /*12640*/  HMMA.16816.F32.BF16 R24, R72.reuse, R88, R24 ;  /* 0x000000584818723c */ /* 0x040ff00000041818 */
[-C--:B------:R-:W-:Y:S08]  /*12650*/  HMMA.16816.F32.BF16 R28, R72, R90.reuse, R28 ;  /* 0x0000005a481c723c */ /* 0x080ff0000004181c */
[C---:B------:R-:W-:Y:S01]  /*12660*/  HMMA.16816.F32.BF16 R32, R76.reuse, R90, R32 ;  /* 0x0000005a4c20723c */ /* 0x040fe20000041820 */
[----:B------:R-:W3:Y:S07]  /*12670*/  LDSM.16.MT88.4 R88, [R233+0x2000] ;  /* 0x00200000e958783b */ /* 0x000eee0000004200 */
[-C--:B--2---:R-:W-:Y:S08]  /*12680*/  HMMA.16816.F32.BF16 R36, R76, R92.reuse, R36 ;  /* 0x0000005c4c24723c */ /* 0x084ff00000041824 */
[C---:B------:R-:W-:Y:S08]  /*12690*/  HMMA.16816.F32.BF16 R40, R72.reuse, R92, R40 ;  /* 0x0000005c4828723c */ /* 0x040ff00000041828 */
[-C--:B------:R-:W-:Y:S08]  /*126a0*/  HMMA.16816.F32.BF16 R44, R72, R94.reuse, R44 ;  /* 0x0000005e482c723c */ /* 0x080ff0000004182c */
[C---:B------:R-:W-:Y:S01]  /*126b0*/  HMMA.16816.F32.BF16 R48, R76.reuse, R94, R48 ;  /* 0x0000005e4c30723c */ /* 0x040fe20000041830 */
[----:B------:R-:W2:Y:S07]  /*126c0*/  LDSM.16.MT88.4 R92, [R232+0x2000] ;  /* 0x00200000e85c783b */ /* 0x000eae0000004200 */
[-C--:B----4-:R-:W-:Y:S08]  /*126d0*/  HMMA.16816.F32.BF16 R52, R76, R84.reuse, R52 ;  /* 0x000000544c34723c */ /* 0x090ff00000041834 */
        /* <DEDUP_REMOVED lines=12> */
[----:B------:R-:W4:Y:S01]  /*127a0*/  LDSM.16.MT88.4 R84, [R231+0x2000] ;  /* 0x00200000e754783b */ /* 0x000f220000004200 */
        /* <DEDUP_REMOVED lines=41> */
[----:B------:R-:W4:Y:S03]  /*12a40*/  LDSM.16.MT88.4 R132, [R233+0x3000] ;  /* 0x00300000e984783b */ /* 0x000f260000004200 */
        /* <DEDUP_REMOVED lines=37> */
[----:B------:R-:W3:Y:S02]  /*12ca0*/  LDL.LU R72, [R1+0x50] ;  /* 0x0000500001487983 */ /* 0x000ee40000300800 */
        /* <DEDUP_REMOVED lines=33> */
[----:B------:R-:W-:Y:S04]  /*12ec0*/  FADD.FTZ R8, R115, R8 ;  /* 0x0000000873087221 */ /* 0x000fe80000010000 */
[-C--:B------:R-:W-:Y:S04]  /*12ed0*/  HMMA.16816.F32.BF16 R176, R176, R6.reuse, R60 ;  /* 0x00000006b0b0723c */ /* 0x080fe8000004183c */
[----:B------:R-:W-:Y:S04]  /*12ee0*/  FADD.FTZ R8, R113, R8 ;  /* 0x0000000871087221 */ /* 0x000fe80000010000 */
[----:B------:R-:W-:Y:S04]  /*12ef0*/  HMMA.16816.F32.BF16 R116, R116, R6, R64 ;  /* 0x000000067474723c */ /* 0x000fe80000041840 */
[----:B------:R-:W-:Y:S03]  /*12f00*/  FADD.FTZ R8, R96, R8 ;  /* 0x0000000860087221 */ /* 0x000fe60000010000 */
[----:B------:R-:W-:Y:S02]  /*12f10*/  FADD.FTZ R7, R108, R105 ;  /* 0x000000696c077221 */ /* 0x000fe40000010000 */
[----:B------:R-:W-:Y:S03]  /*12f20*/  FADD.FTZ R6, R97, R104 ;  /* 0x0000006861067221 */ /* 0x000fe60000010000 */
[----:B------:R1:W-:Y:S01]  /*12f30*/  STL [R1+0x60], R7 ;  /* 0x0000600701007387 */ /* 0x0003e20000100800 */
[----:B------:R-:W-:Y:S03]  /*12f40*/  FADD.FTZ R8, R71, R8 ;  /* 0x0000000847087221 */ /* 0x000fe60000010000 */
[----:B------:R1:W-:Y:S01]  /*12f50*/  STL [R1+0x54], R6 ;  /* 0x0000540601007387 */ /* 0x0003e20000100800 */
[----:B------:R-:W-:Y:S04]  /*12f60*/  FADD.FTZ R8, R70, R8 ;  /* 0x0000000846087221 */ /* 0x000fe80000010000 */
[----:B------:R-:W-:Y:S01]  /*12f70*/  FADD.FTZ R5, R69, R8 ;  /* 0x0000000845057221 */ /* 0x000fe20000010000 */
[C---:B---3--:R-:W-:Y:S02]  /*12f80*/  IADD3 R4, R72.reuse, -0x1, RZ ;  /* 0xffffffff48047810 */ /* 0x048fe40007ffe0ff */
[----:B--2---:R-:W-:Y:S03]  /*12f90*/  ISETP.GT.AND P0, PT, R72, R73, PT ;  /* 0x000000494800720c */ /* 0x004fe60003f04270 */
[----:B------:R1:W-:Y:S04]  /*12fa0*/  STL [R1+0x50], R4 ;  /* 0x0000500401007387 */ /* 0x0003e80000100800 */
[----:B------:R1:W-:Y:S06]  /*12fb0*/  STL [R1+0x4c], R5 ;  /* 0x00004c0501007387 */ /* 0x0003ec0000100800 */
[----:B-1----:R-:W-:-:S05]  /*12fc0*/  @P0 BRA `(.L_x_1358) ;  /* 0xffffaea000000947 */ /* 0x002fca000383ffff */
.L_x_1351:
[----:B------:R-:W-:Y:S05]  /*12fd0*/  BRA.DIV ~URZ, `(.L_x_1359) ;  /* 0x00006e627f007947 */ /* 0x000fea000b800000 */
[----:B------:R-:W2:Y:S04]  /*12fe0*/  LDL R4, [R1+0x48] ;  /* 0x0000480001047983 */ /* 0x000ea80000100800 */
[----:B--2---:R1:W2:Y:S02]  /*12ff0*/  SHFL.BFLY PT, R11, R4, 0x2, 0x1f ;  /* 0x0c401f00040b7f89 */ /* 0x0042a400000e0000 */
.L_x_1403:
        /* <DEDUP_REMOVED lines=9> */
[----:B-1----:R-:W-:-:S03]  /*13090*/  FADD.FTZ R10, R10, R9 ;  /* 0x000000090a0a7221 */ /* 0x002fc60000010000 */
[----:B------:R-:W1:Y:S01]  /*130a0*/  SHFL.BFLY PT, R9, R11, 0x1, 0x1f ;  /* 0x0c201f000b097f89 */ /* 0x000e6200000e0000 */
[----:B--2---:R-:W-:-:S03]  /*130b0*/  FADD.FTZ R6, R6, R8 ;  /* 0x0000000806067221 */ /* 0x004fc60000010000 */
[----:B------:R-:W2:Y:S01]  /*130c0*/  SHFL.BFLY PT, R8, R10, 0x1, 0x1f ;  /* 0x0c201f000a087f89 */ /* 0x000ea200000e0000 */
[----:B---3--:R-:W-:-:S03]  /*130d0*/  FADD.FTZ R4, R4, R12 ;  /* 0x0000000c04047221 */ /* 0x008fc60000010000 */
[----:B------:R-:W3:Y:S04]  /*130e0*/  SHFL.BFLY PT, R7, R6, 0x1, 0x1f ;  /* 0x0c201f0006077f89 */ /* 0x000ee800000e0000 */
[----:B------:R4:W4:Y:S01]  /*130f0*/  SHFL.BFLY PT, R5, R4, 0x1, 0x1f ;  /* 0x0c201f0004057f89 */ /* 0x00092200000e0000 */
[----:B-1----:R-:W-:Y:S02]  /*13100*/  FADD.FTZ R11, R11, R9 ;  /* 0x000000090b0b7221 */ /* 0x002fe40000010000 */
[----:B--2---:R-:W-:Y:S02]  /*13110*/  FADD.FTZ R10, R10, R8 ;  /* 0x000000080a0a7221 */ /* 0x004fe40000010000 */
[----:B---3--:R-:W-:-:S03]  /*13120*/  FADD.FTZ R7, R6, R7 ;  /* 0x0000000706077221 */ /* 0x008fc60000010000 */
.L_x_1404:
[----:B------:R-:W-:Y:S01]  /*13130*/  FSETP.NE.FTZ.AND P2, PT, R10, RZ, PT ;  /* 0x000000ff0a00720b */ /* 0x000fe20003f55000 */
[----:B------:R-:W-:Y:S01]  /*13140*/  CS2R R8, SRZ ;  /* 0x0000000000087805 */ /* 0x000fe2000001ff00 */
[----:B------:R-:W-:Y:S01]  /*13150*/  FSETP.NE.FTZ.AND P3, PT, R11, RZ, PT ;  /* 0x000000ff0b00720b */ /* 0x000fe20003f75000 */
[----:B----4-:R-:W-:Y:S01]  /*13160*/  FADD.FTZ R4, R5, R4 ;  /* 0x0000000405047221 */ /* 0x010fe20000010000 */
[----:B------:R-:W-:-:S04]  /*13170*/  FSETP.NE.FTZ.AND P1, PT, R7, RZ, PT ;  /* 0x000000ff0700720b */ /* 0x000fc80003f35000 */
[----:B------:R-:W-:-:S05]  /*13180*/  FSETP.NE.FTZ.AND P0, PT, R4, RZ, PT ;  /* 0x000000ff0400720b */ /* 0x000fca0003f15000 */
[----:B------:R-:W1:Y:S01]  /*13190*/  @P2 MUFU.LG2 R5, R10 ;  /* 0x0000000a00052308 */ /* 0x000e620000000c00 */
[----:B------:R-:W-:Y:S02]  /*131a0*/  @P2 MOV R13, 0x3f317218 ;  /* 0x3f317218000d2802 */ /* 0x000fe40000000f00 */
[----:B------:R-:W-:-:S03]  /*131b0*/  @P3 MOV R14, 0x3f317218 ;  /* 0x3f317218000e3802 */ /* 0x000fc60000000f00 */
[----:B------:R-:W-:Y:S02]  /*131c0*/  @P2 FMUL.FTZ R13, R13, c[0x0][0x2d0] ;  /* 0x0000b4000d0d2a20 */ /* 0x000fe40000410000 */
[----:B------:R-:W2:Y:S01]  /*131d0*/  @P3 MUFU.RCP R8, R11 ;  /* 0x0000000b00083308 */ /* 0x000ea20000001000 */
[----:B------:R-:W-:-:S07]  /*131e0*/  @P3 FMUL.FTZ R14, R14, c[0x0][0x2d0] ;  /* 0x0000b4000e0e3a20 */ /* 0x000fce0000410000 */
[----:B------:R3:W4:Y:S01]  /*131f0*/  @P3 MUFU.LG2 R6, R11 ;  /* 0x0000000b00063308 */ /* 0x0007220000000c00 */
[----:B-1----:R-:W-:Y:S01]  /*13200*/  @P2 FMUL.FTZ R15, R5, 0.69314718246459960938 ;  /* 0x3f317218050f2820 */ /* 0x002fe20000410000 */
[----:B------:R-:W-:-:S06]  /*13210*/  MOV R5, RZ ;  /* 0x000000ff00057202 */ /* 0x000fcc0000000f00 */
[----:B------:R1:W5:Y:S01]  /*13220*/  @P2 MUFU.RCP R9, R10 ;  /* 0x0000000a00092308 */ /* 0x0003620000001000 */
[C---:B--2---:R-:W-:Y:S02]  /*13230*/  FMUL.FTZ R144, R8.reuse, R144 ;  /* 0x0000009008907220 */ /* 0x044fe40000410000 */
[C---:B------:R-:W-:Y:S02]  /*13240*/  FMUL.FTZ R145, R8.reuse, R145 ;  /* 0x0000009108917220 */ /* 0x040fe40000410000 */
[C---:B------:R-:W-:Y:S02]  /*13250*/  FMUL.FTZ R140, R8.reuse, R140 ;  /* 0x0000008c088c7220 */ /* 0x040fe40000410000 */
[C---:B------:R-:W-:Y:S01]  /*13260*/  FMUL.FTZ R141, R8.reuse, R141 ;  /* 0x0000008d088d7220 */ /* 0x040fe20000410000 */
[----:B------:R-:W2:Y:S01]  /*13270*/  @P1 MUFU.LG2 R12, R7 ;  /* 0x00000007000c1308 */ /* 0x000ea20000000c00 */
[C---:B------:R-:W-:Y:S01]  /*13280*/  FMUL.FTZ R136, R8.reuse, R136 ;  /* 0x0000008808887220 */ /* 0x040fe20000410000 */
[----:B---3--:R-:W-:Y:S01]  /*13290*/  MOV R11, 0xff800000 ;  /* 0xff800000000b7802 */ /* 0x008fe20000000f00 */
[----:B------:R-:W-:-:S02]  /*132a0*/  FMUL.FTZ R137, R8, R137 ;  /* 0x0000008908897220 */ /* 0x000fc40000410000 */
[C---:B------:R-:W-:Y:S02]  /*132b0*/  FMUL.FTZ R132, R8.reuse, R132 ;  /* 0x0000008408847220 */ /* 0x040fe40000410000 */
[C---:B------:R-:W-:Y:S01]  /*132c0*/  FMUL.FTZ R133, R8.reuse, R133 ;  /* 0x0000008508857220 */ /* 0x040fe20000410000 */
[----:B------:R-:W-:Y:S01]  /*132d0*/  @P0 MUFU.RCP R5, R4 ;  /* 0x0000000400050308 */ /* 0x000fe20000001000 */
[C---:B------:R-:W-:Y:S01]  /*132e0*/  FMUL.FTZ R128, R8.reuse, R128 ;  /* 0x0000008008807220 */ /* 0x040fe20000410000 */
[----:B-1----:R-:W-:Y:S01]  /*132f0*/  MOV R10, 0xff800000 ;  /* 0xff800000000a7802 */ /* 0x002fe20000000f00 */
[C---:B------:R-:W-:Y:S02]  /*13300*/  FMUL.FTZ R129, R8.reuse, R129 ;  /* 0x0000008108817220 */ /* 0x040fe40000410000 */
[C---:B------:R-:W-:Y:S02]  /*13310*/  FMUL.FTZ R124, R8.reuse, R124 ;  /* 0x0000007c087c7220 */ /* 0x040fe40000410000 */
[C---:B------:R-:W-:Y:S01]  /*13320*/  FMUL.FTZ R125, R8.reuse, R125 ;  /* 0x0000007d087d7220 */ /* 0x040fe20000410000 */
[----:B------:R-:W1:Y:S01]  /*13330*/  @P0 MUFU.LG2 R4, R4 ;  /* 0x0000000400040308 */ /* 0x000e620000000c00 */
[----:B------:R-:W-:-:S02]  /*13340*/  FMUL.FTZ R120, R8, R120 ;  /* 0x0000007808787220 */ /* 0x000fc40000410000 */
[C---:B------:R-:W-:Y:S02]  /*13350*/  FMUL.FTZ R121, R8.reuse, R121 ;  /* 0x0000007908797220 */ /* 0x040fe40000410000 */
[C---:B------:R-:W-:Y:S02]  /*13360*/  FMUL.FTZ R116, R8.reuse, R116 ;  /* 0x0000007408747220 */ /* 0x040fe40000410000 */
[----:B------:R-:W-:Y:S01]  /*13370*/  FMUL.FTZ R117, R8, R117 ;  /* 0x0000007508757220 */ /* 0x000fe20000410000 */
[----:B------:R-:W-:Y:S01]  /*13380*/  MOV R8, RZ ;  /* 0x000000ff00087202 */ /* 0x000fe20000000f00 */
[----:B----4-:R-:W-:Y:S02]  /*13390*/  @P3 FMUL.FTZ R6, R6, 0.69314718246459960938 ;  /* 0x3f31721806063820 */ /* 0x010fe40000410000 */
[C---:B-----5:R-:W-:Y:S02]  /*133a0*/  FMUL.FTZ R146, R9.reuse, R146 ;  /* 0x0000009209927220 */ /* 0x060fe40000410000 */
[C---:B------:R-:W-:Y:S01]  /*133b0*/  FMUL.FTZ R147, R9.reuse, R147 ;  /* 0x0000009309937220 */ /* 0x040fe20000410000 */
[----:B------:R3:W4:Y:S01]  /*133c0*/  @P1 MUFU.RCP R8, R7 ;  /* 0x0000000700081308 */ /* 0x0007220000001000 */
[----:B------:R-:W-:-:S02]  /*133d0*/  FMUL.FTZ R142, R9, R142 ;  /* 0x0000008e098e7220 */ /* 0x000fc40000410000 */
[C---:B------:R-:W-:Y:S02]  /*133e0*/  FMUL.FTZ R143, R9.reuse, R143 ;  /* 0x0000008f098f7220 */ /* 0x040fe40000410000 */
[C---:B------:R-:W-:Y:S02]  /*133f0*/  FMUL.FTZ R138, R9.reuse, R138 ;  /* 0x0000008a098a7220 */ /* 0x040fe40000410000 */
[C---:B------:R-:W-:Y:S02]  /*13400*/  FMUL.FTZ R139, R9.reuse, R139 ;  /* 0x0000008b098b7220 */ /* 0x040fe40000410000 */
[C---:B------:R-:W-:Y:S02]  /*13410*/  FMUL.FTZ R134, R9.reuse, R134 ;  /* 0x0000008609867220 */ /* 0x040fe40000410000 */
[C---:B------:R-:W-:Y:S02]  /*13420*/  FMUL.FTZ R135, R9.reuse, R135 ;  /* 0x0000008709877220 */ /* 0x040fe40000410000 */
[----:B------:R-:W-:-:S02]  /*13430*/  FMUL.FTZ R130, R9, R130 ;  /* 0x0000008209827220 */ /* 0x000fc40000410000 */
[C---:B------:R-:W-:Y:S01]  /*13440*/  FMUL.FTZ R131, R9.reuse, R131 ;  /* 0x0000008309837220 */ /* 0x040fe20000410000 */
[----:B---3--:R-:W-:Y:S01]  /*13450*/  MOV R7, 0xff800000 ;  /* 0xff80000000077802 */ /* 0x008fe20000000f00 */
[C---:B------:R-:W-:Y:S02]  /*13460*/  FMUL.FTZ R126, R9.reuse, R126 ;  /* 0x0000007e097e7220 */ /* 0x040fe40000410000 */
[C---:B------:R-:W-:Y:S02]  /*13470*/  FMUL.FTZ R127, R9.reuse, R127 ;  /* 0x0000007f097f7220 */ /* 0x040fe40000410000 */
[C---:B------:R-:W-:Y:S02]  /*13480*/  FMUL.FTZ R122, R9.reuse, R122 ;  /* 0x0000007a097a7220 */ /* 0x040fe40000410000 */
[C---:B------:R-:W-:Y:S02]  /*13490*/  FMUL.FTZ R123, R9.reuse, R123 ;  /* 0x0000007b097b7220 */ /* 0x040fe40000410000 */
[----:B------:R-:W-:-:S02]  /*134a0*/  FMUL.FTZ R118, R9, R118 ;  /* 0x0000007609767220 */ /* 0x000fc40000410000 */
[----:B------:R-:W-:Y:S01]  /*134b0*/  FMUL.FTZ R119, R9, R119 ;  /* 0x0000007709777220 */ /* 0x000fe20000410000 */
[----:B------:R-:W-:Y:S01]  /*134c0*/  @P1 MOV R9, 0x3f317218 ;  /* 0x3f31721800091802 */ /* 0x000fe20000000f00 */
[----:B------:R-:W-:Y:S01]  /*134d0*/  @P3 FFMA.FTZ R7, R14, R3, R6 ;  /* 0x000000030e073223 */ /* 0x000fe20000010006 */
[----:B------:R-:W-:Y:S01]  /*134e0*/  @P0 MOV R3, 0x3f317218 ;  /* 0x3f31721800030802 */ /* 0x000fe20000000f00 */
[----:B--2---:R-:W-:Y:S02]  /*134f0*/  @P1 FMUL.FTZ R12, R12, 0.69314718246459960938 ;  /* 0x3f3172180c0c1820 */ /* 0x004fe40000410000 */
[----:B------:R-:W-:Y:S02]  /*13500*/  @P1 FMUL.FTZ R9, R9, c[0x0][0x2d0] ;  /* 0x0000b40009091a20 */ /* 0x000fe40000410000 */
[----:B-1----:R-:W-:Y:S02]  /*13510*/  @P0 FMUL.FTZ R4, R4, 0.69314718246459960938 ;  /* 0x3f31721804040820 */ /* 0x002fe40000410000 */
[----:B------:R-:W-:-:S02]  /*13520*/  @P0 FMUL.FTZ R3, R3, c[0x0][0x2d0] ;  /* 0x0000b40003030a20 */ /* 0x000fc40000410000 */
[----:B------:R-:W-:Y:S01]  /*13530*/  @P1 FFMA.FTZ R11, R9, R0, R12 ;  /* 0x00000000090b1223 */ /* 0x000fe2000001000c */
[----:B------:R-:W-:Y:S01]  /*13540*/  MOV R0, 0xff800000 ;  /* 0xff80000000007802 */ /* 0x000fe20000000f00 */
[----:B------:R-:W-:Y:S01]  /*13550*/  @P2 FFMA.FTZ R10, R13, R2, R15 ;  /* 0x000000020d0a2223 */ /* 0x000fe2000001000f */
[----:B------:R-:W-:Y:S01]  /*13560*/  MOV R2, 0x1 ;  /* 0x0000000100027802 */ /* 0x000fe20000000f00 */
[C---:B----4-:R-:W-:Y:S02]  /*13570*/  FMUL.FTZ R148, R8.reuse, R148 ;  /* 0x0000009408947220 */ /* 0x050fe40000410000 */
        /* <DEDUP_REMOVED lines=30> */
[----:B------:R-:W-:Y:S02]  /*13760*/  FMUL.FTZ R179, R5, R179 ;  /* 0x000000b305b37220 */ /* 0x000fe40000410000 */
[----:B------:R-:W-:Y:S02]  /*13770*/  @P0 FFMA.FTZ R0, R3, R68, R4 ;  /* 0x0000004403000223 */ /* 0x000fe40000010004 */
.L_x_1304:
[----:B--2---:R2:W5:Y:S01]  /*13780*/  LDL R6, [R1] ;  /* 0x0000000001067983 */ /* 0x0045620000100800 */
[----:B------:R-:W-:Y:S01]  /*13790*/  LOP3.LUT P0, RZ, R243, 0x7f, RZ, 0xc0, !PT ;  /* 0x0000007ff3ff7812 */ /* 0x000fe2000780c0ff */
[----:B------:R-:W-:-:S12]  /*137a0*/  BSSY B0, `(.L_x_1361) ;  /* 0x0000010000007945 */ /* 0x000fd80003800000 */
[----:B------:R-:W-:Y:S05]  /*137b0*/  @P0 BRA `(.L_x_1362) ;  /* 0x000000e000000947 */ /* 0x000fea0003800000 */
[----:B------:R-:W3:Y:S01]  /*137c0*/  S2R R3, SR_LANEID ;  /* 0x0000000000037919 */ /* 0x000ee20000000000 */
[----:B------:R-:W-:Y:S01]  /*137d0*/  VOTEU.ANY UR4, UPT, PT ;  /* 0x0000000000047886 */ /* 0x000fe200038e0100 */
[----:B------:R-:W-:Y:S01]  /*137e0*/  IMAD.MOV.U32 R8, RZ, RZ, c[0x0][0x580] ;  /* 0x00016000ff087624 */ /* 0x000fe200078e00ff */
[----:B------:R-:W3:Y:S01]  /*137f0*/  FLO.U32 R5, UR4 ;  /* 0x0000000400057d00 */ /* 0x000ee200080e0000 */
[----:B------:R-:W-:-:S07]  /*13800*/  IMAD.MOV.U32 R9, RZ, RZ, c[0x0][0x584] ;  /* 0x00016100ff097624 */ /* 0x000fce00078e00ff */
[----:B------:R-:W4:Y:S01]  /*13810*/  POPC R4, UR4 ;  /* 0x0000000400047d09 */ /* 0x000f220008000000 */
[----:B---3--:R-:W-:-:S13]  /*13820*/  ISETP.EQ.U32.AND P0, PT, R5, R3, PT ;  /* 0x000000030500720c */ /* 0x008fda0003f02070 */
[----:B----4-:R-:W3:Y:S04]  /*13830*/  @P0 ATOMG.E.ADD.STRONG.GPU PT, R4, [R8.64], R4 ;  /* 0x00000004080409a8 */ /* 0x010ee800081ee1c8 */
[----:B------:R-:W4:Y:S02]  /*13840*/  S2R R3, SR_LTMASK ;  /* 0x0000000000037919 */ /* 0x000f240000003900 */
[----:B----4-:R-:W-:-:S06]  /*13850*/  LOP3.LUT R3, R3, UR4, RZ, 0xc0, !PT ;  /* 0x0000000403037c12 */ /* 0x010fcc000f8ec0ff */
[----:B------:R-:W4:Y:S01]  /*13860*/  POPC R3, R3 ;  /* 0x0000000300037309 */ /* 0x000f220000000000 */
[----:B---3--:R-:W4:Y:S02]  /*13870*/  SHFL.IDX PT, R4, R4, R5, 0x1f ;  /* 0x00001f0504047589 */ /* 0x008f2400000e0000 */
[----:B----45:R-:W-:-:S05]  /*13880*/  IADD3 R6, R4, c[0x0][0xc], R3 ;  /* 0x0000030004067a10 */ /* 0x030fca0007ffe003 */
[----:B------:R3:W-:Y:S02]  /*13890*/  STL [R1], R6 ;  /* 0x0000000601007387 */ /* 0x0007e40000100800 */
.L_x_1362:
[----:B------:R-:W-:Y:S05]  /*138a0*/  BSYNC B0 ;  /* 0x0000000000007941 */ /* 0x000fea0003800000 */
.L_x_1361:
[----:B------:R-:W-:Y:S01]  /*138b0*/  PRMT R2, R2, 0x9910, RZ ;  /* 0x0000991002027816 */ /* 0x000fe200000000ff */
[----:B------:R-:W-:Y:S01]  /*138c0*/  BSSY B1, `(.L_x_1363) ;  /* 0x0000142000017945 */ /* 0x000fe20003800000 */
[----:B-----5:R-:W-:Y:S02]  /*138d0*/  IMAD.MOV.U32 R3, RZ, RZ, R6 ;  /* 0x000000ffff037224 */ /* 0x020fe400078e0006 */
[----:B------:R-:W-:-:S13]  /*138e0*/  ISETP.NE.AND P0, PT, R2, RZ, PT ;  /* 0x000000ff0200720c */ /* 0x000fda0003f05270 */
[----:B------:R-:W-:Y:S05]  /*138f0*/  @!P0 BRA `(.L_x_1364) ;  /* 0x0000113000008947 */ /* 0x000fea0003800000 */
[----:B------:R-:W-:Y:S01]  /*13900*/  WARPSYNC 0xffffffff ;  /* 0xffffffff00007948 */ /* 0x000fe20003800000 */
[----:B------:R-:W-:Y:S06]  /*13910*/  BAR.SYNC.DEFER_BLOCKING 0x1, 0x80 ;  /* 0x0042000000007b1d */ /* 0x000fec0000010000 */
[----:B------:R-:W-:Y:S05]  /*13920*/  BRA.CONV ~URZ, `(.L_x_1365) ;  /* 0x000000537f007947 */ /* 0x000fea000b800000 */
[----:B---3--:R-:W-:Y:S01]  /*13930*/  IMAD.MOV.U32 R6, RZ, RZ, R249 ;  /* 0x000000ffff067224 */ /* 0x008fe200078e00f9 */
[----:B------:R-:W-:Y:S01]  /*13940*/  MOV R5, RZ ;  /* 0x000000ff00057202 */ /* 0x000fe20000000f00 */
[----:B------:R-:W-:Y:S01]  /*13950*/  IMAD.MOV.U32 R4, RZ, RZ, 0x1f ;  /* 0x0000001fff047424 */ /* 0x000fe200078e00ff */
[----:B------:R-:W-:-:S02]  /*13960*/  MOV R2, 0x13980 ;  /* 0x0001398000027802 */ /* 0x000fc40000000f00 */
[----:B-12---:R-:W-:Y:S05]  /*13970*/  CALL.REL.NOINC `($__internal_17_$__cuda_sm70_shflsync_idx_p) ;  /* 0x0000685000007944 */ /* 0x006fea0003c00000 */
.L_x_1365:
[----:B---3--:R-:W3:Y:S04]  /*13980*/  LDL.LU R6, [R1+0x18] ;  /* 0x0000180001067983 */ /* 0x008ee80000300800 */
[----:B-1----:R-:W4:Y:S04]  /*13990*/  LDL.LU R13, [R1+0x2c] ;  /* 0x00002c00010d7983 */ /* 0x002f280000300800 */
[----:B------:R-:W5:Y:S04]  /*139a0*/  LDL.LU R18, [R1+0x28] ;  /* 0x0000280001127983 */ /* 0x000f680000300800 */
[----:B--2---:R-:W2:Y:S01]  /*139b0*/  LDL.LU R22, [R1+0x14] ;  /* 0x0000140001167983 */ /* 0x004ea20000300800 */
[----:B------:R-:W-:Y:S01]  /*139c0*/  IMAD.MOV.U32 R2, RZ, RZ, 0x1 ;  /* 0x00000001ff027424 */ /* 0x000fe200078e00ff */
[----:B------:R-:W-:Y:S01]  /*139d0*/  ULDC UR5, c[0x0][0x4e8] ;  /* 0x00013a0000057ab9 */ /* 0x000fe20000000800 */
[----:B------:R-:W-:Y:S01]  /*139e0*/  LOP3.LUT P1, RZ, R248, 0x3, RZ, 0xc0, !PT ;  /* 0x00000003f8ff7812 */ /* 0x000fe2000782c0ff */
[----:B------:R-:W-:Y:S01]  /*139f0*/  ULDC UR4, c[0x0][0x388] ;  /* 0x0000e20000047ab9 */ /* 0x000fe20000000800 */
[C---:B------:R-:W-:Y:S01]  /*13a00*/  IADD3 R23, R245.reuse, 0x38, RZ ;  /* 0x00000038f5177810 */ /* 0x040fe20007ffe0ff */
[----:B------:R-:W-:Y:S01]  /*13a10*/  UIMAD UR4, UR5, UR4, URZ ;  /* 0x00000004050472a4 */ /* 0x000fe2000f8e023f */
[----:B------:R-:W-:Y:S01]  /*13a20*/  ISETP.NE.AND P0, PT, R2, c[0x0][0x4e8], PT ;  /* 0x00013a0002007a0c */ /* 0x000fe20003f05270 */
[----:B------:R-:W-:Y:S01]  /*13a30*/  BSSY B0, `(.L_x_1366) ;  /* 0x0000090000007945 */ /* 0x000fe20003800000 */
[----:B------:R-:W-:-:S02]  /*13a40*/  IADD3 R25, R245, 0x30, RZ ;  /* 0x00000030f5197810 */ /* 0x000fc40007ffe0ff */
[C---:B------:R-:W-:Y:S02]  /*13a50*/  IADD3 R27, R245.reuse, 0x28, RZ ;  /* 0x00000028f51b7810 */ /* 0x040fe40007ffe0ff */
[C---:B------:R-:W-:Y:S02]  /*13a60*/  IADD3 R29, R245.reuse, 0x20, RZ ;  /* 0x00000020f51d7810 */ /* 0x040fe40007ffe0ff */
[C---:B------:R-:W-:Y:S02]  /*13a70*/  IADD3 R31, R245.reuse, 0x18, RZ ;  /* 0x00000018f51f7810 */ /* 0x040fe40007ffe0ff */
[C---:B------:R-:W-:Y:S02]  /*13a80*/  IADD3 R33, R245.reuse, 0x10, RZ ;  /* 0x00000010f5217810 */ /* 0x040fe40007ffe0ff */
[----:B------:R-:W-:Y:S02]  /*13a90*/  IADD3 R35, R245, 0x8, RZ ;  /* 0x00000008f5237810 */ /* 0x000fe40007ffe0ff */
[----:B------:R-:W-:-:S02]  /*13aa0*/  SHF.R.S32.HI R23, RZ, 0x1f, R23 ;  /* 0x0000001fff177819 */ /* 0x000fc40000011417 */
[C---:B------:R-:W-:Y:S02]  /*13ab0*/  IADD3 R24, R245.reuse, 0x30, RZ ;  /* 0x00000030f5187810 */ /* 0x040fe40007ffe0ff */
[----:B------:R-:W-:Y:S02]  /*13ac0*/  SHF.R.S32.HI R25, RZ, 0x1f, R25 ;  /* 0x0000001fff197819 */ /* 0x000fe40000011419 */
[C---:B------:R-:W-:Y:S02]  /*13ad0*/  IADD3 R26, R245.reuse, 0x28, RZ ;  /* 0x00000028f51a7810 */ /* 0x040fe40007ffe0ff */
[----:B------:R-:W-:Y:S02]  /*13ae0*/  SHF.R.S32.HI R27, RZ, 0x1f, R27 ;  /* 0x0000001fff1b7819 */ /* 0x000fe4000001141b */
        /* <DEDUP_REMOVED lines=8> */
[----:B------:R-:W-:Y:S02]  /*13b70*/  SHF.R.S32.HI R36, RZ, 0x1f, R245 ;  /* 0x0000001fff247819 */ /* 0x000fe400000114f5 */
[----:B---3--:R-:W-:Y:S01]  /*13b80*/  SHF.R.S32.HI R16, RZ, 0x1f, R6 ;  /* 0x0000001fff107819 */ /* 0x008fe20000011406 */
[----:B------:R-:W-:-:S04]  /*13b90*/  IMAD.WIDE.U32 R4, R6, c[0x0][0x4d0], RZ ;  /* 0x0001340006047a25 */ /* 0x000fc800078e00ff */
[C---:B------:R-:W-:Y:S02]  /*13ba0*/  IMAD R14, R16.reuse, c[0x0][0x4d0], RZ ;  /* 0x00013400100e7a24 */ /* 0x040fe400078e02ff */
[----:B------:R-:W-:Y:S02]  /*13bb0*/  IMAD R16, R16, c[0x0][0x438], RZ ;  /* 0x00010e0010107a24 */ /* 0x000fe400078e02ff */
[C---:B------:R-:W-:Y:S02]  /*13bc0*/  IMAD R14, R6.reuse, c[0x0][0x4d4], R14 ;  /* 0x00013500060e7a24 */ /* 0x040fe400078e020e */
[C---:B------:R-:W-:Y:S02]  /*13bd0*/  IMAD R16, R6.reuse, c[0x0][0x43c], R16 ;  /* 0x00010f0006107a24 */ /* 0x040fe400078e0210 */
[----:B------:R-:W-:Y:S01]  /*13be0*/  IMAD.IADD R15, R5, 0x1, R14 ;  /* 0x00000001050f7824 */ /* 0x000fe200078e020e */
[----:B----4-:R-:W-:Y:S01]  /*13bf0*/  SHF.R.S32.HI R5, RZ, 0x1f, R13 ;  /* 0x0000001fff057819 */ /* 0x010fe2000001140d */
[----:B------:R-:W-:-:S04]  /*13c00*/  IMAD.WIDE.U32 R8, R6, c[0x0][0x438], RZ ;  /* 0x00010e0006087a25 */ /* 0x000fc800078e00ff */
[----:B------:R-:W-:Y:S02]  /*13c10*/  IMAD.MOV.U32 R14, RZ, RZ, R4 ;  /* 0x000000ffff0e7224 */ /* 0x000fe400078e0004 */
[----:B--2---:R-:W-:Y:S02]  /*13c20*/  IMAD.IADD R4, R246, 0x1, R22 ;  /* 0x00000001f6047824 */ /* 0x004fe400078e0216 */
[----:B------:R-:W-:Y:S02]  /*13c30*/  IMAD.IADD R17, R9, 0x1, R16 ;  /* 0x0000000109117824 */ /* 0x000fe400078e0210 */
[----:B------:R-:W-:Y:S02]  /*13c40*/  IMAD R6, R5, c[0x0][0x4d8], RZ ;  /* 0x0001360005067a24 */ /* 0x000fe400078e02ff */
[----:B------:R-:W-:-:S04]  /*13c50*/  @P0 IMAD.HI.U32 R9, R4, c[0x0][0x4ec], RZ ;  /* 0x00013b0004090a27 */ /* 0x000fc800078e00ff */
[----:B------:R-:W-:Y:S02]  /*13c60*/  IMAD.MOV.U32 R16, RZ, RZ, R8 ;  /* 0x000000ffff107224 */ /* 0x000fe400078e0008 */
[----:B------:R-:W-:Y:S02]  /*13c70*/  IMAD R5, R5, c[0x0][0x440], RZ ;  /* 0x0001100005057a24 */ /* 0x000fe400078e02ff */
[----:B------:R-:W-:Y:S01]  /*13c80*/  IMAD.MOV.U32 R12, RZ, RZ, R4 ;  /* 0x000000ffff0c7224 */ /* 0x000fe200078e0004 */
[----:B------:R-:W-:Y:S01]  /*13c90*/  @P0 SHF.R.U32.HI R12, RZ, c[0x0][0x4f0], R9 ;  /* 0x00013c00ff0c0a19 */ /* 0x000fe20000011609 */
[C---:B------:R-:W-:Y:S02]  /*13ca0*/  IMAD R5, R13.reuse, c[0x0][0x444], R5 ;  /* 0x000111000d057a24 */ /* 0x040fe400078e0205 */
[----:B------:R-:W-:Y:S01]  /*13cb0*/  IMAD.WIDE.U32 R16, R13, c[0x0][0x440], R16 ;  /* 0x000110000d107a25 */ /* 0x000fe200078e0010 */
[----:B------:R-:W-:-:S03]  /*13cc0*/  SHF.R.S32.HI R9, RZ, 0x1f, R12 ;  /* 0x0000001fff097819 */ /* 0x000fc6000001140c */
[----:B------:R-:W-:Y:S02]  /*13cd0*/  IMAD R6, R13, c[0x0][0x4dc], R6 ;  /* 0x000137000d067a24 */ /* 0x000fe400078e0206 */
[----:B------:R-:W-:-:S04]  /*13ce0*/  @P0 IMAD.HI.U32 R2, R4, c[0x0][0x4ec], RZ ;  /* 0x00013b0004020a27 */ /* 0x000fc800078e00ff */
[----:B------:R-:W-:Y:S01]  /*13cf0*/  IMAD.WIDE.U32 R14, R13, c[0x0][0x4d8], R14 ;  /* 0x000136000d0e7a25 */ /* 0x000fe200078e000e */
[----:B-----5:R-:W-:-:S03]  /*13d00*/  SHF.R.S32.HI R13, RZ, 0x1f, R18 ;  /* 0x0000001fff0d7819 */ /* 0x020fc60000011412 */
[----:B------:R-:W-:Y:S02]  /*13d10*/  IMAD.IADD R17, R17, 0x1, R5 ;  /* 0x0000000111117824 */ /* 0x000fe400078e0205 */
[----:B------:R-:W-:Y:S01]  /*13d20*/  IMAD.MOV.U32 R8, RZ, RZ, R4 ;  /* 0x000000ffff087224 */ /* 0x000fe200078e0004 */
[----:B------:R-:W-:Y:S01]  /*13d30*/  @P0 SHF.R.U32.HI R8, RZ, c[0x0][0x4f0], R2 ;  /* 0x00013c00ff080a19 */ /* 0x000fe20000011602 */
[----:B------:R-:W-:Y:S02]  /*13d40*/  IMAD.IADD R15, R15, 0x1, R6 ;  /* 0x000000010f0f7824 */ /* 0x000fe400078e0206 */
[----:B------:R-:W-:Y:S01]  /*13d50*/  IMAD.MOV R5, RZ, RZ, -R12 ;  /* 0x000000ffff057224 */ /* 0x000fe200078e0a0c */
[----:B------:R-:W-:Y:S01]  /*13d60*/  SHF.R.S32.HI R6, RZ, 0x1f, R8 ;  /* 0x0000001fff067819 */ /* 0x000fe20000011408 */
[C---:B------:R-:W-:Y:S02]  /*13d70*/  IMAD R2, R13.reuse, c[0x0][0x4e0], RZ ;  /* 0x000138000d027a24 */ /* 0x040fe400078e02ff */
[----:B------:R-:W-:-:S02]  /*13d80*/  IMAD R13, R13, c[0x0][0x448], RZ ;  /* 0x000112000d0d7a24 */ /* 0x000fc400078e02ff */
[----:B------:R-:W-:Y:S02]  /*13d90*/  IMAD R5, R5, c[0x0][0x4e8], R4 ;  /* 0x00013a0005057a24 */ /* 0x000fe400078e0204 */
[----:B------:R-:W-:-:S04]  /*13da0*/  IMAD.WIDE.U32 R14, R18, c[0x0][0x4e0], R14 ;  /* 0x00013800120e7a25 */ /* 0x000fc800078e000e */
[----:B------:R-:W-:Y:S01]  /*13db0*/  IMAD R2, R18, c[0x0][0x4e4], R2 ;  /* 0x0001390012027a24 */ /* 0x000fe200078e0202 */
[----:B------:R-:W-:Y:S01]  /*13dc0*/  IADD3 R12, P0, R12, R14, RZ ;  /* 0x0000000e0c0c7210 */ /* 0x000fe20007f1e0ff */
[C---:B------:R-:W-:Y:S02]  /*13dd0*/  IMAD R13, R18.reuse, c[0x0][0x44c], R13 ;  /* 0x00011300120d7a24 */ /* 0x040fe400078e020d */
[----:B------:R-:W-:Y:S01]  /*13de0*/  IMAD.WIDE.U32 R18, R18, c[0x0][0x448], R16 ;  /* 0x0001120012127a25 */ /* 0x000fe200078e0010 */
[----:B------:R-:W-:-:S03]  /*13df0*/  SHF.R.S32.HI R16, RZ, 0x1f, R5 ;  /* 0x0000001fff107819 */ /* 0x000fc60000011405 */
[----:B------:R-:W-:Y:S01]  /*13e00*/  IMAD.IADD R19, R19, 0x1, R13 ;  /* 0x0000000113137824 */ /* 0x000fe200078e020d */
[----:B------:R-:W-:Y:S01]  /*13e10*/  IADD3.X R13, R9, R15, R2, P0, !PT ;  /* 0x0000000f090d7210 */ /* 0x000fe200007fe402 */
[----:B------:R-:W-:Y:S02]  /*13e20*/  IMAD R16, R16, c[0x0][0x4c8], RZ ;  /* 0x0001320010107a24 */ /* 0x000fe400078e02ff */
[----:B------:R-:W-:Y:S02]  /*13e30*/  IMAD.MOV R2, RZ, RZ, -R8 ;  /* 0x000000ffff027224 */ /* 0x000fe400078e0a08 */
[C---:B------:R-:W-:Y:S02]  /*13e40*/  IMAD R16, R5.reuse, c[0x0][0x4cc], R16 ;  /* 0x0001330005107a24 */ /* 0x040fe400078e0210 */
[----:B------:R-:W-:-:S04]  /*13e50*/  IMAD.WIDE.U32 R14, R5, c[0x0][0x4c8], R12 ;  /* 0x00013200050e7a25 */ /* 0x000fc800078e000c */
[----:B------:R-:W-:Y:S01]  /*13e60*/  IMAD.IADD R16, R15, 0x1, R16 ;  /* 0x000000010f107824 */ /* 0x000fe200078e0210 */
[----:B------:R-:W-:Y:S01]  /*13e70*/  LEA R12, P0, R14, c[0x0][0x4a8], 0x2 ;  /* 0x00012a000e0c7a11 */ /* 0x000fe200078010ff */
[----:B------:R-:W-:Y:S02]  /*13e80*/  IMAD R6, R6, c[0x0][0x430], RZ ;  /* 0x00010c0006067a24 */ /* 0x000fe400078e02ff */
[----:B------:R-:W-:-:S04]  /*13e90*/  IMAD.WIDE.U32 R18, R8, c[0x0][0x430], R18 ;  /* 0x00010c0008127a25 */ /* 0x000fc800078e0012 */
[----:B------:R-:W-:Y:S01]  /*13ea0*/  IMAD R4, R2, c[0x0][0x4e8], R4 ;  /* 0x00013a0002047a24 */ /* 0x000fe200078e0204 */
[----:B------:R-:W-:Y:S01]  /*13eb0*/  LEA.HI.X R2, R14, c[0x0][0x4ac], R16, 0x2, P0 ;  /* 0x00012b000e027a11 */ /* 0x000fe200000f1410 */
[----:B------:R-:W-:Y:S01]  /*13ec0*/  IMAD R6, R8, c[0x0][0x434], R6 ;  /* 0x00010d0008067a24 */ /* 0x000fe200078e0206 */
[----:B------:R-:W-:Y:S01]  /*13ed0*/  SHFL.IDX PT, R16, R12, 0x1, 0x1c1f ;  /* 0x003c1f000c107f89 */ /* 0x000fe200000e0000 */
[----:B------:R-:W-:Y:S02]  /*13ee0*/  IMAD.MOV.U32 R20, RZ, RZ, R18 ;  /* 0x000000ffff147224 */ /* 0x000fe400078e0012 */
[----:B------:R-:W-:Y:S01]  /*13ef0*/  IMAD.IADD R21, R19, 0x1, R6 ;  /* 0x0000000113157824 */ /* 0x000fe200078e0206 */
[----:B------:R-:W-:Y:S01]  /*13f00*/  SHFL.IDX PT, R18, R12, RZ, 0x1c1f ;  /* 0x001c1fff0c127589 */ /* 0x000fe200000e0000 */
[----:B------:R-:W-:Y:S01]  /*13f10*/  IMAD.IADD R5, R247, 0x1, R22 ;  /* 0x00000001f7057824 */ /* 0x000fe200078e0216 */
[----:B------:R-:W-:Y:S01]  /*13f20*/  SHF.R.S32.HI R6, RZ, 0x1f, R4 ;  /* 0x0000001fff067819 */ /* 0x000fe20000011404 */
[----:B------:R-:W-:Y:S01]  /*13f30*/  IMAD.WIDE.U32 R20, R4, c[0x0][0x428], R20 ;  /* 0x00010a0004147a25 */ /* 0x000fe200078e0014 */
[----:B------:R-:W1:Y:S01]  /*13f40*/  SHFL.IDX PT, R19, R2, RZ, 0x1c1f ;  /* 0x001c1fff02137589 */ /* 0x000e6200000e0000 */
[----:B------:R-:W-:-:S02]  /*13f50*/  IADD3 R22, R245, 0x38, RZ ;  /* 0x00000038f5167810 */ /* 0x000fc40007ffe0ff */
[C---:B------:R-:W-:Y:S01]  /*13f60*/  IADD3 R9, R5.reuse, 0x8, RZ ;  /* 0x0000000805097810 */ /* 0x040fe20007ffe0ff */
[----:B------:R-:W2:Y:S01]  /*13f70*/  SHFL.IDX PT, R17, R2, 0x1, 0x1c1f ;  /* 0x003c1f0002117f89 */ /* 0x000ea200000e0000 */
[----:B------:R-:W-:Y:S02]  /*13f80*/  ISETP.GE.OR P4, PT, R5, UR4, P1 ;  /* 0x0000000405007c0c */ /* 0x000fe40008f86670 */
[----:B------:R-:W-:Y:S01]  /*13f90*/  ISETP.GE.OR P3, PT, R9, UR4, P1 ;  /* 0x0000000409007c0c */ /* 0x000fe20008f66670 */
[----:B------:R-:W-:Y:S01]  /*13fa0*/  SHFL.IDX PT, R14, R12, 0x2, 0x1c1f ;  /* 0x005c1f000c0e7f89 */ /* 0x000fe200000e0000 */
[----:B------:R-:W-:-:S03]  /*13fb0*/  IADD3 R8, R5, 0x40, RZ ;  /* 0x0000004005087810 */ /* 0x000fc60007ffe0ff */
[----:B------:R-:W3:Y:S01]  /*13fc0*/  SHFL.IDX PT, R15, R2, 0x2, 0x1c1f ;  /* 0x005c1f00020f7f89 */ /* 0x000ee200000e0000 */
[----:B------:R-:W-:-:S03]  /*13fd0*/  ISETP.GE.OR P2, PT, R8, UR4, P1 ;  /* 0x0000000408007c0c */ /* 0x000fc60008f46670 */
[----:B------:R-:W-:Y:S04]  /*13fe0*/  SHFL.IDX PT, R12, R12, 0x3, 0x1c1f ;  /* 0x007c1f000c0c7f89 */ /* 0x000fe800000e0000 */
[----:B------:R4:W5:Y:S04]  /*13ff0*/  SHFL.IDX PT, R13, R2, 0x3, 0x1c1f ;  /* 0x007c1f00020d7f89 */ /* 0x00096800000e0000 */
[----:B-1----:R1:W-:Y:S04]  /*14000*/  @!P4 ST.E [R18.64], R7 ;  /* 0x000000071200c985 */ /* 0x0023e8000c101908 */
[----:B--2---:R1:W-:Y:S01]  /*14010*/  @!P3 ST.E [R16.64], R10 ;  /* 0x0000000a1000b985 */ /* 0x0043e2000c101908 */
[----:B------:R-:W-:-:S03]  /*14020*/  ISETP.GE.AND P3, PT, R5, UR4, PT ;  /* 0x0000000405007c0c */ /* 0x000fc6000bf66270 */
[----:B---3--:R1:W-:Y:S01]  /*14030*/  @!P2 ST.E [R14.64], R11 ;  /* 0x0000000b0e00a985 */ /* 0x0083e2000c101908 */
[----:B------:R-:W-:Y:S01]  /*14040*/  ISETP.GE.AND P2, PT, R9, UR4, PT ;  /* 0x0000000409007c0c */ /* 0x000fe2000bf46270 */
[----:B----4-:R-:W-:Y:S01]  /*14050*/  IMAD R2, R6, c[0x0][0x428], RZ ;  /* 0x00010a0006027a24 */ /* 0x010fe200078e02ff */
[----:B------:R-:W-:-:S03]  /*14060*/  IADD3 R6, R5, 0x48, RZ ;  /* 0x0000004805067810 */ /* 0x000fc60007ffe0ff */
[----:B------:R-:W-:Y:S01]  /*14070*/  IMAD R2, R4, c[0x0][0x42c], R2 ;  /* 0x00010b0004027a24 */ /* 0x000fe200078e0202 */
[----:B------:R-:W-:Y:S02]  /*14080*/  ISETP.GE.OR P1, PT, R6, UR4, P1 ;  /* 0x0000000406007c0c */ /* 0x000fe40008f26670 */
[----:B------:R-:W-:Y:S01]  /*14090*/  LEA R4, P0, R20, c[0x0][0x400], 0x2 ;  /* 0x0001000014047a11 */ /* 0x000fe200078010ff */
[----:B------:R-:W-:-:S04]  /*140a0*/  IMAD.IADD R2, R21, 0x1, R2 ;  /* 0x0000000115027824 */ /* 0x000fc800078e0202 */
[----:B------:R1:W2:Y:S01]  /*140b0*/  SHFL.IDX PT, R7, R4, RZ, 0x1c1f ;  /* 0x001c1fff04077589 */ /* 0x0002a200000e0000 */
[----:B------:R-:W-:Y:S02]  /*140c0*/  LEA.HI.X R2, R20, c[0x0][0x404], R2, 0x2, P0 ;  /* 0x0001010014027a11 */ /* 0x000fe400000f1402 */
[----:B------:R-:W-:-:S03]  /*140d0*/  ISETP.GE.AND P0, PT, R6, UR4, PT ;  /* 0x0000000406007c0c */ /* 0x000fc6000bf06270 */
[----:B-----5:R1:W-:Y:S01]  /*140e0*/  @!P1 ST.E [R12.64], R0 ;  /* 0x000000000c009985 */ /* 0x0203e2000c101908 */
[----:B------:R-:W-:-:S03]  /*140f0*/  ISETP.GE.AND P1, PT, R8, UR4, PT ;  /* 0x0000000408007c0c */ /* 0x000fc6000bf26270 */
[----:B------:R1:W3:Y:S01]  /*14100*/  SHFL.IDX PT, R10, R2, RZ, 0x1c1f ;  /* 0x001c1fff020a7589 */ /* 0x0002e200000e0000 */
[----:B------:R-:W-:Y:S05]  /*14110*/  @P3 BRA `(.L_x_1367) ;  /* 0x0000021000003947 */ /* 0x000fea0003800000 */
[----:B------:R-:W-:Y:S02]  /*14120*/  ISETP.GE.AND P3, PT, R245, c[0x0][0x3c8], PT ;  /* 0x0000f200f5007a0c */ /* 0x000fe40003f66270 */
[----:B------:R-:W-:Y:S02]  /*14130*/  ISETP.GE.AND P5, PT, R34, c[0x0][0x3c8], PT ;  /* 0x0000f20022007a0c */ /* 0x000fe40003fa6270 */
[----:B------:R-:W-:-:S09]  /*14140*/  ISETP.GE.AND P6, PT, R26, c[0x0][0x3c8], PT ;  /* 0x0000f2001a007a0c */ /* 0x000fd20003fc6270 */
[----:B--2---:R-:W-:-:S04]  /*14150*/  @!P3 LEA R8, P4, R245, R7, 0x2 ;  /* 0x00000007f508b211 */ /* 0x004fc800078810ff */
[----:B---3--:R-:W-:Y:S02]  /*14160*/  @!P3 LEA.HI.X R9, R245, R10, R36, 0x2, P4 ;  /* 0x0000000af509b211 */ /* 0x008fe400020f1424 */
[----:B------:R-:W-:-:S03]  /*14170*/  ISETP.GE.AND P4, PT, R32, c[0x0][0x3c8], PT ;  /* 0x0000f20020007a0c */ /* 0x000fc60003f86270 */
[----:B------:R2:W-:Y:S02]  /*14180*/  @!P3 ST.E.64 [R8.64], R144 ;  /* 0x000000900800b985 */ /* 0x0005e4000c101b08 */
[----:B--2---:R-:W-:-:S04]  /*14190*/  @!P5 LEA R8, P3, R34, R7, 0x2 ;  /* 0x000000072208d211 */ /* 0x004fc800078610ff */
[----:B------:R-:W-:Y:S02]  /*141a0*/  @!P5 LEA.HI.X R9, R34, R10, R35, 0x2, P3 ;  /* 0x0000000a2209d211 */ /* 0x000fe400018f1423 */
        /* <DEDUP_REMOVED lines=9> */
[----:B------:R2:W-:Y:S01]  /*14240*/  @!P3 ST.E.64 [R8.64], R132 ;  /* 0x000000840800b985 */ /* 0x0005e2000c101b08 */
[----:B-1----:R-:W-:-:S04]  /*14250*/  @!P5 LEA R14, P3, R28, R7, 0x2 ;  /* 0x000000071c0ed211 */ /* 0x002fc800078610ff */
[----:B------:R-:W-:Y:S02]  /*14260*/  @!P5 LEA.HI.X R15, R28, R10, R29, 0x2, P3 ;  /* 0x0000000a1c0fd211 */ /* 0x000fe400018f141d */
[----:B------:R-:W-:Y:S02]  /*14270*/  ISETP.GE.AND P5, PT, R24, c[0x0][0x3c8], PT ;  /* 0x0000f20018007a0c */ /* 0x000fe40003fa6270 */
[----:B------:R-:W-:-:S04]  /*14280*/  @!P6 LEA R12, P3, R26, R7, 0x2 ;  /* 0x000000071a0ce211 */ /* 0x000fc800078610ff */
[----:B------:R-:W-:-:S07]  /*14290*/  @!P6 LEA.HI.X R13, R26, R10, R27, 0x2, P3 ;  /* 0x0000000a1a0de211 */ /* 0x000fce00018f141b */
[----:B--2---:R-:W-:-:S04]  /*142a0*/  @!P5 LEA R8, P3, R24, R7, 0x2 ;  /* 0x000000071808d211 */ /* 0x004fc800078610ff */
[----:B------:R-:W-:Y:S02]  /*142b0*/  @!P5 LEA.HI.X R9, R24, R10, R25, 0x2, P3 ;  /* 0x0000000a1809d211 */ /* 0x000fe400018f1419 */
[----:B------:R-:W-:-:S04]  /*142c0*/  @!P4 LEA R6, P3, R22, R7, 0x2 ;  /* 0x000000071606c211 */ /* 0x000fc800078610ff */
[----:B------:R-:W-:Y:S02]  /*142d0*/  @!P4 LEA.HI.X R7, R22, R10, R23, 0x2, P3 ;  /* 0x0000000a1607c211 */ /* 0x000fe400018f1417 */
[----:B------:R-:W-:-:S13]  /*142e0*/  ISETP.GE.AND P3, PT, R28, c[0x0][0x3c8], PT ;  /* 0x0000f2001c007a0c */ /* 0x000fda0003f66270 */
[----:B------:R1:W-:Y:S04]  /*142f0*/  @!P3 ST.E.64 [R14.64], R128 ;  /* 0x000000800e00b985 */ /* 0x0003e8000c101b08 */
[----:B------:R1:W-:Y:S04]  /*14300*/  @!P6 ST.E.64 [R12.64], R124 ;  /* 0x0000007c0c00e985 */ /* 0x0003e8000c101b08 */
[----:B------:R1:W-:Y:S04]  /*14310*/  @!P5 ST.E.64 [R8.64], R120 ;  /* 0x000000780800d985 */ /* 0x0003e8000c101b08 */
[----:B------:R1:W-:Y:S02]  /*14320*/  @!P4 ST.E.64 [R6.64], R116 ;  /* 0x000000740600c985 */ /* 0x0003e4000c101b08 */
.L_x_1367:
[----:B------:R-:W-:Y:S05]  /*14330*/  BSYNC B0 ;  /* 0x0000000000007941 */ /* 0x000fea0003800000 */
.L_x_1366:
[----:B------:R4:W1:Y:S01]  /*14340*/  SHFL.IDX PT, R5, R2, 0x1, 0x1c1f ;  /* 0x003c1f0002057f89 */ /* 0x00086200000e0000 */
[----:B------:R-:W-:Y:S03]  /*14350*/  BSSY B0, `(.L_x_1368) ;  /* 0x0000023000007945 */ /* 0x000fe60003800000 */
[----:B-1----:R4:W1:Y:S01]  /*14360*/  SHFL.IDX PT, R0, R4, 0x1, 0x1c1f ;  /* 0x003c1f0004007f89 */ /* 0x00286200000e0000 */
[----:B------:R-:W-:Y:S05]  /*14370*/  @P2 BRA `(.L_x_1369) ;  /* 0x0000020000002947 */ /* 0x000fea0003800000 */
[----:B------:R-:W-:Y:S02]  /*14380*/  ISETP.GE.AND P3, PT, R245, c[0x0][0x3c8], PT ;  /* 0x0000f200f5007a0c */ /* 0x000fe40003f66270 */
[----:B------:R-:W-:-:S02]  /*14390*/  ISETP.GE.AND P5, PT, R34, c[0x0][0x3c8], PT ;  /* 0x0000f20022007a0c */ /* 0x000fc40003fa6270 */
[----:B------:R-:W-:-:S09]  /*143a0*/  ISETP.GE.AND P2, PT, R32, c[0x0][0x3c8], PT ;  /* 0x0000f20020007a0c */ /* 0x000fd20003f46270 */
[----:B-1----:R-:W-:-:S04]  /*143b0*/  @!P3 LEA R8, P4, R245, R0, 0x2 ;  /* 0x00000000f508b211 */ /* 0x002fc800078810ff */
[----:B------:R-:W-:Y:S02]  /*143c0*/  @!P3 LEA.HI.X R9, R245, R5, R36, 0x2, P4 ;  /* 0x00000005f509b211 */ /* 0x000fe400020f1424 */
[----:B------:R-:W-:-:S03]  /*143d0*/  @!P5 LEA R6, P4, R34, R0, 0x2 ;  /* 0x000000002206d211 */ /* 0x000fc600078810ff */
[----:B------:R1:W-:Y:S01]  /*143e0*/  @!P3 ST.E.64 [R8.64], R146 ;  /* 0x000000920800b985 */ /* 0x0003e2000c101b08 */
[----:B------:R-:W-:Y:S02]  /*143f0*/  ISETP.GE.AND P3, PT, R30, c[0x0][0x3c8], PT ;  /* 0x0000f2001e007a0c */ /* 0x000fe40003f66270 */
[----:B--2---:R-:W-:-:S05]  /*14400*/  @!P5 LEA.HI.X R7, R34, R5, R35, 0x2, P4 ;  /* 0x000000052207d211 */ /* 0x004fca00020f1423 */
[----:B------:R2:W-:Y:S01]  /*14410*/  @!P5 ST.E.64 [R6.64], R142 ;  /* 0x0000008e0600d985 */ /* 0x0005e2000c101b08 */
[----:B------:R-:W-:Y:S02]  /*14420*/  ISETP.GE.AND P5, PT, R28, c[0x0][0x3c8], PT ;  /* 0x0000f2001c007a0c */ /* 0x000fe40003fa6270 */
[----:B-1----:R-:W-:-:S04]  /*14430*/  @!P2 LEA R8, P4, R32, R0, 0x2 ;  /* 0x000000002008a211 */ /* 0x002fc800078810ff */
[----:B------:R-:W-:Y:S02]  /*14440*/  @!P2 LEA.HI.X R9, R32, R5, R33, 0x2, P4 ;  /* 0x000000052009a211 */ /* 0x000fe400020f1421 */
[----:B--2---:R-:W-:-:S03]  /*14450*/  @!P3 LEA R6, P4, R30, R0, 0x2 ;  /* 0x000000001e06b211 */ /* 0x004fc600078810ff */
[----:B------:R1:W-:Y:S01]  /*14460*/  @!P2 ST.E.64 [R8.64], R138 ;  /* 0x0000008a0800a985 */ /* 0x0003e2000c101b08 */
[----:B------:R-:W-:Y:S02]  /*14470*/  @!P3 LEA.HI.X R7, R30, R5, R31, 0x2, P4 ;  /* 0x000000051e07b211 */ /* 0x000fe400020f141f */
[----:B------:R-:W-:-:S03]  /*14480*/  ISETP.GE.AND P4, PT, R26, c[0x0][0x3c8], PT ;  /* 0x0000f2001a007a0c */ /* 0x000fc60003f86270 */
[----:B------:R-:W-:Y:S01]  /*14490*/  @!P3 ST.E.64 [R6.64], R134 ;  /* 0x000000860600b985 */ /* 0x000fe2000c101b08 */
[----:B------:R-:W-:Y:S02]  /*144a0*/  ISETP.GE.AND P3, PT, R24, c[0x0][0x3c8], PT ;  /* 0x0000f20018007a0c */ /* 0x000fe40003f66270 */
[----:B-1----:R-:W-:-:S04]  /*144b0*/  @!P5 LEA R8, P2, R28, R0, 0x2 ;  /* 0x000000001c08d211 */ /* 0x002fc800078410ff */
[----:B------:R-:W-:Y:S02]  /*144c0*/  @!P5 LEA.HI.X R9, R28, R5, R29, 0x2, P2 ;  /* 0x000000051c09d211 */ /* 0x000fe400010f141d */
[----:B------:R-:W-:-:S03]  /*144d0*/  ISETP.GE.AND P2, PT, R22, c[0x0][0x3c8], PT ;  /* 0x0000f20016007a0c */ /* 0x000fc60003f46270 */
[----:B------:R1:W-:Y:S02]  /*144e0*/  @!P5 ST.E.64 [R8.64], R130 ;  /* 0x000000820800d985 */ /* 0x0003e4000c101b08 */
[----:B-1----:R-:W-:-:S04]  /*144f0*/  @!P4 LEA R8, P5, R26, R0, 0x2 ;  /* 0x000000001a08c211 */ /* 0x002fc800078a10ff */
[----:B------:R-:W-:Y:S02]  /*14500*/  @!P4 LEA.HI.X R9, R26, R5, R27, 0x2, P5 ;  /* 0x000000051a09c211 */ /* 0x000fe400028f141b */
[----:B------:R-:W-:-:S03]  /*14510*/  @!P3 LEA R6, P5, R24, R0, 0x2 ;  /* 0x000000001806b211 */ /* 0x000fc600078a10ff */
[----:B------:R1:W-:Y:S01]  /*14520*/  @!P4 ST.E.64 [R8.64], R126 ;  /* 0x0000007e0800c985 */ /* 0x0003e2000c101b08 */
[----:B------:R-:W-:Y:S02]  /*14530*/  @!P3 LEA.HI.X R7, R24, R5, R25, 0x2, P5 ;  /* 0x000000051807b211 */ /* 0x000fe400028f1419 */
[----:B---3--:R-:W-:-:S03]  /*14540*/  @!P2 LEA R10, P5, R22, R0, 0x2 ;  /* 0x00000000160aa211 */ /* 0x008fc600078a10ff */
[----:B------:R1:W-:Y:S01]  /*14550*/  @!P3 ST.E.64 [R6.64], R122 ;  /* 0x0000007a0600b985 */ /* 0x0003e2000c101b08 */
[----:B------:R-:W-:-:S05]  /*14560*/  @!P2 LEA.HI.X R11, R22, R5, R23, 0x2, P5 ;  /* 0x00000005160ba211 */ /* 0x000fca00028f1417 */
[----:B------:R1:W-:Y:S04]  /*14570*/  @!P2 ST.E.64 [R10.64], R118 ;  /* 0x000000760a00a985 */ /* 0x0003e8000c101b08 */
.L_x_1369:
[----:B------:R-:W-:Y:S05]  /*14580*/  BSYNC B0 ;  /* 0x0000000000007941 */ /* 0x000fea0003800000 */
.L_x_1368:
[----:B------:R4:W3:Y:S01]  /*14590*/  SHFL.IDX PT, R5, R2, 0x2, 0x1c1f ;  /* 0x005c1f0002057f89 */ /* 0x0008e200000e0000 */
[----:B------:R-:W-:Y:S03]  /*145a0*/  BSSY B0, `(.L_x_1370) ;  /* 0x0000023000007945 */ /* 0x000fe60003800000 */
[----:B-1----:R4:W1:Y:S01]  /*145b0*/  SHFL.IDX PT, R0, R4, 0x2, 0x1c1f ;  /* 0x005c1f0004007f89 */ /* 0x00286200000e0000 */
[----:B------:R-:W-:Y:S05]  /*145c0*/  @P1 BRA `(.L_x_1371) ;  /* 0x0000020000001947 */ /* 0x000fea0003800000 */
[----:B------:R-:W-:Y:S02]  /*145d0*/  ISETP.GE.AND P3, PT, R245, c[0x0][0x3c8], PT ;  /* 0x0000f200f5007a0c */ /* 0x000fe40003f66270 */
[----:B------:R-:W-:Y:S02]  /*145e0*/  ISETP.GE.AND P5, PT, R34, c[0x0][0x3c8], PT ;  /* 0x0000f20022007a0c */ /* 0x000fe40003fa6270 */
[----:B------:R-:W-:Y:S02]  /*145f0*/  ISETP.GE.AND P2, PT, R32, c[0x0][0x3c8], PT ;  /* 0x0000f20020007a0c */ /* 0x000fe40003f46270 */
[----:B------:R-:W-:-:S07]  /*14600*/  ISETP.GE.AND P1, PT, R30, c[0x0][0x3c8], PT ;  /* 0x0000f2001e007a0c */ /* 0x000fce0003f26270 */
[----:B-1----:R-:W-:-:S04]  /*14610*/  @!P3 LEA R8, P4, R245, R0, 0x2 ;  /* 0x00000000f508b211 */ /* 0x002fc800078810ff */
[----:B---3--:R-:W-:Y:S02]  /*14620*/  @!P3 LEA.HI.X R9, R245, R5, R36, 0x2, P4 ;  /* 0x00000005f509b211 */ /* 0x008fe400020f1424 */
[----:B------:R-:W-:-:S03]  /*14630*/  @!P5 LEA R6, P4, R34, R0, 0x2 ;  /* 0x000000002206d211 */ /* 0x000fc600078810ff */
[----:B------:R1:W-:Y:S01]  /*14640*/  @!P3 ST.E.64 [R8.64], R148 ;  /* 0x000000940800b985 */ /* 0x0003e2000c101b08 */
[----:B--2---:R-:W-:Y:S02]  /*14650*/  @!P5 LEA.HI.X R7, R34, R5, R35, 0x2, P4 ;  /* 0x000000052207d211 */ /* 0x004fe400020f1423 */
[----:B------:R-:W-:-:S03]  /*14660*/  ISETP.GE.AND P4, PT, R28, c[0x0][0x3c8], PT ;  /* 0x0000f2001c007a0c */ /* 0x000fc60003f86270 */
[----:B------:R2:W-:Y:S01]  /*14670*/  @!P5 ST.E.64 [R6.64], R152 ;  /* 0x000000980600d985 */ /* 0x0005e2000c101b08 */
[----:B-1----:R-:W-:-:S04]  /*14680*/  @!P2 LEA R8, P3, R32, R0, 0x2 ;  /* 0x000000002008a211 */ /* 0x002fc800078610ff */
[-C--:B------:R-:W-:Y:S02]  /*14690*/  @!P2 LEA.HI.X R9, R32, R5.reuse, R33, 0x2, P3 ;  /* 0x000000052009a211 */ /* 0x080fe400018f1421 */
[----:B--2---:R-:W-:Y:S02]  /*146a0*/  @!P1 LEA R6, P5, R30, R0, 0x2 ;  /* 0x000000001e069211 */ /* 0x004fe400078a10ff */
[----:B------:R-:W-:Y:S01]  /*146b0*/  ISETP.GE.AND P3, PT, R26, c[0x0][0x3c8], PT ;  /* 0x0000f2001a007a0c */ /* 0x000fe20003f66270 */
[----:B------:R1:W-:Y:S01]  /*146c0*/  @!P2 ST.E.64 [R8.64], R156 ;  /* 0x0000009c0800a985 */ /* 0x0003e2000c101b08 */
[----:B------:R-:W-:Y:S02]  /*146d0*/  @!P1 LEA.HI.X R7, R30, R5, R31, 0x2, P5 ;  /* 0x000000051e079211 */ /* 0x000fe400028f141f */
[----:B------:R-:W-:-:S03]  /*146e0*/  ISETP.GE.AND P2, PT, R24, c[0x0][0x3c8], PT ;  /* 0x0000f20018007a0c */ /* 0x000fc60003f46270 */
[----:B------:R2:W-:Y:S01]  /*146f0*/  @!P1 ST.E.64 [R6.64], R160 ;  /* 0x000000a006009985 */ /* 0x0005e2000c101b08 */
[----:B------:R-:W-:Y:S02]  /*14700*/  ISETP.GE.AND P1, PT, R22, c[0x0][0x3c8], PT ;  /* 0x0000f20016007a0c */ /* 0x000fe40003f26270 */
[----:B-1----:R-:W-:-:S04]  /*14710*/  @!P4 LEA R8, P5, R28, R0, 0x2 ;  /* 0x000000001c08c211 */ /* 0x002fc800078a10ff */
[----:B------:R-:W-:Y:S02]  /*14720*/  @!P4 LEA.HI.X R9, R28, R5, R29, 0x2, P5 ;  /* 0x000000051c09c211 */ /* 0x000fe400028f141d */
[----:B------:R-:W-:-:S03]  /*14730*/  @!P3 LEA R10, P5, R26, R0, 0x2 ;  /* 0x000000001a0ab211 */ /* 0x000fc600078a10ff */
[----:B------:R1:W-:Y:S01]  /*14740*/  @!P4 ST.E.64 [R8.64], R164 ;  /* 0x000000a40800c985 */ /* 0x0003e2000c101b08 */
[----:B------:R-:W-:Y:S02]  /*14750*/  @!P3 LEA.HI.X R11, R26, R5, R27, 0x2, P5 ;  /* 0x000000051a0bb211 */ /* 0x000fe400028f141b */
[----:B--2---:R-:W-:-:S03]  /*14760*/  @!P2 LEA R6, P5, R24, R0, 0x2 ;  /* 0x000000001806a211 */ /* 0x004fc600078a10ff */
[----:B------:R1:W-:Y:S01]  /*14770*/  @!P3 ST.E.64 [R10.64], R168 ;  /* 0x000000a80a00b985 */ /* 0x0003e2000c101b08 */
[----:B------:R-:W-:Y:S02]  /*14780*/  @!P2 LEA.HI.X R7, R24, R5, R25, 0x2, P5 ;  /* 0x000000051807a211 */ /* 0x000fe400028f1419 */
[----:B------:R-:W-:-:S03]  /*14790*/  @!P1 LEA R12, P5, R22, R0, 0x2 ;  /* 0x00000000160c9211 */ /* 0x000fc600078a10ff */
[----:B------:R1:W-:Y:S01]  /*147a0*/  @!P2 ST.E.64 [R6.64], R172 ;  /* 0x000000ac0600a985 */ /* 0x0003e2000c101b08 */
[----:B------:R-:W-:-:S05]  /*147b0*/  @!P1 LEA.HI.X R13, R22, R5, R23, 0x2, P5 ;  /* 0x00000005160d9211 */ /* 0x000fca00028f1417 */
[----:B------:R1:W-:Y:S04]  /*147c0*/  @!P1 ST.E.64 [R12.64], R176 ;  /* 0x000000b00c009985 */ /* 0x0003e8000c101b08 */
.L_x_1371:
[----:B------:R-:W-:Y:S05]  /*147d0*/  BSYNC B0 ;  /* 0x0000000000007941 */ /* 0x000fea0003800000 */
.L_x_1370:
[----:B----4-:R-:W4:Y:S04]  /*147e0*/  SHFL.IDX PT, R2, R2, 0x3, 0x1c1f ;  /* 0x007c1f0002027f89 */ /* 0x010f2800000e0000 */
[----:B------:R-:W3:Y:S01]  /*147f0*/  SHFL.IDX PT, R4, R4, 0x3, 0x1c1f ;  /* 0x007c1f0004047f89 */ /* 0x000ee200000e0000 */
[----:B------:R-:W-:Y:S05]  /*14800*/  @P0 BRA `(.L_x_1372) ;  /* 0x000004d000000947 */ /* 0x000fea0003800000 */
[----:B------:R-:W-:Y:S02]  /*14810*/  ISETP.GE.AND P1, PT, R245, c[0x0][0x3c8], PT ;  /* 0x0000f200f5007a0c */ /* 0x000fe40003f26270 */
[----:B------:R-:W-:Y:S02]  /*14820*/  ISETP.GE.AND P0, PT, R34, c[0x0][0x3c8], PT ;  /* 0x0000f20022007a0c */ /* 0x000fe40003f06270 */
[----:B------:R-:W-:-:S09]  /*14830*/  ISETP.GE.AND P4, PT, R32, c[0x0][0x3c8], PT ;  /* 0x0000f20020007a0c */ /* 0x000fd20003f86270 */
[CC--:B-1-3--:R-:W-:Y:S02]  /*14840*/  @!P1 LEA R8, P3, R245.reuse, R4.reuse, 0x2 ;  /* 0x00000004f5089211 */ /* 0x0cafe400078610ff */
[----:B------:R-:W-:Y:S02]  /*14850*/  @!P0 LEA R6, P2, R34, R4, 0x2 ;  /* 0x0000000422068211 */ /* 0x000fe400078410ff */
[-C--:B----4-:R-:W-:Y:S02]  /*14860*/  @!P1 LEA.HI.X R9, R245, R2.reuse, R36, 0x2, P3 ;  /* 0x00000002f5099211 */ /* 0x090fe400018f1424 */
[----:B------:R-:W-:Y:S02]  /*14870*/  ISETP.GE.AND P3, PT, R30, c[0x0][0x3c8], PT ;  /* 0x0000f2001e007a0c */ /* 0x000fe40003f66270 */
[----:B--2---:R-:W-:Y:S01]  /*14880*/  @!P0 LEA.HI.X R7, R34, R2, R35, 0x2, P2 ;  /* 0x0000000222078211 */ /* 0x004fe200010f1423 */
[----:B------:R1:W-:Y:S01]  /*14890*/  @!P1 ST.E.64 [R8.64], R150 ;  /* 0x0000009608009985 */ /* 0x0003e2000c101b08 */
[----:B------:R-:W-:-:S02]  /*148a0*/  ISETP.GE.AND P2, PT, R28, c[0x0][0x3c8], PT ;  /* 0x0000f2001c007a0c */ /* 0x000fc40003f46270 */
[----:B------:R-:W-:Y:S01]  /*148b0*/  ISETP.GE.AND P1, PT, R26, c[0x0][0x3c8], PT ;  /* 0x0000f2001a007a0c */ /* 0x000fe20003f26270 */
[----:B------:R2:W-:Y:S01]  /*148c0*/  @!P0 ST.E.64 [R6.64], R154 ;  /* 0x0000009a06008985 */ /* 0x0005e2000c101b08 */
[----:B------:R-:W-:Y:S02]  /*148d0*/  ISETP.GE.AND P0, PT, R24, c[0x0][0x3c8], PT ;  /* 0x0000f20018007a0c */ /* 0x000fe40003f06270 */
[----:B-1----:R-:W-:-:S04]  /*148e0*/  @!P4 LEA R8, P5, R32, R4, 0x2 ;  /* 0x000000042008c211 */ /* 0x002fc800078a10ff */
[----:B------:R-:W-:Y:S02]  /*148f0*/  @!P4 LEA.HI.X R9, R32, R2, R33, 0x2, P5 ;  /* 0x000000022009c211 */ /* 0x000fe400028f1421 */
[----:B--2---:R-:W-:-:S03]  /*14900*/  @!P3 LEA R6, P5, R30, R4, 0x2 ;  /* 0x000000041e06b211 */ /* 0x004fc600078a10ff */
[----:B------:R1:W-:Y:S01]  /*14910*/  @!P4 ST.E.64 [R8.64], R158 ;  /* 0x0000009e0800c985 */ /* 0x0003e2000c101b08 */
[----:B------:R-:W-:Y:S02]  /*14920*/  @!P2 LEA R12, P4, R28, R4, 0x2 ;  /* 0x000000041c0ca211 */ /* 0x000fe400078810ff */
[----:B------:R-:W-:Y:S02]  /*14930*/  @!P3 LEA.HI.X R7, R30, R2, R31, 0x2, P5 ;  /* 0x000000021e07b211 */ /* 0x000fe400028f141f */
[----:B------:R-:W-:Y:S02]  /*14940*/  @!P1 LEA R10, P5, R26, R4, 0x2 ;  /* 0x000000041a0a9211 */ /* 0x000fe400078a10ff */
[-C--:B------:R-:W-:Y:S01]  /*14950*/  @!P2 LEA.HI.X R13, R28, R2.reuse, R29, 0x2, P4 ;  /* 0x000000021c0da211 */ /* 0x080fe200020f141d */
[----:B------:R2:W-:Y:S01]  /*14960*/  @!P3 ST.E.64 [R6.64], R162 ;  /* 0x000000a20600b985 */ /* 0x0005e2000c101b08 */
[----:B------:R-:W-:-:S03]  /*14970*/  @!P1 LEA.HI.X R11, R26, R2, R27, 0x2, P5 ;  /* 0x000000021a0b9211 */ /* 0x000fc600028f141b */
[----:B------:R2:W-:Y:S04]  /*14980*/  @!P2 ST.E.64 [R12.64], R166 ;  /* 0x000000a60c00a985 */ /* 0x0005e8000c101b08 */
[----:B------:R2:W-:Y:S01]  /*14990*/  @!P1 ST.E.64 [R10.64], R170 ;  /* 0x000000aa0a009985 */ /* 0x0005e2000c101b08 */
[----:B-1----:R-:W-:-:S04]  /*149a0*/  @!P0 LEA R8, P4, R24, R4, 0x2 ;  /* 0x0000000418088211 */ /* 0x002fc800078810ff */
[----:B------:R-:W-:-:S05]  /*149b0*/  @!P0 LEA.HI.X R9, R24, R2, R25, 0x2, P4 ;  /* 0x0000000218098211 */ /* 0x000fca00020f1419 */
[----:B------:R2:W-:Y:S01]  /*149c0*/  @!P0 ST.E.64 [R8.64], R174 ;  /* 0x000000ae08008985 */ /* 0x0005e2000c101b08 */
[----:B------:R-:W-:-:S13]  /*149d0*/  ISETP.GE.AND P0, PT, R22, c[0x0][0x3c8], PT ;  /* 0x0000f20016007a0c */ /* 0x000fda0003f06270 */
[----:B------:R-:W-:Y:S05]  /*149e0*/  @P0 BRA `(.L_x_1372) ;  /* 0x000002f000000947 */ /* 0x000fea0003800000 */
[----:B------:R-:W-:-:S04]  /*149f0*/  LEA R4, P0, R22, R4, 0x2 ;  /* 0x0000000416047211 */ /* 0x000fc800078010ff */
[----:B------:R-:W-:-:S05]  /*14a00*/  LEA.HI.X R5, R22, R2, R23, 0x2, P0 ;  /* 0x0000000216057211 */ /* 0x000fca00000f1417 */
[----:B------:R1:W-:Y:S01]  /*14a10*/  ST.E.64 [R4.64], R178 ;  /* 0x000000b204007985 */ /* 0x0003e2000c101b08 */
[----:B------:R-:W-:Y:S05]  /*14a20*/  BRA `(.L_x_1372) ;  /* 0x000002b000007947 */ /* 0x000fea0003800000 */
.L_x_1364:
[----:B------:R-:W-:-:S13]  /*14a30*/  ISETP.GT.AND P0, PT, R243, 0x7f, PT ;  /* 0x0000007ff300780c */ /* 0x000fda0003f04270 */
[----:B------:R-:W-:Y:S05]  /*14a40*/  @P0 BRA `(.L_x_1372) ;  /* 0x0000029000000947 */ /* 0x000fea0003800000 */
[----:B------:R-:W4:Y:S01]  /*14a50*/  LDL.LU R2, [R1+0x14] ;  /* 0x0000140001027983 */ /* 0x000f220000300800 */
[----:B------:R-:W-:-:S05]  /*14a60*/  MOV R4, c[0x0][0x4e8] ;  /* 0x00013a0000047a02 */ /* 0x000fca0000000f00 */
[----:B------:R-:W-:Y:S01]  /*14a70*/  IMAD R0, R4, c[0x0][0x388], RZ ;  /* 0x0000e20004007a24 */ /* 0x000fe200078e02ff */
[----:B----4-:R-:W-:-:S04]  /*14a80*/  IADD3 R2, R2, R243, RZ ;  /* 0x000000f302027210 */ /* 0x010fc80007ffe0ff */
[----:B------:R-:W-:-:S13]  /*14a90*/  ISETP.GE.AND P0, PT, R2, R0, PT ;  /* 0x000000000200720c */ /* 0x000fda0003f06270 */
[----:B------:R-:W-:Y:S05]  /*14aa0*/  @P0 BRA `(.L_x_1372) ;  /* 0x0000023000000947 */ /* 0x000fea0003800000 */
[----:B------:R-:W4:Y:S04]  /*14ab0*/  LDL.LU R5, [R1+0x18] ;  /* 0x0000180001057983 */ /* 0x000f280000300800 */
[----:B------:R-:W5:Y:S04]  /*14ac0*/  LDL.LU R10, [R1+0x2c] ;  /* 0x00002c00010a7983 */ /* 0x000f680000300800 */
[----:B--2---:R-:W2:Y:S01]  /*14ad0*/  LDL.LU R7, [R1+0x28] ;  /* 0x0000280001077983 */ /* 0x004ea20000300800 */
[----:B------:R-:W-:Y:S02]  /*14ae0*/  ISETP.NE.AND P0, PT, R4, 0x1, PT ;  /* 0x000000010400780c */ /* 0x000fe40003f05270 */
[----:B---3--:R-:W-:-:S02]  /*14af0*/  MOV R6, R2 ;  /* 0x0000000200067202 */ /* 0x008fc40000000f00 */
[----:B----4-:R-:W-:Y:S01]  /*14b00*/  SHF.R.S32.HI R4, RZ, 0x1f, R5 ;  /* 0x0000001fff047819 */ /* 0x010fe20000011405 */
[----:B------:R-:W-:Y:S01]  /*14b10*/  IMAD.WIDE.U32 R8, R5, c[0x0][0x4d0], RZ ;  /* 0x0001340005087a25 */ /* 0x000fe200078e00ff */
[----:B-----5:R-:W-:-:S03]  /*14b20*/  SHF.R.S32.HI R0, RZ, 0x1f, R10 ;  /* 0x0000001fff007819 */ /* 0x020fc6000001140a */
[----:B------:R-:W-:-:S04]  /*14b30*/  IMAD R4, R4, c[0x0][0x4d0], RZ ;  /* 0x0001340004047a24 */ /* 0x000fc800078e02ff */
[----:B------:R-:W-:Y:S02]  /*14b40*/  IMAD R4, R5, c[0x0][0x4d4], R4 ;  /* 0x0001350005047a24 */ /* 0x000fe400078e0204 */
[----:B------:R-:W-:-:S03]  /*14b50*/  @P0 IMAD.HI.U32 R5, R2, c[0x0][0x4ec], RZ ;  /* 0x00013b0002050a27 */ /* 0x000fc600078e00ff */
[----:B------:R-:W-:Y:S01]  /*14b60*/  IADD3 R9, R9, R4, RZ ;  /* 0x0000000409097210 */ /* 0x000fe20007ffe0ff */
[----:B------:R-:W-:Y:S01]  /*14b70*/  IMAD R0, R0, c[0x0][0x4d8], RZ ;  /* 0x0001360000007a24 */ /* 0x000fe200078e02ff */
[----:B------:R-:W-:Y:S02]  /*14b80*/  @P0 SHF.R.U32.HI R6, RZ, c[0x0][0x4f0], R5 ;  /* 0x00013c00ff060a19 */ /* 0x000fe40000011605 */
[----:B--2---:R-:W-:Y:S01]  /*14b90*/  SHF.R.S32.HI R4, RZ, 0x1f, R7 ;  /* 0x0000001fff047819 */ /* 0x004fe20000011407 */
[----:B------:R-:W-:Y:S01]  /*14ba0*/  IMAD R0, R10, c[0x0][0x4dc], R0 ;  /* 0x000137000a007a24 */ /* 0x000fe200078e0200 */
[----:B------:R-:W-:Y:S01]  /*14bb0*/  IADD3 R5, -R6, RZ, RZ ;  /* 0x000000ff06057210 */ /* 0x000fe20007ffe1ff */
[----:B------:R-:W-:-:S04]  /*14bc0*/  IMAD.WIDE.U32 R8, R10, c[0x0][0x4d8], R8 ;  /* 0x000136000a087a25 */ /* 0x000fc800078e0008 */
[----:B------:R-:W-:Y:S01]  /*14bd0*/  IMAD R4, R4, c[0x0][0x4e0], RZ ;  /* 0x0001380004047a24 */ /* 0x000fe200078e02ff */
[----:B------:R-:W-:Y:S01]  /*14be0*/  IADD3 R9, R9, R0, RZ ;  /* 0x0000000009097210 */ /* 0x000fe20007ffe0ff */
[----:B------:R-:W-:Y:S01]  /*14bf0*/  IMAD R5, R5, c[0x0][0x4e8], R2 ;  /* 0x00013a0005057a24 */ /* 0x000fe200078e0202 */
[----:B------:R-:W-:Y:S01]  /*14c00*/  SHF.R.S32.HI R0, RZ, 0x1f, R6 ;  /* 0x0000001fff007819 */ /* 0x000fe20000011406 */
[C---:B------:R-:W-:Y:S02]  /*14c10*/  IMAD R4, R7.reuse, c[0x0][0x4e4], R4 ;  /* 0x0001390007047a24 */ /* 0x040fe400078e0204 */
[----:B------:R-:W-:Y:S01]  /*14c20*/  IMAD.WIDE.U32 R8, R7, c[0x0][0x4e0], R8 ;  /* 0x0001380007087a25 */ /* 0x000fe200078e0008 */
[----:B------:R-:W-:-:S04]  /*14c30*/  SHF.R.S32.HI R2, RZ, 0x1f, R5 ;  /* 0x0000001fff027819 */ /* 0x000fc80000011405 */
[----:B------:R-:W-:Y:S01]  /*14c40*/  IADD3 R6, P0, R6, R8, RZ ;  /* 0x0000000806067210 */ /* 0x000fe20007f1e0ff */
[----:B------:R-:W-:-:S03]  /*14c50*/  IMAD R2, R2, c[0x0][0x4c8], RZ ;  /* 0x0001320002027a24 */ /* 0x000fc600078e02ff */
[----:B------:R-:W-:Y:S01]  /*14c60*/  IADD3.X R7, R0, R9, R4, P0, !PT ;  /* 0x0000000900077210 */ /* 0x000fe200007fe404 */
[----:B------:R-:W-:Y:S01]  /*14c70*/  IMAD R2, R5, c[0x0][0x4cc], R2 ;  /* 0x0001330005027a24 */ /* 0x000fe200078e0202 */
[----:B------:R-:W-:-:S03]  /*14c80*/  MOV R0, 0xff800000 ;  /* 0xff80000000007802 */ /* 0x000fc60000000f00 */
[----:B------:R-:W-:-:S05]  /*14c90*/  IMAD.WIDE.U32 R6, R5, c[0x0][0x4c8], R6 ;  /* 0x0001320005067a25 */ /* 0x000fca00078e0006 */
[----:B------:R-:W-:Y:S02]  /*14ca0*/  IADD3 R2, R7, R2, RZ ;  /* 0x0000000207027210 */ /* 0x000fe40007ffe0ff */
[----:B------:R-:W-:-:S04]  /*14cb0*/  LEA R4, P0, R6, c[0x0][0x4a8], 0x2 ;  /* 0x00012a0006047a11 */ /* 0x000fc800078010ff */
[----:B------:R-:W-:-:S05]  /*14cc0*/  LEA.HI.X R5, R6, c[0x0][0x4ac], R2, 0x2, P0 ;  /* 0x00012b0006057a11 */ /* 0x000fca00000f1402 */
[----:B------:R2:W-:Y:S04]  /*14cd0*/  STG.E [R4.64], R0 ;  /* 0x0000000004007986 */ /* 0x0005e8000c101908 */
.L_x_1372:
[----:B------:R-:W-:Y:S05]  /*14ce0*/  BSYNC B1 ;  /* 0x0000000000017941 */ /* 0x000fea0003800000 */
.L_x_1363:
[----:B------:R-:W-:-:S13]  /*14cf0*/  ISETP.NE.AND P0, PT, RZ, UR6, PT ;  /* 0x00000006ff007c0c */ /* 0x000fda000bf05270 */
[----:B------:R-:W-:Y:S01]  /*14d00*/  @P0 WARPSYNC 0xffffffff ;  /* 0xffffffff00000948 */ /* 0x000fe20003800000 */
[----:B------:R-:W-:Y:S06]  /*14d10*/  @P0 BAR.SYNC.DEFER_BLOCKING 0x5, 0x80 ;  /* 0x0142000000000b1d */ /* 0x000fec0000010000 */
[----:B-12---:R-:W1:Y:S04]  /*14d20*/  @P0 LDS R0, [0xb100] ;  /* 0x00b10000ff000984 */ /* 0x006e680000000800 */
[----:B-1----:R1:W-:Y:S04]  /*14d30*/  @P0 STL [R1], R0 ;  /* 0x0000000001000387 */ /* 0x0023e80000100800 */
[----:B------:R-:W-:Y:S06]  /*14d40*/  @P0 BAR.ARV 0x4, 0x80 ;  /* 0x0102000000000b1d */ /* 0x000fec0000002000 */
[----:B------:R-:W-:Y:S05]  /*14d50*/  @P0 BRA `(.L_x_1373) ;  /* 0x0000008000000947 */ /* 0x000fea0003800000 */
[----:B------:R-:W-:Y:S05]  /*14d60*/  BRA.DIV ~URZ, `(.L_x_1374) ;  /* 0x000053927f007947 */ /* 0x000fea000b800000 */
[----:B---3--:R2:W3:Y:S02]  /*14d70*/  SHFL.IDX PT, R4, R3, RZ, 0x1f ;  /* 0x00001fff03047589 */ /* 0x0084e400000e0000 */
.L_x_1405:
[----:B------:R-:W-:Y:S01]  /*14d80*/  WARPSYNC 0xffffffff ;  /* 0xffffffff00007948 */ /* 0x000fe20003800000 */
[----:B------:R-:W-:Y:S01]  /*14d90*/  BAR.SYNC.DEFER_BLOCKING 0x4, 0x80 ;  /* 0x0102000000007b1d */ /* 0x000fe20000010000 */
[----:B------:R-:W-:-:S05]  /*14da0*/  LOP3.LUT P0, RZ, R243, 0x7f, RZ, 0xc0, !PT ;  /* 0x0000007ff3ff7812 */ /* 0x000fca000780c0ff */
[----:B---3--:R3:W-:Y:S08]  /*14db0*/  STL [R1], R4 ;  /* 0x0000000401007387 */ /* 0x0087f00000100800 */
[----:B------:R3:W-:Y:S04]  /*14dc0*/  @!P0 STS [0xb100], R3 ;  /* 0x00b10003ff008388 */ /* 0x0007e80000000800 */
[----:B------:R-:W-:Y:S06]  /*14dd0*/  BAR.ARV 0x5, 0x80 ;  /* 0x0142000000007b1d */ /* 0x000fec0000002000 */
.L_x_1373:
[----:B-1----:R-:W5:Y:S02]  /*14de0*/  LDL R0, [R1] ;  /* 0x0000000001007983 */ /* 0x002f640000100800 */
[----:B-----5:R-:W-:-:S13]  /*14df0*/  ISETP.GE.AND P0, PT, R0, c[0x0][0x538], PT ;  /* 0x00014e0000007a0c */ /* 0x020fda0003f06270 */
[----:B--234-:R-:W-:Y:S01]  /*14e00*/  @P0 CALL.REL.NOINC `(.L_x_1375) ;  /* 0x0000001000000944 */ /* 0x01cfe20003c00000 */
[----:B------:R-:W-:Y:S05]  /*14e10*/  BRA `(.L_x_1376) ;  /* 0xfffeb9e000007947 */ /* 0x000fea000383ffff */
.L_x_1375:
[----:B------:R-:W-:Y:S05]  /*14e20*/  EXIT ;  /* 0x000000000000794d */ /* 0x000fea0003800000 */
.L_x_1307:
[----:B------:R-:W-:Y:S01]  /*14e30*/  IMAD.MOV.U32 R6, RZ, RZ, R11 ;  /* 0x000000ffff067224 */ /* 0x000fe200078e000b */
[----:B------:R-:W-:Y:S01]  /*14e40*/  MOV R5, RZ ;  /* 0x000000ff00057202 */ /* 0x000fe20000000f00 */
[----:B------:R-:W-:Y:S01]  /*14e50*/  IMAD.MOV.U32 R4, RZ, RZ, 0x181f ;  /* 0x0000181fff047424 */ /* 0x000fe200078e00ff */
[----:B------:R-:W-:Y:S02]  /*14e60*/  MOV R2, 0x14e80 ;  /* 0x00014e8000027802 */ /* 0x000fe40000000f00 */
[----:B-1---5:R-:W-:Y:S05]  /*14e70*/  CALL.REL.NOINC `($__internal_17_$__cuda_sm70_shflsync_idx_p) ;  /* 0x0000535000007944 */ /* 0x022fea0003c00000 */
[----:B------:R-:W-:Y:S01]  /*14e80*/  MOV R13, R4 ;  /* 0x00000004000d7202 */ /* 0x000fe20000000f00 */
[----:B------:R-:W-:Y:S05]  /*14e90*/  BRA `(.L_x_1377) ;  /* 0xfffec57000007947 */ /* 0x000fea000383ffff */
.L_x_1308:
[----:B------:R-:W-:Y:S01]  /*14ea0*/  IMAD.MOV.U32 R6, RZ, RZ, R12 ;  /* 0x000000ffff067224 */ /* 0x000fe200078e000c */
[----:B------:R-:W-:Y:S01]  /*14eb0*/  MOV R5, RZ ;  /* 0x000000ff00057202 */ /* 0x000fe20000000f00 */
[----:B------:R-:W-:Y:S01]  /*14ec0*/  IMAD.MOV.U32 R4, RZ, RZ, 0x181f ;  /* 0x0000181fff047424 */ /* 0x000fe200078e00ff */
[----:B------:R-:W-:Y:S02]  /*14ed0*/  MOV R2, 0x14ef0 ;  /* 0x00014ef000027802 */ /* 0x000fe40000000f00 */
[----:B-12--5:R-:W-:Y:S05]  /*14ee0*/  CALL.REL.NOINC `($__internal_17_$__cuda_sm70_shflsync_idx_p) ;  /* 0x000052e000007944 */ /* 0x026fea0003c00000 */
[----:B------:R-:W-:Y:S05]  /*14ef0*/  BRA `(.L_x_1378) ;  /* 0xfffec53000007947 */ /* 0x000fea000383ffff */
.L_x_1311:
[----:B------:R-:W-:Y:S01]  /*14f00*/  IMAD.MOV.U32 R6, RZ, RZ, R11 ;  /* 0x000000ffff067224 */ /* 0x000fe200078e000b */
[----:B--2---:R-:W-:Y:S01]  /*14f10*/  MOV R5, 0x1 ;  /* 0x0000000100057802 */ /* 0x004fe20000000f00 */
[----:B----4-:R-:W-:Y:S01]  /*14f20*/  IMAD.MOV.U32 R4, RZ, RZ, 0x181f ;  /* 0x0000181fff047424 */ /* 0x010fe200078e00ff */
[----:B------:R-:W-:-:S02]  /*14f30*/  MOV R2, 0x14f50 ;  /* 0x00014f5000027802 */ /* 0x000fc40000000f00 */
[----:B-1---5:R-:W-:Y:S05]  /*14f40*/  CALL.REL.NOINC `($__internal_17_$__cuda_sm70_shflsync_idx_p) ;  /* 0x0000528000007944 */ /* 0x022fea0003c00000 */
[----:B------:R-:W-:Y:S01]  /*14f50*/  IMAD.MOV.U32 R13, RZ, RZ, R4 ;  /* 0x000000ffff0d7224 */ /* 0x000fe200078e0004 */
[----:B------:R-:W-:Y:S01]  /*14f60*/  MOV R5, 0x1 ;  /* 0x0000000100057802 */ /* 0x000fe20000000f00 */
[----:B------:R-:W-:Y:S01]  /*14f70*/  IMAD.MOV.U32 R6, RZ, RZ, R12 ;  /* 0x000000ffff067224 */ /* 0x000fe200078e000c */
[----:B------:R-:W-:-:S02]  /*14f80*/  MOV R4, 0x181f ;  /* 0x0000181f00047802 */ /* 0x000fc40000000f00 */
[----:B------:R-:W-:Y:S02]  /*14f90*/  MOV R2, 0x14fb0 ;  /* 0x00014fb000027802 */ /* 0x000fe40000000f00 */
[----:B------:R-:W-:Y:S05]  /*14fa0*/  CALL.REL.NOINC `($__internal_17_$__cuda_sm70_shflsync_idx_p) ;  /* 0x0000522000007944 */ /* 0x000fea0003c00000 */
[----:B------:R-:W-:Y:S05]  /*14fb0*/  BRA `(.L_x_1379) ;  /* 0xfffec58000007947 */ /* 0x000fea000383ffff */
.L_x_1314:
[----:B------:R-:W-:Y:S01]  /*14fc0*/  IMAD.MOV.U32 R6, RZ, RZ, R11 ;  /* 0x000000ffff067224 */ /* 0x000fe200078e000b */
[----:B---3--:R-:W-:Y:S01]  /*14fd0*/  MOV R5, 0x2 ;  /* 0x0000000200057802 */ /* 0x008fe20000000f00 */
[----:B----4-:R-:W-:Y:S01]  /*14fe0*/  IMAD.MOV.U32 R4, RZ, RZ, 0x181f ;  /* 0x0000181fff047424 */ /* 0x010fe200078e00ff */
[----:B------:R-:W-:Y:S02]  /*14ff0*/  MOV R2, 0x15010 ;  /* 0x0001501000027802 */ /* 0x000fe40000000f00 */
[----:B-12--5:R-:W-:Y:S05]  /*15000*/  CALL.REL.NOINC `($__internal_17_$__cuda_sm70_shflsync_idx_p) ;  /* 0x000051c000007944 */ /* 0x026fea0003c00000 */
[----:B------:R-:W-:Y:S01]  /*15010*/  MOV R13, R4 ;  /* 0x00000004000d7202 */ /* 0x000fe20000000f00 */
[----:B------:R-:W-:Y:S05]  /*15020*/  BRA `(.L_x_1380) ;  /* 0xfffec5e000007947 */ /* 0x000fea000383ffff */
.L_x_1315:
[----:B------:R-:W-:Y:S01]  /*15030*/  IMAD.MOV.U32 R6, RZ, RZ, R12 ;  /* 0x000000ffff067224 */ /* 0x000fe200078e000c */
[----:B------:R-:W-:Y:S01]  /*15040*/  MOV R5, 0x2 ;  /* 0x0000000200057802 */ /* 0x000fe20000000f00 */
[----:B----4-:R-:W-:Y:S01]  /*15050*/  IMAD.MOV.U32 R4, RZ, RZ, 0x181f ;  /* 0x0000181fff047424 */ /* 0x010fe200078e00ff */
[----:B------:R-:W-:Y:S02]  /*15060*/  MOV R2, 0x15080 ;  /* 0x0001508000027802 */ /* 0x000fe40000000f00 */
[----:B-123-5:R-:W-:Y:S05]  /*15070*/  CALL.REL.NOINC `($__internal_17_$__cuda_sm70_shflsync_idx_p) ;  /* 0x0000515000007944 */ /* 0x02efea0003c00000 */
[----:B------:R-:W-:Y:S05]  /*15080*/  BRA `(.L_x_1381) ;  /* 0xfffec5a000007947 */ /* 0x000fea000383ffff */
.L_x_1318:
[----:B------:R-:W-:Y:S01]  /*15090*/  IMAD.MOV.U32 R6, RZ, RZ, R11 ;  /* 0x000000ffff067224 */ /* 0x000fe200078e000b */
[----:B-1----:R-:W-:Y:S01]  /*150a0*/  MOV R5, 0x3 ;  /* 0x0000000300057802 */ /* 0x002fe20000000f00 */
[----:B--2---:R-:W-:Y:S01]  /*150b0*/  IMAD.MOV.U32 R4, RZ, RZ, 0x181f ;  /* 0x0000181fff047424 */ /* 0x004fe200078e00ff */
[----:B------:R-:W-:-:S02]  /*150c0*/  MOV R2, 0x150e0 ;  /* 0x000150e000027802 */ /* 0x000fc40000000f00 */
[----:B---345:R-:W-:Y:S05]  /*150d0*/  CALL.REL.NOINC `($__internal_17_$__cuda_sm70_shflsync_idx_p) ;  /* 0x000050f000007944 */ /* 0x038fea0003c00000 */
[----:B------:R-:W-:Y:S01]  /*150e0*/  IMAD.MOV.U32 R13, RZ, RZ, R4 ;  /* 0x000000ffff0d7224 */ /* 0x000fe200078e0004 */
[----:B------:R-:W-:Y:S01]  /*150f0*/  MOV R5, 0x3 ;  /* 0x0000000300057802 */ /* 0x000fe20000000f00 */
[----:B------:R-:W-:Y:S01]  /*15100*/  IMAD.MOV.U32 R6, RZ, RZ, R12 ;  /* 0x000000ffff067224 */ /* 0x000fe200078e000c */
[----:B------:R-:W-:-:S02]  /*15110*/  MOV R4, 0x181f ;  /* 0x0000181f00047802 */ /* 0x000fc40000000f00 */
[----:B------:R-:W-:Y:S02]  /*15120*/  MOV R2, 0x15140 ;  /* 0x0001514000027802 */ /* 0x000fe40000000f00 */
[----:B------:R-:W-:Y:S05]  /*15130*/  CALL.REL.NOINC `($__internal_17_$__cuda_sm70_shflsync_idx_p) ;  /* 0x0000509000007944 */ /* 0x000fea0003c00000 */
[----:B------:R-:W-:Y:S05]  /*15140*/  BRA `(.L_x_1382) ;  /* 0xfffec5c000007947 */ /* 0x000fea000383ffff */
.L_x_1321:
[----:B------:R-:W-:Y:S01]  /*15150*/  IMAD.MOV.U32 R6, RZ, RZ, R11 ;  /* 0x000000ffff067224 */ /* 0x000fe200078e000b */
[----:B--2---:R-:W-:Y:S01]  /*15160*/  MOV R5, 0x4 ;  /* 0x0000000400057802 */ /* 0x004fe20000000f00 */
[----:B------:R-:W-:Y:S01]  /*15170*/  IMAD.MOV.U32 R4, RZ, RZ, 0x181f ;  /* 0x0000181fff047424 */ /* 0x000fe200078e00ff */
[----:B------:R-:W-:Y:S02]  /*15180*/  MOV R2, 0x151a0 ;  /* 0x000151a000027802 */ /* 0x000fe40000000f00 */
[----:B-1-345:R-:W-:Y:S05]  /*15190*/  CALL.REL.NOINC `($__internal_17_$__cuda_sm70_shflsync_idx_p) ;  /* 0x0000503000007944 */ /* 0x03afea0003c00000 */
[----:B------:R-:W-:Y:S01]  /*151a0*/  MOV R13, R4 ;  /* 0x00000004000d7202 */ /* 0x000fe20000000f00 */
[----:B------:R-:W-:Y:S05]  /*151b0*/  BRA `(.L_x_1383) ;  /* 0xfffec62000007947 */ /* 0x000fea000383ffff */
.L_x_1322:
[----:B------:R-:W-:Y:S01]  /*151c0*/  IMAD.MOV.U32 R6, RZ, RZ, R12 ;  /* 0x000000ffff067224 */ /* 0x000fe200078e000c */
[----:B--2---:R-:W-:Y:S01]  /*151d0*/  MOV R5, 0x4 ;  /* 0x0000000400057802 */ /* 0x004fe20000000f00 */
[----:B------:R-:W-:Y:S01]  /*151e0*/  IMAD.MOV.U32 R4, RZ, RZ, 0x181f ;  /* 0x0000181fff047424 */ /* 0x000fe200078e00ff */
[----:B------:R-:W-:Y:S02]  /*151f0*/  MOV R2, 0x15210 ;  /* 0x0001521000027802 */ /* 0x000fe40000000f00 */
[----:B-1-345:R-:W-:Y:S05]  /*15200*/  CALL.REL.NOINC `($__internal_17_$__cuda_sm70_shflsync_idx_p) ;  /* 0x00004fc000007944 */ /* 0x03afea0003c00000 */
[----:B------:R-:W-:Y:S05]  /*15210*/  BRA `(.L_x_1384) ;  /* 0xfffec5e000007947 */ /* 0x000fea000383ffff */
.L_x_1325:
[----:B------:R-:W-:Y:S01]  /*15220*/  IMAD.MOV.U32 R6, RZ, RZ, R11 ;  /* 0x000000ffff067224 */ /* 0x000fe200078e000b */
[----:B-1----:R-:W-:Y:S01]  /*15230*/  MOV R5, 0x5 ;  /* 0x0000000500057802 */ /* 0x002fe20000000f00 */
[----:B---3--:R-:W-:Y:S01]  /*15240*/  IMAD.MOV.U32 R4, RZ, RZ, 0x181f ;  /* 0x0000181fff047424 */ /* 0x008fe200078e00ff */
[----:B------:R-:W-:-:S02]  /*15250*/  MOV R2, 0x15270 ;  /* 0x0001527000027802 */ /* 0x000fc40000000f00 */
[----:B--2-45:R-:W-:Y:S05]  /*15260*/  CALL.REL.NOINC `($__internal_17_$__cuda_sm70_shflsync_idx_p) ;  /* 0x00004f6000007944 */ /* 0x034fea0003c00000 */
[----:B------:R-:W-:Y:S01]  /*15270*/  IMAD.MOV.U32 R13, RZ, RZ, R4 ;  /* 0x000000ffff0d7224 */ /* 0x000fe200078e0004 */
[----:B------:R-:W-:Y:S01]  /*15280*/  MOV R5, 0x5 ;  /* 0x0000000500057802 */ /* 0x000fe20000000f00 */
[----:B------:R-:W-:Y:S01]  /*15290*/  IMAD.MOV.U32 R6, RZ, RZ, R12 ;  /* 0x000000ffff067224 */ /* 0x000fe200078e000c */
[----:B------:R-:W-:-:S02]  /*152a0*/  MOV R4, 0x181f ;  /* 0x0000181f00047802 */ /* 0x000fc40000000f00 */
[----:B------:R-:W-:Y:S02]  /*152b0*/  MOV R2, 0x152d0 ;  /* 0x000152d000027802 */ /* 0x000fe40000000f00 */
[----:B------:R-:W-:Y:S05]  /*152c0*/  CALL.REL.NOINC `($__internal_17_$__cuda_sm70_shflsync_idx_p) ;  /* 0x00004f0000007944 */ /* 0x000fea0003c00000 */
[----:B------:R-:W-:Y:S05]  /*152d0*/  BRA `(.L_x_1385) ;  /* 0xfffec60000007947 */ /* 0x000fea000383ffff */
.L_x_1328:
[----:B------:R-:W-:Y:S01]  /*152e0*/  IMAD.MOV.U32 R6, RZ, RZ, R11 ;  /* 0x000000ffff067224 */ /* 0x000fe200078e000b */
[----:B--2---:R-:W-:Y:S01]  /*152f0*/  MOV R5, 0x6 ;  /* 0x0000000600057802 */ /* 0x004fe20000000f00 */
[----:B---3--:R-:W-:Y:S01]  /*15300*/  IMAD.MOV.U32 R4, RZ, RZ, 0x181f ;  /* 0x0000181fff047424 */ /* 0x008fe200078e00ff */
[----:B------:R-:W-:Y:S02]  /*15310*/  MOV R2, 0x15330 ;  /* 0x0001533000027802 */ /* 0x000fe40000000f00 */
[----:B-1--45:R-:W-:Y:S05]  /*15320*/  CALL.REL.NOINC `($__internal_17_$__cuda_sm70_shflsync_idx_p) ;  /* 0x00004ea000007944 */ /* 0x032fea0003c00000 */
[----:B------:R-:W-:Y:S01]  /*15330*/  MOV R13, R4 ;  /* 0x00000004000d7202 */ /* 0x000fe20000000f00 */
[----:B------:R-:W-:Y:S05]  /*15340*/  BRA `(.L_x_1386) ;  /* 0xfffec66000007947 */ /* 0x000fea000383ffff */
.L_x_1329:
[----:B------:R-:W-:Y:S01]  /*15350*/  IMAD.MOV.U32 R6, RZ, RZ, R12 ;  /* 0x000000ffff067224 */ /* 0x000fe200078e000c */
[----:B------:R-:W-:Y:S01]  /*15360*/  MOV R5, 0x6 ;  /* 0x0000000600057802 */ /* 0x000fe20000000f00 */
[----:B---3--:R-:W-:Y:S01]  /*15370*/  IMAD.MOV.U32 R4, RZ, RZ, 0x181f ;  /* 0x0000181fff047424 */ /* 0x008fe200078e00ff */
[----:B------:R-:W-:Y:S02]  /*15380*/  MOV R2, 0x153a0 ;  /* 0x000153a000027802 */ /* 0x000fe40000000f00 */
[----:B-12-45:R-:W-:Y:S05]  /*15390*/  CALL.REL.NOINC `($__internal_17_$__cuda_sm70_shflsync_idx_p) ;  /* 0x00004e3000007944 */ /* 0x036fea0003c00000 */
[----:B------:R-:W-:Y:S05]  /*153a0*/  BRA `(.L_x_1387) ;  /* 0xfffec62000007947 */ /* 0x000fea000383ffff */
.L_x_1332:
        /* <DEDUP_REMOVED lines=11> */
[----:B------:R-:W-:Y:S01]  /*15460*/  MOV R12, R4 ;  /* 0x00000004000c7202 */ /* 0x000fe20000000f00 */
[----:B------:R-:W-:Y:S05]  /*15470*/  BRA `(.L_x_1388) ;  /* 0xfffec63000007947 */ /* 0x000fea000383ffff */
.L_x_1335:
[----:B------:R-:W-:Y:S01]  /*15480*/  IMAD.MOV.U32 R6, RZ, RZ, R3 ;  /* 0x000000ffff067224 */ /* 0x000fe200078e0003 */
[----:B------:R-:W-:Y:S01]  /*15490*/  MOV R5, RZ ;  /* 0x000000ff00057202 */ /* 0x000fe20000000f00 */
[----:B------:R-:W-:Y:S01]  /*154a0*/  IMAD.MOV.U32 R4, RZ, RZ, 0x181f ;  /* 0x0000181fff047424 */ /* 0x000fe200078e00ff */
[----:B------:R-:W-:Y:S02]  /*154b0*/  MOV R2, 0x154d0 ;  /* 0x000154d000027802 */ /* 0x000fe40000000f00 */
[----:B-1----:R-:W-:Y:S05]  /*154c0*/  CALL.REL.NOINC `($__internal_17_$__cuda_sm70_shflsync_idx_p) ;  /* 0x00004d0000007944 */ /* 0x002fea0003c00000 */
[----:B------:R-:W-:Y:S01]  /*154d0*/  MOV R12, R4 ;  /* 0x00000004000c7202 */ /* 0x000fe20000000f00 */
[----:B------:R-:W-:Y:S05]  /*154e0*/  BRA `(.L_x_1389) ;  /* 0xfffeeac000007947 */ /* 0x000fea000383ffff */
.L_x_1336:
[----:B------:R-:W-:Y:S01]  /*154f0*/  IMAD.MOV.U32 R6, RZ, RZ, R7 ;  /* 0x000000ffff067224 */ /* 0x000fe200078e0007 */
[----:B------:R-:W-:Y:S01]  /*15500*/  MOV R5, RZ ;  /* 0x000000ff00057202 */ /* 0x000fe20000000f00 */
[----:B------:R-:W-:Y:S01]  /*15510*/  IMAD.MOV.U32 R4, RZ, RZ, 0x181f ;  /* 0x0000181fff047424 */ /* 0x000fe200078e00ff */
[----:B------:R-:W-:Y:S02]  /*15520*/  MOV R2, 0x15540 ;  /* 0x0001554000027802 */ /* 0x000fe40000000f00 */
[----:B-123--:R-:W-:Y:S05]  /*15530*/  CALL.REL.NOINC `($__internal_17_$__cuda_sm70_shflsync_idx_p) ;  /* 0x00004c9000007944 */ /* 0x00efea0003c00000 */
[----:B------:R-:W-:Y:S01]  /*15540*/  IADD3 R4, P0, R4, R121, RZ ;  /* 0x0000007904047210 */ /* 0x000fe20007f1e0ff */
[----:B------:R-:W-:Y:S01]  /*15550*/  IMAD.MOV.U32 R6, RZ, RZ, R3 ;  /* 0x000000ffff067224 */ /* 0x000fe200078e0003 */
[----:B------:R-:W-:-:S03]  /*15560*/  MOV R2, 0x155f0 ;  /* 0x000155f000027802 */ /* 0x000fc60000000f00 */
[----:B------:R-:W-:-:S05]  /*15570*/  IMAD.X R5, R12, 0x1, R120, P0 ;  /* 0x000000010c057824 */ /* 0x000fca00000e0678 */
[----:B------:R-:W-:Y:S01]  /*15580*/  @!PT LDS RZ, [RZ] ;  /* 0x00000000fffff984 */ /* 0x000fe20000000800 */
[----:B------:R-:W-:Y:S01]  /*15590*/  @!PT LDS RZ, [RZ] ;  /* 0x00000000fffff984 */ /* 0x000fe20000000800 */
[----:B------:R-:W-:Y:S01]  /*155a0*/  @!PT LDS RZ, [RZ] ;  /* 0x00000000fffff984 */ /* 0x000fe20000000800 */
[----:B------:R1:W-:Y:S02]  /*155b0*/  LDGSTS.E.BYPASS.LTC128B.128 [R244+0x3900], [R4.64], !P3 ;  /* 0x0390000004f47fae */ /* 0x0003e4000d901d48 */
[----:B-1----:R-:W-:Y:S01]  /*155c0*/  MOV R5, 0x1 ;  /* 0x0000000100057802 */ /* 0x002fe20000000f00 */
[----:B------:R-:W-:Y:S02]  /*155d0*/  IMAD.MOV.U32 R4, RZ, RZ, 0x181f ;  /* 0x0000181fff047424 */ /* 0x000fe400078e00ff */
[----:B------:R-:W-:Y:S05]  /*155e0*/  CALL.REL.NOINC `($__internal_17_$__cuda_sm70_shflsync_idx_p) ;  /* 0x00004be000007944 */ /* 0x000fea0003c00000 */
[----:B------:R-:W-:Y:S01]  /*155f0*/  IMAD.MOV.U32 R12, RZ, RZ, R4 ;  /* 0x000000ffff0c7224 */ /* 0x000fe200078e0004 */
[----:B------:R-:W-:Y:S01]  /*15600*/  MOV R5, 0x1 ;  /* 0x0000000100057802 */ /* 0x000fe20000000f00 */
[----:B------:R-:W-:Y:S01]  /*15610*/  IMAD.MOV.U32 R6, RZ, RZ, R7 ;  /* 0x000000ffff067224 */ /* 0x000fe200078e0007 */
[----:B------:R-:W-:Y:S02]  /*15620*/  MOV R4, 0x181f ;  /* 0x0000181f00047802 */ /* 0x000fe40000000f00 */
[----:B------:R-:W-:Y:S02]  /*15630*/  MOV R2, 0x15650 ;  /* 0x0001565000027802 */ /* 0x000fe40000000f00 */
[----:B------:R-:W-:Y:S05]  /*15640*/  CALL.REL.NOINC `($__internal_17_$__cuda_sm70_shflsync_idx_p) ;  /* 0x00004b8000007944 */ /* 0x000fea0003c00000 */
        /* <DEDUP_REMOVED lines=85> */
[----:B------:R-:W-:Y:S01]  /*15ba0*/  MOV R7, R4 ;  /* 0x0000000400077202 */ /* 0x000fe20000000f00 */
[----:B------:R-:W-:Y:S05]  /*15bb0*/  BRA `(.L_x_1390) ;  /* 0xfffee5f000007947 */ /* 0x000fea000383ffff */
.L_x_1337:
[----:B------:R-:W-:Y:S01]  /*15bc0*/  IMAD.MOV.U32 R5, RZ, RZ, RZ ;  /* 0x000000ffff057224 */ /* 0x000fe200078e00ff */
[----:B------:R-:W-:-:S02]  /*15bd0*/  MOV R4, 0x1c1f ;  /* 0x00001c1f00047802 */ /* 0x000fc40000000f00 */
[----:B------:R-:W-:Y:S02]  /*15be0*/  MOV R2, 0x15c00 ;  /* 0x00015c0000027802 */ /* 0x000fe40000000f00 */
[----:B------:R-:W-:Y:S05]  /*15bf0*/  CALL.REL.NOINC `($__internal_17_$__cuda_sm70_shflsync_idx_p) ;  /* 0x000045d000007944 */ /* 0x000fea0003c00000 */
[----:B------:R-:W-:Y:S01]  /*15c00*/  MOV R2, R4 ;  /* 0x0000000400027202 */ /* 0x000fe20000000f00 */
[----:B------:R-:W-:Y:S05]  /*15c10*/  BRA `(.L_x_1391) ;  /* 0xfffee6c000007947 */ /* 0x000fea000383ffff */
.L_x_1338:
[----:B------:R-:W-:Y:S01]  /*15c20*/  IMAD.MOV.U32 R5, RZ, RZ, 0x1 ;  /* 0x00000001ff057424 */ /* 0x000fe200078e00ff */
[----:B------:R-:W-:Y:S02]  /*15c30*/  MOV R4, 0x1c1f ;  /* 0x00001c1f00047802 */ /* 0x000fe40000000f00 */
[----:B------:R-:W-:Y:S02]  /*15c40*/  MOV R2, 0x15c60 ;  /* 0x00015c6000027802 */ /* 0x000fe40000000f00 */
[----:B-1----:R-:W-:Y:S05]  /*15c50*/  CALL.REL.NOINC `($__internal_17_$__cuda_sm70_shflsync_idx_p) ;  /* 0x0000457000007944 */ /* 0x002fea0003c00000 */
[----:B------:R-:W-:Y:S02]  /*15c60*/  IMAD.IADD R2, R0, 0x1, R4 ;  /* 0x0000000100027824 */ /* 0x000fe400078e0204 */
[----:B------:R-:W-:Y:S02]  /*15c70*/  IMAD.MOV.U32 R5, RZ, RZ, 0x2 ;  /* 0x00000002ff057424 */ /* 0x000fe400078e00ff */
[----:B------:R-:W-:Y:S01]  /*15c80*/  IMAD.MOV.U32 R4, RZ, RZ, 0x1c1f ;  /* 0x00001c1fff047424 */ /* 0x000fe200078e00ff */
        /* <DEDUP_REMOVED lines=57> */
[----:B------:R-:W-:Y:S02]  /*16020*/  MOV R2, 0x16040 ;  /* 0x0001604000027802 */ /* 0x000fe40000000f00 */
[----:B------:R-:W-:Y:S05]  /*16030*/  CALL.REL.NOINC `($__internal_17_$__cuda_sm70_shflsync_idx_p) ;  /* 0x0000419000007944 */ /* 0x000fea0003c00000 */
        /* <DEDUP_REMOVED lines=62> */
[----:B------:R-:W-:Y:S01]  /*16420*/  IMAD.IADD R0, R0, 0x1, R4 ;  /* 0x0000000100007824 */ /* 0x000fe200078e0204 */
[----:B------:R-:W-:Y:S01]  /*16430*/  FMNMX.FTZ R2, R116, R117, !PT ;  /* 0x0000007574027209 */ /* 0x000fe20007810000 */
[----:B------:R-:W-:Y:S01]  /*16440*/  IMAD.MOV.U32 R6, RZ, RZ, 0x2 ;  /* 0x00000002ff067424 */ /* 0x000fe200078e00ff */
[----:B------:R-:W-:Y:S02]  /*16450*/  FMNMX.FTZ R4, R12, R123, !PT ;  /* 0x0000007b0c047209 */ /* 0x000fe40007810000 */
[----:B------:R-:W-:Y:S02]  /*16460*/  IMNMX R3, R3, R0, PT ;  /* 0x0000000003037217 */ /* 0x000fe40003800200 */
[----:B------:R-:W-:-:S02]  /*16470*/  FMNMX.FTZ R0, R118, R119, !PT ;  /* 0x0000007776007209 */ /* 0x000fc40007810000 */
        /* <DEDUP_REMOVED lines=139> */
[----:B------:R-:W-:Y:S02]  /*16d30*/  FSEL R103, R24, -INF , P6 ;  /* 0xff80000018677808 */ /* 0x000fe40003000000 */
[----:B------:R-:W-:Y:S02]  /*16d40*/  FMNMX.FTZ R2, R62, R2, !PT ;  /* 0x000000023e027209 */ /* 0x000fe40007810000 */
[----:B------:R-:W-:Y:S02]  /*16d50*/  FMNMX.FTZ R0, R43, R0, !PT ;  /* 0x000000002b007209 */ /* 0x000fe40007810000 */
[----:B------:R-:W-:Y:S02]  /*16d60*/  FMNMX.FTZ R68, R189, R68, !PT ;  /* 0x00000044bd447209 */ /* 0x000fe40007810000 */
[----:B------:R-:W-:-:S02]  /*16d70*/  FMNMX.FTZ R3, R40, R3, !PT ;  /* 0x0000000328037209 */ /* 0x000fc40007810000 */
[----:B------:R-:W-:Y:S02]  /*16d80*/  FSEL R98, R21, -INF , P5 ;  /* 0xff80000015627808 */ /* 0x000fe40002800000 */
[----:B------:R-:W-:Y:S02]  /*16d90*/  FMNMX.FTZ R2, R37, R2, !PT ;  /* 0x0000000225027209 */ /* 0x000fe40007810000 */
[----:B------:R-:W-:Y:S02]  /*16da0*/  FMNMX.FTZ R0, R31, R0, !PT ;  /* 0x000000001f007209 */ /* 0x000fe40007810000 */
[----:B------:R-:W-:Y:S02]  /*16db0*/  FMNMX.FTZ R68, R103, R68, !PT ;  /* 0x0000004467447209 */ /* 0x000fe40007810000 */
[----:B------:R-:W-:Y:S02]  /*16dc0*/  FMNMX.FTZ R3, R39, R3, !PT ;  /* 0x0000000327037209 */ /* 0x000fe40007810000 */
[----:B------:R-:W-:-:S02]  /*16dd0*/  FSEL R97, R97, -INF , P4 ;  /* 0xff80000061617808 */ /* 0x000fc40002000000 */
[----:B------:R-:W-:Y:S02]  /*16de0*/  FMNMX.FTZ R2, R36, R2, !PT ;  /* 0x0000000224027209 */ /* 0x000fe40007810000 */
[----:B------:R-:W-:Y:S02]  /*16df0*/  FMNMX.FTZ R0, R30, R0, !PT ;  /* 0x000000001e007209 */ /* 0x000fe40007810000 */
[----:B------:R-:W-:Y:S02]  /*16e00*/  FMNMX.FTZ R68, R98, R68, !PT ;  /* 0x0000004462447209 */ /* 0x000fe40007810000 */
[----:B------:R-:W-:Y:S02]  /*16e10*/  FMNMX.FTZ R3, R38, R3, !PT ;  /* 0x0000000326037209 */ /* 0x000fe40007810000 */
[----:B------:R-:W-:Y:S02]  /*16e20*/  FSEL R70, R70, -INF , P0 ;  /* 0xff80000046467808 */ /* 0x000fe40000000000 */
[----:B------:R-:W-:Y:S01]  /*16e30*/  FMNMX.FTZ R2, R57, R2, !PT ;  /* 0x0000000239027209 */ /* 0x000fe20007810000 */
[----:B------:R-:W-:Y:S01]  /*16e40*/  IMAD.MOV.U32 R4, RZ, RZ, R3 ;  /* 0x000000ffff047224 */ /* 0x000fe200078e0003 */
[----:B------:R-:W-:-:S02]  /*16e50*/  FMNMX.FTZ R0, R29, R0, !PT ;  /* 0x000000001d007209 */ /* 0x000fc40007810000 */
[----:B------:R-:W-:Y:S02]  /*16e60*/  FMNMX.FTZ R68, R97, R68, !PT ;  /* 0x0000004461447209 */ /* 0x000fe40007810000 */
[----:B------:R-:W-:Y:S02]  /*16e70*/  FMNMX.FTZ R2, R56, R2, !PT ;  /* 0x0000000238027209 */ /* 0x000fe40007810000 */
[----:B------:R-:W-:Y:S02]  /*16e80*/  FMNMX.FTZ R0, R28, R0, !PT ;  /* 0x000000001c007209 */ /* 0x000fe40007810000 */
[----:B------:R-:W-:Y:S02]  /*16e90*/  FMNMX.FTZ R68, R70, R68, !PT ;  /* 0x0000004446447209 */ /* 0x000fe40007810000 */
[----:B------:R-:W-:Y:S02]  /*16ea0*/  MOV R5, 0x16ec0 ;  /* 0x00016ec000057802 */ /* 0x000fe40000000f00 */
[----:B------:R-:W-:Y:S05]  /*16eb0*/  CALL.REL.NOINC `($__internal_16_$__cuda_sm70_shflsync_bfly_p) ;  /* 0x000032a000007944 */ /* 0x000fea0003c00000 */
[----:B------:R-:W-:Y:S01]  /*16ec0*/  FMNMX.FTZ R3, R3, R6, !PT ;  /* 0x0000000603037209 */ /* 0x000fe20007810000 */
[----:B------:R-:W-:Y:S01]  /*16ed0*/  IMAD.MOV.U32 R6, RZ, RZ, 0x1 ;  /* 0x00000001ff067424 */ /* 0x000fe200078e00ff */
[----:B------:R-:W-:-:S03]  /*16ee0*/  MOV R5, 0x16f10 ;  /* 0x00016f1000057802 */ /* 0x000fc60000000f00 */
[----:B------:R-:W-:Y:S02]  /*16ef0*/  IMAD.MOV.U32 R4, RZ, RZ, R3 ;  /* 0x000000ffff047224 */ /* 0x000fe400078e0003 */
[----:B------:R-:W-:Y:S05]  /*16f00*/  CALL.REL.NOINC `($__internal_16_$__cuda_sm70_shflsync_bfly_p) ;  /* 0x0000325000007944 */ /* 0x000fea0003c00000 */
[----:B------:R-:W-:Y:S01]  /*16f10*/  FMNMX.FTZ R3, R3, R6, !PT ;  /* 0x0000000603037209 */ /* 0x000fe20007810000 */
[----:B------:R-:W-:Y:S01]  /*16f20*/  IMAD.MOV.U32 R4, RZ, RZ, R2 ;  /* 0x000000ffff047224 */ /* 0x000fe200078e0002 */
[----:B------:R-:W-:Y:S01]  /*16f30*/  MOV R5, 0x16f60 ;  /* 0x00016f6000057802 */ /* 0x000fe20000000f00 */
[----:B------:R-:W-:Y:S02]  /*16f40*/  IMAD.MOV.U32 R6, RZ, RZ, 0x2 ;  /* 0x00000002ff067424 */ /* 0x000fe400078e00ff */
        /* <DEDUP_REMOVED lines=26> */
[----:B------:R-:W-:Y:S05]  /*170f0*/  BRA `(.L_x_1392) ;  /* 0xfffee85000007947 */ /* 0x000fea000383ffff */
.L_x_1342:
[----:B------:R-:W-:Y:S01]  /*17100*/  MOV R5, RZ ;  /* 0x000000ff00057202 */ /* 0x000fe20000000f00 */
[----:B------:R-:W-:Y:S01]  /*17110*/  IMAD.MOV.U32 R6, RZ, RZ, R7 ;  /* 0x000000ffff067224 */ /* 0x000fe200078e0007 */
[----:B------:R-:W-:Y:S01]  /*17120*/  MOV R2, 0x17150 ;  /* 0x0001715000027802 */ /* 0x000fe20000000f00 */
[----:B------:R-:W-:Y:S02]  /*17130*/  IMAD.MOV.U32 R4, RZ, RZ, 0x181f ;  /* 0x0000181fff047424 */ /* 0x000fe400078e00ff */
[----:B------:R-:W-:Y:S05]  /*17140*/  CALL.REL.NOINC `($__internal_17_$__cuda_sm70_shflsync_idx_p) ;  /* 0x0000308000007944 */ /* 0x000fea0003c00000 */
[----:B------:R-:W-:Y:S01]  /*17150*/  MOV R11, R4 ;  /* 0x00000004000b7202 */ /* 0x000fe20000000f00 */
[----:B------:R-:W-:-:S05]  /*17160*/  BRA `(.L_x_1393) ;  /* 0xffff0e5000007947 */ /* 0x000fca000383ffff */
.L_x_1343:
[----:B------:R-:W-:Y:S01]  /*17170*/  MOV R5, RZ ;  /* 0x000000ff00057202 */ /* 0x000fe20000000f00 */
[----:B------:R-:W-:Y:S01]  /*17180*/  IMAD.MOV.U32 R6, RZ, RZ, R10 ;  /* 0x000000ffff067224 */ /* 0x000fe200078e000a */
[----:B------:R-:W-:Y:S01]  /*17190*/  MOV R2, 0x171c0 ;  /* 0x000171c000027802 */ /* 0x000fe20000000f00 */
[----:B------:R-:W-:Y:S02]  /*171a0*/  IMAD.MOV.U32 R4, RZ, RZ, 0x181f ;  /* 0x0000181fff047424 */ /* 0x000fe400078e00ff */
[----:B-12---:R-:W-:Y:S05]  /*171b0*/  CALL.REL.NOINC `($__internal_17_$__cuda_sm70_shflsync_idx_p) ;  /* 0x0000301000007944 */ /* 0x006fea0003c00000 */
[----:B------:R-:W-:Y:S01]  /*171c0*/  IMAD.MOV.U32 R6, RZ, RZ, R7 ;  /* 0x000000ffff067224 */ /* 0x000fe200078e0007 */
[----:B------:R-:W-:Y:S02]  /*171d0*/  IADD3 R4, P0, R4, R0, RZ ;  /* 0x0000000004047210 */ /* 0x000fe40007f1e0ff */
[----:B------:R-:W-:Y:S03]  /*171e0*/  MOV R2, 0x17270 ;  /* 0x0001727000027802 */ /* 0x000fe60000000f00 */
[----:B------:R-:W-:Y:S05]  /*171f0*/  IMAD.X R5, R11, 0x1, R3, P0 ;  /* 0x000000010b057824 */ /* 0x000fea00000e0603 */
[----:B------:R-:W-:Y:S01]  /*17200*/  @!PT LDS RZ, [RZ] ;  /* 0x00000000fffff984 */ /* 0x000fe20000000800 */
[----:B------:R-:W-:Y:S01]  /*17210*/  @!PT LDS RZ, [RZ] ;  /* 0x00000000fffff984 */ /* 0x000fe20000000800 */
[----:B------:R-:W-:Y:S01]  /*17220*/  @!PT LDS RZ, [RZ] ;  /* 0x00000000fffff984 */ /* 0x000fe20000000800 */
[----:B------:R1:W-:Y:S02]  /*17230*/  LDGSTS.E.BYPASS.LTC128B.128 [R244+0x100], [R4.64], !P3 ;  /* 0x0010000004f47fae */ /* 0x0003e4000d901d48 */
[----:B-1----:R-:W-:Y:S01]  /*17240*/  MOV R5, 0x1 ;  /* 0x0000000100057802 */ /* 0x002fe20000000f00 */
[----:B------:R-:W-:Y:S02]  /*17250*/  IMAD.MOV.U32 R4, RZ, RZ, 0x181f ;  /* 0x0000181fff047424 */ /* 0x000fe400078e00ff */
[----:B------:R-:W-:Y:S05]  /*17260*/  CALL.REL.NOINC `($__internal_17_$__cuda_sm70_shflsync_idx_p) ;  /* 0x00002f6000007944 */ /* 0x000fea0003c00000 */
[----:B------:R-:W-:Y:S01]  /*17270*/  MOV R5, 0x1 ;  /* 0x0000000100057802 */ /* 0x000fe20000000f00 */
[----:B------:R-:W-:Y:S01]  /*17280*/  IMAD.MOV.U32 R11, RZ, RZ, R4 ;  /* 0x000000ffff0b7224 */ /* 0x000fe200078e0004 */
[----:B------:R-:W-:Y:S01]  /*17290*/  MOV R4, 0x181f ;  /* 0x0000181f00047802 */ /* 0x000fe20000000f00 */
[----:B------:R-:W-:Y:S01]  /*172a0*/  IMAD.MOV.U32 R6, RZ, RZ, R10 ;  /* 0x000000ffff067224 */ /* 0x000fe200078e000a */
[----:B------:R-:W-:Y:S02]  /*172b0*/  MOV R2, 0x172d0 ;  /* 0x000172d000027802 */ /* 0x000fe40000000f00 */
[----:B------:R-:W-:Y:S05]  /*172c0*/  CALL.REL.NOINC `($__internal_17_$__cuda_sm70_shflsync_idx_p) ;  /* 0x00002f0000007944 */ /* 0x000fea0003c00000 */
        /* <DEDUP_REMOVED lines=85> */
[----:B------:R-:W-:-:S05]  /*17820*/  BRA `(.L_x_1394) ;  /* 0xffff099000007947 */ /* 0x000fca000383ffff */
.L_x_1346:
[----:B------:R-:W-:Y:S01]  /*17830*/  MOV R5, RZ ;  /* 0x000000ff00057202 */ /* 0x000fe20000000f00 */
[----:B-1----:R-:W-:Y:S01]  /*17840*/  IMAD.MOV.U32 R6, RZ, RZ, R82 ;  /* 0x000000ffff067224 */ /* 0x002fe200078e0052 */
[----:B------:R-:W-:Y:S01]  /*17850*/  MOV R2, 0x17880 ;  /* 0x0001788000027802 */ /* 0x000fe20000000f00 */
[----:B------:R-:W-:Y:S02]  /*17860*/  IMAD.MOV.U32 R4, RZ, RZ, 0x181f ;  /* 0x0000181fff047424 */ /* 0x000fe400078e00ff */
[----:B------:R-:W-:Y:S05]  /*17870*/  CALL.REL.NOINC `($__internal_17_$__cuda_sm70_shflsync_idx_p) ;  /* 0x0000295000007944 */ /* 0x000fea0003c00000 */
[----:B------:R-:W-:Y:S01]  /*17880*/  MOV R86, R4 ;  /* 0x0000000400567202 */ /* 0x000fe20000000f00 */
[----:B------:R-:W-:-:S05]  /*17890*/  BRA `(.L_x_1395) ;  /* 0xffff22b000007947 */ /* 0x000fca000383ffff */
.L_x_1347:
[----:B------:R-:W-:Y:S01]  /*178a0*/  MOV R5, RZ ;  /* 0x000000ff00057202 */ /* 0x000fe20000000f00 */
[----:B-1----:R-:W-:Y:S01]  /*178b0*/  IMAD.MOV.U32 R6, RZ, RZ, R83 ;  /* 0x000000ffff067224 */ /* 0x002fe200078e0053 */
[----:B------:R-:W-:Y:S01]  /*178c0*/  MOV R2, 0x178f0 ;  /* 0x000178f000027802 */ /* 0x000fe20000000f00 */
[----:B------:R-:W-:Y:S02]  /*178d0*/  IMAD.MOV.U32 R4, RZ, RZ, 0x181f ;  /* 0x0000181fff047424 */ /* 0x000fe400078e00ff */
[----:B--23--:R-:W-:Y:S05]  /*178e0*/  CALL.REL.NOINC `($__internal_17_$__cuda_sm70_shflsync_idx_p) ;  /* 0x000028e000007944 */ /* 0x00cfea0003c00000 */
        /* <DEDUP_REMOVED lines=103> */
.L_x_1348:
[----:B------:R-:W-:Y:S01]  /*17f60*/  MOV R4, 0x1c1f ;  /* 0x00001c1f00047802 */ /* 0x000fe20000000f00 */
[----:B------:R-:W-:Y:S01]  /*17f70*/  IMAD.MOV.U32 R5, RZ, RZ, RZ ;  /* 0x000000ffff057224 */ /* 0x000fe200078e00ff */
[----:B------:R-:W-:Y:S02]  /*17f80*/  MOV R2, 0x17fa0 ;  /* 0x00017fa000027802 */ /* 0x000fe40000000f00 */
[----:B------:R-:W-:Y:S05]  /*17f90*/  CALL.REL.NOINC `($__internal_17_$__cuda_sm70_shflsync_idx_p) ;  /* 0x0000223000007944 */ /* 0x000fea0003c00000 */
[----:B------:R-:W-:-:S05]  /*17fa0*/  BRA `(.L_x_1397) ;  /* 0xffff1ef000007947 */ /* 0x000fca000383ffff */
.L_x_1349:
[----:B------:R-:W-:Y:S01]  /*17fb0*/  MOV R4, 0x1c1f ;  /* 0x00001c1f00047802 */ /* 0x000fe20000000f00 */
[----:B------:R-:W-:Y:S01]  /*17fc0*/  IMAD.MOV.U32 R5, RZ, RZ, 0x1 ;  /* 0x00000001ff057424 */ /* 0x000fe200078e00ff */
[----:B------:R-:W-:Y:S02]  /*17fd0*/  MOV R2, 0x17ff0 ;  /* 0x00017ff000027802 */ /* 0x000fe40000000f00 */
[----:B-1----:R-:W-:Y:S05]  /*17fe0*/  CALL.REL.NOINC `($__internal_17_$__cuda_sm70_shflsync_idx_p) ;  /* 0x000021e000007944 */ /* 0x002fea0003c00000 */
[----:B------:R-:W-:Y:S01]  /*17ff0*/  MOV R2, 0x183c0 ;  /* 0x000183c000027802 */ /* 0x000fe20000000f00 */
[----:B------:R-:W-:Y:S02]  /*18000*/  IMAD.IADD R4, R101, 0x1, R4 ;  /* 0x0000000165047824 */ /* 0x000fe400078e0204 */
[----:B------:R-:W-:Y:S03]  /*18010*/  IMAD.MOV.U32 R5, RZ, RZ, 0x2 ;  /* 0x00000002ff057424 */ /* 0x000fe600078e00ff */
        /* <DEDUP_REMOVED lines=51> */
[----:B------:R-:W-:Y:S01]  /*18350*/  ISETP.GT.AND P0, PT, R4, 0x69, PT ;  /* 0x000000690400780c */ /* 0x000fe20003f04270 */
[----:B------:R-:W-:Y:S01]  /*18360*/  IMAD.MOV.U32 R4, RZ, RZ, 0x1c1f ;  /* 0x00001c1fff047424 */ /* 0x000fe200078e00ff */
[----:B------:R-:W-:Y:S02]  /*18370*/  FSEL R184, R216, -INF , P6 ;  /* 0xff800000d8b87808 */ /* 0x000fe40003000000 */
[----:B------:R-:W-:Y:S02]  /*18380*/  FSEL R21, R103, -INF , P5 ;  /* 0xff80000067157808 */ /* 0x000fe40002800000 */
[----:B------:R-:W-:Y:S02]  /*18390*/  FSEL R20, R104, -INF , P4 ;  /* 0xff80000068147808 */ /* 0x000fe40002000000 */
[----:B------:R-:W-:Y:S02]  /*183a0*/  FSEL R19, R11, -INF , P0 ;  /* 0xff8000000b137808 */ /* 0x000fe40000000000 */
[----:B------:R-:W-:Y:S05]  /*183b0*/  CALL.REL.NOINC `($__internal_17_$__cuda_sm70_shflsync_idx_p) ;  /* 0x00001e1000007944 */ /* 0x000fea0003c00000 */
        /* <DEDUP_REMOVED lines=61> */
[----:B------:R-:W-:Y:S01]  /*18790*/  FMNMX.FTZ R3, R82, R182, !PT ;  /* 0x000000b652037209 */ /* 0x000fe20007810000 */
[----:B------:R-:W-:Y:S01]  /*187a0*/  IMAD.IADD R4, R101, 0x1, R4 ;  /* 0x0000000165047824 */ /* 0x000fe200078e0204 */
[----:B------:R-:W-:Y:S01]  /*187b0*/  FMNMX.FTZ R2, R32, R183, !PT ;  /* 0x000000b720027209 */ /* 0x000fe20007810000 */
[----:B------:R-:W-:Y:S01]  /*187c0*/  IMAD.MOV.U32 R6, RZ, RZ, 0x2 ;  /* 0x00000002ff067424 */ /* 0x000fe200078e00ff */
[----:B------:R-:W-:Y:S02]  /*187d0*/  FMNMX.FTZ R0, R11, R180, !PT ;  /* 0x000000b40b007209 */ /* 0x000fe40007810000 */
        /* <DEDUP_REMOVED lines=20> */
[----:B------:R-:W-:Y:S02]  /*18920*/  FMNMX.FTZ R49, R12, R181, !PT ;  /* 0x000000b50c317209 */ /* 0x000fe40007810000 */
        /* <DEDUP_REMOVED lines=9> */
[----:B------:R-:W-:Y:S02]  /*189c0*/  FMNMX.FTZ R2, R33, R2, !PT ;  /* 0x0000000221027209 */ /* 0x000fe40007810000 */
[----:B------:R-:W-:Y:S02]  /*189d0*/  FMNMX.FTZ R0, R16, R0, !PT ;  /* 0x0000000010007209 */ /* 0x000fe40007810000 */
        /* <DEDUP_REMOVED lines=28> */
[C---:B------:R-:W-:Y:S02]  /*18ba0*/  ISETP.GT.AND P5, PT, R4.reuse, 0x61, PT ;  /* 0x000000610400780c */ /* 0x040fe40003fa4270 */
[----:B------:R-:W-:Y:S02]  /*18bb0*/  FSEL R115, R7, -INF , P4 ;  /* 0xff80000007737808 */ /* 0x000fe40002000000 */
[----:B------:R-:W-:Y:S02]  /*18bc0*/  ISETP.GT.AND P4, PT, R4, 0x68, PT ;  /* 0x000000680400780c */ /* 0x000fe40003f84270 */
[----:B------:R-:W-:Y:S02]  /*18bd0*/  FSEL R113, R80, -INF , P0 ;  /* 0xff80000050717808 */ /* 0x000fe40000000000 */
[----:B------:R-:W-:Y:S02]  /*18be0*/  ISETP.GT.AND P0, PT, R4, 0x69, PT ;  /* 0x000000690400780c */ /* 0x000fe40003f04270 */
        /* <DEDUP_REMOVED lines=76> */
[----:B------:R-:W-:Y:S02]  /*190b0*/  FSEL R96, R96, -INF , P6 ;  /* 0xff80000060607808 */ /* 0x000fe40003000000 */
        /* <DEDUP_REMOVED lines=27> */
[----:B------:R-:W-:Y:S02]  /*19270*/  MOV R5, 0x19290 ;  /* 0x0001929000057802 */ /* 0x000fe40000000f00 */
        /* <DEDUP_REMOVED lines=28> */
[----:B------:R-:W-:Y:S01]  /*19440*/  MOV R68, R6 ;  /* 0x0000000600447202 */ /* 0x000fe20000000f00 */
[----:B------:R-:W-:-:S05]  /*19450*/  BRA `(.L_x_1398) ;  /* 0xffff20b000007947 */ /* 0x000fca000383ffff */
.L_x_1352:
[----:B-1----:R-:W-:Y:S01]  /*19460*/  MOV R5, RZ ;  /* 0x000000ff00057202 */ /* 0x002fe20000000f00 */
[----:B------:R-:W-:Y:S01]  /*19470*/  IMAD.MOV.U32 R6, RZ, RZ, R3 ;  /* 0x000000ffff067224 */ /* 0x000fe200078e0003 */
[----:B------:R-:W-:Y:S01]  /*19480*/  MOV R2, 0x194b0 ;  /* 0x000194b000027802 */ /* 0x000fe20000000f00 */
[----:B------:R-:W-:Y:S02]  /*19490*/  IMAD.MOV.U32 R4, RZ, RZ, 0x181f ;  /* 0x0000181fff047424 */ /* 0x000fe400078e00ff */
[----:B------:R-:W-:Y:S05]  /*194a0*/  CALL.REL.NOINC `($__internal_17_$__cuda_sm70_shflsync_idx_p) ;  /* 0x00000d2000007944 */ /* 0x000fea0003c00000 */
[----:B------:R-:W-:Y:S01]  /*194b0*/  MOV R2, R4 ;  /* 0x0000000400027202 */ /* 0x000fe20000000f00 */
[----:B------:R-:W-:-:S05]  /*194c0*/  BRA `(.L_x_1399) ;  /* 0xffff4c4000007947 */ /* 0x000fca000383ffff */
.L_x_1355:
[----:B------:R-:W-:Y:S01]  /*194d0*/  MOV R5, RZ ;  /* 0x000000ff00057202 */ /* 0x000fe20000000f00 */
[----:B-1----:R-:W-:Y:S01]  /*194e0*/  IMAD.MOV.U32 R6, RZ, RZ, R0 ;  /* 0x000000ffff067224 */ /* 0x002fe200078e0000 */
[----:B------:R-:W-:Y:S01]  /*194f0*/  MOV R2, 0x19520 ;  /* 0x0001952000027802 */ /* 0x000fe20000000f00 */
[----:B------:R-:W-:Y:S02]  /*19500*/  IMAD.MOV.U32 R4, RZ, RZ, 0x181f ;  /* 0x0000181fff047424 */ /* 0x000fe400078e00ff */
[----:B------:R-:W-:Y:S05]  /*19510*/  CALL.REL.NOINC `($__internal_17_$__cuda_sm70_shflsync_idx_p) ;  /* 0x00000cb000007944 */ /* 0x000fea0003c00000 */
[----:B------:R-:W-:Y:S01]  /*19520*/  MOV R50, R4 ;  /* 0x0000000400327202 */ /* 0x000fe20000000f00 */
[----:B------:R-:W-:-:S05]  /*19530*/  BRA `(.L_x_1400) ;  /* 0xffff672000007947 */ /* 0x000fca000383ffff */
.L_x_1356:
        /* <DEDUP_REMOVED lines=108> */
.L_x_1357:
[----:B------:R-:W-:Y:S02]  /*19c00*/  MOV R6, 0x2 ;  /* 0x0000000200067802 */ /* 0x000fe40000000f00 */
        /* <DEDUP_REMOVED lines=35> */
.L_x_1359:
[----:B------:R1:W5:Y:S01]  /*19e40*/  LDL R4, [R1+0x48] ;  /* 0x0000480001047983 */ /* 0x0003620000100800 */
[----:B------:R-:W-:-:S02]  /*19e50*/  MOV R6, 0x2 ;  /* 0x0000000200067802 */ /* 0x000fc40000000f00 */
[----:B------:R-:W-:Y:S02]  /*19e60*/  MOV R5, 0x19e80 ;  /* 0x00019e8000057802 */ /* 0x000fe40000000f00 */
[----:B-1---5:R-:W-:Y:S05]  /*19e70*/  CALL.REL.NOINC `($__internal_16_$__cuda_sm70_shflsync_bfly_p) ;  /* 0x000002e000007944 */ /* 0x022fea0003c00000 */
[----:B------:R-:W-:Y:S01]  /*19e80*/  MOV R11, R6 ;  /* 0x00000006000b7202 */ /* 0x000fe20000000f00 */
[----:B------:R-:W-:Y:S05]  /*19e90*/  BRA `(.L_x_1403) ;  /* 0xffff916000007947 */ /* 0x000fea000383ffff */
.L_x_1360:
[----:B------:R-:W-:Y:S01]  /*19ea0*/  IMAD.MOV.U32 R4, RZ, RZ, R11 ;  /* 0x000000ffff047224 */ /* 0x000fe200078e000b */
[----:B------:R-:W-:Y:S02]  /*19eb0*/  MOV R6, 0x1 ;  /* 0x0000000100067802 */ /* 0x000fe40000000f00 */
[----:B------:R-:W-:Y:S02]  /*19ec0*/  MOV R5, 0x19ee0 ;  /* 0x00019ee000057802 */ /* 0x000fe40000000f00 */
[----:B------:R-:W-:Y:S05]  /*19ed0*/  CALL.REL.NOINC `($__internal_16_$__cuda_sm70_shflsync_bfly_p) ;  /* 0x0000028000007944 */ /* 0x000fea0003c00000 */
[----:B------:R1:W5:Y:S01]  /*19ee0*/  LDL R4, [R1+0x60] ;  /* 0x0000600001047983 */ /* 0x0003620000100800 */
[----:B------:R-:W-:Y:S01]  /*19ef0*/  FADD.FTZ R11, R11, R6 ;  /* 0x000000060b0b7221 */ /* 0x000fe20000010000 */
[----:B------:R-:W-:Y:S02]  /*19f00*/  MOV R6, 0x2 ;  /* 0x0000000200067802 */ /* 0x000fe40000000f00 */
[----:B------:R-:W-:Y:S02]  /*19f10*/  MOV R5, 0x19f30 ;  /* 0x00019f3000057802 */ /* 0x000fe40000000f00 */
[----:B-1---5:R-:W-:Y:S05]  /*19f20*/  CALL.REL.NOINC `($__internal_16_$__cuda_sm70_shflsync_bfly_p) ;  /* 0x0000023000007944 */ /* 0x022fea0003c00000 */
[----:B------:R-:W2:Y:S01]  /*19f30*/  LDL.LU R4, [R1+0x60] ;  /* 0x0000600001047983 */ /* 0x000ea20000300800 */
[----:B------:R-:W-:Y:S01]  /*19f40*/  MOV R5, 0x19f90 ;  /* 0x00019f9000057802 */ /* 0x000fe20000000f00 */
[----:B--2---:R-:W-:Y:S01]  /*19f50*/  FADD.FTZ R10, R4, R6 ;  /* 0x00000006040a7221 */ /* 0x004fe20000010000 */
[----:B------:R-:W-:-:S04]  /*19f60*/  MOV R6, 0x1 ;  /* 0x0000000100067802 */ /* 0x000fc80000000f00 */
[----:B------:R-:W-:Y:S02]  /*19f70*/  MOV R4, R10 ;  /* 0x0000000a00047202 */ /* 0x000fe40000000f00 */
        /* <DEDUP_REMOVED lines=20> */
[----:B------:R-:W-:Y:S02]  /*1a0c0*/  MOV R6, 0x1 ;  /* 0x0000000100067802 */ /* 0x000fe40000000f00 */
[----:B------:R-:W-:Y:S05]  /*1a0d0*/  CALL.REL.NOINC `($__internal_16_$__cuda_sm70_shflsync_bfly_p) ;  /* 0x0000008000007944 */ /* 0x000fea0003c00000 */
[----:B------:R-:W-:Y:S01]  /*1a0e0*/  MOV R5, R6 ;  /* 0x0000000600057202 */ /* 0x000fe20000000f00 */
[----:B------:R-:W-:Y:S05]  /*1a0f0*/  BRA `(.L_x_1404) ;  /* 0xffff903000007947 */ /* 0x000fea000383ffff */
.L_x_1374:
[----:B---3--:R-:W-:Y:S01]  /*1a100*/  IMAD.MOV.U32 R6, RZ, RZ, R3 ;  /* 0x000000ffff067224 */ /* 0x008fe200078e0003 */
[----:B------:R-:W-:Y:S01]  /*1a110*/  MOV R5, RZ ;  /* 0x000000ff00057202 */ /* 0x000fe20000000f00 */
[----:B------:R-:W-:Y:S01]  /*1a120*/  IMAD.MOV.U32 R4, RZ, RZ, 0x1f ;  /* 0x0000001fff047424 */ /* 0x000fe200078e00ff */
[----:B----4-:R-:W-:-:S02]  /*1a130*/  MOV R2, 0x1a150 ;  /* 0x0001a15000027802 */ /* 0x010fc40000000f00 */
[----:B-1----:R-:W-:Y:S05]  /*1a140*/  CALL.REL.NOINC `($__internal_17_$__cuda_sm70_shflsync_idx_p) ;  /* 0x0000008000007944 */ /* 0x002fea0003c00000 */
[----:B------:R-:W-:Y:S05]  /*1a150*/  BRA `(.L_x_1405) ;  /* 0xffffac2000007947 */ /* 0x000fea000383ffff */
        .weak           $__internal_16_$__cuda_sm70_shflsync_bfly_p
        .type           $__internal_16_$__cuda_sm70_shflsync_bfly_p,@function
        .size           $__internal_16_$__cuda_sm70_shflsync_bfly_p,($__internal_17_$__cuda_sm70_shflsync_idx_p - $__internal_16_$__cuda_sm70_shflsync_bfly_p)
$__internal_16_$__cuda_sm70_shflsync_bfly_p:
[----:B------:R-:W-:Y:S02]  /*1a160*/  IMAD.MOV.U32 R9, RZ, RZ, -0x1 ;  /* 0xffffffffff097424 */ /* 0x000fe400078e00ff */
[----:B------:R-:W-:-:S02]  /*1a170*/  IMAD.MOV.U32 R8, RZ, RZ, 0x1f ;  /* 0x0000001fff087424 */ /* 0x000fc400078e00ff */
[----:B------:R-:W-:Y:S04]  /*1a180*/  WARPSYNC R9 ;  /* 0x0000000900007348 */ /* 0x000fe80003800000 */
[----:B------:R1:W2:Y:S02]  /*1a190*/  SHFL.BFLY PT, R6, R4, R6, R8 ;  /* 0x0c00000604067389 */ /* 0x0002a400000e0008 */
[----:B-1----:R-:W-:Y:S02]  /*1a1a0*/  MOV R8, R5 ;  /* 0x0000000500087202 */ /* 0x002fe40000000f00 */
[----:B------:R-:W-:-:S04]  /*1a1b0*/  MOV R9, 0x0 ;  /* 0x0000000000097802 */ /* 0x000fc80000000f00 */
[----:B--2---:R-:W-:Y:S05]  /*1a1c0*/  RET.REL.NODEC R8 `(_ZN7cutlass13device_kernelIN5flash19enable_sm80_to_sm89INS1_16FlashAttnFwdSm80INS1_25CollectiveMainloopFwdSm80ILi4ELi1ELb0EN4cute5tupleIJNS5_1CILi128EEENS7_ILi112EEENS7_ILi64EEEEEELi64ENS_10bfloat16_tEfNS_4arch4Sm80ELb1ELb0ELb1ELb0ELb1ELb0ELb1ELb1EEENS1_21CollectiveEpilogueFwdINS6_IJS8_SA_S9_EEENS6_IJNS7_ILi1EEESI_SI_EEESC_SE_Li128ELb0ELb1ELb1ELb0EEENS1_30DynamicPersistentTileSchedulerILi128ELi128ELb1ELb1ELb0EEEEEEEEEvNT_6ParamsE) ;  /* 0xfffe5e3008007950 */ /* 0x004fea0003c3ffff */
        .weak           $__internal_17_$__cuda_sm70_shflsync_idx_p
        .type           $__internal_17_$__cuda_sm70_shflsync_idx_p,@function
        .size           $__internal_17_$__cuda_sm70_shflsync_idx_p,(.L_x_3840 - $__internal_17_$__cuda_sm70_shflsync_idx_p)
$__internal_17_$__cuda_sm70_shflsync_idx_p:
[----:B------:R-:W-:Y:S02]  /*1a1d0*/  MOV R8, 0xffffffff ;  /* 0xffffffff00087802 */ /* 0x000fe40000000f00 */
[----:B------:R-:W-:Y:S02]  /*1a1e0*/  MOV R9, 0x0 ;  /* 0x0000000000097802 */ /* 0x000fe40000000f00 */
[----:B------:R-:W-:Y:S04]  /*1a1f0*/  WARPSYNC R8 ;  /* 0x0000000800007348 */ /* 0x000fe80003800000 */
[----:B------:R1:W2:Y:S02]  /*1a200*/  SHFL.IDX PT, R4, R6, R5, R4 ;  /* 0x0000000506047389 */ /* 0x0002a400000e0004 */
[----:B-1----:R-:W-:-:S04]  /*1a210*/  MOV R8, R2 ;  /* 0x0000000200087202 */ /* 0x002fc80000000f00 */
[----:B--2---:R-:W-:Y:S05]  /*1a220*/  RET.REL.NODEC R8 `(_ZN7cutlass13device_kernelIN5flash19enable_sm80_to_sm89INS1_16FlashAttnFwdSm80INS1_25CollectiveMainloopFwdSm80ILi4ELi1ELb0EN4cute5tupleIJNS5_1CILi128EEENS7_ILi112EEENS7_ILi64EEEEEELi64ENS_10bfloat16_tEfNS_4arch4Sm80ELb1ELb0ELb1ELb0ELb1ELb0ELb1ELb1EEENS1_21CollectiveEpilogueFwdINS6_IJS8_SA_S9_EEENS6_IJNS7_ILi1EEESI_SI_EEESC_SE_Li128ELb0ELb1ELb1ELb0EEENS1_30DynamicPersistentTileSchedulerILi128ELi128ELb1ELb1ELb0EEEEEEEEEvNT_6ParamsE) ;  /* 0xfffe5dd008007950 */ /* 0x004fea0003c3ffff */
.L_x_1406:
        /* <DEDUP_REMOVED lines=13> */
.L_x_3840:


//--------------------- .text._ZN7cutlass13device_kernelIN5flash19enable_sm80_to_sm89INS1_16FlashAttnFwdSm80INS1_25CollectiveMainloopFwdSm80ILi4ELi1ELb0EN4cute5tupleIJNS5_1CILi128EEENS7_ILi80EEENS7_ILi64EEEEEELi64ENS_10bfloat16_tEfNS_4arch4Sm80ELb1ELb0ELb1ELb1ELb1ELb0ELb1ELb1EEENS1_21CollectiveEpilogueFwdINS6_IJS8_SA_S9_EEENS6_IJNS7_ILi1EEESI_SI_EEESC_SE_Li128ELb1ELb1ELb1ELb0EEENS1_36VarlenDynamicPersistentTileSchedulerILi128ELi80ELi128ELi128ELb1ELb1ELb0ELb1ELb1ELb1EEEEEEEEEvNT_6ParamsE --------------------------
	.section	.text._ZN7cutlass13device_kernelIN5flash19enable_sm80_to_sm89INS1_16FlashAttnFwdSm80INS1_25CollectiveMainloopFwdSm80ILi4ELi1ELb0EN4cute5tupleIJNS5_1CILi128EEENS7_ILi80EEENS7_ILi64EEEEEELi64ENS_10bfloat16_tEfNS_4arch4Sm80ELb1ELb0ELb1ELb1ELb1ELb0ELb1ELb1EEENS1_21CollectiveEpilogueFwdINS6_IJS8_SA_S9_EEENS6_IJNS7_ILi1EEESI_SI_EEESC_SE_Li128ELb1ELb1ELb1ELb0EEENS1_36VarlenDynamicPersistentTileSchedulerILi128ELi80ELi128ELi128ELb1ELb1ELb0ELb1ELb1ELb1EEEEEEEEEvNT_6ParamsE,"ax",@progbits
	.sectioninfo	@"SHI_REGISTERS=255"
	.align	128
.text._ZN7cutlass13device_kernelIN5flash19enable_sm80_to_sm89INS1_16FlashAttnFwdSm80INS1_25CollectiveMainloopFwdSm80ILi4ELi1ELb0EN4cute5tupleIJNS5_1CILi128EEENS7_ILi80EEENS7_ILi64EEEEEELi64ENS_10bfloat16_tEfNS_4arch4Sm80ELb1ELb0ELb1ELb1ELb1ELb0ELb1ELb1EEENS1_21CollectiveEpilogueFwdINS6_IJS8_SA_S9_EEENS6_IJNS7_ILi1EEESI_SI_EEESC_SE_Li128ELb1ELb1ELb1ELb0EEENS1_36VarlenDynamicPersistentTileSchedulerILi128ELi80ELi128ELi128ELb1ELb1ELb0ELb1ELb1ELb1EEEEEEEEEvNT_6ParamsE:
        .type           _ZN7cutlass13device_kernelIN5flash19enable_sm80_to_sm89INS1_16FlashAttnFwdSm80INS1_25CollectiveMainloopFwdSm80ILi4ELi1ELb0EN4cute5tupleIJNS5_1CILi128EEENS7_ILi80EEENS7_ILi64EEEEEELi64ENS_10bfloat16_tEfNS_4arch4Sm80ELb1ELb0ELb1ELb1ELb1ELb0ELb1ELb1EEENS1_21CollectiveEpilogueFwdINS6_IJS8_SA_S9_EEENS6_IJNS7_ILi1EEESI_SI_EEESC_SE_Li128ELb1ELb1ELb1ELb0EEENS1_36VarlenDynamicPersistentTileSchedulerILi128ELi80ELi128ELi128ELb1ELb1ELb0ELb1ELb1ELb1EEEEEEEEEvNT_6ParamsE,@function
        .size           _ZN7cutlass13device_kernelIN5flash19enable_sm80_to_sm89INS1_16FlashAttnFwdSm80INS1_25CollectiveMainloopFwdSm80ILi4ELi1ELb0EN4cute5tupleIJNS5_1CILi128EEENS7_ILi80EEENS7_ILi64EEEEEELi64ENS_10bfloat16_tEfNS_4arch4Sm80ELb1ELb0ELb1ELb1ELb1ELb0ELb1ELb1EEENS1_21CollectiveEpilogueFwdINS6_IJS8_SA_S9_EEENS6_IJNS7_ILi1EEESI_SI_EEESC_SE_Li128ELb1ELb1ELb1ELb0EEENS1_36VarlenDynamicPersistentTileSchedulerILi128ELi80ELi128ELi128ELb1ELb1ELb0ELb1ELb1ELb1EEEEEEEEEvNT_6ParamsE,(.L_x_3843 - _ZN7cutlass13device_kernelIN5flash19enable_sm80_to_sm89INS1_16FlashAttnFwdSm80INS1_25CollectiveMainloopFwdSm80ILi4ELi1ELb0EN4cute5tupleIJNS5_1CILi128EEENS7_ILi80EEENS7_ILi64EEEEEELi64ENS_10bfloat16_tEfNS_4arch4Sm80ELb1ELb0ELb1ELb1ELb1ELb0ELb1ELb1EEENS1_21CollectiveEpilogueFwdINS6_IJS8_SA_S9_EEENS6_IJNS7_ILi1EEESI_SI_EEESC_SE_Li128ELb1ELb1ELb1ELb0EEENS1_36VarlenDynamicPersistentTileSchedulerILi128ELi80ELi128ELi128ELb1ELb1ELb0ELb1ELb1ELb1EEEEEEEEEvNT_6ParamsE)
        .other          _ZN7cutlass13device_kernelIN5flash19enable_sm80_to_sm89INS1_16FlashAttnFwdSm80INS1_25CollectiveMainloopFwdSm80ILi4ELi1ELb0EN4cute5tupleIJNS5_1CILi128EEENS7_ILi80EEENS7_ILi64EEEEEELi64ENS_10bfloat16_tEfNS_4arch4Sm80ELb1ELb0ELb1ELb1ELb1ELb0ELb1ELb1EEENS1_21CollectiveEpilogueFwdINS6_IJS8_SA_S9_EEENS6_IJNS7_ILi1EEESI_SI_EEESC_SE_Li128ELb1ELb1ELb1ELb0EEENS1_36VarlenDynamicPersistentTileSchedulerILi128ELi80ELi128ELi128ELb1ELb1ELb0ELb1ELb1ELb1EEEEEEEEEvNT_6ParamsE,@"STO_CUDA_ENTRY STV_DEFAULT"
_ZN7cutlass13device_kernelIN5flash19enable_sm80_to_sm89INS1_16FlashAttnFwdSm80INS1_25CollectiveMainloopFwdSm80ILi4ELi1ELb0EN4cute5tupleIJNS5_1CILi128EEENS7_ILi80EEENS7_ILi64EEEEEELi64ENS_10bfloat16_tEfNS_4arch4Sm80ELb1ELb0ELb1ELb1ELb1ELb0ELb1ELb1EEENS1_21CollectiveEpilogueFwdINS6_IJS8_SA_S9_EEENS6_IJNS7_ILi1EEESI_SI_EEESC_SE_Li128ELb1ELb1ELb1ELb0EEENS1_36VarlenDynamicPersistentTileSchedulerILi128ELi80ELi128ELi128ELb1ELb1ELb0ELb1ELb1ELb1EEEEEEEEEvNT_6ParamsE:
        /* <DEDUP_REMOVED lines=54> */
.L_x_1412:
        /* <DEDUP_REMOVED lines=16> */
.L_x_1550:
        /* <DEDUP_REMOVED lines=16> */
.L_x_1551:
[----:B--2---:R-:W-:-:S05]  /*0560*/  IMAD R0, R0, c[0x0][0x538], RZ ;  /* 0x00014e0000007a24 */ /* 0x004fca00078e02ff */
[----:B------:R-:W-:-:S04]  /*0570*/  IADD3 R7, R0, R7, RZ ;  /* 0x0000000700077210 */ /* 0x000fc80007ffe0ff */
[----:B------:R-:W-:-:S13]  /*0580*/  ISETP.GT.AND P0, PT, R7, UR4, PT ;  /* 0x0000000407007c0c */ /* 0x000fda000bf04270 */
[----:B-1----:R-:W-:Y:S05]  /*0590*/  @!P0 BRA `(.L_x_1412) ;  /* 0xfffffdc000008947 */ /* 0x002fea000383ffff */
.L_x_1408:
[----:B------:R-:W-:-:S05]  /*05a0*/  IADD3 R10, -R0, R7, RZ ;  /* 0x00000007000a7210 */ /* 0x000fca0007ffe1ff */
[----:B------:R-:W-:-:S05]  /*05b0*/  IMAD R0, R4, c[0x0][0x538], R10 ;  /* 0x00014e0004007a24 */ /* 0x000fca00078e020a */
[----:B------:R-:W-:Y:S01]  /*05c0*/  ISETP.GT.AND P0, PT, R0, UR4, PT ;  /* 0x0000000400007c0c */ /* 0x000fe2000bf04270 */
[----:B------:R-:W-:-:S12]  /*05d0*/  BRA.DIV ~URZ, `(.L_x_1413) ;  /* 0x000145027f007947 */ /* 0x000fd8000b800000 */
[----:B------:R-:W-:-:S04]  /*05e0*/  VOTE.ANY R7, PT, !P0 ;  /* 0x0000000000077806 */ /* 0x000fc800040e0100 */
.L_x_1552:
[----:B------:R-:W1:Y:S02]  /*05f0*/  POPC R0, R7 ;  /* 0x0000000700007309 */ /* 0x000e640000000000 */
[----:B-1----:R-:W-:-:S05]  /*0600*/  IADD3 R2, R0, R6, RZ ;  /* 0x0000000600027210 */ /* 0x002fca0007ffe0ff */
[----:B------:R1:W-:Y:S01]  /*0610*/  STL [R1+0x5c], R2 ;  /* 0x00005c0201007387 */ /* 0x0003e20000100800 */
[----:B------:R-:W-:Y:S05]  /*0620*/  BRA.DIV ~URZ, `(.L_x_1414) ;  /* 0x000145027f007947 */ /* 0x000fea000b800000 */
[----:B------:R2:W3:Y:S01]  /*0630*/  SHFL.IDX PT, R12, R9, R0, 0x1f ;  /* 0x00001f00090c7589 */ /* 0x0004e200000e0000 */
[----:B------:R-:W-:-:S03]  /*0640*/  MOV R5, RZ ;  /* 0x000000ff00057202 */ /* 0x000fc60000000f00 */
[----:B------:R2:W4:Y:S04]  /*0650*/  SHFL.IDX PT, R9, R8, R0, 0x1f ;  /* 0x00001f0008097589 */ /* 0x00052800000e0000 */
.L_x_1553:
[----:B------:R-:W-:Y:S01]  /*0660*/  ISETP.NE.AND P0, PT, R7, RZ, PT ;  /* 0x000000ff0700720c */ /* 0x000fe20003f05270 */
[----:B------:R-:W-:-:S12]  /*0670*/  BSSY B0, `(.L_x_1415) ;  /* 0x0000005000007945 */ /* 0x000fd80003800000 */
[----:B------:R-:W-:Y:S05]  /*0680*/  @!P0 BRA `(.L_x_1416) ;  /* 0x0000003000008947 */ /* 0x000fea0003800000 */
[----:B--2---:R-:W-:Y:S01]  /*0690*/  IADD3 R0, R0, -0x1, RZ ;  /* 0xffffffff00007810 */ /* 0x004fe20007ffe0ff */
[----:B------:R-:W-:Y:S05]  /*06a0*/  BRA.DIV ~URZ, `(.L_x_1417) ;  /* 0x000145627f007947 */ /* 0x000fea000b800000 */
[----:B------:R2:W1:Y:S02]  /*06b0*/  SHFL.IDX PT, R5, R4, R0, 0x1f ;  /* 0x00001f0004057589 */ /* 0x00046400000e0000 */
.L_x_1416:
[----:B------:R-:W-:Y:S05]  /*06c0*/  BSYNC B0 ;  /* 0x0000000000007941 */ /* 0x000fea0003800000 */
.L_x_1415:
        /* <DEDUP_REMOVED lines=69> */
.L_x_1419:
        /* <DEDUP_REMOVED lines=70> */
.L_x_1420:
[----:B------:R-:W-:Y:S05]  /*0f80*/  BSYNC B0 ;  /* 0x0000000000007941 */ /* 0x000fea0003800000 */
.L_x_1418:
[----:B------:R-:W-:-:S04]  /*0f90*/  LOP3.LUT R0, RZ, R0, RZ, 0x33, !PT ;  /* 0x00000000ff007212 */ /* 0x000fc800078e33ff */
[----:B------:R-:W-:-:S05]  /*0fa0*/  IADD3 R0, R0, R12, RZ ;  /* 0x0000000c00007210 */ /* 0x000fca0007ffe0ff */
[----:B------:R2:W-:Y:S01]  /*0fb0*/  STL [R1+0x54], R0 ;  /* 0x0000540001007387 */ /* 0x0005e20000100800 */
[----:B------:R-:W-:Y:S05]  /*0fc0*/  BRA `(.L_x_1421) ;  /* 0x0000006000007947 */ /* 0x000fea0003800000 */
.L_x_1409:
[----:B------:R-:W-:Y:S01]  /*0fd0*/  MOV R0, UR4 ;  /* 0x0000000400007c02 */ /* 0x000fe20008000f00 */
[----:B------:R-:W-:Y:S04]  /*0fe0*/  STL [R1+0x54], RZ ;  /* 0x000054ff01007387 */ /* 0x000fe80000100800 */
[----:B------:R-:W-:Y:S04]  /*0ff0*/  STL [R1+0x58], RZ ;  /* 0x000058ff01007387 */ /* 0x000fe80000100800 */
[----:B------:R1:W-:Y:S02]  /*1000*/  STL [R1+0x50], R0 ;  /* 0x0000500001007387 */ /* 0x0003e40000100800 */
[----:B-1----:R-:W-:-:S05]  /*1010*/  MOV R0, c[0x0][0x53c] ;  /* 0x00014f0000007a02 */ /* 0x002fca0000000f00 */
[----:B------:R1:W-:Y:S02]  /*1020*/  STL [R1+0x5c], R0 ;  /* 0x00005c0001007387 */ /* 0x0003e40000100800 */
.L_x_1421:
        /* <DEDUP_REMOVED lines=8> */
.L_x_1407:
        /* <DEDUP_REMOVED lines=15> */
[----:B------:R-:W-:-:S02]  /*11a0*/  LOP3.LUT R10, R14, 0xfffffff8, RZ, 0xc0, !PT ;  /* 0xfffffff80e0a7812 */ /* 0x000fc400078ec0ff */
[----:B------:R-:W-:Y:S02]  /*11b0*/  SHF.R.S32.HI R20, RZ, 0x3, R14 ;  /* 0x00000003ff147819 */ /* 0x000fe4000001140e */
[----:B---3--:R-:W-:Y:S01]  /*11c0*/  SHF.R.S32.HI R6, RZ, 0x4, R3 ;  /* 0x00000004ff067819 */ /* 0x008fe20000011403 */
        /* <DEDUP_REMOVED lines=87> */
[----:B------:R-:W-:Y:S01]  /*1740*/  STL [R1+0x40], R10 ;  /* 0x0000400a01007387 */ /* 0x000fe20000100800 */
        /* <DEDUP_REMOVED lines=66> */
.L_x_1549:
[----:B------:R-:W3:Y:S01]  /*1b70*/  LDL R0, [R1+0x5c] ;  /* 0x00005c0001007983 */ /* 0x000ee20000100800 */
[----:B------:R-:W-:Y:S01]  /*1b80*/  IMAD.MOV.U32 R8, RZ, RZ, 0x4 ;  /* 0x00000004ff087424 */ /* 0x000fe200078e00ff */
[----:B------:R-:W-:-:S04]  /*1b90*/  ISETP.NE.U32.AND P4, PT, RZ, c[0x0][0x370], PT ;  /* 0x0000dc00ff007a0c */ /* 0x000fc80003f85070 */
[----:B------:R-:W-:Y:S01]  /*1ba0*/  ISETP.NE.AND.EX P4, PT, RZ, c[0x0][0x374], PT, P4 ;  /* 0x0000dd00ff007a0c */ /* 0x000fe20003f85340 */
[----:B--23--:R-:W-:-:S05]  /*1bb0*/  IMAD.WIDE R2, R0, R8, c[0x0][0x588] ;  /* 0x0001620000027625 */ /* 0x00cfca00078e0208 */
        /* <DEDUP_REMOVED lines=31> */
.L_x_1422:
[----:B------:R-:W-:-:S04]  /*1db0*/  ISETP.NE.U32.AND P1, PT, RZ, c[0x0][0x368], PT ;  /* 0x0000da00ff007a0c */ /* 0x000fc80003f25070 */
[----:B------:R-:W-:-:S13]  /*1dc0*/  ISETP.NE.AND.EX P1, PT, RZ, c[0x0][0x36c], PT, P1 ;  /* 0x0000db00ff007a0c */ /* 0x000fda0003f25310 */
[----:B------:R-:W-:Y:S05]  /*1dd0*/  @!P1 BRA `(.L_x_1423) ;  /* 0x0000004000009947 */ /* 0x000fea0003800000 */
[----:B-1----:R-:W-:-:S04]  /*1de0*/  IADD3 R2, P1, R17, c[0x0][0x368], RZ ;  /* 0x0000da0011027a10 */ /* 0x002fc80007f3e0ff */
[----:B------:R-:W-:-:S05]  /*1df0*/  IADD3.X R3, R16, c[0x0][0x36c], RZ, P1, !PT ;  /* 0x0000db0010037a10 */ /* 0x000fca0000ffe4ff */
[----:B------:R1:W5:Y:S01]  /*1e00*/  LDG.E R0, [R2.64] ;  /* 0x0000000602007981 */ /* 0x000362000c1e1900 */
[----:B------:R-:W-:Y:S05]  /*1e10*/  BRA `(.L_x_1424) ;  /* 0x0000008000007947 */ /* 0x000fea0003800000 */
.L_x_1423:
        /* <DEDUP_REMOVED lines=8> */
.L_x_1424:
[----:B-1----:R-:W2:Y:S04]  /*1ea0*/  LDL.LU R3, [R1+0x54] ;  /* 0x0000540001037983 */ /* 0x002ea80000300800 */
[----:B------:R-:W3:Y:S01]  /*1eb0*/  LDL R15, [R1+0x58] ;  /* 0x00005800010f7983 */ /* 0x000ee20000100800 */
[----:B------:R-:W-:Y:S01]  /*1ec0*/  IMAD.MOV.U32 R2, RZ, RZ, c[0x0][0x2c4] ;  /* 0x0000b100ff027624 */ /* 0x000fe200078e00ff */
[----:B------:R-:W-:Y:S01]  /*1ed0*/  BSSY B0, `(.L_x_1425) ;  /* 0x000003c000007945 */ /* 0x000fe20003800000 */
[----:B-----5:R-:W-:-:S03]  /*1ee0*/  IMAD.IADD R251, R0, 0x1, -R9 ;  /* 0x0000000100fb7824 */ /* 0x020fc600078e0a09 */
[----:B------:R-:W-:Y:S01]  /*1ef0*/  ISETP.NE.AND P5, PT, R2, 0x1, PT ;  /* 0x000000010200780c */ /* 0x000fe20003fa5270 */
[----:B--2---:R-:W-:-:S05]  /*1f00*/  IMAD.SHL.U32 R14, R3, 0x80, RZ ;  /* 0x00000080030e7824 */ /* 0x004fca00078e00ff */
[----:B------:R-:W-:Y:S01]  /*1f10*/  IADD3 R2, R14, 0x7f, RZ ;  /* 0x0000007f0e027810 */ /* 0x000fe20007ffe0ff */
[----:B------:R1:W-:Y:S06]  /*1f20*/  STL [R1+0x3c], R14 ;  /* 0x00003c0e01007387 */ /* 0x0003ec0000100800 */
[----:B------:R-:W-:-:S04]  /*1f30*/  @P5 IMAD.HI.U32 R3, R2, c[0x0][0x2c8], RZ ;  /* 0x0000b20002035a27 */ /* 0x000fc800078e00ff */
[----:B------:R-:W-:Y:S01]  /*1f40*/  IMAD.MOV.U32 R0, RZ, RZ, R2 ;  /* 0x000000ffff007224 */ /* 0x000fe200078e0002 */
[C---:B------:R-:W-:Y:S02]  /*1f50*/  IADD3 R2, R251.reuse, 0x50, -R250 ;  /* 0x00000050fb027810 */ /* 0x040fe40007ffe8fa */
[----:B------:R-:W-:Y:S02]  /*1f60*/  @P5 SHF.R.U32.HI R0, RZ, c[0x0][0x2cc], R3 ;  /* 0x0000b300ff005a19 */ /* 0x000fe40000011603 */
[----:B------:R-:W-:-:S03]  /*1f70*/  IADD3 R3, R251, 0x4f, RZ ;  /* 0x0000004ffb037810 */ /* 0x000fc60007ffe0ff */
[----:B------:R-:W-:Y:S02]  /*1f80*/  IMAD.IADD R0, R2, 0x1, R0 ;  /* 0x0000000102007824 */ /* 0x000fe400078e0200 */
[----:B------:R-:W-:-:S04]  /*1f90*/  IMAD.HI R2, R3, 0x66666667, RZ ;  /* 0x6666666703027827 */ /* 0x000fc800078e02ff */
[----:B------:R-:W-:Y:S01]  /*1fa0*/  IMAD.HI R0, R0, 0x66666667, RZ ;  /* 0x6666666700007827 */ /* 0x000fe200078e02ff */
[----:B------:R-:W-:-:S04]  /*1fb0*/  SHF.R.U32.HI R4, RZ, 0x1f, R2 ;  /* 0x0000001fff047819 */ /* 0x000fc80000011602 */
[----:B------:R-:W-:Y:S02]  /*1fc0*/  SHF.R.U32.HI R3, RZ, 0x1f, R0 ;  /* 0x0000001fff037819 */ /* 0x000fe40000011600 */
[----:B------:R-:W-:Y:S02]  /*1fd0*/  LEA.HI.SX32 R4, R2, R4, 0x1b ;  /* 0x0000000402047211 */ /* 0x000fe400078fdaff */
[----:B------:R-:W-:Y:S02]  /*1fe0*/  LEA.HI.SX32 R0, R0, R3, 0x1b ;  /* 0x0000000300007211 */ /* 0x000fe400078fdaff */
[C---:B---3--:R-:W-:Y:S02]  /*1ff0*/  LOP3.LUT R2, R15.reuse, 0xff000000, RZ, 0xc0, !PT ;  /* 0xff0000000f027812 */ /* 0x048fe400078ec0ff */
[----:B------:R-:W-:Y:S02]  /*2000*/  IMNMX R6, R4, R0, PT ;  /* 0x0000000004067217 */ /* 0x000fe40003800200 */
[----:B------:R-:W-:-:S02]  /*2010*/  LOP3.LUT R3, R15, 0xff0000, RZ, 0xc0, !PT ;  /* 0x00ff00000f037812 */ /* 0x000fc400078ec0ff */
[----:B------:R-:W-:Y:S01]  /*2020*/  SHF.R.U32.HI R0, RZ, 0x8, R2 ;  /* 0x00000008ff007819 */ /* 0x000fe20000011602 */
[----:B------:R-:W-:Y:S01]  /*2030*/  IMAD.MOV.U32 R2, RZ, RZ, RZ ;  /* 0x000000ffff027224 */ /* 0x000fe200078e00ff */
[----:B------:R-:W-:Y:S02]  /*2040*/  ISETP.GE.AND P1, PT, R6, 0x1, PT ;  /* 0x000000010600780c */ /* 0x000fe40003f26270 */
        /* <DEDUP_REMOVED lines=36> */
.L_x_1426:
[----:B------:R-:W-:Y:S05]  /*2290*/  BSYNC B0 ;  /* 0x0000000000007941 */ /* 0x000fea0003800000 */
.L_x_1425:
[----:B------:R-:W-:Y:S01]  /*22a0*/  IMAD R3, R18, R2, RZ ;  /* 0x0000000212037224 */ /* 0x000fe200078e02ff */
        /* <DEDUP_REMOVED lines=40> */
[----:B--2---:R-:W2:Y:S01]  /*2530*/  LDL R4, [R1+0xc] ;  /* 0x00000c0001047983 */ /* 0x004ea20000100800 */
[----:B------:R-:W-:-:S04]  /*2540*/  ISETP.NE.U32.AND P2, PT, RZ, c[0x0][0x340], PT ;  /* 0x0000d000ff007a0c */ /* 0x000fc80003f45070 */
[----:B------:R-:W-:-:S13]  /*2550*/  ISETP.NE.AND.EX P2, PT, RZ, c[0x0][0x344], PT, P2 ;  /* 0x0000d100ff007a0c */ /* 0x000fda0003f45320 */
[----:B------:R-:W-:-:S04]  /*2560*/  @P2 IADD3 R2, P1, R17, c[0x0][0x340], RZ ;  /* 0x0000d00011022a10 */ /* 0x000fc80007f3e0ff */
[----:B------:R-:W-:-:S05]  /*2570*/  @P2 IADD3.X R3, R16, c[0x0][0x344], RZ, P1, !PT ;  /* 0x0000d10010032a10 */ /* 0x000fca0000ffe4ff */
[----:B------:R3:W5:Y:S01]  /*2580*/  @P2 LDG.E R8, [R2.64] ;  /* 0x0000000602082981 */ /* 0x000762000c1e1900 */
[----:B------:R-:W-:Y:S02]  /*2590*/  SHF.R.S32.HI R0, RZ, 0x1f, R11 ;  /* 0x0000001fff007819 */ /* 0x000fe4000001140b */
[----:B------:R-:W-:Y:S02]  /*25a0*/  LOP3.LUT R15, R15, 0xffff, RZ, 0xc0, !PT ;  /* 0x0000ffff0f0f7812 */ /* 0x000fe400078ec0ff */
[----:B------:R-:W-:Y:S01]  /*25b0*/  SEL R6, R13, RZ, !P0 ;  /* 0x000000ff0d067207 */ /* 0x000fe20004000000 */
[----:B------:R-:W-:Y:S01]  /*25c0*/  IMAD R0, R0, c[0x0][0x178], RZ ;  /* 0x00005e0000007a24 */ /* 0x000fe200078e02ff */
[----:B-1----:R-:W-:Y:S02]  /*25d0*/  SEL R5, R12, RZ, !P0 ;  /* 0x000000ff0c057207 */ /* 0x002fe40004000000 */
[----:B------:R-:W-:Y:S01]  /*25e0*/  ISETP.GE.AND P1, PT, R201, c[0x0][0x198], PT ;  /* 0x00006600c9007a0c */ /* 0x000fe20003f26270 */
[----:B------:R-:W-:Y:S01]  /*25f0*/  IMAD R0, R11, c[0x0][0x17c], R0 ;  /* 0x00005f000b007a24 */ /* 0x000fe200078e0200 */
[----:B------:R-:W-:Y:S01]  /*2600*/  IADD3 R110, R211, -0x1, RZ ;  /* 0xffffffffd36e7810 */ /* 0x000fe20007ffe0ff */
[----:B------:R-:W-:-:S04]  /*2610*/  IMAD R6, R6, c[0x0][0x1c0], RZ ;  /* 0x0000700006067a24 */ /* 0x000fc800078e02ff */
[----:B------:R-:W-:Y:S02]  /*2620*/  IMAD R6, R5, c[0x0][0x1c4], R6 ;  /* 0x0000710005067a24 */ /* 0x000fe400078e0206 */
[----:B---3--:R-:W-:-:S05]  /*2630*/  IMAD.WIDE.U32 R2, R11, c[0x0][0x178], RZ ;  /* 0x00005e000b027a25 */ /* 0x008fca00078e00ff */
[----:B------:R-:W-:-:S05]  /*2640*/  IADD3 R3, R3, R0, RZ ;  /* 0x0000000003037210 */ /* 0x000fca0007ffe0ff */
[----:B------:R-:W-:-:S04]  /*2650*/  IMAD.WIDE.U32 R2, R15, c[0x0][0x1b8], R2 ;  /* 0x00006e000f027a25 */ /* 0x000fc800078e0002 */
[----:B------:R-:W-:-:S04]  /*2660*/  IMAD R3, R15, c[0x0][0x1bc], R3 ;  /* 0x00006f000f037a24 */ /* 0x000fc800078e0203 */
[----:B------:R-:W-:-:S05]  /*2670*/  IMAD.WIDE.U32 R2, R5, c[0x0][0x1c0], R2 ;  /* 0x0000700005027a25 */ /* 0x000fca00078e0002 */
[----:B------:R-:W-:Y:S01]  /*2680*/  IADD3 R3, R3, R6, RZ ;  /* 0x0000000603037210 */ /* 0x000fe20007ffe0ff */
[----:B--2---:R-:W-:-:S04]  /*2690*/  IMAD.IADD R4, R4, 0x1, R14 ;  /* 0x0000000104047824 */ /* 0x004fc800078e020e */
[----:B------:R-:W-:Y:S01]  /*26a0*/  @P5 IMAD.HI.U32 R7, R4, c[0x0][0x2c8], RZ ;  /* 0x0000b20004075a27 */ /* 0x000fe200078e00ff */
[----:B------:R-:W-:-:S04]  /*26b0*/  MOV R0, R4 ;  /* 0x0000000400007202 */ /* 0x000fc80000000f00 */
[----:B------:R-:W-:-:S04]  /*26c0*/  @P5 SHF.R.U32.HI R0, RZ, c[0x0][0x2cc], R7 ;  /* 0x0000b300ff005a19 */ /* 0x000fc80000011607 */
[--C-:B------:R-:W-:Y:S01]  /*26d0*/  SHF.R.S32.HI R7, RZ, 0x1f, R0.reuse ;  /* 0x0000001fff077819 */ /* 0x100fe20000011400 */
[----:B------:R-:W-:Y:S02]  /*26e0*/  IMAD.MOV R5, RZ, RZ, -R0 ;  /* 0x000000ffff057224 */ /* 0x000fe400078e0a00 */
[----:B------:R-:W-:-:S04]  /*26f0*/  IMAD.WIDE.U32 R2, R0, c[0x0][0x1b0], R2 ;  /* 0x00006c0000027a25 */ /* 0x000fc800078e0002 */
[----:B------:R-:W-:Y:S02]  /*2700*/  IMAD R4, R5, c[0x0][0x2c4], R4 ;  /* 0x0000b10005047a24 */ /* 0x000fe400078e0204 */
[----:B------:R-:W-:-:S04]  /*2710*/  IMAD R5, R7, c[0x0][0x1b0], RZ ;  /* 0x00006c0007057a24 */ /* 0x000fc800078e02ff */
[----:B------:R-:W-:Y:S01]  /*2720*/  IMAD R6, R0, c[0x0][0x1b4], R5 ;  /* 0x00006d0000067a24 */ /* 0x000fe200078e0205 */
[----:B------:R-:W-:Y:S02]  /*2730*/  SHF.R.S32.HI R5, RZ, 0x1f, R4 ;  /* 0x0000001fff057819 */ /* 0x000fe40000011404 */
[----:B------:R-:W-:Y:S01]  /*2740*/  @!P2 MOV R8, R12 ;  /* 0x0000000c0008a202 */ /* 0x000fe20000000f00 */
        /* <DEDUP_REMOVED lines=9> */
.L_x_1554:
[----:B------:R-:W-:Y:S05]  /*27e0*/  BRA.DIV ~URZ, `(.L_x_1429) ;  /* 0x000125027f007947 */ /* 0x000fea000b800000 */
[----:B------:R3:W4:Y:S02]  /*27f0*/  SHFL.IDX PT, R2, R6, RZ, 0x181f ;  /* 0x00181fff06027589 */ /* 0x00072400000e0000 */
.L_x_1555:
[----:B---3--:R-:W3:Y:S04]  /*2800*/  LDL R3, [R1+0x3c] ;  /* 0x00003c0001037983 */ /* 0x008ee80000100800 */
[----:B------:R-:W1:Y:S02]  /*2810*/  S2R R4, SR_TID.X ;  /* 0x0000000000047919 */ /* 0x000e640000002100 */
[----:B-1----:R-:W-:-:S04]  /*2820*/  SHF.R.S32.HI R0, RZ, 0x1f, R4 ;  /* 0x0000001fff007819 */ /* 0x002fc80000011404 */
[----:B------:R-:W-:-:S04]  /*2830*/  LEA.HI R0, R0, R4, RZ, 0x3 ;  /* 0x0000000400007211 */ /* 0x000fc800078f18ff */
[----:B------:R-:W-:Y:S01]  /*2840*/  SHF.R.S32.HI R0, RZ, 0x3, R0 ;  /* 0x00000003ff007819 */ /* 0x000fe20000011400 */
[----:B------:R-:W-:Y:S01]  /*2850*/  IMAD R4, R250, c[0x0][0x2c4], RZ ;  /* 0x0000b100fa047a24 */ /* 0x000fe200078e02ff */
[----:B------:R-:W-:Y:S03]  /*2860*/  BSSY B0, `(.L_x_1430) ;  /* 0x000000b000007945 */ /* 0x000fe60003800000 */
[----:B---3--:R-:W-:-:S05]  /*2870*/  IMAD.IADD R0, R0, 0x1, R3 ;  /* 0x0000000100007824 */ /* 0x008fca00078e0203 */
        /* <DEDUP_REMOVED lines=9> */
.L_x_1431:
[----:B------:R-:W-:Y:S05]  /*2910*/  BSYNC B0 ;  /* 0x0000000000007941 */ /* 0x000fea0003800000 */
.L_x_1430:
[----:B------:R-:W-:Y:S05]  /*2920*/  BRA.DIV ~URZ, `(.L_x_1432) ;  /* 0x000124327f007947 */ /* 0x000fea000b800000 */
[----:B--2---:R2:W3:Y:S04]  /*2930*/  SHFL.IDX PT, R7, R5, 0x1, 0x181f ;  /* 0x00381f0005077f89 */ /* 0x0044e800000e0000 */
[----:B-1--4-:R2:W1:Y:S02]  /*2940*/  SHFL.IDX PT, R2, R6, 0x1, 0x181f ;  /* 0x00381f0006027f89 */ /* 0x01246400000e0000 */
.L_x_1556:
        /* <DEDUP_REMOVED lines=11> */
.L_x_1434:
[----:B------:R-:W-:Y:S05]  /*2a00*/  BSYNC B0 ;  /* 0x0000000000007941 */ /* 0x000fea0003800000 */
.L_x_1433:
[----:B------:R-:W-:Y:S05]  /*2a10*/  BRA.DIV ~URZ, `(.L_x_1435) ;  /* 0x000124127f007947 */ /* 0x000fea000b800000 */
[----:B---3--:R3:W4:Y:S02]  /*2a20*/  SHFL.IDX PT, R7, R5, 0x2, 0x181f ;  /* 0x00581f0005077f89 */ /* 0x00872400000e0000 */
.L_x_1557:
[----:B------:R-:W-:Y:S05]  /*2a30*/  BRA.DIV ~URZ, `(.L_x_1436) ;  /* 0x000124627f007947 */ /* 0x000fea000b800000 */
[----:B-1----:R1:W2:Y:S02]  /*2a40*/  SHFL.IDX PT, R2, R6, 0x2, 0x181f ;  /* 0x00581f0006027f89 */ /* 0x0022a400000e0000 */
.L_x_1558:
        /* <DEDUP_REMOVED lines=11> */
.L_x_1438:
[----:B------:R-:W-:Y:S05]  /*2b00*/  BSYNC B0 ;  /* 0x0000000000007941 */ /* 0x000fea0003800000 */
.L_x_1437:
[----:B------:R-:W-:Y:S05]  /*2b10*/  BRA.DIV ~URZ, `(.L_x_1439) ;  /* 0x000123f27f007947 */ /* 0x000fea000b800000 */
[----:B----4-:R4:W1:Y:S04]  /*2b20*/  SHFL.IDX PT, R7, R5, 0x3, 0x181f ;  /* 0x00781f0005077f89 */ /* 0x01086800000e0000 */
[----:B--2---:R4:W2:Y:S02]  /*2b30*/  SHFL.IDX PT, R2, R6, 0x3, 0x181f ;  /* 0x00781f0006027f89 */ /* 0x0048a400000e0000 */
.L_x_1559:
        /* <DEDUP_REMOVED lines=11> */
.L_x_1441:
[----:B------:R-:W-:Y:S05]  /*2bf0*/  BSYNC B0 ;  /* 0x0000000000007941 */ /* 0x000fea0003800000 */
.L_x_1440:
[----:B------:R-:W-:Y:S05]  /*2c00*/  BRA.DIV ~URZ, `(.L_x_1442) ;  /* 0x000123d27f007947 */ /* 0x000fea000b800000 */
[----:B-1----:R1:W3:Y:S02]  /*2c10*/  SHFL.IDX PT, R7, R5, 0x4, 0x181f ;  /* 0x00981f0005077f89 */ /* 0x0022e400000e0000 */
.L_x_1560:
[----:B------:R-:W-:Y:S05]  /*2c20*/  BRA.DIV ~URZ, `(.L_x_1443) ;  /* 0x000124227f007947 */ /* 0x000fea000b800000 */
[----:B--2---:R2:W1:Y:S02]  /*2c30*/  SHFL.IDX PT, R2, R6, 0x4, 0x181f ;  /* 0x00981f0006027f89 */ /* 0x00446400000e0000 */
.L_x_1561:
        /* <DEDUP_REMOVED lines=11> */
.L_x_1445:
[----:B------:R-:W-:Y:S05]  /*2cf0*/  BSYNC B0 ;  /* 0x0000000000007941 */ /* 0x000fea0003800000 */
.L_x_1444:
[----:B------:R-:W-:Y:S05]  /*2d00*/  BRA.DIV ~URZ, `(.L_x_1446) ;  /* 0x000123b27f007947 */ /* 0x000fea000b800000 */
[----:B---3--:R3:W2:Y:S04]  /*2d10*/  SHFL.IDX PT, R7, R5, 0x5, 0x181f ;  /* 0x00b81f0005077f89 */ /* 0x0086a800000e0000 */
[----:B-1----:R3:W1:Y:S02]  /*2d20*/  SHFL.IDX PT, R2, R6, 0x5, 0x181f ;  /* 0x00b81f0006027f89 */ /* 0x00266400000e0000 */
.L_x_1562:
        /* <DEDUP_REMOVED lines=11> */
.L_x_1448:
[----:B------:R-:W-:Y:S05]  /*2de0*/  BSYNC B0 ;  /* 0x0000000000007941 */ /* 0x000fea0003800000 */
.L_x_1447:
[----:B------:R-:W-:Y:S05]  /*2df0*/  BRA.DIV ~URZ, `(.L_x_1449) ;  /* 0x000123927f007947 */ /* 0x000fea000b800000 */
[----:B--2---:R2:W3:Y:S02]  /*2e00*/  SHFL.IDX PT, R7, R5, 0x6, 0x181f ;  /* 0x00d81f0005077f89 */ /* 0x0044e400000e0000 */
.L_x_1563:
[----:B------:R-:W-:Y:S05]  /*2e10*/  BRA.DIV ~URZ, `(.L_x_1450) ;  /* 0x000123e27f007947 */ /* 0x000fea000b800000 */
[----:B-1----:R1:W2:Y:S02]  /*2e20*/  SHFL.IDX PT, R2, R6, 0x6, 0x181f ;  /* 0x00d81f0006027f89 */ /* 0x0022a400000e0000 */
.L_x_1564:
        /* <DEDUP_REMOVED lines=11> */
.L_x_1452:
[----:B------:R-:W-:Y:S05]  /*2ee0*/  BSYNC B0 ;  /* 0x0000000000007941 */ /* 0x000fea0003800000 */
.L_x_1451:
[----:B------:R-:W-:Y:S05]  /*2ef0*/  BRA.DIV ~URZ, `(.L_x_1453) ;  /* 0x000123727f007947 */ /* 0x000fea000b800000 */
[----:B--234-:R-:W2:Y:S04]  /*2f00*/  SHFL.IDX PT, R5, R5, 0x7, 0x181f ;  /* 0x00f81f0005057f89 */ /* 0x01cea800000e0000 */
[----:B------:R3:W4:Y:S02]  /*2f10*/  SHFL.IDX PT, R2, R6, 0x7, 0x181f ;  /* 0x00f81f0006027f89 */ /* 0x00072400000e0000 */
.L_x_1565:
        /* <DEDUP_REMOVED lines=20> */
[----:B------:R-:W-:-:S02]  /*3060*/  MOV R109, 0x50 ;  /* 0x00000050006d7802 */ /* 0x000fc40000000f00 */
[----:B------:R-:W-:-:S03]  /*3070*/  MOV R0, c[0x0][0x2b8] ;  /* 0x0000ae0000007a02 */ /* 0x000fc60000000f00 */
[----:B------:R-:W-:Y:S01]  /*3080*/  IMAD R109, R211, R109, -0x50 ;  /* 0xffffffb0d36d7424 */ /* 0x000fe200078e026d */
[----:B------:R-:W-:Y:S02]  /*3090*/  ISETP.NE.AND P4, PT, R0, 0x1, PT ;  /* 0x000000010000780c */ /* 0x000fe40003f85270 */
[----:B------:R-:W-:Y:S01]  /*30a0*/  MOV R203, RZ ;  /* 0x000000ff00cb7202 */ /* 0x000fe20000000f00 */
[----:B------:R-:W-:Y:S01]  /*30b0*/  BAR.SYNC.DEFER_BLOCKING 0x0 ;  /* 0x0000000000007b1d */ /* 0x000fe20000010000 */
[----:B-12---:R-:W-:-:S04]  /*30c0*/  IADD3 R2, R143, R109, RZ ;  /* 0x0000006d8f027210 */ /* 0x006fc80007ffe0ff */
        /* <DEDUP_REMOVED lines=10> */
[----:B------:R-:W2:Y:S01]  /*3170*/  @!P1 LDG.E R203, [R4.64] ;  /* 0x0000000604cb9981 */ /* 0x000ea2000c1e1900 */
[----:B------:R-:W-:-:S05]  /*3180*/  IADD3 R0, -R0, RZ, RZ ;  /* 0x000000ff00007210 */ /* 0x000fca0007ffe1ff */
[----:B------:R-:W-:Y:S01]  /*3190*/  IMAD R217, R0, c[0x0][0x2b8], R2 ;  /* 0x0000ae0000d97a24 */ /* 0x000fe200078e0202 */
[----:B------:R-:W1:Y:S04]  /*31a0*/  S2R R9, SR_TID.X ;  /* 0x0000000000097919 */ /* 0x000e680000002100 */
[----:B---3--:R-:W-:Y:S01]  /*31b0*/  SHF.R.S32.HI R6, RZ, 0x1f, R217 ;  /* 0x0000001fff067819 */ /* 0x008fe200000114d9 */
[----:B------:R-:W-:-:S04]  /*31c0*/  IMAD.WIDE.U32 R2, R217, c[0x0][0x1e0], RZ ;  /* 0x00007800d9027a25 */ /* 0x000fc800078e00ff */
[----:B------:R-:W-:-:S04]  /*31d0*/  IMAD R0, R6, c[0x0][0x1e0], RZ ;  /* 0x0000780006007a24 */ /* 0x000fc800078e02ff */
[----:B------:R-:W-:-:S05]  /*31e0*/  IMAD R0, R217, c[0x0][0x1e4], R0 ;  /* 0x00007900d9007a24 */ /* 0x000fca00078e0200 */
[----:B------:R-:W-:Y:S01]  /*31f0*/  IADD3 R3, R3, R0, RZ ;  /* 0x0000000003037210 */ /* 0x000fe20007ffe0ff */
[----:B------:R-:W-:-:S04]  /*3200*/  IMAD.WIDE.U32 R140, R15, c[0x0][0x1e8], RZ ;  /* 0x00007a000f8c7a25 */ /* 0x000fc800078e00ff */
[----:B------:R-:W-:Y:S01]  /*3210*/  IMAD R136, R15, c[0x0][0x1ec], R141 ;  /* 0x00007b000f887a24 */ /* 0x000fe200078e028d */
[----:B-1----:R-:W-:Y:S01]  /*3220*/  SHF.R.S32.HI R7, RZ, 0x1f, R9 ;  /* 0x0000001fff077819 */ /* 0x002fe20000011409 */
[----:B------:R-:W-:-:S03]  /*3230*/  IMAD R108, R110, -0x50, R251 ;  /* 0xffffffb06e6c7824 */ /* 0x000fc600078e02fb */
[----:B------:R-:W-:-:S04]  /*3240*/  LEA.HI R7, R7, R9, RZ, 0x3 ;  /* 0x0000000907077211 */ /* 0x000fc800078f18ff */
[----:B------:R-:W-:-:S04]  /*3250*/  SHF.R.S32.HI R7, RZ, 0x3, R7 ;  /* 0x00000003ff077819 */ /* 0x000fc80000011407 */
[----:B------:R-:W-:-:S04]  /*3260*/  IADD3 R8, -R7, R108, RZ ;  /* 0x0000006c07087210 */ /* 0x000fc80007ffe1ff */
[C---:B------:R-:W-:Y:S02]  /*3270*/  ISETP.GE.AND P6, PT, R8.reuse, 0x1, PT ;  /* 0x000000010800780c */ /* 0x040fe40003fc6270 */
[C---:B------:R-:W-:Y:S02]  /*3280*/  ISETP.GE.AND P3, PT, R8.reuse, 0x11, PT ;  /* 0x000000110800780c */ /* 0x040fe40003f66270 */
[----:B------:R-:W-:Y:S01]  /*3290*/  ISETP.GE.AND P2, PT, R8, 0x21, PT ;  /* 0x000000210800780c */ /* 0x000fe20003f46270 */
[----:B------:R-:W-:-:S04]  /*32a0*/  IMAD.WIDE.U32 R18, R15, c[0x0][0x210], RZ ;  /* 0x000084000f127a25 */ /* 0x000fc800078e00ff */
[----:B------:R-:W-:Y:S01]  /*32b0*/  IMAD R17, R15, c[0x0][0x214], R19 ;  /* 0x000085000f117a24 */ /* 0x000fe200078e0213 */
[C---:B------:R-:W-:Y:S02]  /*32c0*/  SHF.L.U32 R135, R201.reuse, 0x1, RZ ;  /* 0x00000001c9877819 */ /* 0x040fe400000006ff */
[----:B------:R-:W-:Y:S01]  /*32d0*/  SHF.L.U64.HI R36, R201, 0x1, R16 ;  /* 0x00000001c9247819 */ /* 0x000fe20000010210 */
[----:B------:R-:W-:Y:S04]  /*32e0*/  STL.64 [R1+0x18], R140 ;  /* 0x0000188c01007387 */ /* 0x000fe80000100a00 */
[----:B------:R-:W-:Y:S04]  /*32f0*/  STL [R1+0x30], R136 ;  /* 0x0000308801007387 */ /* 0x000fe80000100800 */
        /* <DEDUP_REMOVED lines=12> */
[----:B------:R-:W2:Y:S04]  /*33c0*/  SHFL.IDX PT, R3, R4, RZ, 0x181f ;  /* 0x00181fff04037589 */ /* 0x000ea800000e0000 */
[----:B------:R-:W4:Y:S04]  /*33d0*/  SHFL.IDX PT, R5, R0, 0x1, 0x181f ;  /* 0x00381f0000057f89 */ /* 0x000f2800000e0000 */
[----:B------:R-:W5:Y:S01]  /*33e0*/  SHFL.IDX PT, R9, R4, 0x1, 0x181f ;  /* 0x00381f0004097f89 */ /* 0x000f6200000e0000 */
[----:B------:R-:W-:-:S03]  /*33f0*/  @P6 ISETP.GE.AND P0, PT, R201, c[0x0][0x1d4], PT ;  /* 0x00007500c9006a0c */ /* 0x000fc60003f06270 */
[----:B------:R-:W3:Y:S04]  /*3400*/  SHFL.IDX PT, R7, R0, 0x2, 0x181f ;  /* 0x00581f0000077f89 */ /* 0x000ee800000e0000 */
[----:B------:R-:W3:Y:S01]  /*3410*/  SHFL.IDX PT, R11, R4, 0x2, 0x181f ;  /* 0x00581f00040b7f89 */ /* 0x000ee200000e0000 */
[----:B-1----:R-:W-:-:S04]  /*3420*/  @P6 LEA R2, P1, R201, R2, 0x1 ;  /* 0x00000002c9026211 */ /* 0x002fc800078208ff */
[C---:B--2---:R-:W-:Y:S02]  /*3430*/  @P6 LEA.HI.X R3, R201.reuse, R3, R16, 0x1, P1 ;  /* 0x00000003c9036211 */ /* 0x044fe400008f0c10 */
[----:B------:R-:W-:Y:S01]  /*3440*/  @P3 ISETP.GE.AND P1, PT, R201, c[0x0][0x1d4], PT ;  /* 0x00007500c9003a0c */ /* 0x000fe20003f26270 */
[----:B------:R-:W1:Y:S04]  /*3450*/  SHFL.IDX PT, R10, R0, 0x3, 0x181f ;  /* 0x00781f00000a7f89 */ /* 0x000e6800000e0000 */
[----:B------:R4:W-:Y:S04]  /*3460*/  @P6 LDGSTS.E.BYPASS.LTC128B.128 [R202+0x2900], [R2.64], !P0 ;  /* 0x0290000002ca6fae */ /* 0x0009e8000c101d46 */
[----:B------:R-:W2:Y:S04]  /*3470*/  SHFL.IDX PT, R14, R4, 0x3, 0x181f ;  /* 0x00781f00040e7f89 */ /* 0x000ea800000e0000 */
[----:B------:R1:W1:Y:S01]  /*3480*/  SHFL.IDX PT, R13, R0, 0x4, 0x181f ;  /* 0x00981f00000d7f89 */ /* 0x00026200000e0000 */
[----:B------:R-:W-:-:S02]  /*3490*/  ISETP.GE.AND P6, PT, R8, 0x31, PT ;  /* 0x000000310800780c */ /* 0x000fc40003fc6270 */
[----:B----4-:R-:W-:-:S04]  /*34a0*/  @P3 LEA R2, P0, R201, R5, 0x1 ;  /* 0x00000005c9023211 */ /* 0x010fc800078008ff */
[C---:B-----5:R-:W-:Y:S02]  /*34b0*/  @P3 LEA.HI.X R3, R201.reuse, R9, R16, 0x1, P0 ;  /* 0x00000009c9033211 */ /* 0x060fe400000f0c10 */
[----:B------:R3:W4:Y:S01]  /*34c0*/  SHFL.IDX PT, R9, R4, 0x4, 0x181f ;  /* 0x00981f0004097f89 */ /* 0x00072200000e0000 */
[----:B------:R-:W-:-:S03]  /*34d0*/  @P2 ISETP.GE.AND P0, PT, R201, c[0x0][0x1d4], PT ;  /* 0x00007500c9002a0c */ /* 0x000fc60003f06270 */
[----:B------:R5:W-:Y:S01]  /*34e0*/  @P3 LDGSTS.E.BYPASS.LTC128B.128 [R202+0x3100], [R2.64], !P1 ;  /* 0x0310000002ca3fae */ /* 0x000be2000c901d46 */
[----:B------:R-:W-:Y:S01]  /*34f0*/  ISETP.GE.AND P3, PT, R8, 0x41, PT ;  /* 0x000000410800780c */ /* 0x000fe20003f66270 */
[----:B-1----:R-:W-:Y:S01]  /*3500*/  IMAD R0, R6, c[0x0][0x208], RZ ;  /* 0x0000820006007a24 */ /* 0x002fe200078e02ff */
[----:B---3--:R-:W-:-:S04]  /*3510*/  @P2 LEA R4, P1, R201, R7, 0x1 ;  /* 0x00000007c9042211 */ /* 0x008fc800078208ff */
[C---:B------:R-:W-:Y:S02]  /*3520*/  @P2 LEA.HI.X R5, R201.reuse, R11, R16, 0x1, P1 ;  /* 0x0000000bc9052211 */ /* 0x040fe400008f0c10 */
[----:B------:R-:W-:-:S03]  /*3530*/  @P6 ISETP.GE.AND P1, PT, R201, c[0x0][0x1d4], PT ;  /* 0x00007500c9006a0c */ /* 0x000fc60003f26270 */
[----:B------:R1:W-:Y:S02]  /*3540*/  @P2 LDGSTS.E.BYPASS.LTC128B.128 [R202+0x3900], [R4.64], !P0 ;  /* 0x0390000004ca2fae */ /* 0x0003e4000c101d46 */
[C---:B------:R-:W-:Y:S02]  /*3550*/  @P3 ISETP.GE.AND P0, PT, R201.reuse, c[0x0][0x1d4], PT ;  /* 0x00007500c9003a0c */ /* 0x040fe40003f06270 */
[----:B-1----:R-:W-:-:S04]  /*3560*/  @P6 LEA R4, P2, R201, R10, 0x1 ;  /* 0x0000000ac9046211 */ /* 0x002fc800078408ff */
[C---:B--2---:R-:W-:Y:S02]  /*3570*/  @P6 LEA.HI.X R5, R201.reuse, R14, R16, 0x1, P2 ;  /* 0x0000000ec9056211 */ /* 0x044fe400010f0c10 */
[----:B------:R-:W-:-:S03]  /*3580*/  @P3 LEA R6, P2, R201, R13, 0x1 ;  /* 0x0000000dc9063211 */ /* 0x000fc600078408ff */
[----:B------:R1:W-:Y:S01]  /*3590*/  @P6 LDGSTS.E.BYPASS.LTC128B.128 [R202+0x4100], [R4.64], !P1 ;  /* 0x0410000004ca6fae */ /* 0x0003e2000c901d46 */
[----:B----4-:R-:W-:-:S05]  /*35a0*/  @P3 LEA.HI.X R7, R201, R9, R16, 0x1, P2 ;  /* 0x00000009c9073211 */ /* 0x010fca00010f0c10 */
[----:B------:R2:W-:Y:S04]  /*35b0*/  @P3 LDGSTS.E.BYPASS.LTC128B.128 [R202+0x4900], [R6.64], !P0 ;  /* 0x0490000006ca3fae */ /* 0x0005e8000c101d46 */
[----:B------:R-:W0:Y:S01]  /*35c0*/  LDGDEPBAR ;  /* 0x00000000000079af */ /* 0x000e220000000000 */
[----:B-----5:R-:W-:-:S04]  /*35d0*/  IMAD.WIDE.U32 R2, R217, c[0x0][0x208], RZ ;  /* 0x00008200d9027a25 */ /* 0x020fc800078e00ff */
[----:B------:R-:W-:-:S05]  /*35e0*/  IMAD R0, R217, c[0x0][0x20c], R0 ;  /* 0x00008300d9007a24 */ /* 0x000fca00078e0200 */
[----:B------:R-:W-:Y:S01]  /*35f0*/  IADD3 R3, R3, R0, RZ ;  /* 0x0000000003037210 */ /* 0x000fe20007ffe0ff */
[----:B------:R-:W-:-:S04]  /*3600*/  IMAD R0, R12, c[0x0][0x218], RZ ;  /* 0x000086000c007a24 */ /* 0x000fc800078e02ff */
[----:B------:R-:W-:Y:S01]  /*3610*/  IMAD.WIDE.U32 R2, R203, c[0x0][0x218], R2 ;  /* 0x00008600cb027a25 */ /* 0x000fe200078e0002 */
[----:B------:R-:W-:-:S04]  /*3620*/  DEPBAR.LE SB0, 0x1 ;  /* 0x000080400000791a */ /* 0x000fc80000000000 */
[----:B------:R-:W-:-:S04]  /*3630*/  DEPBAR.LE SB0, 0x0 ;  /* 0x000080000000791a */ /* 0x000fc80000000000 */
[----:B------:R-:W-:Y:S01]  /*3640*/  BAR.SYNC.DEFER_BLOCKING 0x0 ;  /* 0x0000000000007b1d */ /* 0x000fe20000010000 */
[----:B------:R-:W-:Y:S01]  /*3650*/  IMAD R0, R203, c[0x0][0x21c], R0 ;  /* 0x00008700cb007a24 */ /* 0x000fe200078e0200 */
[----:B------:R-:W-:-:S04]  /*3660*/  IADD3 R2, P0, R2, R18, RZ ;  /* 0x0000001202027210 */ /* 0x000fc80007f1e0ff */
[----:B------:R-:W-:Y:S02]  /*3670*/  IADD3.X R3, R17, R3, R0, P0, !PT ;  /* 0x0000000311037210 */ /* 0x000fe400007fe400 */
[----:B------:R-:W-:-:S04]  /*3680*/  LEA R0, P0, R2, c[0x0][0x1f8], 0x1 ;  /* 0x00007e0002007a11 */ /* 0x000fc800078008ff */
[----:B------:R-:W-:Y:S01]  /*3690*/  LEA.HI.X R3, R2, c[0x0][0x1fc], R3, 0x1, P0 ;  /* 0x00007f0002037a11 */ /* 0x000fe200000f0c03 */
[----:B-1----:R-:W1:Y:S04]  /*36a0*/  SHFL.IDX PT, R4, R0, 0x1, 0x181f ;  /* 0x00381f0000047f89 */ /* 0x002e6800000e0000 */
[----:B------:R-:W3:Y:S04]  /*36b0*/  SHFL.IDX PT, R2, R0, RZ, 0x181f ;  /* 0x00181fff00027589 */ /* 0x000ee800000e0000 */
[----:B------:R-:W4:Y:S04]  /*36c0*/  SHFL.IDX PT, R9, R3, 0x1, 0x181f ;  /* 0x00381f0003097f89 */ /* 0x000f2800000e0000 */
[----:B------:R-:W-:Y:S04]  /*36d0*/  LDSM.16.M88.4 R32, [R191] ;  /* 0x00000000bf20783b */ /* 0x000fe80000000200 */
[----:B------:R-:W-:Y:S04]  /*36e0*/  LDSM.16.M88.4 R52, [R184] ;  /* 0x00000000b834783b */ /* 0x000fe80000000200 */
[----:B--2---:R-:W2:Y:S04]  /*36f0*/  SHFL.IDX PT, R6, R0, 0x2, 0x181f ;  /* 0x00581f0000067f89 */ /* 0x004ea800000e0000 */
[----:B------:R-:W5:Y:S04]  /*3700*/  SHFL.IDX PT, R7, R3, RZ, 0x181f ;  /* 0x00181fff03077589 */ /* 0x000f6800000e0000 */
[----:B------:R-:W2:Y:S04]  /*3710*/  SHFL.IDX PT, R5, R0, 0x3, 0x181f ;  /* 0x00781f0000057f89 */ /* 0x000ea800000e0000 */
[----:B------:R-:W2:Y:S04]  /*3720*/  SHFL.IDX PT, R13, R3, 0x2, 0x181f ;  /* 0x00581f00030d7f89 */ /* 0x000ea800000e0000 */
[----:B------:R-:W5:Y:S04]  /*3730*/  SHFL.IDX PT, R12, R3, 0x3, 0x181f ;  /* 0x00781f00030c7f89 */ /* 0x000f6800000e0000 */
[----:B------:R-:W5:Y:S04]  /*3740*/  SHFL.IDX PT, R0, R0, 0x4, 0x181f ;  /* 0x00981f0000007f89 */ /* 0x000f6800000e0000 */
[----:B------:R-:W-:Y:S01]  /*3750*/  LDSM.16.M88.4 R28, [R191+0x2000] ;  /* 0x00200000bf1c783b */ /* 0x000fe20000000200 */
[----:B------:R-:W-:-:S03]  /*3760*/  ISETP.GE.AND P1, PT, R201, c[0x0][0x1d4], PT ;  /* 0x00007500c9007a0c */ /* 0x000fc60003f26270 */
[----:B------:R5:W5:Y:S01]  /*3770*/  SHFL.IDX PT, R14, R3, 0x4, 0x181f ;  /* 0x00981f00030e7f89 */ /* 0x000b6200000e0000 */
[-C--:B-1----:R-:W-:Y:S02]  /*3780*/  IADD3 R10, P6, R4, R135.reuse, RZ ;  /* 0x00000087040a7210 */ /* 0x082fe40007fde0ff */
[-C--:B---3--:R-:W-:Y:S01]  /*3790*/  IADD3 R2, P2, R2, R135.reuse, RZ ;  /* 0x0000008702027210 */ /* 0x088fe20007f5e0ff */
[----:B------:R-:W-:Y:S01]  /*37a0*/  LDSM.16.M88.4 R24, [R194] ;  /* 0x00000000c218783b */ /* 0x000fe20000000200 */
[C---:B------:R-:W-:Y:S02]  /*37b0*/  ISETP.LT.OR P0, PT, R8.reuse, 0x1, P1 ;  /* 0x000000010800780c */ /* 0x040fe40000f01670 */
[-C--:B----4-:R-:W-:Y:S01]  /*37c0*/  IADD3.X R11, R9, R36.reuse, RZ, P6, !PT ;  /* 0x00000024090b7210 */ /* 0x090fe200037fe4ff */
[----:B------:R-:W1:Y:S01]  /*37d0*/  LDSM.16.M88.4 R48, [R195] ;  /* 0x00000000c330783b */ /* 0x000e620000000200 */
[----:B------:R-:W-:Y:S02]  /*37e0*/  ISETP.LT.OR P6, PT, R8, 0x11, P1 ;  /* 0x000000110800780c */ /* 0x000fe40000fc1670 */
[----:B--2---:R-:W-:Y:S01]  /*37f0*/  IADD3 R6, P3, R6, R135, RZ ;  /* 0x0000008706067210 */ /* 0x004fe20007f7e0ff */
[----:B------:R-:W-:Y:S04]  /*3800*/  LDSM.16.M88.4 R72, [R184+0x800] ;  /* 0x00080000b848783b */ /* 0x000fe80000000200 */
[----:B------:R-:W-:Y:S04]  /*3810*/  LDSM.16.M88.4 R88, [R184+0x1000] ;  /* 0x00100000b858783b */ /* 0x000fe80000000200 */
[----:B------:R-:W-:Y:S01]  /*3820*/  LDSM.16.M88.4 R96, [R184+0x1800] ;  /* 0x00180000b860783b */ /* 0x000fe20000000200 */
[----:B-----5:R-:W-:-:S03]  /*3830*/  IADD3.X R3, R7, R36, RZ, P2, !PT ;  /* 0x0000002407037210 */ /* 0x020fc600017fe4ff */
[----:B------:R-:W-:Y:S01]  /*3840*/  LDSM.16.M88.4 R104, [R184+0x2000] ;  /* 0x00200000b868783b */ /* 0x000fe20000000200 */
[-C--:B------:R-:W-:Y:S02]  /*3850*/  IADD3 R4, P2, R5, R135.reuse, RZ ;  /* 0x0000008705047210 */ /* 0x080fe40007f5e0ff */
[-C--:B------:R-:W-:Y:S01]  /*3860*/  IADD3.X R7, R13, R36.reuse, RZ, P3, !PT ;  /* 0x000000240d077210 */ /* 0x080fe20001ffe4ff */
[----:B------:R-:W2:Y:S01]  /*3870*/  LDSM.16.M88.4 R20, [R194+0x2000] ;  /* 0x00200000c214783b */ /* 0x000ea20000000200 */
[----:B------:R-:W-:Y:S02]  /*3880*/  ISETP.LT.OR P3, PT, R8, 0x21, P1 ;  /* 0x000000210800780c */ /* 0x000fe40000f61670 */
[-C--:B------:R-:W-:Y:S01]  /*3890*/  IADD3.X R5, R12, R36.reuse, RZ, P2, !PT ;  /* 0x000000240c057210 */ /* 0x080fe200017fe4ff */
[----:B------:R-:W-:Y:S01]  /*38a0*/  LDSM.16.M88.4 R84, [R199] ;  /* 0x00000000c754783b */ /* 0x000fe20000000200 */
[C---:B------:R-:W-:Y:S02]  /*38b0*/  ISETP.LT.OR P2, PT, R8.reuse, 0x31, P1 ;  /* 0x000000310800780c */ /* 0x040fe40000f41670 */
[----:B------:R-:W-:Y:S01]  /*38c0*/  ISETP.LT.OR P1, PT, R8, 0x41, P1 ;  /* 0x000000410800780c */ /* 0x000fe20000f21670 */
        /* <DEDUP_REMOVED lines=10> */
[----:B---3--:R-:W-:Y:S01]  /*3970*/  IADD3 R2, P0, R0, R135, RZ ;  /* 0x0000008700027210 */ /* 0x008fe20007f1e0ff */
[----:B----4-:R-:W-:Y:S03]  /*3980*/  HMMA.16816.F32.BF16 R8, R32, R52, RZ ;  /* 0x000000342008723c */ /* 0x010fe600000418ff */
[----:B------:R-:W-:-:S05]  /*3990*/  IADD3.X R3, R14, R36, RZ, P0, !PT ;  /* 0x000000240e037210 */ /* 0x000fca00007fe4ff */
[----:B------:R3:W-:Y:S04]  /*39a0*/  LDGSTS.E.BYPASS.LTC128B.128 [R202+0x2100], [R2.64], !P1 ;  /* 0x0210000002ca7fae */ /* 0x0007e8000c901d46 */
[----:B------:R-:W-:Y:S04]  /*39b0*/  LDSM.16.M88.4 R40, [R190] ;  /* 0x00000000be28783b */ /* 0x000fe80000000200 */
[----:B------:R-:W4:Y:S01]  /*39c0*/  LDSM.16.M88.4 R16, [R192] ;  /* 0x00000000c010783b */ /* 0x000f220000000200 */
[----:B------:R-:W-:Y:S03]  /*39d0*/  HMMA.16816.F32.BF16 R56, R28, R52, RZ ;  /* 0x000000341c38723c */ /* 0x000fe600000418ff */
[----:B------:R-:W3:Y:S04]  /*39e0*/  LDSM.16.M88.4 R12, [R192+0x2000] ;  /* 0x00200000c00c783b */ /* 0x000ee80000000200 */
[----:B------:R-:W-:Y:S01]  /*39f0*/  LDSM.16.M88.4 R44, [R187] ;  /* 0x00000000bb2c783b */ /* 0x000fe20000000200 */
[----:B-1----:R-:W-:Y:S03]  /*3a00*/  HMMA.16816.F32.BF16 R60, R24, R48, R8 ;  /* 0x00000030183c723c */ /* 0x002fe60000041808 */
[----:B------:R-:W1:Y:S04]  /*3a10*/  LDSM.16.M88.4 R8, [R193] ;  /* 0x00000000c108783b */ /* 0x000e680000000200 */
[----:B-----5:R-:W5:Y:S01]  /*3a20*/  LDSM.16.M88.4 R4, [R193+0x2000] ;  /* 0x00200000c104783b */ /* 0x020f620000000200 */
[----:B------:R-:W-:Y:S03]  /*3a30*/  HMMA.16816.F32.BF16 R68, R32, R54, RZ ;  /* 0x000000362044723c */ /* 0x000fe600000418ff */
[----:B------:R-:W0:Y:S05]  /*3a40*/  LDGDEPBAR ;  /* 0x00000000000079af */ /* 0x000e2a0000000000 */
[----:B--2---:R-:W-:Y:S08]  /*3a50*/  HMMA.16816.F32.BF16 R56, R20, R48, R56 ;  /* 0x000000301438723c */ /* 0x004ff00000041838 */
[----:B----4-:R-:W-:Y:S08]  /*3a60*/  HMMA.16816.F32.BF16 R64, R16, R40, R60 ;  /* 0x000000281040723c */ /* 0x010ff0000004183c */
[----:B------:R-:W-:Y:S08]  /*3a70*/  HMMA.16816.F32.BF16 R60, R28, R54, RZ ;  /* 0x000000361c3c723c */ /* 0x000ff000000418ff */
[----:B---3--:R-:W-:Y:S08]  /*3a80*/  HMMA.16816.F32.BF16 R52, R12, R40, R56 ;  /* 0x000000280c34723c */ /* 0x008ff00000041838 */
[----:B------:R-:W-:Y:S08]  /*3a90*/  HMMA.16816.F32.BF16 R56, R24, R50, R68 ;  /* 0x000000321838723c */ /* 0x000ff00000041844 */
[----:B-1----:R-:W-:Y:S08]  /*3aa0*/  HMMA.16816.F32.BF16 R68, R8, R44, R64 ;  /* 0x0000002c0844723c */ /* 0x002ff00000041840 */
[----:B------:R-:W-:Y:S01]  /*3ab0*/  HMMA.16816.F32.BF16 R64, R20, R50, R60 ;  /* 0x000000321440723c */ /* 0x000fe2000004183c */
[----:B------:R-:W1:Y:S07]  /*3ac0*/  LDSM.16.M88.4 R48, [R190+0x800] ;  /* 0x00080000be30783b */ /* 0x000e6e0000000200 */
[----:B------:R-:W-:Y:S08]  /*3ad0*/  HMMA.16816.F32.BF16 R60, R32, R72, RZ ;  /* 0x00000048203c723c */ /* 0x000ff000000418ff */
[----:B-----5:R-:W-:Y:S08]  /*3ae0*/  HMMA.16816.F32.BF16 R80, R4, R44, R52 ;  /* 0x0000002c0450723c */ /* 0x020ff00000041834 */
[----:B------:R-:W-:Y:S01]  /*3af0*/  HMMA.16816.F32.BF16 R52, R16, R42, R56 ;  /* 0x0000002a1034723c */ /* 0x000fe20000041838 */
[----:B------:R-:W-:-:S07]  /*3b00*/  FMUL.FTZ R0, R68, c[0x0][0x320] ;  /* 0x0000c80044007a20 */ /* 0x000fce0000410000 */
[----:B------:R-:W-:Y:S01]  /*3b10*/  HMMA.16816.F32.BF16 R56, R28, R72, RZ ;  /* 0x000000481c38723c */ /* 0x000fe200000418ff */
[----:B------:R2:W3:Y:S07]  /*3b20*/  MUFU.TANH R134, R0 ;  /* 0x0000000000867308 */ /* 0x0004ee0000002400 */
[----:B------:R-:W-:Y:S01]  /*3b30*/  HMMA.16816.F32.BF16 R60, R24, R84, R60 ;  /* 0x00000054183c723c */ /* 0x000fe2000004183c */
[----:B--2---:R-:W-:-:S07]  /*3b40*/  FMUL.FTZ R0, R69, c[0x0][0x320] ;  /* 0x0000c80045007a20 */ /* 0x004fce0000410000 */
[----:B------:R-:W-:Y:S01]  /*3b50*/  HMMA.16816.F32.BF16 R64, R12, R42, R64 ;  /* 0x0000002a0c40723c */ /* 0x000fe20000041840 */
[----:B------:R-:W2:Y:S01]  /*3b60*/  LDSM.16.M88.4 R40, [R187+0x800] ;  /* 0x00080000bb28783b */ /* 0x000ea20000000200 */
        /* <DEDUP_REMOVED lines=9> */
[----:B------:R4:W2:Y:S07]  /*3c00*/  MUFU.TANH R153, R0 ;  /* 0x0000000000997308 */ /* 0x0008ae0000002400 */
[----:B-1----:R-:W-:Y:S01]  /*3c10*/  HMMA.16816.F32.BF16 R60, R16, R48, R60 ;  /* 0x00000030103c723c */ /* 0x002fe2000004183c */
[----:B----4-:R-:W-:-:S04]  /*3c20*/  FMUL.FTZ R0, R81, c[0x0][0x320] ;  /* 0x0000c80051007a20 */ /* 0x010fc80000410000 */
[----:B------:R1:W4:Y:S03]  /*3c30*/  MUFU.TANH R152, R0 ;  /* 0x0000000000987308 */ /* 0x0003260000002400 */
        /* <DEDUP_REMOVED lines=16> */
[----:B--2---:R-:W-:Y:S04]  /*3d40*/  HMMA.16816.F32.BF16 R68, R8, R40, R60 ;  /* 0x000000280844723c */ /* 0x004fe8000004183c */
        /* <DEDUP_REMOVED lines=230> */
.L_x_1566:
        /* <DEDUP_REMOVED lines=24> */
.L_x_1567:
        /* <DEDUP_REMOVED lines=9> */
.L_x_1455:
[----:B--234-:R-:W-:Y:S05]  /*4dc0*/  BSYNC B0 ;  /* 0x0000000000007941 */ /* 0x01cfea0003800000 */
.L_x_1454:
[----:B-1----:R-:W2:Y:S04]  /*4dd0*/  LDL R2, [R1+0x3c] ;  /* 0x00003c0001027983 */ /* 0x002ea80000100800 */
[----:B------:R-:W2:Y:S04]  /*4de0*/  LDL R0, [R1+0x44] ;  /* 0x0000440001007983 */ /* 0x000ea80000100800 */
[----:B------:R-:W3:Y:S04]  /*4df0*/  LDL R4, [R1+0x40] ;  /* 0x0000400001047983 */ /* 0x000ee80000100800 */
[----:B------:R-:W0:Y:S01]  /*4e00*/  LDGDEPBAR ;  /* 0x00000000000079af */ /* 0x000e220000000000 */
[----:B--2---:R-:W-:-:S04]  /*4e10*/  IMAD.IADD R0, R0, 0x1, R2 ;  /* 0x0000000100007824 */ /* 0x004fc800078e0202 */
[----:B------:R-:W-:Y:S01]  /*4e20*/  @P5 IMAD.HI.U32 R3, R0, c[0x0][0x2c8], RZ ;  /* 0x0000b20000035a27 */ /* 0x000fe200078e00ff */
[C---:B---3--:R-:W-:Y:S02]  /*4e30*/  IADD3 R2, -R4.reuse, 0x1, R108 ;  /* 0x0000000104027810 */ /* 0x048fe40007ffe16c */
[----:B------:R-:W-:Y:S02]  /*4e40*/  IADD3 R5, -R4, R108, RZ ;  /* 0x0000006c04057210 */ /* 0x000fe40007ffe1ff */
[----:B------:R-:W-:Y:S01]  /*4e50*/  @P5 SHF.R.U32.HI R0, RZ, c[0x0][0x2cc], R3 ;  /* 0x0000b300ff005a19 */ /* 0x000fe20000011603 */
[----:B------:R-:W-:Y:S01]  /*4e60*/  IMAD.IADD R4, R2, 0x1, -R250 ;  /* 0x0000000102047824 */ /* 0x000fe200078e0afa */
[----:B------:R-:W-:Y:S05]  /*4e70*/  BRA.DIV ~URZ, `(.L_x_1458) ;  /* 0x00010a927f007947 */ /* 0x000fea000b800000 */
[----:B------:R1:W2:Y:S02]  /*4e80*/  SHFL.IDX PT, R2, R0, RZ, 0x1c1f ;  /* 0x001c1fff00027589 */ /* 0x0002a400000e0000 */
.L_x_1568:
        /* <DEDUP_REMOVED lines=41> */
[----:B------:R-:W-:Y:S01]  /*5120*/  FSEL R141, R15, -INF , P0 ;  /* 0xff8000000f8d7808 */ /* 0x000fe20000000000 */
[----:B------:R-:W-:Y:S05]  /*5130*/  BRA.DIV ~URZ, `(.L_x_1459) ;  /* 0x000108427f007947 */ /* 0x000fea000b800000 */
[----:B------:R-:W2:Y:S04]  /*5140*/  SHFL.IDX PT, R2, R0, 0x2, 0x1c1f ;  /* 0x005c1f0000027f89 */ /* 0x000ea800000e0000 */
[----:B------:R-:W3:Y:S04]  /*5150*/  SHFL.IDX PT, R3, R0, 0x1, 0x1c1f ;  /* 0x003c1f0000037f89 */ /* 0x000ee800000e0000 */
[----:B-1----:R-:W1:Y:S01]  /*5160*/  SHFL.IDX PT, R0, R0, 0x3, 0x1c1f ;  /* 0x007c1f0000007f89 */ /* 0x002e6200000e0000 */
[----:B--2---:R-:W-:-:S02]  /*5170*/  IMAD.IADD R2, R4, 0x1, R2 ;  /* 0x0000000104027824 */ /* 0x004fc400078e0202 */
[----:B---3--:R-:W-:-:S03]  /*5180*/  IMAD.IADD R3, R4, 0x1, R3 ;  /* 0x0000000104037824 */ /* 0x008fc600078e0203 */
[----:B------:R-:W-:Y:S01]  /*5190*/  IMNMX R2, R5, R2, PT ;  /* 0x0000000205027217 */ /* 0x000fe20003800200 */
[----:B-1----:R-:W-:-:S03]  /*51a0*/  IMAD.IADD R0, R4, 0x1, R0 ;  /* 0x0000000104007824 */ /* 0x002fc600078e0200 */
        /* <DEDUP_REMOVED lines=36> */
[----:B------:R-:W-:Y:S02]  /*53f0*/  IMNMX R3, R5, R3, PT ;  /* 0x0000000305037217 */ /* 0x000fe40003800200 */
[----:B------:R-:W-:Y:S02]  /*5400*/  FSEL R159, R39, -INF , P6 ;  /* 0xff800000279f7808 */ /* 0x000fe40003000000 */
[----:B------:R-:W-:Y:S02]  /*5410*/  FSEL R158, R38, -INF , P2 ;  /* 0xff800000269e7808 */ /* 0x000fe40001000000 */
[----:B------:R-:W-:Y:S02]  /*5420*/  FSEL R157, R30, -INF , P1 ;  /* 0xff8000001e9d7808 */ /* 0x000fe40000800000 */
[----:B------:R-:W-:Y:S02]  /*5430*/  FSEL R156, R28, -INF , P0 ;  /* 0xff8000001c9c7808 */ /* 0x000fe40000000000 */
[----:B------:R-:W-:-:S02]  /*5440*/  ISETP.GT.AND P6, PT, R3, RZ, PT ;  /* 0x000000ff0300720c */ /* 0x000fc40003fc4270 */
[C---:B------:R-:W-:Y:S02]  /*5450*/  ISETP.GT.AND P2, PT, R3.reuse, 0x1, PT ;  /* 0x000000010300780c */ /* 0x040fe40003f44270 */
[C---:B------:R-:W-:Y:S02]  /*5460*/  ISETP.GT.AND P1, PT, R3.reuse, 0x8, PT ;  /* 0x000000080300780c */ /* 0x040fe40003f24270 */
[----:B------:R-:W-:Y:S02]  /*5470*/  ISETP.GT.AND P0, PT, R3, 0x9, PT ;  /* 0x000000090300780c */ /* 0x000fe40003f04270 */
[----:B------:R-:W-:Y:S02]  /*5480*/  FSEL R11, R139, -INF , P6 ;  /* 0xff8000008b0b7808 */ /* 0x000fe40003000000 */
[----:B------:R-:W-:Y:S02]  /*5490*/  FSEL R13, R138, -INF , P2 ;  /* 0xff8000008a0d7808 */ /* 0x000fe40001000000 */
[----:B------:R-:W-:-:S02]  /*54a0*/  FSEL R15, R137, -INF , P1 ;  /* 0xff800000890f7808 */ /* 0x000fc40000800000 */
[----:B------:R-:W-:Y:S02]  /*54b0*/  FSEL R17, R132, -INF , P0 ;  /* 0xff80000084117808 */ /* 0x000fe40000000000 */
[C---:B------:R-:W-:Y:S02]  /*54c0*/  ISETP.GT.AND P6, PT, R3.reuse, 0x10, PT ;  /* 0x000000100300780c */ /* 0x040fe40003fc4270 */
[C---:B------:R-:W-:Y:S02]  /*54d0*/  ISETP.GT.AND P2, PT, R3.reuse, 0x11, PT ;  /* 0x000000110300780c */ /* 0x040fe40003f44270 */
[C---:B------:R-:W-:Y:S02]  /*54e0*/  ISETP.GT.AND P1, PT, R3.reuse, 0x18, PT ;  /* 0x000000180300780c */ /* 0x040fe40003f24270 */
[----:B------:R-:W-:Y:S02]  /*54f0*/  ISETP.GT.AND P0, PT, R3, 0x19, PT ;  /* 0x000000190300780c */ /* 0x000fe40003f04270 */
        /* <DEDUP_REMOVED lines=12> */
[----:B------:R-:W-:-:S02]  /*55c0*/  ISETP.GT.AND P6, PT, R3, 0x30, PT ;  /* 0x000000300300780c */ /* 0x000fc40003fc4270 */
        /* <DEDUP_REMOVED lines=11> */
[----:B------:R-:W-:-:S02]  /*5680*/  IMNMX R0, R5, R0, PT ;  /* 0x0000000005007217 */ /* 0x000fc40003800200 */
[----:B------:R-:W-:Y:S02]  /*5690*/  FSEL R140, R44, -INF , P6 ;  /* 0xff8000002c8c7808 */ /* 0x000fe40003000000 */
[----:B------:R-:W-:Y:S02]  /*56a0*/  FSEL R139, R42, -INF , P2 ;  /* 0xff8000002a8b7808 */ /* 0x000fe40001000000 */
[----:B------:R-:W-:Y:S02]  /*56b0*/  FSEL R138, R35, -INF , P1 ;  /* 0xff800000238a7808 */ /* 0x000fe40000800000 */
[----:B------:R-:W-:Y:S02]  /*56c0*/  FSEL R137, R33, -INF , P0 ;  /* 0xff80000021897808 */ /* 0x000fe40000000000 */
[C---:B------:R-:W-:Y:S02]  /*56d0*/  ISETP.GT.AND P6, PT, R0.reuse, RZ, PT ;  /* 0x000000ff0000720c */ /* 0x040fe40003fc4270 */
        /* <DEDUP_REMOVED lines=28> */
[----:B------:R-:W-:Y:S02]  /*58a0*/  FSEL R150, R77, -INF , P6 ;  /* 0xff8000004d967808 */ /* 0x000fe40003000000 */
[----:B------:R-:W-:Y:S02]  /*58b0*/  FSEL R149, R76, -INF , P2 ;  /* 0xff8000004c957808 */ /* 0x000fe40001000000 */
[----:B------:R-:W-:-:S02]  /*58c0*/  FSEL R148, R55, -INF , P1 ;  /* 0xff80000037947808 */ /* 0x000fc40000800000 */
[----:B------:R-:W-:Y:S02]  /*58d0*/  FSEL R147, R45, -INF , P0 ;  /* 0xff8000002d937808 */ /* 0x000fe40000000000 */
[----:B------:R-:W-:Y:S02]  /*58e0*/  FMNMX.FTZ R2, R14, R4, !PT ;  /* 0x000000040e027209 */ /* 0x000fe40007810000 */
        /* <DEDUP_REMOVED lines=64> */
[----:B------:R-:W-:Y:S02]  /*5cf0*/  FMNMX.FTZ R2, R159, R2, !PT ;  /* 0x000000029f027209 */ /* 0x000fe40007810000 */
[----:B------:R-:W-:Y:S02]  /*5d00*/  FMNMX.FTZ R5, R147, R5, !PT ;  /* 0x0000000593057209 */ /* 0x000fe40007810000 */
[----:B------:R-:W-:Y:S02]  /*5d10*/  FMNMX.FTZ R3, R139, R3, !PT ;  /* 0x000000038b037209 */ /* 0x000fe40007810000 */
[----:B------:R-:W-:Y:S02]  /*5d20*/  FSEL R146, R40, -INF , P2 ;  /* 0xff80000028927808 */ /* 0x000fe40001000000 */
[----:B------:R-:W-:Y:S02]  /*5d30*/  FMNMX.FTZ R0, R143, R0, !PT ;  /* 0x000000008f007209 */ /* 0x000fe40007810000 */
[----:B------:R-:W-:-:S02]  /*5d40*/  FMNMX.FTZ R2, R158, R2, !PT ;  /* 0x000000029e027209 */ /* 0x000fc40007810000 */
[----:B------:R-:W-:Y:S02]  /*5d50*/  FMNMX.FTZ R5, R151, R5, !PT ;  /* 0x0000000597057209 */ /* 0x000fe40007810000 */
[----:B------:R-:W-:Y:S02]  /*5d60*/  FMNMX.FTZ R4, R138, R3, !PT ;  /* 0x000000038a047209 */ /* 0x000fe40007810000 */
[----:B------:R-:W-:Y:S02]  /*5d70*/  FSEL R145, R37, -INF , P1 ;  /* 0xff80000025917808 */ /* 0x000fe40000800000 */
[----:B------:R-:W-:Y:S02]  /*5d80*/  FMNMX.FTZ R0, R142, R0, !PT ;  /* 0x000000008e007209 */ /* 0x000fe40007810000 */
[----:B------:R-:W-:Y:S02]  /*5d90*/  FMNMX.FTZ R3, R157, R2, !PT ;  /* 0x000000029d037209 */ /* 0x000fe40007810000 */
[----:B------:R-:W-:-:S02]  /*5da0*/  FMNMX.FTZ R5, R146, R5, !PT ;  /* 0x0000000592057209 */ /* 0x000fc40007810000 */
[----:B------:R-:W-:Y:S02]  /*5db0*/  FMNMX.FTZ R2, R137, R4, !PT ;  /* 0x0000000489027209 */ /* 0x000fe40007810000 */
[----:B------:R-:W-:Y:S02]  /*5dc0*/  FMNMX.FTZ R0, R141, R0, !PT ;  /* 0x000000008d007209 */ /* 0x000fe40007810000 */
[----:B------:R-:W-:Y:S02]  /*5dd0*/  FMNMX.FTZ R3, R156, R3, !PT ;  /* 0x000000039c037209 */ /* 0x000fe40007810000 */
[----:B------:R-:W-:Y:S01]  /*5de0*/  FSEL R128, R43, -INF , P0 ;  /* 0xff8000002b807808 */ /* 0x000fe20000000000 */
[----:B------:R-:W1:Y:S01]  /*5df0*/  SHFL.BFLY PT, R6, R0, 0x2, 0x1f ;  /* 0x0c401f0000067f89 */ /* 0x000e6200000e0000 */
[----:B------:R-:W-:-:S03]  /*5e00*/  FMNMX.FTZ R4, R145, R5, !PT ;  /* 0x0000000591047209 */ /* 0x000fc60007810000 */
[----:B------:R-:W2:Y:S01]  /*5e10*/  SHFL.BFLY PT, R5, R2, 0x2, 0x1f ;  /* 0x0c401f0002057f89 */ /* 0x000ea200000e0000 */
[----:B------:R-:W-:-:S03]  /*5e20*/  FMNMX.FTZ R4, R128, R4, !PT ;  /* 0x0000000480047209 */ /* 0x000fc60007810000 */
[----:B------:R-:W3:Y:S04]  /*5e30*/  SHFL.BFLY PT, R7, R3, 0x2, 0x1f ;  /* 0x0c401f0003077f89 */ /* 0x000ee800000e0000 */
[----:B------:R-:W4:Y:S01]  /*5e40*/  SHFL.BFLY PT, R8, R4, 0x2, 0x1f ;  /* 0x0c401f0004087f89 */ /* 0x000f2200000e0000 */
[----:B-1----:R-:W-:Y:S02]  /*5e50*/  FMNMX.FTZ R0, R6, R0, !PT ;  /* 0x0000000006007209 */ /* 0x002fe40007810000 */
        /* <DEDUP_REMOVED lines=10> */
.L_x_1569:
[C---:B------:R-:W-:Y:S01]  /*5f00*/  FMUL.FTZ R0, R72.reuse, c[0x0][0x2d0] ;  /* 0x0000b40048007a20 */ /* 0x040fe20000410000 */
[----:B------:R-:W-:Y:S01]  /*5f10*/  FSETP.NEU.FTZ.AND P0, PT, R72, -INF , PT ;  /* 0xff8000004800780b */ /* 0x000fe20003f1d000 */
[----:B------:R-:W2:Y:S01]  /*5f20*/  LDL R237, [R1+0x3c] ;  /* 0x00003c0001ed7983 */ /* 0x000ea20000100800 */
        /* <DEDUP_REMOVED lines=8> */
[----:B------:R-:W-:Y:S01]  /*5fb0*/  FFMA.FTZ R2, R23, c[0x0][0x2d0], -R4 ;  /* 0x0000b40017027a23 */ /* 0x000fe20000010804 */
[----:B------:R-:W-:Y:S01]  /*5fc0*/  FSETP.NEU.FTZ.AND P0, PT, R70, -INF , PT ;  /* 0xff8000004600780b */ /* 0x000fe20003f1d000 */
[----:B------:R3:W-:Y:S01]  /*5fd0*/  MUFU.EX2 R206, R0 ;  /* 0x0000000000ce7308 */ /* 0x0007e20000000800 */
[----:B------:R-:W4:Y:S01]  /*5fe0*/  LDSM.16.MT88.4 R44, [R189] ;  /* 0x00000000bd2c783b */ /* 0x000f220000004200 */
[----:B------:R-:W-:-:S06]  /*5ff0*/  FFMA.FTZ R5, R22, c[0x0][0x2d0], -R3 ;  /* 0x0000b40016057a23 */ /* 0x000fcc0000010803 */
[----:B------:R5:W-:Y:S01]  /*6000*/  MUFU.EX2 R235, R2 ;  /* 0x0000000200eb7308 */ /* 0x000be20000000800 */
[----:B---3--:R-:W-:-:S07]  /*6010*/  FFMA.FTZ R0, R12, c[0x0][0x2d0], -R4 ;  /* 0x0000b4000c007a23 */ /* 0x008fce0000010804 */
[----:B------:R3:W-:Y:S01]  /*6020*/  MUFU.EX2 R233, R5 ;  /* 0x0000000500e97308 */ /* 0x0007e20000000800 */
[----:B-----5:R-:W-:-:S07]  /*6030*/  FMUL.FTZ R2, R70, c[0x0][0x2d0] ;  /* 0x0000b40046027a20 */ /* 0x020fce0000410000 */
[----:B------:R5:W-:Y:S01]  /*6040*/  MUFU.EX2 R205, R0 ;  /* 0x0000000000cd7308 */ /* 0x000be20000000800 */
[----:B------:R-:W-:Y:S02]  /*6050*/  FSEL R2, R2, RZ, P0 ;  /* 0x000000ff02027208 */ /* 0x000fe40000000000 */
[----:B------:R-:W-:-:S03]  /*6060*/  FSETP.NEU.FTZ.AND P0, PT, R68, -INF , PT ;  /* 0xff8000004400780b */ /* 0x000fc60003f1d000 */
[----:B---3--:R-:W-:-:S04]  /*6070*/  FFMA.FTZ R5, R34, c[0x0][0x2d0], -R2 ;  /* 0x0000b40022057a23 */ /* 0x008fc80000010802 */
[----:B------:R3:W-:Y:S01]  /*6080*/  MUFU.EX2 R221, R5 ;  /* 0x0000000500dd7308 */ /* 0x0007e20000000800 */
[----:B-----5:R-:W-:-:S07]  /*6090*/  FFMA.FTZ R0, R14, c[0x0][0x2d0], -R4 ;  /* 0x0000b4000e007a23 */ /* 0x020fce0000010804 */
[----:B------:R5:W-:Y:S01]  /*60a0*/  MUFU.EX2 R216, R0 ;  /* 0x0000000000d87308 */ /* 0x000be20000000800 */
[----:B---3--:R-:W-:Y:S02]  /*60b0*/  FFMA.FTZ R5, R36, c[0x0][0x2d0], -R2 ;  /* 0x0000b40024057a23 */ /* 0x008fe40000010802 */
[----:B------:R-:W3:Y:S05]  /*60c0*/  LDSM.16.MT88.4 R36, [R186] ;  /* 0x00000000ba24783b */ /* 0x000eea0000004200 */
[----:B------:R-:W-:Y:S01]  /*60d0*/  MUFU.EX2 R232, R5 ;  /* 0x0000000500e87308 */ /* 0x000fe20000000800 */
[----:B-----5:R-:W-:-:S07]  /*60e0*/  FFMA.FTZ R0, R16, c[0x0][0x2d0], -R4 ;  /* 0x0000b40010007a23 */ /* 0x020fce0000010804 */
[----:B------:R5:W1:Y:S02]  /*60f0*/  MUFU.EX2 R220, R0 ;  /* 0x0000000000dc7308 */ /* 0x000a640000000800 */
[----:B-----5:R-:W-:Y:S01]  /*6100*/  FFMA.FTZ R0, R18, c[0x0][0x2d0], -R4 ;  /* 0x0000b40012007a23 */ /* 0x020fe20000010804 */
[----:B-1----:R-:W-:-:S05]  /*6110*/  F2FP.BF16.PACK_AB R22, R220, R216 ;  /* 0x000000d8dc16723e */ /* 0x002fca00000010ff */
[----:B------:R1:W-:Y:S02]  /*6120*/  MUFU.EX2 R226, R0 ;  /* 0x0000000000e27308 */ /* 0x0003e40000000800 */
[----:B-1----:R-:W-:-:S06]  /*6130*/  FFMA.FTZ R0, R21, c[0x0][0x2d0], -R4 ;  /* 0x0000b40015007a23 */ /* 0x002fcc0000010804 */
[----:B------:R1:W5:Y:S02]  /*6140*/  MUFU.EX2 R230, R0 ;  /* 0x0000000000e67308 */ /* 0x0003640000000800 */
[----:B-1----:R-:W-:Y:S01]  /*6150*/  FFMA.FTZ R0, R27, c[0x0][0x2d0], -R4 ;  /* 0x0000b4001b007a23 */ /* 0x002fe20000010804 */
[----:B-----5:R-:W-:-:S05]  /*6160*/  F2FP.BF16.PACK_AB R12, R230, R226 ;  /* 0x000000e2e60c723e */ /* 0x020fca00000010ff */
[----:B------:R1:W5:Y:S02]  /*6170*/  MUFU.EX2 R236, R0 ;  /* 0x0000000000ec7308 */ /* 0x0003640000000800 */
[----:B-1----:R-:W-:Y:S01]  /*6180*/  FFMA.FTZ R0, R11, c[0x0][0x2d0], -R3 ;  /* 0x0000b4000b007a23 */ /* 0x002fe20000010803 */
[----:B-----5:R-:W-:-:S05]  /*6190*/  F2FP.BF16.PACK_AB R14, R236, R235 ;  /* 0x000000ebec0e723e */ /* 0x020fca00000010ff */
[----:B------:R1:W-:Y:S02]  /*61a0*/  MUFU.EX2 R177, R0 ;  /* 0x0000000000b17308 */ /* 0x0003e40000000800 */
[----:B-1----:R-:W-:-:S06]  /*61b0*/  FFMA.FTZ R0, R13, c[0x0][0x2d0], -R3 ;  /* 0x0000b4000d007a23 */ /* 0x002fcc0000010803 */
        /* <DEDUP_REMOVED lines=9> */
[----:B-1----:R-:W-:Y:S01]  /*6250*/  FFMA.FTZ R0, R20, c[0x0][0x2d0], -R3 ;  /* 0x0000b40014007a23 */ /* 0x002fe20000010803 */
[----:B------:R-:W-:-:S05]  /*6260*/  F2FP.BF16.PACK_AB R20, R205, R206 ;  /* 0x000000cecd14723e */ /* 0x000fca00000010ff */
[----:B------:R1:W5:Y:S02]  /*6270*/  MUFU.EX2 R224, R0 ;  /* 0x0000000000e07308 */ /* 0x0003640000000800 */
[C---:B------:R-:W-:Y:S08]  /*6280*/  HMMA.16816.F32.BF16 R80, R20.reuse, R40, RZ ;  /* 0x000000281450723c */ /* 0x040ff000000418ff */
[----:B----4-:R-:W-:Y:S01]  /*6290*/  HMMA.16816.F32.BF16 R76, R20, R44, RZ ;  /* 0x0000002c144c723c */ /* 0x010fe200000418ff */
[----:B-1----:R-:W-:Y:S01]  /*62a0*/  FFMA.FTZ R0, R25, c[0x0][0x2d0], -R3 ;  /* 0x0000b40019007a23 */ /* 0x002fe20000010803 */
[----:B-----5:R-:W-:-:S03]  /*62b0*/  F2FP.BF16.PACK_AB R13, R224, R223 ;  /* 0x000000dfe00d723e */ /* 0x020fc600000010ff */
[----:B------:R1:W4:Y:S03]  /*62c0*/  MUFU.EX2 R234, R0 ;  /* 0x0000000000ea7308 */ /* 0x0003260000000800 */
[----:B---3--:R-:W-:Y:S01]  /*62d0*/  HMMA.16816.F32.BF16 R64, R20, R36, RZ ;  /* 0x000000241440723c */ /* 0x008fe200000418ff */
[----:B-1----:R-:W-:Y:S01]  /*62e0*/  FFMA.FTZ R0, R24, c[0x0][0x2d0], -R2 ;  /* 0x0000b40018007a23 */ /* 0x002fe20000010802 */
[----:B----4-:R-:W-:-:S03]  /*62f0*/  F2FP.BF16.PACK_AB R15, R234, R233 ;  /* 0x000000e9ea0f723e */ /* 0x010fc600000010ff */
[----:B------:R1:W-:Y:S02]  /*6300*/  MUFU.EX2 R210, R0 ;  /* 0x0000000000d27308 */ /* 0x0003e40000000800 */
[--C-:B-1----:R-:W-:Y:S02]  /*6310*/  FFMA.FTZ R0, R26, c[0x0][0x2d0], -R2.reuse ;  /* 0x0000b4001a007a23 */ /* 0x102fe40000010802 */
[----:B------:R-:W-:Y:S04]  /*6320*/  LDSM.16.MT88.4 R24, [R188] ;  /* 0x00000000bc18783b */ /* 0x000fe80000004200 */
        /* <DEDUP_REMOVED lines=8> */
[----:B------:R1:W3:Y:S02]  /*63b0*/  MUFU.EX2 R222, R0 ;  /* 0x0000000000de7308 */ /* 0x0002e40000000800 */
[----:B-1----:R-:W-:Y:S01]  /*63c0*/  FMUL.FTZ R0, R68, c[0x0][0x2d0] ;  /* 0x0000b40044007a20 */ /* 0x002fe20000410000 */
[----:B---3--:R-:W-:-:S04]  /*63d0*/  F2FP.BF16.PACK_AB R8, R221, R222 ;  /* 0x000000dedd08723e */ /* 0x008fc800000010ff */
[----:B------:R-:W-:-:S05]  /*63e0*/  FSEL R0, R0, RZ, P0 ;  /* 0x000000ff00007208 */ /* 0x000fca0000000000 */
[----:B------:R-:W-:-:S04]  /*63f0*/  FFMA.FTZ R5, R28, c[0x0][0x2d0], -R0 ;  /* 0x0000b4001c057a23 */ /* 0x000fc80000010800 */
[----:B------:R1:W-:Y:S02]  /*6400*/  MUFU.EX2 R208, R5 ;  /* 0x0000000500d07308 */ /* 0x0003e40000000800 */
[--C-:B-1----:R-:W-:Y:S02]  /*6410*/  FFMA.FTZ R5, R30, c[0x0][0x2d0], -R0.reuse ;  /* 0x0000b4001e057a23 */ /* 0x102fe40000010800 */
[----:B------:R-:W1:Y:S04]  /*6420*/  LDSM.16.MT88.4 R28, [R186+0x800] ;  /* 0x00080000ba1c783b */ /* 0x000e680000004200 */
[----:B------:R3:W4:Y:S02]  /*6430*/  MUFU.EX2 R207, R5 ;  /* 0x0000000500cf7308 */ /* 0x0007240000000800 */
[----:B---3--:R-:W-:Y:S01]  /*6440*/  FFMA.FTZ R5, R33, c[0x0][0x2d0], -R0 ;  /* 0x0000b40021057a23 */ /* 0x008fe20000010800 */
[----:B----4-:R-:W-:-:S05]  /*6450*/  F2FP.BF16.PACK_AB R17, R207, R208 ;  /* 0x000000d0cf11723e */ /* 0x010fca00000010ff */
[----:B------:R3:W-:Y:S02]  /*6460*/  MUFU.EX2 R218, R5 ;  /* 0x0000000500da7308 */ /* 0x0007e40000000800 */
[----:B---3--:R-:W-:Y:S02]  /*6470*/  FFMA.FTZ R5, R35, c[0x0][0x2d0], -R0 ;  /* 0x0000b40023057a23 */ /* 0x008fe40000010800 */
[----:B------:R-:W3:Y:S01]  /*6480*/  LDSM.16.MT88.4 R32, [R189+0x800] ;  /* 0x00080000bd20783b */ /* 0x000ee20000004200 */
[----:B-1----:R-:W-:Y:S03]  /*6490*/  HMMA.16816.F32.BF16 R100, R12, R28, R64 ;  /* 0x0000001c0c64723c */ /* 0x002fe60000041840 */
[----:B------:R1:W4:Y:S02]  /*64a0*/  MUFU.EX2 R219, R5 ;  /* 0x0000000500db7308 */ /* 0x0003240000000800 */
[----:B-1----:R-:W-:Y:S01]  /*64b0*/  FFMA.FTZ R5, R49, c[0x0][0x2d0], -R2 ;  /* 0x0000b40031057a23 */ /* 0x002fe20000010802 */
[----:B----4-:R-:W-:-:S05]  /*64c0*/  F2FP.BF16.PACK_AB R19, R219, R218 ;  /* 0x000000dadb13723e */ /* 0x010fca00000010ff */
[----:B------:R1:W4:Y:S02]  /*64d0*/  MUFU.EX2 R231, R5 ;  /* 0x0000000500e77308 */ /* 0x0003240000000800 */
[C---:B------:R-:W-:Y:S08]  /*64e0*/  HMMA.16816.F32.BF16 R60, R16.reuse, R40, RZ ;  /* 0x00000028103c723c */ /* 0x040ff000000418ff */
[----:B------:R-:W-:Y:S01]  /*64f0*/  HMMA.16816.F32.BF16 R56, R16, R44, RZ ;  /* 0x0000002c1038723c */ /* 0x000fe200000418ff */
[--C-:B-1----:R-:W-:Y:S01]  /*6500*/  FFMA.FTZ R5, R48, c[0x0][0x2d0], -R0.reuse ;  /* 0x0000b40030057a23 */ /* 0x102fe20000010800 */
[----:B----4-:R-:W-:Y:S01]  /*6510*/  F2FP.BF16.PACK_AB R10, R231, R232 ;  /* 0x000000e8e70a723e */ /* 0x010fe200000010ff */
[----:B------:R-:W1:Y:S02]  /*6520*/  LDSM.16.MT88.4 R48, [R185+0x800] ;  /* 0x00080000b930783b */ /* 0x000e640000004200 */
[----:B------:R4:W-:Y:S03]  /*6530*/  MUFU.EX2 R225, R5 ;  /* 0x0000000500e17308 */ /* 0x0009e60000000800 */
[----:B---3--:R-:W-:Y:S08]  /*6540*/  HMMA.16816.F32.BF16 R108, R12, R32, R76 ;  /* 0x000000200c6c723c */ /* 0x008ff0000004184c */
[----:B------:R-:W-:Y:S01]  /*6550*/  HMMA.16816.F32.BF16 R64, R16, R42, RZ ;  /* 0x0000002a1040723c */ /* 0x000fe200000418ff */
[----:B----4-:R-:W-:-:S07]  /*6560*/  FFMA.FTZ R5, R52, c[0x0][0x2d0], -R0 ;  /* 0x0000b40034057a23 */ /* 0x010fce0000010800 */
[----:B------:R-:W-:Y:S01]  /*6570*/  HMMA.16816.F32.BF16 R76, R16, R38, RZ ;  /* 0x00000026104c723c */ /* 0x000fe200000418ff */
[----:B------:R3:W4:Y:S02]  /*6580*/  MUFU.EX2 R227, R5 ;  /* 0x0000000500e37308 */ /* 0x0007240000000800 */
[----:B---3--:R-:W-:Y:S01]  /*6590*/  FFMA.FTZ R5, R53, c[0x0][0x2d0], -R0 ;  /* 0x0000b40035057a23 */ /* 0x008fe20000010800 */
[----:B----4-:R-:W-:-:S04]  /*65a0*/  F2FP.BF16.PACK_AB R9, R227, R225 ;  /* 0x000000e1e309723e */ /* 0x010fc800000010ff */
[----:B-1----:R-:W-:Y:S01]  /*65b0*/  HMMA.16816.F32.BF16 R88, R12, R48, R80 ;  /* 0x000000300c58723c */ /* 0x002fe20000041850 */
[----:B------:R1:W-:Y:S07]  /*65c0*/  MUFU.EX2 R229, R5 ;  /* 0x0000000500e57308 */ /* 0x0003ee0000000800 */
[-C--:B------:R-:W-:Y:S08]  /*65d0*/  HMMA.16816.F32.BF16 R80, R16, R46.reuse, RZ ;  /* 0x0000002e1050723c */ /* 0x080ff000000418ff */
[----:B------:R-:W-:Y:S01]  /*65e0*/  HMMA.16816.F32.BF16 R44, R20, R46, RZ ;  /* 0x0000002e142c723c */ /* 0x000fe200000418ff */
[----:B-1----:R-:W-:-:S04]  /*65f0*/  FFMA.FTZ R5, R54, c[0x0][0x2d0], -R0 ;  /* 0x0000b40036057a23 */ /* 0x002fc80000010800 */
[----:B------:R1:W3:Y:S03]  /*6600*/  MUFU.EX2 R228, R5 ;  /* 0x0000000500e47308 */ /* 0x0002e60000000800 */
[----:B------:R-:W-:Y:S01]  /*6610*/  HMMA.16816.F32.BF16 R52, R16, R36, RZ ;  /* 0x000000241034723c */ /* 0x000fe200000418ff */
[----:B-1----:R-:W-:Y:S01]  /*6620*/  FFMA.FTZ R5, R124, c[0x0][0x2d0], -R4 ;  /* 0x0000b4007c057a23 */ /* 0x002fe20000010804 */
[----:B---3--:R-:W-:-:S03]  /*6630*/  F2FP.BF16.PACK_AB R11, R228, R229 ;  /* 0x000000e5e40b723e */ /* 0x008fc600000010ff */
[----:B------:R1:W-:Y:S04]  /*6640*/  MUFU.EX2 R182, R5 ;  /* 0x0000000500b67308 */ /* 0x0003e80000000800 */
[C---:B------:R-:W-:Y:S08]  /*6650*/  HMMA.16816.F32.BF16 R84, R8.reuse, R48, R60 ;  /* 0x000000300854723c */ /* 0x040ff0000004183c */
[----:B------:R-:W-:Y:S01]  /*6660*/  HMMA.16816.F32.BF16 R104, R8, R32, R56 ;  /* 0x000000200868723c */ /* 0x000fe20000041838 */
[----:B-1----:R-:W-:-:S04]  /*6670*/  FFMA.FTZ R5, R125, c[0x0][0x2d0], -R4 ;  /* 0x0000b4007d057a23 */ /* 0x002fc80000010804 */
[----:B------:R1:W3:Y:S03]  /*6680*/  MUFU.EX2 R183, R5 ;  /* 0x0000000500b77308 */ /* 0x0002e60000000800 */
[C---:B------:R-:W-:Y:S08]  /*6690*/  HMMA.16816.F32.BF16 R60, R16.reuse, R24, RZ ;  /* 0x00000018103c723c */ /* 0x040ff000000418ff */
[----:B------:R-:W-:Y:S01]  /*66a0*/  HMMA.16816.F32.BF16 R56, R16, R26, RZ ;  /* 0x0000001a1038723c */ /* 0x000fe200000418ff */
[----:B------:R-:W4:Y:S01]  /*66b0*/  LDSM.16.MT88.4 R16, [R188+0x800] ;  /* 0x00080000bc10783b */ /* 0x000f220000004200 */
[----:B-1----:R-:W-:-:S06]  /*66c0*/  FFMA.FTZ R5, R126, c[0x0][0x2d0], -R4 ;  /* 0x0000b4007e057a23 */ /* 0x002fcc0000010804 */
[----:B------:R-:W-:Y:S01]  /*66d0*/  HMMA.16816.F32.BF16 R120, R8, R28, R52 ;  /* 0x0000001c0878723c */ /* 0x000fe20000041834 */
[----:B------:R1:W-:Y:S07]  /*66e0*/  MUFU.EX2 R200, R5 ;  /* 0x0000000500c87308 */ /* 0x0003ee0000000800 */
[C---:B------:R-:W-:Y:S08]  /*66f0*/  HMMA.16816.F32.BF16 R52, R20.reuse, R42, RZ ;  /* 0x0000002a1434723c */ /* 0x040ff000000418ff */
[----:B------:R-:W-:Y:S01]  /*6700*/  HMMA.16816.F32.BF16 R40, R20, R38, RZ ;  /* 0x000000261428723c */ /* 0x000fe200000418ff */
[----:B-1----:R-:W-:-:S04]  /*6710*/  FFMA.FTZ R5, R127, c[0x0][0x2d0], -R4 ;  /* 0x0000b4007f057a23 */ /* 0x002fc80000010804 */
[----:B------:R1:W-:Y:S03]  /*6720*/  MUFU.EX2 R204, R5 ;  /* 0x0000000500cc7308 */ /* 0x0003e60000000800 */
[C---:B------:R-:W-:Y:S08]  /*6730*/  HMMA.16816.F32.BF16 R36, R20.reuse, R24, RZ ;  /* 0x000000181424723c */ /* 0x040ff000000418ff */
[----:B------:R-:W-:Y:S01]  /*6740*/  HMMA.16816.F32.BF16 R20, R20, R26, RZ ;  /* 0x0000001a1414723c */ /* 0x000fe200000418ff */
[----:B------:R-:W-:Y:S01]  /*6750*/  LDSM.16.MT88.4 R24, [R189+0x1000] ;  /* 0x00100000bd18783b */ /* 0x000fe20000004200 */
[----:B-1----:R-:W-:-:S06]  /*6760*/  FFMA.FTZ R5, R112, c[0x0][0x2d0], -R3 ;  /* 0x0000b40070057a23 */ /* 0x002fcc0000010803 */
[-C--:B------:R-:W-:Y:S01]  /*6770*/  HMMA.16816.F32.BF16 R40, R12, R30.reuse, R40 ;  /* 0x0000001e0c28723c */ /* 0x080fe20000041828 */
[----:B------:R1:W-:Y:S07]  /*6780*/  MUFU.EX2 R178, R5 ;  /* 0x0000000500b27308 */ /* 0x0003ee0000000800 */
[----:B------:R-:W-:Y:S08]  /*6790*/  HMMA.16816.F32.BF16 R76, R8, R30, R76 ;  /* 0x0000001e084c723c */ /* 0x000ff0000004184c */
[----:B----4-:R-:W-:Y:S01]  /*67a0*/  HMMA.16816.F32.BF16 R96, R12, R16, R36 ;  /* 0x000000100c60723c */ /* 0x010fe20000041824 */
[----:B-1----:R-:W-:-:S04]  /*67b0*/  FFMA.FTZ R5, R113, c[0x0][0x2d0], -R3 ;  /* 0x0000b40071057a23 */ /* 0x002fc80000010803 */
[----:B------:R1:W4:Y:S03]  /*67c0*/  MUFU.EX2 R179, R5 ;  /* 0x0000000500b37308 */ /* 0x0003260000000800 */
[----:B------:R-:W-:Y:S01]  /*67d0*/  HMMA.16816.F32.BF16 R92, R12, R18, R20 ;  /* 0x000000120c5c723c */ /* 0x000fe20000041814 */
[----:B------:R-:W-:Y:S07]  /*67e0*/  LDSM.16.MT88.4 R20, [R186+0x1000] ;  /* 0x00100000ba14783b */ /* 0x000fee0000004200 */
[----:B------:R-:W-:Y:S01]  /*67f0*/  HMMA.16816.F32.BF16 R60, R8, R16, R60 ;  /* 0x00000010083c723c */ /* 0x000fe2000004183c */
[----:B-1----:R-:W-:-:S07]  /*6800*/  FFMA.FTZ R5, R114, c[0x0][0x2d0], -R3 ;  /* 0x0000b40072057a23 */ /* 0x002fce0000010803 */
[----:B------:R-:W-:Y:S01]  /*6810*/  HMMA.16816.F32.BF16 R28, R8, R18, R56 ;  /* 0x00000012081c723c */ /* 0x000fe20000041838 */
[----:B------:R-:W1:Y:S01]  /*6820*/  LDSM.16.MT88.4 R16, [R185+0x1000] ;  /* 0x00100000b910783b */ /* 0x000e620000004200 */
[----:B------:R5:W-:Y:S06]  /*6830*/  MUFU.EX2 R180, R5 ;  /* 0x0000000500b47308 */ /* 0x000bec0000000800 */
[-C--:B------:R-:W-:Y:S08]  /*6840*/  HMMA.16816.F32.BF16 R52, R12, R50.reuse, R52 ;  /* 0x000000320c34723c */ /* 0x080ff00000041834 */
[----:B------:R-:W-:Y:S01]  /*6850*/  HMMA.16816.F32.BF16 R48, R8, R50, R64 ;  /* 0x000000320830723c */ /* 0x000fe20000041840 */
[----:B-----5:R-:W-:-:S04]  /*6860*/  FFMA.FTZ R5, R115, c[0x0][0x2d0], -R3 ;  /* 0x0000b40073057a23 */ /* 0x020fc80000010803 */
[----:B------:R5:W1:Y:S03]  /*6870*/  MUFU.EX2 R181, R5 ;  /* 0x0000000500b57308 */ /* 0x000a660000000800 */
[-C--:B------:R-:W-:Y:S08]  /*6880*/  HMMA.16816.F32.BF16 R80, R8, R34.reuse, R80 ;  /* 0x000000220850723c */ /* 0x080ff00000041850 */
[----:B------:R-:W-:Y:S01]  /*6890*/  HMMA.16816.F32.BF16 R36, R12, R34, R44 ;  /* 0x000000220c24723c */ /* 0x000fe2000004182c */
[----:B-----5:R-:W-:-:S06]  /*68a0*/  FFMA.FTZ R5, R116, c[0x0][0x2d0], -R2 ;  /* 0x0000b40074057a23 */ /* 0x020fcc0000010802 */
[----:B---3--:R-:W-:Y:S02]  /*68b0*/  F2FP.BF16.PACK_AB R12, R183, R182 ;  /* 0x000000b6b70c723e */ /* 0x008fe400000010ff */
[----:B----4-:R-:W-:Y:S01]  /*68c0*/  F2FP.BF16.PACK_AB R13, R179, R178 ;  /* 0x000000b2b30d723e */ /* 0x010fe200000010ff */
[----:B------:R3:W-:Y:S01]  /*68d0*/  MUFU.EX2 R170, R5 ;  /* 0x0000000500aa7308 */ /* 0x0007e20000000800 */
[----:B------:R-:W-:Y:S02]  /*68e0*/  F2FP.BF16.PACK_AB R14, R204, R200 ;  /* 0x000000c8cc0e723e */ /* 0x000fe400000010ff */
[----:B-1----:R-:W-:-:S07]  /*68f0*/  F2FP.BF16.PACK_AB R15, R181, R180 ;  /* 0x000000b4b50f723e */ /* 0x002fce00000010ff */
[----:B------:R-:W-:Y:S01]  /*6900*/  HMMA.16816.F32.BF16 R88, R12, R16, R88 ;  /* 0x000000100c58723c */ /* 0x000fe20000041858 */
[----:B---3--:R-:W-:-:S07]  /*6910*/  FFMA.FTZ R5, R117, c[0x0][0x2d0], -R2 ;  /* 0x0000b40075057a23 */ /* 0x008fce0000010802 */
[C---:B------:R-:W-:Y:S01]  /*6920*/  HMMA.16816.F32.BF16 R56, R12.reuse, R24, R108 ;  /* 0x000000180c38723c */ /* 0x040fe2000004186c */
[----:B------:R1:W3:Y:S07]  /*6930*/  MUFU.EX2 R172, R5 ;  /* 0x0000000500ac7308 */ /* 0x0002ee0000000800 */
[C---:B------:R-:W-:Y:S08]  /*6940*/  HMMA.16816.F32.BF16 R44, R12.reuse, R20, R100 ;  /* 0x000000140c2c723c */ /* 0x040ff00000041864 */
[----:B------:R-:W-:Y:S01]  /*6950*/  HMMA.16816.F32.BF16 R40, R12, R22, R40 ;  /* 0x000000160c28723c */ /* 0x000fe20000041828 */
        /* <DEDUP_REMOVED lines=13> */
[----:B-1----:R-:W-:-:S06]  /*6a30*/  FFMA.FTZ R5, R75, c[0x0][0x2d0], -R0 ;  /* 0x0000b4004b057a23 */ /* 0x002fcc0000010800 */
[----:B------:R-:W1:Y:S02]  /*6a40*/  MUFU.EX2 R173, R5 ;  /* 0x0000000500ad7308 */ /* 0x000e640000000800 */
[----:B-1----:R-:W-:Y:S01]  /*6a50*/  F2FP.BF16.PACK_AB R11, R173, R171 ;  /* 0x000000abad0b723e */ /* 0x002fe200000010ff */
[----:B------:R-:W-:-:S05]  /*6a60*/  FFMA.FTZ R5, R136, c[0x0][0x2d0], -R4 ;  /* 0x0000b40088057a23 */ /* 0x000fca0000010804 */
[----:B------:R1:W-:Y:S01]  /*6a70*/  MUFU.EX2 R164, R5 ;  /* 0x0000000500a47308 */ /* 0x0003e20000000800 */
[----:B------:R-:W-:Y:S08]  /*6a80*/  HMMA.16816.F32.BF16 R116, R8, R16, R84 ;  /* 0x000000100874723c */ /* 0x000ff00000041854 */
[----:B------:R-:W-:Y:S01]  /*6a90*/  HMMA.16816.F32.BF16 R84, R12, R18, R52 ;  /* 0x000000120c54723c */ /* 0x000fe20000041834 */
[----:B-1----:R-:W-:-:S07]  /*6aa0*/  FFMA.FTZ R5, R135, c[0x0][0x2d0], -R4 ;  /* 0x0000b40087057a23 */ /* 0x002fce0000010804 */
[----:B------:R-:W-:Y:S01]  /*6ab0*/  HMMA.16816.F32.BF16 R112, R8, R18, R48 ;  /* 0x000000120870723c */ /* 0x000fe20000041830 */
[----:B------:R-:W1:Y:S01]  /*6ac0*/  LDSM.16.MT88.4 R16, [R188+0x1000] ;  /* 0x00100000bc10783b */ /* 0x000e620000004200 */
[----:B------:R3:W-:Y:S01]  /*6ad0*/  MUFU.EX2 R165, R5 ;  /* 0x0000000500a57308 */ /* 0x0007e20000000800 */
[----:B------:R-:W-:-:S05]  /*6ae0*/  FFMA.FTZ R52, R137, c[0x0][0x2d0], -R3 ;  /* 0x0000b40089347a23 */ /* 0x000fca0000010803 */
[----:B------:R-:W-:Y:S02]  /*6af0*/  HMMA.16816.F32.BF16 R48, R12, R26, R36 ;  /* 0x0000001a0c30723c */ /* 0x000fe40000041824 */
[----:B------:R-:W-:Y:S06]  /*6b00*/  MUFU.EX2 R52, R52 ;  /* 0x0000003400347308 */ /* 0x000fec0000000800 */
[----:B------:R-:W-:Y:S01]  /*6b10*/  HMMA.16816.F32.BF16 R104, R8, R24, R104 ;  /* 0x000000180868723c */ /* 0x000fe20000041868 */
[----:B---3--:R-:W-:-:S04]  /*6b20*/  FFMA.FTZ R5, R134, c[0x0][0x2d0], -R4 ;  /* 0x0000b40086057a23 */ /* 0x008fc80000010804 */
[----:B------:R3:W-:Y:S02]  /*6b30*/  MUFU.EX2 R166, R5 ;  /* 0x0000000500a67308 */ /* 0x0007e40000000800 */
[--C-:B------:R-:W-:Y:S01]  /*6b40*/  FFMA.FTZ R25, R140, c[0x0][0x2d0], -R3.reuse ;  /* 0x0000b4008c197a23 */ /* 0x100fe20000010803 */
[----:B------:R-:W-:Y:S01]  /*6b50*/  HMMA.16816.F32.BF16 R76, R8, R22, R76 ;  /* 0x00000016084c723c */ /* 0x000fe2000004184c */
[----:B------:R-:W-:-:S04]  /*6b60*/  FFMA.FTZ R24, R139, c[0x0][0x2d0], -R3 ;  /* 0x0000b4008b187a23 */ /* 0x000fc80000010803 */
[----:B------:R-:W-:Y:S01]  /*6b70*/  MUFU.EX2 R25, R25 ;  /* 0x0000001900197308 */ /* 0x000fe20000000800 */
[----:B---3--:R-:W-:-:S07]  /*6b80*/  FFMA.FTZ R5, R133, c[0x0][0x2d0], -R4 ;  /* 0x0000b40085057a23 */ /* 0x008fce0000010804 */
[----:B------:R-:W-:Y:S01]  /*6b90*/  MUFU.EX2 R24, R24 ;  /* 0x0000001800187308 */ /* 0x000fe20000000800 */
[C---:B-1----:R-:W-:Y:S07]  /*6ba0*/  HMMA.16816.F32.BF16 R64, R12.reuse, R16, R96 ;  /* 0x000000100c40723c */ /* 0x042fee0000041860 */
[----:B------:R1:W3:Y:S01]  /*6bb0*/  MUFU.EX2 R167, R5 ;  /* 0x0000000500a77308 */ /* 0x0002e20000000800 */
[----:B------:R-:W-:Y:S01]  /*6bc0*/  HMMA.16816.F32.BF16 R32, R12, R18, R92 ;  /* 0x000000120c20723c */ /* 0x000fe2000004185c */
[----:B------:R-:W4:Y:S07]  /*6bd0*/  LDSM.16.MT88.4 R12, [R186+0x1800] ;  /* 0x00180000ba0c783b */ /* 0x000f2e0000004200 */
[----:B------:R-:W-:Y:S01]  /*6be0*/  HMMA.16816.F32.BF16 R96, R8, R26, R80 ;  /* 0x0000001a0860723c */ /* 0x000fe20000041850 */
[----:B-1----:R-:W-:Y:S01]  /*6bf0*/  FFMA.FTZ R5, R131, c[0x0][0x2d0], -R3 ;  /* 0x0000b40083057a23 */ /* 0x002fe20000010803 */
[----:B---3--:R-:W-:-:S05]  /*6c00*/  F2FP.BF16.PACK_AB R6, R167, R166 ;  /* 0x000000a6a706723e */ /* 0x008fca00000010ff */
[----:B------:R-:W-:Y:S01]  /*6c10*/  FFMA.FTZ R27, R138, c[0x0][0x2d0], -R3 ;  /* 0x0000b4008a1b7a23 */ /* 0x000fe20000010803 */
[----:B------:R-:W-:Y:S01]  /*6c20*/  HMMA.16816.F32.BF16 R80, R8, R20, R120 ;  /* 0x000000140850723c */ /* 0x000fe20000041878 */
[----:B------:R1:W-:Y:S01]  /*6c30*/  MUFU.EX2 R160, R5 ;  /* 0x0000000500a07308 */ /* 0x0003e20000000800 */
[----:B------:R-:W3:Y:S01]  /*6c40*/  LDSM.16.MT88.4 R20, [R185+0x1800] ;  /* 0x00180000b914783b */ /* 0x000ee20000004200 */
[----:B------:R-:W-:-:S05]  /*6c50*/  FFMA.FTZ R26, R141, c[0x0][0x2d0], -R4 ;  /* 0x0000b4008d1a7a23 */ /* 0x000fca0000010804 */
[C---:B------:R-:W-:Y:S01]  /*6c60*/  HMMA.16816.F32.BF16 R60, R8.reuse, R16, R60 ;  /* 0x00000010083c723c */ /* 0x040fe2000004183c */
[----:B------:R-:W-:Y:S07]  /*6c70*/  MUFU.EX2 R26, R26 ;  /* 0x0000001a001a7308 */ /* 0x000fee0000000800 */
[----:B------:R-:W-:Y:S01]  /*6c80*/  HMMA.16816.F32.BF16 R36, R8, R18, R28 ;  /* 0x000000120824723c */ /* 0x000fe2000004181c */
[----:B-1----:R-:W-:Y:S01]  /*6c90*/  FFMA.FTZ R5, R130, c[0x0][0x2d0], -R3 ;  /* 0x0000b40082057a23 */ /* 0x002fe20000010803 */
[----:B------:R-:W1:Y:S01]  /*6ca0*/  LDSM.16.MT88.4 R16, [R189+0x1800] ;  /* 0x00180000bd10783b */ /* 0x000e620000004200 */
[----:B------:R-:W-:Y:S03]  /*6cb0*/  MUFU.EX2 R27, R27 ;  /* 0x0000001b001b7308 */ /* 0x000fe60000000800 */
[----:B------:R-:W5:Y:S01]  /*6cc0*/  LDSM.16.MT88.4 R8, [R188+0x1800] ;  /* 0x00180000bc08783b */ /* 0x000f620000004200 */
[----:B------:R-:W-:-:S02]  /*6cd0*/  FFMA.FTZ R30, R144, c[0x0][0x2d0], -R4 ;  /* 0x0000b400901e7a23 */ /* 0x000fc40000010804 */
[--C-:B------:R-:W-:Y:S02]  /*6ce0*/  FFMA.FTZ R29, R143, c[0x0][0x2d0], -R4.reuse ;  /* 0x0000b4008f1d7a23 */ /* 0x100fe40000010804 */
[----:B------:R2:W1:Y:S01]  /*6cf0*/  MUFU.EX2 R161, R5 ;  /* 0x0000000500a17308 */ /* 0x0004620000000800 */
[----:B------:R-:W-:Y:S01]  /*6d00*/  FFMA.FTZ R28, R142, c[0x0][0x2d0], -R4 ;  /* 0x0000b4008e1c7a23 */ /* 0x000fe20000010804 */
[----:B------:R-:W-:Y:S01]  /*6d10*/  F2FP.BF16.PACK_AB R4, R165, R164 ;  /* 0x000000a4a504723e */ /* 0x000fe200000010ff */
[----:B------:R-:W-:-:S05]  /*6d20*/  FFMA.FTZ R31, R159, c[0x0][0x2d0], -R2 ;  /* 0x0000b4009f1f7a23 */ /* 0x000fca0000010802 */
[----:B------:R-:W-:Y:S01]  /*6d30*/  MUFU.EX2 R30, R30 ;  /* 0x0000001e001e7308 */ /* 0x000fe20000000800 */
[----:B--2---:R-:W-:-:S07]  /*6d40*/  FFMA.FTZ R5, R129, c[0x0][0x2d0], -R3 ;  /* 0x0000b40081057a23 */ /* 0x004fce0000010803 */
[----:B------:R-:W-:Y:S08]  /*6d50*/  MUFU.EX2 R29, R29 ;  /* 0x0000001d001d7308 */ /* 0x000ff00000000800 */
[----:B------:R2:W-:Y:S08]  /*6d60*/  MUFU.EX2 R162, R5 ;  /* 0x0000000500a27308 */ /* 0x0005f00000000800 */
[----:B------:R-:W-:Y:S01]  /*6d70*/  MUFU.EX2 R28, R28 ;  /* 0x0000001c001c7308 */ /* 0x000fe20000000800 */
[----:B--2---:R-:W-:-:S07]  /*6d80*/  FFMA.FTZ R5, R132, c[0x0][0x2d0], -R3 ;  /* 0x0000b40084057a23 */ /* 0x004fce0000010803 */
[----:B------:R-:W-:Y:S01]  /*6d90*/  MUFU.EX2 R31, R31 ;  /* 0x0000001f001f7308 */ /* 0x000fe20000000800 */
[----:B------:R-:W-:-:S07]  /*6da0*/  FFMA.FTZ R3, R155, c[0x0][0x2d0], -R2 ;  /* 0x0000b4009b037a23 */ /* 0x000fce0000010802 */
[----:B------:R1:W2:Y:S08]  /*6db0*/  MUFU.EX2 R163, R5 ;  /* 0x0000000500a37308 */ /* 0x0002b00000000800 */
[----:B------:R3:W-:Y:S01]  /*6dc0*/  MUFU.EX2 R54, R3 ;  /* 0x0000000300367308 */ /* 0x0007e20000000800 */
[----:B-1----:R-:W-:Y:S02]  /*6dd0*/  F2FP.BF16.PACK_AB R5, R161, R160 ;  /* 0x000000a0a105723e */ /* 0x002fe400000010ff */
[----:B--2---:R-:W-:Y:S01]  /*6de0*/  F2FP.BF16.PACK_AB R7, R163, R162 ;  /* 0x000000a2a307723e */ /* 0x004fe200000010ff */
[----:B---3--:R-:W-:-:S06]  /*6df0*/  FFMA.FTZ R3, R154, c[0x0][0x2d0], -R2 ;  /* 0x0000b4009a037a23 */ /* 0x008fcc0000010802 */
[C---:B----4-:R-:W-:Y:S01]  /*6e00*/  HMMA.16816.F32.BF16 R132, R4.reuse, R14, R40 ;  /* 0x0000000e0484723c */ /* 0x050fe20000041828 */
[----:B------:R1:W2:Y:S06]  /*6e10*/  MUFU.EX2 R69, R3 ;  /* 0x0000000300457308 */ /* 0x0002ac0000000800 */
[--C-:B------:R-:W-:Y:S01]  /*6e20*/  FFMA.FTZ R40, R146, c[0x0][0x2d0], -R0.reuse ;  /* 0x0000b40092287a23 */ /* 0x100fe20000010800 */
[----:B------:R-:W-:Y:S01]  /*6e30*/  HMMA.16816.F32.BF16 R88, R4, R20, R88 ;  /* 0x000000140458723c */ /* 0x000fe20000041858 */
[--C-:B------:R-:W-:Y:S02]  /*6e40*/  FFMA.FTZ R41, R145, c[0x0][0x2d0], -R0.reuse ;  /* 0x0000b40091297a23 */ /* 0x100fe40000010800 */
[----:B------:R-:W-:-:S02]  /*6e50*/  FFMA.FTZ R42, R128, c[0x0][0x2d0], -R0 ;  /* 0x0000b400802a7a23 */ /* 0x000fc40000010800 */
[----:B------:R-:W-:Y:S01]  /*6e60*/  MUFU.EX2 R40, R40 ;  /* 0x0000002800287308 */ /* 0x000fe20000000800 */
[----:B------:R-:W3:Y:S02]  /*6e70*/  LDSM.16.MT88.4 R128, [R186+0x2000] ;  /* 0x00200000ba80783b */ /* 0x000ee40000004200 */
[----:B------:R-:W-:Y:S01]  /*6e80*/  HMMA.16816.F32.BF16 R84, R4, R22, R84 ;  /* 0x000000160454723c */ /* 0x000fe20000041854 */
[----:B-1----:R-:W-:-:S04]  /*6e90*/  FFMA.FTZ R3, R153, c[0x0][0x2d0], -R2 ;  /* 0x0000b40099037a23 */ /* 0x002fc80000010802 */
[----:B------:R-:W-:Y:S03]  /*6ea0*/  MUFU.EX2 R41, R41 ;  /* 0x0000002900297308 */ /* 0x000fe60000000800 */
[C---:B------:R-:W-:Y:S05]  /*6eb0*/  HMMA.16816.F32.BF16 R56, R4.reuse, R16, R56 ;  /* 0x000000100438723c */ /* 0x040fea0000041838 */
[----:B------:R1:W-:Y:S03]  /*6ec0*/  MUFU.EX2 R74, R3 ;  /* 0x00000003004a7308 */ /* 0x0003e60000000800 */
[C---:B------:R-:W-:Y:S05]  /*6ed0*/  HMMA.16816.F32.BF16 R48, R4.reuse, R18, R48 ;  /* 0x000000120430723c */ /* 0x040fea0000041830 */
[----:B------:R-:W-:Y:S03]  /*6ee0*/  MUFU.EX2 R42, R42 ;  /* 0x0000002a002a7308 */ /* 0x000fe60000000800 */
[----:B------:R-:W-:Y:S01]  /*6ef0*/  HMMA.16816.F32.BF16 R44, R4, R12, R44 ;  /* 0x0000000c042c723c */ /* 0x000fe2000004182c */
[----:B-1----:R-:W-:-:S07]  /*6f00*/  FFMA.FTZ R3, R152, c[0x0][0x2d0], -R2 ;  /* 0x0000b40098037a23 */ /* 0x002fce0000010802 */
[C---:B-----5:R-:W-:Y:S01]  /*6f10*/  HMMA.16816.F32.BF16 R64, R4.reuse, R8, R64 ;  /* 0x000000080440723c */ /* 0x060fe20000041840 */
[----:B------:R-:W1:Y:S07]  /*6f20*/  MUFU.EX2 R75, R3 ;  /* 0x00000003004b7308 */ /* 0x000e6e0000000800 */
[----:B------:R-:W-:Y:S07]  /*6f30*/  HMMA.16816.F32.BF16 R108, R4, R10, R32 ;  /* 0x0000000a046c723c */ /* 0x000fee0000041820 */
[----:B--2---:R-:W-:Y:S01]  /*6f40*/  F2FP.BF16.PACK_AB R4, R69, R54 ;  /* 0x000000364504723e */ /* 0x004fe200000010ff */
[----:B------:R-:W-:Y:S01]  /*6f50*/  FFMA.FTZ R32, R158, c[0x0][0x2d0], -R2 ;  /* 0x0000b4009e207a23 */ /* 0x000fe20000010802 */
[----:B-1----:R-:W-:Y:S01]  /*6f60*/  F2FP.BF16.PACK_AB R6, R75, R74 ;  /* 0x0000004a4b06723e */ /* 0x002fe200000010ff */
[----:B------:R-:W-:Y:S01]  /*6f70*/  FFMA.FTZ R3, R150, c[0x0][0x2d0], -R0 ;  /* 0x0000b40096037a23 */ /* 0x000fe20000010800 */
[----:B------:R-:W-:Y:S01]  /*6f80*/  F2FP.BF16.PACK_AB R150, R26, R28 ;  /* 0x0000001c1a96723e */ /* 0x000fe200000010ff */
[----:B------:R-:W-:-:S02]  /*6f90*/  FFMA.FTZ R33, R157, c[0x0][0x2d0], -R2 ;  /* 0x0000b4009d217a23 */ /* 0x000fc40000010802 */
[----:B------:R1:W-:Y:S01]  /*6fa0*/  MUFU.EX2 R43, R3 ;  /* 0x00000003002b7308 */ /* 0x0003e20000000800 */
[----:B------:R-:W-:Y:S02]  /*6fb0*/  FFMA.FTZ R34, R156, c[0x0][0x2d0], -R2 ;  /* 0x0000b4009c227a23 */ /* 0x000fe40000010802 */
[----:B------:R-:W-:Y:S02]  /*6fc0*/  FADD.FTZ R2, R177, R175 ;  /* 0x000000afb1027221 */ /* 0x000fe40000010000 */
[----:B------:R-:W-:Y:S01]  /*6fd0*/  FFMA.FTZ R35, R151, c[0x0][0x2d0], -R0 ;  /* 0x0000b40097237a23 */ /* 0x000fe20000010800 */
[----:B------:R-:W-:Y:S01]  /*6fe0*/  F2FP.BF16.PACK_AB R151, R52, R27 ;  /* 0x0000001b3497723e */ /* 0x000fe200000010ff */
[----:B------:R-:W-:Y:S01]  /*6ff0*/  FADD.FTZ R2, R214, R2 ;  /* 0x00000002d6027221 */ /* 0x000fe20000010000 */
[----:B------:R-:W2:Y:S03]  /*7000*/  MUFU.EX2 R32, R32 ;  /* 0x0000002000207308 */ /* 0x000ea60000000800 */
[----:B------:R-:W-:-:S04]  /*7010*/  FADD.FTZ R2, R215, R2 ;  /* 0x00000002d7027221 */ /* 0x000fc80000010000 */
[----:B------:R-:W-:Y:S01]  /*7020*/  FADD.FTZ R2, R223, R2 ;  /* 0x00000002df027221 */ /* 0x000fe20000010000 */
[----:B------:R-:W-:Y:S01]  /*7030*/  MUFU.EX2 R33, R33 ;  /* 0x0000002100217308 */ /* 0x000fe20000000800 */
[----:B-1----:R-:W-:Y:S01]  /*7040*/  FFMA.FTZ R3, R149, c[0x0][0x2d0], -R0 ;  /* 0x0000b40095037a23 */ /* 0x002fe20000010800 */
[----:B------:R-:W-:-:S06]  /*7050*/  F2FP.BF16.PACK_AB R149, R24, R25 ;  /* 0x000000191895723e */ /* 0x000fcc00000010ff */
[----:B------:R1:W4:Y:S01]  /*7060*/  MUFU.EX2 R53, R3 ;  /* 0x0000000300357308 */ /* 0x0003220000000800 */
[----:B--2---:R-:W-:-:S07]  /*7070*/  F2FP.BF16.PACK_AB R144, R32, R31 ;  /* 0x0000001f2090723e */ /* 0x004fce00000010ff */
[----:B------:R-:W2:Y:S01]  /*7080*/  MUFU.EX2 R34, R34 ;  /* 0x0000002200227308 */ /* 0x000ea20000000800 */
[----:B-1----:R-:W-:Y:S01]  /*7090*/  FFMA.FTZ R3, R148, c[0x0][0x2d0], -R0 ;  /* 0x0000b40094037a23 */ /* 0x002fe20000010800 */
[----:B----4-:R-:W-:-:S06]  /*70a0*/  F2FP.BF16.PACK_AB R5, R53, R43 ;  /* 0x0000002b3505723e */ /* 0x010fcc00000010ff */
[----:B------:R-:W1:Y:S01]  /*70b0*/  MUFU.EX2 R35, R35 ;  /* 0x0000002300237308 */ /* 0x000e620000000800 */
[----:B------:R-:W-:Y:S02]  /*70c0*/  F2FP.BF16.PACK_AB R148, R29, R30 ;  /* 0x0000001e1d94723e */ /* 0x000fe400000010ff */
[----:B--2---:R-:W-:-:S05]  /*70d0*/  F2FP.BF16.PACK_AB R146, R34, R33 ;  /* 0x000000212292723e */ /* 0x004fca00000010ff */
[----:B------:R2:W-:Y:S01]  /*70e0*/  MUFU.EX2 R55, R3 ;  /* 0x0000000300377308 */ /* 0x0005e20000000800 */
[----:B---3--:R-:W-:Y:S01]  /*70f0*/  HMMA.16816.F32.BF16 R120, R148, R128, R44 ;  /* 0x000000809478723c */ /* 0x008fe2000004182c */
[----:B-1----:R-:W-:-:S07]  /*7100*/  F2FP.BF16.PACK_AB R145, R40, R35 ;  /* 0x000000232891723e */ /* 0x002fce00000010ff */
[----:B------:R-:W-:Y:S01]  /*7110*/  HMMA.16816.F32.BF16 R132, R148, R130, R132 ;  /* 0x000000829484723c */ /* 0x000fe20000041884 */
[----:B--2---:R-:W-:Y:S01]  /*7120*/  FFMA.FTZ R3, R147, c[0x0][0x2d0], -R0 ;  /* 0x0000b40093037a23 */ /* 0x004fe20000010800 */
[----:B------:R-:W-:Y:S01]  /*7130*/  F2FP.BF16.PACK_AB R147, R42, R41 ;  /* 0x000000292a93723e */ /* 0x000fe200000010ff */
[----:B------:R-:W-:Y:S02]  /*7140*/  FADD.FTZ R0, R210, R209 ;  /* 0x000000d1d2007221 */ /* 0x000fe40000010000 */
[----:B------:R-:W1:Y:S02]  /*7150*/  MUFU.EX2 R73, R3 ;  /* 0x0000000300497308 */ /* 0x000e640000000800 */
[----:B------:R-:W-:-:S04]  /*7160*/  FADD.FTZ R0, R212, R0 ;  /* 0x00000000d4007221 */ /* 0x000fc80000010000 */
[----:B------:R-:W-:-:S04]  /*7170*/  FADD.FTZ R0, R213, R0 ;  /* 0x00000000d5007221 */ /* 0x000fc80000010000 */
[----:B------:R-:W-:Y:S01]  /*7180*/  FADD.FTZ R0, R222, R0 ;  /* 0x00000000de007221 */ /* 0x000fe20000010000 */
[----:B-1----:R-:W-:Y:S01]  /*7190*/  F2FP.BF16.PACK_AB R7, R73, R55 ;  /* 0x000000374907723e */ /* 0x002fe200000010ff */
[----:B------:R-:W-:-:S04]  /*71a0*/  FADD.FTZ R3, R206, R205 ;  /* 0x000000cdce037221 */ /* 0x000fc80000010000 */
[----:B------:R-:W-:Y:S02]  /*71b0*/  FADD.FTZ R3, R216, R3 ;  /* 0x00000003d8037221 */ /* 0x000fe40000010000 */
[----:B------:R-:W-:Y:S01]  /*71c0*/  HMMA.16816.F32.BF16 R80, R4, R12, R80 ;  /* 0x0000000c0450723c */ /* 0x000fe20000041850 */
[----:B------:R-:W2:Y:S01]  /*71d0*/  LDL R12, [R1+0x10] ;  /* 0x00001000010c7983 */ /* 0x000ea20000100800 */
[----:B------:R-:W-:-:S04]  /*71e0*/  FADD.FTZ R3, R220, R3 ;  /* 0x00000003dc037221 */ /* 0x000fc80000010000 */
[----:B------:R-:W-:Y:S02]  /*71f0*/  FADD.FTZ R3, R226, R3 ;  /* 0x00000003e2037221 */ /* 0x000fe40000010000 */
[C---:B------:R-:W-:Y:S08]  /*7200*/  HMMA.16816.F32.BF16 R92, R4.reuse, R20, R116 ;  /* 0x00000014045c723c */ /* 0x040ff00000041874 */
[C---:B------:R-:W-:Y:S08]  /*7210*/  HMMA.16816.F32.BF16 R124, R4.reuse, R16, R104 ;  /* 0x00000010047c723c */ /* 0x040ff00000041868 */
[C---:B------:R-:W-:Y:S01]  /*7220*/  HMMA.16816.F32.BF16 R20, R4.reuse, R22, R112 ;  /* 0x000000160414723c */ /* 0x040fe20000041870 */
[----:B------:R-:W1:Y:S07]  /*7230*/  LDSM.16.MT88.4 R112, [R189+0x2000] ;  /* 0x00200000bd70783b */ /* 0x000e6e0000004200 */
[C---:B------:R-:W-:Y:S01]  /*7240*/  HMMA.16816.F32.BF16 R16, R4.reuse, R18, R96 ;  /* 0x000000120410723c */ /* 0x040fe20000041860 */
[----:B------:R-:W3:Y:S07]  /*7250*/  LDSM.16.MT88.4 R96, [R185+0x2000] ;  /* 0x00200000b960783b */ /* 0x000eee0000004200 */
[C---:B------:R-:W-:Y:S08]  /*7260*/  HMMA.16816.F32.BF16 R76, R4.reuse, R14, R76 ;  /* 0x0000000e044c723c */ /* 0x040ff0000004184c */
[C---:B------:R-:W-:Y:S07]  /*7270*/  HMMA.16816.F32.BF16 R60, R4.reuse, R8, R60 ;  /* 0x00000008043c723c */ /* 0x040fee000004183c */
[----:B------:R-:W-:Y:S01]  /*7280*/  FADD.FTZ R8, R208, R207 ;  /* 0x000000cfd0087221 */ /* 0x000fe20000010000 */
[----:B------:R-:W-:Y:S01]  /*7290*/  HMMA.16816.F32.BF16 R36, R4, R10, R36 ;  /* 0x0000000a0424723c */ /* 0x000fe20000041824 */
[----:B------:R-:W4:Y:S01]  /*72a0*/  LDSM.16.MT88.4 R4, [R188+0x2000] ;  /* 0x00200000bc04783b */ /* 0x000f220000004200 */
[----:B------:R-:W-:-:S02]  /*72b0*/  FADD.FTZ R9, R230, R3 ;  /* 0x00000003e6097221 */ /* 0x000fc40000010000 */
[----:B------:R-:W-:Y:S02]  /*72c0*/  FADD.FTZ R8, R218, R8 ;  /* 0x00000008da087221 */ /* 0x000fe40000010000 */
[----:B------:R-:W-:Y:S02]  /*72d0*/  FADD.FTZ R3, R224, R2 ;  /* 0x00000002e0037221 */ /* 0x000fe40000010000 */
[----:B------:R-:W-:Y:S01]  /*72e0*/  @P5 IMAD.HI.U32 R2, R237, c[0x0][0x2c8], RZ ;  /* 0x0000b200ed025a27 */ /* 0x000fe200078e00ff */
[----:B-1----:R-:W-:Y:S03]  /*72f0*/  HMMA.16816.F32.BF16 R104, R148, R112, R56 ;  /* 0x000000709468723c */ /* 0x002fe60000041838 */
[----:B------:R-:W-:Y:S02]  /*7300*/  FADD.FTZ R10, R219, R8 ;  /* 0x00000008db0a7221 */ /* 0x000fe40000010000 */
[----:B------:R-:W-:Y:S01]  /*7310*/  FADD.FTZ R8, R221, R0 ;  /* 0x00000000dd087221 */ /* 0x000fe20000010000 */
[----:B------:R-:W-:-:S02]  /*7320*/  MOV R0, R237 ;  /* 0x000000ed00007202 */ /* 0x000fc40000000f00 */
[----:B------:R-:W-:Y:S01]  /*7330*/  @P5 SHF.R.U32.HI R0, RZ, c[0x0][0x2cc], R2 ;  /* 0x0000b300ff005a19 */ /* 0x000fe20000011602 */
[----:B---3--:R-:W-:Y:S03]  /*7340*/  HMMA.16816.F32.BF16 R88, R148, R96, R88 ;  /* 0x000000609458723c */ /* 0x008fe60000041858 */
[----:B------:R-:W-:-:S05]  /*7350*/  IADD3 R0, R0, R251, -R250 ;  /* 0x000000fb00007210 */ /* 0x000fca0007ffe8fa */
[----:B------:R-:W-:Y:S01]  /*7360*/  IMAD.HI R0, R0, 0x66666667, RZ ;  /* 0x6666666700007827 */ /* 0x000fe200078e02ff */
[----:B------:R-:W-:Y:S04]  /*7370*/  HMMA.16816.F32.BF16 R100, R148, R98, R84 ;  /* 0x000000629464723c */ /* 0x000fe80000041854 */
[----:B------:R-:W-:Y:S01]  /*7380*/  SHF.R.U32.HI R2, RZ, 0x1f, R0 ;  /* 0x0000001fff027819 */ /* 0x000fe20000011600 */
[----:B------:R-:W-:-:S03]  /*7390*/  FADD.FTZ R3, R233, R3 ;  /* 0x00000003e9037221 */ /* 0x000fc60000010000 */
[----:B------:R-:W-:Y:S01]  /*73a0*/  LEA.HI.SX32 R11, R0, R2, 0x1b ;  /* 0x00000002000b7211 */ /* 0x000fe200078fdaff */
[----:B------:R-:W-:Y:S01]  /*73b0*/  FADD.FTZ R0, R225, R10 ;  /* 0x0000000ae1007221 */ /* 0x000fe20000010000 */
[----:B------:R-:W-:Y:S01]  /*73c0*/  HMMA.16816.F32.BF16 R116, R148, R114, R48 ;  /* 0x000000729474723c */ /* 0x000fe20000041830 */
[----:B------:R-:W-:Y:S02]  /*73d0*/  FADD.FTZ R2, R235, R9 ;  /* 0x00000009eb027221 */ /* 0x000fe40000010000 */
[----:B------:R-:W-:-:S05]  /*73e0*/  FADD.FTZ R3, R234, R3 ;  /* 0x00000003ea037221 */ /* 0x000fca0000010000 */
[-C--:B----4-:R-:W-:Y:S08]  /*73f0*/  HMMA.16816.F32.BF16 R136, R148, R4.reuse, R64 ;  /* 0x000000049488723c */ /* 0x090ff00000041840 */
[----:B------:R-:W-:Y:S07]  /*7400*/  HMMA.16816.F32.BF16 R140, R144, R4, R60 ;  /* 0x00000004908c723c */ /* 0x000fee000004183c */
        /* <DEDUP_REMOVED lines=48> */
[----:B------:R-:W-:Y:S01]  /*7710*/  HMMA.16816.F32.BF16 R128, R144, R130, R76 ;  /* 0x000000829080723c */ /* 0x000fe2000004184c */
[----:B------:R-:W-:Y:S02]  /*7720*/  FADD.FTZ R0, R35, R2 ;  /* 0x0000000223007221 */ /* 0x000fe40000010000 */
[----:B------:R-:W-:-:S02]  /*7730*/  FADD.FTZ R4, R29, R4 ;  /* 0x000000041d047221 */ /* 0x000fc40000010000 */
[----:B------:R-:W-:-:S03]  /*7740*/  FADD.FTZ R0, R40, R0 ;  /* 0x0000000028007221 */ /* 0x000fc60000010000 */
[----:B------:R-:W-:Y:S01]  /*7750*/  HMMA.16816.F32.BF16 R144, R144, R6, R36 ;  /* 0x000000069090723c */ /* 0x000fe20000041824 */
[----:B------:R-:W-:-:S06]  /*7760*/  FADD.FTZ R0, R41, R0 ;  /* 0x0000000029007221 */ /* 0x000fcc0000010000 */
        /* <DEDUP_REMOVED lines=9> */
[----:B------:R-:W-:-:S03]  /*7800*/  IADD3 R211, R211, -0x2, RZ ;  /* 0xfffffffed3d37810 */ /* 0x000fc60007ffe0ff */
[----:B------:R1:W-:Y:S04]  /*7810*/  STL [R1+0x4], R0 ;  /* 0x0000040001007387 */ /* 0x0003e80000100800 */
[----:B------:R1:W-:Y:S01]  /*7820*/  STL [R1+0x8], R2 ;  /* 0x0000080201007387 */ /* 0x0003e20000100800 */
[----:B--2---:R-:W-:-:S04]  /*7830*/  IMNMX R249, R12, R11, !PT ;  /* 0x0000000b0cf97217 */ /* 0x004fc80007800200 */
[----:B------:R-:W-:-:S13]  /*7840*/  ISETP.GE.AND P0, PT, R211, R249, PT ;  /* 0x000000f9d300720c */ /* 0x000fda0003f06270 */
[----:B------:R-:W-:Y:S05]  /*7850*/  @!P0 BRA `(.L_x_1460) ;  /* 0x0000496000008947 */ /* 0x000fea0003800000 */
[----:B-1----:R-:W-:Y:S01]  /*7860*/  IMAD.MOV.U32 R85, RZ, RZ, R71 ;  /* 0x000000ffff557224 */ /* 0x002fe200078e0047 */
[----:B------:R-:W-:Y:S01]  /*7870*/  MOV R87, R68 ;  /* 0x0000004400577202 */ /* 0x000fe20000000f00 */
[----:B------:R-:W-:Y:S01]  /*7880*/  IMAD.MOV.U32 R84, RZ, RZ, R72 ;  /* 0x000000ffff547224 */ /* 0x000fe200078e0048 */
[----:B------:R-:W-:Y:S02]  /*7890*/  MOV R86, R70 ;  /* 0x0000004600567202 */ /* 0x000fe40000000f00 */
.L_x_1471:
        /* <DEDUP_REMOVED lines=30> */
[C---:B------:R-:W-:Y:S04]  /*7a80*/  IMAD.WIDE.U32 R2, R203.reuse, c[0x0][0x218], R2 ;  /* 0x00008600cb027a25 */ /* 0x040fe800078e0002 */
        /* <DEDUP_REMOVED lines=10> */
.L_x_1570:
[----:B------:R-:W-:-:S05]  /*7b30*/  BRA.DIV ~URZ, `(.L_x_1464) ;  /* 0x0000eed27f007947 */ /* 0x000fca000b800000 */
[----:B------:R-:W3:Y:S01]  /*7b40*/  SHFL.IDX PT, R2, R0, RZ, 0x181f ;  /* 0x00181fff00027589 */ /* 0x000ee200000e0000 */
[----:B------:R-:W-:Y:S03]  /*7b50*/  ISETP.GE.AND P0, PT, R201, c[0x0][0x1d4], PT ;  /* 0x00007500c9007a0c */ /* 0x000fe60003f06270 */
        /* <DEDUP_REMOVED lines=12> */
[----:B------:R-:W-:Y:S01]  /*7c20*/  IADD3 R2, P1, R9, R15, RZ ;  /* 0x0000000f09027210 */ /* 0x000fe20007f3e0ff */
[--C-:B------:R-:W-:Y:S03]  /*7c30*/  IMAD.X R9, R14, 0x1, R5.reuse, P6 ;  /* 0x000000010e097824 */ /* 0x100fe600030e0605 */
[----:B------:R2:W-:Y:S01]  /*7c40*/  LDGSTS.E.BYPASS.LTC128B.128 [R202+0x100], [R10.64], !P0 ;  /* 0x001000000aca7fae */ /* 0x0005e2000c101d46 */
[--C-:B------:R-:W-:Y:S03]  /*7c50*/  IMAD.X R7, R13, 0x1, R5.reuse, P2 ;  /* 0x000000010d077824 */ /* 0x100fe600010e0605 */
[----:B------:R2:W-:Y:S01]  /*7c60*/  LDGSTS.E.BYPASS.LTC128B.128 [R202+0x900], [R8.64], !P0 ;  /* 0x0090000008ca7fae */ /* 0x0005e2000c101d46 */
[----:B------:R-:W-:Y:S03]  /*7c70*/  IMAD.X R3, R12, 0x1, R5, P1 ;  /* 0x000000010c037824 */ /* 0x000fe600008e0605 */
[----:B------:R3:W-:Y:S04]  /*7c80*/  LDGSTS.E.BYPASS.LTC128B.128 [R202+0x1100], [R6.64], !P0 ;  /* 0x0110000006ca7fae */ /* 0x0007e8000c101d46 */
[----:B------:R2:W-:Y:S01]  /*7c90*/  LDGSTS.E.BYPASS.LTC128B.128 [R202+0x1900], [R2.64], !P0 ;  /* 0x0190000002ca7fae */ /* 0x0005e2000c101d46 */
[----:B---3--:R-:W-:Y:S04]  /*7ca0*/  SEL R6, RZ, 0x10, P0 ;  /* 0x00000010ff067807 */ /* 0x008fe80000000000 */
.L_x_1571:
[C---:B-12---:R-:W-:Y:S02]  /*7cb0*/  IADD3 R2, -R6.reuse, 0x10, RZ ;  /* 0x0000001006027810 */ /* 0x046fe40007ffe1ff */
[----:B------:R-:W-:Y:S02]  /*7cc0*/  ISETP.NE.U32.AND P2, PT, R6, RZ, PT ;  /* 0x000000ff0600720c */ /* 0x000fe40003f45070 */
[----:B------:R-:W-:Y:S04]  /*7cd0*/  LOP3.LUT R2, R2, 0xf, RZ, 0xc0, !PT ;  /* 0x0000000f02027812 */ /* 0x000fe800078ec0ff */
[----:B------:R-:W-:Y:S04]  /*7ce0*/  IADD3 R2, P1, P0, R2, R0, R15 ;  /* 0x0000000002027210 */ /* 0x000fe8000783e00f */
[----:B------:R-:W-:Y:S05]  /*7cf0*/  IADD3.X R3, RZ, R4, R5, P1, P0 ;  /* 0x00000004ff037210 */ /* 0x000fea0000fe0405 */
[----:B------:R-:W-:Y:S01]  /*7d00*/  @!PT LDS RZ, [RZ] ;  /* 0x00000000fffff984 */ /* 0x000fe20000000800 */
[----:B------:R-:W-:Y:S01]  /*7d10*/  @!PT LDS RZ, [RZ] ;  /* 0x00000000fffff984 */ /* 0x000fe20000000800 */
[----:B------:R-:W-:Y:S01]  /*7d20*/  @!PT LDS RZ, [RZ] ;  /* 0x00000000fffff984 */ /* 0x000fe20000000800 */
[----:B------:R1:W-:Y:S04]  /*7d30*/  LDGSTS.E.BYPASS.LTC128B.128.ZFILL [R202+0x2100], [R2.64], P2 ;  /* 0x0210000002ca7fae */ /* 0x0003e80009141d46 */
.L_x_1462:
[----:B-1-34-:R-:W-:Y:S05]  /*7d40*/  BSYNC B0 ;  /* 0x0000000000007941 */ /* 0x01afea0003800000 */
.L_x_1461:
        /* <DEDUP_REMOVED lines=262> */
[----:B--234-:R-:W-:Y:S01]  /*8db0*/  IMAD.MOV.U32 R203, RZ, RZ, RZ ;  /* 0x000000ffffcb7224 */ /* 0x01cfe200078e00ff */
[----:B------:R-:W2:Y:S01]  /*8dc0*/  LDL R238, [R1+0x14] ;  /* 0x0000140001ee7983 */ /* 0x000ea20000100800 */
[----:B------:R-:W-:Y:S03]  /*8dd0*/  IMAD.SHL.U32 R15, R201, 0x2, RZ ;  /* 0x00000002c90f7824 */ /* 0x000fe600078e00ff */
[----:B------:R-:W3:Y:S04]  /*8de0*/  LDL R233, [R1+0xc] ;  /* 0x00000c0001e97983 */ /* 0x000ee80000100800 */
[----:B------:R-:W4:Y:S04]  /*8df0*/  LDL.64 R236, [R1+0x20] ;  /* 0x0000200001ec7983 */ /* 0x000f280000100a00 */
[----:B------:R-:W5:Y:S04]  /*8e00*/  LDL R231, [R1+0x34] ;  /* 0x0000340001e77983 */ /* 0x000f680000100800 */
[----:B------:R-:W4:Y:S04]  /*8e10*/  LDL.64 R234, [R1+0x18] ;  /* 0x0000180001ea7983 */ /* 0x000f280000100a00 */
[----:B------:R-:W5:Y:S01]  /*8e20*/  LDL R232, [R1+0x30] ;  /* 0x0000300001e87983 */ /* 0x000f620000100800 */
[----:B--2---:R-:W-:Y:S05]  /*8e30*/  IMAD R2, R211, 0x50, R238 ;  /* 0x00000050d3027824 */ /* 0x004fea00078e02ee */
[----:B---3--:R-:W-:Y:S05]  /*8e40*/  IADD3 R2, R2, -0x50, R233 ;  /* 0xffffffb002027810 */ /* 0x008fea0007ffe0e9 */
[----:B------:R-:W-:Y:S04]  /*8e50*/  @P4 IMAD.HI.U32 R3, R2, c[0x0][0x2bc], RZ ;  /* 0x0000af0002034a27 */ /* 0x000fe800078e00ff */
[----:B-1----:R-:W-:Y:S01]  /*8e60*/  IMAD.MOV.U32 R0, RZ, RZ, R2 ;  /* 0x000000ffff007224 */ /* 0x002fe200078e0002 */
[----:B------:R-:W-:Y:S04]  /*8e70*/  @P4 SHF.R.U32.HI R0, RZ, c[0x0][0x2c0], R3 ;  /* 0x0000b000ff004a19 */ /* 0x000fe80000011603 */
[C---:B----4-:R-:W-:Y:S04]  /*8e80*/  @!P3 IADD3 R3, P0, R0.reuse, R236, RZ ;  /* 0x000000ec0003b210 */ /* 0x050fe80007f1e0ff */
[----:B-----5:R-:W-:Y:S01]  /*8e90*/  @!P3 LEA.HI.X.SX32 R5, R0, R231, 0x1, P0 ;  /* 0x000000e70005b211 */ /* 0x020fe200000f0eff */
[----:B------:R-:W-:Y:S01]  /*8ea0*/  IMAD.MOV R0, RZ, RZ, -R0 ;  /* 0x000000ffff007224 */ /* 0x000fe200078e0a00 */
[C---:B------:R-:W-:Y:S02]  /*8eb0*/  @!P3 LEA R4, P0, R3.reuse, c[0x0][0x2a0], 0x2 ;  /* 0x0000a8000304ba11 */ /* 0x040fe400078010ff */
[----:B------:R-:W-:Y:S01]  /*8ec0*/  SHF.R.S32.HI R231, RZ, 0x1f, R201 ;  /* 0x0000001fffe77819 */ /* 0x000fe200000114c9 */
[----:B------:R-:W-:Y:S01]  /*8ed0*/  IMAD R217, R0, c[0x0][0x2b8], R2 ;  /* 0x0000ae0000d97a24 */ /* 0x000fe200078e0202 */
[----:B------:R-:W-:Y:S03]  /*8ee0*/  @!P3 LEA.HI.X R5, R3, c[0x0][0x2a4], R5, 0x2, P0 ;  /* 0x0000a9000305ba11 */ /* 0x000fe600000f1405 */
[C---:B------:R-:W-:Y:S01]  /*8ef0*/  IMAD.WIDE.U32 R2, R217.reuse, c[0x0][0x1e0], RZ ;  /* 0x00007800d9027a25 */ /* 0x040fe200078e00ff */
[----:B------:R-:W-:Y:S01]  /*8f00*/  SHF.R.S32.HI R0, RZ, 0x1f, R217 ;  /* 0x0000001fff007819 */ /* 0x000fe200000114d9 */
[----:B------:R1:W2:Y:S04]  /*8f10*/  @!P3 LDG.E R203, [R4.64] ;  /* 0x0000000604cbb981 */ /* 0x0002a8000c1e1900 */
[----:B------:R-:W-:Y:S04]  /*8f20*/  IMAD R0, R0, c[0x0][0x1e0], RZ ;  /* 0x0000780000007a24 */ /* 0x000fe800078e02ff */
[----:B------:R-:W-:Y:S04]  /*8f30*/  IMAD R0, R217, c[0x0][0x1e4], R0 ;  /* 0x00007900d9007a24 */ /* 0x000fe800078e0200 */
[----:B------:R-:W-:Y:S01]  /*8f40*/  IMAD.IADD R3, R3, 0x1, R0 ;  /* 0x0000000103037824 */ /* 0x000fe200078e0200 */
[----:B-1----:R-:W-:Y:S02]  /*8f50*/  SHF.L.U64.HI R5, R201, 0x1, R231 ;  /* 0x00000001c9057819 */ /* 0x002fe400000102e7 */
[----:B--2---:R-:W-:Y:S01]  /*8f60*/  SHF.R.S32.HI R0, RZ, 0x1f, R203 ;  /* 0x0000001fff007819 */ /* 0x004fe200000114cb */
[C---:B------:R-:W-:Y:S04]  /*8f70*/  IMAD.WIDE.U32 R2, R203.reuse, c[0x0][0x1f0], R2 ;  /* 0x00007c00cb027a25 */ /* 0x040fe800078e0002 */
        /* <DEDUP_REMOVED lines=8> */
.L_x_1572:
        /* <DEDUP_REMOVED lines=24> */
.L_x_1573:
        /* <DEDUP_REMOVED lines=9> */
.L_x_1466:
[----:B--234-:R-:W-:Y:S05]  /*9210*/  BSYNC B0 ;  /* 0x0000000000007941 */ /* 0x01cfea0003800000 */
.L_x_1465:
[----:B-1----:R-:W2:Y:S04]  /*9220*/  LDL R2, [R1+0x3c] ;  /* 0x00003c0001027983 */ /* 0x002ea80000100800 */
[----:B------:R-:W2:Y:S04]  /*9230*/  LDL R0, [R1+0x44] ;  /* 0x0000440001007983 */ /* 0x000ea80000100800 */
[----:B------:R-:W3:Y:S04]  /*9240*/  LDL R3, [R1+0x40] ;  /* 0x0000400001037983 */ /* 0x000ee80000100800 */
[----:B------:R-:W0:Y:S01]  /*9250*/  LDGDEPBAR ;  /* 0x00000000000079af */ /* 0x000e220000000000 */
[----:B--2---:R-:W-:Y:S01]  /*9260*/  IADD3 R4, R0, R2, RZ ;  /* 0x0000000200047210 */ /* 0x004fe20007ffe0ff */
[----:B------:R-:W-:Y:S04]  /*9270*/  IMAD R0, R211, -0x50, RZ ;  /* 0xffffffb0d3007824 */ /* 0x000fe800078e02ff */
[----:B------:R-:W-:Y:S01]  /*9280*/  @P5 IMAD.HI.U32 R2, R4, c[0x0][0x2c8], RZ ;  /* 0x0000b20004025a27 */ /* 0x000fe200078e00ff */
[----:B---3--:R-:W-:Y:S04]  /*9290*/  IADD3 R0, -R3, 0x1, R0 ;  /* 0x0000000103007810 */ /* 0x008fe80007ffe100 */
[----:B------:R-:W-:Y:S02]  /*92a0*/  @P5 SHF.R.U32.HI R4, RZ, c[0x0][0x2cc], R2 ;  /* 0x0000b300ff045a19 */ /* 0x000fe40000011602 */
[----:B------:R-:W-:Y:S01]  /*92b0*/  IADD3 R5, -R250, R0, R251 ;  /* 0x00000000fa057210 */ /* 0x000fe20007ffe1fb */
[----:B------:R-:W-:-:S05]  /*92c0*/  BRA.DIV ~URZ, `(.L_x_1469) ;  /* 0x0000e2727f007947 */ /* 0x000fca000b800000 */
[----:B------:R1:W2:Y:S02]  /*92d0*/  SHFL.IDX PT, R0, R4, RZ, 0x1c1f ;  /* 0x001c1fff04007589 */ /* 0x0002a400000e0000 */
.L_x_1574:
[----:B--2---:R-:W-:Y:S05]  /*92e0*/  IMAD.IADD R0, R5, 0x1, R0 ;  /* 0x0000000105007824 */ /* 0x004fea00078e0200 */
[C---:B------:R-:W-:Y:S02]  /*92f0*/  ISETP.GT.AND P6, PT, R0.reuse, RZ, PT ;  /* 0x000000ff0000720c */ /* 0x040fe40003fc4270 */
[C---:B------:R-:W-:Y:S02]  /*9300*/  ISETP.GT.AND P2, PT, R0.reuse, 0x1, PT ;  /* 0x000000010000780c */ /* 0x040fe40003f44270 */
[C---:B------:R-:W-:Y:S02]  /*9310*/  ISETP.GT.AND P1, PT, R0.reuse, 0x8, PT ;  /* 0x000000080000780c */ /* 0x040fe40003f24270 */
[----:B------:R-:W-:Y:S02]  /*9320*/  ISETP.GT.AND P0, PT, R0, 0x9, PT ;  /* 0x000000090000780c */ /* 0x000fe40003f04270 */
        /* <DEDUP_REMOVED lines=33> */
[----:B------:R-:W-:Y:S02]  /*9540*/  FSEL R58, R18, -INF , P2 ;  /* 0xff800000123a7808 */ /* 0x000fe40001000000 */
[----:B------:R-:W-:Y:S02]  /*9550*/  FSEL R50, R17, -INF , P1 ;  /* 0xff80000011327808 */ /* 0x000fe40000800000 */
[----:B------:R-:W-:Y:S01]  /*9560*/  FSEL R42, R16, -INF , P0 ;  /* 0xff800000102a7808 */ /* 0x000fe20000000000 */
[----:B------:R-:W-:-:S05]  /*9570*/  BRA.DIV ~URZ, `(.L_x_1470) ;  /* 0x0000e0327f007947 */ /* 0x000fca000b800000 */
[----:B------:R-:W-:Y:S08]  /*9580*/  SHFL.IDX PT, R3, R4, 0x1, 0x1c1f ;  /* 0x003c1f0004037f89 */ /* 0x000ff000000e0000 */
[----:B------:R-:W-:Y:S08]  /*9590*/  SHFL.IDX PT, R2, R4, 0x2, 0x1c1f ;  /* 0x005c1f0004027f89 */ /* 0x000ff000000e0000 */
[----:B------:R-:W2:Y:S02]  /*95a0*/  SHFL.IDX PT, R0, R4, 0x3, 0x1c1f ;  /* 0x007c1f0004007f89 */ /* 0x000ea400000e0000 */
[C---:B--2---:R-:W-:Y:S02]  /*95b0*/  IMAD.IADD R0, R5.reuse, 0x1, R0 ;  /* 0x0000000105007824 */ /* 0x044fe400078e0200 */
[C---:B------:R-:W-:Y:S02]  /*95c0*/  IMAD.IADD R3, R5.reuse, 0x1, R3 ;  /* 0x0000000105037824 */ /* 0x040fe400078e0203 */
[----:B------:R-:W-:Y:S03]  /*95d0*/  IMAD.IADD R2, R5, 0x1, R2 ;  /* 0x0000000105027824 */ /* 0x000fe600078e0202 */
[C---:B------:R-:W-:Y:S02]  /*95e0*/  ISETP.GT.AND P6, PT, R3.reuse, RZ, PT ;  /* 0x000000ff0300720c */ /* 0x040fe40003fc4270 */
[C---:B------:R-:W-:Y:S02]  /*95f0*/  ISETP.GT.AND P1, PT, R2.reuse, RZ, PT ;  /* 0x000000ff0200720c */ /* 0x040fe40003f24270 */
[C---:B------:R-:W-:Y:S02]  /*9600*/  ISETP.GT.AND P2, PT, R3.reuse, 0x1, PT ;  /* 0x000000010300780c */ /* 0x040fe40003f44270 */
[----:B------:R-:W-:Y:S02]  /*9610*/  ISETP.GT.AND P0, PT, R2, 0x1, PT ;  /* 0x000000010200780c */ /* 0x000fe40003f04270 */
[----:B------:R-:W-:Y:S02]  /*9620*/  FSEL R12, R222, -INF , P6 ;  /* 0xff800000de0c7808 */ /* 0x000fe40003000000 */
[----:B------:R-:W-:Y:S02]  /*9630*/  ISETP.GT.AND P6, PT, R0, RZ, PT ;  /* 0x000000ff0000720c */ /* 0x000fe40003fc4270 */
[----:B------:R-:W-:Y:S02]  /*9640*/  FSEL R16, R228, -INF , P1 ;  /* 0xff800000e4107808 */ /* 0x000fe40000800000 */
        /* <DEDUP_REMOVED lines=181> */
[----:B------:R-:W-:Y:S02]  /*a1a0*/  FSEL R35, R65, -INF , P2 ;  /* 0xff80000041237808 */ /* 0x000fe40001000000 */
[----:B------:R-:W-:Y:S02]  /*a1b0*/  FSEL R27, R67, -INF , P1 ;  /* 0xff800000431b7808 */ /* 0x000fe40000800000 */
        /* <DEDUP_REMOVED lines=8> */
[----:B------:R-:W-:Y:S02]  /*a240*/  FSEL R11, R70, -INF , P0 ;  /* 0xff800000460b7808 */ /* 0x000fe40000000000 */
[----:B------:R-:W-:Y:S04]  /*a250*/  FMNMX.FTZ R2, R27, R5, !PT ;  /* 0x000000051b027209 */ /* 0x000fe80007810000 */
[----:B------:R-:W-:Y:S01]  /*a260*/  FMNMX.FTZ R2, R11, R2, !PT ;  /* 0x000000020b027209 */ /* 0x000fe20007810000 */
[----:B------:R-:W2:Y:S08]  /*a270*/  SHFL.BFLY PT, R5, R4, 0x2, 0x1f ;  /* 0x0c401f0004057f89 */ /* 0x000eb000000e0000 */
[----:B------:R-:W3:Y:S08]  /*a280*/  SHFL.BFLY PT, R7, R3, 0x2, 0x1f ;  /* 0x0c401f0003077f89 */ /* 0x000ef000000e0000 */
[----:B------:R-:W4:Y:S01]  /*a290*/  SHFL.BFLY PT, R10, R2, 0x2, 0x1f ;  /* 0x0c401f00020a7f89 */ /* 0x000f2200000e0000 */
[----:B-1----:R-:W-:Y:S02]  /*a2a0*/  FMNMX.FTZ R6, R6, R0, !PT ;  /* 0x0000000006067209 */ /* 0x002fe40007810000 */
[----:B--2---:R-:W-:Y:S05]  /*a2b0*/  FMNMX.FTZ R5, R4, R5, !PT ;  /* 0x0000000504057209 */ /* 0x004fea0007810000 */
[----:B------:R-:W1:Y:S01]  /*a2c0*/  SHFL.BFLY PT, R8, R5, 0x1, 0x1f ;  /* 0x0c201f0005087f89 */ /* 0x000e6200000e0000 */
[----:B---3--:R-:W-:Y:S07]  /*a2d0*/  FMNMX.FTZ R3, R3, R7, !PT ;  /* 0x0000000703037209 */ /* 0x008fee0007810000 */
[----:B------:R-:W2:Y:S01]  /*a2e0*/  SHFL.BFLY PT, R7, R6, 0x1, 0x1f ;  /* 0x0c201f0006077f89 */ /* 0x000ea200000e0000 */
[----:B----4-:R-:W-:Y:S07]  /*a2f0*/  FMNMX.FTZ R4, R2, R10, !PT ;  /* 0x0000000a02047209 */ /* 0x010fee0007810000 */
[----:B------:R-:W3:Y:S08]  /*a300*/  SHFL.BFLY PT, R9, R3, 0x1, 0x1f ;  /* 0x0c201f0003097f89 */ /* 0x000ef000000e0000 */
[----:B------:R4:W4:Y:S01]  /*a310*/  SHFL.BFLY PT, R0, R4, 0x1, 0x1f ;  /* 0x0c201f0004007f89 */ /* 0x00092200000e0000 */
[----:B-1----:R-:W-:Y:S02]  /*a320*/  FMNMX.FTZ R71, R5, R8, !PT ;  /* 0x0000000805477209 */ /* 0x002fe40007810000 */
[----:B--2---:R-:W-:Y:S02]  /*a330*/  FMNMX.FTZ R72, R6, R7, !PT ;  /* 0x0000000706487209 */ /* 0x004fe40007810000 */
[----:B---3--:R-:W-:Y:S03]  /*a340*/  FMNMX.FTZ R70, R3, R9, !PT ;  /* 0x0000000903467209 */ /* 0x008fe60007810000 */
.L_x_1575:
[C---:B------:R-:W-:Y:S01]  /*a350*/  FMUL.FTZ R2, R72.reuse, c[0x0][0x2d0] ;  /* 0x0000b40048027a20 */ /* 0x040fe20000410000 */
[----:B------:R-:W-:Y:S01]  /*a360*/  FSETP.NEU.FTZ.AND P2, PT, R72, -INF , PT ;  /* 0xff8000004800780b */ /* 0x000fe20003f5d000 */
[----:B------:R-:W2:Y:S01]  /*a370*/  LDL.LU R252, [R1+0x4] ;  /* 0x0000040001fc7983 */ /* 0x000ea20000300800 */
[----:B------:R-:W-:Y:S01]  /*a380*/  FSETP.NEU.FTZ.AND P1, PT, R71, -INF , PT ;  /* 0xff8000004700780b */ /* 0x000fe20003f3d000 */
[----:B------:R-:W-:Y:S01]  /*a390*/  WARPSYNC 0xffffffff ;  /* 0xffffffff00007948 */ /* 0x000fe20003800000 */
[----:B------:R-:W-:Y:S02]  /*a3a0*/  FSEL R6, R2, RZ, P2 ;  /* 0x000000ff02067208 */ /* 0x000fe40001000000 */
[----:B------:R-:W-:Y:S02]  /*a3b0*/  FSETP.NEU.FTZ.AND P0, PT, R70, -INF , PT ;  /* 0xff8000004600780b */ /* 0x000fe40003f1d000 */
[----:B----4-:R-:W-:Y:S01]  /*a3c0*/  FMNMX.FTZ R68, R0, R4, !PT ;  /* 0x0000000400447209 */ /* 0x010fe20007810000 */
[--C-:B------:R-:W-:Y:S01]  /*a3d0*/  FFMA.FTZ R2, R13, c[0x0][0x2d0], -R6.reuse ;  /* 0x0000b4000d027a23 */ /* 0x100fe20000010806 */
[----:B------:R-:W-:Y:S01]  /*a3e0*/  FSEL R5, R70, RZ, P0 ;  /* 0x000000ff46057208 */ /* 0x000fe20000000000 */
        /* <DEDUP_REMOVED lines=29> */
[----:B------:R-:W-:Y:S01]  /*a5c0*/  LDSM.16.MT88.4 R36, [R189] ;  /* 0x00000000bd24783b */ /* 0x000fe20000004200 */
[--C-:B------:R-:W-:Y:S02]  /*a5d0*/  FFMA.FTZ R213, R58, c[0x0][0x2d0], -R6.reuse ;  /* 0x0000b4003ad57a23 */ /* 0x100fe40000010806 */
[----:B------:R3:W-:Y:S01]  /*a5e0*/  MUFU.EX2 R240, R3 ;  /* 0x0000000300f07308 */ /* 0x0007e20000000800 */
        /* <DEDUP_REMOVED lines=8> */
[--C-:B-1----:R-:W-:Y:S02]  /*a670*/  FFMA.FTZ R2, R14, c[0x0][0x2d0], -R7.reuse ;  /* 0x0000b4000e027a23 */ /* 0x102fe40000010807 */
[--C-:B------:R-:W-:Y:S02]  /*a680*/  FFMA.FTZ R175, R40, c[0x0][0x2d0], -R7.reuse ;  /* 0x0000b40028af7a23 */ /* 0x100fe40000010807 */
[--C-:B------:R-:W-:Y:S01]  /*a690*/  FFMA.FTZ R205, R49, c[0x0][0x2d0], -R7.reuse ;  /* 0x0000b40031cd7a23 */ /* 0x100fe20000010807 */
[----:B------:R1:W-:Y:S01]  /*a6a0*/  MUFU.EX2 R233, R2 ;  /* 0x0000000200e97308 */ /* 0x0003e20000000800 */
[--C-:B------:R-:W-:Y:S02]  /*a6b0*/  FFMA.FTZ R204, R48, c[0x0][0x2d0], -R7.reuse ;  /* 0x0000b40030cc7a23 */ /* 0x100fe40000010807 */
[--C-:B------:R-:W-:Y:S02]  /*a6c0*/  FFMA.FTZ R200, R47, c[0x0][0x2d0], -R7.reuse ;  /* 0x0000b4002fc87a23 */ /* 0x100fe40000010807 */
[--C-:B---3--:R-:W-:Y:S02]  /*a6d0*/  FFMA.FTZ R3, R18, c[0x0][0x2d0], -R7.reuse ;  /* 0x0000b40012037a23 */ /* 0x108fe40000010807 */
[--C-:B------:R-:W-:Y:S02]  /*a6e0*/  FFMA.FTZ R214, R46, c[0x0][0x2d0], -R7.reuse ;  /* 0x0000b4002ed67a23 */ /* 0x100fe40000010807 */
[--C-:B------:R-:W-:Y:S01]  /*a6f0*/  FFMA.FTZ R216, R28, c[0x0][0x2d0], -R7.reuse ;  /* 0x0000b4001cd87a23 */ /* 0x100fe20000010807 */
[----:B------:R3:W-:Y:S01]  /*a700*/  MUFU.EX2 R242, R3 ;  /* 0x0000000300f27308 */ /* 0x0007e20000000800 */
[--C-:B------:R-:W-:Y:S09]  /*a710*/  FFMA.FTZ R221, R25, c[0x0][0x2d0], -R7.reuse ;  /* 0x0000b40019dd7a23 */ /* 0x100ff20000010807 */
[----:B------:R-:W-:Y:S01]  /*a720*/  MUFU.EX2 R244, R175 ;  /* 0x000000af00f47308 */ /* 0x000fe20000000800 */
[----:B-1----:R-:W-:Y:S09]  /*a730*/  FFMA.FTZ R2, R20, c[0x0][0x2d0], -R6 ;  /* 0x0000b40014027a23 */ /* 0x002ff20000010806 */
[----:B------:R1:W-:Y:S01]  /*a740*/  MUFU.EX2 R241, R2 ;  /* 0x0000000200f17308 */ /* 0x0003e20000000800 */
[----:B---3--:R-:W-:Y:S09]  /*a750*/  FSEL R3, R71, RZ, P1 ;  /* 0x000000ff47037208 */ /* 0x008ff20000800000 */
[----:B------:R-:W-:Y:S10]  /*a760*/  MUFU.EX2 R245, R172 ;  /* 0x000000ac00f57308 */ /* 0x000ff40000000800 */
[----:B------:R-:W-:Y:S01]  /*a770*/  MUFU.EX2 R180, R207 ;  /* 0x000000cf00b47308 */ /* 0x000fe20000000800 */
[----:B-1----:R-:W-:Y:S09]  /*a780*/  FFMA.FTZ R2, R17, c[0x0][0x2d0], -R7 ;  /* 0x0000b40011027a23 */ /* 0x002ff20000010807 */
[----:B------:R1:W-:Y:S10]  /*a790*/  MUFU.EX2 R238, R2 ;  /* 0x0000000200ee7308 */ /* 0x0003f40000000800 */
[----:B------:R-:W-:Y:S01]  /*a7a0*/  MUFU.EX2 R175, R213 ;  /* 0x000000d500af7308 */ /* 0x000fe20000000800 */
[----:B-1----:R-:W-:Y:S05]  /*a7b0*/  FMUL.FTZ R2, R70, c[0x0][0x2d0] ;  /* 0x0000b40046027a20 */ /* 0x002fea0000410000 */
[----:B------:R-:W-:Y:S02]  /*a7c0*/  FSEL R8, R2, RZ, P0 ;  /* 0x000000ff02087208 */ /* 0x000fe40000000000 */
[----:B------:R-:W-:Y:S03]  /*a7d0*/  FSETP.NEU.FTZ.AND P0, PT, R68, -INF , PT ;  /* 0xff8000004400780b */ /* 0x000fe60003f1d000 */
[--C-:B------:R-:W-:Y:S01]  /*a7e0*/  FFMA.FTZ R2, R21, c[0x0][0x2d0], -R8.reuse ;  /* 0x0000b40015027a23 */ /* 0x100fe20000010808 */
[----:B------:R-:W-:Y:S01]  /*a7f0*/  FSEL R4, R4, RZ, P0 ;  /* 0x000000ff04047208 */ /* 0x000fe20000000000 */
[--C-:B------:R-:W-:Y:S02]  /*a800*/  FFMA.FTZ R9, R16, c[0x0][0x2d0], -R8.reuse ;  /* 0x0000b40010097a23 */ /* 0x100fe40000010808 */
[----:B------:R1:W-:Y:S01]  /*a810*/  MUFU.EX2 R231, R2 ;  /* 0x0000000200e77308 */ /* 0x0003e20000000800 */
[----:B------:R-:W-:Y:S02]  /*a820*/  FFMA.FTZ R60, R152, c[0x0][0x2d0], -R8 ;  /* 0x0000b400983c7a23 */ /* 0x000fe40000010808 */
[----:B------:R-:W-:Y:S02]  /*a830*/  FFMA.FTZ R225, R66, c[0x0][0x2d0], -R4 ;  /* 0x0000b40042e17a23 */ /* 0x000fe40000010804 */
[--C-:B------:R-:W-:Y:S02]  /*a840*/  FFMA.FTZ R179, R79, c[0x0][0x2d0], -R8.reuse ;  /* 0x0000b4004fb37a23 */ /* 0x100fe40000010808 */
[--C-:B------:R-:W-:Y:S02]  /*a850*/  FFMA.FTZ R181, R78, c[0x0][0x2d0], -R8.reuse ;  /* 0x0000b4004eb57a23 */ /* 0x100fe40000010808 */
[--C-:B------:R-:W-:Y:S01]  /*a860*/  FFMA.FTZ R220, R77, c[0x0][0x2d0], -R8.reuse ;  /* 0x0000b4004ddc7a23 */ /* 0x100fe20000010808 */
[----:B------:R3:W-:Y:S01]  /*a870*/  MUFU.EX2 R230, R9 ;  /* 0x0000000900e67308 */ /* 0x0007e20000000800 */
[----:B------:R-:W-:Y:S02]  /*a880*/  FFMA.FTZ R223, R64, c[0x0][0x2d0], -R8 ;  /* 0x0000b40040df7a23 */ /* 0x000fe40000010808 */
[--C-:B------:R-:W-:Y:S02]  /*a890*/  FFMA.FTZ R152, R76, c[0x0][0x2d0], -R4.reuse ;  /* 0x0000b4004c987a23 */ /* 0x100fe40000010804 */
[--C-:B------:R-:W-:Y:S02]  /*a8a0*/  FFMA.FTZ R75, R75, c[0x0][0x2d0], -R4.reuse ;  /* 0x0000b4004b4b7a23 */ /* 0x100fe40000010804 */
[--C-:B------:R-:W-:Y:S02]  /*a8b0*/  FFMA.FTZ R64, R74, c[0x0][0x2d0], -R4.reuse ;  /* 0x0000b4004a407a23 */ /* 0x100fe40000010804 */
[--C-:B------:R-:W-:Y:S02]  /*a8c0*/  FFMA.FTZ R74, R69, c[0x0][0x2d0], -R4.reuse ;  /* 0x0000b400454a7a23 */ /* 0x100fe40000010804 */
[--C-:B------:R-:W-:Y:S02]  /*a8d0*/  FFMA.FTZ R156, R156, c[0x0][0x2d0], -R4.reuse ;  /* 0x0000b4009c9c7a23 */ /* 0x100fe40000010804 */
[----:B------:R-:W-:Y:S02]  /*a8e0*/  FFMA.FTZ R155, R155, c[0x0][0x2d0], -R4 ;  /* 0x0000b4009b9b7a23 */ /* 0x000fe40000010804 */
[----:B-1----:R-:W-:Y:S02]  /*a8f0*/  FFMA.FTZ R2, R22, c[0x0][0x2d0], -R8 ;  /* 0x0000b40016027a23 */ /* 0x002fe40000010808 */
[--C-:B------:R-:W-:Y:S02]  /*a900*/  FFMA.FTZ R154, R154, c[0x0][0x2d0], -R4.reuse ;  /* 0x0000b4009a9a7a23 */ /* 0x100fe40000010804 */
[----:B------:R1:W-:Y:S01]  /*a910*/  MUFU.EX2 R237, R2 ;  /* 0x0000000200ed7308 */ /* 0x0003e20000000800 */
[--C-:B------:R-:W-:Y:S02]  /*a920*/  FFMA.FTZ R164, R164, c[0x0][0x2d0], -R4.reuse ;  /* 0x0000b400a4a47a23 */ /* 0x100fe40000010804 */
[----:B------:R-:W-:Y:S02]  /*a930*/  FFMA.FTZ R163, R163, c[0x0][0x2d0], -R4 ;  /* 0x0000b400a3a37a23 */ /* 0x000fe40000010804 */
[----:B---3--:R-:W-:Y:S02]  /*a940*/  FFMA.FTZ R9, R23, c[0x0][0x2d0], -R8 ;  /* 0x0000b40017097a23 */ /* 0x008fe40000010808 */
[----:B------:R-:W2:Y:S01]  /*a950*/  LDSM.16.MT88.4 R20, [R185] ;  /* 0x00000000b914783b */ /* 0x000ea20000004200 */
[--C-:B------:R-:W-:Y:S02]  /*a960*/  FFMA.FTZ R162, R162, c[0x0][0x2d0], -R4.reuse ;  /* 0x0000b400a2a27a23 */ /* 0x100fe40000010804 */
[----:B------:R-:W-:Y:S01]  /*a970*/  MUFU.EX2 R239, R9 ;  /* 0x0000000900ef7308 */ /* 0x000fe20000000800 */
[--C-:B------:R-:W-:Y:S02]  /*a980*/  FFMA.FTZ R153, R153, c[0x0][0x2d0], -R4.reuse ;  /* 0x0000b40099997a23 */ /* 0x100fe40000010804 */
[--C-:B------:R-:W-:Y:S02]  /*a990*/  FFMA.FTZ R227, R61, c[0x0][0x2d0], -R4.reuse ;  /* 0x0000b4003de37a23 */ /* 0x100fe40000010804 */
[--C-:B------:R-:W-:Y:S02]  /*a9a0*/  FFMA.FTZ R228, R27, c[0x0][0x2d0], -R4.reuse ;  /* 0x0000b4001be47a23 */ /* 0x100fe40000010804 */
[----:B------:R-:W-:Y:S02]  /*a9b0*/  FFMA.FTZ R229, R11, c[0x0][0x2d0], -R4 ;  /* 0x0000b4000be57a23 */ /* 0x000fe40000010804 */
[--C-:B------:R-:W-:Y:S02]  /*a9c0*/  FFMA.FTZ R59, R83, c[0x0][0x2d0], -R8.reuse ;  /* 0x0000b400533b7a23 */ /* 0x100fe40000010808 */
[--C-:B------:R-:W-:Y:S02]  /*a9d0*/  FFMA.FTZ R58, R82, c[0x0][0x2d0], -R8.reuse ;  /* 0x0000b400523a7a23 */ /* 0x100fe40000010808 */
[--C-:B------:R-:W-:Y:S01]  /*a9e0*/  FFMA.FTZ R57, R81, c[0x0][0x2d0], -R8.reuse ;  /* 0x0000b40051397a23 */ /* 0x100fe20000010808 */
[----:B-1----:R-:W-:Y:S01]  /*a9f0*/  FSEL R2, R72, RZ, P2 ;  /* 0x000000ff48027208 */ /* 0x002fe20001000000 */
[--C-:B------:R-:W-:Y:S02]  /*aa00*/  FFMA.FTZ R169, R80, c[0x0][0x2d0], -R8.reuse ;  /* 0x0000b40050a97a23 */ /* 0x100fe40000010808 */
[----:B------:R-:W-:Y:S02]  /*aa10*/  FFMA.FTZ R161, R161, c[0x0][0x2d0], -R8 ;  /* 0x0000b400a1a17a23 */ /* 0x000fe40000010808 */
[----:B------:R-:W-:Y:S02]  /*aa20*/  FADD.FTZ R0, -R2, R84 ;  /* 0x0000005402007221 */ /* 0x000fe40000010100 */
[----:B------:R-:W-:Y:S02]  /*aa30*/  FADD.FTZ R2, -R3, R85 ;  /* 0x0000005503027221 */ /* 0x000fe40000010100 */
[----:B------:R-:W-:Y:S02]  /*aa40*/  FMUL.FTZ R0, R0, c[0x0][0x2d0] ;  /* 0x0000b40000007a20 */ /* 0x000fe40000410000 */
[----:B------:R-:W-:Y:S02]  /*aa50*/  FADD.FTZ R3, -R5, R86 ;  /* 0x0000005605037221 */ /* 0x000fe40000010100 */
[----:B------:R1:W4:Y:S01]  /*aa60*/  MUFU.EX2 R65, R0 ;  /* 0x0000000000417308 */ /* 0x0003220000000800 */
[--C-:B------:R-:W-:Y:S02]  /*aa70*/  FFMA.FTZ R160, R160, c[0x0][0x2d0], -R8.reuse ;  /* 0x0000b400a0a07a23 */ /* 0x100fe40000010808 */
[--C-:B------:R-:W-:Y:S02]  /*aa80*/  FFMA.FTZ R159, R159, c[0x0][0x2d0], -R8.reuse ;  /* 0x0000b4009f9f7a23 */ /* 0x100fe40000010808 */
[--C-:B------:R-:W-:Y:S02]  /*aa90*/  FFMA.FTZ R158, R158, c[0x0][0x2d0], -R8.reuse ;  /* 0x0000b4009e9e7a23 */ /* 0x100fe40000010808 */
[--C-:B------:R-:W-:Y:S02]  /*aaa0*/  FFMA.FTZ R157, R157, c[0x0][0x2d0], -R8.reuse ;  /* 0x0000b4009d9d7a23 */ /* 0x100fe40000010808 */
[--C-:B------:R-:W-:Y:S01]  /*aab0*/  FFMA.FTZ R224, R63, c[0x0][0x2d0], -R8.reuse ;  /* 0x0000b4003fe07a23 */ /* 0x100fe20000010808 */
[----:B------:R-:W-:Y:S01]  /*aac0*/  MUFU.EX2 R172, R158 ;  /* 0x0000009e00ac7308 */ /* 0x000fe20000000800 */
[----:B------:R-:W-:Y:S09]  /*aad0*/  FFMA.FTZ R226, R35, c[0x0][0x2d0], -R8 ;  /* 0x0000b40023e27a23 */ /* 0x000ff20000010808 */
[----:B------:R-:W-:Y:S01]  /*aae0*/  MUFU.EX2 R158, R221 ;  /* 0x000000dd009e7308 */ /* 0x000fe20000000800 */
[----:B-1----:R-:W-:Y:S09]  /*aaf0*/  FMUL.FTZ R0, R2, c[0x0][0x2d0] ;  /* 0x0000b40002007a20 */ /* 0x002ff20000410000 */
[----:B------:R1:W5:Y:S10]  /*ab00*/  MUFU.EX2 R67, R0 ;  /* 0x0000000000437308 */ /* 0x0003740000000800 */
[----:B------:R-:W-:Y:S10]  /*ab10*/  MUFU.EX2 R176, R157 ;  /* 0x0000009d00b07308 */ /* 0x000ff40000000800 */
[----:B------:R-:W-:Y:S01]  /*ab20*/  MUFU.EX2 R157, R162 ;  /* 0x000000a2009d7308 */ /* 0x000fe20000000800 */
[----:B-1----:R-:W-:Y:S02]  /*ab30*/  FMUL.FTZ R0, R3, c[0x0][0x2d0] ;  /* 0x0000b40003007a20 */ /* 0x002fe40000410000 */
[--C-:B------:R-:W-:Y:S07]  /*ab40*/  FFMA.FTZ R3, R62, c[0x0][0x2d0], -R4.reuse ;  /* 0x0000b4003e037a23 */ /* 0x100fee0000010804 */
[----:B------:R1:W-:Y:S10]  /*ab50*/  MUFU.EX2 R243, R3 ;  /* 0x0000000300f37308 */ /* 0x0003f40000000800 */
[----:B------:R2:W2:Y:S01]  /*ab60*/  MUFU.EX2 R2, R0 ;  /* 0x0000000000027308 */ /* 0x0004a20000000800 */
[--C-:B-1----:R-:W-:Y:S02]  /*ab70*/  FFMA.FTZ R3, R73, c[0x0][0x2d0], -R4.reuse ;  /* 0x0000b40049037a23 */ /* 0x102fe40000010804 */
[----:B------:R-:W3:Y:S04]  /*ab80*/  LDL.LU R73, [R1+0x8] ;  /* 0x0000080001497983 */ /* 0x000ee80000300800 */
[----:B------:R-:W3:Y:S01]  /*ab90*/  LDL.LU R66, [R1] ;  /* 0x0000000001427983 */ /* 0x000ee20000300800 */
[--C-:B--2---:R-:W-:Y:S04]  /*aba0*/  FFMA.FTZ R0, R24, c[0x0][0x2d0], -R4.reuse ;  /* 0x0000b40018007a23 */ /* 0x104fe80000010804 */
[----:B------:R1:W-:Y:S02]  /*abb0*/  MUFU.EX2 R222, R0 ;  /* 0x0000000000de7308 */ /* 0x0003e40000000800 */
[--C-:B-1----:R-:W-:Y:S08]  /*abc0*/  FFMA.FTZ R0, R26, c[0x0][0x2d0], -R4.reuse ;  /* 0x0000b4001a007a23 */ /* 0x102ff00000010804 */
[----:B------:R1:W2:Y:S02]  /*abd0*/  MUFU.EX2 R236, R0 ;  /* 0x0000000000ec7308 */ /* 0x0002a40000000800 */
[----:B-1----:R-:W-:Y:S08]  /*abe0*/  FFMA.FTZ R0, R56, c[0x0][0x2d0], -R4 ;  /* 0x0000b40038007a23 */ /* 0x002ff00000010804 */
[----:B------:R1:W1:Y:S02]  /*abf0*/  MUFU.EX2 R235, R0 ;  /* 0x0000000000eb7308 */ /* 0x0002640000000800 */
[----:B-1----:R-:W-:Y:S02]  /*ac00*/  FSEL R0, R68, RZ, P0 ;  /* 0x000000ff44007208 */ /* 0x002fe40000000000 */
[C---:B------:R-:W-:Y:S02]  /*ac10*/  ISETP.GT.AND P0, PT, R211.reuse, R249, PT ;  /* 0x000000f9d300720c */ /* 0x040fe40003f04270 */
[----:B------:R-:W-:Y:S01]  /*ac20*/  IADD3 R211, R211, -0x1, RZ ;  /* 0xffffffffd3d37810 */ /* 0x000fe20007ffe0ff */
[----:B------:R-:W-:Y:S02]  /*ac30*/  FADD.FTZ R0, -R0, R87 ;  /* 0x0000005700007221 */ /* 0x000fe40000010100 */
[----:B------:R-:W1:Y:S02]  /*ac40*/  LDSM.16.MT88.4 R84, [R188] ;  /* 0x00000000bc54783b */ /* 0x000e640000004200 */
[----:B------:R-:W-:Y:S06]  /*ac50*/  FMUL.FTZ R0, R0, c[0x0][0x2d0] ;  /* 0x0000b40000007a20 */ /* 0x000fec0000410000 */
[----:B------:R-:W1:Y:S01]  /*ac60*/  MUFU.EX2 R0, R0 ;  /* 0x0000000000007308 */ /* 0x000e620000000800 */
[C---:B----4-:R-:W-:Y:S01]  /*ac70*/  FMUL.FTZ R4, R65.reuse, R88 ;  /* 0x0000005841047220 */ /* 0x050fe20000410000 */
[----:B------:R-:W-:Y:S01]  /*ac80*/  F2FP.BF16.PACK_AB R76, R234, R10 ;  /* 0x0000000aea4c723e */ /* 0x000fe200000010ff */
[----:B------:R-:W-:Y:S01]  /*ac90*/  FMUL.FTZ R5, R65, R89 ;  /* 0x0000005941057220 */ /* 0x000fe20000410000 */
[----:B------:R-:W-:Y:S01]  /*aca0*/  F2FP.BF16.PACK_AB R77, R233, R232 ;  /* 0x000000e8e94d723e */ /* 0x000fe200000010ff */
[----:B-----5:R-:W-:Y:S01]  /*acb0*/  FMUL.FTZ R6, R67, R90 ;  /* 0x0000005a43067220 */ /* 0x020fe20000410000 */
[----:B------:R-:W-:Y:S01]  /*acc0*/  F2FP.BF16.PACK_AB R78, R241, R240 ;  /* 0x000000f0f14e723e */ /* 0x000fe200000010ff */
[----:B------:R-:W-:Y:S01]  /*acd0*/  FMUL.FTZ R7, R67, R91 ;  /* 0x0000005b43077220 */ /* 0x000fe20000410000 */
[----:B------:R-:W-:Y:S01]  /*ace0*/  F2FP.BF16.PACK_AB R79, R242, R238 ;  /* 0x000000eef24f723e */ /* 0x000fe200000010ff */
[----:B------:R-:W-:Y:S01]  /*acf0*/  LDSM.16.MT88.4 R88, [R189+0x800] ;  /* 0x00080000bd58783b */ /* 0x000fe20000004200 */
[----:B------:R-:W-:Y:S01]  /*ad00*/  F2FP.BF16.PACK_AB R80, R231, R230 ;  /* 0x000000e6e750723e */ /* 0x000fe200000010ff */
[C---:B------:R-:W-:Y:S01]  /*ad10*/  FMUL.FTZ R8, R2.reuse, R92 ;  /* 0x0000005c02087220 */ /* 0x040fe20000410000 */
[----:B------:R-:W-:Y:S01]  /*ad20*/  F2FP.BF16.PACK_AB R82, R239, R237 ;  /* 0x000000edef52723e */ /* 0x000fe200000010ff */
[----:B------:R-:W-:Y:S01]  /*ad30*/  FMUL.FTZ R9, R2, R93 ;  /* 0x0000005d02097220 */ /* 0x000fe20000410000 */
[----:B--2---:R-:W-:Y:S01]  /*ad40*/  F2FP.BF16.PACK_AB R81, R236, R222 ;  /* 0x000000deec51723e */ /* 0x004fe200000010ff */
[-C--:B------:R-:W-:Y:S05]  /*ad50*/  HMMA.16816.F32.BF16 R4, R76, R20.reuse, R4 ;  /* 0x000000144c04723c */ /* 0x080fea0000041804 */
[----:B------:R-:W-:Y:S01]  /*ad60*/  F2FP.BF16.PACK_AB R83, R243, R235 ;  /* 0x000000ebf353723e */ /* 0x000fe200000010ff */
[C---:B------:R-:W-:Y:S02]  /*ad70*/  FFMA.FTZ R69, R65.reuse, R246, R10 ;  /* 0x000000f641457223 */ /* 0x040fe4000001000a */
[----:B------:R-:W-:Y:S01]  /*ad80*/  FMUL.FTZ R12, R2, R96 ;  /* 0x00000060020c7220 */ /* 0x000fe20000410000 */
[----:B------:R-:W-:Y:S03]  /*ad90*/  MUFU.EX2 R246, R182 ;  /* 0x000000b600f67308 */ /* 0x000fe60000000800 */
[C---:B-1----:R-:W-:Y:S02]  /*ada0*/  FMUL.FTZ R10, R0.reuse, R94 ;  /* 0x0000005e000a7220 */ /* 0x042fe40000410000 */
[----:B------:R-:W-:Y:S02]  /*adb0*/  FMUL.FTZ R11, R0, R95 ;  /* 0x0000005f000b7220 */ /* 0x000fe40000410000 */
[----:B------:R-:W-:Y:S01]  /*adc0*/  LDSM.16.MT88.4 R92, [R186+0x800] ;  /* 0x00080000ba5c783b */ /* 0x000fe20000004200 */
[----:B------:R-:W-:Y:S02]  /*add0*/  FMUL.FTZ R13, R2, R97 ;  /* 0x00000061020d7220 */ /* 0x000fe40000410000 */
[C---:B------:R-:W-:Y:S01]  /*ade0*/  FMUL.FTZ R14, R0.reuse, R98 ;  /* 0x00000062000e7220 */ /* 0x040fe20000410000 */
[----:B------:R-:W-:Y:S01]  /*adf0*/  MUFU.EX2 R182, R174 ;  /* 0x000000ae00b67308 */ /* 0x000fe20000000800 */
[C---:B------:R-:W-:Y:S04]  /*ae00*/  HMMA.16816.F32.BF16 R8, R80.reuse, R20, R8 ;  /* 0x000000145008723c */ /* 0x040fe80000041808 */
[----:B------:R-:W-:Y:S02]  /*ae10*/  FMUL.FTZ R15, R0, R99 ;  /* 0x00000063000f7220 */ /* 0x000fe40000410000 */
[----:B------:R-:W-:Y:S01]  /*ae20*/  LDSM.16.MT88.4 R96, [R188+0x1000] ;  /* 0x00100000bc60783b */ /* 0x000fe20000004200 */
[C---:B------:R-:W-:Y:S02]  /*ae30*/  FMUL.FTZ R32, R65.reuse, R116 ;  /* 0x0000007441207220 */ /* 0x040fe40000410000 */
[C---:B------:R-:W-:Y:S01]  /*ae40*/  FMUL.FTZ R33, R65.reuse, R117 ;  /* 0x0000007541217220 */ /* 0x040fe20000410000 */
[----:B------:R-:W-:Y:S01]  /*ae50*/  MUFU.EX2 R174, R179 ;  /* 0x000000b300ae7308 */ /* 0x000fe20000000800 */
[-C--:B------:R-:W-:Y:S03]  /*ae60*/  HMMA.16816.F32.BF16 R12, R80, R22.reuse, R12 ;  /* 0x00000016500c723c */ /* 0x080fe6000004180c */
[C---:B------:R-:W-:Y:S02]  /*ae70*/  FMUL.FTZ R16, R65.reuse, R100 ;  /* 0x0000006441107220 */ /* 0x040fe40000410000 */
[----:B------:R-:W-:Y:S02]  /*ae80*/  FMUL.FTZ R17, R65, R101 ;  /* 0x0000006541117220 */ /* 0x000fe40000410000 */
[C---:B------:R-:W-:Y:S02]  /*ae90*/  FMUL.FTZ R18, R67.reuse, R102 ;  /* 0x0000006643127220 */ /* 0x040fe40000410000 */
[C---:B------:R-:W-:Y:S01]  /*aea0*/  FMUL.FTZ R19, R67.reuse, R103 ;  /* 0x0000006743137220 */ /* 0x040fe20000410000 */
[----:B------:R-:W-:Y:S02]  /*aeb0*/  MUFU.EX2 R101, R60 ;  /* 0x0000003c00657308 */ /* 0x000fe40000000800 */
[C---:B------:R-:W-:Y:S02]  /*aec0*/  FMUL.FTZ R34, R67.reuse, R118 ;  /* 0x0000007643227220 */ /* 0x040fe40000410000 */
[----:B------:R-:W-:Y:S02]  /*aed0*/  FMUL.FTZ R35, R67, R119 ;  /* 0x0000007743237220 */ /* 0x000fe40000410000 */
[C---:B------:R-:W-:Y:S01]  /*aee0*/  HMMA.16816.F32.BF16 R16, R76.reuse, R22, R16 ;  /* 0x000000164c10723c */ /* 0x040fe20000041810 */
[----:B------:R-:W-:Y:S03]  /*aef0*/  LDSM.16.MT88.4 R116, [R189+0x2000] ;  /* 0x00200000bd74783b */ /* 0x000fe60000004200 */
[C---:B------:R-:W-:Y:S01]  /*af00*/  FMUL.FTZ R20, R65.reuse, R104 ;  /* 0x0000006841147220 */ /* 0x040fe20000410000 */
[----:B------:R-:W-:Y:S01]  /*af10*/  MUFU.EX2 R103, R178 ;  /* 0x000000b200677308 */ /* 0x000fe20000000800 */
[----:B------:R-:W-:Y:S02]  /*af20*/  FMUL.FTZ R21, R65, R105 ;  /* 0x0000006941157220 */ /* 0x000fe40000410000 */
[C---:B------:R-:W-:Y:S04]  /*af30*/  FMUL.FTZ R22, R67.reuse, R106 ;  /* 0x0000006a43167220 */ /* 0x040fe80000410000 */
[----:B------:R-:W-:Y:S02]  /*af40*/  FMUL.FTZ R23, R67, R107 ;  /* 0x0000006b43177220 */ /* 0x000fe40000410000 */
[C---:B------:R-:W-:Y:S01]  /*af50*/  FMUL.FTZ R48, R65.reuse, R132 ;  /* 0x0000008441307220 */ /* 0x040fe20000410000 */
[----:B------:R-:W-:Y:S01]  /*af60*/  MUFU.EX2 R102, R168 ;  /* 0x000000a800667308 */ /* 0x000fe20000000800 */
[----:B------:R-:W-:Y:S02]  /*af70*/  FMUL.FTZ R49, R65, R133 ;  /* 0x0000008541317220 */ /* 0x000fe40000410000 */
[C---:B------:R-:W-:Y:S01]  /*af80*/  FMUL.FTZ R50, R67.reuse, R134 ;  /* 0x0000008643327220 */ /* 0x040fe20000410000 */
[-C--:B------:R-:W-:Y:S03]  /*af90*/  HMMA.16816.F32.BF16 R20, R76, R36.reuse, R20 ;  /* 0x000000244c14723c */ /* 0x080fe60000041814 */
[C---:B------:R-:W-:Y:S02]  /*afa0*/  FMUL.FTZ R24, R2.reuse, R108 ;  /* 0x0000006c02187220 */ /* 0x040fe40000410000 */
[----:B------:R-:W-:Y:S01]  /*afb0*/  FMUL.FTZ R25, R2, R109 ;  /* 0x0000006d02197220 */ /* 0x000fe20000410000 */
[----:B------:R-:W1:Y:S01]  /*afc0*/  MUFU.EX2 R105, R59 ;  /* 0x0000003b00697308 */ /* 0x000e620000000800 */
[C---:B------:R-:W-:Y:S02]  /*afd0*/  FMUL.FTZ R26, R0.reuse, R110 ;  /* 0x0000006e001a7220 */ /* 0x040fe40000410000 */
[----:B------:R-:W-:Y:S03]  /*afe0*/  FMUL.FTZ R27, R0, R111 ;  /* 0x0000006f001b7220 */ /* 0x000fe60000410000 */
[----:B------:R-:W-:Y:S02]  /*aff0*/  FMUL.FTZ R51, R67, R135 ;  /* 0x0000008743337220 */ /* 0x000fe40000410000 */
[----:B------:R-:W-:Y:S01]  /*b000*/  LDSM.16.MT88.4 R132, [R186+0x2000] ;  /* 0x00200000ba84783b */ /* 0x000fe20000004200 */
[C---:B------:R-:W-:Y:S01]  /*b010*/  FMUL.FTZ R28, R2.reuse, R112 ;  /* 0x00000070021c7220 */ /* 0x040fe20000410000 */
[C---:B------:R-:W-:Y:S01]  /*b020*/  HMMA.16816.F32.BF16 R24, R80.reuse, R36, R24 ;  /* 0x000000245018723c */ /* 0x040fe20000041818 */
[----:B------:R-:W-:Y:S03]  /*b030*/  MUFU.EX2 R109, R58 ;  /* 0x0000003a006d7308 */ /* 0x000fe60000000800 */
[----:B------:R-:W-:Y:S02]  /*b040*/  FMUL.FTZ R29, R2, R113 ;  /* 0x00000071021d7220 */ /* 0x000fe40000410000 */
[C---:B------:R-:W-:Y:S02]  /*b050*/  FMUL.FTZ R30, R0.reuse, R114 ;  /* 0x00000072001e7220 */ /* 0x040fe40000410000 */
[----:B------:R-:W-:Y:S03]  /*b060*/  FMUL.FTZ R31, R0, R115 ;  /* 0x00000073001f7220 */ /* 0x000fe60000410000 */
[----:B------:R-:W-:Y:S01]  /*b070*/  MUFU.EX2 R100, R152 ;  /* 0x0000009800647308 */ /* 0x000fe20000000800 */
[C---:B------:R-:W-:Y:S02]  /*b080*/  FMUL.FTZ R40, R2.reuse, R124 ;  /* 0x0000007c02287220 */ /* 0x040fe40000410000 */
[----:B------:R-:W-:Y:S01]  /*b090*/  FMUL.FTZ R41, R2, R125 ;  /* 0x0000007d02297220 */ /* 0x000fe20000410000 */
[-C--:B------:R-:W-:Y:S03]  /*b0a0*/  HMMA.16816.F32.BF16 R28, R80, R38.reuse, R28 ;  /* 0x00000026501c723c */ /* 0x080fe6000004181c */
[C---:B------:R-:W-:Y:S02]  /*b0b0*/  FMUL.FTZ R42, R0.reuse, R126 ;  /* 0x0000007e002a7220 */ /* 0x040fe40000410000 */
[----:B------:R-:W-:Y:S01]  /*b0c0*/  FMUL.FTZ R43, R0, R127 ;  /* 0x0000007f002b7220 */ /* 0x000fe20000410000 */
[----:B------:R2:W-:Y:S01]  /*b0d0*/  MUFU.EX2 R113, R57 ;  /* 0x0000003900717308 */ /* 0x0005e20000000800 */
[C---:B------:R-:W-:Y:S01]  /*b0e0*/  FMUL.FTZ R44, R2.reuse, R128 ;  /* 0x00000080022c7220 */ /* 0x040fe20000410000 */
[C---:B------:R-:W-:Y:S04]  /*b0f0*/  HMMA.16816.F32.BF16 R32, R76.reuse, R38, R32 ;  /* 0x000000264c20723c */ /* 0x040fe80000041820 */
[C---:B------:R-:W-:Y:S02]  /*b100*/  FMUL.FTZ R36, R65.reuse, R120 ;  /* 0x0000007841247220 */ /* 0x040fe40000410000 */
[----:B------:R-:W-:Y:S02]  /*b110*/  FMUL.FTZ R37, R65, R121 ;  /* 0x0000007941257220 */ /* 0x000fe40000410000 */
[C---:B------:R-:W-:Y:S01]  /*b120*/  FMUL.FTZ R38, R67.reuse, R122 ;  /* 0x0000007a43267220 */ /* 0x040fe20000410000 */
[----:B------:R4:W-:Y:S03]  /*b130*/  MUFU.EX2 R108, R64 ;  /* 0x00000040006c7308 */ /* 0x0009e60000000800 */
[----:B------:R-:W-:Y:S02]  /*b140*/  FMUL.FTZ R39, R67, R123 ;  /* 0x0000007b43277220 */ /* 0x000fe40000410000 */
[----:B------:R-:W-:Y:S02]  /*b150*/  FMUL.FTZ R45, R2, R129 ;  /* 0x00000081022d7220 */ /* 0x000fe40000410000 */
[C---:B------:R-:W-:Y:S02]  /*b160*/  FMUL.FTZ R46, R0.reuse, R130 ;  /* 0x00000082002e7220 */ /* 0x040fe40000410000 */
[----:B------:R-:W-:Y:S01]  /*b170*/  FMUL.FTZ R47, R0, R131 ;  /* 0x00000083002f7220 */ /* 0x000fe20000410000 */
[-C--:B------:R-:W-:Y:S01]  /*b180*/  HMMA.16816.F32.BF16 R36, R76, R52.reuse, R36 ;  /* 0x000000344c24723c */ /* 0x080fe20000041824 */
[----:B------:R5:W-:Y:S02]  /*b190*/  MUFU.EX2 R130, R3 ;  /* 0x0000000300827308 */ /* 0x000be40000000800 */
[C---:B------:R-:W-:Y:S02]  /*b1a0*/  FMUL.FTZ R56, R2.reuse, R140 ;  /* 0x0000008c02387220 */ /* 0x040fe40000410000 */
[----:B--2---:R-:W-:Y:S02]  /*b1b0*/  FMUL.FTZ R57, R2, R141 ;  /* 0x0000008d02397220 */ /* 0x004fe40000410000 */
[C---:B------:R-:W-:Y:S01]  /*b1c0*/  FMUL.FTZ R58, R0.reuse, R142 ;  /* 0x0000008e003a7220 */ /* 0x040fe20000410000 */
[C---:B------:R-:W-:Y:S03]  /*b1d0*/  HMMA.16816.F32.BF16 R40, R80.reuse, R52, R40 ;  /* 0x000000345028723c */ /* 0x040fe60000041828 */
[----:B------:R-:W-:Y:S01]  /*b1e0*/  MUFU.EX2 R104, R177 ;  /* 0x000000b100687308 */ /* 0x000fe20000000800 */
[----:B------:R-:W-:Y:S02]  /*b1f0*/  FMUL.FTZ R59, R0, R143 ;  /* 0x0000008f003b7220 */ /* 0x000fe40000410000 */
[C---:B------:R-:W-:Y:S02]  /*b200*/  FMUL.FTZ R60, R2.reuse, R144 ;  /* 0x00000090023c7220 */ /* 0x040fe40000410000 */
[-C--:B------:R-:W-:Y:S04]  /*b210*/  HMMA.16816.F32.BF16 R44, R80, R54.reuse, R44 ;  /* 0x00000036502c723c */ /* 0x080fe8000004182c */
[----:B------:R-:W-:Y:S01]  /*b220*/  FMUL.FTZ R61, R2, R145 ;  /* 0x00000091023d7220 */ /* 0x000fe20000410000 */
[----:B------:R-:W-:Y:S01]  /*b230*/  MUFU.EX2 R106, R167 ;  /* 0x000000a7006a7308 */ /* 0x000fe20000000800 */
[C---:B------:R-:W-:Y:S02]  /*b240*/  FMUL.FTZ R62, R0.reuse, R146 ;  /* 0x00000092003e7220 */ /* 0x040fe40000410000 */
[C---:B------:R-:W-:Y:S04]  /*b250*/  HMMA.16816.F32.BF16 R48, R76.reuse, R54, R48 ;  /* 0x000000364c30723c */ /* 0x040fe80000041830 */
[C---:B------:R-:W-:Y:S02]  /*b260*/  FMUL.FTZ R52, R65.reuse, R136 ;  /* 0x0000008841347220 */ /* 0x040fe40000410000 */
[----:B------:R-:W-:Y:S01]  /*b270*/  FMUL.FTZ R53, R65, R137 ;  /* 0x0000008941357220 */ /* 0x000fe20000410000 */
[----:B------:R-:W-:Y:S01]  /*b280*/  MUFU.EX2 R111, R173 ;  /* 0x000000ad006f7308 */ /* 0x000fe20000000800 */
[C---:B------:R-:W-:Y:S04]  /*b290*/  FMUL.FTZ R54, R67.reuse, R138 ;  /* 0x0000008a43367220 */ /* 0x040fe80000410000 */
[----:B------:R-:W-:Y:S02]  /*b2a0*/  FMUL.FTZ R55, R67, R139 ;  /* 0x0000008b43377220 */ /* 0x000fe40000410000 */
[C---:B------:R-:W-:Y:S02]  /*b2b0*/  FMUL.FTZ R63, R0.reuse, R147 ;  /* 0x00000093003f7220 */ /* 0x040fe40000410000 */
[C---:B----4-:R-:W-:Y:S01]  /*b2c0*/  FMUL.FTZ R64, R65.reuse, R148 ;  /* 0x0000009441407220 */ /* 0x050fe20000410000 */
[----:B------:R-:W2:Y:S01]  /*b2d0*/  MUFU.EX2 R107, R75 ;  /* 0x0000004b006b7308 */ /* 0x000ea20000000800 */
[----:B------:R-:W-:Y:S01]  /*b2e0*/  FMUL.FTZ R65, R65, R149 ;  /* 0x0000009541417220 */ /* 0x000fe20000410000 */
[-C--:B------:R-:W-:Y:S03]  /*b2f0*/  HMMA.16816.F32.BF16 R52, R76, R84.reuse, R52 ;  /* 0x000000544c34723c */ /* 0x080fe60000041834 */
[----:B------:R-:W-:Y:S01]  /*b300*/  FFMA.FTZ R0, R0, R252, R222 ;  /* 0x000000fc00007223 */ /* 0x000fe200000100de */
[----:B------:R-:W-:Y:S04]  /*b310*/  F2FP.BF16.PACK_AB R148, R175, R180 ;  /* 0x000000b4af94723e */ /* 0x000fe800000010ff */
[C---:B------:R-:W-:Y:S01]  /*b320*/  HMMA.16816.F32.BF16 R56, R80.reuse, R84, R56 ;  /* 0x000000545038723c */ /* 0x040fe20000041838 */
[----:B------:R-:W-:Y:S03]  /*b330*/  MUFU.EX2 R167, R212 ;  /* 0x000000d400a77308 */ /* 0x000fe60000000800 */
[----:B---3--:R-:W-:Y:S02]  /*b340*/  FFMA.FTZ R2, R2, R73, R230 ;  /* 0x0000004902027223 */ /* 0x008fe400000100e6 */
[----:B-----5:R-:W-:Y:S01]  /*b350*/  FFMA.FTZ R3, R67, R66, R232 ;  /* 0x0000004243037223 */ /* 0x020fe200000100e8 */
[----:B-1----:R-:W-:Y:S01]  /*b360*/  F2FP.BF16.PACK_AB R84, R105, R101 ;  /* 0x000000656954723e */ /* 0x002fe200000010ff */
[-C--:B------:R-:W-:Y:S01]  /*b370*/  HMMA.16816.F32.BF16 R60, R80, R86.reuse, R60 ;  /* 0x00000056503c723c */ /* 0x080fe2000004183c */
[----:B------:R-:W1:Y:S02]  /*b380*/  LDSM.16.MT88.4 R80, [R185+0x800] ;  /* 0x00080000b950783b */ /* 0x000e640000004200 */
[----:B------:R-:W3:Y:S01]  /*b390*/  MUFU.EX2 R112, R171 ;  /* 0x000000ab00707308 */ /* 0x000ee20000000800 */
[C---:B------:R-:W-:Y:S02]  /*b3a0*/  FMUL.FTZ R66, R67.reuse, R150 ;  /* 0x0000009643427220 */ /* 0x040fe40000410000 */
[----:B------:R-:W-:Y:S01]  /*b3b0*/  FMUL.FTZ R67, R67, R151 ;  /* 0x0000009743437220 */ /* 0x000fe20000410000 */
[----:B--2---:R-:W-:Y:S01]  /*b3c0*/  F2FP.BF16.PACK_AB R85, R107, R100 ;  /* 0x000000646b55723e */ /* 0x004fe200000010ff */
[----:B------:R-:W-:Y:S04]  /*b3d0*/  FADD.FTZ R73, R234, R69 ;  /* 0x00000045ea497221 */ /* 0x000fe80000010000 */
[----:B------:R-:W-:Y:S01]  /*b3e0*/  FADD.FTZ R69, R236, R0 ;  /* 0x00000000ec457221 */ /* 0x000fe20000010000 */
[----:B------:R-:W-:Y:S01]  /*b3f0*/  HMMA.16816.F32.BF16 R64, R76, R86, R64 ;  /* 0x000000564c40723c */ /* 0x000fe20000041840 */
[----:B------:R-:W-:Y:S03]  /*b400*/  MUFU.EX2 R110, R166 ;  /* 0x000000a6006e7308 */ /* 0x000fe60000000800 */
[----:B------:R-:W-:Y:S02]  /*b410*/  FADD.FTZ R0, R240, R73 ;  /* 0x00000049f0007221 */ /* 0x000fe40000010000 */
[----:B------:R-:W-:Y:S01]  /*b420*/  FADD.FTZ R73, R235, R69 ;  /* 0x00000045eb497221 */ /* 0x000fe20000010000 */
[----:B------:R-:W-:Y:S01]  /*b430*/  F2FP.BF16.PACK_AB R76, R104, R103 ;  /* 0x00000067684c723e */ /* 0x000fe200000010ff */
[----:B------:R-:W-:Y:S01]  /*b440*/  FADD.FTZ R0, R241, R0 ;  /* 0x00000000f1007221 */ /* 0x000fe20000010000 */
[----:B------:R-:W-:Y:S02]  /*b450*/  F2FP.BF16.PACK_AB R77, R106, R102 ;  /* 0x000000666a4d723e */ /* 0x000fe400000010ff */
[----:B------:R-:W2:Y:S01]  /*b460*/  MUFU.EX2 R114, R165 ;  /* 0x000000a500727308 */ /* 0x000ea20000000800 */
[----:B------:R-:W-:Y:S01]  /*b470*/  F2FP.BF16.PACK_AB R86, R113, R109 ;  /* 0x0000006d7156723e */ /* 0x000fe200000010ff */
[----:B------:R-:W-:Y:S01]  /*b480*/  FADD.FTZ R0, R103, R0 ;  /* 0x0000000067007221 */ /* 0x000fe20000010000 */
[----:B---3--:R-:W-:Y:S01]  /*b490*/  F2FP.BF16.PACK_AB R78, R112, R111 ;  /* 0x0000006f704e723e */ /* 0x008fe200000010ff */
[----:B------:R-:W-:Y:S01]  /*b4a0*/  FADD.FTZ R3, R233, R3 ;  /* 0x00000003e9037221 */ /* 0x000fe20000010000 */
[----:B------:R-:W-:Y:S01]  /*b4b0*/  F2FP.BF16.PACK_AB R87, R130, R108 ;  /* 0x0000006c8257723e */ /* 0x000fe200000010ff */
[----:B------:R-:W-:Y:S02]  /*b4c0*/  FADD.FTZ R2, R231, R2 ;  /* 0x00000002e7027221 */ /* 0x000fe40000010000 */
[----:B------:R-:W-:Y:S02]  /*b4d0*/  FADD.FTZ R3, R238, R3 ;  /* 0x00000003ee037221 */ /* 0x000fe40000010000 */
[----:B------:R-:W-:Y:S01]  /*b4e0*/  MUFU.EX2 R171, R210 ;  /* 0x000000d200ab7308 */ /* 0x000fe20000000800 */
[----:B------:R-:W-:Y:S02]  /*b4f0*/  FADD.FTZ R2, R237, R2 ;  /* 0x00000002ed027221 */ /* 0x000fe40000010000 */
[----:B------:R-:W-:Y:S02]  /*b500*/  FADD.FTZ R69, R242, R3 ;  /* 0x00000003f2457221 */ /* 0x000fe40000010000 */
[----:B------:R-:W-:Y:S02]  /*b510*/  FADD.FTZ R3, R239, R2 ;  /* 0x00000002ef037221 */ /* 0x000fe40000010000 */
[----:B------:R-:W-:Y:S02]  /*b520*/  FADD.FTZ R69, R102, R69 ;  /* 0x0000004566457221 */ /* 0x000fe40000010000 */
[----:B------:R-:W-:Y:S01]  /*b530*/  FADD.FTZ R3, R101, R3 ;  /* 0x0000000365037221 */ /* 0x000fe20000010000 */
[----:B------:R-:W-:Y:S01]  /*b540*/  MUFU.EX2 R143, R206 ;  /* 0x000000ce008f7308 */ /* 0x000fe20000000800 */
[----:B------:R-:W-:Y:S02]  /*b550*/  FADD.FTZ R2, R243, R73 ;  /* 0x00000049f3027221 */ /* 0x000fe40000010000 */
[----:B------:R-:W-:Y:S01]  /*b560*/  FADD.FTZ R0, R104, R0 ;  /* 0x0000000068007221 */ /* 0x000fe20000010000 */
[----:B--2---:R-:W-:Y:S01]  /*b570*/  F2FP.BF16.PACK_AB R79, R114, R110 ;  /* 0x0000006e724f723e */ /* 0x004fe200000010ff */
[----:B------:R-:W-:Y:S02]  /*b580*/  FADD.FTZ R2, R100, R2 ;  /* 0x0000000264027221 */ /* 0x000fe40000010000 */
[----:B------:R-:W-:Y:S01]  /*b590*/  LDSM.16.MT88.4 R100, [R185+0x2000] ;  /* 0x00200000b964783b */ /* 0x000fe20000004200 */
[----:B------:R-:W-:Y:S02]  /*b5a0*/  FADD.FTZ R0, R111, R0 ;  /* 0x000000006f007221 */ /* 0x000fe40000010000 */
[----:B------:R-:W-:Y:S01]  /*b5b0*/  MUFU.EX2 R173, R209 ;  /* 0x000000d100ad7308 */ /* 0x000fe20000000800 */
[-C--:B-1----:R-:W-:Y:S03]  /*b5c0*/  HMMA.16816.F32.BF16 R4, R76, R80.reuse, R4 ;  /* 0x000000504c04723c */ /* 0x082fe60000041804 */
[----:B------:R-:W-:Y:S02]  /*b5d0*/  FADD.FTZ R73, R112, R0 ;  /* 0x0000000070497221 */ /* 0x000fe40000010000 */
[----:B------:R-:W-:Y:S02]  /*b5e0*/  FADD.FTZ R3, R105, R3 ;  /* 0x0000000369037221 */ /* 0x000fe40000010000 */
[----:B------:R-:W-:Y:S01]  /*b5f0*/  FADD.FTZ R2, R107, R2 ;  /* 0x000000026b027221 */ /* 0x000fe20000010000 */
[C---:B------:R-:W-:Y:S01]  /*b600*/  HMMA.16816.F32.BF16 R8, R84.reuse, R80, R8 ;  /* 0x000000505408723c */ /* 0x040fe20000041808 */
[----:B------:R-:W-:Y:S03]  /*b610*/  MUFU.EX2 R179, R208 ;  /* 0x000000d000b37308 */ /* 0x000fe60000000800 */
[----:B------:R-:W-:Y:S02]  /*b620*/  FADD.FTZ R3, R109, R3 ;  /* 0x000000036d037221 */ /* 0x000fe40000010000 */
[----:B------:R-:W-:Y:S02]  /*b630*/  FADD.FTZ R69, R106, R69 ;  /* 0x000000456a457221 */ /* 0x000fe40000010000 */
[-C--:B------:R-:W-:Y:S03]  /*b640*/  HMMA.16816.F32.BF16 R12, R84, R82.reuse, R12 ;  /* 0x00000052540c723c */ /* 0x080fe6000004180c */
[----:B------:R-:W-:Y:S01]  /*b650*/  MUFU.EX2 R177, R204 ;  /* 0x000000cc00b17308 */ /* 0x000fe20000000800 */
[----:B------:R-:W-:Y:S04]  /*b660*/  FADD.FTZ R69, R110, R69 ;  /* 0x000000456e457221 */ /* 0x000fe80000010000 */
[C---:B------:R-:W-:Y:S01]  /*b670*/  HMMA.16816.F32.BF16 R16, R76.reuse, R82, R16 ;  /* 0x000000524c10723c */ /* 0x040fe20000041810 */
[----:B------:R-:W1:Y:S04]  /*b680*/  LDSM.16.MT88.4 R80, [R188+0x800] ;  /* 0x00080000bc50783b */ /* 0x000e680000004200 */
[----:B------:R-:W-:Y:S03]  /*b690*/  MUFU.EX2 R178, R200 ;  /* 0x000000c800b27308 */ /* 0x000fe60000000800 */
[-C--:B------:R-:W-:Y:S07]  /*b6a0*/  HMMA.16816.F32.BF16 R20, R76, R88.reuse, R20 ;  /* 0x000000584c14723c */ /* 0x080fee0000041814 */
[----:B------:R-:W-:Y:S01]  /*b6b0*/  MUFU.EX2 R152, R226 ;  /* 0x000000e200987308 */ /* 0x000fe20000000800 */
[C---:B------:R-:W-:Y:S08]  /*b6c0*/  HMMA.16816.F32.BF16 R24, R84.reuse, R88, R24 ;  /* 0x000000585418723c */ /* 0x040ff00000041818 */
[-C--:B------:R-:W-:Y:S01]  /*b6d0*/  HMMA.16816.F32.BF16 R28, R84, R90.reuse, R28 ;  /* 0x0000005a541c723c */ /* 0x080fe2000004181c */
[----:B------:R-:W-:Y:S07]  /*b6e0*/  MUFU.EX2 R75, R229 ;  /* 0x000000e5004b7308 */ /* 0x000fee0000000800 */
[C---:B------:R-:W-:Y:S01]  /*b6f0*/  HMMA.16816.F32.BF16 R32, R76.reuse, R90, R32 ;  /* 0x0000005a4c20723c */ /* 0x040fe20000041820 */
[----:B------:R-:W2:Y:S02]  /*b700*/  LDSM.16.MT88.4 R88, [R185+0x1000] ;  /* 0x00100000b958783b */ /* 0x000ea40000004200 */
[----:B------:R-:W-:Y:S05]  /*b710*/  MUFU.EX2 R131, R170 ;  /* 0x000000aa00837308 */ /* 0x000fea0000000800 */
[-C--:B------:R-:W-:Y:S05]  /*b720*/  HMMA.16816.F32.BF16 R36, R76, R92.reuse, R36 ;  /* 0x0000005c4c24723c */ /* 0x080fea0000041824 */
[----:B------:R-:W-:Y:S03]  /*b730*/  MUFU.EX2 R170, R205 ;  /* 0x000000cd00aa7308 */ /* 0x000fe60000000800 */
[C---:B------:R-:W-:Y:S07]  /*b740*/  HMMA.16816.F32.BF16 R40, R84.reuse, R92, R40 ;  /* 0x0000005c5428723c */ /* 0x040fee0000041828 */
[----:B------:R-:W3:Y:S01]  /*b750*/  MUFU.EX2 R129, R169 ;  /* 0x000000a900817308 */ /* 0x000ee20000000800 */
[-C--:B------:R-:W-:Y:S08]  /*b760*/  HMMA.16816.F32.BF16 R44, R84, R94.reuse, R44 ;  /* 0x0000005e542c723c */ /* 0x080ff0000004182c */
[C---:B------:R-:W-:Y:S01]  /*b770*/  HMMA.16816.F32.BF16 R48, R76.reuse, R94, R48 ;  /* 0x0000005e4c30723c */ /* 0x040fe20000041830 */
[----:B------:R-:W4:Y:S01]  /*b780*/  LDSM.16.MT88.4 R92, [R189+0x1000] ;  /* 0x00100000bd5c783b */ /* 0x000f220000004200 */
[----:B------:R-:W-:Y:S06]  /*b790*/  MUFU.EX2 R169, R181 ;  /* 0x000000b500a97308 */ /* 0x000fec0000000800 */
[-C--:B-1----:R-:W-:Y:S04]  /*b7a0*/  HMMA.16816.F32.BF16 R52, R76, R80.reuse, R52 ;  /* 0x000000504c34723c */ /* 0x082fe80000041834 */
[----:B------:R-:W1:Y:S04]  /*b7b0*/  MUFU.EX2 R139, R161 ;  /* 0x000000a1008b7308 */ /* 0x000e680000000800 */
[C---:B------:R-:W-:Y:S06]  /*b7c0*/  HMMA.16816.F32.BF16 R56, R84.reuse, R80, R56 ;  /* 0x000000505438723c */ /* 0x040fec0000041838 */
[----:B------:R5:W-:Y:S01]  /*b7d0*/  MUFU.EX2 R128, R74 ;  /* 0x0000004a00807308 */ /* 0x000be20000000800 */
[----:B---3--:R-:W-:Y:S01]  /*b7e0*/  F2FP.BF16.PACK_AB R80, R174, R129 ;  /* 0x00000081ae50723e */ /* 0x008fe200000010ff */
[-C--:B------:R-:W-:Y:S01]  /*b7f0*/  HMMA.16816.F32.BF16 R60, R84, R82.reuse, R60 ;  /* 0x00000052543c723c */ /* 0x080fe2000004183c */
[----:B------:R-:W3:Y:S07]  /*b800*/  LDSM.16.MT88.4 R84, [R186+0x1000] ;  /* 0x00100000ba54783b */ /* 0x000eee0000004200 */
[----:B------:R-:W-:Y:S01]  /*b810*/  HMMA.16816.F32.BF16 R64, R76, R82, R64 ;  /* 0x000000524c40723c */ /* 0x000fe20000041840 */
[----:B------:R-:W4:Y:S06]  /*b820*/  MUFU.EX2 R138, R156 ;  /* 0x0000009c008a7308 */ /* 0x000f2c0000000800 */
[----:B------:R-:W-:Y:S02]  /*b830*/  F2FP.BF16.PACK_AB R76, R247, R248 ;  /* 0x000000f8f74c723e */ /* 0x000fe400000010ff */
[----:B------:R-:W-:Y:S02]  /*b840*/  F2FP.BF16.PACK_AB R77, R244, R131 ;  /* 0x00000083f44d723e */ /* 0x000fe400000010ff */
[----:B------:R-:W-:Y:S01]  /*b850*/  MUFU.EX2 R137, R155 ;  /* 0x0000009b00897308 */ /* 0x000fe20000000800 */
[----:B------:R-:W-:Y:S02]  /*b860*/  F2FP.BF16.PACK_AB R78, R246, R183 ;  /* 0x000000b7f64e723e */ /* 0x000fe400000010ff */
[----:B------:R-:W-:Y:S01]  /*b870*/  F2FP.BF16.PACK_AB R79, R245, R182 ;  /* 0x000000b6f54f723e */ /* 0x000fe200000010ff */
[----:B-----5:R-:W-:Y:S01]  /*b880*/  FADD.FTZ R74, R108, R2 ;  /* 0x000000026c4a7221 */ /* 0x020fe20000010000 */
[----:B-1----:R-:W-:Y:S01]  /*b890*/  F2FP.BF16.PACK_AB R82, R139, R169 ;  /* 0x000000a98b52723e */ /* 0x002fe200000010ff */
[----:B------:R-:W-:Y:S02]  /*b8a0*/  FADD.FTZ R2, R114, R69 ;  /* 0x0000004572027221 */ /* 0x000fe40000010000 */
[----:B------:R-:W-:Y:S02]  /*b8b0*/  FADD.FTZ R0, R130, R74 ;  /* 0x0000004a82007221 */ /* 0x000fe40000010000 */
[-C--:B--2---:R-:W-:Y:S01]  /*b8c0*/  HMMA.16816.F32.BF16 R4, R76, R88.reuse, R4 ;  /* 0x000000584c04723c */ /* 0x084fe20000041804 */
[----:B------:R-:W1:Y:S02]  /*b8d0*/  MUFU.EX2 R136, R154 ;  /* 0x0000009a00887308 */ /* 0x000e640000000800 */
[----:B------:R-:W-:Y:S01]  /*b8e0*/  FADD.FTZ R2, R131, R2 ;  /* 0x0000000283027221 */ /* 0x000fe20000010000 */
[----:B----4-:R-:W-:Y:S01]  /*b8f0*/  F2FP.BF16.PACK_AB R81, R138, R128 ;  /* 0x000000808a51723e */ /* 0x010fe200000010ff */
[----:B------:R-:W-:Y:S02]  /*b900*/  FADD.FTZ R69, R113, R3 ;  /* 0x0000000371457221 */ /* 0x000fe40000010000 */
[----:B------:R-:W-:Y:S02]  /*b910*/  FADD.FTZ R2, R244, R2 ;  /* 0x00000002f4027221 */ /* 0x000fe40000010000 */
[----:B------:R-:W-:Y:S02]  /*b920*/  FADD.FTZ R3, R248, R73 ;  /* 0x00000049f8037221 */ /* 0x000fe40000010000 */
[----:B------:R-:W-:Y:S02]  /*b930*/  MUFU.EX2 R142, R160 ;  /* 0x000000a0008e7308 */ /* 0x000fe40000000800 */
[----:B------:R-:W-:Y:S08]  /*b940*/  FADD.FTZ R3, R247, R3 ;  /* 0x00000003f7037221 */ /* 0x000ff00000010000 */
[----:B------:R-:W-:Y:S01]  /*b950*/  MUFU.EX2 R168, R159 ;  /* 0x0000009f00a87308 */ /* 0x000fe20000000800 */
[----:B-1----:R-:W-:Y:S09]  /*b960*/  F2FP.BF16.PACK_AB R83, R136, R137 ;  /* 0x000000898853723e */ /* 0x002ff200000010ff */
[----:B------:R-:W1:Y:S01]  /*b970*/  MUFU.EX2 R159, R216 ;  /* 0x000000d8009f7308 */ /* 0x000e620000000800 */
[C---:B------:R-:W-:Y:S08]  /*b980*/  HMMA.16816.F32.BF16 R8, R80.reuse, R88, R8 ;  /* 0x000000585008723c */ /* 0x040ff00000041808 */
[-C--:B------:R-:W-:Y:S01]  /*b990*/  HMMA.16816.F32.BF16 R12, R80, R90.reuse, R12 ;  /* 0x0000005a500c723c */ /* 0x080fe2000004180c */
[----:B------:R-:W-:Y:S07]  /*b9a0*/  MUFU.EX2 R141, R164 ;  /* 0x000000a4008d7308 */ /* 0x000fee0000000800 */
[C---:B------:R-:W-:Y:S01]  /*b9b0*/  HMMA.16816.F32.BF16 R16, R76.reuse, R90, R16 ;  /* 0x0000005a4c10723c */ /* 0x040fe20000041810 */
[----:B------:R-:W2:Y:S02]  /*b9c0*/  LDSM.16.MT88.4 R88, [R185+0x1800] ;  /* 0x00180000b958783b */ /* 0x000ea40000004200 */
[----:B------:R-:W-:Y:S01]  /*b9d0*/  MUFU.EX2 R140, R163 ;  /* 0x000000a3008c7308 */ /* 0x000fe20000000800 */
[----:B-1----:R-:W-:Y:S04]  /*b9e0*/  F2FP.BF16.PACK_AB R151, R158, R159 ;  /* 0x0000009f9e97723e */ /* 0x002fe800000010ff */
[-C--:B------:R-:W-:Y:S05]  /*b9f0*/  HMMA.16816.F32.BF16 R20, R76, R92.reuse, R20 ;  /* 0x0000005c4c14723c */ /* 0x080fea0000041814 */
[----:B------:R-:W-:Y:S03]  /*ba00*/  MUFU.EX2 R156, R153 ;  /* 0x00000099009c7308 */ /* 0x000fe60000000800 */
[C---:B------:R-:W-:Y:S07]  /*ba10*/  HMMA.16816.F32.BF16 R24, R80.reuse, R92, R24 ;  /* 0x0000005c5018723c */ /* 0x040fee0000041818 */
[----:B------:R-:W1:Y:S01]  /*ba20*/  MUFU.EX2 R153, R224 ;  /* 0x000000e000997308 */ /* 0x000e620000000800 */
[-C--:B------:R-:W-:Y:S08]  /*ba30*/  HMMA.16816.F32.BF16 R28, R80, R94.reuse, R28 ;  /* 0x0000005e501c723c */ /* 0x080ff0000004181c */
[C---:B------:R-:W-:Y:S01]  /*ba40*/  HMMA.16816.F32.BF16 R32, R76.reuse, R94, R32 ;  /* 0x0000005e4c20723c */ /* 0x040fe20000041820 */
[----:B------:R-:W-:Y:S01]  /*ba50*/  LDSM.16.MT88.4 R92, [R186+0x1800] ;  /* 0x00180000ba5c783b */ /* 0x000fe20000004200 */
[----:B------:R-:W-:Y:S06]  /*ba60*/  MUFU.EX2 R165, R215 ;  /* 0x000000d700a57308 */ /* 0x000fec0000000800 */
[-C--:B---3--:R-:W-:Y:S04]  /*ba70*/  HMMA.16816.F32.BF16 R36, R76, R84.reuse, R36 ;  /* 0x000000544c24723c */ /* 0x088fe80000041824 */
[----:B------:R-:W-:Y:S01]  /*ba80*/  MUFU.EX2 R154, R223 ;  /* 0x000000df009a7308 */ /* 0x000fe20000000800 */
[----:B-1----:R-:W-:Y:S03]  /*ba90*/  F2FP.BF16.PACK_AB R146, R152, R153 ;  /* 0x000000999892723e */ /* 0x002fe600000010ff */
[C---:B------:R-:W-:Y:S06]  /*baa0*/  HMMA.16816.F32.BF16 R40, R80.reuse, R84, R40 ;  /* 0x000000545028723c */ /* 0x040fec0000041828 */
[----:B------:R-:W1:Y:S02]  /*bab0*/  MUFU.EX2 R166, R214 ;  /* 0x000000d600a67308 */ /* 0x000e640000000800 */
[-C--:B------:R-:W-:Y:S08]  /*bac0*/  HMMA.16816.F32.BF16 R44, R80, R86.reuse, R44 ;  /* 0x00000056502c723c */ /* 0x080ff0000004182c */
[C---:B------:R-:W-:Y:S01]  /*bad0*/  HMMA.16816.F32.BF16 R48, R76.reuse, R86, R48 ;  /* 0x000000564c30723c */ /* 0x040fe20000041830 */
[----:B------:R-:W3:Y:S01]  /*bae0*/  LDSM.16.MT88.4 R84, [R189+0x1800] ;  /* 0x00180000bd54783b */ /* 0x000ee20000004200 */
[----:B------:R-:W4:Y:S06]  /*baf0*/  MUFU.EX2 R155, R220 ;  /* 0x000000dc009b7308 */ /* 0x000f2c0000000800 */
[-C--:B------:R-:W-:Y:S04]  /*bb00*/  HMMA.16816.F32.BF16 R52, R76, R96.reuse, R52 ;  /* 0x000000604c34723c */ /* 0x080fe80000041834 */
[----:B------:R-:W-:Y:S01]  /*bb10*/  MUFU.EX2 R161, R218 ;  /* 0x000000da00a17308 */ /* 0x000fe20000000800 */
[----:B-1----:R-:W-:Y:S03]  /*bb20*/  F2FP.BF16.PACK_AB R149, R165, R166 ;  /* 0x000000a6a595723e */ /* 0x002fe600000010ff */
[C---:B------:R-:W-:Y:S06]  /*bb30*/  HMMA.16816.F32.BF16 R56, R80.reuse, R96, R56 ;  /* 0x000000605038723c */ /* 0x040fec0000041838 */
[----:B------:R-:W1:Y:S02]  /*bb40*/  MUFU.EX2 R160, R219 ;  /* 0x000000db00a07308 */ /* 0x000e640000000800 */
[-C--:B------:R-:W-:Y:S04]  /*bb50*/  HMMA.16816.F32.BF16 R60, R80, R98.reuse, R60 ;  /* 0x00000062503c723c */ /* 0x080fe8000004183c */
[----:B----4-:R-:W-:Y:S03]  /*bb60*/  F2FP.BF16.PACK_AB R144, R154, R155 ;  /* 0x0000009b9a90723e */ /* 0x010fe600000010ff */
[----:B------:R-:W-:Y:S01]  /*bb70*/  F2FP.BF16.PACK_AB R80, R168, R142 ;  /* 0x0000008ea850723e */ /* 0x000fe200000010ff */
[----:B------:R-:W-:Y:S01]  /*bb80*/  HMMA.16816.F32.BF16 R64, R76, R98, R64 ;  /* 0x000000624c40723c */ /* 0x000fe20000041840 */
[----:B------:R-:W4:Y:S03]  /*bb90*/  LDSM.16.MT88.4 R96, [R188+0x1800] ;  /* 0x00180000bc60783b */ /* 0x000f260000004200 */
[----:B------:R-:W-:Y:S02]  /*bba0*/  F2FP.BF16.PACK_AB R82, R176, R172 ;  /* 0x000000acb052723e */ /* 0x000fe400000010ff */
[----:B------:R-:W-:Y:S02]  /*bbb0*/  F2FP.BF16.PACK_AB R81, R140, R141 ;  /* 0x0000008d8c51723e */ /* 0x000fe400000010ff */
[----:B------:R-:W-:Y:S04]  /*bbc0*/  F2FP.BF16.PACK_AB R76, R171, R167 ;  /* 0x000000a7ab4c723e */ /* 0x000fe800000010ff */
[----:B------:R-:W-:Y:S02]  /*bbd0*/  F2FP.BF16.PACK_AB R77, R170, R143 ;  /* 0x0000008faa4d723e */ /* 0x000fe400000010ff */
[----:B------:R-:W-:Y:S02]  /*bbe0*/  F2FP.BF16.PACK_AB R78, R179, R173 ;  /* 0x000000adb34e723e */ /* 0x000fe400000010ff */
[----:B------:R-:W-:Y:S02]  /*bbf0*/  F2FP.BF16.PACK_AB R79, R178, R177 ;  /* 0x000000b1b24f723e */ /* 0x000fe400000010ff */
[----:B------:R-:W-:Y:S02]  /*bc00*/  F2FP.BF16.PACK_AB R83, R156, R157 ;  /* 0x0000009d9c53723e */ /* 0x000fe400000010ff */
[----:B-1----:R-:W-:Y:S03]  /*bc10*/  F2FP.BF16.PACK_AB R150, R160, R161 ;  /* 0x000000a1a096723e */ /* 0x002fe600000010ff */
[-C--:B--2---:R-:W-:Y:S08]  /*bc20*/  HMMA.16816.F32.BF16 R4, R76, R88.reuse, R4 ;  /* 0x000000584c04723c */ /* 0x084ff00000041804 */
[C---:B------:R-:W-:Y:S08]  /*bc30*/  HMMA.16816.F32.BF16 R8, R80.reuse, R88, R8 ;  /* 0x000000585008723c */ /* 0x040ff00000041808 */
[-C--:B------:R-:W-:Y:S08]  /*bc40*/  HMMA.16816.F32.BF16 R12, R80, R90.reuse, R12 ;  /* 0x0000005a500c723c */ /* 0x080ff0000004180c */
[C---:B------:R-:W-:Y:S08]  /*bc50*/  HMMA.16816.F32.BF16 R16, R76.reuse, R90, R16 ;  /* 0x0000005a4c10723c */ /* 0x040ff00000041810 */
[-C--:B---3--:R-:W-:Y:S08]  /*bc60*/  HMMA.16816.F32.BF16 R20, R76, R84.reuse, R20 ;  /* 0x000000544c14723c */ /* 0x088ff00000041814 */
[C---:B------:R-:W-:Y:S01]  /*bc70*/  HMMA.16816.F32.BF16 R24, R80.reuse, R84, R24 ;  /* 0x000000545018723c */ /* 0x040fe20000041818 */
[----:B------:R-:W1:Y:S07]  /*bc80*/  MUFU.EX2 R84, R228 ;  /* 0x000000e400547308 */ /* 0x000e6e0000000800 */
[-C--:B------:R-:W-:Y:S03]  /*bc90*/  HMMA.16816.F32.BF16 R28, R80, R86.reuse, R28 ;  /* 0x00000056501c723c */ /* 0x080fe6000004181c */
[----:B------:R-:W-:Y:S05]  /*bca0*/  MUFU.EX2 R85, R225 ;  /* 0x000000e100557308 */ /* 0x000fea0000000800 */
[C---:B------:R-:W-:Y:S05]  /*bcb0*/  HMMA.16816.F32.BF16 R32, R76.reuse, R86, R32 ;  /* 0x000000564c20723c */ /* 0x040fea0000041820 */
[----:B------:R-:W2:Y:S02]  /*bcc0*/  MUFU.EX2 R86, R227 ;  /* 0x000000e300567308 */ /* 0x000ea40000000800 */
[----:B------:R-:W-:Y:S01]  /*bcd0*/  MOV R87, R68 ;  /* 0x0000004400577202 */ /* 0x000fe20000000f00 */
[-C--:B------:R-:W-:Y:S04]  /*bce0*/  HMMA.16816.F32.BF16 R36, R76, R92.reuse, R36 ;  /* 0x0000005c4c24723c */ /* 0x080fe80000041824 */
[----:B-1----:R-:W-:Y:S04]  /*bcf0*/  F2FP.BF16.PACK_AB R147, R75, R84 ;  /* 0x000000544b93723e */ /* 0x002fe800000010ff */
[C---:B------:R-:W-:Y:S08]  /*bd00*/  HMMA.16816.F32.BF16 R40, R80.reuse, R92, R40 ;  /* 0x0000005c5028723c */ /* 0x040ff00000041828 */
[-C--:B------:R-:W-:Y:S04]  /*bd10*/  HMMA.16816.F32.BF16 R44, R80, R94.reuse, R44 ;  /* 0x0000005e502c723c */ /* 0x080fe8000004182c */
[----:B--2---:R-:W-:Y:S04]  /*bd20*/  F2FP.BF16.PACK_AB R145, R86, R85 ;  /* 0x000000555691723e */ /* 0x004fe800000010ff */
[C---:B------:R-:W-:Y:S08]  /*bd30*/  HMMA.16816.F32.BF16 R48, R76.reuse, R94, R48 ;  /* 0x0000005e4c30723c */ /* 0x040ff00000041830 */
[-C--:B----4-:R-:W-:Y:S08]  /*bd40*/  HMMA.16816.F32.BF16 R52, R76, R96.reuse, R52 ;  /* 0x000000604c34723c */ /* 0x090ff00000041834 */
[C---:B------:R-:W-:Y:S08]  /*bd50*/  HMMA.16816.F32.BF16 R56, R80.reuse, R96, R56 ;  /* 0x000000605038723c */ /* 0x040ff00000041838 */
[-C--:B------:R-:W-:Y:S08]  /*bd60*/  HMMA.16816.F32.BF16 R60, R80, R98.reuse, R60 ;  /* 0x00000062503c723c */ /* 0x080ff0000004183c */
[----:B------:R-:W-:Y:S01]  /*bd70*/  HMMA.16816.F32.BF16 R64, R76, R98, R64 ;  /* 0x000000624c40723c */ /* 0x000fe20000041840 */
[----:B------:R-:W1:Y:S07]  /*bd80*/  LDSM.16.MT88.4 R76, [R188+0x2000] ;  /* 0x00200000bc4c783b */ /* 0x000e6e0000004200 */
        /* <DEDUP_REMOVED lines=48> */
[----:B------:R-:W-:Y:S01]  /*c090*/  FADD.FTZ R5, R85, R5 ;  /* 0x0000000555057221 */ /* 0x000fe20000010000 */
[----:B------:R-:W-:Y:S01]  /*c0a0*/  MOV R85, R71 ;  /* 0x0000004700557202 */ /* 0x000fe20000000f00 */
        /* <DEDUP_REMOVED lines=8> */
[----:B------:R-:W-:Y:S01]  /*c130*/  FADD.FTZ R0, R84, R0 ;  /* 0x0000000054007221 */ /* 0x000fe20000010000 */
[----:B------:R1:W-:Y:S01]  /*c140*/  STL [R1], R3 ;  /* 0x0000000301007387 */ /* 0x0003e20000100800 */
[----:B------:R-:W-:Y:S01]  /*c150*/  FADD.FTZ R4, R161, R4 ;  /* 0x00000004a1047221 */ /* 0x000fe20000010000 */
[----:B------:R-:W-:Y:S01]  /*c160*/  MOV R84, R72 ;  /* 0x0000004800547202 */ /* 0x000fe20000000f00 */
[----:B------:R-:W-:Y:S01]  /*c170*/  FADD.FTZ R0, R75, R0 ;  /* 0x000000004b007221 */ /* 0x000fe20000010000 */
[----:B------:R1:W-:Y:S01]  /*c180*/  STL [R1+0x8], R2 ;  /* 0x0000080201007387 */ /* 0x0003e20000100800 */
[----:B------:R-:W-:Y:S03]  /*c190*/  FADD.FTZ R246, R160, R4 ;  /* 0x00000004a0f67221 */ /* 0x000fe60000010000 */
[----:B------:R1:W-:Y:S02]  /*c1a0*/  STL [R1+0x4], R0 ;  /* 0x0000040001007387 */ /* 0x0003e40000100800 */
[----:B-1----:R-:W-:-:S05]  /*c1b0*/  @P0 BRA `(.L_x_1471) ;  /* 0xffffb6e000000947 */ /* 0x002fca000383ffff */
.L_x_1460:
[----:B-1----:R-:W2:Y:S02]  /*c1c0*/  LDL R0, [R1+0x10] ;  /* 0x0000100001007983 */ /* 0x002ea40000100800 */
[----:B--2---:R-:W-:-:S13]  /*c1d0*/  ISETP.GE.AND P0, PT, R211, R0, PT ;  /* 0x00000000d300720c */ /* 0x004fda0003f06270 */
[----:B------:R-:W-:Y:S05]  /*c1e0*/  @!P0 BRA `(.L_x_1472) ;  /* 0x00003d2000008947 */ /* 0x000fea0003800000 */
[----:B------:R-:W-:Y:S01]  /*c1f0*/  IMAD.MOV.U32 R85, RZ, RZ, R71 ;  /* 0x000000ffff557224 */ /* 0x000fe200078e0047 */
[----:B------:R-:W-:Y:S01]  /*c200*/  MOV R87, R68 ;  /* 0x0000004400577202 */ /* 0x000fe20000000f00 */
[----:B------:R-:W-:Y:S01]  /*c210*/  IMAD.MOV.U32 R84, RZ, RZ, R72 ;  /* 0x000000ffff547224 */ /* 0x000fe200078e0048 */
[----:B------:R-:W-:Y:S02]  /*c220*/  MOV R86, R70 ;  /* 0x0000004600567202 */ /* 0x000fe40000000f00 */
.L_x_1479:
        /* <DEDUP_REMOVED lines=14> */
[C---:B------:R-:W-:Y:S04]  /*c310*/  IMAD.WIDE.U32 R2, R203.reuse, c[0x0][0x218], R2 ;  /* 0x00008600cb027a25 */ /* 0x040fe800078e0002 */
        /* <DEDUP_REMOVED lines=22> */
.L_x_1576:
        /* <DEDUP_REMOVED lines=21> */
[----:B------:R-:W-:Y:S01]  /*c5d0*/  LOP3.LUT R0, R0, 0xf, RZ, 0xc0, !PT ;  /* 0x0000000f00007812 */ /* 0x000fe200078ec0ff */
[----:B------:R-:W5:Y:S06]  /*c5e0*/  LDL R236, [R1+0x10] ;  /* 0x0000100001ec7983 */ /* 0x000f6c0000100800 */
[C---:B------:R-:W-:Y:S08]  /*c5f0*/  HMMA.16816.F32.BF16 R40, R76.reuse, R48, RZ ;  /* 0x000000304c28723c */ /* 0x040ff000000418ff */
[-C--:B------:R-:W-:Y:S08]  /*c600*/  HMMA.16816.F32.BF16 R44, R76, R50.reuse, RZ ;  /* 0x000000324c2c723c */ /* 0x080ff000000418ff */
[C---:B------:R-:W-:Y:S04]  /*c610*/  HMMA.16816.F32.BF16 R48, R80.reuse, R50, RZ ;  /* 0x000000325030723c */ /* 0x040fe800000418ff */
[-C--:B---3--:R-:W-:Y:S02]  /*c620*/  IADD3 R2, P2, R2, R58.reuse, RZ ;  /* 0x0000003a02027210 */ /* 0x088fe40007f5e0ff */
[----:B----4-:R-:W-:Y:S02]  /*c630*/  IADD3 R62, P1, R3, R58, RZ ;  /* 0x0000003a033e7210 */ /* 0x010fe40007f3e0ff */
[-C--:B--2---:R-:W-:Y:S04]  /*c640*/  IADD3.X R3, R57, R68.reuse, RZ, P2, !PT ;  /* 0x0000004439037210 */ /* 0x084fe800017fe4ff */
[----:B-1----:R-:W-:Y:S01]  /*c650*/  IADD3.X R63, R55, R68, RZ, P1, !PT ;  /* 0x00000044373f7210 */ /* 0x002fe20000ffe4ff */
        /* <DEDUP_REMOVED lines=12> */
[C---:B---3--:R-:W-:Y:S02]  /*c720*/  HMMA.16816.F32.BF16 R56, R76.reuse, R64, RZ ;  /* 0x000000404c38723c */ /* 0x048fe400000418ff */
[----:B----4-:R-:W-:Y:S05]  /*c730*/  IADD3.X R73, RZ, R0, R68, P2, P1 ;  /* 0x00000000ff497210 */ /* 0x010fea00017e2444 */
[----:B------:R3:W-:Y:S01]  /*c740*/  LDGSTS.E.BYPASS.LTC128B.128.ZFILL [R202+0x2100], [R72.64], P5 ;  /* 0x0210000048ca7fae */ /* 0x0007e2000a941d46 */
[-C--:B--2---:R-:W-:Y:S07]  /*c750*/  HMMA.16816.F32.BF16 R60, R76, R66.reuse, RZ ;  /* 0x000000424c3c723c */ /* 0x084fee00000418ff */
[----:B------:R-:W0:Y:S01]  /*c760*/  LDGDEPBAR ;  /* 0x00000000000079af */ /* 0x000e220000000000 */
[C---:B------:R-:W-:Y:S08]  /*c770*/  HMMA.16816.F32.BF16 R64, R80.reuse, R66, RZ ;  /* 0x000000425040723c */ /* 0x040ff000000418ff */
[-C--:B-1----:R-:W-:Y:S08]  /*c780*/  HMMA.16816.F32.BF16 R68, R80, R152.reuse, RZ ;  /* 0x000000985044723c */ /* 0x082ff000000418ff */
        /* <DEDUP_REMOVED lines=27> */
[----:B------:R-:W4:Y:S07]  /*c940*/  LDSM.16.M88.4 R164, [R190+0x1000] ;  /* 0x00100000bea4783b */ /* 0x000f2e0000000200 */
[----:B------:R-:W-:Y:S01]  /*c950*/  HMMA.16816.F32.BF16 R80, R156, R182, R80 ;  /* 0x000000b69c50723c */ /* 0x000fe20000041850 */
[----:B------:R-:W4:Y:S07]  /*c960*/  LDSM.16.M88.4 R156, [R190+0x1800] ;  /* 0x00180000be9c783b */ /* 0x000f2e0000000200 */
[-C--:B-1----:R-:W-:Y:S05]  /*c970*/  HMMA.16816.F32.BF16 R4, R152, R160.reuse, R4 ;  /* 0x000000a09804723c */ /* 0x082fea0000041804 */
[----:B-----5:R-:W-:Y:S03]  /*c980*/  ISETP.GT.AND P0, PT, R211, R236, PT ;  /* 0x000000ecd300720c */ /* 0x020fe60003f04270 */
        /* <DEDUP_REMOVED lines=8> */
[----:B------:R-:W2:Y:S07]  /*ca10*/  LDSM.16.M88.4 R172, [R193] ;  /* 0x00000000c1ac783b */ /* 0x000eae0000000200 */
[-C--:B----4-:R-:W-:Y:S08]  /*ca20*/  HMMA.16816.F32.BF16 R36, R152, R164.reuse, R36 ;  /* 0x000000a49824723c */ /* 0x090ff00000041824 */
        /* <DEDUP_REMOVED lines=236> */
.L_x_1577:
        /* <DEDUP_REMOVED lines=25> */
.L_x_1578:
        /* <DEDUP_REMOVED lines=9> */
.L_x_1475:
[----:B--234-:R-:W-:Y:S05]  /*db10*/  BSYNC B0 ;  /* 0x0000000000007941 */ /* 0x01cfea0003800000 */
.L_x_1474:
        /* <DEDUP_REMOVED lines=97> */
.L_x_1579:
[----:B------:R-:W-:Y:S01]  /*e130*/  FADD.FTZ R2, -R72, R84 ;  /* 0x0000005448027221 */ /* 0x000fe20000010100 */
[----:B----4-:R-:W-:Y:S01]  /*e140*/  FMNMX.FTZ R69, R0, R4, !PT ;  /* 0x0000000400457209 */ /* 0x010fe20007810000 */
[----:B------:R-:W-:Y:S01]  /*e150*/  FMUL.FTZ R6, R72, c[0x0][0x2d0] ;  /* 0x0000b40048067a20 */ /* 0x000fe20000410000 */
[----:B------:R-:W-:Y:S01]  /*e160*/  WARPSYNC 0xffffffff ;  /* 0xffffffff00007948 */ /* 0x000fe20003800000 */
[----:B------:R-:W-:Y:S01]  /*e170*/  FMUL.FTZ R2, R2, c[0x0][0x2d0] ;  /* 0x0000b40002027a20 */ /* 0x000fe20000410000 */
[----:B------:R-:W-:Y:S01]  /*e180*/  LDSM.16.MT88.4 R52, [R186] ;  /* 0x00000000ba34783b */ /* 0x000fe20000004200 */
[--C-:B------:R-:W-:Y:S02]  /*e190*/  FFMA.FTZ R172, R23, c[0x0][0x2d0], -R6.reuse ;  /* 0x0000b40017ac7a23 */ /* 0x100fe40000010806 */
[----:B------:R1:W2:Y:S01]  /*e1a0*/  MUFU.EX2 R68, R2 ;  /* 0x0000000200447308 */ /* 0x0002a20000000800 */
[----:B------:R-:W-:Y:S02]  /*e1b0*/  FMUL.FTZ R5, R71, c[0x0][0x2d0] ;  /* 0x0000b40047057a20 */ /* 0x000fe40000410000 */
[--C-:B------:R-:W-:Y:S02]  /*e1c0*/  FFMA.FTZ R10, R169, c[0x0][0x2d0], -R6.reuse ;  /* 0x0000b400a90a7a23 */ /* 0x100fe40000010806 */
[--C-:B------:R-:W-:Y:S01]  /*e1d0*/  FFMA.FTZ R7, R204, c[0x0][0x2d0], -R5.reuse ;  /* 0x0000b400cc077a23 */ /* 0x100fe20000010805 */
[----:B------:R-:W-:Y:S01]  /*e1e0*/  LDSM.16.MT88.4 R80, [R188] ;  /* 0x00000000bc50783b */ /* 0x000fe20000004200 */
[--C-:B------:R-:W-:Y:S02]  /*e1f0*/  FFMA.FTZ R8, R176, c[0x0][0x2d0], -R5.reuse ;  /* 0x0000b400b0087a23 */ /* 0x100fe40000010805 */
[--C-:B------:R-:W-:Y:S01]  /*e200*/  FFMA.FTZ R169, R22, c[0x0][0x2d0], -R6.reuse ;  /* 0x0000b40016a97a23 */ /* 0x100fe20000010806 */
[----:B------:R-:W-:Y:S01]  /*e210*/  MUFU.EX2 R237, R7 ;  /* 0x0000000700ed7308 */ /* 0x000fe20000000800 */
[--C-:B------:R-:W-:Y:S02]  /*e220*/  FFMA.FTZ R43, R168, c[0x0][0x2d0], -R6.reuse ;  /* 0x0000b400a82b7a23 */ /* 0x100fe40000010806 */
[--C-:B------:R-:W-:Y:S02]  /*e230*/  FFMA.FTZ R168, R21, c[0x0][0x2d0], -R6.reuse ;  /* 0x0000b40015a87a23 */ /* 0x100fe40000010806 */
[----:B------:R-:W4:Y:S01]  /*e240*/  LDSM.16.MT88.4 R20, [R185] ;  /* 0x00000000b914783b */ /* 0x000f220000004200 */
[--C-:B------:R-:W-:Y:S02]  /*e250*/  FFMA.FTZ R9, R161, c[0x0][0x2d0], -R6.reuse ;  /* 0x0000b400a1097a23 */ /* 0x100fe40000010806 */
[--C-:B------:R-:W-:Y:S02]  /*e260*/  FFMA.FTZ R62, R37, c[0x0][0x2d0], -R6.reuse ;  /* 0x0000b400253e7a23 */ /* 0x100fe40000010806 */
[----:B------:R-:W-:Y:S01]  /*e270*/  MUFU.EX2 R200, R8 ;  /* 0x0000000800c87308 */ /* 0x000fe20000000800 */
[--C-:B------:R-:W-:Y:S02]  /*e280*/  FFMA.FTZ R57, R38, c[0x0][0x2d0], -R5.reuse ;  /* 0x0000b40026397a23 */ /* 0x100fe40000010805 */
[----:B------:R-:W-:Y:S02]  /*e290*/  FFMA.FTZ R59, R36, c[0x0][0x2d0], -R5 ;  /* 0x0000b400243b7a23 */ /* 0x000fe40000010805 */
[----:B-1----:R-:W-:Y:S01]  /*e2a0*/  FADD.FTZ R2, -R71, R85 ;  /* 0x0000005547027221 */ /* 0x002fe20000010100 */
[----:B------:R-:W1:Y:S01]  /*e2b0*/  LDSM.16.MT88.4 R36, [R189] ;  /* 0x00000000bd24783b */ /* 0x000e620000004200 */
[--C-:B------:R-:W-:Y:S02]  /*e2c0*/  FFMA.FTZ R42, R163, c[0x0][0x2d0], -R6.reuse ;  /* 0x0000b400a32a7a23 */ /* 0x100fe40000010806 */
[----:B------:R-:W-:Y:S01]  /*e2d0*/  FMUL.FTZ R2, R2, c[0x0][0x2d0] ;  /* 0x0000b40002027a20 */ /* 0x000fe20000410000 */
[----:B------:R-:W-:Y:S01]  /*e2e0*/  MUFU.EX2 R238, R10 ;  /* 0x0000000a00ee7308 */ /* 0x000fe20000000800 */
        /* <DEDUP_REMOVED lines=20> */
[--C-:B----4-:R-:W-:Y:S02]  /*e430*/  FFMA.FTZ R2, R177, c[0x0][0x2d0], -R6.reuse ;  /* 0x0000b400b1027a23 */ /* 0x110fe40000010806 */
        /* <DEDUP_REMOVED lines=8> */
[----:B------:R-:W-:Y:S10]  /*e4c0*/  MUFU.EX2 R242, R40 ;  /* 0x0000002800f27308 */ /* 0x000ff40000000800 */
[----:B------:R-:W-:Y:S01]  /*e4d0*/  MUFU.EX2 R241, R44 ;  /* 0x0000002c00f17308 */ /* 0x000fe20000000800 */
[----:B----4-:R-:W-:Y:S09]  /*e4e0*/  FFMA.FTZ R2, R205, c[0x0][0x2d0], -R6 ;  /* 0x0000b400cd027a23 */ /* 0x010ff20000010806 */
[----:B------:R4:W5:Y:S10]  /*e4f0*/  MUFU.EX2 R239, R2 ;  /* 0x0000000200ef7308 */ /* 0x0009740000000800 */
[----:B------:R-:W-:Y:S10]  /*e500*/  MUFU.EX2 R251, R56 ;  /* 0x0000003800fb7308 */ /* 0x000ff40000000800 */
[----:B------:R-:W-:Y:S01]  /*e510*/  MUFU.EX2 R245, R57 ;  /* 0x0000003900f57308 */ /* 0x000fe20000000800 */
[----:B----4-:R-:W-:Y:S02]  /*e520*/  FFMA.FTZ R2, R153, c[0x0][0x2d0], -R5 ;  /* 0x0000b40099027a23 */ /* 0x010fe40000010805 */
[----:B------:R-:W-:Y:S07]  /*e530*/  FMUL.FTZ R153, R70, c[0x0][0x2d0] ;  /* 0x0000b40046997a20 */ /* 0x000fee0000410000 */
[----:B------:R4:W-:Y:S01]  /*e540*/  MUFU.EX2 R205, R2 ;  /* 0x0000000200cd7308 */ /* 0x0009e20000000800 */
[--C-:B------:R-:W-:Y:S02]  /*e550*/  FFMA.FTZ R7, R182, c[0x0][0x2d0], -R153.reuse ;  /* 0x0000b400b6077a23 */ /* 0x100fe40000010899 */
[--C-:B------:R-:W-:Y:S02]  /*e560*/  FFMA.FTZ R0, R179, c[0x0][0x2d0], -R153.reuse ;  /* 0x0000b400b3007a23 */ /* 0x100fe40000010899 */
[--C-:B------:R-:W-:Y:S02]  /*e570*/  FFMA.FTZ R75, R221, c[0x0][0x2d0], -R153.reuse ;  /* 0x0000b400dd4b7a23 */ /* 0x100fe40000010899 */
[----:B------:R-:W-:Y:S03]  /*e580*/  FFMA.FTZ R74, R222, c[0x0][0x2d0], -R153 ;  /* 0x0000b400de4a7a23 */ /* 0x000fe60000010899 */
[----:B------:R1:W-:Y:S10]  /*e590*/  MUFU.EX2 R177, R7 ;  /* 0x0000000700b17308 */ /* 0x0003f40000000800 */
[----:B------:R2:W-:Y:S01]  /*e5a0*/  MUFU.EX2 R244, R0 ;  /* 0x0000000000f47308 */ /* 0x0005e20000000800 */
[----:B----4-:R-:W-:Y:S02]  /*e5b0*/  FFMA.FTZ R2, R152, c[0x0][0x2d0], -R5 ;  /* 0x0000b40098027a23 */ /* 0x010fe40000010805 */
[----:B------:R-:W-:Y:S07]  /*e5c0*/  FMUL.FTZ R152, R69, c[0x0][0x2d0] ;  /* 0x0000b40045987a20 */ /* 0x000fee0000410000 */
[----:B------:R4:W4:Y:S01]  /*e5d0*/  MUFU.EX2 R248, R2 ;  /* 0x0000000200f87308 */ /* 0x0009220000000800 */
[----:B------:R-:W-:Y:S02]  /*e5e0*/  FFMA.FTZ R4, R183, c[0x0][0x2d0], -R152 ;  /* 0x0000b400b7047a23 */ /* 0x000fe40000010898 */
[----:B------:R-:W3:Y:S01]  /*e5f0*/  LDL.LU R183, [R1+0x4] ;  /* 0x0000040001b77983 */ /* 0x000ee20000300800 */
[----:B-1----:R-:W-:Y:S06]  /*e600*/  FFMA.FTZ R7, R206, c[0x0][0x2d0], -R153 ;  /* 0x0000b400ce077a23 */ /* 0x002fec0000010899 */
[----:B------:R1:W-:Y:S01]  /*e610*/  MUFU.EX2 R176, R4 ;  /* 0x0000000400b07308 */ /* 0x0003e20000000800 */
[----:B--2---:R-:W-:Y:S04]  /*e620*/  FADD.FTZ R0, -R69, R87 ;  /* 0x0000005745007221 */ /* 0x004fe80000010100 */
[----:B------:R-:W-:Y:S05]  /*e630*/  FMUL.FTZ R0, R0, c[0x0][0x2d0] ;  /* 0x0000b40000007a20 */ /* 0x000fea0000410000 */
[----:B------:R2:W-:Y:S01]  /*e640*/  MUFU.EX2 R204, R7 ;  /* 0x0000000700cc7308 */ /* 0x0005e20000000800 */
[----:B----4-:R-:W-:Y:S02]  /*e650*/  FADD.FTZ R2, -R70, R86 ;  /* 0x0000005646027221 */ /* 0x010fe40000010100 */
[----:B------:R-:W4:Y:S02]  /*e660*/  LDSM.16.MT88.4 R84, [R185+0x800] ;  /* 0x00080000b954783b */ /* 0x000f240000004200 */
[----:B------:R-:W-:Y:S05]  /*e670*/  FMUL.FTZ R2, R2, c[0x0][0x2d0] ;  /* 0x0000b40002027a20 */ /* 0x000fea0000410000 */
[----:B------:R-:W-:Y:S01]  /*e680*/  MUFU.EX2 R0, R0 ;  /* 0x0000000000007308 */ /* 0x000fe20000000800 */
[--C-:B-1----:R-:W-:Y:S02]  /*e690*/  FFMA.FTZ R4, R208, c[0x0][0x2d0], -R152.reuse ;  /* 0x0000b400d0047a23 */ /* 0x102fe40000010898 */
[----:B------:R-:W3:Y:S07]  /*e6a0*/  LDL.LU R208, [R1+0x8] ;  /* 0x0000080001d07983 */ /* 0x000eee0000300800 */
[----:B------:R1:W-:Y:S01]  /*e6b0*/  MUFU.EX2 R179, R4 ;  /* 0x0000000400b37308 */ /* 0x0003e20000000800 */
[--C-:B--2---:R-:W-:Y:S09]  /*e6c0*/  FFMA.FTZ R7, R180, c[0x0][0x2d0], -R153.reuse ;  /* 0x0000b400b4077a23 */ /* 0x104ff20000010899 */
[----:B------:R-:W-:Y:S10]  /*e6d0*/  MUFU.EX2 R206, R7 ;  /* 0x0000000700ce7308 */ /* 0x000ff40000000800 */
[----:B------:R-:W2:Y:S01]  /*e6e0*/  MUFU.EX2 R2, R2 ;  /* 0x0000000200027308 */ /* 0x000ea20000000800 */
[--C-:B-1----:R-:W-:Y:S02]  /*e6f0*/  FFMA.FTZ R4, R207, c[0x0][0x2d0], -R152.reuse ;  /* 0x0000b400cf047a23 */ /* 0x102fe40000010898 */
[----:B------:R-:W3:Y:S07]  /*e700*/  LDL.LU R207, [R1] ;  /* 0x0000000001cf7983 */ /* 0x000eee0000300800 */
[----:B------:R1:W-:Y:S10]  /*e710*/  MUFU.EX2 R182, R4 ;  /* 0x0000000400b67308 */ /* 0x0003f40000000800 */
[----:B------:R-:W-:Y:S10]  /*e720*/  MUFU.EX2 R180, R41 ;  /* 0x0000002900b47308 */ /* 0x000ff40000000800 */
[----:B------:R-:W-:Y:S01]  /*e730*/  MUFU.EX2 R249, R62 ;  /* 0x0000003e00f97308 */ /* 0x000fe20000000800 */
[--C-:B-1----:R-:W-:Y:S09]  /*e740*/  FFMA.FTZ R4, R209, c[0x0][0x2d0], -R152.reuse ;  /* 0x0000b400d1047a23 */ /* 0x102ff20000010898 */
[----:B------:R1:W1:Y:S10]  /*e750*/  MUFU.EX2 R240, R4 ;  /* 0x0000000400f07308 */ /* 0x0002740000000800 */
[----:B------:R-:W-:Y:S10]  /*e760*/  MUFU.EX2 R250, R61 ;  /* 0x0000003d00fa7308 */ /* 0x000ff40000000800 */
[----:B------:R-:W-:Y:S10]  /*e770*/  MUFU.EX2 R252, R60 ;  /* 0x0000003c00fc7308 */ /* 0x000ff40000000800 */
[----:B------:R-:W-:Y:S10]  /*e780*/  MUFU.EX2 R172, R172 ;  /* 0x000000ac00ac7308 */ /* 0x000ff40000000800 */
[----:B------:R-:W-:Y:S10]  /*e790*/  MUFU.EX2 R209, R163 ;  /* 0x000000a300d17308 */ /* 0x000ff40000000800 */
[----:B------:R-:W-:Y:S10]  /*e7a0*/  MUFU.EX2 R173, R173 ;  /* 0x000000ad00ad7308 */ /* 0x000ff40000000800 */
[----:B------:R-:W-:Y:S01]  /*e7b0*/  MUFU.EX2 R163, R170 ;  /* 0x000000aa00a37308 */ /* 0x000fe20000000800 */
[C---:B-1----:R-:W-:Y:S01]  /*e7c0*/  FMUL.FTZ R4, R68.reuse, R88 ;  /* 0x0000005844047220 */ /* 0x042fe20000410000 */
[----:B-----5:R-:W-:Y:S01]  /*e7d0*/  F2FP.BF16.PACK_AB R76, R239, R236 ;  /* 0x000000ecef4c723e */ /* 0x020fe200000010ff */
[----:B------:R-:W-:Y:S01]  /*e7e0*/  FMUL.FTZ R5, R68, R89 ;  /* 0x0000005944057220 */ /* 0x000fe20000410000 */
[----:B------:R-:W-:Y:S01]  /*e7f0*/  F2FP.BF16.PACK_AB R77, R237, R200 ;  /* 0x000000c8ed4d723e */ /* 0x000fe200000010ff */
[----:B------:R-:W-:Y:S01]  /*e800*/  FMUL.FTZ R6, R3, R90 ;  /* 0x0000005a03067220 */ /* 0x000fe20000410000 */
[----:B------:R-:W-:Y:S01]  /*e810*/  F2FP.BF16.PACK_AB R78, R247, R238 ;  /* 0x000000eef74e723e */ /* 0x000fe200000010ff */
[----:B------:R-:W-:Y:S01]  /*e820*/  FMUL.FTZ R7, R3, R91 ;  /* 0x0000005b03077220 */ /* 0x000fe20000410000 */
[----:B------:R-:W-:Y:S01]  /*e830*/  F2FP.BF16.PACK_AB R79, R248, R205 ;  /* 0x000000cdf84f723e */ /* 0x000fe200000010ff */
[----:B------:R-:W1:Y:S01]  /*e840*/  LDSM.16.MT88.4 R88, [R189+0x800] ;  /* 0x00080000bd58783b */ /* 0x000e620000004200 */
[----:B--2---:R-:W-:Y:S01]  /*e850*/  FMUL.FTZ R8, R2, R92 ;  /* 0x0000005c02087220 */ /* 0x004fe20000410000 */
[----:B------:R-:W-:Y:S01]  /*e860*/  F2FP.BF16.PACK_AB R64, R204, R177 ;  /* 0x000000b1cc40723e */ /* 0x000fe200000010ff */
[----:B------:R-:W-:Y:S01]  /*e870*/  FMUL.FTZ R9, R2, R93 ;  /* 0x0000005d02097220 */ /* 0x000fe20000410000 */
[----:B------:R-:W-:Y:S01]  /*e880*/  F2FP.BF16.PACK_AB R66, R244, R206 ;  /* 0x000000cef442723e */ /* 0x000fe200000010ff */
[C---:B------:R-:W-:Y:S01]  /*e890*/  FMUL.FTZ R10, R0.reuse, R94 ;  /* 0x0000005e000a7220 */ /* 0x040fe20000410000 */
[-C--:B------:R-:W-:Y:S05]  /*e8a0*/  HMMA.16816.F32.BF16 R4, R76, R20.reuse, R4 ;  /* 0x000000144c04723c */ /* 0x080fea0000041804 */
[----:B------:R-:W-:Y:S01]  /*e8b0*/  FMUL.FTZ R11, R0, R95 ;  /* 0x0000005f000b7220 */ /* 0x000fe20000410000 */
[----:B------:R-:W-:Y:S01]  /*e8c0*/  F2FP.BF16.PACK_AB R65, R179, R176 ;  /* 0x000000b0b341723e */ /* 0x000fe200000010ff */
[----:B------:R-:W-:Y:S01]  /*e8d0*/  FMUL.FTZ R12, R2, R96 ;  /* 0x00000060020c7220 */ /* 0x000fe20000410000 */
[----:B------:R-:W-:Y:S01]  /*e8e0*/  F2FP.BF16.PACK_AB R67, R240, R182 ;  /* 0x000000b6f043723e */ /* 0x000fe200000010ff */
[----:B------:R-:W2:Y:S03]  /*e8f0*/  LDSM.16.MT88.4 R92, [R186+0x800] ;  /* 0x00080000ba5c783b */ /* 0x000ea60000004200 */
[----:B------:R-:W-:Y:S02]  /*e900*/  FMUL.FTZ R49, R68, R133 ;  /* 0x0000008544317220 */ /* 0x000fe40000410000 */
[C---:B------:R-:W-:Y:S01]  /*e910*/  FMUL.FTZ R50, R3.reuse, R134 ;  /* 0x0000008603327220 */ /* 0x040fe20000410000 */
[C---:B------:R-:W-:Y:S04]  /*e920*/  HMMA.16816.F32.BF16 R8, R64.reuse, R20, R8 ;  /* 0x000000144008723c */ /* 0x040fe80000041808 */
[----:B------:R-:W-:Y:S02]  /*e930*/  FMUL.FTZ R13, R2, R97 ;  /* 0x00000061020d7220 */ /* 0x000fe40000410000 */
[C---:B------:R-:W-:Y:S02]  /*e940*/  FMUL.FTZ R14, R0.reuse, R98 ;  /* 0x00000062000e7220 */ /* 0x040fe40000410000 */
[----:B------:R-:W-:Y:S04]  /*e950*/  FMUL.FTZ R15, R0, R99 ;  /* 0x00000063000f7220 */ /* 0x000fe80000410000 */
[C---:B------:R-:W-:Y:S02]  /*e960*/  FMUL.FTZ R51, R3.reuse, R135 ;  /* 0x0000008703337220 */ /* 0x040fe40000410000 */
[--C-:B------:R-:W-:Y:S01]  /*e970*/  FFMA.FTZ R96, R220, c[0x0][0x2d0], -R153.reuse ;  /* 0x0000b400dc607a23 */ /* 0x100fe20000010899 */
[-C--:B------:R-:W-:Y:S03]  /*e980*/  HMMA.16816.F32.BF16 R12, R64, R22.reuse, R12 ;  /* 0x00000016400c723c */ /* 0x080fe6000004180c */
        /* <DEDUP_REMOVED lines=11> */
[--C-:B------:R-:W-:Y:S02]  /*ea40*/  FFMA.FTZ R103, R224, c[0x0][0x2d0], -R152.reuse ;  /* 0x0000b400e0677a23 */ /* 0x100fe40000010898 */
[--C-:B------:R-:W-:Y:S02]  /*ea50*/  FFMA.FTZ R99, R213, c[0x0][0x2d0], -R153.reuse ;  /* 0x0000b400d5637a23 */ /* 0x100fe40000010899 */
[--C-:B------:R-:W-:Y:S01]  /*ea60*/  FFMA.FTZ R98, R212, c[0x0][0x2d0], -R153.reuse ;  /* 0x0000b400d4627a23 */ /* 0x100fe20000010899 */
[-C--:B------:R-:W-:Y:S01]  /*ea70*/  HMMA.16816.F32.BF16 R20, R76, R36.reuse, R20 ;  /* 0x000000244c14723c */ /* 0x080fe20000041814 */
[----:B------:R-:W5:Y:S02]  /*ea80*/  LDL R212, [R1+0x10] ;  /* 0x0000100001d47983 */ /* 0x000f640000100800 */
[C---:B------:R-:W-:Y:S02]  /*ea90*/  FMUL.FTZ R24, R2.reuse, R108 ;  /* 0x0000006c02187220 */ /* 0x040fe40000410000 */
[----:B------:R-:W-:Y:S02]  /*eaa0*/  FMUL.FTZ R25, R2, R109 ;  /* 0x0000006d02197220 */ /* 0x000fe40000410000 */
[C---:B------:R-:W-:Y:S02]  /*eab0*/  FMUL.FTZ R26, R0.reuse, R110 ;  /* 0x0000006e001a7220 */ /* 0x040fe40000410000 */
[----:B------:R-:W-:Y:S03]  /*eac0*/  FMUL.FTZ R27, R0, R111 ;  /* 0x0000006f001b7220 */ /* 0x000fe60000410000 */
[--C-:B------:R-:W-:Y:S02]  /*ead0*/  FFMA.FTZ R97, R210, c[0x0][0x2d0], -R153.reuse ;  /* 0x0000b400d2617a23 */ /* 0x100fe40000010899 */
[--C-:B------:R-:W-:Y:S01]  /*eae0*/  FFMA.FTZ R100, R216, c[0x0][0x2d0], -R153.reuse ;  /* 0x0000b400d8647a23 */ /* 0x100fe20000010899 */
[----:B------:R-:W-:Y:S01]  /*eaf0*/  MUFU.EX2 R210, R161 ;  /* 0x000000a100d27308 */ /* 0x000fe20000000800 */
[C---:B------:R-:W-:Y:S04]  /*eb00*/  HMMA.16816.F32.BF16 R24, R64.reuse, R36, R24 ;  /* 0x000000244018723c */ /* 0x040fe80000041818 */
[C---:B------:R-:W-:Y:S02]  /*eb10*/  FMUL.FTZ R28, R2.reuse, R112 ;  /* 0x00000070021c7220 */ /* 0x040fe40000410000 */
[----:B------:R-:W-:Y:S02]  /*eb20*/  FMUL.FTZ R29, R2, R113 ;  /* 0x00000071021d7220 */ /* 0x000fe40000410000 */
[C---:B------:R-:W-:Y:S04]  /*eb30*/  FMUL.FTZ R30, R0.reuse, R114 ;  /* 0x00000072001e7220 */ /* 0x040fe80000410000 */
[----:B------:R-:W-:Y:S02]  /*eb40*/  FMUL.FTZ R31, R0, R115 ;  /* 0x00000073001f7220 */ /* 0x000fe40000410000 */
[C---:B------:R-:W-:Y:S02]  /*eb50*/  FMUL.FTZ R35, R3.reuse, R119 ;  /* 0x0000007703237220 */ /* 0x040fe40000410000 */
[----:B------:R1:W-:Y:S01]  /*eb60*/  MUFU.EX2 R119, R43 ;  /* 0x0000002b00777308 */ /* 0x0003e20000000800 */
[C---:B------:R-:W-:Y:S02]  /*eb70*/  FMUL.FTZ R32, R68.reuse, R116 ;  /* 0x0000007444207220 */ /* 0x040fe40000410000 */
[-C--:B------:R-:W-:Y:S03]  /*eb80*/  HMMA.16816.F32.BF16 R28, R64, R38.reuse, R28 ;  /* 0x00000026401c723c */ /* 0x080fe6000004181c */
[----:B------:R-:W-:Y:S02]  /*eb90*/  FMUL.FTZ R33, R68, R117 ;  /* 0x0000007544217220 */ /* 0x000fe40000410000 */
[C---:B------:R-:W-:Y:S02]  /*eba0*/  FMUL.FTZ R34, R3.reuse, R118 ;  /* 0x0000007603227220 */ /* 0x040fe40000410000 */
[--C-:B------:R-:W-:Y:S02]  /*ebb0*/  FFMA.FTZ R116, R162, c[0x0][0x2d0], -R152.reuse ;  /* 0x0000b400a2747a23 */ /* 0x100fe40000010898 */
[----:B------:R-:W-:Y:S01]  /*ebc0*/  FMUL.FTZ R44, R2, R128 ;  /* 0x00000080022c7220 */ /* 0x000fe20000410000 */
[----:B------:R-:W-:Y:S02]  /*ebd0*/  MUFU.EX2 R162, R171 ;  /* 0x000000ab00a27308 */ /* 0x000fe40000000800 */
        /* <DEDUP_REMOVED lines=8> */
[----:B------:R-:W-:Y:S01]  /*ec60*/  FMUL.FTZ R41, R2, R125 ;  /* 0x0000007d02297220 */ /* 0x000fe20000410000 */
[-C--:B------:R-:W-:Y:S01]  /*ec70*/  HMMA.16816.F32.BF16 R36, R76, R52.reuse, R36 ;  /* 0x000000344c24723c */ /* 0x080fe20000041824 */
[----:B------:R2:W-:Y:S02]  /*ec80*/  MUFU.EX2 R125, R45 ;  /* 0x0000002d007d7308 */ /* 0x0005e40000000800 */
[C---:B------:R-:W-:Y:S02]  /*ec90*/  FMUL.FTZ R42, R0.reuse, R126 ;  /* 0x0000007e002a7220 */ /* 0x040fe40000410000 */
[C---:B-1----:R-:W-:Y:S02]  /*eca0*/  FMUL.FTZ R43, R0.reuse, R127 ;  /* 0x0000007f002b7220 */ /* 0x042fe40000410000 */
[C---:B------:R-:W-:Y:S02]  /*ecb0*/  FMUL.FTZ R47, R0.reuse, R131 ;  /* 0x00000083002f7220 */ /* 0x040fe40000410000 */
[----:B------:R-:W-:Y:S02]  /*ecc0*/  FMUL.FTZ R46, R0, R130 ;  /* 0x00000082002e7220 */ /* 0x000fe40000410000 */
[----:B------:R-:W-:Y:S01]  /*ecd0*/  MUFU.EX2 R178, R98 ;  /* 0x0000006200b27308 */ /* 0x000fe20000000800 */
[C---:B------:R-:W-:Y:S04]  /*ece0*/  HMMA.16816.F32.BF16 R40, R64.reuse, R52, R40 ;  /* 0x000000344028723c */ /* 0x040fe80000041828 */
[C---:B------:R-:W-:Y:S02]  /*ecf0*/  FMUL.FTZ R56, R2.reuse, R140 ;  /* 0x0000008c02387220 */ /* 0x040fe40000410000 */
[----:B------:R-:W-:Y:S02]  /*ed00*/  FMUL.FTZ R57, R2, R141 ;  /* 0x0000008d02397220 */ /* 0x000fe40000410000 */
[--C-:B------:R-:W-:Y:S01]  /*ed10*/  FFMA.FTZ R52, R231, c[0x0][0x2d0], -R153.reuse ;  /* 0x0000b400e7347a23 */ /* 0x100fe20000010899 */
[----:B------:R1:W-:Y:S03]  /*ed20*/  MUFU.EX2 R124, R48 ;  /* 0x00000030007c7308 */ /* 0x0003e60000000800 */
[----:B------:R-:W-:Y:S02]  /*ed30*/  FMUL.FTZ R53, R68, R137 ;  /* 0x0000008944357220 */ /* 0x000fe40000410000 */
[C---:B--2---:R-:W-:Y:S02]  /*ed40*/  FMUL.FTZ R45, R2.reuse, R129 ;  /* 0x00000081022d7220 */ /* 0x044fe40000410000 */
[C---:B------:R-:W-:Y:S02]  /*ed50*/  FMUL.FTZ R60, R2.reuse, R144 ;  /* 0x00000090023c7220 */ /* 0x040fe40000410000 */
[----:B------:R-:W-:Y:S01]  /*ed60*/  FMUL.FTZ R61, R2, R145 ;  /* 0x00000091023d7220 */ /* 0x000fe20000410000 */
[----:B------:R2:W-:Y:S01]  /*ed70*/  MUFU.EX2 R118, R52 ;  /* 0x0000003400767308 */ /* 0x0005e20000000800 */
[----:B------:R-:W-:Y:S01]  /*ed80*/  FMUL.FTZ R62, R0, R146 ;  /* 0x00000092003e7220 */ /* 0x000fe20000410000 */
[-C--:B------:R-:W-:Y:S03]  /*ed90*/  HMMA.16816.F32.BF16 R44, R64, R54.reuse, R44 ;  /* 0x00000036402c723c */ /* 0x080fe6000004182c */
[----:B------:R-:W-:Y:S02]  /*eda0*/  FFMA.FTZ R114, R181, c[0x0][0x2d0], -R152 ;  /* 0x0000b400b5727a23 */ /* 0x000fe40000010898 */
[----:B------:R-:W-:Y:S02]  /*edb0*/  FFMA.FTZ R106, R68, R246, R236 ;  /* 0x000000f6446a7223 */ /* 0x000fe400000100ec */
[--C-:B------:R-:W-:Y:S01]  /*edc0*/  FFMA.FTZ R111, R166, c[0x0][0x2d0], -R153.reuse ;  /* 0x0000b400a66f7a23 */ /* 0x100fe20000010899 */
[----:B------:R3:W-:Y:S01]  /*edd0*/  MUFU.EX2 R231, R59 ;  /* 0x0000003b00e77308 */ /* 0x0007e20000000800 */
[--C-:B------:R-:W-:Y:S03]  /*ede0*/  FFMA.FTZ R112, R167, c[0x0][0x2d0], -R153.reuse ;  /* 0x0000b400a7707a23 */ /* 0x100fe60000010899 */
[----:B-1----:R-:W-:Y:S02]  /*edf0*/  FMUL.FTZ R48, R68, R132 ;  /* 0x0000008444307220 */ /* 0x002fe40000410000 */
[----:B------:R-:W-:Y:S01]  /*ee00*/  LDSM.16.MT88.4 R132, [R186+0x2000] ;  /* 0x00200000ba84783b */ /* 0x000fe20000004200 */
[--C-:B------:R-:W-:Y:S02]  /*ee10*/  FFMA.FTZ R113, R165, c[0x0][0x2d0], -R153.reuse ;  /* 0x0000b400a5717a23 */ /* 0x100fe40000010899 */
[--C-:B------:R-:W-:Y:S01]  /*ee20*/  FFMA.FTZ R104, R223, c[0x0][0x2d0], -R152.reuse ;  /* 0x0000b400df687a23 */ /* 0x100fe20000010898 */
[----:B------:R-:W-:Y:S01]  /*ee30*/  MUFU.EX2 R137, R103 ;  /* 0x0000006700897308 */ /* 0x000fe20000000800 */
[C---:B------:R-:W-:Y:S04]  /*ee40*/  HMMA.16816.F32.BF16 R48, R76.reuse, R54, R48 ;  /* 0x000000364c30723c */ /* 0x040fe80000041830 */
[--C-:B--2---:R-:W-:Y:S02]  /*ee50*/  FFMA.FTZ R52, R230, c[0x0][0x2d0], -R153.reuse ;  /* 0x0000b400e6347a23 */ /* 0x104fe40000010899 */
[----:B------:R-:W-:Y:S02]  /*ee60*/  FFMA.FTZ R107, R219, c[0x0][0x2d0], -R152 ;  /* 0x0000b400db6b7a23 */ /* 0x000fe40000010898 */
[C---:B------:R-:W-:Y:S01]  /*ee70*/  FMUL.FTZ R54, R3.reuse, R138 ;  /* 0x0000008a03367220 */ /* 0x040fe20000410000 */
[----:B------:R1:W2:Y:S03]  /*ee80*/  MUFU.EX2 R122, R52 ;  /* 0x00000034007a7308 */ /* 0x0002a60000000800 */
[C---:B------:R-:W-:Y:S02]  /*ee90*/  FMUL.FTZ R55, R3.reuse, R139 ;  /* 0x0000008b03377220 */ /* 0x040fe40000410000 */
[----:B---3--:R-:W-:Y:S02]  /*eea0*/  FMUL.FTZ R59, R0, R143 ;  /* 0x0000008f003b7220 */ /* 0x008fe40000410000 */
[----:B------:R-:W-:Y:S02]  /*eeb0*/  FFMA.FTZ R105, R3, R207, R200 ;  /* 0x000000cf03697223 */ /* 0x000fe400000100c8 */
[--C-:B------:R-:W-:Y:S01]  /*eec0*/  FFMA.FTZ R108, R218, c[0x0][0x2d0], -R152.reuse ;  /* 0x0000b400da6c7a23 */ /* 0x100fe20000010898 */
[----:B------:R3:W-:Y:S01]  /*eed0*/  MUFU.EX2 R230, R63 ;  /* 0x0000003f00e67308 */ /* 0x0007e20000000800 */
[--C-:B------:R-:W-:Y:S02]  /*eee0*/  FFMA.FTZ R109, R215, c[0x0][0x2d0], -R152.reuse ;  /* 0x0000b400d76d7a23 */ /* 0x100fe40000010898 */
[--C-:B------:R-:W-:Y:S07]  /*eef0*/  FFMA.FTZ R110, R214, c[0x0][0x2d0], -R152.reuse ;  /* 0x0000b400d66e7a23 */ /* 0x100fee0000010898 */
[----:B------:R-:W-:Y:S01]  /*ef00*/  MUFU.EX2 R139, R96 ;  /* 0x00000060008b7308 */ /* 0x000fe20000000800 */
[--C-:B-1----:R-:W-:Y:S09]  /*ef10*/  FFMA.FTZ R52, R227, c[0x0][0x2d0], -R153.reuse ;  /* 0x0000b400e3347a23 */ /* 0x102ff20000010899 */
[----:B------:R1:W-:Y:S01]  /*ef20*/  MUFU.EX2 R123, R52 ;  /* 0x00000034007b7308 */ /* 0x0003e20000000800 */
[----:B---3--:R-:W-:Y:S09]  /*ef30*/  FMUL.FTZ R63, R0, R147 ;  /* 0x00000093003f7220 */ /* 0x008ff20000410000 */
[----:B------:R3:W-:Y:S10]  /*ef40*/  MUFU.EX2 R227, R58 ;  /* 0x0000003a00e37308 */ /* 0x0007f40000000800 */
[----:B------:R-:W-:Y:S01]  /*ef50*/  MUFU.EX2 R138, R102 ;  /* 0x00000066008a7308 */ /* 0x000fe20000000800 */
[--C-:B-1----:R-:W-:Y:S09]  /*ef60*/  FFMA.FTZ R52, R226, c[0x0][0x2d0], -R153.reuse ;  /* 0x0000b400e2347a23 */ /* 0x102ff20000010899 */
[----:B------:R1:W-:Y:S01]  /*ef70*/  MUFU.EX2 R131, R52 ;  /* 0x0000003400837308 */ /* 0x0003e20000000800 */
[----:B---3--:R-:W-:Y:S09]  /*ef80*/  FMUL.FTZ R58, R0, R142 ;  /* 0x0000008e003a7220 */ /* 0x008ff20000410000 */
[----:B------:R3:W-:Y:S10]  /*ef90*/  MUFU.EX2 R226, R73 ;  /* 0x0000004900e27308 */ /* 0x0007f40000000800 */
[----:B------:R-:W-:Y:S01]  /*efa0*/  MUFU.EX2 R200, R97 ;  /* 0x0000006100c87308 */ /* 0x000fe20000000800 */
[----:B-1----:R-:W-:Y:S09]  /*efb0*/  FMUL.FTZ R52, R68, R136 ;  /* 0x0000008844347220 */ /* 0x002ff20000410000 */
[----:B------:R1:W-:Y:S01]  /*efc0*/  MUFU.EX2 R142, R100 ;  /* 0x00000064008e7308 */ /* 0x0003e20000000800 */
[-C--:B------:R-:W-:Y:S03]  /*efd0*/  HMMA.16816.F32.BF16 R52, R76, R80.reuse, R52 ;  /* 0x000000504c34723c */ /* 0x080fe60000041834 */
[--C-:B---3--:R-:W-:Y:S05]  /*efe0*/  FFMA.FTZ R73, R232, c[0x0][0x2d0], -R152.reuse ;  /* 0x0000b400e8497a23 */ /* 0x108fea0000010898 */
[C---:B------:R-:W-:Y:S01]  /*eff0*/  HMMA.16816.F32.BF16 R56, R64.reuse, R80, R56 ;  /* 0x000000504038723c */ /* 0x040fe20000041838 */
[----:B------:R3:W-:Y:S06]  /*f000*/  MUFU.EX2 R117, R73 ;  /* 0x0000004900757308 */ /* 0x0007ec0000000800 */
[----:B--2---:R-:W-:Y:S01]  /*f010*/  F2FP.BF16.PACK_AB R80, R122, R118 ;  /* 0x000000767a50723e */ /* 0x004fe200000010ff */
[-C--:B------:R-:W-:Y:S03]  /*f020*/  HMMA.16816.F32.BF16 R60, R64, R82.reuse, R60 ;  /* 0x00000052403c723c */ /* 0x080fe6000004183c */
[----:B------:R-:W-:Y:S04]  /*f030*/  MUFU.EX2 R181, R168 ;  /* 0x000000a800b57308 */ /* 0x000fe80000000800 */
[--C-:B------:R-:W-:Y:S01]  /*f040*/  FFMA.FTZ R64, R234, c[0x0][0x2d0], -R152.reuse ;  /* 0x0000b400ea407a23 */ /* 0x100fe20000010898 */
[----:B-1----:R-:W-:Y:S01]  /*f050*/  LDSM.16.MT88.4 R100, [R185+0x2000] ;  /* 0x00200000b964783b */ /* 0x002fe20000004200 */
[----:B------:R-:W-:Y:S03]  /*f060*/  FFMA.FTZ R65, R233, c[0x0][0x2d0], -R152 ;  /* 0x0000b400e9417a23 */ /* 0x000fe60000010898 */
[C---:B------:R-:W-:Y:S01]  /*f070*/  FMUL.FTZ R66, R3.reuse, R150 ;  /* 0x0000009603427220 */ /* 0x040fe20000410000 */
[----:B------:R1:W2:Y:S01]  /*f080*/  MUFU.EX2 R120, R64 ;  /* 0x0000004000787308 */ /* 0x0002a20000000800 */
[----:B------:R-:W-:Y:S01]  /*f090*/  FMUL.FTZ R67, R3, R151 ;  /* 0x0000009703437220 */ /* 0x000fe20000410000 */
[----:B------:R-:W-:Y:S01]  /*f0a0*/  F2FP.BF16.PACK_AB R151, R162, R163 ;  /* 0x000000a3a297723e */ /* 0x000fe200000010ff */
[----:B------:R-:W-:Y:S02]  /*f0b0*/  FFMA.FTZ R3, R0, R183, R176 ;  /* 0x000000b700037223 */ /* 0x000fe400000100b0 */
[--C-:B---3--:R-:W-:Y:S02]  /*f0c0*/  FFMA.FTZ R73, R225, c[0x0][0x2d0], -R153.reuse ;  /* 0x0000b400e1497a23 */ /* 0x108fe40000010899 */
[----:B------:R-:W-:Y:S02]  /*f0d0*/  FFMA.FTZ R153, R160, c[0x0][0x2d0], -R153 ;  /* 0x0000b400a0997a23 */ /* 0x000fe40000010899 */
[----:B------:R-:W-:Y:S01]  /*f0e0*/  FADD.FTZ R3, R179, R3 ;  /* 0x00000003b3037221 */ /* 0x000fe20000010000 */
[----:B------:R3:W-:Y:S01]  /*f0f0*/  MUFU.EX2 R121, R65 ;  /* 0x0000004100797308 */ /* 0x0007e20000000800 */
[----:B------:R-:W-:Y:S02]  /*f100*/  FADD.FTZ R0, R237, R105 ;  /* 0x00000069ed007221 */ /* 0x000fe40000010000 */
[----:B------:R-:W-:Y:S02]  /*f110*/  FADD.FTZ R3, R182, R3 ;  /* 0x00000003b6037221 */ /* 0x000fe40000010000 */
[----:B------:R-:W-:Y:S02]  /*f120*/  FADD.FTZ R0, R205, R0 ;  /* 0x00000000cd007221 */ /* 0x000fe40000010000 */
[----:B------:R-:W-:Y:S02]  /*f130*/  FADD.FTZ R3, R240, R3 ;  /* 0x00000003f0037221 */ /* 0x000fe40000010000 */
[----:B------:R-:W-:Y:S01]  /*f140*/  FADD.FTZ R0, R248, R0 ;  /* 0x00000000f8007221 */ /* 0x000fe20000010000 */
[----:B------:R4:W-:Y:S01]  /*f150*/  MUFU.EX2 R168, R99 ;  /* 0x0000006300a87308 */ /* 0x0009e20000000800 */
[--C-:B-1----:R-:W-:Y:S01]  /*f160*/  FFMA.FTZ R64, R235, c[0x0][0x2d0], -R152.reuse ;  /* 0x0000b400eb407a23 */ /* 0x102fe20000010898 */
[----:B--2---:R-:W-:Y:S01]  /*f170*/  F2FP.BF16.PACK_AB R81, R120, R117 ;  /* 0x000000757851723e */ /* 0x004fe200000010ff */
[----:B------:R-:W-:Y:S07]  /*f180*/  FFMA.FTZ R152, R164, c[0x0][0x2d0], -R152 ;  /* 0x0000b400a4987a23 */ /* 0x000fee0000010898 */
[----:B------:R1:W2:Y:S01]  /*f190*/  MUFU.EX2 R130, R64 ;  /* 0x0000004000827308 */ /* 0x0002a20000000800 */
[C---:B---3--:R-:W-:Y:S09]  /*f1a0*/  FMUL.FTZ R65, R68.reuse, R149 ;  /* 0x0000009544417220 */ /* 0x048ff20000410000 */
[----:B------:R-:W-:Y:S01]  /*f1b0*/  MUFU.EX2 R129, R73 ;  /* 0x0000004900817308 */ /* 0x000fe20000000800 */
[----:B----4-:R-:W-:Y:S09]  /*f1c0*/  LDSM.16.MT88.4 R96, [R186+0x1000] ;  /* 0x00100000ba60783b */ /* 0x010ff20000004200 */
[----:B------:R3:W-:Y:S01]  /*f1d0*/  MUFU.EX2 R176, R75 ;  /* 0x0000004b00b07308 */ /* 0x0007e20000000800 */
[----:B-1----:R-:W-:Y:S01]  /*f1e0*/  FMUL.FTZ R64, R68, R148 ;  /* 0x0000009444407220 */ /* 0x002fe20000410000 */
[----:B------:R-:W-:Y:S01]  /*f1f0*/  F2FP.BF16.PACK_AB R148, R173, R210 ;  /* 0x000000d2ad94723e */ /* 0x000fe200000010ff */
[----:B------:R-:W-:Y:S01]  /*f200*/  FFMA.FTZ R68, R2, R208, R177 ;  /* 0x000000d002447223 */ /* 0x000fe200000100b1 */
[----:B-----5:R-:W-:Y:S01]  /*f210*/  ISETP.GT.AND P0, PT, R211, R212, PT ;  /* 0x000000d4d300720c */ /* 0x020fe20003f04270 */
[----:B------:R-:W-:Y:S05]  /*f220*/  FADD.FTZ R2, R239, R106 ;  /* 0x0000006aef027221 */ /* 0x000fea0000010000 */
[----:B------:R1:W-:Y:S01]  /*f230*/  MUFU.EX2 R183, R74 ;  /* 0x0000004a00b77308 */ /* 0x0003e20000000800 */
[----:B------:R-:W-:Y:S04]  /*f240*/  HMMA.16816.F32.BF16 R64, R76, R82, R64 ;  /* 0x000000524c40723c */ /* 0x000fe80000041840 */
[----:B------:R-:W-:Y:S02]  /*f250*/  FADD.FTZ R2, R238, R2 ;  /* 0x00000002ee027221 */ /* 0x000fe40000010000 */
[----:B------:R-:W-:Y:S01]  /*f260*/  FADD.FTZ R68, R204, R68 ;  /* 0x00000044cc447221 */ /* 0x000fe20000010000 */
[----:B------:R-:W-:Y:S01]  /*f270*/  F2FP.BF16.PACK_AB R76, R243, R119 ;  /* 0x00000077f34c723e */ /* 0x000fe200000010ff */
[----:B------:R-:W-:Y:S01]  /*f280*/  FADD.FTZ R2, R247, R2 ;  /* 0x00000002f7027221 */ /* 0x000fe20000010000 */
[----:B------:R-:W-:Y:S01]  /*f290*/  F2FP.BF16.PACK_AB R77, R242, R180 ;  /* 0x000000b4f24d723e */ /* 0x000fe200000010ff */
[----:B------:R-:W-:Y:S02]  /*f2a0*/  MUFU.EX2 R136, R104 ;  /* 0x0000006800887308 */ /* 0x000fe40000000800 */
[----:B------:R-:W-:Y:S01]  /*f2b0*/  F2FP.BF16.PACK_AB R78, R125, R241 ;  /* 0x000000f17d4e723e */ /* 0x000fe200000010ff */
[----:B---3--:R-:W-:Y:S01]  /*f2c0*/  FADD.FTZ R75, R119, R2 ;  /* 0x00000002774b7221 */ /* 0x008fe20000010000 */
[----:B------:R-:W-:Y:S01]  /*f2d0*/  F2FP.BF16.PACK_AB R79, R251, R124 ;  /* 0x0000007cfb4f723e */ /* 0x000fe200000010ff */
[----:B------:R-:W-:Y:S01]  /*f2e0*/  FADD.FTZ R2, R117, R3 ;  /* 0x0000000375027221 */ /* 0x000fe20000010000 */
[----:B------:R-:W-:Y:S01]  /*f2f0*/  F2FP.BF16.PACK_AB R82, R131, R123 ;  /* 0x0000007b8352723e */ /* 0x000fe200000010ff */
[----:B------:R-:W-:Y:S01]  /*f300*/  FADD.FTZ R68, R206, R68 ;  /* 0x00000044ce447221 */ /* 0x000fe20000010000 */
[----:B--2---:R-:W-:Y:S01]  /*f310*/  F2FP.BF16.PACK_AB R83, R130, R121 ;  /* 0x000000798253723e */ /* 0x004fe200000010ff */
[----:B------:R-:W-:Y:S01]  /*f320*/  FADD.FTZ R2, R120, R2 ;  /* 0x0000000278027221 */ /* 0x000fe20000010000 */
[----:B------:R-:W-:Y:S01]  /*f330*/  MUFU.EX2 R177, R169 ;  /* 0x000000a900b17308 */ /* 0x000fe20000000800 */
[-C--:B------:R-:W-:Y:S03]  /*f340*/  HMMA.16816.F32.BF16 R4, R76, R84.reuse, R4 ;  /* 0x000000544c04723c */ /* 0x080fe60000041804 */
[----:B------:R-:W-:Y:S02]  /*f350*/  FADD.FTZ R68, R244, R68 ;  /* 0x00000044f4447221 */ /* 0x000fe40000010000 */
[----:B-1----:R-:W-:Y:S02]  /*f360*/  FADD.FTZ R74, R180, R0 ;  /* 0x00000000b44a7221 */ /* 0x002fe40000010000 */
[----:B------:R-:W-:Y:S01]  /*f370*/  FADD.FTZ R73, R118, R68 ;  /* 0x0000004476497221 */ /* 0x000fe20000010000 */
[C---:B------:R-:W-:Y:S01]  /*f380*/  HMMA.16816.F32.BF16 R8, R80.reuse, R84, R8 ;  /* 0x000000545008723c */ /* 0x040fe20000041808 */
[----:B------:R-:W-:Y:S03]  /*f390*/  MUFU.EX2 R143, R157 ;  /* 0x0000009d008f7308 */ /* 0x000fe60000000800 */
[----:B------:R-:W-:Y:S02]  /*f3a0*/  FADD.FTZ R3, R122, R73 ;  /* 0x000000497a037221 */ /* 0x000fe40000010000 */
[----:B------:R-:W-:Y:S02]  /*f3b0*/  FADD.FTZ R0, R243, R75 ;  /* 0x0000004bf3007221 */ /* 0x000fe40000010000 */
[-C--:B------:R-:W-:Y:S03]  /*f3c0*/  HMMA.16816.F32.BF16 R12, R80, R86.reuse, R12 ;  /* 0x00000056500c723c */ /* 0x080fe6000004180c */
[----:B------:R-:W-:Y:S01]  /*f3d0*/  MUFU.EX2 R169, R156 ;  /* 0x0000009c00a97308 */ /* 0x000fe20000000800 */
[----:B------:R-:W-:Y:S02]  /*f3e0*/  FADD.FTZ R68, R242, R74 ;  /* 0x0000004af2447221 */ /* 0x000fe40000010000 */
[----:B------:R-:W-:Y:S02]  /*f3f0*/  FADD.FTZ R74, R241, R0 ;  /* 0x00000000f14a7221 */ /* 0x000fe40000010000 */
[C---:B------:R-:W-:Y:S01]  /*f400*/  HMMA.16816.F32.BF16 R16, R76.reuse, R86, R16 ;  /* 0x000000564c10723c */ /* 0x040fe20000041810 */
[----:B------:R-:W1:Y:S03]  /*f410*/  LDSM.16.MT88.4 R84, [R188+0x800] ;  /* 0x00080000bc54783b */ /* 0x000e660000004200 */
[----:B------:R-:W-:Y:S01]  /*f420*/  FADD.FTZ R73, R124, R68 ;  /* 0x000000447c497221 */ /* 0x000fe20000010000 */
[----:B------:R-:W-:Y:S01]  /*f430*/  MUFU.EX2 R156, R153 ;  /* 0x00000099009c7308 */ /* 0x000fe20000000800 */
[----:B------:R-:W-:Y:S02]  /*f440*/  FADD.FTZ R68, R123, R3 ;  /* 0x000000037b447221 */ /* 0x000fe40000010000 */
[-C--:B------:R-:W-:Y:S04]  /*f450*/  HMMA.16816.F32.BF16 R20, R76, R88.reuse, R20 ;  /* 0x000000584c14723c */ /* 0x080fe80000041814 */
[----:B------:R-:W-:Y:S02]  /*f460*/  FADD.FTZ R0, R121, R2 ;  /* 0x0000000279007221 */ /* 0x000fe40000010000 */
[----:B------:R-:W-:Y:S01]  /*f470*/  FADD.FTZ R2, R131, R68 ;  /* 0x0000004483027221 */ /* 0x000fe20000010000 */
[----:B------:R2:W-:Y:S01]  /*f480*/  MUFU.EX2 R153, R116 ;  /* 0x0000007400997308 */ /* 0x0005e20000000800 */
[C---:B------:R-:W-:Y:S04]  /*f490*/  HMMA.16816.F32.BF16 R24, R80.reuse, R88, R24 ;  /* 0x000000585018723c */ /* 0x040fe80000041818 */
[----:B------:R-:W-:Y:S01]  /*f4a0*/  FADD.FTZ R0, R130, R0 ;  /* 0x0000000082007221 */ /* 0x000fe20000010000 */
[----:B------:R-:W-:Y:S01]  /*f4b0*/  MOV R68, R69 ;  /* 0x0000004500447202 */ /* 0x000fe20000000f00 */
[----:B------:R-:W-:Y:S02]  /*f4c0*/  FADD.FTZ R3, R251, R73 ;  /* 0x00000049fb037221 */ /* 0x000fe40000010000 */
[-C--:B------:R-:W-:Y:S01]  /*f4d0*/  HMMA.16816.F32.BF16 R28, R80, R90.reuse, R28 ;  /* 0x0000005a501c723c */ /* 0x080fe2000004181c */
[----:B------:R-:W-:Y:S07]  /*f4e0*/  MUFU.EX2 R207, R155 ;  /* 0x0000009b00cf7308 */ /* 0x000fee0000000800 */
[C---:B------:R-:W-:Y:S01]  /*f4f0*/  HMMA.16816.F32.BF16 R32, R76.reuse, R90, R32 ;  /* 0x0000005a4c20723c */ /* 0x040fe20000041820 */
[----:B------:R-:W3:Y:S02]  /*f500*/  LDSM.16.MT88.4 R88, [R185+0x1000] ;  /* 0x00100000b958783b */ /* 0x000ee40000004200 */
[----:B------:R-:W-:Y:S05]  /*f510*/  MUFU.EX2 R208, R154 ;  /* 0x0000009a00d07308 */ /* 0x000fea0000000800 */
[-C--:B------:R-:W-:Y:S01]  /*f520*/  HMMA.16816.F32.BF16 R36, R76, R92.reuse, R36 ;  /* 0x0000005c4c24723c */ /* 0x080fe20000041824 */
[----:B--2---:R-:W-:Y:S04]  /*f530*/  LDSM.16.MT88.4 R116, [R189+0x2000] ;  /* 0x00200000bd74783b */ /* 0x004fe80000004200 */
[----:B------:R-:W-:Y:S03]  /*f540*/  MUFU.EX2 R167, R158 ;  /* 0x0000009e00a77308 */ /* 0x000fe60000000800 */
[C---:B------:R-:W-:Y:S07]  /*f550*/  HMMA.16816.F32.BF16 R40, R80.reuse, R92, R40 ;  /* 0x0000005c5028723c */ /* 0x040fee0000041828 */
[----:B------:R-:W2:Y:S01]  /*f560*/  MUFU.EX2 R166, R159 ;  /* 0x0000009f00a67308 */ /* 0x000ea20000000800 */
[-C--:B------:R-:W-:Y:S08]  /*f570*/  HMMA.16816.F32.BF16 R44, R80, R94.reuse, R44 ;  /* 0x0000005e502c723c */ /* 0x080ff0000004182c */
[C---:B------:R-:W-:Y:S01]  /*f580*/  HMMA.16816.F32.BF16 R48, R76.reuse, R94, R48 ;  /* 0x0000005e4c30723c */ /* 0x040fe20000041830 */
[----:B------:R-:W4:Y:S01]  /*f590*/  LDSM.16.MT88.4 R92, [R189+0x1000] ;  /* 0x00100000bd5c783b */ /* 0x000f220000004200 */
[----:B------:R-:W-:Y:S06]  /*f5a0*/  MUFU.EX2 R165, R174 ;  /* 0x000000ae00a57308 */ /* 0x000fec0000000800 */
[-C--:B-1----:R-:W-:Y:S04]  /*f5b0*/  HMMA.16816.F32.BF16 R52, R76, R84.reuse, R52 ;  /* 0x000000544c34723c */ /* 0x082fe80000041834 */
[----:B------:R-:W1:Y:S01]  /*f5c0*/  MUFU.EX2 R164, R175 ;  /* 0x000000af00a47308 */ /* 0x000e620000000800 */
[----:B--2---:R-:W-:Y:S03]  /*f5d0*/  F2FP.BF16.PACK_AB R149, R166, R167 ;  /* 0x000000a7a695723e */ /* 0x004fe600000010ff */
[C---:B------:R-:W-:Y:S06]  /*f5e0*/  HMMA.16816.F32.BF16 R56, R80.reuse, R84, R56 ;  /* 0x000000545038723c */ /* 0x040fec0000041838 */
[----:B------:R-:W2:Y:S02]  /*f5f0*/  MUFU.EX2 R157, R113 ;  /* 0x00000071009d7308 */ /* 0x000ea40000000800 */
[-C--:B------:R-:W-:Y:S07]  /*f600*/  HMMA.16816.F32.BF16 R60, R80, R86.reuse, R60 ;  /* 0x00000056503c723c */ /* 0x080fee000004183c */
[----:B------:R-:W-:Y:S01]  /*f610*/  F2FP.BF16.PACK_AB R80, R183, R129 ;  /* 0x00000081b750723e */ /* 0x000fe200000010ff */
[----:B------:R-:W-:Y:S01]  /*f620*/  HMMA.16816.F32.BF16 R64, R76, R86, R64 ;  /* 0x000000564c40723c */ /* 0x000fe20000041840 */
[----:B------:R-:W5:Y:S01]  /*f630*/  LDSM.16.MT88.4 R84, [R188+0x1000] ;  /* 0x00100000bc54783b */ /* 0x000f620000004200 */
        /* <DEDUP_REMOVED lines=8> */
[----:B------:R-:W-:Y:S02]  /*f6c0*/  F2FP.BF16.PACK_AB R83, R136, R137 ;  /* 0x000000898853723e */ /* 0x000fe400000010ff */
[----:B-1----:R-:W-:Y:S02]  /*f6d0*/  F2FP.BF16.PACK_AB R150, R164, R165 ;  /* 0x000000a5a496723e */ /* 0x002fe400000010ff */
[----:B--2---:R-:W-:Y:S01]  /*f6e0*/  F2FP.BF16.PACK_AB R146, R156, R157 ;  /* 0x0000009d9c92723e */ /* 0x004fe200000010ff */
[-C--:B---3--:R-:W-:Y:S01]  /*f6f0*/  HMMA.16816.F32.BF16 R4, R76, R88.reuse, R4 ;  /* 0x000000584c04723c */ /* 0x088fe20000041804 */
[----:B------:R-:W-:Y:S07]  /*f700*/  MUFU.EX2 R161, R109 ;  /* 0x0000006d00a17308 */ /* 0x000fee0000000800 */
[C---:B------:R-:W-:Y:S03]  /*f710*/  HMMA.16816.F32.BF16 R8, R80.reuse, R88, R8 ;  /* 0x000000585008723c */ /* 0x040fe60000041808 */
[----:B------:R-:W-:Y:S05]  /*f720*/  MUFU.EX2 R160, R110 ;  /* 0x0000006e00a07308 */ /* 0x000fea0000000800 */
[-C--:B------:R-:W-:Y:S05]  /*f730*/  HMMA.16816.F32.BF16 R12, R80, R90.reuse, R12 ;  /* 0x0000005a500c723c */ /* 0x080fea000004180c */
[----:B------:R-:W-:Y:S03]  /*f740*/  MUFU.EX2 R158, R112 ;  /* 0x00000070009e7308 */ /* 0x000fe60000000800 */
[C---:B------:R-:W-:Y:S01]  /*f750*/  HMMA.16816.F32.BF16 R16, R76.reuse, R90, R16 ;  /* 0x0000005a4c10723c */ /* 0x040fe20000041810 */
[----:B------:R-:W1:Y:S06]  /*f760*/  LDSM.16.MT88.4 R88, [R185+0x1800] ;  /* 0x00180000b958783b */ /* 0x000e6c0000004200 */
[----:B------:R-:W-:Y:S01]  /*f770*/  MUFU.EX2 R155, R114 ;  /* 0x00000072009b7308 */ /* 0x000fe20000000800 */
[-C--:B----4-:R-:W-:Y:S08]  /*f780*/  HMMA.16816.F32.BF16 R20, R76, R92.reuse, R20 ;  /* 0x0000005c4c14723c */ /* 0x090ff00000041814 */
[C---:B------:R-:W-:Y:S01]  /*f790*/  HMMA.16816.F32.BF16 R24, R80.reuse, R92, R24 ;  /* 0x0000005c5018723c */ /* 0x040fe20000041818 */
[----:B------:R-:W2:Y:S07]  /*f7a0*/  MUFU.EX2 R154, R115 ;  /* 0x00000073009a7308 */ /* 0x000eae0000000800 */
[-C--:B------:R-:W-:Y:S03]  /*f7b0*/  HMMA.16816.F32.BF16 R28, R80, R94.reuse, R28 ;  /* 0x0000005e501c723c */ /* 0x080fe6000004181c */
[----:B------:R-:W3:Y:S05]  /*f7c0*/  MUFU.EX2 R159, R111 ;  /* 0x0000006f009f7308 */ /* 0x000eea0000000800 */
[C---:B------:R-:W-:Y:S01]  /*f7d0*/  HMMA.16816.F32.BF16 R32, R76.reuse, R94, R32 ;  /* 0x0000005e4c20723c */ /* 0x040fe20000041820 */
[----:B------:R-:W4:Y:S07]  /*f7e0*/  LDSM.16.MT88.4 R92, [R189+0x1800] ;  /* 0x00180000bd5c783b */ /* 0x000f2e0000004200 */
[-C--:B------:R-:W-:Y:S04]  /*f7f0*/  HMMA.16816.F32.BF16 R36, R76, R96.reuse, R36 ;  /* 0x000000604c24723c */ /* 0x080fe80000041824 */
[----:B--2---:R-:W-:Y:S04]  /*f800*/  F2FP.BF16.PACK_AB R145, R154, R155 ;  /* 0x0000009b9a91723e */ /* 0x004fe800000010ff */
[C---:B------:R-:W-:Y:S04]  /*f810*/  HMMA.16816.F32.BF16 R40, R80.reuse, R96, R40 ;  /* 0x000000605028723c */ /* 0x040fe80000041828 */
[----:B---3--:R-:W-:Y:S04]  /*f820*/  F2FP.BF16.PACK_AB R144, R158, R159 ;  /* 0x0000009f9e90723e */ /* 0x008fe800000010ff */
[-C--:B------:R-:W-:Y:S08]  /*f830*/  HMMA.16816.F32.BF16 R44, R80, R98.reuse, R44 ;  /* 0x00000062502c723c */ /* 0x080ff0000004182c */
[C---:B------:R-:W-:Y:S01]  /*f840*/  HMMA.16816.F32.BF16 R48, R76.reuse, R98, R48 ;  /* 0x000000624c30723c */ /* 0x040fe20000041830 */
[----:B------:R-:W2:Y:S07]  /*f850*/  LDSM.16.MT88.4 R96, [R186+0x1800] ;  /* 0x00180000ba60783b */ /* 0x000eae0000004200 */
[-C--:B-----5:R-:W-:Y:S08]  /*f860*/  HMMA.16816.F32.BF16 R52, R76, R84.reuse, R52 ;  /* 0x000000544c34723c */ /* 0x0a0ff00000041834 */
        /* <DEDUP_REMOVED lines=13> */
[C---:B------:R-:W-:Y:S08]  /*f940*/  HMMA.16816.F32.BF16 R8, R80.reuse, R88, R8 ;  /* 0x000000585008723c */ /* 0x040ff00000041808 */
[-C--:B------:R-:W-:Y:S08]  /*f950*/  HMMA.16816.F32.BF16 R12, R80, R90.reuse, R12 ;  /* 0x0000005a500c723c */ /* 0x080ff0000004180c */
[C---:B------:R-:W-:Y:S08]  /*f960*/  HMMA.16816.F32.BF16 R16, R76.reuse, R90, R16 ;  /* 0x0000005a4c10723c */ /* 0x040ff00000041810 */
[-C--:B----4-:R-:W-:Y:S08]  /*f970*/  HMMA.16816.F32.BF16 R20, R76, R92.reuse, R20 ;  /* 0x0000005c4c14723c */ /* 0x090ff00000041814 */
[C---:B------:R-:W-:Y:S08]  /*f980*/  HMMA.16816.F32.BF16 R24, R80.reuse, R92, R24 ;  /* 0x0000005c5018723c */ /* 0x040ff00000041818 */
[-C--:B------:R-:W-:Y:S08]  /*f990*/  HMMA.16816.F32.BF16 R28, R80, R94.reuse, R28 ;  /* 0x0000005e501c723c */ /* 0x080ff0000004181c */
[C---:B------:R-:W-:Y:S08]  /*f9a0*/  HMMA.16816.F32.BF16 R32, R76.reuse, R94, R32 ;  /* 0x0000005e4c20723c */ /* 0x040ff00000041820 */
[-C--:B--2---:R-:W-:Y:S08]  /*f9b0*/  HMMA.16816.F32.BF16 R36, R76, R96.reuse, R36 ;  /* 0x000000604c24723c */ /* 0x084ff00000041824 */
[C---:B------:R-:W-:Y:S08]  /*f9c0*/  HMMA.16816.F32.BF16 R40, R80.reuse, R96, R40 ;  /* 0x000000605028723c */ /* 0x040ff00000041828 */
[-C--:B------:R-:W-:Y:S08]  /*f9d0*/  HMMA.16816.F32.BF16 R44, R80, R98.reuse, R44 ;  /* 0x00000062502c723c */ /* 0x080ff0000004182c */
[C---:B------:R-:W-:Y:S08]  /*f9e0*/  HMMA.16816.F32.BF16 R48, R76.reuse, R98, R48 ;  /* 0x000000624c30723c */ /* 0x040ff00000041830 */
[-C--:B---3--:R-:W-:Y:S08]  /*f9f0*/  HMMA.16816.F32.BF16 R52, R76, R84.reuse, R52 ;  /* 0x000000544c34723c */ /* 0x088ff00000041834 */
        /* <DEDUP_REMOVED lines=71> */
[----:B------:R1:W-:Y:S01]  /*fe70*/  STL [R1], R5 ;  /* 0x0000000501007387 */ /* 0x0003e20000100800 */
[----:B------:R-:W-:Y:S01]  /*fe80*/  FADD.FTZ R246, R164, R3 ;  /* 0x00000003a4f67221 */ /* 0x000fe20000010000 */
[----:B------:R-:W-:Y:S01]  /*fe90*/  IADD3 R0, R211, -0x1, RZ ;  /* 0xffffffffd3007810 */ /* 0x000fe20007ffe0ff */
[----:B------:R-:W-:Y:S02]  /*fea0*/  FADD.FTZ R3, R156, R4 ;  /* 0x000000049c037221 */ /* 0x000fe40000010000 */
[----:B------:R-:W-:Y:S01]  /*feb0*/  FADD.FTZ R2, R84, R2 ;  /* 0x0000000254027221 */ /* 0x000fe20000010000 */
[----:B------:R-:W-:Y:S02]  /*fec0*/  MOV R211, R0 ;  /* 0x0000000000d37202 */ /* 0x000fe40000000f00 */
[----:B------:R1:W-:Y:S01]  /*fed0*/  STL [R1+0x8], R3 ;  /* 0x0000080301007387 */ /* 0x0003e20000100800 */
[----:B------:R-:W-:Y:S03]  /*fee0*/  MOV R84, R72 ;  /* 0x0000004800547202 */ /* 0x000fe60000000f00 */
[----:B------:R1:W-:Y:S02]  /*fef0*/  STL [R1+0x4], R2 ;  /* 0x0000040201007387 */ /* 0x0003e40000100800 */
[----:B-1----:R-:W-:-:S05]  /*ff00*/  @P0 BRA `(.L_x_1479) ;  /* 0xffffc32000000947 */ /* 0x002fca000383ffff */
.L_x_1472:
[----:B------:R-:W-:Y:S05]  /*ff10*/  BRA.DIV ~URZ, `(.L_x_1480) ;  /* 0x00008ed27f007947 */ /* 0x000fea000b800000 */
[----:B------:R1:W2:Y:S02]  /*ff20*/  SHFL.BFLY PT, R0, R246, 0x2, 0x1f ;  /* 0x0c401f00f6007f89 */ /* 0x0002a400000e0000 */
.L_x_1580:
[----:B--2---:R-:W-:Y:S01]  /*ff30*/  FADD.FTZ R5, R0, R246 ;  /* 0x000000f600057221 */ /* 0x004fe20000010000 */
[----:B------:R-:W-:Y:S05]  /*ff40*/  BRA.DIV ~URZ, `(.L_x_1481) ;  /* 0x00008ef27f007947 */ /* 0x000fea000b800000 */
[----:B------:R-:W2:Y:S04]  /*ff50*/  LDL.LU R10, [R1] ;  /* 0x00000000010a7983 */ /* 0x000ea80000300800 */
[----:B------:R-:W3:Y:S04]  /*ff60*/  LDL.LU R3, [R1+0x8] ;  /* 0x0000080001037983 */ /* 0x000ee80000300800 */
[----:B------:R-:W4:Y:S04]  /*ff70*/  LDL.LU R9, [R1+0x4] ;  /* 0x0000040001097983 */ /* 0x000f280000300800 */
[----:B--2---:R-:W2:Y:S04]  /*ff80*/  SHFL.BFLY PT, R0, R10, 0x2, 0x1f ;  /* 0x0c401f000a007f89 */ /* 0x004ea800000e0000 */
[----:B---3--:R-:W3:Y:S04]  /*ff90*/  SHFL.BFLY PT, R2, R3, 0x2, 0x1f ;  /* 0x0c401f0003027f89 */ /* 0x008ee800000e0000 */
[----:B----4-:R-:W4:Y:S01]  /*ffa0*/  SHFL.BFLY PT, R4, R9, 0x2, 0x1f ;  /* 0x0c401f0009047f89 */ /* 0x010f2200000e0000 */
[----:B--2---:R-:W-:-:S02]  /*ffb0*/  FADD.FTZ R0, R0, R10 ;  /* 0x0000000a00007221 */ /* 0x004fc40000010000 */
[----:B---3--:R-:W-:-:S03]  /*ffc0*/  FADD.FTZ R2, R2, R3 ;  /* 0x0000000302027221 */ /* 0x008fc60000010000 */
[----:B------:R-:W2:Y:S01]  /*ffd0*/  SHFL.BFLY PT, R6, R0, 0x1, 0x1f ;  /* 0x0c201f0000067f89 */ /* 0x000ea200000e0000 */
[----:B----4-:R-:W-:-:S03]  /*ffe0*/  FADD.FTZ R4, R4, R9 ;  /* 0x0000000904047221 */ /* 0x010fc60000010000 */
[----:B------:R-:W3:Y:S04]  /*fff0*/  SHFL.BFLY PT, R3, R5, 0x1, 0x1f ;  /* 0x0c201f0005037f89 */ /* 0x000ee800000e0000 */
[----:B------:R-:W4:Y:S04]  /*10000*/  SHFL.BFLY PT, R7, R2, 0x1, 0x1f ;  /* 0x0c201f0002077f89 */ /* 0x000f2800000e0000 */
[----:B------:R1:W1:Y:S01]  /*10010*/  SHFL.BFLY PT, R8, R4, 0x1, 0x1f ;  /* 0x0c201f0004087f89 */ /* 0x00026200000e0000 */
[----:B--2---:R-:W-:Y:S02]  /*10020*/  FADD.FTZ R6, R0, R6 ;  /* 0x0000000600067221 */ /* 0x004fe40000010000 */
[----:B---3--:R-:W-:-:S02]  /*10030*/  FADD.FTZ R5, R5, R3 ;  /* 0x0000000305057221 */ /* 0x008fc40000010000 */
[----:B----4-:R-:W-:-:S03]  /*10040*/  FADD.FTZ R7, R2, R7 ;  /* 0x0000000702077221 */ /* 0x010fc60000010000 */
.L_x_1581:
[----:B------:R-:W-:Y:S01]  /*10050*/  FSETP.NE.FTZ.AND P3, PT, R5, RZ, PT ;  /* 0x000000ff0500720b */ /* 0x000fe20003f75000 */
[----:B------:R-:W-:Y:S01]  /*10060*/  CS2R R2, SRZ ;  /* 0x0000000000027805 */ /* 0x000fe2000001ff00 */
[----:B------:R-:W-:Y:S01]  /*10070*/  MOV R0, RZ ;  /* 0x000000ff00007202 */ /* 0x000fe20000000f00 */
[----:B-1----:R-:W-:Y:S01]  /*10080*/  FADD.FTZ R4, R8, R4 ;  /* 0x0000000408047221 */ /* 0x002fe20000010000 */
        /* <DEDUP_REMOVED lines=98> */
.L_x_1427:
[----:B--2---:R2:W5:Y:S04]  /*106b0*/  LDL R6, [R1+0x50] ;  /* 0x0000500001067983 */ /* 0x0045680000100800 */
[----:B------:R-:W3:Y:S01]  /*106c0*/  S2R R2, SR_TID.X ;  /* 0x0000000000027919 */ /* 0x000ee20000002100 */
[----:B------:R-:W-:Y:S01]  /*106d0*/  BSSY B0, `(.L_x_1482) ;  /* 0x0000011000007945 */ /* 0x000fe20003800000 */
[----:B---3--:R-:W-:-:S13]  /*106e0*/  LOP3.LUT P0, RZ, R2, 0x7f, RZ, 0xc0, !PT ;  /* 0x0000007f02ff7812 */ /* 0x008fda000780c0ff */
[----:B------:R-:W-:Y:S05]  /*106f0*/  @P0 BRA `(.L_x_1483) ;  /* 0x000000e000000947 */ /* 0x000fea0003800000 */
[----:B--2---:R-:W2:Y:S01]  /*10700*/  S2R R4, SR_LANEID ;  /* 0x0000000000047919 */ /* 0x004ea20000000000 */
[----:B------:R-:W-:Y:S01]  /*10710*/  VOTEU.ANY UR4, UPT, PT ;  /* 0x0000000000047886 */ /* 0x000fe200038e0100 */
[----:B-1----:R-:W-:Y:S01]  /*10720*/  IMAD.MOV.U32 R5, RZ, RZ, c[0x0][0x564] ;  /* 0x00015900ff057624 */ /* 0x002fe200078e00ff */
[----:B------:R-:W2:Y:S08]  /*10730*/  FLO.U32 R3, UR4 ;  /* 0x0000000400037d00 */ /* 0x000eb000080e0000 */
[----:B------:R-:W1:Y:S01]  /*10740*/  POPC R2, UR4 ;  /* 0x0000000400027d09 */ /* 0x000e620008000000 */
[----:B--2---:R-:W-:Y:S01]  /*10750*/  ISETP.EQ.U32.AND P0, PT, R3, R4, PT ;  /* 0x000000040300720c */ /* 0x004fe20003f02070 */
[----:B------:R-:W-:-:S12]  /*10760*/  IMAD.MOV.U32 R4, RZ, RZ, c[0x0][0x560] ;  /* 0x00015800ff047624 */ /* 0x000fd800078e00ff */
[----:B-1----:R1:W2:Y:S04]  /*10770*/  @P0 ATOMG.E.ADD.STRONG.GPU PT, R2, [R4.64], R2 ;  /* 0x00000002040209a8 */ /* 0x0022a800081ee1c6 */
[----:B-1----:R-:W1:Y:S04]  /*10780*/  S2R R4, SR_LTMASK ;  /* 0x0000000000047919 */ /* 0x002e680000003900 */
[----:B--2---:R1:W2:Y:S02]  /*10790*/  SHFL.IDX PT, R3, R2, R3, 0x1f ;  /* 0x00001f0302037589 */ /* 0x0042a400000e0000 */
[----:B-1----:R-:W-:-:S06]  /*107a0*/  LOP3.LUT R2, R4, UR4, RZ, 0xc0, !PT ;  /* 0x0000000404027c12 */ /* 0x002fcc000f8ec0ff */
[----:B------:R-:W2:Y:S02]  /*107b0*/  POPC R2, R2 ;  /* 0x0000000200027309 */ /* 0x000ea40000000000 */
[----:B--2--5:R-:W-:-:S05]  /*107c0*/  IADD3 R6, R3, c[0x0][0xc], R2 ;  /* 0x0000030003067a10 */ /* 0x024fca0007ffe002 */
[----:B------:R1:W-:Y:S02]  /*107d0*/  STL [R1+0x50], R6 ;  /* 0x0000500601007387 */ /* 0x0003e40000100800 */
.L_x_1483:
[----:B--2---:R-:W-:Y:S05]  /*107e0*/  BSYNC B0 ;  /* 0x0000000000007941 */ /* 0x004fea0003800000 */
.L_x_1482:
[----:B------:R-:W-:Y:S01]  /*107f0*/  PRMT R0, R0, 0x9910, RZ ;  /* 0x0000991000007816 */ /* 0x000fe200000000ff */
[----:B------:R-:W-:Y:S01]  /*10800*/  BSSY B1, `(.L_x_1484) ;  /* 0x00002f9000017945 */ /* 0x000fe20003800000 */
[----:B-----5:R-:W-:Y:S02]  /*10810*/  IMAD.MOV.U32 R57, RZ, RZ, R6 ;  /* 0x000000ffff397224 */ /* 0x020fe400078e0006 */
[----:B------:R-:W-:-:S13]  /*10820*/  ISETP.NE.AND P0, PT, R0, RZ, PT ;  /* 0x000000ff0000720c */ /* 0x000fda0003f05270 */
[----:B------:R-:W-:Y:S05]  /*10830*/  @!P0 BRA `(.L_x_1485) ;  /* 0x000022d000008947 */ /* 0x000fea0003800000 */
[----:B-1----:R-:W2:Y:S04]  /*10840*/  LDL R6, [R1+0x88] ;  /* 0x0000880001067983 */ /* 0x002ea80000100800 */
        /* <DEDUP_REMOVED lines=97> */
.L_x_1486:
[----:B------:R-:W2:Y:S04]  /*10e60*/  LDL.LU R2, [R1+0x48] ;  /* 0x0000480001027983 */ /* 0x000ea80000300800 */
[----:B-1----:R-:W3:Y:S04]  /*10e70*/  LDL R5, [R1+0x44] ;  /* 0x0000440001057983 */ /* 0x002ee80000100800 */
[----:B------:R-:W4:Y:S04]  /*10e80*/  LDL.LU R6, [R1+0x84] ;  /* 0x0000840001067983 */ /* 0x000f280000300800 */
[----:B------:R-:W3:Y:S04]  /*10e90*/  LDL.LU R4, [R1+0x58] ;  /* 0x0000580001047983 */ /* 0x000ee80000300800 */
[----:B------:R-:W3:Y:S04]  /*10ea0*/  LDL R62, [R1+0x3c] ;  /* 0x00003c00013e7983 */ /* 0x000ee80000100800 */
[----:B------:R-:W3:Y:S04]  /*10eb0*/  LDL R16, [R1+0x80] ;  /* 0x0000800001107983 */ /* 0x000ee80000100800 */
[----:B------:R-:W3:Y:S01]  /*10ec0*/  LDL R56, [R1+0xd0] ;  /* 0x0000d00001387983 */ /* 0x000ee20000100800 */
[----:B------:R-:W-:Y:S01]  /*10ed0*/  ISETP.GT.AND P3, PT, R0, 0x1, PT ;  /* 0x000000010000780c */ /* 0x000fe20003f64270 */
[----:B------:R-:W-:-:S05]  /*10ee0*/  IMAD.MOV.U32 R0, RZ, RZ, 0x368 ;  /* 0x00000368ff007424 */ /* 0x000fca00078e00ff */
[----:B------:R-:W-:-:S04]  /*10ef0*/  SEL R0, R0, 0x328, P3 ;  /* 0x0000032800007807 */ /* 0x000fc80001800000 */
[----:B------:R1:W2:Y:S08]  /*10f00*/  LDC.64 R8, c[0x0][R0+0x170] ;  /* 0x00005c0000087b82 */ /* 0x0002b00000000a00 */
[----:B------:R1:W2:Y:S08]  /*10f10*/  LDC.64 R14, c[0x0][R0+0x168] ;  /* 0x00005a00000e7b82 */ /* 0x0002b00000000a00 */
[----:B------:R1:W2:Y:S08]  /*10f20*/  LDC.64 R18, c[0x0][R0+0x178] ;  /* 0x00005e0000127b82 */ /* 0x0002b00000000a00 */
[----:B------:R1:W2:Y:S01]  /*10f30*/  LDC.64 R20, c[0x0][R0+0x160] ;  /* 0x0000580000147b82 */ /* 0x0002a20000000a00 */
[----:B------:R-:W-:-:S04]  /*10f40*/  ISETP.NE.U32.AND P0, PT, RZ, c[0x0][0x500], PT ;  /* 0x00014000ff007a0c */ /* 0x000fc80003f05070 */
[----:B------:R-:W-:Y:S01]  /*10f50*/  ISETP.NE.AND.EX P0, PT, RZ, c[0x0][0x504], PT, P0 ;  /* 0x00014100ff007a0c */ /* 0x000fe20003f05300 */
[----:B-1----:R-:W-:-:S05]  /*10f60*/  IMAD.MOV.U32 R0, RZ, RZ, c[0x0][0x4e8] ;  /* 0x00013a00ff007624 */ /* 0x002fca00078e00ff */
[----:B------:R-:W-:Y:S01]  /*10f70*/  ISETP.NE.AND P2, PT, R0, 0x1, PT ;  /* 0x000000010000780c */ /* 0x000fe20003f45270 */
[----:B------:R-:W1:Y:S01]  /*10f80*/  S2R R63, SR_TID.X ;  /* 0x00000000003f7919 */ /* 0x000e620000002100 */
[----:B-----5:R-:W-:Y:S02]  /*10f90*/  SHF.R.S32.HI R17, RZ, 0x1f, R3 ;  /* 0x0000001fff117819 */ /* 0x020fe40000011403 */
[----:B--2---:R-:W-:-:S05]  /*10fa0*/  SEL R2, R2, RZ, !P0 ;  /* 0x000000ff02027207 */ /* 0x004fca0004000000 */
[----:B------:R-:W-:Y:S01]  /*10fb0*/  IMAD R0, R9, R2, RZ ;  /* 0x0000000209007224 */ /* 0x000fe200078e02ff */
[----:B----4-:R-:W-:Y:S02]  /*10fc0*/  SEL R6, R6, RZ, !P0 ;  /* 0x000000ff06067207 */ /* 0x010fe40004000000 */
[----:B---3--:R-:W-:Y:S01]  /*10fd0*/  LOP3.LUT R4, R4, 0xffff, RZ, 0xc0, !PT ;  /* 0x0000ffff04047812 */ /* 0x008fe200078ec0ff */
[----:B------:R-:W-:Y:S02]  /*10fe0*/  IMAD.IADD R5, R5, 0x1, R62 ;  /* 0x0000000105057824 */ /* 0x000fe400078e023e */
        /* <DEDUP_REMOVED lines=9> */
[----:B------:R-:W-:Y:S01]  /*11080*/  IADD3 R14, P1, P0, R6, R8, R3 ;  /* 0x00000008060e7210 */ /* 0x000fe2000783e003 */
[----:B------:R-:W-:Y:S02]  /*11090*/  IMAD.IADD R6, R9, 0x1, R12 ;  /* 0x0000000109067824 */ /* 0x000fe400078e020c */
        /* <DEDUP_REMOVED lines=16> */
[----:B-1----:R-:W-:Y:S01]  /*111a0*/  SHF.R.S32.HI R16, RZ, 0x1f, R63 ;  /* 0x0000001fff107819 */ /* 0x002fe2000001143f */
[----:B------:R-:W-:Y:S01]  /*111b0*/  IMAD.IADD R0, R7, 0x1, R0 ;  /* 0x0000000107007824 */ /* 0x000fe200078e0200 */
[----:B------:R-:W-:Y:S02]  /*111c0*/  LEA R7, P0, R6, R8, 0x2 ;  /* 0x0000000806077211 */ /* 0x000fe400078010ff */
[----:B------:R-:W-:Y:S02]  /*111d0*/  SEL R9, R9, c[0x0][0x454], P3 ;  /* 0x0001150009097a07 */ /* 0x000fe40001800000 */
[----:B------:R-:W-:Y:S02]  /*111e0*/  LEA.HI R16, R16, R63, RZ, 0x5 ;  /* 0x0000003f10107211 */ /* 0x000fe400078f28ff */
[----:B------:R-:W-:Y:S02]  /*111f0*/  LEA.HI.X R6, R6, R9, R0, 0x2, P0 ;  /* 0x0000000906067211 */ /* 0x000fe400000f1400 */
[----:B------:R-:W-:Y:S01]  /*11200*/  LOP3.LUT R16, R16, 0xffffffe0, RZ, 0xc0, !PT ;  /* 0xffffffe010107812 */ /* 0x000fe200078ec0ff */
[----:B------:R-:W-:Y:S01]  /*11210*/  SHFL.IDX PT, R14, R7, RZ, 0x1c1f ;  /* 0x001c1fff070e7589 */ /* 0x000fe200000e0000 */
[----:B------:R-:W-:-:S03]  /*11220*/  IMAD R0, R11, c[0x0][0x4e8], RZ ;  /* 0x00013a000b007a24 */ /* 0x000fc600078e02ff */
[----:B------:R-:W1:Y:S01]  /*11230*/  SHFL.IDX PT, R15, R6, RZ, 0x1c1f ;  /* 0x001c1fff060f7589 */ /* 0x000e6200000e0000 */
[----:B------:R-:W-:-:S03]  /*11240*/  IMAD.IADD R16, R63, 0x1, -R16 ;  /* 0x000000013f107824 */ /* 0x000fc600078e0a10 */
[----:B------:R-:W-:Y:S04]  /*11250*/  SHFL.IDX PT, R12, R7, 0x1, 0x1c1f ;  /* 0x003c1f00070c7f89 */ /* 0x000fe800000e0000 */
[----:B------:R-:W2:Y:S04]  /*11260*/  SHFL.IDX PT, R13, R6, 0x1, 0x1c1f ;  /* 0x003c1f00060d7f89 */ /* 0x000ea800000e0000 */
[----:B------:R-:W-:Y:S04]  /*11270*/  SHFL.IDX PT, R10, R7, 0x2, 0x1c1f ;  /* 0x005c1f00070a7f89 */ /* 0x000fe800000e0000 */
[----:B------:R-:W3:Y:S04]  /*11280*/  SHFL.IDX PT, R11, R6, 0x2, 0x1c1f ;  /* 0x005c1f00060b7f89 */ /* 0x000ee800000e0000 */
[----:B------:R4:W-:Y:S04]  /*11290*/  SHFL.IDX PT, R9, R6, 0x3, 0x1c1f ;  /* 0x007c1f0006097f89 */ /* 0x0009e800000e0000 */
[----:B------:R1:W1:Y:S01]  /*112a0*/  SHFL.IDX PT, R8, R7, 0x3, 0x1c1f ;  /* 0x007c1f0007087f89 */ /* 0x00026200000e0000 */
[----:B------:R-:W-:Y:S01]  /*112b0*/  LOP3.LUT P0, RZ, R16, 0x3, RZ, 0xc0, !PT ;  /* 0x0000000310ff7812 */ /* 0x000fe2000780c0ff */
[----:B----4-:R-:W-:-:S05]  /*112c0*/  IMAD.IADD R6, R56, 0x1, R62 ;  /* 0x0000000138067824 */ /* 0x010fca00078e023e */
[C---:B------:R-:W-:Y:S02]  /*112d0*/  IADD3 R18, R6.reuse, 0x8, RZ ;  /* 0x0000000806127810 */ /* 0x040fe40007ffe0ff */
[C---:B------:R-:W-:Y:S02]  /*112e0*/  IADD3 R16, R6.reuse, 0x40, RZ ;  /* 0x0000004006107810 */ /* 0x040fe40007ffe0ff */
[C---:B-1----:R-:W-:Y:S02]  /*112f0*/  IADD3 R7, R6.reuse, 0x48, RZ ;  /* 0x0000004806077810 */ /* 0x042fe40007ffe0ff */
[-C--:B------:R-:W-:Y:S02]  /*11300*/  ISETP.GE.OR P5, PT, R6, R0.reuse, P0 ;  /* 0x000000000600720c */ /* 0x080fe400007a6670 */
[-C--:B------:R-:W-:Y:S02]  /*11310*/  ISETP.GE.OR P4, PT, R18, R0.reuse, P0 ;  /* 0x000000001200720c */ /* 0x080fe40000786670 */
[----:B------:R-:W-:-:S02]  /*11320*/  ISETP.GE.OR P1, PT, R16, R0, P0 ;  /* 0x000000001000720c */ /* 0x000fc40000726670 */
[----:B------:R-:W-:-:S07]  /*11330*/  ISETP.GE.OR P0, PT, R7, R0, P0 ;  /* 0x000000000700720c */ /* 0x000fce0000706670 */
[----:B------:R1:W-:Y:S01]  /*11340*/  @!P5 ST.E [R14.64], R23 ;  /* 0x000000170e00d985 */ /* 0x0003e2000c101906 */
        /* <DEDUP_REMOVED lines=8> */
[----:B------:R-:W2:Y:S01]  /*113d0*/  LDL R56, [R1+0xc] ;  /* 0x00000c0001387983 */ /* 0x000ea20000100800 */
[----:B------:R-:W-:Y:S01]  /*113e0*/  IMAD R17, R17, c[0x0][0x3a0], RZ ;  /* 0x0000e80011117a24 */ /* 0x000fe200078e02ff */
[----:B-1----:R-:W-:Y:S01]  /*113f0*/  SHF.R.S32.HI R9, RZ, 0x1f, R2 ;  /* 0x0000001fff097819 */ /* 0x002fe20000011402 */
[C---:B------:R-:W-:Y:S01]  /*11400*/  IMAD.WIDE.U32 R6, R3.reuse, c[0x0][0x3a0], RZ ;  /* 0x0000e80003067a25 */ /* 0x040fe200078e00ff */
[----:B------:R1:W3:Y:S03]  /*11410*/  LDS.128 R12, [R202+0x80] ;  /* 0x00008000ca0c7984 */ /* 0x0002e60000000c00 */
        /* <DEDUP_REMOVED lines=37> */
.L_x_1582:
[----:B------:R-:W-:Y:S05]  /*11670*/  BRA.DIV ~URZ, `(.L_x_1489) ;  /* 0x00007a927f007947 */ /* 0x000fea000b800000 */
[----:B------:R3:W4:Y:S02]  /*11680*/  SHFL.IDX PT, R2, R6, RZ, 0x181f ;  /* 0x00181fff06027589 */ /* 0x00072400000e0000 */
.L_x_1583:
        /* <DEDUP_REMOVED lines=14> */
.L_x_1584:
        /* <DEDUP_REMOVED lines=8> */
.L_x_1585:
[----:B------:R-:W-:Y:S05]  /*117f0*/  BRA.DIV ~URZ, `(.L_x_1492) ;  /* 0x00007ac27f007947 */ /* 0x000fea000b800000 */
[----:B-1----:R1:W2:Y:S02]  /*11800*/  SHFL.IDX PT, R2, R6, 0x2, 0x181f ;  /* 0x00581f0006027f89 */ /* 0x0022a400000e0000 */
.L_x_1586:
        /* <DEDUP_REMOVED lines=9> */
.L_x_1587:
        /* <DEDUP_REMOVED lines=8> */
.L_x_1588:
[----:B------:R-:W-:Y:S05]  /*11920*/  BRA.DIV ~URZ, `(.L_x_1495) ;  /* 0x00007b427f007947 */ /* 0x000fea000b800000 */
[----:B--2---:R2:W1:Y:S02]  /*11930*/  SHFL.IDX PT, R2, R6, 0x4, 0x181f ;  /* 0x00981f0006027f89 */ /* 0x00446400000e0000 */
.L_x_1589:
        /* <DEDUP_REMOVED lines=9> */
.L_x_1590:
        /* <DEDUP_REMOVED lines=8> */
.L_x_1591:
[----:B------:R-:W-:Y:S05]  /*11a50*/  BRA.DIV ~URZ, `(.L_x_1498) ;  /* 0x00007bc27f007947 */ /* 0x000fea000b800000 */
[----:B--2---:R2:W3:Y:S02]  /*11a60*/  SHFL.IDX PT, R2, R6, 0x6, 0x181f ;  /* 0x00d81f0006027f89 */ /* 0x0044e400000e0000 */
.L_x_1592:
        /* <DEDUP_REMOVED lines=9> */
.L_x_1593:
        /* <DEDUP_REMOVED lines=8> */
.L_x_1487:
        /* <DEDUP_REMOVED lines=33> */
.L_x_1594:
[----:B------:R-:W-:Y:S05]  /*11d90*/  BRA.DIV ~URZ, `(.L_x_1502) ;  /* 0x00007a327f007947 */ /* 0x000fea000b800000 */
[----:B------:R3:W4:Y:S02]  /*11da0*/  SHFL.IDX PT, R0, R12, RZ, 0x1c1f ;  /* 0x001c1fff0c007589 */ /* 0x00072400000e0000 */
.L_x_1595:
[----:B------:R-:W-:Y:S01]  /*11db0*/  BSSY B0, `(.L_x_1503) ;  /* 0x0000032000007945 */ /* 0x000fe20003800000 */
[----:B------:R-:W-:Y:S05]  /*11dc0*/  @P1 BRA `(.L_x_1504) ;  /* 0x0000030000001947 */ /* 0x000fea0003800000 */
[----:B------:R-:W5:Y:S04]  /*11dd0*/  LDL R6, [R1+0x40] ;  /* 0x0000400001067983 */ /* 0x000f680000100800 */
        /* <DEDUP_REMOVED lines=36> */
[----:B------:R-:W-:-:S03]  /*12020*/  ISETP.GE.AND P2, PT, R10, c[0x0][0x3c8], PT ;  /* 0x0000f2000a007a0c */ /* 0x000fc60003f46270 */
[----:B------:R2:W-:Y:S01]  /*12030*/  @!P1 ST.E.64 [R2.64], R66 ;  /* 0x0000004202009985 */ /* 0x0005e2000c101b06 */
[----:B------:R-:W-:-:S04]  /*12040*/  @!P6 LEA R8, P1, R15, R0, 0x2 ;  /* 0x000000000f08e211 */ /* 0x000fc800078210ff */
[----:B------:R-:W-:Y:S02]  /*12050*/  @!P6 LEA.HI.X R9, R15, R4, R16, 0x2, P1 ;  /* 0x000000040f09e211 */ /* 0x000fe400008f1410 */
[----:B---3--:R-:W-:-:S04]  /*12060*/  @!P3 LEA R6, P1, R13, R0, 0x2 ;  /* 0x000000000d06b211 */ /* 0x008fc800078210ff */
[----:B------:R-:W-:Y:S01]  /*12070*/  @!P3 LEA.HI.X R7, R13, R4, R14, 0x2, P1 ;  /* 0x000000040d07b211 */ /* 0x000fe200008f140e */
[----:B------:R3:W-:Y:S04]  /*12080*/  @!P6 ST.E.64 [R8.64], R104 ;  /* 0x000000680800e985 */ /* 0x0007e8000c101b06 */
[----:B------:R3:W-:Y:S01]  /*12090*/  @!P3 ST.E.64 [R6.64], R82 ;  /* 0x000000520600b985 */ /* 0x0007e2000c101b06 */
[----:B--2---:R-:W-:-:S04]  /*120a0*/  @!P2 LEA R2, P1, R10, R0, 0x2 ;  /* 0x000000000a02a211 */ /* 0x004fc800078210ff */
[----:B------:R-:W-:-:S05]  /*120b0*/  @!P2 LEA.HI.X R3, R10, R4, R11, 0x2, P1 ;  /* 0x000000040a03a211 */ /* 0x000fca00008f140b */
[----:B------:R3:W-:Y:S04]  /*120c0*/  @!P2 ST.E.64 [R2.64], R60 ;  /* 0x0000003c0200a985 */ /* 0x0007e8000c101b06 */
.L_x_1504:
[----:B------:R-:W-:Y:S05]  /*120d0*/  BSYNC B0 ;  /* 0x0000000000007941 */ /* 0x000fea0003800000 */
.L_x_1503:
[----:B------:R-:W-:Y:S05]  /*120e0*/  BRA.DIV ~URZ, `(.L_x_1505) ;  /* 0x000077527f007947 */ /* 0x000fea000b800000 */
[----:B--2---:R2:W1:Y:S04]  /*120f0*/  SHFL.IDX PT, R4, R5, 0x1, 0x1c1f ;  /* 0x003c1f0005047f89 */ /* 0x00446800000e0000 */
[----:B----4-:R2:W4:Y:S02]  /*12100*/  SHFL.IDX PT, R0, R12, 0x1, 0x1c1f ;  /* 0x003c1f000c007f89 */ /* 0x01052400000e0000 */
.L_x_1596:
[----:B------:R-:W-:Y:S01]  /*12110*/  BSSY B0, `(.L_x_1506) ;  /* 0x0000032000007945 */ /* 0x000fe20003800000 */
        /* <DEDUP_REMOVED lines=37> */
[----:B------:R-:W-:Y:S02]  /*12370*/  ISETP.GE.AND P0, PT, R13, c[0x0][0x3c8], PT ;  /* 0x0000f2000d007a0c */ /* 0x000fe40003f06270 */
[----:B------:R-:W-:Y:S02]  /*12380*/  @!P3 LEA.HI.X R11, R19, R4, R20, 0x2, P6 ;  /* 0x00000004130bb211 */ /* 0x000fe400030f1414 */
[----:B--2---:R-:W-:-:S04]  /*12390*/  @!P2 LEA R8, P6, R17, R0, 0x2 ;  /* 0x000000001108a211 */ /* 0x004fc800078c10ff */
[----:B------:R-:W-:Y:S02]  /*123a0*/  @!P2 LEA.HI.X R9, R17, R4, R18, 0x2, P6 ;  /* 0x000000041109a211 */ /* 0x000fe400030f1412 */
[----:B---3--:R-:W-:-:S04]  /*123b0*/  @!P1 LEA R6, P6, R15, R0, 0x2 ;  /* 0x000000000f069211 */ /* 0x008fc800078c10ff */
[----:B------:R-:W-:Y:S01]  /*123c0*/  @!P1 LEA.HI.X R7, R15, R4, R16, 0x2, P6 ;  /* 0x000000040f079211 */ /* 0x000fe200030f1410 */
[----:B------:R2:W-:Y:S04]  /*123d0*/  @!P3 ST.E.64 [R10.64], R106 ;  /* 0x0000006a0a00b985 */ /* 0x0005e8000c101b06 */
[----:B------:R2:W-:Y:S01]  /*123e0*/  @!P2 ST.E.64 [R8.64], R102 ;  /* 0x000000660800a985 */ /* 0x0005e2000c101b06 */
[----:B-1----:R-:W-:-:S04]  /*123f0*/  @!P0 LEA R2, P6, R13, R0, 0x2 ;  /* 0x000000000d028211 */ /* 0x002fc800078c10ff */
[----:B------:R-:W-:Y:S01]  /*12400*/  @!P0 LEA.HI.X R3, R13, R4, R14, 0x2, P6 ;  /* 0x000000040d038211 */ /* 0x000fe200030f140e */
[----:B------:R2:W-:Y:S04]  /*12410*/  @!P1 ST.E.64 [R6.64], R84 ;  /* 0x0000005406009985 */ /* 0x0005e8000c101b06 */
[----:B------:R2:W-:Y:S04]  /*12420*/  @!P0 ST.E.64 [R2.64], R64 ;  /* 0x0000004002008985 */ /* 0x0005e8000c101b06 */
.L_x_1507:
[----:B------:R-:W-:Y:S05]  /*12430*/  BSYNC B0 ;  /* 0x0000000000007941 */ /* 0x000fea0003800000 */
.L_x_1506:
[----:B------:R-:W-:Y:S05]  /*12440*/  BRA.DIV ~URZ, `(.L_x_1508) ;  /* 0x000074c27f007947 */ /* 0x000fea000b800000 */
[----:B-1----:R1:W2:Y:S02]  /*12450*/  SHFL.IDX PT, R4, R5, 0x2, 0x1c1f ;  /* 0x005c1f0005047f89 */ /* 0x0022a400000e0000 */
.L_x_1597:
[----:B------:R-:W-:Y:S05]  /*12460*/  BRA.DIV ~URZ, `(.L_x_1509) ;  /* 0x000075127f007947 */ /* 0x000fea000b800000 */
[----:B----4-:R4:W1:Y:S02]  /*12470*/  SHFL.IDX PT, R0, R12, 0x2, 0x1c1f ;  /* 0x005c1f000c007f89 */ /* 0x01086400000e0000 */
.L_x_1598:
[----:B------:R-:W-:Y:S01]  /*12480*/  BSSY B0, `(.L_x_1510) ;  /* 0x0000032000007945 */ /* 0x000fe20003800000 */
[----:B------:R-:W-:Y:S05]  /*12490*/  @P4 BRA `(.L_x_1511) ;  /* 0x0000030000004947 */ /* 0x000fea0003800000 */
[----:B--23--:R-:W2:Y:S04]  /*124a0*/  LDL R8, [R1+0x40] ;  /* 0x0000400001087983 */ /* 0x00cea80000100800 */
        /* <DEDUP_REMOVED lines=17> */
[----:B-----5:R-:W-:Y:S02]  /*125c0*/  ISETP.GE.AND P0, PT, R21, c[0x0][0x3c8], PT ;  /* 0x0000f20015007a0c */ /* 0x020fe40003f06270 */
[----:B----4-:R-:W-:-:S07]  /*125d0*/  ISETP.GE.AND P4, PT, R10, c[0x0][0x3c8], PT ;  /* 0x0000f2000a007a0c */ /* 0x010fce0003f86270 */
[CC--:B-1----:R-:W-:Y:S02]  /*125e0*/  @!P3 LEA R6, P2, R8.reuse, R0.reuse, 0x2 ;  /* 0x000000000806b211 */ /* 0x0c2fe400078410ff */
[----:B------:R-:W-:Y:S02]  /*125f0*/  @!P1 LEA R2, P6, R23, R0, 0x2 ;  /* 0x0000000017029211 */ /* 0x000fe400078c10ff */
[----:B------:R-:W-:Y:S02]  /*12600*/  @!P3 LEA.HI.X R7, R8, R4, R9, 0x2, P2 ;  /* 0x000000040807b211 */ /* 0x000fe400010f1409 */
[----:B------:R-:W-:Y:S02]  /*12610*/  @!P0 LEA R8, P2, R21, R0, 0x2 ;  /* 0x0000000015088211 */ /* 0x000fe400078410ff */
[-C--:B------:R-:W-:Y:S01]  /*12620*/  @!P1 LEA.HI.X R3, R23, R4.reuse, R24, 0x2, P6 ;  /* 0x0000000417039211 */ /* 0x080fe200030f1418 */
[----:B------:R-:W-:Y:S01]  /*12630*/  @!P3 ST.E.64 [R6.64], R48 ;  /* 0x000000300600b985 */ /* 0x000fe2000c101b06 */
[----:B------:R-:W-:-:S02]  /*12640*/  @!P0 LEA.HI.X R9, R21, R4, R22, 0x2, P2 ;  /* 0x0000000415098211 */ /* 0x000fc400010f1416 */
[----:B------:R-:W-:Y:S01]  /*12650*/  ISETP.GE.AND P3, PT, R19, c[0x0][0x3c8], PT ;  /* 0x0000f20013007a0c */ /* 0x000fe20003f66270 */
[----:B------:R1:W-:Y:S01]  /*12660*/  @!P1 ST.E.64 [R2.64], R34 ;  /* 0x0000002202009985 */ /* 0x0003e2000c101b06 */
[----:B------:R-:W-:-:S03]  /*12670*/  ISETP.GE.AND P2, PT, R17, c[0x0][0x3c8], PT ;  /* 0x0000f20011007a0c */ /* 0x000fc60003f46270 */
[----:B------:R2:W-:Y:S01]  /*12680*/  @!P0 ST.E.64 [R8.64], R38 ;  /* 0x0000002608008985 */ /* 0x0005e2000c101b06 */
[----:B------:R-:W-:Y:S02]  /*12690*/  ISETP.GE.AND P1, PT, R15, c[0x0][0x3c8], PT ;  /* 0x0000f2000f007a0c */ /* 0x000fe40003f26270 */
[----:B------:R-:W-:Y:S02]  /*126a0*/  ISETP.GE.AND P0, PT, R13, c[0x0][0x3c8], PT ;  /* 0x0000f2000d007a0c */ /* 0x000fe40003f06270 */
[----:B-1----:R-:W-:-:S04]  /*126b0*/  @!P4 LEA R2, P6, R10, R0, 0x2 ;  /* 0x000000000a02c211 */ /* 0x002fc800078c10ff */
[----:B------:R-:W-:Y:S02]  /*126c0*/  @!P4 LEA.HI.X R3, R10, R4, R11, 0x2, P6 ;  /* 0x000000040a03c211 */ /* 0x000fe400030f140b */
[----:B------:R-:W-:-:S03]  /*126d0*/  @!P3 LEA R10, P6, R19, R0, 0x2 ;  /* 0x00000000130ab211 */ /* 0x000fc600078c10ff */
[----:B------:R1:W-:Y:S01]  /*126e0*/  @!P4 ST.E.64 [R2.64], R42 ;  /* 0x0000002a0200c985 */ /* 0x0003e2000c101b06 */
[----:B--2---:R-:W-:Y:S02]  /*126f0*/  @!P2 LEA R8, P4, R17, R0, 0x2 ;  /* 0x000000001108a211 */ /* 0x004fe400078810ff */
[----:B------:R-:W-:Y:S02]  /*12700*/  @!P3 LEA.HI.X R11, R19, R4, R20, 0x2, P6 ;  /* 0x00000004130bb211 */ /* 0x000fe400030f1414 */
[----:B------:R-:W-:Y:S02]  /*12710*/  @!P1 LEA R6, P6, R15, R0, 0x2 ;  /* 0x000000000f069211 */ /* 0x000fe400078c10ff */
        /* <DEDUP_REMOVED lines=8> */
.L_x_1511:
[----:B------:R-:W-:Y:S05]  /*127a0*/  BSYNC B0 ;  /* 0x0000000000007941 */ /* 0x000fea0003800000 */
.L_x_1510:
[----:B------:R-:W-:Y:S05]  /*127b0*/  BRA.DIV ~URZ, `(.L_x_1512) ;  /* 0x000072327f007947 */ /* 0x000fea000b800000 */
[----:B--2---:R2:W3:Y:S04]  /*127c0*/  SHFL.IDX PT, R4, R5, 0x3, 0x1c1f ;  /* 0x007c1f0005047f89 */ /* 0x0044e800000e0000 */
[----:B-1----:R2:W1:Y:S02]  /*127d0*/  SHFL.IDX PT, R0, R12, 0x3, 0x1c1f ;  /* 0x007c1f000c007f89 */ /* 0x00246400000e0000 */
.L_x_1599:
[----:B------:R-:W-:Y:S05]  /*127e0*/  @P5 BRA `(.L_x_1500) ;  /* 0x00000fa000005947 */ /* 0x000fea0003800000 */
[----:B---3--:R-:W3:Y:S04]  /*127f0*/  LDL R6, [R1+0x40] ;  /* 0x0000400001067983 */ /* 0x008ee80000100800 */
[----:B------:R-:W5:Y:S04]  /*12800*/  LDL R10, [R1+0x74] ;  /* 0x00007400010a7983 */ /* 0x000f680000100800 */
[----:B--2---:R-:W2:Y:S04]  /*12810*/  LDL R7, [R1+0xc0] ;  /* 0x0000c00001077983 */ /* 0x004ea80000100800 */
[----:B----4-:R-:W4:Y:S04]  /*12820*/  LDL R8, [R1+0x70] ;  /* 0x0000700001087983 */ /* 0x010f280000100800 */
        /* <DEDUP_REMOVED lines=12> */
[----:B-----5:R-:W-:-:S11]  /*128f0*/  ISETP.GE.AND P4, PT, R10, c[0x0][0x3c8], PT ;  /* 0x0000f2000a007a0c */ /* 0x020fd60003f86270 */
[----:B-1----:R-:W-:Y:S02]  /*12900*/  @!P0 LEA R2, P1, R6, R0, 0x2 ;  /* 0x0000000006028211 */ /* 0x002fe400078210ff */
[----:B----4-:R-:W-:Y:S02]  /*12910*/  ISETP.GE.AND P5, PT, R8, c[0x0][0x3c8], PT ;  /* 0x0000f20008007a0c */ /* 0x010fe40003fa6270 */
[----:B--2---:R-:W-:Y:S02]  /*12920*/  @!P0 LEA.HI.X R3, R6, R4, R7, 0x2, P1 ;  /* 0x0000000406038211 */ /* 0x004fe400008f1407 */
[----:B------:R-:W-:-:S03]  /*12930*/  ISETP.GE.AND P3, PT, R18, c[0x0][0x3c8], PT ;  /* 0x0000f20012007a0c */ /* 0x000fc60003f66270 */
[----:B------:R1:W-:Y:S01]  /*12940*/  @!P0 ST.E.64 [R2.64], R30 ;  /* 0x0000001e02008985 */ /* 0x0003e2000c101b06 */
[----:B------:R-:W-:Y:S02]  /*12950*/  @!P4 LEA R6, P0, R10, R0, 0x2 ;  /* 0x000000000a06c211 */ /* 0x000fe400078010ff */
[----:B------:R-:W-:Y:S02]  /*12960*/  ISETP.GE.AND P2, PT, R16, c[0x0][0x3c8], PT ;  /* 0x0000f20010007a0c */ /* 0x000fe40003f46270 */
[----:B------:R-:W-:Y:S02]  /*12970*/  @!P4 LEA.HI.X R7, R10, R4, R11, 0x2, P0 ;  /* 0x000000040a07c211 */ /* 0x000fe400000f140b */
[----:B------:R-:W-:Y:S02]  /*12980*/  ISETP.GE.AND P1, PT, R14, c[0x0][0x3c8], PT ;  /* 0x0000f2000e007a0c */ /* 0x000fe40003f26270 */
[----:B------:R-:W-:Y:S01]  /*12990*/  ISETP.GE.AND P0, PT, R12, c[0x0][0x3c8], PT ;  /* 0x0000f2000c007a0c */ /* 0x000fe20003f06270 */
        /* <DEDUP_REMOVED lines=23> */
.L_x_1485:
[----:B------:R-:W2:Y:S04]  /*12b10*/  LDL.LU R0, [R1+0x78] ;  /* 0x0000780001007983 */ /* 0x000ea80000300800 */
[----:B------:R-:W3:Y:S01]  /*12b20*/  LDL.LU R7, [R1+0x7c] ;  /* 0x00007c0001077983 */ /* 0x000ee20000300800 */
[----:B------:R-:W-:Y:S02]  /*12b30*/  ISETP.NE.U32.AND P1, PT, RZ, c[0x0][0x508], PT ;  /* 0x00014200ff007a0c */ /* 0x000fe40003f25070 */
[----:B------:R-:W-:Y:S01]  /*12b40*/  ISETP.NE.U32.AND P3, PT, RZ, c[0x0][0x500], PT ;  /* 0x00014000ff007a0c */ /* 0x000fe20003f65070 */
[----:B-1----:R-:W4:Y:S01]  /*12b50*/  LDL.LU R6, [R1+0x54] ;  /* 0x0000540001067983 */ /* 0x002f220000300800 */
        /* <DEDUP_REMOVED lines=17> */
.L_x_1513:
        /* <DEDUP_REMOVED lines=60> */
.L_x_1515:
[----:B------:R-:W-:Y:S05]  /*13030*/  BSYNC B0 ;  /* 0x0000000000007941 */ /* 0x000fea0003800000 */
.L_x_1514:
[----:B------:R-:W-:-:S13]  /*13040*/  ISETP.GT.AND P0, PT, R20, 0x1, PT ;  /* 0x000000011400780c */ /* 0x000fda0003f04270 */
[----:B------:R-:W-:Y:S05]  /*13050*/  @P0 BRA `(.L_x_1500) ;  /* 0x0000073000000947 */ /* 0x000fea0003800000 */
[----:B------:R-:W2:Y:S04]  /*13060*/  LDL R6, [R1+0x3c] ;  /* 0x00003c0001067983 */ /* 0x000ea80000100800 */
[----:B-1----:R-:W2:Y:S01]  /*13070*/  LDL R5, [R1+0xc] ;  /* 0x00000c0001057983 */ /* 0x002ea20000100800 */
[----:B------:R-:W-:Y:S01]  /*13080*/  MOV R2, c[0x0][0x4e8] ;  /* 0x00013a0000027a02 */ /* 0x000fe20000000f00 */
[----:B------:R-:W-:-:S03]  /*13090*/  IMAD R4, R18, c[0x0][0x3a0], RZ ;  /* 0x0000e80012047a24 */ /* 0x000fc600078e02ff */
        /* <DEDUP_REMOVED lines=12> */
[----:B------:R-:W-:Y:S02]  /*13160*/  @P0 SHF.R.U32.HI R0, RZ, c[0x0][0x4f0], R6 ;  /* 0x00013c00ff000a19 */ /* 0x000fe40000011606 */
[----:B------:R-:W-:Y:S02]  /*13170*/  ISETP.GE.AND P0, PT, R201, c[0x0][0x3c8], PT ;  /* 0x0000f200c9007a0c */ /* 0x000fe40003f06270 */
[----:B------:R-:W-:Y:S02]  /*13180*/  SHF.R.S32.HI R6, RZ, 0x1f, R0 ;  /* 0x0000001fff067819 */ /* 0x000fe40000011400 */
[----:B------:R-:W-:Y:S02]  /*13190*/  IADD3 R5, -R0, RZ, RZ ;  /* 0x000000ff00057210 */ /* 0x000fe40007ffe1ff */
[----:B------:R-:W-:Y:S01]  /*131a0*/  IADD3 R3, R3, R7, RZ ;  /* 0x0000000703037210 */ /* 0x000fe20007ffe0ff */
[----:B------:R-:W-:-:S02]  /*131b0*/  IMAD R6, R6, c[0x0][0x3e0], RZ ;  /* 0x0000f80006067a24 */ /* 0x000fc400078e02ff */
        /* <DEDUP_REMOVED lines=13> */
.L_x_1600:
[----:B------:R-:W-:Y:S05]  /*13290*/  BRA.DIV ~URZ, `(.L_x_1517) ;  /* 0x000068927f007947 */ /* 0x000fea000b800000 */
[----:B------:R3:W4:Y:S02]  /*132a0*/  SHFL.IDX PT, R2, R6, RZ, 0x181f ;  /* 0x00181fff06027589 */ /* 0x00072400000e0000 */
.L_x_1601:
        /* <DEDUP_REMOVED lines=15> */
.L_x_1602:
        /* <DEDUP_REMOVED lines=8> */
.L_x_1603:
[----:B------:R-:W-:Y:S05]  /*13420*/  BRA.DIV ~URZ, `(.L_x_1520) ;  /* 0x000068b27f007947 */ /* 0x000fea000b800000 */
[----:B-1----:R1:W2:Y:S02]  /*13430*/  SHFL.IDX PT, R2, R6, 0x2, 0x181f ;  /* 0x00581f0006027f89 */ /* 0x0022a400000e0000 */
.L_x_1604:
        /* <DEDUP_REMOVED lines=9> */
.L_x_1605:
        /* <DEDUP_REMOVED lines=8> */
.L_x_1606:
[----:B------:R-:W-:Y:S05]  /*13550*/  BRA.DIV ~URZ, `(.L_x_1523) ;  /* 0x000069327f007947 */ /* 0x000fea000b800000 */
[----:B--2---:R2:W1:Y:S02]  /*13560*/  SHFL.IDX PT, R2, R6, 0x4, 0x181f ;  /* 0x00981f0006027f89 */ /* 0x00446400000e0000 */
.L_x_1607:
        /* <DEDUP_REMOVED lines=9> */
.L_x_1608:
        /* <DEDUP_REMOVED lines=8> */
.L_x_1609:
[----:B------:R-:W-:Y:S05]  /*13680*/  BRA.DIV ~URZ, `(.L_x_1526) ;  /* 0x000069b27f007947 */ /* 0x000fea000b800000 */
[----:B--2---:R2:W3:Y:S02]  /*13690*/  SHFL.IDX PT, R2, R6, 0x6, 0x181f ;  /* 0x00d81f0006027f89 */ /* 0x0044e400000e0000 */
.L_x_1610:
        /* <DEDUP_REMOVED lines=9> */
.L_x_1611:
[----:B------:R-:W-:Y:S02]  /*13730*/  IADD3 R0, R0, 0x70, RZ ;  /* 0x0000007000007810 */ /* 0x000fe40007ffe0ff */
[----:B-12---:R-:W-:Y:S02]  /*13740*/  SHF.R.S32.HI R6, RZ, 0x1f, R201 ;  /* 0x0000001fff067819 */ /* 0x006fe400000114c9 */
[----:B------:R-:W-:-:S13]  /*13750*/  ISETP.GE.OR P1, PT, R0, R4, P0 ;  /* 0x000000040000720c */ /* 0x000fda0000726670 */
[----:B----4-:R-:W-:-:S04]  /*13760*/  @!P1 LEA R2, P0, R201, R2, 0x1 ;  /* 0x00000002c9029211 */ /* 0x010fc800078008ff */
[----:B---3--:R-:W-:-:S05]  /*13770*/  @!P1 LEA.HI.X R3, R201, R5, R6, 0x1, P0 ;  /* 0x00000005c9039211 */ /* 0x008fca00000f0c06 */
[----:B------:R1:W-:Y:S04]  /*13780*/  @!P1 ST.E.128 [R2.64], RZ ;  /* 0x000000ff02009985 */ /* 0x0003e8000c101d06 */
.L_x_1500:
[----:B------:R-:W-:Y:S05]  /*13790*/  BSYNC B1 ;  /* 0x0000000000017941 */ /* 0x000fea0003800000 */
.L_x_1484:
        /* <DEDUP_REMOVED lines=15> */
.L_x_1612:
[----:B------:R-:W-:Y:S05]  /*13890*/  BRA.DIV ~URZ, `(.L_x_1530) ;  /* 0x000069527f007947 */ /* 0x000fea000b800000 */
[----:B------:R3:W4:Y:S02]  /*138a0*/  SHFL.IDX PT, R8, R57, 0x1, 0x1f ;  /* 0x00201f0039087f89 */ /* 0x00072400000e0000 */
.L_x_1613:
        /* <DEDUP_REMOVED lines=19> */
.L_x_1614:
        /* <DEDUP_REMOVED lines=16> */
.L_x_1615:
[----:B---3--:R-:W-:Y:S01]  /*13ae0*/  IMAD R0, R0, c[0x0][0x538], RZ ;  /* 0x00014e0000007a24 */ /* 0x008fe200078e02ff */
[----:B------:R-:W-:Y:S04]  /*13af0*/  BSSY B1, `(.L_x_1533) ;  /* 0x00000ce000017945 */ /* 0x000fe80003800000 */
[----:B----4-:R-:W-:-:S04]  /*13b00*/  IADD3 R8, R0, R8, RZ ;  /* 0x0000000800087210 */ /* 0x010fc80007ffe0ff */
[----:B--2---:R-:W-:-:S13]  /*13b10*/  ISETP.GT.AND P6, PT, R8, R9, PT ;  /* 0x000000090800720c */ /* 0x004fda0003fc4270 */
[----:B------:R-:W-:Y:S05]  /*13b20*/  @P6 BRA `(.L_x_1534) ;  /* 0x0000025000006947 */ /* 0x000fea0003800000 */
.L_x_1538:
        /* <DEDUP_REMOVED lines=17> */
.L_x_1616:
        /* <DEDUP_REMOVED lines=16> */
.L_x_1617:
[----:B--2---:R-:W-:-:S05]  /*13d40*/  IMAD R0, R0, c[0x0][0x538], RZ ;  /* 0x00014e0000007a24 */ /* 0x004fca00078e02ff */
[----:B------:R-:W-:-:S04]  /*13d50*/  IADD3 R8, R0, R8, RZ ;  /* 0x0000000800087210 */ /* 0x000fc80007ffe0ff */
[----:B------:R-:W-:-:S13]  /*13d60*/  ISETP.GT.AND P6, PT, R8, R9, PT ;  /* 0x000000090800720c */ /* 0x000fda0003fc4270 */
[----:B-1----:R-:W-:Y:S05]  /*13d70*/  @!P6 BRA `(.L_x_1538) ;  /* 0xfffffdb00000e947 */ /* 0x002fea000383ffff */
.L_x_1534:
[----:B------:R-:W-:-:S05]  /*13d80*/  IADD3 R5, -R0, R8, RZ ;  /* 0x0000000800057210 */ /* 0x000fca0007ffe1ff */
[----:B------:R-:W-:-:S05]  /*13d90*/  IMAD R0, R4, c[0x0][0x538], R5 ;  /* 0x00014e0004007a24 */ /* 0x000fca00078e0205 */
[----:B------:R-:W-:Y:S01]  /*13da0*/  ISETP.GT.AND P0, PT, R0, R9, PT ;  /* 0x000000090000720c */ /* 0x000fe20003f04270 */
[----:B------:R-:W-:-:S12]  /*13db0*/  BRA.DIV ~URZ, `(.L_x_1539) ;  /* 0x000068927f007947 */ /* 0x000fd8000b800000 */
[----:B------:R-:W-:-:S03]  /*13dc0*/  VOTE.ANY R10, PT, !P0 ;  /* 0x00000000000a7806 */ /* 0x000fc600040e0100 */
.L_x_1618:
[----:B------:R-:W2:Y:S01]  /*13dd0*/  LDL.LU R2, [R1+0x5c] ;  /* 0x00005c0001027983 */ /* 0x000ea20000300800 */
[----:B------:R-:W2:Y:S02]  /*13de0*/  POPC R0, R10 ;  /* 0x0000000a00007309 */ /* 0x000ea40000000000 */
[----:B--2---:R-:W-:-:S05]  /*13df0*/  IADD3 R2, R0, R2, RZ ;  /* 0x0000000200027210 */ /* 0x004fca0007ffe0ff */
[----:B------:R2:W-:Y:S01]  /*13e00*/  STL [R1+0x5c], R2 ;  /* 0x00005c0201007387 */ /* 0x0005e20000100800 */
[----:B------:R-:W-:Y:S05]  /*13e10*/  BRA.DIV ~URZ, `(.L_x_1540) ;  /* 0x000068827f007947 */ /* 0x000fea000b800000 */
[----:B------:R3:W4:Y:S04]  /*13e20*/  SHFL.IDX PT, R8, R6, R0, 0x1f ;  /* 0x00001f0006087589 */ /* 0x00072800000e0000 */
[----:B------:R3:W1:Y:S02]  /*13e30*/  SHFL.IDX PT, R7, R7, R0, 0x1f ;  /* 0x00001f0007077589 */ /* 0x00066400000e0000 */
.L_x_1619:
[----:B------:R-:W-:Y:S01]  /*13e40*/  ISETP.NE.AND P0, PT, R10, RZ, PT ;  /* 0x000000ff0a00720c */ /* 0x000fe20003f05270 */
[----:B------:R-:W-:-:S12]  /*13e50*/  BSSY B0, `(.L_x_1541) ;  /* 0x0000005000007945 */ /* 0x000fd80003800000 */
[----:B------:R-:W-:Y:S05]  /*13e60*/  @!P0 BRA `(.L_x_1542) ;  /* 0x0000003000008947 */ /* 0x000fea0003800000 */
[----:B---3--:R-:W-:Y:S01]  /*13e70*/  IADD3 R0, R0, -0x1, RZ ;  /* 0xffffffff00007810 */ /* 0x008fe20007ffe0ff */
[----:B------:R-:W-:Y:S05]  /*13e80*/  BRA.DIV ~URZ, `(.L_x_1543) ;  /* 0x000068e27f007947 */ /* 0x000fea000b800000 */
[----:B------:R3:W2:Y:S02]  /*13e90*/  SHFL.IDX PT, R11, R4, R0, 0x1f ;  /* 0x00001f00040b7589 */ /* 0x0006a400000e0000 */
.L_x_1542:
[----:B------:R-:W-:Y:S05]  /*13ea0*/  BSYNC B0 ;  /* 0x0000000000007941 */ /* 0x000fea0003800000 */
.L_x_1541:
        /* <DEDUP_REMOVED lines=68> */
.L_x_1545:
        /* <DEDUP_REMOVED lines=68> */
.L_x_1546:
[----:B------:R-:W-:Y:S05]  /*14730*/  BSYNC B0 ;  /* 0x0000000000007941 */ /* 0x000fea0003800000 */
.L_x_1544:
[----:B------:R-:W-:-:S04]  /*14740*/  LOP3.LUT R2, RZ, R2, RZ, 0x33, !PT ;  /* 0x00000002ff027212 */ /* 0x000fc800078e33ff */
[----:B-1----:R-:W-:-:S05]  /*14750*/  IADD3 R0, R2, R8, RZ ;  /* 0x0000000802007210 */ /* 0x002fca0007ffe0ff */
[----:B------:R1:W-:Y:S01]  /*14760*/  STL [R1+0x54], R0 ;  /* 0x0000540001007387 */ /* 0x0003e20000100800 */
[----:B------:R-:W-:Y:S05]  /*14770*/  BRA `(.L_x_1547) ;  /* 0x0000005000007947 */ /* 0x000fea0003800000 */
.L_x_1535:
[----:B------:R-:W-:Y:S01]  /*14780*/  MOV R0, c[0x0][0x53c] ;  /* 0x00014f0000007a02 */ /* 0x000fe20000000f00 */
[----:B------:R2:W-:Y:S04]  /*14790*/  STL [R1+0x50], R9 ;  /* 0x0000500901007387 */ /* 0x0005e80000100800 */
[----:B------:R2:W-:Y:S04]  /*147a0*/  STL [R1+0x54], RZ ;  /* 0x000054ff01007387 */ /* 0x0005e80000100800 */
[----:B------:R2:W-:Y:S04]  /*147b0*/  STL [R1+0x58], RZ ;  /* 0x000058ff01007387 */ /* 0x0005e80000100800 */
[----:B------:R2:W-:Y:S02]  /*147c0*/  STL [R1+0x5c], R0 ;  /* 0x00005c0001007387 */ /* 0x0005e40000100800 */
.L_x_1547:
[----:B------:R-:W-:Y:S05]  /*147d0*/  BSYNC B1 ;  /* 0x0000000000017941 */ /* 0x000fea0003800000 */
.L_x_1533:
        /* <DEDUP_REMOVED lines=9> */
.L_x_1528:
[----:B--2---:R-:W2:Y:S02]  /*14870*/  LDL R0, [R1+0x5c] ;  /* 0x00005c0001007983 */ /* 0x004ea40000100800 */
[----:B--2---:R-:W-:-:S13]  /*14880*/  ISETP.GE.AND P0, PT, R0, c[0x0][0x53c], PT ;  /* 0x00014f0000007a0c */ /* 0x004fda0003f06270 */
[----:B-1--4-:R-:W-:Y:S01]  /*14890*/  @P0 CALL.REL.NOINC `(.L_x_1548) ;  /* 0x0000001000000944 */ /* 0x012fe20003c00000 */
[----:B------:R-:W-:Y:S05]  /*148a0*/  BRA `(.L_x_1549) ;  /* 0xfffed2c000007947 */ /* 0x000fea000383ffff */
.L_x_1548:
[----:B------:R-:W-:Y:S05]  /*148b0*/  EXIT ;  /* 0x000000000000794d */ /* 0x000fea0003800000 */
.L_x_1410:
[----:B------:R-:W-:Y:S01]  /*148c0*/  IMAD.MOV.U32 R0, RZ, RZ, R5 ;  /* 0x000000ffff007224 */ /* 0x000fe200078e0005 */
[----:B------:R-:W-:Y:S02]  /*148d0*/  MOV R2, 0x1 ;  /* 0x0000000100027802 */ /* 0x000fe40000000f00 */
[----:B------:R-:W-:Y:S02]  /*148e0*/  MOV R3, 0x14900 ;  /* 0x0001490000037802 */ /* 0x000fe40000000f00 */
[----:B------:R-:W-:Y:S05]  /*148f0*/  CALL.REL.NOINC `($__internal_20_$__cuda_sm70_shflsync_up_p) ;  /* 0x00005fa000007944 */ /* 0x000fea0003c00000 */
[----:B------:R-:W-:Y:S01]  /*14900*/  MOV R0, R4 ;  /* 0x0000000400007202 */ /* 0x000fe20000000f00 */
[----:B------:R-:W-:Y:S05]  /*14910*/  BRA `(.L_x_1550) ;  /* 0xfffebb4000007947 */ /* 0x000fea000383ffff */
.L_x_1411:
[----:B------:R-:W-:Y:S01]  /*14920*/  IMAD.MOV.U32 R0, RZ, RZ, R5 ;  /* 0x000000ffff007224 */ /* 0x000fe200078e0005 */
[----:B------:R-:W-:Y:S02]  /*14930*/  MOV R2, 0x2 ;  /* 0x0000000200027802 */ /* 0x000fe40000000f00 */
[----:B------:R-:W-:Y:S02]  /*14940*/  MOV R3, 0x14960 ;  /* 0x0001496000037802 */ /* 0x000fe40000000f00 */
[----:B------:R-:W-:Y:S05]  /*14950*/  CALL.REL.NOINC `($__internal_20_$__cuda_sm70_shflsync_up_p) ;  /* 0x00005f4000007944 */ /* 0x000fea0003c00000 */
[----:B------:R-:W-:Y:S01]  /*14960*/  SEL R0, R4, RZ, P4 ;  /* 0x000000ff04007207 */ /* 0x000fe20002000000 */
[----:B------:R-:W-:Y:S01]  /*14970*/  IMAD.MOV.U32 R2, RZ, RZ, 0x4 ;  /* 0x00000004ff027424 */ /* 0x000fe200078e00ff */
[----:B------:R-:W-:-:S03]  /*14980*/  MOV R3, 0x149b0 ;  /* 0x000149b000037802 */ /* 0x000fc60000000f00 */
[----:B------:R-:W-:Y:S02]  /*14990*/  IMAD.IADD R0, R5, 0x1, R0 ;  /* 0x0000000105007824 */ /* 0x000fe400078e0200 */
        /* <DEDUP_REMOVED lines=13> */
[----:B------:R-:W-:Y:S02]  /*14a70*/  MOV R62, 0x1f ;  /* 0x0000001f003e7802 */ /* 0x000fe40000000f00 */
[----:B------:R-:W-:Y:S01]  /*14a80*/  MOV R3, 0x14ac0 ;  /* 0x00014ac000037802 */ /* 0x000fe20000000f00 */
[----:B------:R-:W-:-:S04]  /*14a90*/  IMAD.IADD R4, R0, 0x1, R4 ;  /* 0x0000000100047824 */ /* 0x000fc800078e0204 */
[----:B------:R-:W-:Y:S02]  /*14aa0*/  IMAD.MOV.U32 R56, RZ, RZ, R4 ;  /* 0x000000ffff387224 */ /* 0x000fe400078e0004 */
[----:B------:R-:W-:Y:S05]  /*14ab0*/  CALL.REL.NOINC `($__internal_19_$__cuda_sm70_shflsync_idx_p) ;  /* 0x00005d8000007944 */ /* 0x000fea0003c00000 */
[----:B------:R-:W-:Y:S01]  /*14ac0*/  MOV R0, R62 ;  /* 0x0000003e00007202 */ /* 0x000fe20000000f00 */
[----:B------:R-:W-:Y:S05]  /*14ad0*/  BRA `(.L_x_1551) ;  /* 0xfffeba8000007947 */ /* 0x000fea000383ffff */
.L_x_1413:
[----:B------:R-:W-:Y:S02]  /*14ae0*/  SEL R0, RZ, 0x1, P0 ;  /* 0x00000001ff007807 */ /* 0x000fe40000000000 */
[----:B------:R-:W-:Y:S02]  /*14af0*/  MOV R2, 0x14b10 ;  /* 0x00014b1000027802 */ /* 0x000fe40000000f00 */
[----:B------:R-:W-:Y:S05]  /*14b00*/  CALL.REL.NOINC `($__internal_21_$__cuda_sm70_votesync_ballot) ;  /* 0x00005e0000007944 */ /* 0x000fea0003c00000 */
[----:B------:R-:W-:Y:S01]  /*14b10*/  MOV R7, R0 ;  /* 0x0000000000077202 */ /* 0x000fe20000000f00 */
[----:B------:R-:W-:Y:S05]  /*14b20*/  BRA `(.L_x_1552) ;  /* 0xfffebac000007947 */ /* 0x000fea000383ffff */
.L_x_1414:
[----:B------:R-:W-:Y:S01]  /*14b30*/  IMAD.MOV.U32 R56, RZ, RZ, R9 ;  /* 0x000000ffff387224 */ /* 0x000fe200078e0009 */
[----:B-1----:R-:W-:Y:S01]  /*14b40*/  MOV R2, R0 ;  /* 0x0000000000027202 */ /* 0x002fe20000000f00 */
[----:B------:R-:W-:Y:S01]  /*14b50*/  IMAD.MOV.U32 R62, RZ, RZ, 0x1f ;  /* 0x0000001fff3e7424 */ /* 0x000fe200078e00ff */
[----:B------:R-:W-:Y:S02]  /*14b60*/  MOV R3, 0x14b80 ;  /* 0x00014b8000037802 */ /* 0x000fe40000000f00 */
[----:B------:R-:W-:Y:S05]  /*14b70*/  CALL.REL.NOINC `($__internal_19_$__cuda_sm70_shflsync_idx_p) ;  /* 0x00005cc000007944 */ /* 0x000fea0003c00000 */
[----:B------:R-:W-:Y:S01]  /*14b80*/  IMAD.MOV.U32 R12, RZ, RZ, R62 ;  /* 0x000000ffff0c7224 */ /* 0x000fe200078e003e */
[----:B------:R-:W-:Y:S01]  /*14b90*/  MOV R56, R8 ;  /* 0x0000000800387202 */ /* 0x000fe20000000f00 */
[----:B------:R-:W-:Y:S01]  /*14ba0*/  IMAD.MOV.U32 R5, RZ, RZ, RZ ;  /* 0x000000ffff057224 */ /* 0x000fe200078e00ff */
[----:B------:R-:W-:Y:S01]  /*14bb0*/  MOV R2, R0 ;  /* 0x0000000000027202 */ /* 0x000fe20000000f00 */
[----:B------:R-:W-:Y:S01]  /*14bc0*/  IMAD.MOV.U32 R62, RZ, RZ, 0x1f ;  /* 0x0000001fff3e7424 */ /* 0x000fe200078e00ff */
[----:B------:R-:W-:-:S02]  /*14bd0*/  MOV R3, 0x14bf0 ;  /* 0x00014bf000037802 */ /* 0x000fc40000000f00 */
[----:B------:R-:W-:Y:S05]  /*14be0*/  CALL.REL.NOINC `($__internal_19_$__cuda_sm70_shflsync_idx_p) ;  /* 0x00005c5000007944 */ /* 0x000fea0003c00000 */
[----:B------:R-:W-:Y:S01]  /*14bf0*/  MOV R9, R62 ;  /* 0x0000003e00097202 */ /* 0x000fe20000000f00 */
[----:B------:R-:W-:Y:S05]  /*14c00*/  BRA `(.L_x_1553) ;  /* 0xfffeba5000007947 */ /* 0x000fea000383ffff */
.L_x_1417:
[----:B------:R-:W-:Y:S01]  /*14c10*/  IMAD.MOV.U32 R56, RZ, RZ, R4 ;  /* 0x000000ffff387224 */ /* 0x000fe200078e0004 */
[----:B-1----:R-:W-:Y:S01]  /*14c20*/  MOV R2, R0 ;  /* 0x0000000000027202 */ /* 0x002fe20000000f00 */
[----:B------:R-:W-:Y:S01]  /*14c30*/  IMAD.MOV.U32 R62, RZ, RZ, 0x1f ;  /* 0x0000001fff3e7424 */ /* 0x000fe200078e00ff */
[----:B------:R-:W-:-:S02]  /*14c40*/  MOV R3, 0x14c60 ;  /* 0x00014c6000037802 */ /* 0x000fc40000000f00 */
[----:B---34-:R-:W-:Y:S05]  /*14c50*/  CALL.REL.NOINC `($__internal_19_$__cuda_sm70_shflsync_idx_p) ;  /* 0x00005be000007944 */ /* 0x018fea0003c00000 */
[----:B------:R-:W-:Y:S01]  /*14c60*/  MOV R5, R62 ;  /* 0x0000003e00057202 */ /* 0x000fe20000000f00 */
[----:B------:R-:W-:Y:S05]  /*14c70*/  BRA `(.L_x_1416) ;  /* 0xfffeba4000007947 */ /* 0x000fea000383ffff */
.L_x_1428:
[----:B------:R-:W-:Y:S01]  /*14c80*/  IMAD.MOV.U32 R56, RZ, RZ, R5 ;  /* 0x000000ffff387224 */ /* 0x000fe200078e0005 */
[----:B------:R-:W-:Y:S01]  /*14c90*/  MOV R2, RZ ;  /* 0x000000ff00027202 */ /* 0x000fe20000000f00 */
[----:B------:R-:W-:Y:S01]  /*14ca0*/  IMAD.MOV.U32 R62, RZ, RZ, 0x181f ;  /* 0x0000181fff3e7424 */ /* 0x000fe200078e00ff */
[----:B------:R-:W-:-:S02]  /*14cb0*/  MOV R3, 0x14cd0 ;  /* 0x00014cd000037802 */ /* 0x000fc40000000f00 */
[----:B-----5:R-:W-:Y:S05]  /*14cc0*/  CALL.REL.NOINC `($__internal_19_$__cuda_sm70_shflsync_idx_p) ;  /* 0x00005b7000007944 */ /* 0x020fea0003c00000 */
[----:B------:R-:W-:Y:S01]  /*14cd0*/  MOV R7, R62 ;  /* 0x0000003e00077202 */ /* 0x000fe20000000f00 */
[----:B------:R-:W-:Y:S05]  /*14ce0*/  BRA `(.L_x_1554) ;  /* 0xfffedaf000007947 */ /* 0x000fea000383ffff */
.L_x_1429:
[----:B------:R-:W-:Y:S01]  /*14cf0*/  IMAD.MOV.U32 R56, RZ, RZ, R6 ;  /* 0x000000ffff387224 */ /* 0x000fe200078e0006 */
[----:B------:R-:W-:Y:S01]  /*14d00*/  MOV R2, RZ ;  /* 0x000000ff00027202 */ /* 0x000fe20000000f00 */
[----:B------:R-:W-:Y:S01]  /*14d10*/  IMAD.MOV.U32 R62, RZ, RZ, 0x181f ;  /* 0x0000181fff3e7424 */ /* 0x000fe200078e00ff */
[----:B------:R-:W-:-:S02]  /*14d20*/  MOV R3, 0x14d40 ;  /* 0x00014d4000037802 */ /* 0x000fc40000000f00 */
[----:B-12--5:R-:W-:Y:S05]  /*14d30*/  CALL.REL.NOINC `($__internal_19_$__cuda_sm70_shflsync_idx_p) ;  /* 0x00005b0000007944 */ /* 0x026fea0003c00000 */
[----:B------:R-:W-:Y:S01]  /*14d40*/  MOV R2, R62 ;  /* 0x0000003e00027202 */ /* 0x000fe20000000f00 */
[----:B------:R-:W-:Y:S05]  /*14d50*/  BRA `(.L_x_1555) ;  /* 0xfffedaa000007947 */ /* 0x000fea000383ffff */
.L_x_1432:
[----:B------:R-:W-:Y:S01]  /*14d60*/  IMAD.MOV.U32 R56, RZ, RZ, R5 ;  /* 0x000000ffff387224 */ /* 0x000fe200078e0005 */
[----:B-1--4-:R-:W-:Y:S01]  /*14d70*/  MOV R2, 0x1 ;  /* 0x0000000100027802 */ /* 0x012fe20000000f00 */
[----:B------:R-:W-:Y:S01]  /*14d80*/  IMAD.MOV.U32 R62, RZ, RZ, 0x181f ;  /* 0x0000181fff3e7424 */ /* 0x000fe200078e00ff */
[----:B------:R-:W-:-:S02]  /*14d90*/  MOV R3, 0x14db0 ;  /* 0x00014db000037802 */ /* 0x000fc40000000f00 */
[----:B--2--5:R-:W-:Y:S05]  /*14da0*/  CALL.REL.NOINC `($__internal_19_$__cuda_sm70_shflsync_idx_p) ;  /* 0x00005a9000007944 */ /* 0x024fea0003c00000 */
[----:B------:R-:W-:Y:S01]  /*14db0*/  IMAD.MOV.U32 R7, RZ, RZ, R62 ;  /* 0x000000ffff077224 */ /* 0x000fe200078e003e */
[----:B------:R-:W-:Y:S01]  /*14dc0*/  MOV R2, 0x1 ;  /* 0x0000000100027802 */ /* 0x000fe20000000f00 */
[----:B------:R-:W-:Y:S01]  /*14dd0*/  IMAD.MOV.U32 R56, RZ, RZ, R6 ;  /* 0x000000ffff387224 */ /* 0x000fe200078e0006 */
[----:B------:R-:W-:-:S02]  /*14de0*/  MOV R62, 0x181f ;  /* 0x0000181f003e7802 */ /* 0x000fc40000000f00 */
[----:B------:R-:W-:Y:S02]  /*14df0*/  MOV R3, 0x14e10 ;  /* 0x00014e1000037802 */ /* 0x000fe40000000f00 */
[----:B------:R-:W-:Y:S05]  /*14e00*/  CALL.REL.NOINC `($__internal_19_$__cuda_sm70_shflsync_idx_p) ;  /* 0x00005a3000007944 */ /* 0x000fea0003c00000 */
[----:B------:R-:W-:Y:S01]  /*14e10*/  MOV R2, R62 ;  /* 0x0000003e00027202 */ /* 0x000fe20000000f00 */
[----:B------:R-:W-:Y:S05]  /*14e20*/  BRA `(.L_x_1556) ;  /* 0xfffedb2000007947 */ /* 0x000fea000383ffff */
.L_x_1435:
[----:B------:R-:W-:Y:S01]  /*14e30*/  IMAD.MOV.U32 R56, RZ, RZ, R5 ;  /* 0x000000ffff387224 */ /* 0x000fe200078e0005 */
[----:B-1----:R-:W-:Y:S01]  /*14e40*/  MOV R2, 0x2 ;  /* 0x0000000200027802 */ /* 0x002fe20000000f00 */
[----:B------:R-:W-:Y:S01]  /*14e50*/  IMAD.MOV.U32 R62, RZ, RZ, 0x181f ;  /* 0x0000181fff3e7424 */ /* 0x000fe200078e00ff */
[----:B------:R-:W-:Y:S02]  /*14e60*/  MOV R3, 0x14e80 ;  /* 0x00014e8000037802 */ /* 0x000fe40000000f00 */
[----:B--23-5:R-:W-:Y:S05]  /*14e70*/  CALL.REL.NOINC `($__internal_19_$__cuda_sm70_shflsync_idx_p) ;  /* 0x000059c000007944 */ /* 0x02cfea0003c00000 */
[----:B------:R-:W-:Y:S01]  /*14e80*/  MOV R7, R62 ;  /* 0x0000003e00077202 */ /* 0x000fe20000000f00 */
[----:B------:R-:W-:Y:S05]  /*14e90*/  BRA `(.L_x_1557) ;  /* 0xfffedb9000007947 */ /* 0x000fea000383ffff */
.L_x_1436:
[----:B------:R-:W-:Y:S01]  /*14ea0*/  IMAD.MOV.U32 R56, RZ, RZ, R6 ;  /* 0x000000ffff387224 */ /* 0x000fe200078e0006 */
[----:B-1----:R-:W-:Y:S01]  /*14eb0*/  MOV R2, 0x2 ;  /* 0x0000000200027802 */ /* 0x002fe20000000f00 */
[----:B------:R-:W-:Y:S01]  /*14ec0*/  IMAD.MOV.U32 R62, RZ, RZ, 0x181f ;  /* 0x0000181fff3e7424 */ /* 0x000fe200078e00ff */
[----:B------:R-:W-:Y:S02]  /*14ed0*/  MOV R3, 0x14ef0 ;  /* 0x00014ef000037802 */ /* 0x000fe40000000f00 */
[----:B--2345:R-:W-:Y:S05]  /*14ee0*/  CALL.REL.NOINC `($__internal_19_$__cuda_sm70_shflsync_idx_p) ;  /* 0x0000595000007944 */ /* 0x03cfea0003c00000 */
[----:B------:R-:W-:Y:S01]  /*14ef0*/  MOV R2, R62 ;  /* 0x0000003e00027202 */ /* 0x000fe20000000f00 */
[----:B------:R-:W-:Y:S05]  /*14f00*/  BRA `(.L_x_1558) ;  /* 0xfffedb4000007947 */ /* 0x000fea000383ffff */
.L_x_1439:
[----:B------:R-:W-:Y:S01]  /*14f10*/  IMAD.MOV.U32 R56, RZ, RZ, R5 ;  /* 0x000000ffff387224 */ /* 0x000fe200078e0005 */
[----:B--2---:R-:W-:Y:S01]  /*14f20*/  MOV R2, 0x3 ;  /* 0x0000000300027802 */ /* 0x004fe20000000f00 */
[----:B------:R-:W-:Y:S01]  /*14f30*/  IMAD.MOV.U32 R62, RZ, RZ, 0x181f ;  /* 0x0000181fff3e7424 */ /* 0x000fe200078e00ff */
[----:B------:R-:W-:-:S02]  /*14f40*/  MOV R3, 0x14f60 ;  /* 0x00014f6000037802 */ /* 0x000fc40000000f00 */
[----:B-1-345:R-:W-:Y:S05]  /*14f50*/  CALL.REL.NOINC `($__internal_19_$__cuda_sm70_shflsync_idx_p) ;  /* 0x000058e000007944 */ /* 0x03afea0003c00000 */
        /* <DEDUP_REMOVED lines=8> */
.L_x_1442:
[----:B------:R-:W-:Y:S01]  /*14fe0*/  IMAD.MOV.U32 R56, RZ, RZ, R5 ;  /* 0x000000ffff387224 */ /* 0x000fe200078e0005 */
[----:B-12---:R-:W-:Y:S01]  /*14ff0*/  MOV R2, 0x4 ;  /* 0x0000000400027802 */ /* 0x006fe20000000f00 */
[----:B------:R-:W-:Y:S01]  /*15000*/  IMAD.MOV.U32 R62, RZ, RZ, 0x181f ;  /* 0x0000181fff3e7424 */ /* 0x000fe200078e00ff */
[----:B------:R-:W-:Y:S02]  /*15010*/  MOV R3, 0x15030 ;  /* 0x0001503000037802 */ /* 0x000fe40000000f00 */
[----:B---345:R-:W-:Y:S05]  /*15020*/  CALL.REL.NOINC `($__internal_19_$__cuda_sm70_shflsync_idx_p) ;  /* 0x0000581000007944 */ /* 0x038fea0003c00000 */
[----:B------:R-:W-:Y:S01]  /*15030*/  MOV R7, R62 ;  /* 0x0000003e00077202 */ /* 0x000fe20000000f00 */
[----:B------:R-:W-:Y:S05]  /*15040*/  BRA `(.L_x_1560) ;  /* 0xfffedbd000007947 */ /* 0x000fea000383ffff */
.L_x_1443:
[----:B------:R-:W-:Y:S01]  /*15050*/  IMAD.MOV.U32 R56, RZ, RZ, R6 ;  /* 0x000000ffff387224 */ /* 0x000fe200078e0006 */
[----:B--2---:R-:W-:Y:S01]  /*15060*/  MOV R2, 0x4 ;  /* 0x0000000400027802 */ /* 0x004fe20000000f00 */
[----:B------:R-:W-:Y:S01]  /*15070*/  IMAD.MOV.U32 R62, RZ, RZ, 0x181f ;  /* 0x0000181fff3e7424 */ /* 0x000fe200078e00ff */
[----:B------:R-:W-:Y:S02]  /*15080*/  MOV R3, 0x150a0 ;  /* 0x000150a000037802 */ /* 0x000fe40000000f00 */
[----:B-1-345:R-:W-:Y:S05]  /*15090*/  CALL.REL.NOINC `($__internal_19_$__cuda_sm70_shflsync_idx_p) ;  /* 0x000057a000007944 */ /* 0x03afea0003c00000 */
[----:B------:R-:W-:Y:S01]  /*150a0*/  MOV R2, R62 ;  /* 0x0000003e00027202 */ /* 0x000fe20000000f00 */
[----:B------:R-:W-:Y:S05]  /*150b0*/  BRA `(.L_x_1561) ;  /* 0xfffedb8000007947 */ /* 0x000fea000383ffff */
.L_x_1446:
[----:B------:R-:W-:Y:S01]  /*150c0*/  IMAD.MOV.U32 R56, RZ, RZ, R5 ;  /* 0x000000ffff387224 */ /* 0x000fe200078e0005 */
[----:B-1----:R-:W-:Y:S01]  /*150d0*/  MOV R2, 0x5 ;  /* 0x0000000500027802 */ /* 0x002fe20000000f00 */
[----:B------:R-:W-:Y:S01]  /*150e0*/  IMAD.MOV.U32 R62, RZ, RZ, 0x181f ;  /* 0x0000181fff3e7424 */ /* 0x000fe200078e00ff */
[----:B------:R-:W-:-:S02]  /*150f0*/  MOV R3, 0x15110 ;  /* 0x0001511000037802 */ /* 0x000fc40000000f00 */
[----:B--2345:R-:W-:Y:S05]  /*15100*/  CALL.REL.NOINC `($__internal_19_$__cuda_sm70_shflsync_idx_p) ;  /* 0x0000573000007944 */ /* 0x03cfea0003c00000 */
        /* <DEDUP_REMOVED lines=8> */
.L_x_1449:
[----:B------:R-:W-:Y:S01]  /*15190*/  IMAD.MOV.U32 R56, RZ, RZ, R5 ;  /* 0x000000ffff387224 */ /* 0x000fe200078e0005 */
[----:B-1----:R-:W-:Y:S01]  /*151a0*/  MOV R2, 0x6 ;  /* 0x0000000600027802 */ /* 0x002fe20000000f00 */
[----:B------:R-:W-:Y:S01]  /*151b0*/  IMAD.MOV.U32 R62, RZ, RZ, 0x181f ;  /* 0x0000181fff3e7424 */ /* 0x000fe200078e00ff */
[----:B------:R-:W-:Y:S02]  /*151c0*/  MOV R3, 0x151e0 ;  /* 0x000151e000037802 */ /* 0x000fe40000000f00 */
[----:B--2345:R-:W-:Y:S05]  /*151d0*/  CALL.REL.NOINC `($__internal_19_$__cuda_sm70_shflsync_idx_p) ;  /* 0x0000566000007944 */ /* 0x03cfea0003c00000 */
[----:B------:R-:W-:Y:S01]  /*151e0*/  MOV R7, R62 ;  /* 0x0000003e00077202 */ /* 0x000fe20000000f00 */
[----:B------:R-:W-:Y:S05]  /*151f0*/  BRA `(.L_x_1563) ;  /* 0xfffedc1000007947 */ /* 0x000fea000383ffff */
.L_x_1450:
[----:B------:R-:W-:Y:S01]  /*15200*/  IMAD.MOV.U32 R56, RZ, RZ, R6 ;  /* 0x000000ffff387224 */ /* 0x000fe200078e0006 */
[----:B-1----:R-:W-:Y:S01]  /*15210*/  MOV R2, 0x6 ;  /* 0x0000000600027802 */ /* 0x002fe20000000f00 */
[----:B------:R-:W-:Y:S01]  /*15220*/  IMAD.MOV.U32 R62, RZ, RZ, 0x181f ;  /* 0x0000181fff3e7424 */ /* 0x000fe200078e00ff */
[----:B------:R-:W-:Y:S02]  /*15230*/  MOV R3, 0x15250 ;  /* 0x0001525000037802 */ /* 0x000fe40000000f00 */
[----:B--2345:R-:W-:Y:S05]  /*15240*/  CALL.REL.NOINC `($__internal_19_$__cuda_sm70_shflsync_idx_p) ;  /* 0x000055f000007944 */ /* 0x03cfea0003c00000 */
[----:B------:R-:W-:Y:S01]  /*15250*/  MOV R2, R62 ;  /* 0x0000003e00027202 */ /* 0x000fe20000000f00 */
[----:B------:R-:W-:Y:S05]  /*15260*/  BRA `(.L_x_1564) ;  /* 0xfffedbc000007947 */ /* 0x000fea000383ffff */
.L_x_1453:
        /* <DEDUP_REMOVED lines=13> */
.L_x_1456:
[----:B------:R-:W-:Y:S01]  /*15340*/  IMAD.MOV.U32 R56, RZ, RZ, R4 ;  /* 0x000000ffff387224 */ /* 0x000fe200078e0004 */
[----:B------:R-:W-:Y:S01]  /*15350*/  MOV R2, RZ ;  /* 0x000000ff00027202 */ /* 0x000fe20000000f00 */
[----:B------:R-:W-:Y:S01]  /*15360*/  IMAD.MOV.U32 R62, RZ, RZ, 0x181f ;  /* 0x0000181fff3e7424 */ /* 0x000fe200078e00ff */
[----:B------:R-:W-:Y:S02]  /*15370*/  MOV R3, 0x15390 ;  /* 0x0001539000037802 */ /* 0x000fe40000000f00 */
[----:B------:R-:W-:Y:S05]  /*15380*/  CALL.REL.NOINC `($__internal_19_$__cuda_sm70_shflsync_idx_p) ;  /* 0x000054b000007944 */ /* 0x000fea0003c00000 */
[----:B------:R-:W-:Y:S01]  /*15390*/  MOV R7, R62 ;  /* 0x0000003e00077202 */ /* 0x000fe20000000f00 */
[----:B------:R-:W-:Y:S05]  /*153a0*/  BRA `(.L_x_1566) ;  /* 0xfffef80000007947 */ /* 0x000fea000383ffff */
.L_x_1457:
[----:B------:R-:W-:Y:S01]  /*153b0*/  IMAD.MOV.U32 R56, RZ, RZ, R0 ;  /* 0x000000ffff387224 */ /* 0x000fe200078e0000 */
[----:B------:R-:W-:Y:S01]  /*153c0*/  MOV R2, RZ ;  /* 0x000000ff00027202 */ /* 0x000fe20000000f00 */
[----:B------:R-:W-:Y:S01]  /*153d0*/  IMAD.MOV.U32 R62, RZ, RZ, 0x181f ;  /* 0x0000181fff3e7424 */ /* 0x000fe200078e00ff */
[----:B------:R-:W-:Y:S02]  /*153e0*/  MOV R3, 0x15400 ;  /* 0x0001540000037802 */ /* 0x000fe40000000f00 */
[----:B-12---:R-:W-:Y:S05]  /*153f0*/  CALL.REL.NOINC `($__internal_19_$__cuda_sm70_shflsync_idx_p) ;  /* 0x0000544000007944 */ /* 0x006fea0003c00000 */
        /* <DEDUP_REMOVED lines=12> */
[----:B------:R-:W-:Y:S05]  /*154c0*/  CALL.REL.NOINC `($__internal_19_$__cuda_sm70_shflsync_idx_p) ;  /* 0x0000537000007944 */ /* 0x000fea0003c00000 */
[----:B------:R-:W-:Y:S01]  /*154d0*/  IMAD.MOV.U32 R6, RZ, RZ, R62 ;  /* 0x000000ffff067224 */ /* 0x000fe200078e003e */
[----:B------:R-:W-:Y:S01]  /*154e0*/  MOV R2, 0x1 ;  /* 0x0000000100027802 */ /* 0x000fe20000000f00 */
[----:B------:R-:W-:Y:S01]  /*154f0*/  IMAD.MOV.U32 R56, RZ, RZ, R0 ;  /* 0x000000ffff387224 */ /* 0x000fe200078e0000 */
[----:B------:R-:W-:Y:S02]  /*15500*/  MOV R62, 0x181f ;  /* 0x0000181f003e7802 */ /* 0x000fe40000000f00 */
[----:B------:R-:W-:Y:S02]  /*15510*/  MOV R3, 0x15530 ;  /* 0x0001553000037802 */ /* 0x000fe40000000f00 */
[----:B------:R-:W-:Y:S05]  /*15520*/  CALL.REL.NOINC `($__internal_19_$__cuda_sm70_shflsync_idx_p) ;  /* 0x0000531000007944 */ /* 0x000fea0003c00000 */
[C---:B------:R-:W-:Y:S01]  /*15530*/  IADD3 R2, -R5.reuse, 0x10, RZ ;  /* 0x0000001005027810 */ /* 0x040fe20007ffe1ff */
[----:B------:R-:W-:Y:S01]  /*15540*/  IMAD.MOV.U32 R56, RZ, RZ, R4 ;  /* 0x000000ffff387224 */ /* 0x000fe200078e0004 */
[----:B------:R-:W-:-:S02]  /*15550*/  ISETP.NE.U32.AND P2, PT, R5, RZ, PT ;  /* 0x000000ff0500720c */ /* 0x000fc40003f45070 */
[----:B------:R-:W-:-:S04]  /*15560*/  LOP3.LUT R2, R2, 0xf, RZ, 0xc0, !PT ;  /* 0x0000000f02027812 */ /* 0x000fc800078ec0ff */
[----:B------:R-:W-:Y:S01]  /*15570*/  IADD3 R2, P1, P0, R2, R62, R135 ;  /* 0x0000003e02027210 */ /* 0x000fe2000783e087 */
[----:B------:R-:W-:-:S03]  /*15580*/  IMAD.MOV.U32 R62, RZ, RZ, 0x181f ;  /* 0x0000181fff3e7424 */ /* 0x000fc600078e00ff */
[----:B------:R-:W-:-:S05]  /*15590*/  IADD3.X R3, RZ, R6, R36, P1, P0 ;  /* 0x00000006ff037210 */ /* 0x000fca0000fe0424 */
[----:B------:R-:W-:Y:S01]  /*155a0*/  @!PT LDS RZ, [RZ] ;  /* 0x00000000fffff984 */ /* 0x000fe20000000800 */
[----:B------:R-:W-:Y:S01]  /*155b0*/  @!PT LDS RZ, [RZ] ;  /* 0x00000000fffff984 */ /* 0x000fe20000000800 */
[----:B------:R-:W-:Y:S01]  /*155c0*/  @!PT LDS RZ, [RZ] ;  /* 0x00000000fffff984 */ /* 0x000fe20000000800 */
[----:B------:R1:W-:Y:S02]  /*155d0*/  LDGSTS.E.BYPASS.LTC128B.128.ZFILL [R202+0x3100], [R2.64], P2 ;  /* 0x0310000002ca7fae */ /* 0x0003e40009141d46 */
        /* <DEDUP_REMOVED lines=49> */
[----:B------:R-:W-:Y:S01]  /*158f0*/  MOV R0, R62 ;  /* 0x0000003e00007202 */ /* 0x000fe20000000f00 */
[----:B------:R-:W-:Y:S05]  /*15900*/  BRA `(.L_x_1567) ;  /* 0xfffef42000007947 */ /* 0x000fea000383ffff */
.L_x_1458:
[----:B------:R-:W-:Y:S01]  /*15910*/  IMAD.MOV.U32 R56, RZ, RZ, R0 ;  /* 0x000000ffff387224 */ /* 0x000fe200078e0000 */
[----:B------:R-:W-:Y:S01]  /*15920*/  MOV R2, RZ ;  /* 0x000000ff00027202 */ /* 0x000fe20000000f00 */
[----:B------:R-:W-:Y:S01]  /*15930*/  IMAD.MOV.U32 R62, RZ, RZ, 0x1c1f ;  /* 0x00001c1fff3e7424 */ /* 0x000fe200078e00ff */
[----:B------:R-:W-:-:S02]  /*15940*/  MOV R3, 0x15960 ;  /* 0x0001596000037802 */ /* 0x000fc40000000f00 */
[----:B------:R-:W-:Y:S05]  /*15950*/  CALL.REL.NOINC `($__internal_19_$__cuda_sm70_shflsync_idx_p) ;  /* 0x00004ee000007944 */ /* 0x000fea0003c00000 */
[----:B------:R-:W-:Y:S01]  /*15960*/  MOV R2, R62 ;  /* 0x0000003e00027202 */ /* 0x000fe20000000f00 */
[----:B------:R-:W-:Y:S05]  /*15970*/  BRA `(.L_x_1568) ;  /* 0xfffef51000007947 */ /* 0x000fea000383ffff */
.L_x_1459:
[----:B------:R-:W-:Y:S01]  /*15980*/  IMAD.MOV.U32 R56, RZ, RZ, R0 ;  /* 0x000000ffff387224 */ /* 0x000fe200078e0000 */
[----:B------:R-:W-:Y:S01]  /*15990*/  MOV R2, 0x1 ;  /* 0x0000000100027802 */ /* 0x000fe20000000f00 */
[----:B------:R-:W-:Y:S01]  /*159a0*/  IMAD.MOV.U32 R62, RZ, RZ, 0x1c1f ;  /* 0x00001c1fff3e7424 */ /* 0x000fe200078e00ff */
[----:B------:R-:W-:-:S02]  /*159b0*/  MOV R3, 0x159d0 ;  /* 0x000159d000037802 */ /* 0x000fc40000000f00 */
[----:B-1----:R-:W-:Y:S05]  /*159c0*/  CALL.REL.NOINC `($__internal_19_$__cuda_sm70_shflsync_idx_p) ;  /* 0x00004e7000007944 */ /* 0x002fea0003c00000 */
[----:B------:R-:W-:Y:S01]  /*159d0*/  IMAD.IADD R2, R4, 0x1, R62 ;  /* 0x0000000104027824 */ /* 0x000fe200078e023e */
[----:B------:R-:W-:Y:S01]  /*159e0*/  MOV R3, 0x15cc0 ;  /* 0x00015cc000037802 */ /* 0x000fe20000000f00 */
[----:B------:R-:W-:-:S02]  /*159f0*/  IMAD.MOV.U32 R56, RZ, RZ, R0 ;  /* 0x000000ffff387224 */ /* 0x000fc400078e0000 */
        /* <DEDUP_REMOVED lines=37> */
[----:B------:R-:W-:Y:S01]  /*15c50*/  ISETP.GT.AND P0, PT, R2, 0x49, PT ;  /* 0x000000490200780c */ /* 0x000fe20003f04270 */
[----:B------:R-:W-:Y:S01]  /*15c60*/  IMAD.MOV.U32 R2, RZ, RZ, 0x2 ;  /* 0x00000002ff027424 */ /* 0x000fe200078e00ff */
[----:B------:R-:W-:-:S02]  /*15c70*/  FSEL R140, R44, -INF , P6 ;  /* 0xff8000002c8c7808 */ /* 0x000fc40003000000 */
[----:B------:R-:W-:Y:S02]  /*15c80*/  FSEL R139, R42, -INF , P2 ;  /* 0xff8000002a8b7808 */ /* 0x000fe40001000000 */
[----:B------:R-:W-:Y:S02]  /*15c90*/  FSEL R138, R35, -INF , P1 ;  /* 0xff800000238a7808 */ /* 0x000fe40000800000 */
[----:B------:R-:W-:Y:S02]  /*15ca0*/  FSEL R137, R33, -INF , P0 ;  /* 0xff80000021897808 */ /* 0x000fe40000000000 */
[----:B------:R-:W-:Y:S05]  /*15cb0*/  CALL.REL.NOINC `($__internal_19_$__cuda_sm70_shflsync_idx_p) ;  /* 0x00004b8000007944 */ /* 0x000fea0003c00000 */
[----:B------:R-:W-:Y:S01]  /*15cc0*/  IMAD.IADD R2, R4, 0x1, R62 ;  /* 0x0000000104027824 */ /* 0x000fe200078e023e */
[----:B------:R-:W-:Y:S01]  /*15cd0*/  MOV R3, 0x15fb0 ;  /* 0x00015fb000037802 */ /* 0x000fe20000000f00 */
[----:B------:R-:W-:Y:S02]  /*15ce0*/  IMAD.MOV.U32 R56, RZ, RZ, R0 ;  /* 0x000000ffff387224 */ /* 0x000fe400078e0000 */
        /* <DEDUP_REMOVED lines=45> */
[----:B------:R-:W-:Y:S02]  /*15fc0*/  FMNMX.FTZ R0, R11, R13, !PT ;  /* 0x0000000d0b007209 */ /* 0x000fe40007810000 */
[----:B------:R-:W-:Y:S02]  /*15fd0*/  FMNMX.FTZ R2, R24, R26, !PT ;  /* 0x0000001a18027209 */ /* 0x000fe40007810000 */
[----:B------:R-:W-:Y:S02]  /*15fe0*/  IMNMX R5, R5, R4, PT ;  /* 0x0000000405057217 */ /* 0x000fe40003800200 */
[----:B------:R-:W-:Y:S01]  /*15ff0*/  FMNMX.FTZ R3, R15, R0, !PT ;  /* 0x000000000f037209 */ /* 0x000fe20007810000 */
[----:B------:R-:W-:Y:S01]  /*16000*/  IMAD.MOV.U32 R0, RZ, RZ, 0x2 ;  /* 0x00000002ff007424 */ /* 0x000fe200078e00ff */
[----:B------:R-:W-:-:S02]  /*16010*/  ISETP.GT.AND P6, PT, R5, RZ, PT ;  /* 0x000000ff0500720c */ /* 0x000fc40003fc4270 */
[C---:B------:R-:W-:Y:S02]  /*16020*/  ISETP.GT.AND P2, PT, R5.reuse, 0x1, PT ;  /* 0x000000010500780c */ /* 0x040fe40003f44270 */
[----:B------:R-:W-:Y:S02]  /*16030*/  FMNMX.FTZ R4, R10, R12, !PT ;  /* 0x0000000c0a047209 */ /* 0x000fe40007810000 */
[----:B------:R-:W-:Y:S02]  /*16040*/  ISETP.GT.AND P1, PT, R5, 0x8, PT ;  /* 0x000000080500780c */ /* 0x000fe40003f24270 */
[----:B------:R-:W-:Y:S02]  /*16050*/  FSEL R28, R161, -INF , P6 ;  /* 0xff800000a11c7808 */ /* 0x000fe40003000000 */
[----:B------:R-:W-:Y:S02]  /*16060*/  FSEL R30, R160, -INF , P2 ;  /* 0xff800000a01e7808 */ /* 0x000fe40001000000 */
[----:B------:R-:W-:-:S02]  /*16070*/  FMNMX.FTZ R2, R29, R2, !PT ;  /* 0x000000021d027209 */ /* 0x000fc40007810000 */
[----:B------:R-:W-:Y:S02]  /*16080*/  FMNMX.FTZ R71, R17, R3, !PT ;  /* 0x0000000311477209 */ /* 0x000fe40007810000 */
[----:B------:R-:W-:Y:S02]  /*16090*/  ISETP.GT.AND P0, PT, R5, 0x9, PT ;  /* 0x000000090500780c */ /* 0x000fe40003f04270 */
[----:B------:R-:W-:Y:S02]  /*160a0*/  FSEL R33, R151, -INF , P1 ;  /* 0xff80000097217808 */ /* 0x000fe40000800000 */
[----:B------:R-:W-:Y:S02]  /*160b0*/  FMNMX.FTZ R4, R14, R4, !PT ;  /* 0x000000040e047209 */ /* 0x000fe40007810000 */
[----:B------:R-:W-:Y:S02]  /*160c0*/  FMNMX.FTZ R3, R28, R30, !PT ;  /* 0x0000001e1c037209 */ /* 0x000fe40007810000 */
[----:B------:R-:W-:-:S02]  /*160d0*/  FMNMX.FTZ R70, R31, R2, !PT ;  /* 0x000000021f467209 */ /* 0x000fc40007810000 */
[----:B------:R-:W-:Y:S02]  /*160e0*/  ISETP.GT.AND P6, PT, R5, 0x10, PT ;  /* 0x000000100500780c */ /* 0x000fe40003fc4270 */
[----:B------:R-:W-:Y:S02]  /*160f0*/  FSEL R35, R150, -INF , P0 ;  /* 0xff80000096237808 */ /* 0x000fe40000000000 */
[----:B------:R-:W-:Y:S02]  /*16100*/  FMNMX.FTZ R4, R16, R4, !PT ;  /* 0x0000000410047209 */ /* 0x000fe40007810000 */
[----:B------:R-:W-:Y:S02]  /*16110*/  FMNMX.FTZ R2, R33, R3, !PT ;  /* 0x0000000321027209 */ /* 0x000fe40007810000 */
[----:B------:R-:W-:Y:S02]  /*16120*/  ISETP.GT.AND P2, PT, R5, 0x11, PT ;  /* 0x000000110500780c */ /* 0x000fe40003f44270 */
[----:B------:R-:W-:-:S02]  /*16130*/  FSEL R48, R147, -INF , P6 ;  /* 0xff80000093307808 */ /* 0x000fc40003000000 */
        /* <DEDUP_REMOVED lines=89> */
[----:B------:R-:W-:Y:S01]  /*166d0*/  FMNMX.FTZ R71, R138, R71, !PT ;  /* 0x000000478a477209 */ /* 0x000fe20007810000 */
[----:B------:R-:W-:Y:S01]  /*166e0*/  IMAD.MOV.U32 R4, RZ, RZ, R72 ;  /* 0x000000ffff047224 */ /* 0x000fe200078e0048 */
[----:B------:R-:W-:-:S02]  /*166f0*/  FMNMX.FTZ R70, R157, R70, !PT ;  /* 0x000000469d467209 */ /* 0x000fc40007810000 */
[----:B------:R-:W-:Y:S02]  /*16700*/  FMNMX.FTZ R8, R128, R2, !PT ;  /* 0x0000000280087209 */ /* 0x000fe40007810000 */
[----:B------:R-:W-:Y:S02]  /*16710*/  FMNMX.FTZ R71, R137, R71, !PT ;  /* 0x0000004789477209 */ /* 0x000fe40007810000 */
[----:B------:R-:W-:Y:S02]  /*16720*/  FMNMX.FTZ R70, R156, R70, !PT ;  /* 0x000000469c467209 */ /* 0x000fe40007810000 */
[----:B------:R-:W-:Y:S02]  /*16730*/  MOV R2, 0x16750 ;  /* 0x0001675000027802 */ /* 0x000fe40000000f00 */
[----:B------:R-:W-:Y:S05]  /*16740*/  CALL.REL.NOINC `($__internal_18_$__cuda_sm70_shflsync_bfly_p) ;  /* 0x0000409000007944 */ /* 0x000fea0003c00000 */
[----:B------:R-:W-:Y:S01]  /*16750*/  FMNMX.FTZ R72, R72, R0, !PT ;  /* 0x0000000048487209 */ /* 0x000fe20007810000 */
[----:B------:R-:W-:Y:S01]  /*16760*/  IMAD.MOV.U32 R0, RZ, RZ, 0x1 ;  /* 0x00000001ff007424 */ /* 0x000fe200078e00ff */
[----:B------:R-:W-:-:S03]  /*16770*/  MOV R2, 0x167a0 ;  /* 0x000167a000027802 */ /* 0x000fc60000000f00 */
[----:B------:R-:W-:Y:S02]  /*16780*/  IMAD.MOV.U32 R4, RZ, RZ, R72 ;  /* 0x000000ffff047224 */ /* 0x000fe400078e0048 */
[----:B------:R-:W-:Y:S05]  /*16790*/  CALL.REL.NOINC `($__internal_18_$__cuda_sm70_shflsync_bfly_p) ;  /* 0x0000404000007944 */ /* 0x000fea0003c00000 */
[----:B------:R-:W-:Y:S01]  /*167a0*/  FMNMX.FTZ R72, R72, R0, !PT ;  /* 0x0000000048487209 */ /* 0x000fe20007810000 */
[----:B------:R-:W-:Y:S01]  /*167b0*/  IMAD.MOV.U32 R4, RZ, RZ, R71 ;  /* 0x000000ffff047224 */ /* 0x000fe200078e0047 */
[----:B------:R-:W-:Y:S01]  /*167c0*/  MOV R2, 0x167f0 ;  /* 0x000167f000027802 */ /* 0x000fe20000000f00 */
[----:B------:R-:W-:Y:S02]  /*167d0*/  IMAD.MOV.U32 R0, RZ, RZ, 0x2 ;  /* 0x00000002ff007424 */ /* 0x000fe400078e00ff */
        /* <DEDUP_REMOVED lines=26> */
[----:B------:R-:W-:Y:S01]  /*16980*/  MOV R9, R0 ;  /* 0x0000000000097202 */ /* 0x000fe20000000f00 */
[----:B------:R-:W-:Y:S05]  /*16990*/  BRA `(.L_x_1569) ;  /* 0xfffef56000007947 */ /* 0x000fea000383ffff */
.L_x_1463:
[----:B------:R-:W-:Y:S01]  /*169a0*/  MOV R2, RZ ;  /* 0x000000ff00027202 */ /* 0x000fe20000000f00 */
[----:B------:R-:W-:Y:S01]  /*169b0*/  IMAD.MOV.U32 R56, RZ, RZ, R4 ;  /* 0x000000ffff387224 */ /* 0x000fe200078e0004 */
[----:B------:R-:W-:Y:S01]  /*169c0*/  MOV R3, 0x169f0 ;  /* 0x000169f000037802 */ /* 0x000fe20000000f00 */
[----:B------:R-:W-:Y:S02]  /*169d0*/  IMAD.MOV.U32 R62, RZ, RZ, 0x181f ;  /* 0x0000181fff3e7424 */ /* 0x000fe400078e00ff */
[----:B------:R-:W-:Y:S05]  /*169e0*/  CALL.REL.NOINC `($__internal_19_$__cuda_sm70_shflsync_idx_p) ;  /* 0x00003e5000007944 */ /* 0x000fea0003c00000 */
[----:B------:R-:W-:Y:S01]  /*169f0*/  MOV R7, R62 ;  /* 0x0000003e00077202 */ /* 0x000fe20000000f00 */
[----:B------:R-:W-:-:S05]  /*16a00*/  BRA `(.L_x_1570) ;  /* 0xffff112000007947 */ /* 0x000fca000383ffff */
.L_x_1464:
[----:B------:R-:W-:Y:S01]  /*16a10*/  MOV R2, RZ ;  /* 0x000000ff00027202 */ /* 0x000fe20000000f00 */
[----:B------:R-:W-:Y:S01]  /*16a20*/  IMAD.MOV.U32 R56, RZ, RZ, R0 ;  /* 0x000000ffff387224 */ /* 0x000fe200078e0000 */
[----:B------:R-:W-:Y:S01]  /*16a30*/  MOV R3, 0x16a60 ;  /* 0x00016a6000037802 */ /* 0x000fe20000000f00 */
[----:B------:R-:W-:Y:S02]  /*16a40*/  IMAD.MOV.U32 R62, RZ, RZ, 0x181f ;  /* 0x0000181fff3e7424 */ /* 0x000fe400078e00ff */
[----:B-12---:R-:W-:Y:S05]  /*16a50*/  CALL.REL.NOINC `($__internal_19_$__cuda_sm70_shflsync_idx_p) ;  /* 0x00003de000007944 */ /* 0x006fea0003c00000 */
[----:B------:R-:W-:Y:S01]  /*16a60*/  IMAD.MOV.U32 R56, RZ, RZ, R4 ;  /* 0x000000ffff387224 */ /* 0x000fe200078e0004 */
[----:B------:R-:W-:Y:S02]  /*16a70*/  ISETP.GE.AND P0, PT, R201, c[0x0][0x1d4], PT ;  /* 0x00007500c9007a0c */ /* 0x000fe40003f06270 */
[----:B------:R-:W-:Y:S01]  /*16a80*/  IADD3 R2, P1, R62, R15, RZ ;  /* 0x0000000f3e027210 */ /* 0x000fe20007f3e0ff */
[----:B------:R-:W-:Y:S01]  /*16a90*/  IMAD.MOV.U32 R62, RZ, RZ, 0x181f ;  /* 0x0000181fff3e7424 */ /* 0x000fe200078e00ff */
[----:B------:R-:W-:Y:S03]  /*16aa0*/  SEL R6, RZ, 0x10, P0 ;  /* 0x00000010ff067807 */ /* 0x000fe60000000000 */
[----:B------:R-:W-:Y:S06]  /*16ab0*/  IMAD.X R3, R7, 0x1, R5, P1 ;  /* 0x0000000107037824 */ /* 0x000fec00008e0605 */
[----:B------:R-:W-:Y:S01]  /*16ac0*/  @!PT LDS RZ, [RZ] ;  /* 0x00000000fffff984 */ /* 0x000fe20000000800 */
[----:B------:R-:W-:Y:S01]  /*16ad0*/  @!PT LDS RZ, [RZ] ;  /* 0x00000000fffff984 */ /* 0x000fe20000000800 */
[----:B------:R-:W-:Y:S01]  /*16ae0*/  @!PT LDS RZ, [RZ] ;  /* 0x00000000fffff984 */ /* 0x000fe20000000800 */
[----:B------:R1:W-:Y:S02]  /*16af0*/  LDGSTS.E.BYPASS.LTC128B.128 [R202+0x100], [R2.64], !P0 ;  /* 0x0010000002ca7fae */ /* 0x0003e4000c101d46 */
[----:B-1----:R-:W-:Y:S01]  /*16b00*/  MOV R3, 0x16b30 ;  /* 0x00016b3000037802 */ /* 0x002fe20000000f00 */
[----:B------:R-:W-:Y:S03]  /*16b10*/  IMAD.MOV.U32 R2, RZ, RZ, 0x1 ;  /* 0x00000001ff027424 */ /* 0x000fe600078e00ff */
[----:B------:R-:W-:Y:S05]  /*16b20*/  CALL.REL.NOINC `($__internal_19_$__cuda_sm70_shflsync_idx_p) ;  /* 0x00003d1000007944 */ /* 0x000fea0003c00000 */
[----:B------:R-:W-:Y:S01]  /*16b30*/  MOV R2, 0x1 ;  /* 0x0000000100027802 */ /* 0x000fe20000000f00 */
[----:B------:R-:W-:Y:S01]  /*16b40*/  IMAD.MOV.U32 R7, RZ, RZ, R62 ;  /* 0x000000ffff077224 */ /* 0x000fe200078e003e */
[----:B------:R-:W-:Y:S01]  /*16b50*/  MOV R62, 0x181f ;  /* 0x0000181f003e7802 */ /* 0x000fe20000000f00 */
[----:B------:R-:W-:Y:S01]  /*16b60*/  IMAD.MOV.U32 R56, RZ, RZ, R0 ;  /* 0x000000ffff387224 */ /* 0x000fe200078e0000 */
[----:B------:R-:W-:Y:S02]  /*16b70*/  MOV R3, 0x16b90 ;  /* 0x00016b9000037802 */ /* 0x000fe40000000f00 */
[----:B------:R-:W-:Y:S05]  /*16b80*/  CALL.REL.NOINC `($__internal_19_$__cuda_sm70_shflsync_idx_p) ;  /* 0x00003cb000007944 */ /* 0x000fea0003c00000 */
[C---:B------:R-:W-:Y:S01]  /*16b90*/  IADD3 R2, -R6.reuse, 0x10, RZ ;  /* 0x0000001006027810 */ /* 0x040fe20007ffe1ff */
[----:B------:R-:W-:Y:S01]  /*16ba0*/  IMAD.MOV.U32 R56, RZ, RZ, R4 ;  /* 0x000000ffff387224 */ /* 0x000fe200078e0004 */
[----:B------:R-:W-:Y:S02]  /*16bb0*/  ISETP.NE.U32.AND P2, PT, R6, RZ, PT ;  /* 0x000000ff0600720c */ /* 0x000fe40003f45070 */
[----:B------:R-:W-:Y:S04]  /*16bc0*/  LOP3.LUT R2, R2, 0xf, RZ, 0xc0, !PT ;  /* 0x0000000f02027812 */ /* 0x000fe800078ec0ff */
[----:B------:R-:W-:Y:S01]  /*16bd0*/  IADD3 R2, P1, P0, R2, R62, R15 ;  /* 0x0000003e02027210 */ /* 0x000fe2000783e00f */
[----:B------:R-:W-:Y:S03]  /*16be0*/  IMAD.MOV.U32 R62, RZ, RZ, 0x181f ;  /* 0x0000181fff3e7424 */ /* 0x000fe600078e00ff */
[----:B------:R-:W-:Y:S05]  /*16bf0*/  IADD3.X R3, RZ, R7, R5, P1, P0 ;  /* 0x00000007ff037210 */ /* 0x000fea0000fe0405 */
[----:B------:R-:W-:Y:S01]  /*16c00*/  @!PT LDS RZ, [RZ] ;  /* 0x00000000fffff984 */ /* 0x000fe20000000800 */
[----:B------:R-:W-:Y:S01]  /*16c10*/  @!PT LDS RZ, [RZ] ;  /* 0x00000000fffff984 */ /* 0x000fe20000000800 */
[----:B------:R-:W-:Y:S01]  /*16c20*/  @!PT LDS RZ, [RZ] ;  /* 0x00000000fffff984 */ /* 0x000fe20000000800 */
[----:B------:R1:W-:Y:S02]  /*16c30*/  LDGSTS.E.BYPASS.LTC128B.128.ZFILL [R202+0x900], [R2.64], P2 ;  /* 0x0090000002ca7fae */ /* 0x0003e40009141d46 */
[----:B-1----:R-:W-:Y:S01]  /*16c40*/  MOV R3, 0x16c70 ;  /* 0x00016c7000037802 */ /* 0x002fe20000000f00 */
[----:B------:R-:W-:Y:S04]  /*16c50*/  IMAD.MOV.U32 R2, RZ, RZ, 0x2 ;  /* 0x00000002ff027424 */ /* 0x000fe800078e00ff */
        /* <DEDUP_REMOVED lines=47> */
[----:B------:R-:W-:Y:S01]  /*16f50*/  MOV R0, R62 ;  /* 0x0000003e00007202 */ /* 0x000fe20000000f00 */
[----:B------:R-:W-:-:S05]  /*16f60*/  BRA `(.L_x_1571) ;  /* 0xffff0d4000007947 */ /* 0x000fca000383ffff */
.L_x_1467:
[----:B------:R-:W-:Y:S01]  /*16f70*/  MOV R2, RZ ;  /* 0x000000ff00027202 */ /* 0x000fe20000000f00 */
[----:B------:R-:W-:Y:S01]  /*16f80*/  IMAD.MOV.U32 R56, RZ, RZ, R4 ;  /* 0x000000ffff387224 */ /* 0x000fe200078e0004 */
[----:B------:R-:W-:Y:S01]  /*16f90*/  MOV R3, 0x16fc0 ;  /* 0x00016fc000037802 */ /* 0x000fe20000000f00 */
[----:B------:R-:W-:Y:S02]  /*16fa0*/  IMAD.MOV.U32 R62, RZ, RZ, 0x181f ;  /* 0x0000181fff3e7424 */ /* 0x000fe400078e00ff */
[----:B------:R-:W-:Y:S05]  /*16fb0*/  CALL.REL.NOINC `($__internal_19_$__cuda_sm70_shflsync_idx_p) ;  /* 0x0000388000007944 */ /* 0x000fea0003c00000 */
[----:B------:R-:W-:Y:S01]  /*16fc0*/  MOV R7, R62 ;  /* 0x0000003e00077202 */ /* 0x000fe20000000f00 */
[----:B------:R-:W-:-:S05]  /*16fd0*/  BRA `(.L_x_1572) ;  /* 0xffff202000007947 */ /* 0x000fca000383ffff */
.L_x_1468:
        /* <DEDUP_REMOVED lines=86> */
.L_x_1469:
[----:B------:R-:W-:Y:S01]  /*17540*/  MOV R2, RZ ;  /* 0x000000ff00027202 */ /* 0x000fe20000000f00 */
[----:B------:R-:W-:Y:S01]  /*17550*/  IMAD.MOV.U32 R56, RZ, RZ, R4 ;  /* 0x000000ffff387224 */ /* 0x000fe200078e0004 */
[----:B------:R-:W-:Y:S01]  /*17560*/  MOV R3, 0x17590 ;  /* 0x0001759000037802 */ /* 0x000fe20000000f00 */
[----:B------:R-:W-:Y:S02]  /*17570*/  IMAD.MOV.U32 R62, RZ, RZ, 0x1c1f ;  /* 0x00001c1fff3e7424 */ /* 0x000fe400078e00ff */
[----:B------:R-:W-:Y:S05]  /*17580*/  CALL.REL.NOINC `($__internal_19_$__cuda_sm70_shflsync_idx_p) ;  /* 0x000032b000007944 */ /* 0x000fea0003c00000 */
[----:B------:R-:W-:Y:S01]  /*17590*/  MOV R0, R62 ;  /* 0x0000003e00007202 */ /* 0x000fe20000000f00 */
[----:B------:R-:W-:-:S05]  /*175a0*/  BRA `(.L_x_1574) ;  /* 0xffff1d3000007947 */ /* 0x000fca000383ffff */
.L_x_1470:
[----:B------:R-:W-:Y:S01]  /*175b0*/  MOV R2, 0x1 ;  /* 0x0000000100027802 */ /* 0x000fe20000000f00 */
[----:B------:R-:W-:Y:S01]  /*175c0*/  IMAD.MOV.U32 R56, RZ, RZ, R4 ;  /* 0x000000ffff387224 */ /* 0x000fe200078e0004 */
[----:B------:R-:W-:Y:S01]  /*175d0*/  MOV R3, 0x17600 ;  /* 0x0001760000037802 */ /* 0x000fe20000000f00 */
[----:B------:R-:W-:Y:S02]  /*175e0*/  IMAD.MOV.U32 R62, RZ, RZ, 0x1c1f ;  /* 0x00001c1fff3e7424 */ /* 0x000fe400078e00ff */
[----:B-1----:R-:W-:Y:S05]  /*175f0*/  CALL.REL.NOINC `($__internal_19_$__cuda_sm70_shflsync_idx_p) ;  /* 0x0000324000007944 */ /* 0x002fea0003c00000 */
[----:B------:R-:W-:Y:S01]  /*17600*/  MOV R3, 0x178e0 ;  /* 0x000178e000037802 */ /* 0x000fe20000000f00 */
[----:B------:R-:W-:Y:S02]  /*17610*/  IMAD.IADD R62, R5, 0x1, R62 ;  /* 0x00000001053e7824 */ /* 0x000fe400078e023e */
[----:B------:R-:W-:Y:S02]  /*17620*/  IMAD.MOV.U32 R56, RZ, RZ, R4 ;  /* 0x000000ffff387224 */ /* 0x000fe400078e0004 */
[----:B------:R-:W-:Y:S01]  /*17630*/  IMAD.MOV.U32 R2, RZ, RZ, 0x2 ;  /* 0x00000002ff027424 */ /* 0x000fe200078e00ff */
        /* <DEDUP_REMOVED lines=41> */
[----:B------:R-:W-:Y:S05]  /*178d0*/  CALL.REL.NOINC `($__internal_19_$__cuda_sm70_shflsync_idx_p) ;  /* 0x00002f6000007944 */ /* 0x000fea0003c00000 */
        /* <DEDUP_REMOVED lines=46> */
[----:B------:R-:W-:Y:S01]  /*17bc0*/  FMNMX.FTZ R0, R12, R85, !PT ;  /* 0x000000550c007209 */ /* 0x000fe20007810000 */
[----:B------:R-:W-:Y:S01]  /*17bd0*/  IMAD.IADD R5, R5, 0x1, R62 ;  /* 0x0000000105057824 */ /* 0x000fe200078e023e */
[----:B------:R-:W-:Y:S02]  /*17be0*/  FMNMX.FTZ R2, R13, R84, !PT ;  /* 0x000000540d027209 */ /* 0x000fe40007810000 */
[----:B------:R-:W-:Y:S01]  /*17bf0*/  FMNMX.FTZ R3, R14, R0, !PT ;  /* 0x000000000e037209 */ /* 0x000fe20007810000 */
[----:B------:R-:W-:Y:S01]  /*17c00*/  IMAD.MOV.U32 R0, RZ, RZ, 0x2 ;  /* 0x00000002ff007424 */ /* 0x000fe200078e00ff */
[C---:B------:R-:W-:Y:S02]  /*17c10*/  ISETP.GT.AND P6, PT, R5.reuse, RZ, PT ;  /* 0x000000ff0500720c */ /* 0x040fe40003fc4270 */
[C---:B------:R-:W-:Y:S02]  /*17c20*/  ISETP.GT.AND P2, PT, R5.reuse, 0x1, PT ;  /* 0x000000010500780c */ /* 0x040fe40003f44270 */
[C---:B------:R-:W-:Y:S02]  /*17c30*/  ISETP.GT.AND P1, PT, R5.reuse, 0x8, PT ;  /* 0x000000080500780c */ /* 0x040fe40003f24270 */
        /* <DEDUP_REMOVED lines=115> */
[----:B------:R-:W-:Y:S05]  /*18370*/  CALL.REL.NOINC `($__internal_18_$__cuda_sm70_shflsync_bfly_p) ;  /* 0x0000246000007944 */ /* 0x000fea0003c00000 */
[----:B------:R-:W-:Y:S01]  /*18380*/  FMNMX.FTZ R4, R4, R0, !PT ;  /* 0x0000000004047209 */ /* 0x000fe20007810000 */
[----:B------:R-:W-:Y:S01]  /*18390*/  IMAD.MOV.U32 R0, RZ, RZ, 0x1 ;  /* 0x00000001ff007424 */ /* 0x000fe200078e00ff */
[----:B------:R-:W-:Y:S02]  /*183a0*/  MOV R2, 0x183c0 ;  /* 0x000183c000027802 */ /* 0x000fe40000000f00 */
        /* <DEDUP_REMOVED lines=28> */
[----:B------:R-:W-:-:S05]  /*18570*/  BRA `(.L_x_1575) ;  /* 0xffff1dd000007947 */ /* 0x000fca000383ffff */
.L_x_1473:
[----:B-1--4-:R-:W-:Y:S01]  /*18580*/  MOV R62, 0x181f ;  /* 0x0000181f003e7802 */ /* 0x012fe20000000f00 */
[----:B------:R-:W-:Y:S01]  /*18590*/  IMAD.MOV.U32 R2, RZ, RZ, RZ ;  /* 0x000000ffff027224 */ /* 0x000fe200078e00ff */
[----:B------:R-:W-:Y:S02]  /*185a0*/  MOV R3, 0x185c0 ;  /* 0x000185c000037802 */ /* 0x000fe40000000f00 */
[----:B------:R-:W-:Y:S05]  /*185b0*/  CALL.REL.NOINC `($__internal_19_$__cuda_sm70_shflsync_idx_p) ;  /* 0x0000228000007944 */ /* 0x000fea0003c00000 */
[----:B------:R-:W-:Y:S01]  /*185c0*/  MOV R57, R62 ;  /* 0x0000003e00397202 */ /* 0x000fe20000000f00 */
[----:B------:R-:W-:-:S05]  /*185d0*/  BRA `(.L_x_1576) ;  /* 0xffff3ea000007947 */ /* 0x000fca000383ffff */
.L_x_1476:
[----:B------:R-:W-:Y:S01]  /*185e0*/  MOV R2, RZ ;  /* 0x000000ff00027202 */ /* 0x000fe20000000f00 */
[----:B------:R-:W-:Y:S01]  /*185f0*/  IMAD.MOV.U32 R56, RZ, RZ, R4 ;  /* 0x000000ffff387224 */ /* 0x000fe200078e0004 */
[----:B------:R-:W-:Y:S01]  /*18600*/  MOV R3, 0x18630 ;  /* 0x0001863000037802 */ /* 0x000fe20000000f00 */
[----:B------:R-:W-:Y:S02]  /*18610*/  IMAD.MOV.U32 R62, RZ, RZ, 0x181f ;  /* 0x0000181fff3e7424 */ /* 0x000fe400078e00ff */
[----:B------:R-:W-:Y:S05]  /*18620*/  CALL.REL.NOINC `($__internal_19_$__cuda_sm70_shflsync_idx_p) ;  /* 0x0000221000007944 */ /* 0x000fea0003c00000 */
[----:B------:R-:W-:Y:S01]  /*18630*/  MOV R9, R62 ;  /* 0x0000003e00097202 */ /* 0x000fe20000000f00 */
[----:B------:R-:W-:-:S05]  /*18640*/  BRA `(.L_x_1577) ;  /* 0xffff52a000007947 */ /* 0x000fca000383ffff */
.L_x_1477:
[----:B------:R-:W-:Y:S01]  /*18650*/  MOV R2, RZ ;  /* 0x000000ff00027202 */ /* 0x000fe20000000f00 */
[----:B------:R-:W-:Y:S01]  /*18660*/  IMAD.MOV.U32 R56, RZ, RZ, R0 ;  /* 0x000000ffff387224 */ /* 0x000fe200078e0000 */
[----:B------:R-:W-:Y:S01]  /*18670*/  MOV R3, 0x186a0 ;  /* 0x000186a000037802 */ /* 0x000fe20000000f00 */
[----:B------:R-:W-:Y:S02]  /*18680*/  IMAD.MOV.U32 R62, RZ, RZ, 0x181f ;  /* 0x0000181fff3e7424 */ /* 0x000fe400078e00ff */
[----:B-12---:R-:W-:Y:S05]  /*18690*/  CALL.REL.NOINC `($__internal_19_$__cuda_sm70_shflsync_idx_p) ;  /* 0x000021a000007944 */ /* 0x006fea0003c00000 */
        /* <DEDUP_REMOVED lines=82> */
.L_x_1478:
[----:B------:R-:W-:Y:S02]  /*18bc0*/  MOV R0, 0x2 ;  /* 0x0000000200007802 */ /* 0x000fe40000000f00 */
        /* <DEDUP_REMOVED lines=34> */
.L_x_1480:
[----:B------:R-:W-:Y:S01]  /*18df0*/  IMAD.MOV.U32 R4, RZ, RZ, R246 ;  /* 0x000000ffff047224 */ /* 0x000fe200078e00f6 */
[----:B------:R-:W-:-:S02]  /*18e00*/  MOV R0, 0x2 ;  /* 0x0000000200007802 */ /* 0x000fc40000000f00 */
[----:B------:R-:W-:Y:S02]  /*18e10*/  MOV R2, 0x18e30 ;  /* 0x00018e3000027802 */ /* 0x000fe40000000f00 */
[----:B------:R-:W-:Y:S05]  /*18e20*/  CALL.REL.NOINC `($__internal_18_$__cuda_sm70_shflsync_bfly_p) ;  /* 0x000019b000007944 */ /* 0x000fea0003c00000 */
[----:B------:R-:W-:Y:S05]  /*18e30*/  BRA `(.L_x_1580) ;  /* 0xffff70f000007947 */ /* 0x000fea000383ffff */
.L_x_1481:
[----:B------:R-:W-:Y:S01]  /*18e40*/  IMAD.MOV.U32 R4, RZ, RZ, R5 ;  /* 0x000000ffff047224 */ /* 0x000fe200078e0005 */
[----:B------:R-:W-:Y:S02]  /*18e50*/  MOV R0, 0x1 ;  /* 0x0000000100007802 */ /* 0x000fe40000000f00 */
[----:B------:R-:W-:Y:S02]  /*18e60*/  MOV R2, 0x18e80 ;  /* 0x00018e8000027802 */ /* 0x000fe40000000f00 */
[----:B-1----:R-:W-:Y:S05]  /*18e70*/  CALL.REL.NOINC `($__internal_18_$__cuda_sm70_shflsync_bfly_p) ;  /* 0x0000196000007944 */ /* 0x002fea0003c00000 */
[----:B------:R1:W5:Y:S01]  /*18e80*/  LDL R4, [R1] ;  /* 0x0000000001047983 */ /* 0x0003620000100800 */
[----:B------:R-:W-:Y:S01]  /*18e90*/  FADD.FTZ R5, R5, R0 ;  /* 0x0000000005057221 */ /* 0x000fe20000010000 */
[----:B------:R-:W-:Y:S02]  /*18ea0*/  MOV R0, 0x2 ;  /* 0x0000000200007802 */ /* 0x000fe40000000f00 */
[----:B------:R-:W-:Y:S02]  /*18eb0*/  MOV R2, 0x18ed0 ;  /* 0x00018ed000027802 */ /* 0x000fe40000000f00 */
[----:B-1---5:R-:W-:Y:S05]  /*18ec0*/  CALL.REL.NOINC `($__internal_18_$__cuda_sm70_shflsync_bfly_p) ;  /* 0x0000191000007944 */ /* 0x022fea0003c00000 */
[----:B------:R-:W2:Y:S02]  /*18ed0*/  LDL.LU R2, [R1] ;  /* 0x0000000001027983 */ /* 0x000ea40000300800 */
[----:B--2---:R-:W-:Y:S01]  /*18ee0*/  FADD.FTZ R6, R2, R0 ;  /* 0x0000000002067221 */ /* 0x004fe20000010000 */
[----:B------:R-:W-:-:S02]  /*18ef0*/  MOV R0, 0x1 ;  /* 0x0000000100007802 */ /* 0x000fc40000000f00 */
[----:B------:R-:W-:Y:S02]  /*18f00*/  MOV R2, 0x18f30 ;  /* 0x00018f3000027802 */ /* 0x000fe40000000f00 */
[----:B------:R-:W-:Y:S02]  /*18f10*/  MOV R4, R6 ;  /* 0x0000000600047202 */ /* 0x000fe40000000f00 */
[----:B------:R-:W-:Y:S05]  /*18f20*/  CALL.REL.NOINC `($__internal_18_$__cuda_sm70_shflsync_bfly_p) ;  /* 0x000018b000007944 */ /* 0x000fea0003c00000 */
[----:B------:R1:W5:Y:S01]  /*18f30*/  LDL R4, [R1+0x8] ;  /* 0x0000080001047983 */ /* 0x0003620000100800 */
[----:B------:R-:W-:Y:S01]  /*18f40*/  FADD.FTZ R6, R6, R0 ;  /* 0x0000000006067221 */ /* 0x000fe20000010000 */
[----:B------:R-:W-:Y:S02]  /*18f50*/  MOV R0, 0x2 ;  /* 0x0000000200007802 */ /* 0x000fe40000000f00 */
[----:B------:R-:W-:Y:S02]  /*18f60*/  MOV R2, 0x18f80 ;  /* 0x00018f8000027802 */ /* 0x000fe40000000f00 */
[----:B-1---5:R-:W-:Y:S05]  /*18f70*/  CALL.REL.NOINC `($__internal_18_$__cuda_sm70_shflsync_bfly_p) ;  /* 0x0000186000007944 */ /* 0x022fea0003c00000 */
[----:B------:R-:W2:Y:S02]  /*18f80*/  LDL.LU R2, [R1+0x8] ;  /* 0x0000080001027983 */ /* 0x000ea40000300800 */
[----:B--2---:R-:W-:Y:S01]  /*18f90*/  FADD.FTZ R7, R2, R0 ;  /* 0x0000000002077221 */ /* 0x004fe20000010000 */
[----:B------:R-:W-:Y:S02]  /*18fa0*/  MOV R0, 0x1 ;  /* 0x0000000100007802 */ /* 0x000fe40000000f00 */
[----:B------:R-:W-:-:S02]  /*18fb0*/  MOV R2, 0x18fe0 ;  /* 0x00018fe000027802 */ /* 0x000fc40000000f00 */
        /* <DEDUP_REMOVED lines=10> */
[----:B------:R-:W-:Y:S02]  /*19060*/  MOV R2, 0x19080 ;  /* 0x0001908000027802 */ /* 0x000fe40000000f00 */
[----:B------:R-:W-:Y:S05]  /*19070*/  CALL.REL.NOINC `($__internal_18_$__cuda_sm70_shflsync_bfly_p) ;  /* 0x0000176000007944 */ /* 0x000fea0003c00000 */
[----:B------:R-:W-:Y:S01]  /*19080*/  MOV R8, R0 ;  /* 0x0000000000087202 */ /* 0x000fe20000000f00 */
[----:B------:R-:W-:Y:S05]  /*19090*/  BRA `(.L_x_1581) ;  /* 0xffff6fb000007947 */ /* 0x000fea000383ffff */
.L_x_1488:
[----:B-1-34-:R-:W-:Y:S01]  /*190a0*/  IMAD.MOV.U32 R56, RZ, RZ, R5 ;  /* 0x000000ffff387224 */ /* 0x01afe200078e0005 */
[----:B------:R-:W-:Y:S01]  /*190b0*/  MOV R2, RZ ;  /* 0x000000ff00027202 */ /* 0x000fe20000000f00 */
[----:B------:R-:W-:Y:S01]  /*190c0*/  IMAD.MOV.U32 R62, RZ, RZ, 0x181f ;  /* 0x0000181fff3e7424 */ /* 0x000fe200078e00ff */
[----:B------:R-:W-:-:S02]  /*190d0*/  MOV R3, 0x190f0 ;  /* 0x000190f000037802 */ /* 0x000fc40000000f00 */
[----:B------:R-:W-:Y:S05]  /*190e0*/  CALL.REL.NOINC `($__internal_19_$__cuda_sm70_shflsync_idx_p) ;  /* 0x0000175000007944 */ /* 0x000fea0003c00000 */
[----:B------:R-:W-:Y:S01]  /*190f0*/  MOV R7, R62 ;  /* 0x0000003e00077202 */ /* 0x000fe20000000f00 */
[----:B------:R-:W-:Y:S05]  /*19100*/  BRA `(.L_x_1582) ;  /* 0xffff856000007947 */ /* 0x000fea000383ffff */
.L_x_1489:
[----:B------:R-:W-:Y:S01]  /*19110*/  IMAD.MOV.U32 R56, RZ, RZ, R6 ;  /* 0x000000ffff387224 */ /* 0x000fe200078e0006 */
[----:B------:R-:W-:Y:S01]  /*19120*/  MOV R2, RZ ;  /* 0x000000ff00027202 */ /* 0x000fe20000000f00 */
[----:B------:R-:W-:Y:S01]  /*19130*/  IMAD.MOV.U32 R62, RZ, RZ, 0x181f ;  /* 0x0000181fff3e7424 */ /* 0x000fe200078e00ff */
[----:B------:R-:W-:-:S02]  /*19140*/  MOV R3, 0x19160 ;  /* 0x0001916000037802 */ /* 0x000fc40000000f00 */
[----:B-12---:R-:W-:Y:S05]  /*19150*/  CALL.REL.NOINC `($__internal_19_$__cuda_sm70_shflsync_idx_p) ;  /* 0x000016e000007944 */ /* 0x006fea0003c00000 */
[----:B------:R-:W-:Y:S01]  /*19160*/  MOV R2, R62 ;  /* 0x0000003e00027202 */ /* 0x000fe20000000f00 */
[----:B------:R-:W-:Y:S05]  /*19170*/  BRA `(.L_x_1583) ;  /* 0xffff851000007947 */ /* 0x000fea000383ffff */
.L_x_1490:
[----:B------:R-:W-:Y:S01]  /*19180*/  IMAD.MOV.U32 R56, RZ, RZ, R5 ;  /* 0x000000ffff387224 */ /* 0x000fe200078e0005 */
[----:B-1----:R-:W-:Y:S01]  /*19190*/  MOV R2, 0x1 ;  /* 0x0000000100027802 */ /* 0x002fe20000000f00 */
[----:B------:R-:W-:Y:S01]  /*191a0*/  IMAD.MOV.U32 R62, RZ, RZ, 0x181f ;  /* 0x0000181fff3e7424 */ /* 0x000fe200078e00ff */
[----:B------:R-:W-:-:S02]  /*191b0*/  MOV R3, 0x191d0 ;  /* 0x000191d000037802 */ /* 0x000fc40000000f00 */
[----:B---3--:R-:W-:Y:S05]  /*191c0*/  CALL.REL.NOINC `($__internal_19_$__cuda_sm70_shflsync_idx_p) ;  /* 0x0000167000007944 */ /* 0x008fea0003c00000 */
        /* <DEDUP_REMOVED lines=8> */
.L_x_1491:
[----:B------:R-:W-:Y:S01]  /*19250*/  IMAD.MOV.U32 R56, RZ, RZ, R5 ;  /* 0x000000ffff387224 */ /* 0x000fe200078e0005 */
[----:B-1----:R-:W-:Y:S01]  /*19260*/  MOV R2, 0x2 ;  /* 0x0000000200027802 */ /* 0x002fe20000000f00 */
[----:B------:R-:W-:Y:S01]  /*19270*/  IMAD.MOV.U32 R62, RZ, RZ, 0x181f ;  /* 0x0000181fff3e7424 */ /* 0x000fe200078e00ff */
[----:B------:R-:W-:Y:S02]  /*19280*/  MOV R3, 0x192a0 ;  /* 0x000192a000037802 */ /* 0x000fe40000000f00 */
[----:B--23--:R-:W-:Y:S05]  /*19290*/  CALL.REL.NOINC `($__internal_19_$__cuda_sm70_shflsync_idx_p) ;  /* 0x000015a000007944 */ /* 0x00cfea0003c00000 */
[----:B------:R-:W-:Y:S01]  /*192a0*/  MOV R7, R62 ;  /* 0x0000003e00077202 */ /* 0x000fe20000000f00 */
[----:B------:R-:W-:Y:S05]  /*192b0*/  BRA `(.L_x_1585) ;  /* 0xffff853000007947 */ /* 0x000fea000383ffff */
.L_x_1492:
[----:B------:R-:W-:Y:S01]  /*192c0*/  IMAD.MOV.U32 R56, RZ, RZ, R6 ;  /* 0x000000ffff387224 */ /* 0x000fe200078e0006 */
[----:B-1----:R-:W-:Y:S01]  /*192d0*/  MOV R2, 0x2 ;  /* 0x0000000200027802 */ /* 0x002fe20000000f00 */
[----:B------:R-:W-:Y:S01]  /*192e0*/  IMAD.MOV.U32 R62, RZ, RZ, 0x181f ;  /* 0x0000181fff3e7424 */ /* 0x000fe200078e00ff */
[----:B------:R-:W-:Y:S02]  /*192f0*/  MOV R3, 0x19310 ;  /* 0x0001931000037802 */ /* 0x000fe40000000f00 */
[----:B--234-:R-:W-:Y:S05]  /*19300*/  CALL.REL.NOINC `($__internal_19_$__cuda_sm70_shflsync_idx_p) ;  /* 0x0000153000007944 */ /* 0x01cfea0003c00000 */
[----:B------:R-:W-:Y:S01]  /*19310*/  MOV R2, R62 ;  /* 0x0000003e00027202 */ /* 0x000fe20000000f00 */
[----:B------:R-:W-:Y:S05]  /*19320*/  BRA `(.L_x_1586) ;  /* 0xffff84e000007947 */ /* 0x000fea000383ffff */
.L_x_1493:
[----:B------:R-:W-:Y:S01]  /*19330*/  IMAD.MOV.U32 R56, RZ, RZ, R5 ;  /* 0x000000ffff387224 */ /* 0x000fe200078e0005 */
[----:B--2---:R-:W-:Y:S01]  /*19340*/  MOV R2, 0x3 ;  /* 0x0000000300027802 */ /* 0x004fe20000000f00 */
[----:B------:R-:W-:Y:S01]  /*19350*/  IMAD.MOV.U32 R62, RZ, RZ, 0x181f ;  /* 0x0000181fff3e7424 */ /* 0x000fe200078e00ff */
[----:B------:R-:W-:-:S02]  /*19360*/  MOV R3, 0x19380 ;  /* 0x0001938000037802 */ /* 0x000fc40000000f00 */
[----:B-1-34-:R-:W-:Y:S05]  /*19370*/  CALL.REL.NOINC `($__internal_19_$__cuda_sm70_shflsync_idx_p) ;  /* 0x000014c000007944 */ /* 0x01afea0003c00000 */
        /* <DEDUP_REMOVED lines=8> */
.L_x_1494:
[----:B------:R-:W-:Y:S01]  /*19400*/  IMAD.MOV.U32 R56, RZ, RZ, R5 ;  /* 0x000000ffff387224 */ /* 0x000fe200078e0005 */
[----:B--2---:R-:W-:Y:S01]  /*19410*/  MOV R2, 0x4 ;  /* 0x0000000400027802 */ /* 0x004fe20000000f00 */
[----:B------:R-:W-:Y:S01]  /*19420*/  IMAD.MOV.U32 R62, RZ, RZ, 0x181f ;  /* 0x0000181fff3e7424 */ /* 0x000fe200078e00ff */
[----:B------:R-:W-:Y:S02]  /*19430*/  MOV R3, 0x19450 ;  /* 0x0001945000037802 */ /* 0x000fe40000000f00 */
[----:B-1-34-:R-:W-:Y:S05]  /*19440*/  CALL.REL.NOINC `($__internal_19_$__cuda_sm70_shflsync_idx_p) ;  /* 0x000013f000007944 */ /* 0x01afea0003c00000 */
[----:B------:R-:W-:Y:S01]  /*19450*/  MOV R7, R62 ;  /* 0x0000003e00077202 */ /* 0x000fe20000000f00 */
[----:B------:R-:W-:Y:S05]  /*19460*/  BRA `(.L_x_1588) ;  /* 0xffff84b000007947 */ /* 0x000fea000383ffff */
.L_x_1495:
[----:B------:R-:W-:Y:S01]  /*19470*/  IMAD.MOV.U32 R56, RZ, RZ, R6 ;  /* 0x000000ffff387224 */ /* 0x000fe200078e0006 */
[----:B--2---:R-:W-:Y:S01]  /*19480*/  MOV R2, 0x4 ;  /* 0x0000000400027802 */ /* 0x004fe20000000f00 */
[----:B------:R-:W-:Y:S01]  /*19490*/  IMAD.MOV.U32 R62, RZ, RZ, 0x181f ;  /* 0x0000181fff3e7424 */ /* 0x000fe200078e00ff */
[----:B------:R-:W-:Y:S02]  /*194a0*/  MOV R3, 0x194c0 ;  /* 0x000194c000037802 */ /* 0x000fe40000000f00 */
[----:B-1-34-:R-:W-:Y:S05]  /*194b0*/  CALL.REL.NOINC `($__internal_19_$__cuda_sm70_shflsync_idx_p) ;  /* 0x0000138000007944 */ /* 0x01afea0003c00000 */
[----:B------:R-:W-:Y:S01]  /*194c0*/  MOV R2, R62 ;  /* 0x0000003e00027202 */ /* 0x000fe20000000f00 */
[----:B------:R-:W-:Y:S05]  /*194d0*/  BRA `(.L_x_1589) ;  /* 0xffff846000007947 */ /* 0x000fea000383ffff */
.L_x_1496:
[----:B------:R-:W-:Y:S01]  /*194e0*/  IMAD.MOV.U32 R56, RZ, RZ, R5 ;  /* 0x000000ffff387224 */ /* 0x000fe200078e0005 */
[----:B-1----:R-:W-:Y:S01]  /*194f0*/  MOV R2, 0x5 ;  /* 0x0000000500027802 */ /* 0x002fe20000000f00 */
[----:B------:R-:W-:Y:S01]  /*19500*/  IMAD.MOV.U32 R62, RZ, RZ, 0x181f ;  /* 0x0000181fff3e7424 */ /* 0x000fe200078e00ff */
[----:B------:R-:W-:-:S02]  /*19510*/  MOV R3, 0x19530 ;  /* 0x0001953000037802 */ /* 0x000fc40000000f00 */
[----:B--234-:R-:W-:Y:S05]  /*19520*/  CALL.REL.NOINC `($__internal_19_$__cuda_sm70_shflsync_idx_p) ;  /* 0x0000131000007944 */ /* 0x01cfea0003c00000 */
        /* <DEDUP_REMOVED lines=8> */
.L_x_1497:
[----:B------:R-:W-:Y:S01]  /*195b0*/  IMAD.MOV.U32 R56, RZ, RZ, R5 ;  /* 0x000000ffff387224 */ /* 0x000fe200078e0005 */
[----:B--2---:R-:W-:Y:S01]  /*195c0*/  MOV R2, 0x6 ;  /* 0x0000000600027802 */ /* 0x004fe20000000f00 */
[----:B------:R-:W-:Y:S01]  /*195d0*/  IMAD.MOV.U32 R62, RZ, RZ, 0x181f ;  /* 0x0000181fff3e7424 */ /* 0x000fe200078e00ff */
[----:B------:R-:W-:Y:S02]  /*195e0*/  MOV R3, 0x19600 ;  /* 0x0001960000037802 */ /* 0x000fe40000000f00 */
[----:B-1--4-:R-:W-:Y:S05]  /*195f0*/  CALL.REL.NOINC `($__internal_19_$__cuda_sm70_shflsync_idx_p) ;  /* 0x0000124000007944 */ /* 0x012fea0003c00000 */
[----:B------:R-:W-:Y:S01]  /*19600*/  MOV R7, R62 ;  /* 0x0000003e00077202 */ /* 0x000fe20000000f00 */
[----:B------:R-:W-:Y:S05]  /*19610*/  BRA `(.L_x_1591) ;  /* 0xffff843000007947 */ /* 0x000fea000383ffff */
.L_x_1498:
[----:B------:R-:W-:Y:S01]  /*19620*/  IMAD.MOV.U32 R56, RZ, RZ, R6 ;  /* 0x000000ffff387224 */ /* 0x000fe200078e0006 */
[----:B--2---:R-:W-:Y:S01]  /*19630*/  MOV R2, 0x6 ;  /* 0x0000000600027802 */ /* 0x004fe20000000f00 */
[----:B------:R-:W-:Y:S01]  /*19640*/  IMAD.MOV.U32 R62, RZ, RZ, 0x181f ;  /* 0x0000181fff3e7424 */ /* 0x000fe200078e00ff */
[----:B------:R-:W-:Y:S02]  /*19650*/  MOV R3, 0x19670 ;  /* 0x0001967000037802 */ /* 0x000fe40000000f00 */
[----:B-1-34-:R-:W-:Y:S05]  /*19660*/  CALL.REL.NOINC `($__internal_19_$__cuda_sm70_shflsync_idx_p) ;  /* 0x000011d000007944 */ /* 0x01afea0003c00000 */
[----:B------:R-:W-:Y:S01]  /*19670*/  MOV R2, R62 ;  /* 0x0000003e00027202 */ /* 0x000fe20000000f00 */
[----:B------:R-:W-:Y:S05]  /*19680*/  BRA `(.L_x_1592) ;  /* 0xffff83e000007947 */ /* 0x000fea000383ffff */
.L_x_1499:
[----:B------:R-:W-:Y:S01]  /*19690*/  IMAD.MOV.U32 R56, RZ, RZ, R5 ;  /* 0x000000ffff387224 */ /* 0x000fe200078e0005 */
[----:B-1----:R-:W-:Y:S01]  /*196a0*/  MOV R2, 0x7 ;  /* 0x0000000700027802 */ /* 0x002fe20000000f00 */
[----:B------:R-:W-:Y:S01]  /*196b0*/  IMAD.MOV.U32 R62, RZ, RZ, 0x181f ;  /* 0x0000181fff3e7424 */ /* 0x000fe200078e00ff */
[----:B------:R-:W-:-:S02]  /*196c0*/  MOV R3, 0x196e0 ;  /* 0x000196e000037802 */ /* 0x000fc40000000f00 */
[----:B--2-4-:R-:W-:Y:S05]  /*196d0*/  CALL.REL.NOINC `($__internal_19_$__cuda_sm70_shflsync_idx_p) ;  /* 0x0000116000007944 */ /* 0x014fea0003c00000 */
        /* <DEDUP_REMOVED lines=8> */
.L_x_1501:
[----:B------:R-:W-:Y:S01]  /*19760*/  IMAD.MOV.U32 R56, RZ, RZ, R5 ;  /* 0x000000ffff387224 */ /* 0x000fe200078e0005 */
[----:B------:R-:W-:Y:S01]  /*19770*/  MOV R2, RZ ;  /* 0x000000ff00027202 */ /* 0x000fe20000000f00 */
[----:B------:R-:W-:Y:S01]  /*19780*/  IMAD.MOV.U32 R62, RZ, RZ, 0x1c1f ;  /* 0x00001c1fff3e7424 */ /* 0x000fe200078e00ff */
[----:B------:R-:W-:Y:S02]  /*19790*/  MOV R3, 0x197b0 ;  /* 0x000197b000037802 */ /* 0x000fe40000000f00 */
[----:B------:R-:W-:Y:S05]  /*197a0*/  CALL.REL.NOINC `($__internal_19_$__cuda_sm70_shflsync_idx_p) ;  /* 0x0000109000007944 */ /* 0x000fea0003c00000 */
[----:B------:R-:W-:Y:S01]  /*197b0*/  MOV R4, R62 ;  /* 0x0000003e00047202 */ /* 0x000fe20000000f00 */
[----:B------:R-:W-:Y:S05]  /*197c0*/  BRA `(.L_x_1594) ;  /* 0xffff85c000007947 */ /* 0x000fea000383ffff */
.L_x_1502:
[----:B------:R-:W-:Y:S01]  /*197d0*/  IMAD.MOV.U32 R56, RZ, RZ, R12 ;  /* 0x000000ffff387224 */ /* 0x000fe200078e000c */
[----:B------:R-:W-:Y:S01]  /*197e0*/  MOV R2, RZ ;  /* 0x000000ff00027202 */ /* 0x000fe20000000f00 */
[----:B------:R-:W-:Y:S01]  /*197f0*/  IMAD.MOV.U32 R62, RZ, RZ, 0x1c1f ;  /* 0x00001c1fff3e7424 */ /* 0x000fe200078e00ff */
[----:B------:R-:W-:Y:S02]  /*19800*/  MOV R3, 0x19820 ;  /* 0x0001982000037802 */ /* 0x000fe40000000f00 */
[----:B-12---:R-:W-:Y:S05]  /*19810*/  CALL.REL.NOINC `($__internal_19_$__cuda_sm70_shflsync_idx_p) ;  /* 0x0000102000007944 */ /* 0x006fea0003c00000 */
[----:B------:R-:W-:Y:S01]  /*19820*/  MOV R0, R62 ;  /* 0x0000003e00007202 */ /* 0x000fe20000000f00 */
[----:B------:R-:W-:Y:S05]  /*19830*/  BRA `(.L_x_1595) ;  /* 0xffff857000007947 */ /* 0x000fea000383ffff */
.L_x_1505:
[----:B------:R-:W-:Y:S01]  /*19840*/  IMAD.MOV.U32 R56, RZ, RZ, R5 ;  /* 0x000000ffff387224 */ /* 0x000fe200078e0005 */
[----:B---3--:R-:W-:Y:S01]  /*19850*/  MOV R2, 0x1 ;  /* 0x0000000100027802 */ /* 0x008fe20000000f00 */
        /* <DEDUP_REMOVED lines=11> */
.L_x_1508:
[----:B------:R-:W-:Y:S01]  /*19910*/  IMAD.MOV.U32 R56, RZ, RZ, R5 ;  /* 0x000000ffff387224 */ /* 0x000fe200078e0005 */
[----:B--23--:R-:W-:Y:S01]  /*19920*/  MOV R2, 0x2 ;  /* 0x0000000200027802 */ /* 0x00cfe20000000f00 */
[----:B------:R-:W-:Y:S01]  /*19930*/  IMAD.MOV.U32 R62, RZ, RZ, 0x1c1f ;  /* 0x00001c1fff3e7424 */ /* 0x000fe200078e00ff */
[----:B------:R-:W-:Y:S02]  /*19940*/  MOV R3, 0x19960 ;  /* 0x0001996000037802 */ /* 0x000fe40000000f00 */
[----:B-1--4-:R-:W-:Y:S05]  /*19950*/  CALL.REL.NOINC `($__internal_19_$__cuda_sm70_shflsync_idx_p) ;  /* 0x00000ee000007944 */ /* 0x012fea0003c00000 */
[----:B------:R-:W-:Y:S01]  /*19960*/  MOV R4, R62 ;  /* 0x0000003e00047202 */ /* 0x000fe20000000f00 */
[----:B------:R-:W-:Y:S05]  /*19970*/  BRA `(.L_x_1597) ;  /* 0xffff8ae000007947 */ /* 0x000fea000383ffff */
.L_x_1509:
[----:B------:R-:W-:Y:S01]  /*19980*/  IMAD.MOV.U32 R56, RZ, RZ, R12 ;  /* 0x000000ffff387224 */ /* 0x000fe200078e000c */
[----:B--23--:R-:W-:Y:S01]  /*19990*/  MOV R2, 0x2 ;  /* 0x0000000200027802 */ /* 0x00cfe20000000f00 */
[----:B------:R-:W-:Y:S01]  /*199a0*/  IMAD.MOV.U32 R62, RZ, RZ, 0x1c1f ;  /* 0x00001c1fff3e7424 */ /* 0x000fe200078e00ff */
[----:B------:R-:W-:Y:S02]  /*199b0*/  MOV R3, 0x199d0 ;  /* 0x000199d000037802 */ /* 0x000fe40000000f00 */
[----:B-1--4-:R-:W-:Y:S05]  /*199c0*/  CALL.REL.NOINC `($__internal_19_$__cuda_sm70_shflsync_idx_p) ;  /* 0x00000e7000007944 */ /* 0x012fea0003c00000 */
[----:B------:R-:W-:Y:S01]  /*199d0*/  MOV R0, R62 ;  /* 0x0000003e00007202 */ /* 0x000fe20000000f00 */
[----:B------:R-:W-:Y:S05]  /*199e0*/  BRA `(.L_x_1598) ;  /* 0xffff8a9000007947 */ /* 0x000fea000383ffff */
.L_x_1512:
[----:B------:R-:W-:Y:S01]  /*199f0*/  IMAD.MOV.U32 R56, RZ, RZ, R5 ;  /* 0x000000ffff387224 */ /* 0x000fe200078e0005 */
[----:B--23--:R-:W-:Y:S01]  /*19a00*/  MOV R2, 0x3 ;  /* 0x0000000300027802 */ /* 0x00cfe20000000f00 */
[----:B------:R-:W-:Y:S01]  /*19a10*/  IMAD.MOV.U32 R62, RZ, RZ, 0x1c1f ;  /* 0x00001c1fff3e7424 */ /* 0x000fe200078e00ff */
[----:B------:R-:W-:-:S02]  /*19a20*/  MOV R3, 0x19a40 ;  /* 0x00019a4000037802 */ /* 0x000fc40000000f00 */
[----:B-1--4-:R-:W-:Y:S05]  /*19a30*/  CALL.REL.NOINC `($__internal_19_$__cuda_sm70_shflsync_idx_p) ;  /* 0x00000e0000007944 */ /* 0x012fea0003c00000 */
        /* <DEDUP_REMOVED lines=8> */
.L_x_1516:
[----:B------:R-:W-:Y:S01]  /*19ac0*/  IMAD.MOV.U32 R56, RZ, RZ, R5 ;  /* 0x000000ffff387224 */ /* 0x000fe200078e0005 */
[----:B------:R-:W-:Y:S01]  /*19ad0*/  MOV R2, RZ ;  /* 0x000000ff00027202 */ /* 0x000fe20000000f00 */
[----:B------:R-:W-:Y:S01]  /*19ae0*/  IMAD.MOV.U32 R62, RZ, RZ, 0x181f ;  /* 0x0000181fff3e7424 */ /* 0x000fe200078e00ff */
[----:B------:R-:W-:Y:S02]  /*19af0*/  MOV R3, 0x19b10 ;  /* 0x00019b1000037802 */ /* 0x000fe40000000f00 */
[----:B------:R-:W-:Y:S05]  /*19b00*/  CALL.REL.NOINC `($__internal_19_$__cuda_sm70_shflsync_idx_p) ;  /* 0x00000d3000007944 */ /* 0x000fea0003c00000 */
[----:B------:R-:W-:Y:S01]  /*19b10*/  MOV R7, R62 ;  /* 0x0000003e00077202 */ /* 0x000fe20000000f00 */
[----:B------:R-:W-:Y:S05]  /*19b20*/  BRA `(.L_x_1600) ;  /* 0xffff976000007947 */ /* 0x000fea000383ffff */
.L_x_1517:
[----:B------:R-:W-:Y:S01]  /*19b30*/  IMAD.MOV.U32 R56, RZ, RZ, R6 ;  /* 0x000000ffff387224 */ /* 0x000fe200078e0006 */
[----:B------:R-:W-:Y:S01]  /*19b40*/  MOV R2, RZ ;  /* 0x000000ff00027202 */ /* 0x000fe20000000f00 */
[----:B------:R-:W-:Y:S01]  /*19b50*/  IMAD.MOV.U32 R62, RZ, RZ, 0x181f ;  /* 0x0000181fff3e7424 */ /* 0x000fe200078e00ff */
[----:B------:R-:W-:Y:S02]  /*19b60*/  MOV R3, 0x19b80 ;  /* 0x00019b8000037802 */ /* 0x000fe40000000f00 */
[----:B-12---:R-:W-:Y:S05]  /*19b70*/  CALL.REL.NOINC `($__internal_19_$__cuda_sm70_shflsync_idx_p) ;  /* 0x00000cc000007944 */ /* 0x006fea0003c00000 */
[----:B------:R-:W-:Y:S01]  /*19b80*/  MOV R2, R62 ;  /* 0x0000003e00027202 */ /* 0x000fe20000000f00 */
[----:B------:R-:W-:Y:S05]  /*19b90*/  BRA `(.L_x_1601) ;  /* 0xffff971000007947 */ /* 0x000fea000383ffff */
.L_x_1518:
        /* <DEDUP_REMOVED lines=13> */
.L_x_1519:
[----:B------:R-:W-:Y:S01]  /*19c70*/  IMAD.MOV.U32 R56, RZ, RZ, R5 ;  /* 0x000000ffff387224 */ /* 0x000fe200078e0005 */
[----:B-1----:R-:W-:Y:S01]  /*19c80*/  MOV R2, 0x2 ;  /* 0x0000000200027802 */ /* 0x002fe20000000f00 */
[----:B------:R-:W-:Y:S01]  /*19c90*/  IMAD.MOV.U32 R62, RZ, RZ, 0x181f ;  /* 0x0000181fff3e7424 */ /* 0x000fe200078e00ff */
[----:B------:R-:W-:Y:S02]  /*19ca0*/  MOV R3, 0x19cc0 ;  /* 0x00019cc000037802 */ /* 0x000fe40000000f00 */
[----:B--23--:R-:W-:Y:S05]  /*19cb0*/  CALL.REL.NOINC `($__internal_19_$__cuda_sm70_shflsync_idx_p) ;  /* 0x00000b8000007944 */ /* 0x00cfea0003c00000 */
[----:B------:R-:W-:Y:S01]  /*19cc0*/  MOV R7, R62 ;  /* 0x0000003e00077202 */ /* 0x000fe20000000f00 */
[----:B------:R-:W-:Y:S05]  /*19cd0*/  BRA `(.L_x_1603) ;  /* 0xffff974000007947 */ /* 0x000fea000383ffff */
.L_x_1520:
[----:B------:R-:W-:Y:S01]  /*19ce0*/  IMAD.MOV.U32 R56, RZ, RZ, R6 ;  /* 0x000000ffff387224 */ /* 0x000fe200078e0006 */
[----:B-1----:R-:W-:Y:S01]  /*19cf0*/  MOV R2, 0x2 ;  /* 0x0000000200027802 */ /* 0x002fe20000000f00 */
[----:B------:R-:W-:Y:S01]  /*19d00*/  IMAD.MOV.U32 R62, RZ, RZ, 0x181f ;  /* 0x0000181fff3e7424 */ /* 0x000fe200078e00ff */
[----:B------:R-:W-:Y:S02]  /*19d10*/  MOV R3, 0x19d30 ;  /* 0x00019d3000037802 */ /* 0x000fe40000000f00 */
[----:B--234-:R-:W-:Y:S05]  /*19d20*/  CALL.REL.NOINC `($__internal_19_$__cuda_sm70_shflsync_idx_p) ;  /* 0x00000b1000007944 */ /* 0x01cfea0003c00000 */
[----:B------:R-:W-:Y:S01]  /*19d30*/  MOV R2, R62 ;  /* 0x0000003e00027202 */ /* 0x000fe20000000f00 */
[----:B------:R-:W-:Y:S05]  /*19d40*/  BRA `(.L_x_1604) ;  /* 0xffff96f000007947 */ /* 0x000fea000383ffff */
.L_x_1521:
        /* <DEDUP_REMOVED lines=13> */
.L_x_1522:
[----:B------:R-:W-:Y:S01]  /*19e20*/  IMAD.MOV.U32 R56, RZ, RZ, R5 ;  /* 0x000000ffff387224 */ /* 0x000fe200078e0005 */
[----:B--2---:R-:W-:Y:S01]  /*19e30*/  MOV R2, 0x4 ;  /* 0x0000000400027802 */ /* 0x004fe20000000f00 */
[----:B------:R-:W-:Y:S01]  /*19e40*/  IMAD.MOV.U32 R62, RZ, RZ, 0x181f ;  /* 0x0000181fff3e7424 */ /* 0x000fe200078e00ff */
[----:B------:R-:W-:Y:S02]  /*19e50*/  MOV R3, 0x19e70 ;  /* 0x00019e7000037802 */ /* 0x000fe40000000f00 */
[----:B-1-34-:R-:W-:Y:S05]  /*19e60*/  CALL.REL.NOINC `($__internal_19_$__cuda_sm70_shflsync_idx_p) ;  /* 0x000009d000007944 */ /* 0x01afea0003c00000 */
[----:B------:R-:W-:Y:S01]  /*19e70*/  MOV R7, R62 ;  /* 0x0000003e00077202 */ /* 0x000fe20000000f00 */
[----:B------:R-:W-:Y:S05]  /*19e80*/  BRA `(.L_x_1606) ;  /* 0xffff96c000007947 */ /* 0x000fea000383ffff */
.L_x_1523:
[----:B------:R-:W-:Y:S01]  /*19e90*/  IMAD.MOV.U32 R56, RZ, RZ, R6 ;  /* 0x000000ffff387224 */ /* 0x000fe200078e0006 */
[----:B--2---:R-:W-:Y:S01]  /*19ea0*/  MOV R2, 0x4 ;  /* 0x0000000400027802 */ /* 0x004fe20000000f00 */
[----:B------:R-:W-:Y:S01]  /*19eb0*/  IMAD.MOV.U32 R62, RZ, RZ, 0x181f ;  /* 0x0000181fff3e7424 */ /* 0x000fe200078e00ff */
[----:B------:R-:W-:Y:S02]  /*19ec0*/  MOV R3, 0x19ee0 ;  /* 0x00019ee000037802 */ /* 0x000fe40000000f00 */
[----:B-1-34-:R-:W-:Y:S05]  /*19ed0*/  CALL.REL.NOINC `($__internal_19_$__cuda_sm70_shflsync_idx_p) ;  /* 0x0000096000007944 */ /* 0x01afea0003c00000 */
[----:B------:R-:W-:Y:S01]  /*19ee0*/  MOV R2, R62 ;  /* 0x0000003e00027202 */ /* 0x000fe20000000f00 */
[----:B------:R-:W-:Y:S05]  /*19ef0*/  BRA `(.L_x_1607) ;  /* 0xffff967000007947 */ /* 0x000fea000383ffff */
.L_x_1524:
        /* <DEDUP_REMOVED lines=13> */
.L_x_1525:
[----:B------:R-:W-:Y:S01]  /*19fd0*/  IMAD.MOV.U32 R56, RZ, RZ, R5 ;  /* 0x000000ffff387224 */ /* 0x000fe200078e0005 */
[----:B--2---:R-:W-:Y:S01]  /*19fe0*/  MOV R2, 0x6 ;  /* 0x0000000600027802 */ /* 0x004fe20000000f00 */
[----:B------:R-:W-:Y:S01]  /*19ff0*/  IMAD.MOV.U32 R62, RZ, RZ, 0x181f ;  /* 0x0000181fff3e7424 */ /* 0x000fe200078e00ff */
[----:B------:R-:W-:Y:S02]  /*1a000*/  MOV R3, 0x1a020 ;  /* 0x0001a02000037802 */ /* 0x000fe40000000f00 */
[----:B-1--4-:R-:W-:Y:S05]  /*1a010*/  CALL.REL.NOINC `($__internal_19_$__cuda_sm70_shflsync_idx_p) ;  /* 0x0000082000007944 */ /* 0x012fea0003c00000 */
[----:B------:R-:W-:Y:S01]  /*1a020*/  MOV R7, R62 ;  /* 0x0000003e00077202 */ /* 0x000fe20000000f00 */
[----:B------:R-:W-:Y:S05]  /*1a030*/  BRA `(.L_x_1609) ;  /* 0xffff964000007947 */ /* 0x000fea000383ffff */
.L_x_1526:
[----:B------:R-:W-:Y:S01]  /*1a040*/  IMAD.MOV.U32 R56, RZ, RZ, R6 ;  /* 0x000000ffff387224 */ /* 0x000fe200078e0006 */
[----:B--2---:R-:W-:Y:S01]  /*1a050*/  MOV R2, 0x6 ;  /* 0x0000000600027802 */ /* 0x004fe20000000f00 */
[----:B------:R-:W-:Y:S01]  /*1a060*/  IMAD.MOV.U32 R62, RZ, RZ, 0x181f ;  /* 0x0000181fff3e7424 */ /* 0x000fe200078e00ff */
[----:B------:R-:W-:Y:S02]  /*1a070*/  MOV R3, 0x1a090 ;  /* 0x0001a09000037802 */ /* 0x000fe40000000f00 */
[----:B-1-34-:R-:W-:Y:S05]  /*1a080*/  CALL.REL.NOINC `($__internal_19_$__cuda_sm70_shflsync_idx_p) ;  /* 0x000007b000007944 */ /* 0x01afea0003c00000 */
[----:B------:R-:W-:Y:S01]  /*1a090*/  MOV R2, R62 ;  /* 0x0000003e00027202 */ /* 0x000fe20000000f00 */
[----:B------:R-:W-:Y:S05]  /*1a0a0*/  BRA `(.L_x_1610) ;  /* 0xffff95f000007947 */ /* 0x000fea000383ffff */
.L_x_1527:
        /* <DEDUP_REMOVED lines=13> */
.L_x_1529:
[----:B------:R-:W-:Y:S01]  /*1a180*/  IMAD.MOV.U32 R56, RZ, RZ, R57 ;  /* 0x000000ffff387224 */ /* 0x000fe200078e0039 */
[----:B------:R-:W-:Y:S01]  /*1a190*/  MOV R2, RZ ;  /* 0x000000ff00027202 */ /* 0x000fe20000000f00 */
[----:B------:R-:W-:Y:S01]  /*1a1a0*/  IMAD.MOV.U32 R62, RZ, RZ, 0x1f ;  /* 0x0000001fff3e7424 */ /* 0x000fe200078e00ff */
[----:B------:R-:W-:Y:S02]  /*1a1b0*/  MOV R3, 0x1a1d0 ;  /* 0x0001a1d000037802 */ /* 0x000fe40000000f00 */
[----:B------:R-:W-:Y:S05]  /*1a1c0*/  CALL.REL.NOINC `($__internal_19_$__cuda_sm70_shflsync_idx_p) ;  /* 0x0000067000007944 */ /* 0x000fea0003c00000 */
[----:B------:R-:W-:Y:S01]  /*1a1d0*/  MOV R9, R62 ;  /* 0x0000003e00097202 */ /* 0x000fe20000000f00 */
[----:B------:R-:W-:Y:S05]  /*1a1e0*/  BRA `(.L_x_1612) ;  /* 0xffff96a000007947 */ /* 0x000fea000383ffff */
.L_x_1530:
[----:B------:R-:W-:Y:S01]  /*1a1f0*/  IMAD.MOV.U32 R56, RZ, RZ, R57 ;  /* 0x000000ffff387224 */ /* 0x000fe200078e0039 */
[----:B------:R-:W-:Y:S01]  /*1a200*/  MOV R2, 0x1 ;  /* 0x0000000100027802 */ /* 0x000fe20000000f00 */
[----:B------:R-:W-:Y:S01]  /*1a210*/  IMAD.MOV.U32 R62, RZ, RZ, 0x1f ;  /* 0x0000001fff3e7424 */ /* 0x000fe200078e00ff */
[----:B------:R-:W-:Y:S02]  /*1a220*/  MOV R3, 0x1a240 ;  /* 0x0001a24000037802 */ /* 0x000fe40000000f00 */
[----:B-12---:R-:W-:Y:S05]  /*1a230*/  CALL.REL.NOINC `($__internal_19_$__cuda_sm70_shflsync_idx_p) ;  /* 0x0000060000007944 */ /* 0x006fea0003c00000 */
[----:B------:R-:W-:Y:S01]  /*1a240*/  MOV R8, R62 ;  /* 0x0000003e00087202 */ /* 0x000fe20000000f00 */
[----:B------:R-:W-:Y:S05]  /*1a250*/  BRA `(.L_x_1613) ;  /* 0xffff965000007947 */ /* 0x000fea000383ffff */
.L_x_1531:
[----:B------:R-:W-:Y:S02]  /*1a260*/  MOV R2, 0x1 ;  /* 0x0000000100027802 */ /* 0x000fe40000000f00 */
[----:B------:R-:W-:-:S02]  /*1a270*/  MOV R3, 0x1a290 ;  /* 0x0001a29000037802 */ /* 0x000fc40000000f00 */
[----:B-1234-:R-:W-:Y:S05]  /*1a280*/  CALL.REL.NOINC `($__internal_20_$__cuda_sm70_shflsync_up_p) ;  /* 0x0000061000007944 */ /* 0x01efea0003c00000 */
[----:B------:R-:W-:Y:S05]  /*1a290*/  BRA `(.L_x_1614) ;  /* 0xffff974000007947 */ /* 0x000fea000383ffff */
.L_x_1532:
[----:B------:R-:W-:Y:S02]  /*1a2a0*/  MOV R2, 0x2 ;  /* 0x0000000200027802 */ /* 0x000fe40000000f00 */
[----:B------:R-:W-:-:S02]  /*1a2b0*/  MOV R3, 0x1a2d0 ;  /* 0x0001a2d000037802 */ /* 0x000fc40000000f00 */
[----:B--2-4-:R-:W-:Y:S05]  /*1a2c0*/  CALL.REL.NOINC `($__internal_20_$__cuda_sm70_shflsync_up_p) ;  /* 0x000005d000007944 */ /* 0x014fea0003c00000 */
        /* <DEDUP_REMOVED lines=24> */
.L_x_1536:
[----:B------:R-:W-:Y:S02]  /*1a450*/  MOV R2, 0x1 ;  /* 0x0000000100027802 */ /* 0x000fe40000000f00 */
[----:B------:R-:W-:Y:S02]  /*1a460*/  MOV R3, 0x1a480 ;  /* 0x0001a48000037802 */ /* 0x000fe40000000f00 */
[----:B------:R-:W-:Y:S05]  /*1a470*/  CALL.REL.NOINC `($__internal_20_$__cuda_sm70_shflsync_up_p) ;  /* 0x0000042000007944 */ /* 0x000fea0003c00000 */
[----:B------:R-:W-:Y:S01]  /*1a480*/  MOV R2, R4 ;  /* 0x0000000400027202 */ /* 0x000fe20000000f00 */
[----:B------:R-:W-:Y:S05]  /*1a490*/  BRA `(.L_x_1616) ;  /* 0xffff97a000007947 */ /* 0x000fea000383ffff */
.L_x_1537:
        /* <DEDUP_REMOVED lines=27> */
.L_x_1539:
[----:B------:R-:W-:Y:S02]  /*1a650*/  SEL R0, RZ, 0x1, P0 ;  /* 0x00000001ff007807 */ /* 0x000fe40000000000 */
[----:B------:R-:W-:Y:S02]  /*1a660*/  MOV R2, 0x1a680 ;  /* 0x0001a68000027802 */ /* 0x000fe40000000f00 */
[----:B-1----:R-:W-:Y:S05]  /*1a670*/  CALL.REL.NOINC `($__internal_21_$__cuda_sm70_votesync_ballot) ;  /* 0x0000029000007944 */ /* 0x002fea0003c00000 */
[----:B------:R-:W-:Y:S01]  /*1a680*/  MOV R10, R0 ;  /* 0x00000000000a7202 */ /* 0x000fe20000000f00 */
[----:B------:R-:W-:Y:S05]  /*1a690*/  BRA `(.L_x_1618) ;  /* 0xffff973000007947 */ /* 0x000fea000383ffff */
.L_x_1540:
[----:B------:R-:W-:Y:S01]  /*1a6a0*/  IMAD.MOV.U32 R56, RZ, RZ, R6 ;  /* 0x000000ffff387224 */ /* 0x000fe200078e0006 */
[----:B--2---:R-:W-:Y:S01]  /*1a6b0*/  MOV R2, R0 ;  /* 0x0000000000027202 */ /* 0x004fe20000000f00 */
[----:B------:R-:W-:Y:S01]  /*1a6c0*/  IMAD.MOV.U32 R62, RZ, RZ, 0x1f ;  /* 0x0000001fff3e7424 */ /* 0x000fe200078e00ff */
[----:B------:R-:W-:Y:S02]  /*1a6d0*/  MOV R3, 0x1a6f0 ;  /* 0x0001a6f000037802 */ /* 0x000fe40000000f00 */
[----:B-1----:R-:W-:Y:S05]  /*1a6e0*/  CALL.REL.NOINC `($__internal_19_$__cuda_sm70_shflsync_idx_p) ;  /* 0x0000015000007944 */ /* 0x002fea0003c00000 */
[----:B------:R-:W-:Y:S01]  /*1a6f0*/  IMAD.MOV.U32 R8, RZ, RZ, R62 ;  /* 0x000000ffff087224 */ /* 0x000fe200078e003e */
[----:B------:R-:W-:Y:S01]  /*1a700*/  MOV R2, R0 ;  /* 0x0000000000027202 */ /* 0x000fe20000000f00 */
[----:B------:R-:W-:Y:S01]  /*1a710*/  IMAD.MOV.U32 R56, RZ, RZ, R7 ;  /* 0x000000ffff387224 */ /* 0x000fe200078e0007 */
[----:B------:R-:W-:-:S02]  /*1a720*/  MOV R62, 0x1f ;  /* 0x0000001f003e7802 */ /* 0x000fc40000000f00 */
[----:B------:R-:W-:Y:S02]  /*1a730*/  MOV R3, 0x1a750 ;  /* 0x0001a75000037802 */ /* 0x000fe40000000f00 */
[----:B------:R-:W-:Y:S05]  /*1a740*/  CALL.REL.NOINC `($__internal_19_$__cuda_sm70_shflsync_idx_p) ;  /* 0x000000f000007944 */ /* 0x000fea0003c00000 */
[----:B------:R-:W-:Y:S01]  /*1a750*/  MOV R7, R62 ;  /* 0x0000003e00077202 */ /* 0x000fe20000000f00 */
[----:B------:R-:W-:Y:S05]  /*1a760*/  BRA `(.L_x_1619) ;  /* 0xffff96d000007947 */ /* 0x000fea000383ffff */
.L_x_1543:
[----:B------:R-:W-:Y:S01]  /*1a770*/  IMAD.MOV.U32 R56, RZ, RZ, R4 ;  /* 0x000000ffff387224 */ /* 0x000fe200078e0004 */
[----:B--2---:R-:W-:Y:S01]  /*1a780*/  MOV R2, R0 ;  /* 0x0000000000027202 */ /* 0x004fe20000000f00 */
[----:B------:R-:W-:Y:S01]  /*1a790*/  IMAD.MOV.U32 R62, RZ, RZ, 0x1f ;  /* 0x0000001fff3e7424 */ /* 0x000fe200078e00ff */
[----:B------:R-:W-:Y:S02]  /*1a7a0*/  MOV R3, 0x1a7c0 ;  /* 0x0001a7c000037802 */ /* 0x000fe40000000f00 */
[----:B-1--4-:R-:W-:Y:S05]  /*1a7b0*/  CALL.REL.NOINC `($__internal_19_$__cuda_sm70_shflsync_idx_p) ;  /* 0x0000008000007944 */ /* 0x012fea0003c00000 */
[----:B------:R-:W-:Y:S01]  /*1a7c0*/  MOV R11, R62 ;  /* 0x0000003e000b7202 */ /* 0x000fe20000000f00 */
[----:B------:R-:W-:Y:S05]  /*1a7d0*/  BRA `(.L_x_1542) ;  /* 0xffff96c000007947 */ /* 0x000fea000383ffff */
        .weak           $__internal_18_$__cuda_sm70_shflsync_bfly_p
        .type           $__internal_18_$__cuda_sm70_shflsync_bfly_p,@function
        .size           $__internal_18_$__cuda_sm70_shflsync_bfly_p,($__internal_19_$__cuda_sm70_shflsync_idx_p - $__internal_18_$__cuda_sm70_shflsync_bfly_p)
$__internal_18_$__cuda_sm70_shflsync_bfly_p:
[----:B------:R-:W-:Y:S02]  /*1a7e0*/  MOV R9, 0xffffffff ;  /* 0xffffffff00097802 */ /* 0x000fe40000000f00 */
[----:B------:R-:W-:Y:S02]  /*1a7f0*/  MOV R3, 0x1f ;  /* 0x0000001f00037802 */ /* 0x000fe40000000f00 */
[----:B------:R-:W-:Y:S04]  /*1a800*/  WARPSYNC R9 ;  /* 0x0000000900007348 */ /* 0x000fe80003800000 */
[----:B------:R1:W2:Y:S02]  /*1a810*/  SHFL.BFLY PT, R0, R4, R0, R3 ;  /* 0x0c00000004007389 */ /* 0x0002a400000e0003 */
[----:B-1----:R-:W-:-:S04]  /*1a820*/  MOV R3, 0x0 ;  /* 0x0000000000037802 */ /* 0x002fc80000000f00 */
[----:B--2---:R-:W-:Y:S05]  /*1a830*/  RET.REL.NODEC R2 `(_ZN7cutlass13device_kernelIN5flash19enable_sm80_to_sm89INS1_16FlashAttnFwdSm80INS1_25CollectiveMainloopFwdSm80ILi4ELi1ELb0EN4cute5tupleIJNS5_1CILi128EEENS7_ILi80EEENS7_ILi64EEEEEELi64ENS_10bfloat16_tEfNS_4arch4Sm80ELb1ELb0ELb1ELb1ELb1ELb0ELb1ELb1EEENS1_21CollectiveEpilogueFwdINS6_IJS8_SA_S9_EEENS6_IJNS7_ILi1EEESI_SI_EEESC_SE_Li128ELb1ELb1ELb1ELb0EEENS1_36VarlenDynamicPersistentTileSchedulerILi128ELi80ELi128ELi128ELb1ELb1ELb0ELb1ELb1ELb1EEEEEEEEEvNT_6ParamsE) ;  /* 0xfffe57c002007950 */ /* 0x004fea0003c3ffff */
        .weak           $__internal_19_$__cuda_sm70_shflsync_idx_p
        .type           $__internal_19_$__cuda_sm70_shflsync_idx_p,@function
        .size           $__internal_19_$__cuda_sm70_shflsync_idx_p,($__internal_20_$__cuda_sm70_shflsync_up_p - $__internal_19_$__cuda_sm70_shflsync_idx_p)
$__internal_19_$__cuda_sm70_shflsync_idx_p:
[----:B------:R-:W-:-:S04]  /*1a840*/  MOV R69, 0xffffffff ;  /* 0xffffffff00457802 */ /* 0x000fc80000000f00 */
[----:B------:R-:W-:Y:S04]  /*1a850*/  WARPSYNC R69 ;  /* 0x0000004500007348 */ /* 0x000fe80003800000 */
[----:B------:R1:W2:Y:S02]  /*1a860*/  SHFL.IDX PT, R62, R56, R2, R62 ;  /* 0x00000002383e7389 */ /* 0x0002a400000e003e */
[----:B-1----:R-:W-:Y:S02]  /*1a870*/  MOV R2, R3 ;  /* 0x0000000300027202 */ /* 0x002fe40000000f00 */
[----:B------:R-:W-:-:S04]  /*1a880*/  MOV R3, 0x0 ;  /* 0x0000000000037802 */ /* 0x000fc80000000f00 */
[----:B--2---:R-:W-:Y:S05]  /*1a890*/  RET.REL.NODEC R2 `(_ZN7cutlass13device_kernelIN5flash19enable_sm80_to_sm89INS1_16FlashAttnFwdSm80INS1_25CollectiveMainloopFwdSm80ILi4ELi1ELb0EN4cute5tupleIJNS5_1CILi128EEENS7_ILi80EEENS7_ILi64EEEEEELi64ENS_10bfloat16_tEfNS_4arch4Sm80ELb1ELb0ELb1ELb1ELb1ELb0ELb1ELb1EEENS1_21CollectiveEpilogueFwdINS6_IJS8_SA_S9_EEENS6_IJNS7_ILi1EEESI_SI_EEESC_SE_Li128ELb1ELb1ELb1ELb0EEENS1_36VarlenDynamicPersistentTileSchedulerILi128ELi80ELi128ELi128ELb1ELb1ELb0ELb1ELb1ELb1EEEEEEEEEvNT_6ParamsE) ;  /* 0xfffe576002007950 */ /* 0x004fea0003c3ffff */
        .weak           $__internal_20_$__cuda_sm70_shflsync_up_p
        .type           $__internal_20_$__cuda_sm70_shflsync_up_p,@function
        .size           $__internal_20_$__cuda_sm70_shflsync_up_p,($__internal_21_$__cuda_sm70_votesync_ballot - $__internal_20_$__cuda_sm70_shflsync_up_p)
$__internal_20_$__cuda_sm70_shflsync_up_p:
[----:B------:R-:W-:Y:S02]  /*1a8a0*/  IMAD.MOV.U32 R4, RZ, RZ, RZ ;  /* 0x000000ffff047224 */ /* 0x000fe400078e00ff */
[----:B------:R-:W-:-:S04]  /*1a8b0*/  IMAD.MOV.U32 R10, RZ, RZ, -0x1 ;  /* 0xffffffffff0a7424 */ /* 0x000fc800078e00ff */
[----:B------:R-:W-:Y:S04]  /*1a8c0*/  WARPSYNC R10 ;  /* 0x0000000a00007348 */ /* 0x000fe80003800000 */
[----:B------:R1:W2:Y:S02]  /*1a8d0*/  SHFL.UP PT, R4, R0, R2, R4 ;  /* 0x0400000200047389 */ /* 0x0002a400000e0004 */
[----:B-1----:R-:W-:Y:S02]  /*1a8e0*/  MOV R2, R3 ;  /* 0x0000000300027202 */ /* 0x002fe40000000f00 */
[----:B------:R-:W-:-:S04]  /*1a8f0*/  MOV R3, 0x0 ;  /* 0x0000000000037802 */ /* 0x000fc80000000f00 */
[----:B--2---:R-:W-:Y:S05]  /*1a900*/  RET.REL.NODEC R2 `(_ZN7cutlass13device_kernelIN5flash19enable_sm80_to_sm89INS1_16FlashAttnFwdSm80INS1_25CollectiveMainloopFwdSm80ILi4ELi1ELb0EN4cute5tupleIJNS5_1CILi128EEENS7_ILi80EEENS7_ILi64EEEEEELi64ENS_10bfloat16_tEfNS_4arch4Sm80ELb1ELb0ELb1ELb1ELb1ELb0ELb1ELb1EEENS1_21CollectiveEpilogueFwdINS6_IJS8_SA_S9_EEENS6_IJNS7_ILi1EEESI_SI_EEESC_SE_Li128ELb1ELb1ELb1ELb0EEENS1_36VarlenDynamicPersistentTileSchedulerILi128ELi80ELi128ELi128ELb1ELb1ELb0ELb1ELb1ELb1EEEEEEEEEvNT_6ParamsE) ;  /* 0xfffe56f002007950 */ /* 0x004fea0003c3ffff */
        .weak           $__internal_21_$__cuda_sm70_votesync_ballot
        .type           $__internal_21_$__cuda_sm70_votesync_ballot,@function
        .size           $__internal_21_$__cuda_sm70_votesync_ballot,(.L_x_3843 - $__internal_21_$__cuda_sm70_votesync_ballot)
$__internal_21_$__cuda_sm70_votesync_ballot:
[----:B------:R-:W-:Y:S01]  /*1a910*/  ISETP.NE.U32.AND P0, PT, R0, 0x1, PT ;  /* 0x000000010000780c */ /* 0x000fe20003f05070 */
[----:B------:R-:W-:-:S04]  /*1a920*/  IMAD.MOV.U32 R3, RZ, RZ, -0x1 ;  /* 0xffffffffff037424 */ /* 0x000fc800078e00ff */
[----:B------:R-:W-:Y:S08]  /*1a930*/  WARPSYNC R3 ;  /* 0x0000000300007348 */ /* 0x000ff00003800000 */
[----:B------:R-:W-:-:S04]  /*1a940*/  VOTE.ANY R0, PT, !P0 ;  /* 0x0000000000007806 */ /* 0x000fc800040e0100 */
[----:B------:R-:W-:Y:S01]  /*1a950*/  LOP3.LUT R0, R0, R3, RZ, 0xc0, !PT ;  /* 0x0000000300007212 */ /* 0x000fe200078ec0ff */
[----:B------:R-:W-:-:S04]  /*1a960*/  IMAD.MOV.U32 R3, RZ, RZ, 0x0 ;  /* 0x00000000ff037424 */ /* 0x000fc800078e00ff */
[----:B------:R-:W-:Y:S05]  /*1a970*/  RET.REL.NODEC R2 `(_ZN7cutlass13device_kernelIN5flash19enable_sm80_to_sm89INS1_16FlashAttnFwdSm80INS1_25CollectiveMainloopFwdSm80ILi4ELi1ELb0EN4cute5tupleIJNS5_1CILi128EEENS7_ILi80EEENS7_ILi64EEEEEELi64ENS_10bfloat16_tEfNS_4arch4Sm80ELb1ELb0ELb1ELb1ELb1ELb0ELb1ELb1EEENS1_21CollectiveEpilogueFwdINS6_IJS8_SA_S9_EEENS6_IJNS7_ILi1EEESI_SI_EEESC_SE_Li128ELb1ELb1ELb1ELb0EEENS1_36VarlenDynamicPersistentTileSchedulerILi128ELi80ELi128ELi128ELb1ELb1ELb0ELb1ELb1ELb1EEEEEEEEEvNT_6ParamsE) ;  /* 0xfffe568002007950 */ /* 0x000fea0003c3ffff */
.L_x_1620:
        /* <DEDUP_REMOVED lines=16> */
.L_x_3843:


//--------------------- .text._ZN7cutlass13device_kernelIN5flash19enable_sm80_to_sm89INS1_16FlashAttnFwdSm80INS1_25CollectiveMainloopFwdSm80ILi4ELi1ELb0EN4cute5tupleIJNS5_1CILi128EEENS7_ILi80EEENS7_ILi64EEEEEELi64ENS_10bfloat16_tEfNS_4arch4Sm80ELb1ELb0ELb1ELb1ELb1ELb1ELb1ELb1EEENS1_21CollectiveEpilogueFwdINS6_IJS8_SA_S9_EEENS6_IJNS7_ILi1EEESI_SI_EEESC_SE_Li128ELb1ELb1ELb1ELb0EEENS1_36VarlenDynamicPersistentTileSchedulerILi128ELi80ELi128ELi128ELb1ELb1ELb0ELb1ELb1ELb1EEEEEEEEEvNT_6ParamsE --------------------------
	.section	.text._ZN7cutlass13device_kernelIN5flash19enable_sm80_to_sm89INS1_16FlashAttnFwdSm80INS1_25CollectiveMainloopFwdSm80ILi4ELi1ELb0EN4cute5tupleIJNS5_1CILi128EEENS7_ILi80EEENS7_ILi64EEEEEELi64ENS_10bfloat16_tEfNS_4arch4Sm80ELb1ELb0ELb1ELb1ELb1ELb1ELb1ELb1EEENS1_21CollectiveEpilogueFwdINS6_IJS8_SA_S9_EEENS6_IJNS7_ILi1EEESI_SI_EEESC_SE_Li128ELb1ELb1ELb1ELb0EEENS1_36VarlenDynamicPersistentTileSchedulerILi128ELi80ELi128ELi128ELb1ELb1ELb0ELb1ELb1ELb1EEEEEEEEEvNT_6ParamsE,"ax",@progbits
	.sectioninfo	@"SHI_REGISTERS=255"
	.align	128
.text._ZN7cutlass13device_kernelIN5flash19enable_sm80_to_sm89INS1_16FlashAttnFwdSm80INS1_25CollectiveMainloopFwdSm80ILi4ELi1ELb0EN4cute5tupleIJNS5_1CILi128EEENS7_ILi80EEENS7_ILi64EEEEEELi64ENS_10bfloat16_tEfNS_4arch4Sm80ELb1ELb0ELb1ELb1ELb1ELb1ELb1ELb1EEENS1_21CollectiveEpilogueFwdINS6_IJS8_SA_S9_EEENS6_IJNS7_ILi1EEESI_SI_EEESC_SE_Li128ELb1ELb1ELb1ELb0EEENS1_36VarlenDynamicPersistentTileSchedulerILi128ELi80ELi128ELi128ELb1ELb1ELb0ELb1ELb1ELb1EEEEEEEEEvNT_6ParamsE:
        .type           _ZN7cutlass13device_kernelIN5flash19enable_sm80_to_sm89INS1_16FlashAttnFwdSm80INS1_25CollectiveMainloopFwdSm80ILi4ELi1ELb0EN4cute5tupleIJNS5_1CILi128EEENS7_ILi80EEENS7_ILi64EEEEEELi64ENS_10bfloat16_tEfNS_4arch4Sm80ELb1ELb0ELb1ELb1ELb1ELb1ELb1ELb1EEENS1_21CollectiveEpilogueFwdINS6_IJS8_SA_S9_EEENS6_IJNS7_ILi1EEESI_SI_EEESC_SE_Li128ELb1ELb1ELb1ELb0EEENS1_36VarlenDynamicPersistentTileSchedulerILi128ELi80ELi128ELi128ELb1ELb1ELb0ELb1ELb1ELb1EEEEEEEEEvNT_6ParamsE,@function
        .size           _ZN7cutlass13device_kernelIN5flash19enable_sm80_to_sm89INS1_16FlashAttnFwdSm80INS1_25CollectiveMainloopFwdSm80ILi4ELi1ELb0EN4cute5tupleIJNS5_1CILi128EEENS7_ILi80EEENS7_ILi64EEEEEELi64ENS_10bfloat16_tEfNS_4arch4Sm80ELb1ELb0ELb1ELb1ELb1ELb1ELb1ELb1EEENS1_21CollectiveEpilogueFwdINS6_IJS8_SA_S9_EEENS6_IJNS7_ILi1EEESI_SI_EEESC_SE_Li128ELb1ELb1ELb1ELb0EEENS1_36VarlenDynamicPersistentTileSchedulerILi128ELi80ELi128ELi128ELb1ELb1ELb0ELb1ELb1ELb1EEEEEEEEEvNT_6ParamsE,(.L_x_3848 - _ZN7cutlass13device_kernelIN5flash19enable_sm80_to_sm89INS1_16FlashAttnFwdSm80INS1_25CollectiveMainloopFwdSm80ILi4ELi1ELb0EN4cute5tupleIJNS5_1CILi128EEENS7_ILi80EEENS7_ILi64EEEEEELi64ENS_10bfloat16_tEfNS_4arch4Sm80ELb1ELb0ELb1ELb1ELb1ELb1ELb1ELb1EEENS1_21CollectiveEpilogueFwdINS6_IJS8_SA_S9_EEENS6_IJNS7_ILi1EEESI_SI_EEESC_SE_Li128ELb1ELb1ELb1ELb0EEENS1_36VarlenDynamicPersistentTileSchedulerILi128ELi80ELi128ELi128ELb1ELb1ELb0ELb1ELb1ELb1EEEEEEEEEvNT_6ParamsE)
        .other          _ZN7cutlass13device_kernelIN5flash19enable_sm80_to_sm89INS1_16FlashAttnFwdSm80INS1_25CollectiveMainloopFwdSm80ILi4ELi1ELb0EN4cute5tupleIJNS5_1CILi128EEENS7_ILi80EEENS7_ILi64EEEEEELi64ENS_10bfloat16_tEfNS_4arch4Sm80ELb1ELb0ELb1ELb1ELb1ELb1ELb1ELb1EEENS1_21CollectiveEpilogueFwdINS6_IJS8_SA_S9_EEENS6_IJNS7_ILi1EEESI_SI_EEESC_SE_Li128ELb1ELb1ELb1ELb0EEENS1_36VarlenDynamicPersistentTileSchedulerILi128ELi80ELi128ELi128ELb1ELb1ELb0ELb1ELb1ELb1EEEEEEEEEvNT_6ParamsE,@"STO_CUDA_ENTRY STV_DEFAULT"
_ZN7cutlass13device_kernelIN5flash19enable_sm80_to_sm89INS1_16FlashAttnFwdSm80INS1_25CollectiveMainloopFwdSm80ILi4ELi1ELb0EN4cute5tupleIJNS5_1CILi128EEENS7_ILi80EEENS7_ILi64EEEEEELi64ENS_10bfloat16_tEfNS_4arch4Sm80ELb1ELb0ELb1ELb1ELb1ELb1ELb1ELb1EEENS1_21CollectiveEpilogueFwdINS6_IJS8_SA_S9_EEENS6_IJNS7_ILi1EEESI_SI_EEESC_SE_Li128ELb1ELb1ELb1ELb0EEENS1_36VarlenDynamicPersistentTileSchedulerILi128ELi80ELi128ELi128ELb1ELb1ELb0ELb1ELb1ELb1EEEEEEEEEvNT_6ParamsE:
        /* <DEDUP_REMOVED lines=54> */
.L_x_1626:
        /* <DEDUP_REMOVED lines=16> */
.L_x_1838:
        /* <DEDUP_REMOVED lines=16> */
.L_x_1839:
[----:B--2---:R-:W-:-:S05]  /*0560*/  IMAD R0, R0, c[0x0][0x538], RZ ;  /* 0x00014e0000007a24 */ /* 0x004fca00078e02ff */
[----:B------:R-:W-:-:S04]  /*0570*/  IADD3 R7, R0, R7, RZ ;  /* 0x0000000700077210 */ /* 0x000fc80007ffe0ff */
[----:B------:R-:W-:-:S13]  /*0580*/  ISETP.GT.AND P0, PT, R7, UR4, PT ;  /* 0x0000000407007c0c */ /* 0x000fda000bf04270 */
[----:B-1----:R-:W-:Y:S05]  /*0590*/  @!P0 BRA `(.L_x_1626) ;  /* 0xfffffdc000008947 */ /* 0x002fea000383ffff */
.L_x_1622:
[----:B------:R-:W-:-:S05]  /*05a0*/  IADD3 R10, -R0, R7, RZ ;  /* 0x00000007000a7210 */ /* 0x000fca0007ffe1ff */
[----:B------:R-:W-:-:S05]  /*05b0*/  IMAD R0, R4, c[0x0][0x538], R10 ;  /* 0x00014e0004007a24 */ /* 0x000fca00078e020a */
[----:B------:R-:W-:Y:S01]  /*05c0*/  ISETP.GT.AND P0, PT, R0, UR4, PT ;  /* 0x0000000400007c0c */ /* 0x000fe2000bf04270 */
[----:B------:R-:W-:-:S12]  /*05d0*/  BRA.DIV ~URZ, `(.L_x_1627) ;  /* 0x0001f4a27f007947 */ /* 0x000fd8000b800000 */
[----:B------:R-:W-:-:S04]  /*05e0*/  VOTE.ANY R7, PT, !P0 ;  /* 0x0000000000077806 */ /* 0x000fc800040e0100 */
.L_x_1840:
[----:B------:R-:W1:Y:S02]  /*05f0*/  POPC R0, R7 ;  /* 0x0000000700007309 */ /* 0x000e640000000000 */
[----:B-1----:R-:W-:-:S05]  /*0600*/  IADD3 R2, R0, R6, RZ ;  /* 0x0000000600027210 */ /* 0x002fca0007ffe0ff */
[----:B------:R1:W-:Y:S01]  /*0610*/  STL [R1+0x4c], R2 ;  /* 0x00004c0201007387 */ /* 0x0003e20000100800 */
[----:B------:R-:W-:Y:S05]  /*0620*/  BRA.DIV ~URZ, `(.L_x_1628) ;  /* 0x0001f4a27f007947 */ /* 0x000fea000b800000 */
[----:B------:R2:W3:Y:S01]  /*0630*/  SHFL.IDX PT, R12, R9, R0, 0x1f ;  /* 0x00001f00090c7589 */ /* 0x0004e200000e0000 */
[----:B------:R-:W-:-:S03]  /*0640*/  MOV R5, RZ ;  /* 0x000000ff00057202 */ /* 0x000fc60000000f00 */
[----:B------:R2:W4:Y:S04]  /*0650*/  SHFL.IDX PT, R9, R8, R0, 0x1f ;  /* 0x00001f0008097589 */ /* 0x00052800000e0000 */
.L_x_1841:
[----:B------:R-:W-:Y:S01]  /*0660*/  ISETP.NE.AND P0, PT, R7, RZ, PT ;  /* 0x000000ff0700720c */ /* 0x000fe20003f05270 */
[----:B------:R-:W-:-:S12]  /*0670*/  BSSY B0, `(.L_x_1629) ;  /* 0x0000005000007945 */ /* 0x000fd80003800000 */
[----:B------:R-:W-:Y:S05]  /*0680*/  @!P0 BRA `(.L_x_1630) ;  /* 0x0000003000008947 */ /* 0x000fea0003800000 */
[----:B--2---:R-:W-:Y:S01]  /*0690*/  IADD3 R0, R0, -0x1, RZ ;  /* 0xffffffff00007810 */ /* 0x004fe20007ffe0ff */
[----:B------:R-:W-:Y:S05]  /*06a0*/  BRA.DIV ~URZ, `(.L_x_1631) ;  /* 0x0001f5027f007947 */ /* 0x000fea000b800000 */
[----:B------:R2:W1:Y:S02]  /*06b0*/  SHFL.IDX PT, R5, R4, R0, 0x1f ;  /* 0x00001f0004057589 */ /* 0x00046400000e0000 */
.L_x_1630:
[----:B------:R-:W-:Y:S05]  /*06c0*/  BSYNC B0 ;  /* 0x0000000000007941 */ /* 0x000fea0003800000 */
.L_x_1629:
        /* <DEDUP_REMOVED lines=69> */
.L_x_1633:
        /* <DEDUP_REMOVED lines=70> */
.L_x_1634:
[----:B------:R-:W-:Y:S05]  /*0f80*/  BSYNC B0 ;  /* 0x0000000000007941 */ /* 0x000fea0003800000 */
.L_x_1632:
[----:B------:R-:W-:-:S04]  /*0f90*/  LOP3.LUT R0, RZ, R0, RZ, 0x33, !PT ;  /* 0x00000000ff007212 */ /* 0x000fc800078e33ff */
[----:B------:R-:W-:-:S05]  /*0fa0*/  IADD3 R0, R0, R12, RZ ;  /* 0x0000000c00007210 */ /* 0x000fca0007ffe0ff */
[----:B------:R2:W-:Y:S01]  /*0fb0*/  STL [R1+0x44], R0 ;  /* 0x0000440001007387 */ /* 0x0005e20000100800 */
[----:B------:R-:W-:Y:S05]  /*0fc0*/  BRA `(.L_x_1635) ;  /* 0x0000006000007947 */ /* 0x000fea0003800000 */
.L_x_1623:
[----:B------:R-:W-:Y:S01]  /*0fd0*/  MOV R0, UR4 ;  /* 0x0000000400007c02 */ /* 0x000fe20008000f00 */
[----:B------:R-:W-:Y:S04]  /*0fe0*/  STL [R1+0x44], RZ ;  /* 0x000044ff01007387 */ /* 0x000fe80000100800 */
[----:B------:R-:W-:Y:S04]  /*0ff0*/  STL [R1+0x48], RZ ;  /* 0x000048ff01007387 */ /* 0x000fe80000100800 */
[----:B------:R1:W-:Y:S02]  /*1000*/  STL [R1+0x40], R0 ;  /* 0x0000400001007387 */ /* 0x0003e40000100800 */
[----:B-1----:R-:W-:-:S05]  /*1010*/  MOV R0, c[0x0][0x53c] ;  /* 0x00014f0000007a02 */ /* 0x002fca0000000f00 */
[----:B------:R1:W-:Y:S02]  /*1020*/  STL [R1+0x4c], R0 ;  /* 0x00004c0001007387 */ /* 0x0003e40000100800 */
.L_x_1635:
        /* <DEDUP_REMOVED lines=8> */
.L_x_1621:
[----:B-12---:R-:W2:Y:S02]  /*10b0*/  LDL R0, [R1+0x4c] ;  /* 0x00004c0001007983 */ /* 0x006ea40000100800 */
[----:B--2---:R-:W-:-:S13]  /*10c0*/  ISETP.GE.AND P0, PT, R0, c[0x0][0x53c], PT ;  /* 0x00014f0000007a0c */ /* 0x004fda0003f06270 */
[----:B------:R-:W-:Y:S05]  /*10d0*/  @P0 EXIT ;  /* 0x000000000000094d */ /* 0x000fea0003800000 */
[----:B------:R-:W1:Y:S01]  /*10e0*/  S2R R15, SR_TID.X ;  /* 0x00000000000f7919 */ /* 0x000e620000002100 */
[----:B------:R-:W-:Y:S01]  /*10f0*/  IMAD.MOV.U32 R18, RZ, RZ, -0x10 ;  /* 0xfffffff0ff127424 */ /* 0x000fe200078e00ff */
[----:B------:R-:W-:Y:S01]  /*1100*/  ULDC UR4, c[0x0][0x2ac] ;  /* 0x0000ab0000047ab9 */ /* 0x000fe20000000800 */
[----:B------:R-:W-:Y:S01]  /*1110*/  IMAD.MOV.U32 R17, RZ, RZ, 0x20 ;  /* 0x00000020ff117424 */ /* 0x000fe200078e00ff */
[----:B------:R-:W-:Y:S01]  /*1120*/  ULDC UR6, c[0x0][0x1d0] ;  /* 0x0000740000067ab9 */ /* 0x000fe20000000800 */
[----:B------:R-:W-:Y:S01]  /*1130*/  IMAD.MOV.U32 R16, RZ, RZ, 0x40 ;  /* 0x00000040ff107424 */ /* 0x000fe200078e00ff */
[----:B------:R-:W-:Y:S01]  /*1140*/  UIMAD UR6, UR4, UR6, URZ ;  /* 0x00000006040672a4 */ /* 0x000fe2000f8e023f */
[----:B-1----:R-:W-:-:S04]  /*1150*/  SHF.R.S32.HI R14, RZ, 0x1f, R15 ;  /* 0x0000001fff0e7819 */ /* 0x002fc8000001140f */
[CC--:B------:R-:W-:Y:S02]  /*1160*/  LEA.HI R10, R14.reuse, R15.reuse, RZ, 0x3 ;  /* 0x0000000f0e0a7211 */ /* 0x0c0fe400078f18ff */
[----:B------:R-:W-:Y:S02]  /*1170*/  LEA.HI R2, R14, R15, RZ, 0x4 ;  /* 0x0000000f0e027211 */ /* 0x000fe400078f20ff */
[----:B------:R-:W-:Y:S02]  /*1180*/  SHF.R.S32.HI R27, RZ, 0x3, R10 ;  /* 0x00000003ff1b7819 */ /* 0x000fe4000001140a */
[----:B---3--:R-:W-:Y:S02]  /*1190*/  LOP3.LUT R4, R10, 0xfffffff8, RZ, 0xc0, !PT ;  /* 0xfffffff80a047812 */ /* 0x008fe400078ec0ff */
        /* <DEDUP_REMOVED lines=73> */
[----:B------:R-:W-:Y:S01]  /*1630*/  IADD3 R25, R93, 0x20, RZ ;  /* 0x000000205d197810 */ /* 0x000fe20007ffe0ff */
[----:B------:R-:W-:Y:S01]  /*1640*/  STL [R1+0x50], R22 ;  /* 0x0000501601007387 */ /* 0x000fe20000100800 */
[----:B------:R-:W-:Y:S01]  /*1650*/  LOP3.LUT R0, R2, R0, RZ, 0x3c, !PT ;  /* 0x0000000002007212 */ /* 0x000fe200078e3cff */
[----:B------:R-:W-:Y:S01]  /*1660*/  IMAD.IADD R15, R6, 0x1, R4 ;  /* 0x00000001060f7824 */ /* 0x000fe200078e0204 */
[----:B------:R-:W-:Y:S01]  /*1670*/  LOP3.LUT R3, R3, 0xfffffe00, RZ, 0xc0, !PT ;  /* 0xfffffe0003037812 */ /* 0x000fe200078ec0ff */
[----:B------:R-:W-:Y:S01]  /*1680*/  IMAD.SHL.U32 R6, R25, 0x40, RZ ;  /* 0x0000004019067824 */ /* 0x000fe200078e00ff */
[C---:B------:R-:W-:Y:S01]  /*1690*/  IADD3 R23, R93.reuse, 0x40, RZ ;  /* 0x000000405d177810 */ /* 0x040fe20007ffe0ff */
[----:B------:R-:W-:Y:S01]  /*16a0*/  IMAD R2, R12, 0x200, R13 ;  /* 0x000002000c027824 */ /* 0x000fe200078e020d */
[----:B------:R-:W-:Y:S01]  /*16b0*/  IADD3 R4, R0, R3, R5 ;  /* 0x0000000300047210 */ /* 0x000fe20007ffe005 */
[----:B------:R-:W-:Y:S01]  /*16c0*/  STL [R1+0x54], R21 ;  /* 0x0000541501007387 */ /* 0x000fe20000100800 */
[----:B------:R-:W-:-:S02]  /*16d0*/  IADD3 R24, R93, 0x60, RZ ;  /* 0x000000605d187810 */ /* 0x000fc40007ffe0ff */
[C---:B------:R-:W-:Y:S02]  /*16e0*/  LOP3.LUT P6, RZ, R8.reuse, 0x2, RZ, 0xc0, !PT ;  /* 0x0000000208ff7812 */ /* 0x040fe400078cc0ff */
[----:B------:R-:W-:Y:S02]  /*16f0*/  LOP3.LUT P5, RZ, R8, 0x4, RZ, 0xc0, !PT ;  /* 0x0000000408ff7812 */ /* 0x000fe400078ac0ff */
[----:B------:R-:W-:Y:S01]  /*1700*/  LOP3.LUT R5, R0, R3, RZ, 0xfc, !PT ;  /* 0x0000000300057212 */ /* 0x000fe200078efcff */
[----:B------:R-:W-:Y:S01]  /*1710*/  IMAD.SHL.U32 R3, R23, 0x40, RZ ;  /* 0x0000004017037824 */ /* 0x000fe200078e00ff */
[----:B------:R-:W-:Y:S01]  /*1720*/  SHF.R.S32.HI R7, RZ, 0x1f, R25 ;  /* 0x0000001fff077819 */ /* 0x000fe20000011419 */
[----:B------:R-:W-:Y:S01]  /*1730*/  IMAD.SHL.U32 R0, R24, 0x40, RZ ;  /* 0x0000004018007824 */ /* 0x000fe200078e00ff */
[----:B------:R-:W-:Y:S02]  /*1740*/  SHF.R.S32.HI R8, RZ, 0x1f, R23 ;  /* 0x0000001fff087819 */ /* 0x000fe40000011417 */
[----:B------:R-:W-:-:S02]  /*1750*/  LOP3.LUT P4, RZ, R9, 0x2, RZ, 0xc0, !PT ;  /* 0x0000000209ff7812 */ /* 0x000fc4000788c0ff */
[----:B------:R-:W-:Y:S02]  /*1760*/  LOP3.LUT P3, RZ, R9, 0x4, RZ, 0xc0, !PT ;  /* 0x0000000409ff7812 */ /* 0x000fe4000786c0ff */
[----:B------:R-:W-:Y:S02]  /*1770*/  SHF.R.S32.HI R9, RZ, 0x1f, R24 ;  /* 0x0000001fff097819 */ /* 0x000fe40000011418 */
[----:B------:R-:W-:Y:S02]  /*1780*/  LOP3.LUT R11, R6, 0x1c0, RZ, 0xc0, !PT ;  /* 0x000001c0060b7812 */ /* 0x000fe400078ec0ff */
[----:B------:R-:W-:Y:S02]  /*1790*/  LEA.HI R7, R7, R25, RZ, 0x3 ;  /* 0x0000001907077211 */ /* 0x000fe400078f18ff */
[----:B------:R-:W-:Y:S02]  /*17a0*/  LEA.HI R6, R8, R23, RZ, 0x3 ;  /* 0x0000001708067211 */ /* 0x000fe400078f18ff */
[----:B------:R-:W-:Y:S01]  /*17b0*/  LOP3.LUT R23, R3, 0x1c0, RZ, 0xc0, !PT ;  /* 0x000001c003177812 */ /* 0x000fe200078ec0ff */
[----:B------:R-:W-:Y:S01]  /*17c0*/  IMAD.SHL.U32 R7, R7, 0x40, RZ ;  /* 0x0000004007077824 */ /* 0x000fe200078e00ff */
[----:B------:R-:W-:Y:S01]  /*17d0*/  LEA.HI R3, R9, R24, RZ, 0x3 ;  /* 0x0000001809037211 */ /* 0x000fe200078f18ff */
[----:B------:R-:W-:Y:S01]  /*17e0*/  IMAD.SHL.U32 R6, R6, 0x40, RZ ;  /* 0x0000004006067824 */ /* 0x000fe200078e00ff */
[----:B------:R-:W-:-:S02]  /*17f0*/  LOP3.LUT R8, R0, 0x1c0, RZ, 0xc0, !PT ;  /* 0x000001c000087812 */ /* 0x000fc400078ec0ff */
[----:B------:R-:W-:Y:S01]  /*1800*/  IADD3 R92, R90, 0x10, RZ ;  /* 0x000000105a5c7810 */ /* 0x000fe20007ffe0ff */
[----:B------:R-:W-:Y:S01]  /*1810*/  IMAD.SHL.U32 R3, R3, 0x40, RZ ;  /* 0x0000004003037824 */ /* 0x000fe200078e00ff */
[----:B------:R-:W-:Y:S02]  /*1820*/  LOP3.LUT R9, R10, 0x7ffffffc, RZ, 0xc0, !PT ;  /* 0x7ffffffc0a097812 */ /* 0x000fe400078ec0ff */
[--C-:B------:R-:W-:Y:S02]  /*1830*/  LOP3.LUT R12, R11, 0x38, R84.reuse, 0xf8, !PT ;  /* 0x000000380b0c7812 */ /* 0x100fe400078ef854 */
[----:B------:R-:W-:Y:S01]  /*1840*/  SHF.R.U32.HI R13, RZ, 0x3, R11 ;  /* 0x00000003ff0d7819 */ /* 0x000fe2000001160b */
[----:B------:R-:W-:Y:S01]  /*1850*/  IMAD.IADD R9, R19, 0x1, -R9 ;  /* 0x0000000113097824 */ /* 0x000fe200078e0a09 */
[--C-:B------:R-:W-:Y:S02]  /*1860*/  LOP3.LUT R11, R23, 0x38, R84.reuse, 0xf8, !PT ;  /* 0x00000038170b7812 */ /* 0x100fe400078ef854 */
[----:B------:R-:W-:Y:S01]  /*1870*/  SHF.R.U32.HI R25, RZ, 0x3, R23 ;  /* 0x00000003ff197819 */ /* 0x000fe20000011617 */
[----:B------:R-:W-:Y:S01]  /*1880*/  IMAD.SHL.U32 R19, R9, 0x2, RZ ;  /* 0x0000000209137824 */ /* 0x000fe200078e00ff */
[----:B------:R-:W-:Y:S01]  /*1890*/  LOP3.LUT R10, R8, 0x38, R84, 0xf8, !PT ;  /* 0x00000038080a7812 */ /* 0x000fe200078ef854 */
[----:B------:R-:W-:Y:S01]  /*18a0*/  IMAD.IADD R9, R26, 0x1, R14 ;  /* 0x000000011a097824 */ /* 0x000fe200078e020e */
[----:B------:R-:W-:-:S02]  /*18b0*/  SHF.R.U32.HI R23, RZ, 0x3, R8 ;  /* 0x00000003ff177819 */ /* 0x000fc40000011608 */
[----:B------:R-:W-:Y:S02]  /*18c0*/  SHF.R.S32.HI R8, RZ, 0x1f, R92 ;  /* 0x0000001fff087819 */ /* 0x000fe4000001145c */
[----:B------:R-:W-:Y:S02]  /*18d0*/  LOP3.LUT R7, R7, 0xfffffe00, RZ, 0xc0, !PT ;  /* 0xfffffe0007077812 */ /* 0x000fe400078ec0ff */
[----:B------:R-:W-:Y:S01]  /*18e0*/  LOP3.LUT R24, R6, 0xfffffe00, RZ, 0xc0, !PT ;  /* 0xfffffe0006187812 */ /* 0x000fe200078ec0ff */
[----:B------:R1:W-:Y:S01]  /*18f0*/  STL [R1+0x98], R8 ;  /* 0x0000980801007387 */ /* 0x0003e20000100800 */
[----:B------:R-:W-:Y:S02]  /*1900*/  LOP3.LUT R3, R3, 0xfffffe00, RZ, 0xc0, !PT ;  /* 0xfffffe0003037812 */ /* 0x000fe400078ec0ff */
[----:B------:R-:W-:Y:S01]  /*1910*/  LOP3.LUT R13, R7, R12, R13, 0xf6, !PT ;  /* 0x0000000c070d7212 */ /* 0x000fe200078ef60d */
[----:B------:R2:W-:Y:S01]  /*1920*/  STL [R1+0x5c], R7 ;  /* 0x00005c0701007387 */ /* 0x0005e20000100800 */
[----:B------:R-:W-:-:S02]  /*1930*/  LOP3.LUT R12, R24, R11, R25, 0xf6, !PT ;  /* 0x0000000b180c7212 */ /* 0x000fc400078ef619 */
[----:B------:R-:W-:Y:S01]  /*1940*/  LOP3.LUT R11, R3, R10, R23, 0xf6, !PT ;  /* 0x0000000a030b7212 */ /* 0x000fe200078ef617 */
[----:B------:R-:W-:Y:S01]  /*1950*/  STL [R1+0x58], R24 ;  /* 0x0000581801007387 */ /* 0x000fe20000100800 */
[----:B------:R-:W-:Y:S02]  /*1960*/  LEA R14, R13, 0x5100, 0x1 ;  /* 0x000051000d0e7811 */ /* 0x000fe400078e08ff */
[----:B------:R-:W-:Y:S01]  /*1970*/  LEA R13, R12, 0x5100, 0x1 ;  /* 0x000051000c0d7811 */ /* 0x000fe200078e08ff */
[----:B------:R3:W-:Y:S01]  /*1980*/  STL [R1+0xf4], R3 ;  /* 0x0000f40301007387 */ /* 0x0007e20000100800 */
[----:B------:R-:W-:Y:S02]  /*1990*/  LOP3.LUT R10, R22, 0x38, R84, 0xf8, !PT ;  /* 0x00000038160a7812 */ /* 0x000fe400078ef854 */
[----:B------:R-:W-:Y:S01]  /*19a0*/  LEA R12, R11, 0x5100, 0x1 ;  /* 0x000051000b0c7811 */ /* 0x000fe200078e08ff */
[----:B------:R4:W-:Y:S01]  /*19b0*/  STL [R1+0x60], R9 ;  /* 0x0000600901007387 */ /* 0x0009e20000100800 */
[----:B------:R-:W-:-:S02]  /*19c0*/  LEA R95, R2, 0x2900, 0x1 ;  /* 0x00002900025f7811 */ /* 0x000fc400078e08ff */
[----:B------:R-:W-:Y:S01]  /*19d0*/  SHF.R.S32.HI R11, RZ, 0x1f, R19 ;  /* 0x0000001fff0b7819 */ /* 0x000fe20000011413 */
[----:B------:R-:W-:Y:S01]  /*19e0*/  STL [R1+0x34], R19 ;  /* 0x0000341301007387 */ /* 0x000fe20000100800 */
[C---:B------:R-:W-:Y:S02]  /*19f0*/  SEL R6, R17.reuse, 0xffffffe0, !P0 ;  /* 0xffffffe011067807 */ /* 0x040fe40004000000 */
[----:B------:R-:W-:Y:S01]  /*1a00*/  SEL R2, R17, 0xffffffe0, !P6 ;  /* 0xffffffe011027807 */ /* 0x000fe20007000000 */
[----:B------:R5:W-:Y:S01]  /*1a10*/  STL [R1+0xec], R14 ;  /* 0x0000ec0e01007387 */ /* 0x000be20000100800 */
[C---:B------:R-:W-:Y:S02]  /*1a20*/  SEL R0, R16.reuse, 0xffffffc0, !P3 ;  /* 0xffffffc010007807 */ /* 0x040fe40005800000 */
[----:B-1----:R-:W-:Y:S01]  /*1a30*/  SEL R8, R16, 0xffffffc0, !P2 ;  /* 0xffffffc010087807 */ /* 0x002fe20005000000 */
[----:B------:R1:W-:Y:S01]  /*1a40*/  STL [R1+0xe8], R13 ;  /* 0x0000e80d01007387 */ /* 0x0003e20000100800 */
[----:B--2---:R-:W-:Y:S01]  /*1a50*/  SEL R7, R18, 0x10, !P1 ;  /* 0x0000001012077807 */ /* 0x004fe20004800000 */
[----:B------:R-:W-:Y:S01]  /*1a60*/  IMAD.IADD R197, R95, 0x1, R0 ;  /* 0x000000015fc57824 */ /* 0x000fe200078e0200 */
[C---:B------:R-:W-:Y:S01]  /*1a70*/  IADD3 R18, R19.reuse, 0x8, RZ ;  /* 0x0000000813127810 */ /* 0x040fe20007ffe0ff */
[----:B------:R2:W-:Y:S01]  /*1a80*/  STL [R1+0xe4], R12 ;  /* 0x0000e40c01007387 */ /* 0x0005e20000100800 */
[----:B------:R-:W-:-:S02]  /*1a90*/  IADD3 R17, R19, 0x10, RZ ;  /* 0x0000001013117810 */ /* 0x000fc40007ffe0ff */
[--C-:B------:R-:W-:Y:S01]  /*1aa0*/  LOP3.LUT R10, R20, R10, R21.reuse, 0xf6, !PT ;  /* 0x0000000a140a7212 */ /* 0x100fe200078ef615 */
[----:B------:R2:W-:Y:S01]  /*1ab0*/  STL [R1+0xd4], R11 ;  /* 0x0000d40b01007387 */ /* 0x0005e20000100800 */
[----:B---3--:R-:W-:Y:S02]  /*1ac0*/  LOP3.LUT R3, R22, 0x18, R84, 0xf8, !PT ;  /* 0x0000001816037812 */ /* 0x008fe400078ef854 */
[----:B------:R-:W-:Y:S01]  /*1ad0*/  IADD3 R202, R95, 0x20, RZ ;  /* 0x000000205fca7810 */ /* 0x000fe20007ffe0ff */
[----:B------:R3:W-:Y:S01]  /*1ae0*/  STL [R1+0x8c], R18 ;  /* 0x00008c1201007387 */ /* 0x0007e20000100800 */
[----:B----4-:R-:W-:Y:S02]  /*1af0*/  LOP3.LUT R9, R20, R3, R21, 0xf6, !PT ;  /* 0x0000000314097212 */ /* 0x010fe400078ef615 */
[----:B------:R-:W-:Y:S01]  /*1b00*/  SEL R3, R16, 0xffffffc0, !P5 ;  /* 0xffffffc010037807 */ /* 0x000fe20006800000 */
[----:B------:R-:W-:Y:S01]  /*1b10*/  STL [R1+0x88], R17 ;  /* 0x0000881101007387 */ /* 0x000fe20000100800 */
[----:B------:R-:W-:-:S02]  /*1b20*/  IADD3 R16, R19, 0x18, RZ ;  /* 0x0000001813107810 */ /* 0x000fc40007ffe0ff */
[----:B------:R-:W-:Y:S02]  /*1b30*/  LEA R248, R9, 0x100, 0x1 ;  /* 0x0000010009f87811 */ /* 0x000fe400078e08ff */
[C---:B-----5:R-:W-:Y:S01]  /*1b40*/  IADD3 R14, R19.reuse, 0x20, RZ ;  /* 0x00000020130e7810 */ /* 0x060fe20007ffe0ff */
[----:B------:R-:W-:Y:S01]  /*1b50*/  STL [R1+0x84], R16 ;  /* 0x0000841001007387 */ /* 0x000fe20000100800 */
[----:B------:R-:W-:Y:S01]  /*1b60*/  LEA R9, R10, 0x5100, 0x1 ;  /* 0x000051000a097811 */ /* 0x000fe200078e08ff */
[----:B------:R-:W-:Y:S01]  /*1b70*/  IMAD.IADD R249, R8, 0x1, R248 ;  /* 0x0000000108f97824 */ /* 0x000fe200078e02f8 */
[C---:B-1----:R-:W-:Y:S01]  /*1b80*/  IADD3 R13, R19.reuse, 0x28, RZ ;  /* 0x00000028130d7810 */ /* 0x042fe20007ffe0ff */
[----:B------:R1:W-:Y:S01]  /*1b90*/  STL [R1+0x80], R14 ;  /* 0x0000800e01007387 */ /* 0x0003e20000100800 */
[----:B------:R-:W-:Y:S02]  /*1ba0*/  SHF.R.S32.HI R10, RZ, 0x1f, R17 ;  /* 0x0000001fff0a7819 */ /* 0x000fe40000011411 */
[----:B--2---:R-:W-:Y:S01]  /*1bb0*/  IADD3 R12, R19, 0x38, RZ ;  /* 0x00000038130c7810 */ /* 0x004fe20007ffe0ff */
[----:B------:R-:W-:Y:S01]  /*1bc0*/  STL [R1+0x7c], R13 ;  /* 0x00007c0d01007387 */ /* 0x000fe20000100800 */
[----:B------:R-:W-:-:S02]  /*1bd0*/  @P4 IADD3 R202, R95, -0x20, RZ ;  /* 0xffffffe05fca4810 */ /* 0x000fc40007ffe0ff */
[----:B------:R-:W-:Y:S02]  /*1be0*/  IADD3 R11, R19, 0x30, RZ ;  /* 0x00000030130b7810 */ /* 0x000fe40007ffe0ff */
[----:B------:R-:W-:Y:S01]  /*1bf0*/  LEA R198, R4, 0x5100, 0x1 ;  /* 0x0000510004c67811 */ /* 0x000fe200078e08ff */
[----:B------:R-:W-:Y:S01]  /*1c00*/  IMAD.IADD R194, R0, 0x1, R202 ;  /* 0x0000000100c27824 */ /* 0x000fe200078e02ca */
[----:B---3--:R-:W-:Y:S01]  /*1c10*/  SHF.R.S32.HI R18, RZ, 0x1f, R18 ;  /* 0x0000001fff127819 */ /* 0x008fe20000011412 */
[----:B------:R-:W-:Y:S01]  /*1c20*/  STL [R1+0x78], R11 ;  /* 0x0000780b01007387 */ /* 0x000fe20000100800 */
[----:B------:R-:W-:Y:S01]  /*1c30*/  LEA R192, R5, 0x100, 0x1 ;  /* 0x0000010005c07811 */ /* 0x000fe200078e08ff */
[----:B------:R-:W-:Y:S01]  /*1c40*/  IMAD.IADD R199, R198, 0x1, R3 ;  /* 0x00000001c6c77824 */ /* 0x000fe200078e0203 */
[----:B------:R-:W-:Y:S01]  /*1c50*/  IADD3 R219, R84, 0x20, RZ ;  /* 0x0000002054db7810 */ /* 0x000fe20007ffe0ff */
[----:B------:R2:W-:Y:S01]  /*1c60*/  STL [R1+0xe0], R9 ;  /* 0x0000e00901007387 */ /* 0x0005e20000100800 */
[----:B------:R-:W-:Y:S01]  /*1c70*/  SHF.R.S32.HI R245, RZ, 0x1f, R244 ;  /* 0x0000001ffff57819 */ /* 0x000fe200000114f4 */
[----:B------:R-:W-:Y:S01]  /*1c80*/  IMAD.IADD R193, R3, 0x1, R192 ;  /* 0x0000000103c17824 */ /* 0x000fe200078e02c0 */
[----:B------:R-:W-:Y:S01]  /*1c90*/  SHF.R.S32.HI R85, RZ, 0x1f, R84 ;  /* 0x0000001fff557819 */ /* 0x000fe20000011454 */
[----:B------:R-:W-:Y:S01]  /*1ca0*/  STL [R1+0x74], R12 ;  /* 0x0000740c01007387 */ /* 0x000fe20000100800 */
[----:B------:R-:W-:Y:S01]  /*1cb0*/  SHF.R.S32.HI R91, RZ, 0x1f, R90 ;  /* 0x0000001fff5b7819 */ /* 0x000fe2000001145a */
[----:B------:R-:W-:Y:S01]  /*1cc0*/  IMAD.IADD R201, R198, 0x1, R2 ;  /* 0x00000001c6c97824 */ /* 0x000fe200078e0202 */
[----:B------:R-:W-:Y:S01]  /*1cd0*/  SHF.R.S32.HI R250, RZ, 0x1f, R219 ;  /* 0x0000001ffffa7819 */ /* 0x000fe200000114db */
[----:B------:R-:W-:Y:S01]  /*1ce0*/  STL [R1+0xd0], R18 ;  /* 0x0000d01201007387 */ /* 0x000fe20000100800 */
[----:B-1----:R-:W-:Y:S01]  /*1cf0*/  SHF.R.S32.HI R14, RZ, 0x1f, R14 ;  /* 0x0000001fff0e7819 */ /* 0x002fe2000001140e */
[----:B------:R-:W-:Y:S01]  /*1d00*/  IMAD.IADD R196, R2, 0x1, R192 ;  /* 0x0000000102c47824 */ /* 0x000fe200078e02c0 */
[C---:B------:R-:W-:Y:S01]  /*1d10*/  IADD3 R206, R202.reuse, 0x800, RZ ;  /* 0x00000800cace7810 */ /* 0x040fe20007ffe0ff */
[----:B------:R1:W-:Y:S01]  /*1d20*/  STL [R1+0xcc], R10 ;  /* 0x0000cc0a01007387 */ /* 0x0003e20000100800 */
[----:B------:R-:W-:Y:S01]  /*1d30*/  IADD3 R205, R202, 0x1000, RZ ;  /* 0x00001000cacd7810 */ /* 0x000fe20007ffe0ff */
[----:B------:R-:W-:Y:S01]  /*1d40*/  IMAD.IADD R200, R2, 0x1, R199 ;  /* 0x0000000102c87824 */ /* 0x000fe200078e02c7 */
[----:B------:R-:W-:Y:S01]  /*1d50*/  IADD3 R204, R202, 0x1800, RZ ;  /* 0x00001800cacc7810 */ /* 0x000fe20007ffe0ff */
[----:B------:R-:W-:Y:S01]  /*1d60*/  IMAD.IADD R195, R2, 0x1, R193 ;  /* 0x0000000102c37824 */ /* 0x000fe200078e02c1 */
[----:B------:R-:W-:-:S02]  /*1d70*/  IADD3 R203, R202, 0x2000, RZ ;  /* 0x00002000cacb7810 */ /* 0x000fc40007ffe0ff */
[----:B--2---:R-:W-:-:S05]  /*1d80*/  SHF.R.S32.HI R9, RZ, 0x1f, R16 ;  /* 0x0000001fff097819 */ /* 0x004fca0000011410 */
[----:B------:R2:W-:Y:S04]  /*1d90*/  STL [R1+0xc8], R9 ;  /* 0x0000c80901007387 */ /* 0x0005e80000100800 */
[----:B------:R-:W-:Y:S01]  /*1da0*/  STL [R1+0xc4], R14 ;  /* 0x0000c40e01007387 */ /* 0x000fe20000100800 */
[----:B-1----:R-:W-:-:S05]  /*1db0*/  SHF.R.S32.HI R10, RZ, 0x1f, R13 ;  /* 0x0000001fff0a7819 */ /* 0x002fca000001140d */
[----:B------:R1:W-:Y:S01]  /*1dc0*/  STL [R1+0xc0], R10 ;  /* 0x0000c00a01007387 */ /* 0x0003e20000100800 */
[----:B--2---:R-:W-:Y:S02]  /*1dd0*/  SHF.R.S32.HI R9, RZ, 0x1f, R11 ;  /* 0x0000001fff097819 */ /* 0x004fe4000001140b */
[----:B------:R-:W-:-:S03]  /*1de0*/  LEA R11, R15, 0x80, 0x1 ;  /* 0x000000800f0b7811 */ /* 0x000fc600078e08ff */
[----:B------:R2:W-:Y:S02]  /*1df0*/  STL [R1+0xbc], R9 ;  /* 0x0000bc0901007387 */ /* 0x0005e40000100800 */
[C---:B------:R-:W-:Y:S02]  /*1e00*/  IMAD.IADD R0, R11.reuse, 0x1, R6 ;  /* 0x000000010b007824 */ /* 0x040fe400078e0206 */
[----:B-1----:R-:W-:-:S04]  /*1e10*/  IMAD.IADD R10, R11, 0x1, R8 ;  /* 0x000000010b0a7824 */ /* 0x002fc800078e0208 */
[----:B------:R-:W-:-:S04]  /*1e20*/  IMAD.IADD R4, R6, 0x1, R10 ;  /* 0x0000000106047824 */ /* 0x000fc800078e020a */
[----:B------:R-:W-:Y:S01]  /*1e30*/  IMAD.IADD R3, R7, 0x1, R4 ;  /* 0x0000000107037824 */ /* 0x000fe200078e0204 */
[----:B--2---:R-:W-:-:S05]  /*1e40*/  SHF.R.S32.HI R9, RZ, 0x1f, R12 ;  /* 0x0000001fff097819 */ /* 0x004fca000001140c */
        /* <DEDUP_REMOVED lines=14> */
.L_x_1837:
[----:B--2---:R-:W2:Y:S01]  /*1f30*/  LDL R0, [R1+0x4c] ;  /* 0x00004c0001007983 */ /* 0x004ea20000100800 */
[----:B------:R-:W-:Y:S01]  /*1f40*/  IMAD.MOV.U32 R149, RZ, RZ, 0x4 ;  /* 0x00000004ff957424 */ /* 0x000fe200078e00ff */
[----:B------:R-:W-:Y:S02]  /*1f50*/  ISETP.NE.U32.AND P0, PT, RZ, c[0x0][0x370], PT ;  /* 0x0000dc00ff007a0c */ /* 0x000fe40003f05070 */
[----:B------:R-:W-:Y:S02]  /*1f60*/  ISETP.NE.U32.AND P4, PT, RZ, c[0x0][0x360], PT ;  /* 0x0000d800ff007a0c */ /* 0x000fe40003f85070 */
[----:B------:R-:W-:Y:S01]  /*1f70*/  ISETP.NE.AND.EX P1, PT, RZ, c[0x0][0x374], PT, P0 ;  /* 0x0000dd00ff007a0c */ /* 0x000fe20003f25300 */
[----:B--2---:R-:W-:-:S05]  /*1f80*/  IMAD.WIDE R2, R0, R149, c[0x0][0x588] ;  /* 0x0001620000027625 */ /* 0x004fca00078e0295 */
[----:B------:R-:W2:Y:S01]  /*1f90*/  LDG.E R25, [R2.64] ;  /* 0x0000000802197981 */ /* 0x000ea2000c1e1900 */
[----:B------:R-:W-:Y:S01]  /*1fa0*/  ISETP.NE.AND.EX P4, PT, RZ, c[0x0][0x364], PT, P4 ;  /* 0x0000d900ff007a0c */ /* 0x000fe20003f85340 */
[----:B------:R-:W-:Y:S01]  /*1fb0*/  IMAD.MOV.U32 R9, RZ, RZ, RZ ;  /* 0x000000ffff097224 */ /* 0x000fe200078e00ff */
[----:B------:R-:W-:Y:S02]  /*1fc0*/  ISETP.NE.U32.AND P3, PT, RZ, c[0x0][0x348], PT ;  /* 0x0000d200ff007a0c */ /* 0x000fe40003f65070 */
[----:B------:R-:W-:Y:S02]  /*1fd0*/  ISETP.NE.U32.AND P5, PT, RZ, c[0x0][0x350], PT ;  /* 0x0000d400ff007a0c */ /* 0x000fe40003fa5070 */
[----:B------:R-:W-:Y:S02]  /*1fe0*/  ISETP.NE.U32.AND P6, PT, RZ, c[0x0][0x358], PT ;  /* 0x0000d600ff007a0c */ /* 0x000fe40003fc5070 */
[----:B------:R-:W-:Y:S02]  /*1ff0*/  ISETP.NE.AND.EX P3, PT, RZ, c[0x0][0x34c], PT, P3 ;  /* 0x0000d300ff007a0c */ /* 0x000fe40003f65330 */
[----:B------:R-:W-:-:S02]  /*2000*/  ISETP.NE.AND.EX P5, PT, RZ, c[0x0][0x354], PT, P5 ;  /* 0x0000d500ff007a0c */ /* 0x000fc40003fa5350 */
[----:B------:R-:W-:Y:S01]  /*2010*/  ISETP.NE.AND.EX P6, PT, RZ, c[0x0][0x35c], PT, P6 ;  /* 0x0000d700ff007a0c */ /* 0x000fe20003fc5360 */
[----:B------:R-:W-:Y:S02]  /*2020*/  IMAD.MOV.U32 R141, RZ, RZ, RZ ;  /* 0x000000ffff8d7224 */ /* 0x000fe400078e00ff */
[----:B------:R-:W-:Y:S02]  /*2030*/  IMAD.MOV.U32 R15, RZ, RZ, RZ ;  /* 0x000000ffff0f7224 */ /* 0x000fe400078e00ff */
[----:B------:R-:W-:Y:S01]  /*2040*/  IMAD.MOV.U32 R13, RZ, RZ, RZ ;  /* 0x000000ffff0d7224 */ /* 0x000fe200078e00ff */
[----:B--2---:R-:W-:Y:S01]  /*2050*/  SHF.R.S32.HI R26, RZ, 0x1f, R25 ;  /* 0x0000001fff1a7819 */ /* 0x004fe20000011419 */
[C---:B------:R-:W-:Y:S01]  /*2060*/  IMAD.SHL.U32 R17, R25.reuse, 0x4, RZ ;  /* 0x0000000419117824 */ /* 0x040fe200078e00ff */
[C---:B------:R-:W-:Y:S01]  /*2070*/  @P1 LEA R4, P0, R25.reuse, c[0x0][0x370], 0x2 ;  /* 0x0000dc0019041a11 */ /* 0x040fe200078010ff */
[----:B------:R1:W-:Y:S01]  /*2080*/  STL [R1+0x70], R25 ;  /* 0x0000701901007387 */ /* 0x0003e20000100800 */
[----:B------:R-:W-:-:S02]  /*2090*/  SHF.L.U64.HI R16, R25, 0x2, R26 ;  /* 0x0000000219107819 */ /* 0x000fc4000001021a */
[----:B------:R-:W-:Y:S01]  /*20a0*/  @P1 LEA.HI.X R5, R25, c[0x0][0x374], R26, 0x2, P0 ;  /* 0x0000dd0019051a11 */ /* 0x000fe200000f141a */
[----:B------:R1:W-:Y:S01]  /*20b0*/  STL [R1+0x90], R26 ;  /* 0x0000901a01007387 */ /* 0x0003e20000100800 */
[----:B------:R-:W-:-:S03]  /*20c0*/  @P4 IADD3 R2, P0, R17, c[0x0][0x360], RZ ;  /* 0x0000d80011024a10 */ /* 0x000fc60007f1e0ff */
[----:B------:R2:W3:Y:S01]  /*20d0*/  @P1 LDG.E R9, [R4.64] ;  /* 0x0000000804091981 */ /* 0x0004e2000c1e1900 */
[C---:B------:R-:W-:Y:S02]  /*20e0*/  @P4 IADD3.X R3, R16.reuse, c[0x0][0x364], RZ, P0, !PT ;  /* 0x0000d90010034a10 */ /* 0x040fe400007fe4ff */
[----:B------:R-:W-:Y:S01]  /*20f0*/  IADD3 R6, P2, R17, c[0x0][0x348], RZ ;  /* 0x0000d20011067a10 */ /* 0x000fe20007f5e0ff */
[----:B------:R1:W-:Y:S04]  /*2100*/  STL [R1+0x64], R17 ;  /* 0x0000641101007387 */ /* 0x0003e80000100800 */
[----:B------:R4:W3:Y:S01]  /*2110*/  @P4 LDG.E R0, [R2.64] ;  /* 0x0000000802004981 */ /* 0x0008e2000c1e1900 */
        /* <DEDUP_REMOVED lines=10> */
[----:B---3--:R1:W-:Y:S04]  /*21c0*/  STL [R1+0x28], R9 ;  /* 0x0000280901007387 */ /* 0x0083e80000100800 */
[----:B------:R1:W-:Y:S01]  /*21d0*/  @P4 STL [R1+0x30], R0 ;  /* 0x0000300001004387 */ /* 0x0003e20000100800 */
[----:B------:R-:W-:Y:S05]  /*21e0*/  @P4 BRA `(.L_x_1636) ;  /* 0x0000007000004947 */ /* 0x000fea0003800000 */
[----:B-1----:R-:W-:-:S05]  /*21f0*/  MOV R0, c[0x0][0x168] ;  /* 0x00005a0000007a02 */ /* 0x002fca0000000f00 */
[----:B------:R1:W-:Y:S01]  /*2200*/  STL [R1+0x30], R0 ;  /* 0x0000300001007387 */ /* 0x0003e20000100800 */
[----:B------:R-:W-:Y:S05]  /*2210*/  @!P3 BRA `(.L_x_1636) ;  /* 0x000000400000b947 */ /* 0x000fea0003800000 */
[----:B------:R-:W2:Y:S04]  /*2220*/  LDG.E R8, [R6.64] ;  /* 0x0000000806087981 */ /* 0x000ea8000c1e1900 */
[----:B-1----:R-:W2:Y:S02]  /*2230*/  LDG.E R0, [R6.64+0x4] ;  /* 0x0000040806007981 */ /* 0x002ea4000c1e1900 */
[----:B--2---:R-:W-:-:S05]  /*2240*/  IADD3 R0, -R8, R0, RZ ;  /* 0x0000000008007210 */ /* 0x004fca0007ffe1ff */
[----:B------:R1:W-:Y:S02]  /*2250*/  STL [R1+0x30], R0 ;  /* 0x0000300001007387 */ /* 0x0003e40000100800 */
.L_x_1636:
[----:B------:R-:W-:-:S04]  /*2260*/  ISETP.NE.U32.AND P0, PT, RZ, c[0x0][0x368], PT ;  /* 0x0000da00ff007a0c */ /* 0x000fc80003f05070 */
[----:B------:R-:W-:-:S13]  /*2270*/  ISETP.NE.AND.EX P0, PT, RZ, c[0x0][0x36c], PT, P0 ;  /* 0x0000db00ff007a0c */ /* 0x000fda0003f05300 */
[----:B------:R-:W-:Y:S05]  /*2280*/  @!P0 BRA `(.L_x_1637) ;  /* 0x0000004000008947 */ /* 0x000fea0003800000 */
[----:B-1----:R-:W-:-:S04]  /*2290*/  IADD3 R4, P0, R17, c[0x0][0x368], RZ ;  /* 0x0000da0011047a10 */ /* 0x002fc80007f1e0ff */
[----:B------:R-:W-:-:S05]  /*22a0*/  IADD3.X R5, R16, c[0x0][0x36c], RZ, P0, !PT ;  /* 0x0000db0010057a10 */ /* 0x000fca00007fe4ff */
[----:B------:R1:W5:Y:S01]  /*22b0*/  LDG.E R12, [R4.64] ;  /* 0x00000008040c7981 */ /* 0x000362000c1e1900 */
[----:B------:R-:W-:Y:S05]  /*22c0*/  BRA `(.L_x_1638) ;  /* 0x0000005000007947 */ /* 0x000fea0003800000 */
.L_x_1637:
[----:B------:R-:W-:Y:S01]  /*22d0*/  MOV R12, UR6 ;  /* 0x00000006000c7c02 */ /* 0x000fe20008000f00 */
[----:B------:R-:W-:Y:S05]  /*22e0*/  @!P5 BRA `(.L_x_1638) ;  /* 0x000000300000d947 */ /* 0x000fea0003800000 */
[----:B-1----:R-:W2:Y:S04]  /*22f0*/  LDG.E R6, [R4.64] ;  /* 0x0000000804067981 */ /* 0x002ea8000c1e1900 */
[----:B------:R-:W2:Y:S02]  /*2300*/  LDG.E R0, [R4.64+0x4] ;  /* 0x0000040804007981 */ /* 0x000ea4000c1e1900 */
[----:B--2---:R-:W-:Y:S02]  /*2310*/  IADD3 R12, -R6, R0, RZ ;  /* 0x00000000060c7210 */ /* 0x004fe40007ffe1ff */
.L_x_1638:
[----:B-1----:R-:W2:Y:S04]  /*2320*/  LDL R4, [R1+0x30] ;  /* 0x0000300001047983 */ /* 0x002ea80000100800 */
[----:B------:R-:W3:Y:S04]  /*2330*/  LDL.LU R0, [R1+0x44] ;  /* 0x0000440001007983 */ /* 0x000ee80000300800 */
[----:B------:R-:W4:Y:S04]  /*2340*/  LDL.LU R7, [R1+0x6c] ;  /* 0x00006c0001077983 */ /* 0x000f280000300800 */
[----:B------:R1:W3:Y:S04]  /*2350*/  @P6 LDG.E R5, [R2.64] ;  /* 0x0000000802056981 */ /* 0x0002e8000c1e1900 */
[----:B------:R-:W3:Y:S01]  /*2360*/  LDL R14, [R1+0x48] ;  /* 0x00004800010e7983 */ /* 0x000ee20000100800 */
[----:B------:R-:W-:Y:S01]  /*2370*/  ISETP.NE.U32.AND P0, PT, RZ, c[0x0][0x378], PT ;  /* 0x0000de00ff007a0c */ /* 0x000fe20003f05070 */
[----:B------:R-:W-:-:S03]  /*2380*/  IMAD.MOV.U32 R8, RZ, RZ, c[0x0][0x2c4] ;  /* 0x0000b100ff087624 */ /* 0x000fc600078e00ff */
[----:B------:R-:W-:Y:S01]  /*2390*/  ISETP.NE.AND.EX P1, PT, RZ, c[0x0][0x37c], PT, P0 ;  /* 0x0000df00ff007a0c */ /* 0x000fe20003f25300 */
[----:B--2---:R-:W-:Y:S02]  /*23a0*/  IMAD.MOV.U32 R6, RZ, RZ, R4 ;  /* 0x000000ffff067224 */ /* 0x004fe400078e0004 */
[----:B------:R1:W2:Y:S01]  /*23b0*/  @P6 LDG.E R4, [R2.64+0x4] ;  /* 0x0000040802046981 */ /* 0x0002a2000c1e1900 */
[----:B------:R-:W-:Y:S01]  /*23c0*/  ISETP.NE.AND P2, PT, R8, 0x1, PT ;  /* 0x000000010800780c */ /* 0x000fe20003f45270 */
[----:B-----5:R-:W-:Y:S01]  /*23d0*/  IMAD.MOV.U32 R140, RZ, RZ, R12 ;  /* 0x000000ffff8c7224 */ /* 0x020fe200078e000c */
[----:B----4-:R-:W-:Y:S01]  /*23e0*/  LOP3.LUT R7, R7, 0xffffffdf, RZ, 0xc0, !PT ;  /* 0xffffffdf07077812 */ /* 0x010fe200078ec0ff */
[----:B---3--:R-:W-:-:S10]  /*23f0*/  IMAD.SHL.U32 R0, R0, 0x80, RZ ;  /* 0x0000008000007824 */ /* 0x008fd400078e00ff */
[----:B------:R-:W-:Y:S01]  /*2400*/  @P2 LOP3.LUT R7, R7, 0x20, RZ, 0xfc, !PT ;  /* 0x0000002007072812 */ /* 0x000fe200078efcff */
[----:B------:R3:W-:Y:S01]  /*2410*/  STL [R1+0x2c], R0 ;  /* 0x00002c0001007387 */ /* 0x0007e20000100800 */
[----:B-1----:R-:W-:-:S04]  /*2420*/  @P1 IADD3 R2, P0, R17, c[0x0][0x378], RZ ;  /* 0x0000de0011021a10 */ /* 0x002fc80007f1e0ff */
[----:B------:R-:W-:Y:S01]  /*2430*/  @P1 IADD3.X R3, R16, c[0x0][0x37c], RZ, P0, !PT ;  /* 0x0000df0010031a10 */ /* 0x000fe200007fe4ff */
[----:B------:R1:W-:Y:S04]  /*2440*/  STL [R1+0x6c], R7 ;  /* 0x00006c0701007387 */ /* 0x0003e80000100800 */
[----:B------:R4:W5:Y:S01]  /*2450*/  @P1 LDG.E R140, [R2.64] ;  /* 0x00000008028c1981 */ /* 0x000962000c1e1900 */
[----:B---3--:R-:W-:Y:S01]  /*2460*/  IADD3 R0, R0, 0x7f, RZ ;  /* 0x0000007f00007810 */ /* 0x008fe20007ffe0ff */
[----:B-1----:R-:W-:Y:S02]  /*2470*/  IMAD.IADD R7, R12, 0x1, -R9 ;  /* 0x000000010c077824 */ /* 0x002fe400078e0a09 */
[----:B----4-:R-:W-:Y:S02]  /*2480*/  IMAD.MOV.U32 R2, RZ, RZ, c[0x0][0x228] ;  /* 0x00008a00ff027624 */ /* 0x010fe400078e00ff */
[----:B------:R-:W-:-:S05]  /*2490*/  @P2 IMAD.HI.U32 R3, R0, c[0x0][0x2c8], RZ ;  /* 0x0000b20000032a27 */ /* 0x000fca00078e00ff */
[----:B------:R-:W-:Y:S01]  /*24a0*/  @P2 SHF.R.U32.HI R0, RZ, c[0x0][0x2cc], R3 ;  /* 0x0000b300ff002a19 */ /* 0x000fe20000011603 */
[----:B------:R-:W-:Y:S01]  /*24b0*/  BSSY B0, `(.L_x_1639) ;  /* 0x0000037000007945 */ /* 0x000fe20003800000 */
[----:B--2---:R-:W-:-:S04]  /*24c0*/  @P6 IMAD.IADD R2, R4, 0x1, -R5 ;  /* 0x0000000104026824 */ /* 0x004fc800078e0a05 */
[----:B------:R-:W-:-:S05]  /*24d0*/  IMAD.IADD R4, R7, 0x1, R2 ;  /* 0x0000000107047824 */ /* 0x000fca00078e0202 */
[----:B------:R-:W-:Y:S01]  /*24e0*/  IADD3 R145, R4, 0x50, -R6 ;  /* 0x0000005004917810 */ /* 0x000fe20007ffe806 */
[----:B------:R1:W-:Y:S01]  /*24f0*/  STL [R1+0x38], R4 ;  /* 0x0000380401007387 */ /* 0x0003e20000100800 */
[----:B------:R-:W-:-:S03]  /*2500*/  LOP3.LUT R5, R14, 0xff000000, RZ, 0xc0, !PT ;  /* 0xff0000000e057812 */ /* 0x000fc600078ec0ff */
[----:B------:R-:W-:-:S04]  /*2510*/  IMAD.IADD R3, R145, 0x1, R0 ;  /* 0x0000000191037824 */ /* 0x000fc800078e0200 */
[----:B------:R-:W-:Y:S01]  /*2520*/  IMAD.HI R6, R3, 0x66666667, RZ ;  /* 0x6666666703067827 */ /* 0x000fe200078e02ff */
[----:B------:R-:W-:Y:S02]  /*2530*/  LOP3.LUT R3, R14, 0xff0000, RZ, 0xc0, !PT ;  /* 0x00ff00000e037812 */ /* 0x000fe400078ec0ff */
[----:B-1----:R-:W-:-:S05]  /*2540*/  IADD3 R4, R4, 0x4f, RZ ;  /* 0x0000004f04047810 */ /* 0x002fca0007ffe0ff */
[----:B------:R-:W-:Y:S01]  /*2550*/  IMAD.HI R0, R4, 0x66666667, RZ ;  /* 0x6666666704007827 */ /* 0x000fe200078e02ff */
[----:B------:R-:W-:-:S04]  /*2560*/  SHF.R.U32.HI R4, RZ, 0x8, R5 ;  /* 0x00000008ff047819 */ /* 0x000fc80000011605 */
[----:B------:R-:W-:Y:S02]  /*2570*/  LEA.HI R3, R3, R4, RZ, 0x10 ;  /* 0x0000000403037211 */ /* 0x000fe400078f80ff */
[----:B------:R-:W-:Y:S02]  /*2580*/  SHF.R.U32.HI R5, RZ, 0x1f, R0 ;  /* 0x0000001fff057819 */ /* 0x000fe40000011600 */
[----:B------:R-:W-:Y:S02]  /*2590*/  SHF.R.U32.HI R8, RZ, 0x1f, R6 ;  /* 0x0000001fff087819 */ /* 0x000fe40000011606 */
[----:B------:R-:W-:Y:S02]  /*25a0*/  SHF.R.U32.HI R9, RZ, 0x10, R3 ;  /* 0x00000010ff097819 */ /* 0x000fe40000011603 */
[----:B------:R-:W-:Y:S02]  /*25b0*/  LOP3.LUT R18, R3, 0xff, RZ, 0xc0, !PT ;  /* 0x000000ff03127812 */ /* 0x000fe400078ec0ff */
[----:B------:R-:W-:-:S02]  /*25c0*/  LEA.HI.SX32 R144, R0, R5, 0x1b ;  /* 0x0000000500907211 */ /* 0x000fc400078fdaff */
[----:B------:R-:W-:Y:S01]  /*25d0*/  LEA.HI.SX32 R0, R6, R8, 0x1b ;  /* 0x0000000806007211 */ /* 0x000fe200078fdaff */
[----:B------:R1:W-:Y:S03]  /*25e0*/  STL [R1+0x44], R9 ;  /* 0x0000440901007387 */ /* 0x0003e60000100800 */
[----:B------:R-:W-:Y:S01]  /*25f0*/  IMNMX R6, R144, R0, PT ;  /* 0x0000000090067217 */ /* 0x000fe20003800200 */
[----:B------:R1:W-:Y:S03]  /*2600*/  STL [R1+0x94], R18 ;  /* 0x0000941201007387 */ /* 0x0003e60000100800 */
[----:B------:R-:W-:Y:S02]  /*2610*/  ISETP.GE.AND P0, PT, R6, 0x1, PT ;  /* 0x000000010600780c */ /* 0x000fe40003f06270 */
[----:B------:R-:W-:Y:S01]  /*2620*/  ISETP.NE.AND P1, PT, R9, RZ, PT ;  /* 0x000000ff0900720c */ /* 0x000fe20003f25270 */
[----:B------:R-:W-:-:S03]  /*2630*/  IMAD.MOV.U32 R0, RZ, RZ, RZ ;  /* 0x000000ffff007224 */ /* 0x000fc600078e00ff */
[----:B------:R-:W-:-:S07]  /*2640*/  SEL R130, R9, c[0x0][0x338], P1 ;  /* 0x0000ce0009827a07 */ /* 0x000fce0000800000 */
[----:B------:R-:W-:Y:S05]  /*2650*/  @!P0 BRA `(.L_x_1640) ;  /* 0x000001c000008947 */ /* 0x000fea0003800000 */
[----:B------:R-:W-:Y:S02]  /*2660*/  IABS R3, R130 ;  /* 0x0000008200037213 */ /* 0x000fe40000000000 */
[----:B------:R-:W-:Y:S02]  /*2670*/  IADD3 R8, R130, -0x1, R6 ;  /* 0xffffffff82087810 */ /* 0x000fe40007ffe006 */
[----:B------:R-:W2:Y:S02]  /*2680*/  I2F.RP R0, R3 ;  /* 0x0000000300007306 */ /* 0x000ea40000209400 */
[----:B------:R-:W-:-:S06]  /*2690*/  IABS R11, R8 ;  /* 0x00000008000b7213 */ /* 0x000fcc0000000000 */
[----:B--2---:R-:W2:Y:S02]  /*26a0*/  MUFU.RCP R0, R0 ;  /* 0x0000000000007308 */ /* 0x004ea40000001000 */
[----:B--2---:R-:W-:-:S06]  /*26b0*/  IADD3 R0, R0, 0xffffffe, RZ ;  /* 0x0ffffffe00007810 */ /* 0x004fcc0007ffe0ff */
[----:B------:R-:W2:Y:S02]  /*26c0*/  F2I.FTZ.U32.TRUNC.NTZ R5, R0 ;  /* 0x0000000000057305 */ /* 0x000ea4000021f000 */
[----:B--2---:R-:W-:-:S04]  /*26d0*/  IMAD.MOV R0, RZ, RZ, -R5 ;  /* 0x000000ffff007224 */ /* 0x004fc800078e0a05 */
[----:B------:R-:W-:Y:S01]  /*26e0*/  IMAD.MOV.U32 R4, RZ, RZ, R0 ;  /* 0x000000ffff047224 */ /* 0x000fe200078e0000 */
[----:B------:R-:W-:-:S03]  /*26f0*/  IABS R0, R130 ;  /* 0x0000008200007213 */ /* 0x000fc60000000000 */
[----:B-1----:R-:W-:Y:S02]  /*2700*/  IMAD R9, R4, R3, RZ ;  /* 0x0000000304097224 */ /* 0x002fe400078e02ff */
        /* <DEDUP_REMOVED lines=17> */
.L_x_1640:
[----:B------:R-:W-:Y:S05]  /*2820*/  BSYNC B0 ;  /* 0x0000000000007941 */ /* 0x000fea0003800000 */
.L_x_1639:
[----:B------:R-:W-:-:S04]  /*2830*/  IMAD R3, R18, R0, RZ ;  /* 0x0000000012037224 */ /* 0x000fc800078e02ff */
        /* <DEDUP_REMOVED lines=17> */
[----:B-1----:R-:W1:Y:S03]  /*2950*/  S2R R9, SR_TID.X ;  /* 0x0000000000097919 */ /* 0x002e660000002100 */
        /* <DEDUP_REMOVED lines=49> */
[----:B------:R-:W-:-:S02]  /*2c70*/  ISETP.GE.AND P0, PT, R3, 0x31, PT ;  /* 0x000000310300780c */ /* 0x000fc40003f06270 */
[----:B------:R-:W-:Y:S01]  /*2c80*/  SHF.R.S32.HI R17, RZ, 0x1f, R93 ;  /* 0x0000001fff117819 */ /* 0x000fe2000001145d */
[----:B-1----:R-:W-:Y:S01]  /*2c90*/  @P1 IMAD.X R7, R5, 0x1, R149, P2 ;  /* 0x0000000105071824 */ /* 0x002fe200010e0695 */
[----:B------:R-:W-:Y:S02]  /*2ca0*/  ISETP.GE.AND P2, PT, R3, 0x21, PT ;  /* 0x000000210300780c */ /* 0x000fe40003f46270 */
[----:B------:R-:W-:-:S04]  /*2cb0*/  @P1 LEA R6, P3, R0, c[0x0][0x220], 0x1 ;  /* 0x0000880000061a11 */ /* 0x000fc800078608ff */
[----:B------:R-:W-:-:S05]  /*2cc0*/  @P1 LEA.HI.X R7, R0, c[0x0][0x224], R7, 0x1, P3 ;  /* 0x0000890000071a11 */ /* 0x000fca00018f0c07 */
[----:B------:R1:W-:Y:S02]  /*2cd0*/  @P1 LDGSTS.E.BYPASS.LTC128B.128 [R208+0x3100], [R6.64], !P6 ;  /* 0x0310000006d01fae */ /* 0x0003e4000f101d48 */
[----:B------:R-:W-:-:S04]  /*2ce0*/  @P2 LEA R0, P1, R24, R4, 0x5 ;  /* 0x0000000418002211 */ /* 0x000fc800078228ff */
[----:B------:R-:W-:Y:S01]  /*2cf0*/  @P2 LEA R18, P3, R0, c[0x0][0x220], 0x1 ;  /* 0x0000880000122a11 */ /* 0x000fe200078608ff */
[----:B------:R-:W-:Y:S01]  /*2d00*/  IMAD R10, R17, c[0x0][0x280], RZ ;  /* 0x0000a000110a7a24 */ /* 0x000fe200078e02ff */
[----:B------:R-:W-:Y:S01]  /*2d10*/  IADD3 R128, R12, R15, RZ ;  /* 0x0000000f0c807210 */ /* 0x000fe20007ffe0ff */
[----:B-1----:R-:W-:Y:S01]  /*2d20*/  @P2 IMAD.MOV.U32 R7, RZ, RZ, c[0x0][0x23c] ;  /* 0x00008f00ff072624 */ /* 0x002fe200078e00ff */
[----:B------:R-:W-:-:S04]  /*2d30*/  @P0 MOV R6, c[0x0][0x23c] ;  /* 0x00008f0000060a02 */ /* 0x000fc80000000f00 */
[----:B------:R-:W-:Y:S01]  /*2d40*/  @P2 LEA.HI.X R14, R24, R5, R7, 0x5, P1 ;  /* 0x00000005180e2211 */ /* 0x000fe200008f2c07 */
[----:B------:R-:W-:Y:S01]  /*2d50*/  @P0 IMAD R11, R6, 0x30, RZ ;  /* 0x00000030060b0824 */ /* 0x000fe200078e02ff */
[----:B------:R-:W-:Y:S01]  /*2d60*/  ISETP.GE.AND P1, PT, R3, 0x41, PT ;  /* 0x000000410300780c */ /* 0x000fe20003f26270 */
[----:B------:R-:W-:Y:S01]  /*2d70*/  @P0 IMAD.WIDE.U32 R6, R24, 0x30, R4 ;  /* 0x0000003018060825 */ /* 0x000fe200078e0004 */
[----:B------:R-:W-:-:S03]  /*2d80*/  @P2 LEA.HI.X R19, R0, c[0x0][0x224], R14, 0x1, P3 ;  /* 0x0000890000132a11 */ /* 0x000fc600018f0c0e */
[----:B------:R-:W-:Y:S01]  /*2d90*/  @P0 IMAD.IADD R3, R7, 0x1, R11 ;  /* 0x0000000107030824 */ /* 0x000fe200078e020b */
[C---:B------:R-:W-:Y:S01]  /*2da0*/  @P0 LEA R16, P3, R6.reuse, c[0x0][0x220], 0x1 ;  /* 0x0000880006100a11 */ /* 0x040fe200078608ff */
[----:B------:R-:W-:Y:S01]  /*2db0*/  IMAD R0, R17, c[0x0][0x290], RZ ;  /* 0x0000a40011007a24 */ /* 0x000fe200078e02ff */
[----:B------:R1:W-:Y:S02]  /*2dc0*/  @P2 LDGSTS.E.BYPASS.LTC128B.128 [R208+0x3900], [R18.64], !P6 ;  /* 0x0390000012d02fae */ /* 0x0003e4000f101d48 */
[----:B------:R-:W-:Y:S01]  /*2dd0*/  @P0 LEA.HI.X R17, R6, c[0x0][0x224], R3, 0x1, P3 ;  /* 0x0000890006110a11 */ /* 0x000fe200018f0c03 */
[C---:B------:R-:W-:Y:S02]  /*2de0*/  IMAD.WIDE.U32 R6, R93.reuse, c[0x0][0x290], R90 ;  /* 0x0000a4005d067a25 */ /* 0x040fe400078e005a */
[----:B------:R-:W-:Y:S02]  /*2df0*/  @P1 LEA R3, P3, R24, R4, 0x6 ;  /* 0x0000000418031211 */ /* 0x000fe400078630ff */
[C---:B------:R-:W-:Y:S01]  /*2e00*/  IMAD R0, R93.reuse, c[0x0][0x294], R0 ;  /* 0x0000a5005d007a24 */ /* 0x040fe200078e0200 */
[----:B------:R-:W-:Y:S01]  /*2e10*/  @P1 MOV R4, c[0x0][0x23c] ;  /* 0x00008f0000041a02 */ /* 0x000fe20000000f00 */
[----:B------:R-:W-:Y:S01]  /*2e20*/  IMAD.WIDE.U32 R14, R93, c[0x0][0x290], R84 ;  /* 0x0000a4005d0e7a25 */ /* 0x000fe200078e0054 */
[----:B------:R1:W-:Y:S03]  /*2e30*/  @P0 LDGSTS.E.BYPASS.LTC128B.128 [R208+0x4100], [R16.64], !P6 ;  /* 0x0410000010d00fae */ /* 0x0003e6000f101d48 */
[----:B------:R-:W-:-:S02]  /*2e40*/  IMAD.IADD R11, R7, 0x1, R0 ;  /* 0x00000001070b7824 */ /* 0x000fc400078e0200 */
[----:B------:R-:W-:Y:S01]  /*2e50*/  IMAD.IADD R7, R0, 0x1, R15 ;  /* 0x0000000100077824 */ /* 0x000fe200078e020f */
[----:B------:R-:W-:Y:S01]  /*2e60*/  @P1 LEA.HI.X R0, R24, R5, R4, 0x6, P3 ;  /* 0x0000000518001211 */ /* 0x000fe200018f3404 */
[----:B------:R-:W-:Y:S01]  /*2e70*/  IMAD.WIDE.U32 R8, R93, c[0x0][0x280], R90 ;  /* 0x0000a0005d087a25 */ /* 0x000fe200078e005a */
[----:B------:R-:W-:-:S03]  /*2e80*/  @P1 LEA R4, P3, R3, c[0x0][0x220], 0x1 ;  /* 0x0000880003041a11 */ /* 0x000fc600078608ff */
[----:B------:R-:W-:Y:S01]  /*2e90*/  IMAD R10, R93, c[0x0][0x284], R10 ;  /* 0x0000a1005d0a7a24 */ /* 0x000fe200078e020a */
[----:B------:R-:W-:Y:S01]  /*2ea0*/  @P1 LEA.HI.X R5, R3, c[0x0][0x224], R0, 0x1, P3 ;  /* 0x0000890003051a11 */ /* 0x000fe200018f0c00 */
[----:B------:R-:W-:Y:S01]  /*2eb0*/  IMAD.MOV.U32 R12, RZ, RZ, R8 ;  /* 0x000000ffff0c7224 */ /* 0x000fe200078e0008 */
[----:B-----5:R-:W-:Y:S02]  /*2ec0*/  SHF.R.S32.HI R0, RZ, 0x1f, R140 ;  /* 0x0000001fff007819 */ /* 0x020fe4000001148c */
[----:B------:R-:W-:Y:S01]  /*2ed0*/  IADD3 R13, R9, R10, RZ ;  /* 0x0000000a090d7210 */ /* 0x000fe20007ffe0ff */
[----:B------:R-:W-:Y:S01]  /*2ee0*/  IMAD.WIDE.U32 R8, R93, c[0x0][0x280], R84 ;  /* 0x0000a0005d087a25 */ /* 0x000fe200078e0054 */
[----:B------:R2:W-:Y:S03]  /*2ef0*/  @P1 LDGSTS.E.BYPASS.LTC128B.128 [R208+0x4900], [R4.64], !P6 ;  /* 0x0490000004d01fae */ /* 0x0005e6000f101d48 */
[----:B------:R-:W-:Y:S01]  /*2f00*/  IMAD R3, R0, c[0x0][0x280], RZ ;  /* 0x0000a00000037a24 */ /* 0x000fe200078e02ff */
[----:B------:R-:W-:Y:S01]  /*2f10*/  IADD3 R9, R10, R9, RZ ;  /* 0x000000090a097210 */ /* 0x000fe20007ffe0ff */
[----:B------:R-:W-:Y:S01]  /*2f20*/  IMAD R0, R0, c[0x0][0x290], RZ ;  /* 0x0000a40000007a24 */ /* 0x000fe200078e02ff */
[----:B------:R-:W-:Y:S01]  /*2f30*/  MOV R10, R6 ;  /* 0x00000006000a7202 */ /* 0x000fe20000000f00 */
[----:B------:R-:W-:Y:S01]  /*2f40*/  IMAD.MOV.U32 R6, RZ, RZ, R14 ;  /* 0x000000ffff067224 */ /* 0x000fe200078e000e */
[----:B------:R-:W-:Y:S01]  /*2f50*/  MOV R143, 0x5 ;  /* 0x00000005008f7802 */ /* 0x000fe20000000f00 */
[----:B------:R-:W-:-:S02]  /*2f60*/  IMAD.MOV.U32 R131, RZ, RZ, c[0x0][0x280] ;  /* 0x0000a000ff837624 */ /* 0x000fc400078e00ff */
[C---:B------:R-:W-:Y:S02]  /*2f70*/  IMAD R146, R134.reuse, c[0x0][0x284], RZ ;  /* 0x0000a10086927a24 */ /* 0x040fe400078e02ff */
        /* <DEDUP_REMOVED lines=43> */
[C---:B------:R-:W-:Y:S01]  /*3230*/  ISETP.GE.AND P0, PT, R84.reuse, c[0x0][0x27c], PT ;  /* 0x00009f0054007a0c */ /* 0x040fe20003f06270 */
[----:B------:R-:W-:Y:S01]  /*3240*/  IMAD R0, R21, c[0x0][0x268], RZ ;  /* 0x00009a0015007a24 */ /* 0x000fe200078e02ff */
[----:B------:R-:W-:Y:S01]  /*3250*/  IADD3 R15, R93, 0x20, RZ ;  /* 0x000000205d0f7810 */ /* 0x000fe20007ffe0ff */
        /* <DEDUP_REMOVED lines=55> */
.L_x_1676:
[----:B------:R-:W-:Y:S01]  /*35d0*/  IMAD R3, R29, 0x50, R0 ;  /* 0x000000501d037824 */ /* 0x000fe200078e0200 */
[----:B------:R-:W-:Y:S01]  /*35e0*/  ISETP.NE.AND P1, PT, R156, 0x1, PT ;  /* 0x000000019c00780c */ /* 0x000fe20003f25270 */
[----:B------:R-:W-:Y:S01]  /*35f0*/  IMAD.MOV.U32 R75, RZ, RZ, RZ ;  /* 0x000000ffff4b7224 */ /* 0x000fe200078e00ff */
[----:B------:R-:W-:Y:S04]  /*3600*/  DEPBAR.LE SB0, 0x0 ;  /* 0x000080000000791a */ /* 0x000fe80000000000 */
[----:B---3--:R-:W-:Y:S01]  /*3610*/  IMAD.IADD R4, R128, 0x1, R3 ;  /* 0x0000000180047824 */ /* 0x008fe200078e0203 */
        /* <DEDUP_REMOVED lines=29> */
[----:B-1----:R-:W-:-:S05]  /*37f0*/  @!P2 BRA `(.L_x_1643) ;  /* 0x00003c400000a947 */ /* 0x002fca0003800000 */
[-C--:B------:R-:W-:Y:S01]  /*3800*/  IMAD R6, R146, R29.reuse, RZ ;  /* 0x0000001d92067224 */ /* 0x080fe200078e02ff */
        /* <DEDUP_REMOVED lines=40> */
.L_x_1646:
[----:B------:R-:W-:Y:S05]  /*3a90*/  BSYNC B0 ;  /* 0x0000000000007941 */ /* 0x000fea0003800000 */
.L_x_1645:
        /* <DEDUP_REMOVED lines=39> */
.L_x_1648:
[----:B------:R-:W-:Y:S05]  /*3d10*/  BSYNC B0 ;  /* 0x0000000000007941 */ /* 0x000fea0003800000 */
.L_x_1647:
        /* <DEDUP_REMOVED lines=38> */
.L_x_1650:
[----:B------:R-:W-:Y:S05]  /*3f80*/  BSYNC B0 ;  /* 0x0000000000007941 */ /* 0x000fea0003800000 */
.L_x_1649:
        /* <DEDUP_REMOVED lines=74> */
.L_x_1654:
[----:B------:R-:W-:Y:S05]  /*4430*/  BSYNC B0 ;  /* 0x0000000000007941 */ /* 0x000fea0003800000 */
.L_x_1653:
        /* <DEDUP_REMOVED lines=57> */
.L_x_1652:
[----:B------:R-:W-:Y:S05]  /*47d0*/  BSYNC B1 ;  /* 0x0000000000017941 */ /* 0x000fea0003800000 */
.L_x_1651:
        /* <DEDUP_REMOVED lines=62> */
.L_x_1658:
[----:B------:R-:W-:Y:S05]  /*4bc0*/  BSYNC B0 ;  /* 0x0000000000007941 */ /* 0x000fea0003800000 */
.L_x_1657:
        /* <DEDUP_REMOVED lines=57> */
.L_x_1656:
[----:B------:R-:W-:Y:S05]  /*4f60*/  BSYNC B1 ;  /* 0x0000000000017941 */ /* 0x000fea0003800000 */
.L_x_1655:
        /* <DEDUP_REMOVED lines=61> */
.L_x_1661:
[----:B------:R-:W-:Y:S05]  /*5340*/  BSYNC B0 ;  /* 0x0000000000007941 */ /* 0x000fea0003800000 */
.L_x_1660:
        /* <DEDUP_REMOVED lines=58> */
.L_x_1644:
        /* <DEDUP_REMOVED lines=19> */
[----:B------:R-:W-:Y:S02]  /*5820*/  @!P2 IADD3.X R4, R103, R34, R142, P1, P0 ;  /* 0x000000226704a210 */ /* 0x000fe40000fe048e */
        /* <DEDUP_REMOVED lines=193> */
.L_x_1663:
[----:B----4-:R-:W-:Y:S05]  /*6440*/  BSYNC B0 ;  /* 0x0000000000007941 */ /* 0x010fea0003800000 */
.L_x_1662:
        /* <DEDUP_REMOVED lines=126> */
.L_x_1665:
[----:B------:R-:W-:Y:S05]  /*6c30*/  BSYNC B0 ;  /* 0x0000000000007941 */ /* 0x000fea0003800000 */
.L_x_1664:
        /* <DEDUP_REMOVED lines=128> */
.L_x_1643:
        /* <DEDUP_REMOVED lines=21> */
.L_x_1667:
[----:B-12---:R-:W-:Y:S05]  /*7590*/  BSYNC B0 ;  /* 0x0000000000007941 */ /* 0x006fea0003800000 */
.L_x_1666:
        /* <DEDUP_REMOVED lines=17> */
.L_x_1669:
[----:B------:R-:W-:Y:S05]  /*76b0*/  BSYNC B0 ;  /* 0x0000000000007941 */ /* 0x000fea0003800000 */
.L_x_1668:
        /* <DEDUP_REMOVED lines=16> */
.L_x_1659:
[----:B------:R-:W-:Y:S05]  /*77c0*/  BSYNC B2 ;  /* 0x0000000000027941 */ /* 0x000fea0003800000 */
.L_x_1642:
[----:B------:R-:W-:Y:S01]  /*77d0*/  IMAD R20, R29, -0x50, RZ ;  /* 0xffffffb01d147824 */ /* 0x000fe200078e02ff */
[----:B------:R-:W-:Y:S01]  /*77e0*/  BSSY B0, `(.L_x_1670) ;  /* 0x0000063000007945 */ /* 0x000fe20003800000 */
[----:B--23--:R-:W-:Y:S02]  /*77f0*/  IMAD R4, R98, c[0x0][0x208], RZ ;  /* 0x0000820062047a24 */ /* 0x00cfe400078e02ff */
        /* <DEDUP_REMOVED lines=12> */
[----:B-1----:R-:W-:Y:S02]  /*78c0*/  @P3 IADD3.X R12, RZ, R7, RZ, P0, !PT ;  /* 0x00000007ff0c3210 */ /* 0x002fe400007fe4ff */
        /* <DEDUP_REMOVED lines=80> */
[----:B------:R-:W-:Y:S01]  /*7dd0*/  @!P0 LEA.HI.X R5, R219, R5, R250, 0x1, P2 ;  /* 0x00000005db058211 */ /* 0x000fe200010f0cfa */
[----:B-1----:R-:W-:Y:S04]  /*7de0*/  @!P1 ST.E.128 [R6.64], R8 ;  /* 0x0000000806009985 */ /* 0x002fe8000c101d08 */
[----:B------:R-:W1:Y:S04]  /*7df0*/  @!P0 LDS.128 R8, [R249] ;  /* 0x00000000f9088984 */ /* 0x000e680000000c00 */
[----:B-1----:R1:W-:Y:S02]  /*7e00*/  @!P0 ST.E.128 [R4.64], R8 ;  /* 0x0000000804008985 */ /* 0x0023e4000c101d08 */
.L_x_1671:
[----:B-123--:R-:W-:Y:S05]  /*7e10*/  BSYNC B0 ;  /* 0x0000000000007941 */ /* 0x00efea0003800000 */
.L_x_1670:
        /* <DEDUP_REMOVED lines=17> */
.L_x_1673:
[----:B------:R-:W-:Y:S05]  /*7f30*/  BSYNC B0 ;  /* 0x0000000000007941 */ /* 0x000fea0003800000 */
.L_x_1672:
[----:B--2---:R2:W4:Y:S01]  /*7f40*/  SHFL.IDX PT, R5, R17, 0x2, 0x1c1f ;  /* 0x005c1f0011057f89 */ /* 0x00452200000e0000 */
[----:B------:R-:W-:Y:S01]  /*7f50*/  ISETP.GE.AND P0, PT, R3, 0x41, PT ;  /* 0x000000410300780c */ /* 0x000fe20003f06270 */
[----:B------:R-:W-:Y:S02]  /*7f60*/  BSSY B0, `(.L_x_1674) ;  /* 0x000000f000007945 */ /* 0x000fe40003800000 */
        /* <DEDUP_REMOVED lines=14> */
.L_x_1675:
[----:B------:R-:W-:Y:S05]  /*8050*/  BSYNC B0 ;  /* 0x0000000000007941 */ /* 0x000fea0003800000 */
.L_x_1674:
[C---:B------:R-:W-:Y:S02]  /*8060*/  ISETP.GT.AND P0, PT, R29.reuse, R120, PT ;  /* 0x000000781d00720c */ /* 0x040fe40003f04270 */
[----:B------:R-:W-:Y:S11]  /*8070*/  IADD3 R29, R29, -0x1, RZ ;  /* 0xffffffff1d1d7810 */ /* 0x000ff60007ffe0ff */
[----:B------:R-:W-:Y:S01]  /*8080*/  @P0 SHF.R.S32.HI R6, RZ, 0x1f, R29 ;  /* 0x0000001fff060819 */ /* 0x000fe2000001141d */
[----:B------:R-:W-:Y:S02]  /*8090*/  @P0 IMAD R3, R148, R29, RZ ;  /* 0x0000001d94030224 */ /* 0x000fe400078e02ff */
[----:B---3--:R-:W-:Y:S02]  /*80a0*/  @P0 IMAD.MOV.U32 R4, RZ, RZ, R112 ;  /* 0x000000ffff040224 */ /* 0x008fe400078e0070 */
[----:B----4-:R-:W-:Y:S02]  /*80b0*/  @P0 IMAD.MOV.U32 R5, RZ, RZ, R111 ;  /* 0x000000ffff050224 */ /* 0x010fe400078e006f */
[-C--:B------:R-:W-:Y:S02]  /*80c0*/  @P0 IMAD R3, R6, R132.reuse, R3 ;  /* 0x0000008406030224 */ /* 0x080fe400078e0203 */
[----:B------:R-:W-:Y:S04]  /*80d0*/  @P0 IMAD.WIDE.U32 R4, R29, R132, R4 ;  /* 0x000000841d040225 */ /* 0x000fe800078e0004 */
[----:B------:R-:W-:Y:S01]  /*80e0*/  @P0 IMAD.IADD R3, R5, 0x1, R3 ;  /* 0x0000000105030824 */ /* 0x000fe200078e0203 */
[----:B------:R-:W-:Y:S01]  /*80f0*/  @P0 LEA R10, P1, R4, c[0x0][0x220], 0x1 ;  /* 0x00008800040a0a11 */ /* 0x000fe200078208ff */
[----:B------:R-:W-:Y:S03]  /*8100*/  @P0 IMAD.SHL.U32 R12, R154, 0x2, RZ ;  /* 0x000000029a0c0824 */ /* 0x000fe600078e00ff */
        /* <DEDUP_REMOVED lines=22> */
.L_x_1641:
[----:B---3--:R-:W3:Y:S01]  /*8270*/  LDL R11, [R1+0x2c] ;  /* 0x00002c00010b7983 */ /* 0x008ee20000100800 */
[----:B------:R-:W-:-:S05]  /*8280*/  IMAD.MOV.U32 R0, RZ, RZ, c[0x0][0x2c4] ;  /* 0x0000b100ff007624 */ /* 0x000fca00078e00ff */
[----:B------:R-:W-:Y:S01]  /*8290*/  ISETP.NE.AND P3, PT, R0, 0x1, PT ;  /* 0x000000010000780c */ /* 0x000fe20003f65270 */
[----:B------:R-:W-:Y:S01]  /*82a0*/  BSSY B0, `(.L_x_1677) ;  /* 0x0000028000007945 */ /* 0x000fe20003800000 */
[----:B---3--:R-:W-:-:S11]  /*82b0*/  IADD3 R0, R11, 0x7f, RZ ;  /* 0x0000007f0b007810 */ /* 0x008fd60007ffe0ff */
[----:B------:R-:W-:-:S05]  /*82c0*/  @P3 IMAD.HI.U32 R2, R0, c[0x0][0x2c8], RZ ;  /* 0x0000b20000023a27 */ /* 0x000fca00078e00ff */
[----:B------:R-:W-:-:S05]  /*82d0*/  @P3 SHF.R.U32.HI R0, RZ, c[0x0][0x2cc], R2 ;  /* 0x0000b300ff003a19 */ /* 0x000fca0000011602 */
[----:B------:R-:W-:-:S04]  /*82e0*/  IMAD.IADD R0, R145, 0x1, R0 ;  /* 0x0000000191007824 */ /* 0x000fc800078e0200 */
[----:B------:R-:W-:-:S05]  /*82f0*/  IMAD.HI R0, R0, 0x66666667, RZ ;  /* 0x6666666700007827 */ /* 0x000fca00078e02ff */
[----:B------:R-:W-:-:S04]  /*8300*/  SHF.R.U32.HI R2, RZ, 0x1f, R0 ;  /* 0x0000001fff027819 */ /* 0x000fc80000011600 */
[----:B------:R-:W-:-:S04]  /*8310*/  LEA.HI.SX32 R0, R0, R2, 0x1b ;  /* 0x0000000200007211 */ /* 0x000fc800078fdaff */
[----:B------:R-:W-:-:S04]  /*8320*/  IMNMX R6, R144, R0, PT ;  /* 0x0000000090067217 */ /* 0x000fc80003800200 */
[----:B------:R-:W-:Y:S01]  /*8330*/  ISETP.GE.AND P0, PT, R6, 0x1, PT ;  /* 0x000000010600780c */ /* 0x000fe20003f06270 */
[----:B------:R-:W-:-:S12]  /*8340*/  IMAD.MOV.U32 R0, RZ, RZ, RZ ;  /* 0x000000ffff007224 */ /* 0x000fd800078e00ff */
[----:B------:R-:W-:Y:S05]  /*8350*/  @!P0 BRA `(.L_x_1678) ;  /* 0x000001c000008947 */ /* 0x000fea0003800000 */
[----:B------:R-:W-:Y:S01]  /*8360*/  IABS R2, R130 ;  /* 0x0000008200027213 */ /* 0x000fe20000000000 */
[----:B------:R-:W-:Y:S01]  /*8370*/  IMAD.MOV.U32 R4, RZ, RZ, RZ ;  /* 0x000000ffff047224 */ /* 0x000fe200078e00ff */
[----:B------:R-:W-:Y:S02]  /*8380*/  IADD3 R7, R130, -0x1, R6 ;  /* 0xffffffff82077810 */ /* 0x000fe40007ffe006 */
[----:B------:R-:W3:Y:S02]  /*8390*/  I2F.RP R0, R2 ;  /* 0x0000000200007306 */ /* 0x000ee40000209400 */
[----:B-1----:R-:W-:-:S06]  /*83a0*/  IABS R9, R7 ;  /* 0x0000000700097213 */ /* 0x002fcc0000000000 */
[----:B---3--:R-:W1:Y:S02]  /*83b0*/  MUFU.RCP R0, R0 ;  /* 0x0000000000007308 */ /* 0x008e640000001000 */
        /* <DEDUP_REMOVED lines=22> */
.L_x_1678:
[----:B------:R-:W-:Y:S05]  /*8520*/  BSYNC B0 ;  /* 0x0000000000007941 */ /* 0x000fea0003800000 */
.L_x_1677:
        /* <DEDUP_REMOVED lines=35> */
[----:B---3--:R-:W-:-:S04]  /*8760*/  IMAD R252, R2, R0, RZ ;  /* 0x0000000002fc7224 */ /* 0x008fc800078e02ff */
[--C-:B------:R-:W-:Y:S01]  /*8770*/  IMAD.IADD R2, R252, 0x1, R0.reuse ;  /* 0x00000001fc027824 */ /* 0x100fe200078e0200 */
[----:B------:R-:W-:-:S04]  /*8780*/  PRMT R0, RZ, 0x7610, R0 ;  /* 0x00007610ff007816 */ /* 0x000fc80000000000 */
[----:B------:R-:W-:-:S04]  /*8790*/  IMNMX R223, R6, R2, PT ;  /* 0x0000000206df7217 */ /* 0x000fc80003800200 */
[----:B------:R-:W-:-:S13]  /*87a0*/  ISETP.GT.AND P0, PT, R223, R252, PT ;  /* 0x000000fcdf00720c */ /* 0x000fda0003f04270 */
[----:B------:R-:W-:Y:S05]  /*87b0*/  @!P0 BRA `(.L_x_1679) ;  /* 0x00012f1000008947 */ /* 0x000fea0003800000 */
[----:B------:R-:W3:Y:S04]  /*87c0*/  LDL R3, [R1+0x64] ;  /* 0x0000640001037983 */ /* 0x000ee80000100800 */
[----:B------:R-:W4:Y:S04]  /*87d0*/  LDL R7, [R1+0x68] ;  /* 0x0000680001077983 */ /* 0x000f280000100800 */
[----:B--2---:R-:W2:Y:S04]  /*87e0*/  LDL R4, [R1+0x48] ;  /* 0x0000480001047983 */ /* 0x004ea80000100800 */
[----:B------:R-:W2:Y:S04]  /*87f0*/  LDL R5, [R1+0x90] ;  /* 0x0000900001057983 */ /* 0x000ea80000100800 */
[----:B-1----:R-:W2:Y:S01]  /*8800*/  LDL R9, [R1+0x70] ;  /* 0x0000700001097983 */ /* 0x002ea20000100800 */
[----:B------:R-:W-:-:S04]  /*8810*/  ISETP.NE.U32.AND P0, PT, RZ, c[0x0][0x340], PT ;  /* 0x0000d000ff007a0c */ /* 0x000fc80003f05070 */
[----:B------:R-:W-:Y:S02]  /*8820*/  ISETP.NE.AND.EX P1, PT, RZ, c[0x0][0x344], PT, P0 ;  /* 0x0000d100ff007a0c */ /* 0x000fe40003f25300 */
[----:B------:R-:W-:-:S05]  /*8830*/  SHF.R.S32.HI R0, RZ, 0x1f, R141 ;  /* 0x0000001fff007819 */ /* 0x000fca000001148d */
[----:B------:R-:W-:-:S04]  /*8840*/  IMAD R0, R0, c[0x0][0x178], RZ ;  /* 0x00005e0000007a24 */ /* 0x000fc800078e02ff */
[----:B------:R-:W-:Y:S02]  /*8850*/  IMAD R0, R141, c[0x0][0x17c], R0 ;  /* 0x00005f008d007a24 */ /* 0x000fe400078e0200 */
[----:B---3--:R-:W-:-:S04]  /*8860*/  @P1 IADD3 R2, P0, R3, c[0x0][0x340], RZ ;  /* 0x0000d00003021a10 */ /* 0x008fc80007f1e0ff */
[----:B----4-:R-:W-:-:S05]  /*8870*/  @P1 IADD3.X R3, R7, c[0x0][0x344], RZ, P0, !PT ;  /* 0x0000d10007031a10 */ /* 0x010fca00007fe4ff */
[----:B------:R1:W5:Y:S01]  /*8880*/  @P1 LDG.E R8, [R2.64] ;  /* 0x0000000802081981 */ /* 0x000362000c1e1900 */
[----:B------:R-:W-:Y:S02]  /*8890*/  ISETP.NE.U32.AND P0, PT, RZ, c[0x0][0x348], PT ;  /* 0x0000d200ff007a0c */ /* 0x000fe40003f05070 */
[----:B--2---:R-:W-:Y:S01]  /*88a0*/  LOP3.LUT R68, R4, 0xffff, RZ, 0xc0, !PT ;  /* 0x0000ffff04447812 */ /* 0x004fe200078ec0ff */
[----:B------:R-:W-:Y:S01]  /*88b0*/  IMAD.IADD R4, R251, 0x1, R11 ;  /* 0x00000001fb047824 */ /* 0x000fe200078e020b */
[----:B------:R-:W-:Y:S01]  /*88c0*/  ISETP.NE.AND.EX P0, PT, RZ, c[0x0][0x34c], PT, P0 ;  /* 0x0000d300ff007a0c */ /* 0x000fe20003f05300 */
[----:B------:R-:W2:Y:S01]  /*88d0*/  S2R R12, SR_TID.X ;  /* 0x00000000000c7919 */ /* 0x000ea20000002100 */
[----:B------:R-:W-:Y:S01]  /*88e0*/  ISETP.GE.AND P2, PT, R244, c[0x0][0x198], PT ;  /* 0x00006600f4007a0c */ /* 0x000fe20003f46270 */
[----:B------:R-:W-:Y:S01]  /*88f0*/  @P3 IMAD.HI.U32 R7, R4, c[0x0][0x2c8], RZ ;  /* 0x0000b20004073a27 */ /* 0x000fe200078e00ff */
[----:B------:R-:W-:Y:S02]  /*8900*/  SEL R6, R5, RZ, !P0 ;  /* 0x000000ff05067207 */ /* 0x000fe40004000000 */
[----:B------:R-:W-:-:S02]  /*8910*/  SEL R5, R9, RZ, !P0 ;  /* 0x000000ff09057207 */ /* 0x000fc40004000000 */
[----:B------:R-:W-:Y:S01]  /*8920*/  IADD3 R161, R223, -0x1, RZ ;  /* 0xffffffffdfa17810 */ /* 0x000fe20007ffe0ff */
[----:B------:R-:W-:-:S04]  /*8930*/  IMAD R6, R6, c[0x0][0x1c0], RZ ;  /* 0x0000700006067a24 */ /* 0x000fc800078e02ff */
[----:B------:R-:W-:Y:S02]  /*8940*/  IMAD R6, R5, c[0x0][0x1c4], R6 ;  /* 0x0000710005067a24 */ /* 0x000fe400078e0206 */
[----:B-1----:R-:W-:-:S04]  /*8950*/  IMAD.WIDE.U32 R2, R141, c[0x0][0x178], RZ ;  /* 0x00005e008d027a25 */ /* 0x002fc800078e00ff */
[----:B------:R-:W-:Y:S01]  /*8960*/  IMAD.IADD R3, R3, 0x1, R0 ;  /* 0x0000000103037824 */ /* 0x000fe200078e0200 */
[----:B------:R-:W-:Y:S02]  /*8970*/  MOV R0, R4 ;  /* 0x0000000400007202 */ /* 0x000fe40000000f00 */
[----:B------:R-:W-:Y:S01]  /*8980*/  @P3 SHF.R.U32.HI R0, RZ, c[0x0][0x2cc], R7 ;  /* 0x0000b300ff003a19 */ /* 0x000fe20000011607 */
[C---:B------:R-:W-:Y:S01]  /*8990*/  IMAD.WIDE.U32 R2, R68.reuse, c[0x0][0x1b8], R2 ;  /* 0x00006e0044027a25 */ /* 0x040fe200078e0002 */
[----:B--2---:R-:W-:Y:S02]  /*89a0*/  SHF.R.S32.HI R10, RZ, 0x1f, R12 ;  /* 0x0000001fff0a7819 */ /* 0x004fe4000001140c */
[----:B------:R-:W-:Y:S01]  /*89b0*/  SHF.R.S32.HI R7, RZ, 0x1f, R0 ;  /* 0x0000001fff077819 */ /* 0x000fe20000011400 */
[----:B------:R-:W-:Y:S01]  /*89c0*/  IMAD R3, R68, c[0x0][0x1bc], R3 ;  /* 0x00006f0044037a24 */ /* 0x000fe200078e0203 */
[----:B------:R-:W-:-:S03]  /*89d0*/  LEA.HI R10, R10, R12, RZ, 0x3 ;  /* 0x0000000c0a0a7211 */ /* 0x000fc600078f18ff */
[----:B------:R-:W-:Y:S01]  /*89e0*/  IMAD.WIDE.U32 R2, R5, c[0x0][0x1c0], R2 ;  /* 0x0000700005027a25 */ /* 0x000fe200078e0002 */
[----:B------:R-:W-:-:S03]  /*89f0*/  SHF.R.S32.HI R10, RZ, 0x3, R10 ;  /* 0x00000003ff0a7819 */ /* 0x000fc6000001140a */
[----:B------:R-:W-:Y:S01]  /*8a00*/  IMAD.MOV R5, RZ, RZ, -R0 ;  /* 0x000000ffff057224 */ /* 0x000fe200078e0a00 */
[----:B------:R-:W-:-:S03]  /*8a10*/  IADD3 R3, R3, R6, RZ ;  /* 0x0000000603037210 */ /* 0x000fc60007ffe0ff */
[----:B------:R-:W-:Y:S02]  /*8a20*/  IMAD R4, R5, c[0x0][0x2c4], R4 ;  /* 0x0000b10005047a24 */ /* 0x000fe400078e0204 */
[----:B------:R-:W-:Y:S02]  /*8a30*/  IMAD R5, R7, c[0x0][0x1b0], RZ ;  /* 0x00006c0007057a24 */ /* 0x000fe400078e02ff */
[----:B------:R-:W-:-:S04]  /*8a40*/  IMAD.WIDE.U32 R2, R0, c[0x0][0x1b0], R2 ;  /* 0x00006c0000027a25 */ /* 0x000fc800078e0002 */
[----:B------:R-:W-:Y:S01]  /*8a50*/  IMAD R6, R0, c[0x0][0x1b4], R5 ;  /* 0x00006d0000067a24 */ /* 0x000fe200078e0205 */
[----:B------:R-:W-:-:S03]  /*8a60*/  SHF.R.S32.HI R5, RZ, 0x1f, R4 ;  /* 0x0000001fff057819 */ /* 0x000fc60000011404 */
[----:B------:R-:W-:Y:S02]  /*8a70*/  IMAD.IADD R3, R3, 0x1, R6 ;  /* 0x0000000103037824 */ /* 0x000fe400078e0206 */
[----:B------:R-:W-:Y:S02]  /*8a80*/  IMAD R0, R5, c[0x0][0x1a8], RZ ;  /* 0x00006a0005007a24 */ /* 0x000fe400078e02ff */
[----:B------:R-:W-:-:S04]  /*8a90*/  IMAD.WIDE.U32 R2, R4, c[0x0][0x1a8], R2 ;  /* 0x00006a0004027a25 */ /* 0x000fc800078e0002 */
[----:B------:R-:W-:Y:S01]  /*8aa0*/  IMAD R0, R4, c[0x0][0x1ac], R0 ;  /* 0x00006b0004007a24 */ /* 0x000fe200078e0200 */
[----:B------:R-:W-:Y:S01]  /*8ab0*/  LEA R6, P0, R2, c[0x0][0x160], 0x1 ;  /* 0x0000580002067a11 */ /* 0x000fe200078008ff */
[----:B------:R-:W-:-:S03]  /*8ac0*/  IMAD.IADD R4, R10, 0x1, R11 ;  /* 0x000000010a047824 */ /* 0x000fc600078e020b */
[----:B------:R-:W-:-:S04]  /*8ad0*/  IADD3 R0, R3, R0, RZ ;  /* 0x0000000003007210 */ /* 0x000fc80007ffe0ff */
[----:B------:R-:W-:Y:S02]  /*8ae0*/  LEA.HI.X R5, R2, c[0x0][0x164], R0, 0x1, P0 ;  /* 0x0000590002057a11 */ /* 0x000fe400000f0c00 */
[----:B------:R-:W-:Y:S01]  /*8af0*/  @!P1 MOV R8, R9 ;  /* 0x0000000900089202 */ /* 0x000fe20000000f00 */
[----:B------:R-:W-:Y:S05]  /*8b00*/  BRA.DIV ~URZ, `(.L_x_1680) ;  /* 0x000171127f007947 */ /* 0x000fea000b800000 */
[----:B------:R1:W2:Y:S02]  /*8b10*/  SHFL.IDX PT, R7, R5, RZ, 0x181f ;  /* 0x00181fff05077589 */ /* 0x0002a400000e0000 */
.L_x_1842:
[----:B------:R-:W-:Y:S05]  /*8b20*/  BRA.DIV ~URZ, `(.L_x_1681) ;  /* 0x000171627f007947 */ /* 0x000fea000b800000 */
[----:B------:R3:W4:Y:S02]  /*8b30*/  SHFL.IDX PT, R2, R6, RZ, 0x181f ;  /* 0x00181fff06027589 */ /* 0x00072400000e0000 */
.L_x_1843:
[----:B---3--:R-:W3:Y:S01]  /*8b40*/  LDL R0, [R1+0x30] ;  /* 0x0000300001007983 */ /* 0x008ee20000100800 */
[----:B------:R-:W-:Y:S01]  /*8b50*/  BSSY B0, `(.L_x_1682) ;  /* 0x000000a000007945 */ /* 0x000fe20003800000 */
[----:B---3--:R-:W-:-:S05]  /*8b60*/  IMAD R0, R0, c[0x0][0x2c4], RZ ;  /* 0x0000b10000007a24 */ /* 0x008fca00078e02ff */
        /* <DEDUP_REMOVED lines=8> */
.L_x_1683:
[----:B------:R-:W-:Y:S05]  /*8bf0*/  BSYNC B0 ;  /* 0x0000000000007941 */ /* 0x000fea0003800000 */
.L_x_1682:
[----:B------:R-:W-:Y:S05]  /*8c00*/  BRA.DIV ~URZ, `(.L_x_1684) ;  /* 0x000170f27f007947 */ /* 0x000fea000b800000 */
[----:B--2---:R2:W3:Y:S04]  /*8c10*/  SHFL.IDX PT, R7, R5, 0x1, 0x181f ;  /* 0x00381f0005077f89 */ /* 0x0044e800000e0000 */
[----:B----4-:R2:W4:Y:S02]  /*8c20*/  SHFL.IDX PT, R2, R6, 0x1, 0x181f ;  /* 0x00381f0006027f89 */ /* 0x01052400000e0000 */
.L_x_1844:
        /* <DEDUP_REMOVED lines=10> */
.L_x_1686:
[----:B------:R-:W-:Y:S05]  /*8cd0*/  BSYNC B0 ;  /* 0x0000000000007941 */ /* 0x000fea0003800000 */
.L_x_1685:
[----:B------:R-:W-:Y:S05]  /*8ce0*/  BRA.DIV ~URZ, `(.L_x_1687) ;  /* 0x000170e27f007947 */ /* 0x000fea000b800000 */
[----:B---3--:R3:W1:Y:S02]  /*8cf0*/  SHFL.IDX PT, R7, R5, 0x2, 0x181f ;  /* 0x00581f0005077f89 */ /* 0x00866400000e0000 */
.L_x_1845:
[----:B------:R-:W-:Y:S05]  /*8d00*/  BRA.DIV ~URZ, `(.L_x_1688) ;  /* 0x000171327f007947 */ /* 0x000fea000b800000 */
[----:B----4-:R4:W2:Y:S02]  /*8d10*/  SHFL.IDX PT, R2, R6, 0x2, 0x181f ;  /* 0x00581f0006027f89 */ /* 0x0108a400000e0000 */
.L_x_1846:
        /* <DEDUP_REMOVED lines=10> */
.L_x_1690:
[----:B------:R-:W-:Y:S05]  /*8dc0*/  BSYNC B0 ;  /* 0x0000000000007941 */ /* 0x000fea0003800000 */
.L_x_1689:
[----:B------:R-:W-:Y:S05]  /*8dd0*/  BRA.DIV ~URZ, `(.L_x_1691) ;  /* 0x000170d27f007947 */ /* 0x000fea000b800000 */
[----:B-1----:R1:W3:Y:S04]  /*8de0*/  SHFL.IDX PT, R7, R5, 0x3, 0x181f ;  /* 0x00781f0005077f89 */ /* 0x0022e800000e0000 */
[----:B--2---:R1:W2:Y:S02]  /*8df0*/  SHFL.IDX PT, R2, R6, 0x3, 0x181f ;  /* 0x00781f0006027f89 */ /* 0x0042a400000e0000 */
.L_x_1847:
        /* <DEDUP_REMOVED lines=10> */
.L_x_1693:
[----:B------:R-:W-:Y:S05]  /*8ea0*/  BSYNC B0 ;  /* 0x0000000000007941 */ /* 0x000fea0003800000 */
.L_x_1692:
[----:B------:R-:W-:Y:S05]  /*8eb0*/  BRA.DIV ~URZ, `(.L_x_1694) ;  /* 0x000170c27f007947 */ /* 0x000fea000b800000 */
[----:B---3--:R3:W1:Y:S02]  /*8ec0*/  SHFL.IDX PT, R7, R5, 0x4, 0x181f ;  /* 0x00981f0005077f89 */ /* 0x00866400000e0000 */
.L_x_1848:
[----:B------:R-:W-:Y:S05]  /*8ed0*/  BRA.DIV ~URZ, `(.L_x_1695) ;  /* 0x000171127f007947 */ /* 0x000fea000b800000 */
[----:B--2---:R2:W3:Y:S02]  /*8ee0*/  SHFL.IDX PT, R2, R6, 0x4, 0x181f ;  /* 0x00981f0006027f89 */ /* 0x0044e400000e0000 */
.L_x_1849:
        /* <DEDUP_REMOVED lines=10> */
.L_x_1697:
[----:B------:R-:W-:Y:S05]  /*8f90*/  BSYNC B0 ;  /* 0x0000000000007941 */ /* 0x000fea0003800000 */
.L_x_1696:
[----:B------:R-:W-:Y:S05]  /*8fa0*/  BRA.DIV ~URZ, `(.L_x_1698) ;  /* 0x000170b27f007947 */ /* 0x000fea000b800000 */
[----:B-1----:R1:W2:Y:S04]  /*8fb0*/  SHFL.IDX PT, R7, R5, 0x5, 0x181f ;  /* 0x00b81f0005077f89 */ /* 0x0022a800000e0000 */
[----:B---3--:R1:W3:Y:S02]  /*8fc0*/  SHFL.IDX PT, R2, R6, 0x5, 0x181f ;  /* 0x00b81f0006027f89 */ /* 0x0082e400000e0000 */
.L_x_1850:
        /* <DEDUP_REMOVED lines=10> */
.L_x_1700:
[----:B------:R-:W-:Y:S05]  /*9070*/  BSYNC B0 ;  /* 0x0000000000007941 */ /* 0x000fea0003800000 */
.L_x_1699:
[----:B------:R-:W-:Y:S05]  /*9080*/  BRA.DIV ~URZ, `(.L_x_1701) ;  /* 0x000170a27f007947 */ /* 0x000fea000b800000 */
[----:B--2---:R2:W1:Y:S02]  /*9090*/  SHFL.IDX PT, R7, R5, 0x6, 0x181f ;  /* 0x00d81f0005077f89 */ /* 0x00446400000e0000 */
.L_x_1851:
[----:B------:R-:W-:Y:S05]  /*90a0*/  BRA.DIV ~URZ, `(.L_x_1702) ;  /* 0x000170f27f007947 */ /* 0x000fea000b800000 */
[----:B---3--:R3:W2:Y:S02]  /*90b0*/  SHFL.IDX PT, R2, R6, 0x6, 0x181f ;  /* 0x00d81f0006027f89 */ /* 0x0086a400000e0000 */
.L_x_1852:
        /* <DEDUP_REMOVED lines=10> */
.L_x_1704:
[----:B------:R-:W-:Y:S05]  /*9160*/  BSYNC B0 ;  /* 0x0000000000007941 */ /* 0x000fea0003800000 */
.L_x_1703:
[----:B------:R-:W-:Y:S05]  /*9170*/  BRA.DIV ~URZ, `(.L_x_1705) ;  /* 0x000170927f007947 */ /* 0x000fea000b800000 */
[----:B-12---:R-:W1:Y:S04]  /*9180*/  SHFL.IDX PT, R5, R5, 0x7, 0x181f ;  /* 0x00f81f0005057f89 */ /* 0x006e6800000e0000 */
[----:B------:R2:W3:Y:S02]  /*9190*/  SHFL.IDX PT, R3, R6, 0x7, 0x181f ;  /* 0x00f81f0006037f89 */ /* 0x0004e400000e0000 */
.L_x_1853:
        /* <DEDUP_REMOVED lines=21> */
[----:B------:R-:W-:Y:S02]  /*92f0*/  IMAD R160, R223, R160, -0x50 ;  /* 0xffffffb0dfa07424 */ /* 0x000fe400078e02a0 */
[----:B------:R-:W-:Y:S01]  /*9300*/  IMAD.MOV.U32 R220, RZ, RZ, RZ ;  /* 0x000000ffffdc7224 */ /* 0x000fe200078e00ff */
[----:B------:R-:W-:Y:S01]  /*9310*/  BAR.SYNC.DEFER_BLOCKING 0x0 ;  /* 0x0000000000007b1d */ /* 0x000fe20000010000 */
[----:B------:R-:W-:Y:S01]  /*9320*/  ISETP.NE.AND P6, PT, R2, 0x1, PT ;  /* 0x000000010200780c */ /* 0x000fe20003fc5270 */
[----:B------:R-:W-:-:S05]  /*9330*/  IMAD.IADD R3, R251, 0x1, R160 ;  /* 0x00000001fb037824 */ /* 0x000fca00078e02a0 */
[C---:B---3--:R-:W-:Y:S01]  /*9340*/  ISETP.GE.AND P0, PT, R3.reuse, R7, PT ;  /* 0x000000070300720c */ /* 0x048fe20003f06270 */
[----:B-----5:R-:W-:-:S03]  /*9350*/  IMAD.IADD R3, R3, 0x1, R168 ;  /* 0x0000000103037824 */ /* 0x020fc600078e02a8 */
[----:B------:R-:W-:-:S03]  /*9360*/  ISETP.GT.OR P0, PT, R251, 0x4f, P0 ;  /* 0x0000004ffb00780c */ /* 0x000fc60000704670 */
[----:B------:R-:W-:-:S04]  /*9370*/  @P6 IMAD.HI.U32 R4, R3, c[0x0][0x2bc], RZ ;  /* 0x0000af0003046a27 */ /* 0x000fc800078e00ff */
[----:B------:R-:W-:Y:S01]  /*9380*/  IMAD.MOV.U32 R2, RZ, RZ, R3 ;  /* 0x000000ffff027224 */ /* 0x000fe200078e0003 */
[----:B------:R-:W-:-:S05]  /*9390*/  @P6 SHF.R.U32.HI R2, RZ, c[0x0][0x2c0], R4 ;  /* 0x0000b000ff026a19 */ /* 0x000fca0000011604 */
[----:B------:R-:W-:-:S04]  /*93a0*/  @!P0 IADD3 R5, P1, R2, R166, RZ ;  /* 0x000000a602058210 */ /* 0x000fc80007f3e0ff */
[----:B--2-4-:R-:W-:Y:S02]  /*93b0*/  @!P0 LEA.HI.X.SX32 R6, R2, R163, 0x1, P1 ;  /* 0x000000a302068211 */ /* 0x014fe400008f0eff */
[----:B------:R-:W-:-:S04]  /*93c0*/  @!P0 LEA R4, P1, R5, c[0x0][0x2a0], 0x2 ;  /* 0x0000a80005048a11 */ /* 0x000fc800078210ff */
[----:B------:R-:W-:-:S05]  /*93d0*/  @!P0 LEA.HI.X R5, R5, c[0x0][0x2a4], R6, 0x2, P1 ;  /* 0x0000a90005058a11 */ /* 0x000fca00008f1406 */
[----:B------:R1:W2:Y:S01]  /*93e0*/  @!P0 LDG.E R220, [R4.64] ;  /* 0x0000000804dc8981 */ /* 0x0002a2000c1e1900 */
[----:B------:R-:W-:Y:S02]  /*93f0*/  IMAD.MOV R2, RZ, RZ, -R2 ;  /* 0x000000ffff027224 */ /* 0x000fe400078e0a02 */
[----:B------:R-:W-:Y:S01]  /*9400*/  IMAD.WIDE.U32 R164, R68, c[0x0][0x1e8], RZ ;  /* 0x00007a0044a47a25 */ /* 0x000fe200078e00ff */
        /* <DEDUP_REMOVED lines=15> */
[----:B------:R-:W-:-:S13]  /*9500*/  ISETP.GE.AND P1, PT, R60, 0x1, PT ;  /* 0x000000013c00780c */ /* 0x000fda0003f26270 */
        /* <DEDUP_REMOVED lines=10> */
[----:B------:R-:W-:-:S03]  /*95b0*/  ISETP.GE.AND P0, PT, R60, 0x11, PT ;  /* 0x000000113c00780c */ /* 0x000fc60003f06270 */
[----:B------:R-:W2:Y:S04]  /*95c0*/  SHFL.IDX PT, R4, R2, 0x1, 0x181f ;  /* 0x00381f0002047f89 */ /* 0x000ea800000e0000 */
[----:B------:R-:W3:Y:S04]  /*95d0*/  SHFL.IDX PT, R7, R3, RZ, 0x181f ;  /* 0x00181fff03077589 */ /* 0x000ee800000e0000 */
[----:B------:R-:W4:Y:S04]  /*95e0*/  SHFL.IDX PT, R5, R3, 0x1, 0x181f ;  /* 0x00381f0003057f89 */ /* 0x000f2800000e0000 */
[----:B------:R-:W5:Y:S04]  /*95f0*/  SHFL.IDX PT, R11, R2, 0x2, 0x181f ;  /* 0x00581f00020b7f89 */ /* 0x000f6800000e0000 */
[----:B------:R-:W-:Y:S01]  /*9600*/  SHFL.IDX PT, R12, R3, 0x2, 0x181f ;  /* 0x00581f00030c7f89 */ /* 0x000fe200000e0000 */
[----:B-1----:R-:W-:-:S03]  /*9610*/  @P1 LEA R6, P2, R244, R6, 0x1 ;  /* 0x00000006f4061211 */ /* 0x002fc600078408ff */
[----:B------:R-:W1:Y:S01]  /*9620*/  SHFL.IDX PT, R9, R2, 0x3, 0x181f ;  /* 0x00781f0002097f89 */ /* 0x000e6200000e0000 */
[----:B--2---:R-:W-:-:S03]  /*9630*/  @P0 LEA R4, P3, R244, R4, 0x1 ;  /* 0x00000004f4040211 */ /* 0x004fc600078608ff */
[----:B------:R-:W2:Y:S01]  /*9640*/  SHFL.IDX PT, R10, R3, 0x3, 0x181f ;  /* 0x00781f00030a7f89 */ /* 0x000ea200000e0000 */
[----:B---3--:R-:W-:-:S03]  /*9650*/  @P1 LEA.HI.X R7, R244, R7, R245, 0x1, P2 ;  /* 0x00000007f4071211 */ /* 0x008fc600010f0cf5 */
[----:B------:R5:W3:Y:S01]  /*9660*/  SHFL.IDX PT, R8, R2, 0x4, 0x181f ;  /* 0x00981f0002087f89 */ /* 0x000ae200000e0000 */
[----:B------:R-:W-:Y:S02]  /*9670*/  ISETP.GE.AND P2, PT, R60, 0x21, PT ;  /* 0x000000213c00780c */ /* 0x000fe40003f46270 */
[C---:B----4-:R-:W-:Y:S01]  /*9680*/  @P0 LEA.HI.X R5, R244.reuse, R5, R245, 0x1, P3 ;  /* 0x00000005f4050211 */ /* 0x050fe200018f0cf5 */
[----:B------:R4:W-:Y:S01]  /*9690*/  @P1 LDGSTS.E.BYPASS.LTC128B.128 [R208+0x2900], [R6.64], !P4 ;  /* 0x0290000006d01fae */ /* 0x0009e2000e101d48 */
[----:B------:R-:W-:Y:S02]  /*96a0*/  @P0 ISETP.GE.AND P3, PT, R244, c[0x0][0x1d4], PT ;  /* 0x00007500f4000a0c */ /* 0x000fe40003f66270 */
[C---:B------:R-:W-:Y:S02]  /*96b0*/  ISETP.GE.AND P4, PT, R60.reuse, 0x31, PT ;  /* 0x000000313c00780c */ /* 0x040fe40003f86270 */
[----:B------:R-:W-:-:S05]  /*96c0*/  ISETP.GE.AND P1, PT, R60, 0x41, PT ;  /* 0x000000413c00780c */ /* 0x000fca0003f26270 */
[----:B------:R-:W-:-:S04]  /*96d0*/  @P2 ISETP.GE.AND P5, PT, R244, c[0x0][0x1d4], PT ;  /* 0x00007500f4002a0c */ /* 0x000fc80003fa6270 */
[----:B------:R1:W-:Y:S01]  /*96e0*/  @P0 LDGSTS.E.BYPASS.LTC128B.128 [R208+0x3100], [R4.64], !P3 ;  /* 0x0310000004d00fae */ /* 0x0003e2000d901d48 */
[----:B-----5:R-:W-:-:S03]  /*96f0*/  @P2 LEA R2, P0, R244, R11, 0x1 ;  /* 0x0000000bf4022211 */ /* 0x020fc600078008ff */
[----:B----4-:R4:W5:Y:S01]  /*9700*/  SHFL.IDX PT, R6, R3, 0x4, 0x181f ;  /* 0x00981f0003067f89 */ /* 0x01096200000e0000 */
[----:B-1----:R-:W-:-:S04]  /*9710*/  @P4 LEA R4, P3, R244, R9, 0x1 ;  /* 0x00000009f4044211 */ /* 0x002fc800078608ff */
[C-C-:B--2---:R-:W-:Y:S02]  /*9720*/  @P4 LEA.HI.X R5, R244.reuse, R10, R245.reuse, 0x1, P3 ;  /* 0x0000000af4054211 */ /* 0x144fe400018f0cf5 */
[C---:B----4-:R-:W-:Y:S02]  /*9730*/  @P2 LEA.HI.X R3, R244.reuse, R12, R245, 0x1, P0 ;  /* 0x0000000cf4032211 */ /* 0x050fe400000f0cf5 */
[----:B------:R-:W-:-:S03]  /*9740*/  @P1 ISETP.GE.AND P0, PT, R244, c[0x0][0x1d4], PT ;  /* 0x00007500f4001a0c */ /* 0x000fc60003f06270 */
[----:B------:R3:W-:Y:S01]  /*9750*/  @P2 LDGSTS.E.BYPASS.LTC128B.128 [R208+0x3900], [R2.64], !P5 ;  /* 0x0390000002d02fae */ /* 0x0007e2000e901d48 */
[----:B------:R-:W-:Y:S02]  /*9760*/  @P4 ISETP.GE.AND P2, PT, R244, c[0x0][0x1d4], PT ;  /* 0x00007500f4004a0c */ /* 0x000fe40003f46270 */
[----:B------:R-:W-:-:S11]  /*9770*/  ISETP.GT.AND P5, PT, R251, 0x4f, PT ;  /* 0x0000004ffb00780c */ /* 0x000fd60003fa4270 */
[----:B------:R1:W-:Y:S01]  /*9780*/  @P4 LDGSTS.E.BYPASS.LTC128B.128 [R208+0x4100], [R4.64], !P2 ;  /* 0x0410000004d04fae */ /* 0x0003e2000d101d48 */
[----:B---3--:R-:W-:-:S04]  /*9790*/  @P1 LEA R2, P3, R244, R8, 0x1 ;  /* 0x00000008f4021211 */ /* 0x008fc800078608ff */
[----:B-----5:R-:W-:-:S05]  /*97a0*/  @P1 LEA.HI.X R3, R244, R6, R245, 0x1, P3 ;  /* 0x00000006f4031211 */ /* 0x020fca00018f0cf5 */
[----:B------:R1:W-:Y:S01]  /*97b0*/  @P1 LDGSTS.E.BYPASS.LTC128B.128 [R208+0x4900], [R2.64], !P0 ;  /* 0x0490000002d01fae */ /* 0x0003e2000c101d48 */
[----:B------:R-:W-:-:S03]  /*97c0*/  ISETP.LT.AND P0, PT, RZ, c[0x0][0x27c], PT ;  /* 0x00009f00ff007a0c */ /* 0x000fc60003f01270 */
[----:B------:R-:W0:Y:S10]  /*97d0*/  LDGDEPBAR ;  /* 0x00000000000079af */ /* 0x000e340000000000 */
[----:B------:R-:W-:Y:S05]  /*97e0*/  @P0 BRA `(.L_x_1706) ;  /* 0x0000002000000947 */ /* 0x000fea0003800000 */
[----:B------:R-:W-:-:S04]  /*97f0*/  DEPBAR.LE SB0, 0x1 ;  /* 0x000080400000791a */ /* 0x000fc80000000000 */
[----:B------:R-:W-:Y:S05]  /*9800*/  BRA `(.L_x_1707) ;  /* 0x00004d9000007947 */ /* 0x000fea0003800000 */
.L_x_1706:
[----:B------:R-:W2:Y:S01]  /*9810*/  LDL R75, [R1+0x2c] ;  /* 0x00002c00014b7983 */ /* 0x000ea20000100800 */
[----:B------:R-:W-:Y:S01]  /*9820*/  ULDC.U8 UR4, c[0x0][0x298] ;  /* 0x0000a60000047ab9 */ /* 0x000fe20000000000 */
[----:B-1----:R-:W-:Y:S01]  /*9830*/  SHF.R.S32.HI R2, RZ, 0x1f, R140 ;  /* 0x0000001fff027819 */ /* 0x002fe2000001148c */
        /* <DEDUP_REMOVED lines=48> */
[----:B------:R-:W-:Y:S01]  /*9b40*/  ISETP.GE.AND P0, PT, R92, c[0x0][0x27c], PT ;  /* 0x00009f005c007a0c */ /* 0x000fe20003f06270 */
[----:B------:R-:W-:-:S10]  /*9b50*/  CS2R R10, SRZ ;  /* 0x00000000000a7805 */ /* 0x000fd4000001ff00 */
[C---:B------:R-:W-:Y:S01]  /*9b60*/  @!P1 IMAD.SHL.U32 R2, R90.reuse, 0x2, RZ ;  /* 0x000000025a029824 */ /* 0x040fe200078e00ff */
[----:B------:R-:W-:Y:S01]  /*9b70*/  @!P1 SHF.L.U64.HI R3, R90, 0x1, R91 ;  /* 0x000000015a039819 */ /* 0x000fe2000001025b */
[C---:B------:R-:W-:Y:S01]  /*9b80*/  @!P0 IMAD.SHL.U32 R4, R92.reuse, 0x2, RZ ;  /* 0x000000025c048824 */ /* 0x040fe200078e00ff */
[----:B-----5:R-:W-:Y:S02]  /*9b90*/  @!P0 SHF.L.U64.HI R5, R92, 0x1, R59 ;  /* 0x000000015c058819 */ /* 0x020fe4000001023b */
[CC--:B--2---:R-:W-:Y:S02]  /*9ba0*/  @!P1 IADD3 R16, P2, R15.reuse, R2.reuse, RZ ;  /* 0x000000020f109210 */ /* 0x0c4fe40007f5e0ff */
[----:B---3--:R-:W-:Y:S02]  /*9bb0*/  @!P1 IADD3 R14, P4, R18, R2, RZ ;  /* 0x00000002120e9210 */ /* 0x008fe40007f9e0ff */
[-C--:B------:R-:W-:Y:S01]  /*9bc0*/  @!P0 IADD3 R2, P3, R15, R4.reuse, RZ ;  /* 0x000000040f028210 */ /* 0x080fe20007f7e0ff */
[--C-:B----4-:R-:W-:Y:S01]  /*9bd0*/  @!P1 IMAD.X R17, R22, 0x1, R3.reuse, P2 ;  /* 0x0000000116119824 */ /* 0x110fe200010e0603 */
[----:B------:R-:W-:Y:S01]  /*9be0*/  @!P0 IADD3 R4, P2, R18, R4, RZ ;  /* 0x0000000412048210 */ /* 0x000fe20007f5e0ff */
[C---:B-1----:R-:W-:Y:S01]  /*9bf0*/  @!P1 IMAD.X R15, R19.reuse, 0x1, R3, P4 ;  /* 0x00000001130f9824 */ /* 0x042fe200020e0603 */
[----:B------:R-:W-:Y:S01]  /*9c00*/  CS2R R6, SRZ ;  /* 0x0000000000067805 */ /* 0x000fe2000001ff00 */
[--C-:B------:R-:W-:Y:S01]  /*9c10*/  @!P0 IMAD.X R3, R22, 0x1, R5.reuse, P3 ;  /* 0x0000000116038824 */ /* 0x100fe200018e0605 */
[----:B------:R-:W-:Y:S01]  /*9c20*/  CS2R R8, SRZ ;  /* 0x0000000000087805 */ /* 0x000fe2000001ff00 */
[----:B------:R-:W-:Y:S01]  /*9c30*/  @!P0 IMAD.X R5, R19, 0x1, R5, P2 ;  /* 0x0000000113058824 */ /* 0x000fe200010e0605 */
[----:B------:R1:W5:Y:S04]  /*9c40*/  @!P1 LD.E.64 R10, [R16.64] ;  /* 0x00000008100a9980 */ /* 0x000368000c101b00 */
[----:B------:R1:W5:Y:S04]  /*9c50*/  @!P0 LD.E.64 R12, [R2.64] ;  /* 0x00000008020c8980 */ /* 0x000368000c101b00 */
[----:B------:R1:W5:Y:S04]  /*9c60*/  @!P1 LD.E.64 R6, [R14.64] ;  /* 0x000000080e069980 */ /* 0x000368000c101b00 */
[----:B------:R1:W5:Y:S02]  /*9c70*/  @!P0 LD.E.64 R8, [R4.64] ;  /* 0x0000000804088980 */ /* 0x000364000c101b00 */
.L_x_1710:
[----:B------:R-:W-:Y:S05]  /*9c80*/  BSYNC B0 ;  /* 0x0000000000007941 */ /* 0x000fea0003800000 */
.L_x_1709:
[----:B-1----:R-:W-:Y:S01]  /*9c90*/  IADD3 R2, R20, 0x20, RZ ;  /* 0x0000002014027810 */ /* 0x002fe20007ffe0ff */
[----:B-----5:R-:W-:Y:S01]  /*9ca0*/  IMAD.MOV.U32 R5, RZ, RZ, R12 ;  /* 0x000000ffff057224 */ /* 0x020fe200078e000c */
[----:B------:R1:W4:Y:S01]  /*9cb0*/  SHFL.IDX PT, R23, R24, 0x1, 0x1c1f ;  /* 0x003c1f0018177f89 */ /* 0x00032200000e0000 */
        /* <DEDUP_REMOVED lines=8> */
[----:B----4-:R1:W4:Y:S01]  /*9d40*/  SHFL.IDX PT, R22, R21, 0x1, 0x1c1f ;  /* 0x003c1f0015167f89 */ /* 0x01032200000e0000 */
[----:B------:R-:W-:Y:S01]  /*9d50*/  PRMT R49, R2, 0x5410, R3 ;  /* 0x0000541002317816 */ /* 0x000fe20000000003 */
[----:B------:R-:W-:Y:S01]  /*9d60*/  IMAD.MOV.U32 R3, RZ, RZ, R6 ;  /* 0x000000ffff037224 */ /* 0x000fe200078e0006 */
[----:B------:R-:W-:Y:S01]  /*9d70*/  MOV R2, R7 ;  /* 0x0000000700027202 */ /* 0x000fe20000000f00 */
[----:B--2---:R1:W2:Y:S01]  /*9d80*/  SHFL.IDX PT, R15, R30, 0x1, 0x1c1f ;  /* 0x003c1f001e0f7f89 */ /* 0x0042a200000e0000 */
        /* <DEDUP_REMOVED lines=8> */
[----:B------:R-:W-:Y:S01]  /*9e10*/  CS2R R38, SRZ ;  /* 0x0000000000267805 */ /* 0x000fe2000001ff00 */
[----:B------:R-:W-:-:S11]  /*9e20*/  ISETP.GE.AND P0, PT, R92, c[0x0][0x27c], PT ;  /* 0x00009f005c007a0c */ /* 0x000fd60003f06270 */
[C---:B------:R-:W-:Y:S01]  /*9e30*/  @!P1 IMAD.SHL.U32 R2, R90.reuse, 0x2, RZ ;  /* 0x000000025a029824 */ /* 0x040fe200078e00ff */
[----:B------:R-:W-:Y:S01]  /*9e40*/  @!P1 SHF.L.U64.HI R4, R90, 0x1, R91 ;  /* 0x000000015a049819 */ /* 0x000fe2000001025b */
[C---:B------:R-:W-:Y:S01]  /*9e50*/  @!P0 IMAD.SHL.U32 R3, R92.reuse, 0x2, RZ ;  /* 0x000000025c038824 */ /* 0x040fe200078e00ff */
[----:B------:R-:W-:Y:S02]  /*9e60*/  @!P0 SHF.L.U64.HI R5, R92, 0x1, R59 ;  /* 0x000000015c058819 */ /* 0x000fe4000001023b */
[CC--:B---3--:R-:W-:Y:S02]  /*9e70*/  @!P1 IADD3 R18, P2, R14.reuse, R2.reuse, RZ ;  /* 0x000000020e129210 */ /* 0x0c8fe40007f5e0ff */
[----:B--2---:R-:W-:Y:S02]  /*9e80*/  @!P1 IADD3 R16, P4, R15, R2, RZ ;  /* 0x000000020f109210 */ /* 0x004fe40007f9e0ff */
[-C--:B------:R-:W-:Y:S01]  /*9e90*/  @!P0 IADD3 R2, P3, R14, R3.reuse, RZ ;  /* 0x000000030e028210 */ /* 0x080fe20007f7e0ff */
[--C-:B------:R-:W-:Y:S01]  /*9ea0*/  @!P1 IMAD.X R19, R23, 0x1, R4.reuse, P2 ;  /* 0x0000000117139824 */ /* 0x100fe200010e0604 */
[----:B------:R-:W-:Y:S01]  /*9eb0*/  @!P0 IADD3 R14, P2, R15, R3, RZ ;  /* 0x000000030f0e8210 */ /* 0x000fe20007f5e0ff */
[----:B----4-:R-:W-:-:S02]  /*9ec0*/  @!P1 IMAD.X R17, R22, 0x1, R4, P4 ;  /* 0x0000000116119824 */ /* 0x010fc400020e0604 */
[--C-:B------:R-:W-:Y:S01]  /*9ed0*/  @!P0 IMAD.X R3, R23, 0x1, R5.reuse, P3 ;  /* 0x0000000117038824 */ /* 0x100fe200018e0605 */
[----:B------:R-:W-:Y:S01]  /*9ee0*/  CS2R R32, SRZ ;  /* 0x0000000000207805 */ /* 0x000fe2000001ff00 */
[----:B------:R-:W-:Y:S02]  /*9ef0*/  @!P0 IMAD.X R15, R22, 0x1, R5, P2 ;  /* 0x00000001160f8824 */ /* 0x000fe400010e0605 */
[----:B------:R-:W-:Y:S01]  /*9f00*/  CS2R R4, SRZ ;  /* 0x0000000000047805 */ /* 0x000fe2000001ff00 */
[----:B------:R2:W5:Y:S04]  /*9f10*/  @!P0 LD.E.64 R38, [R2.64] ;  /* 0x0000000802268980 */ /* 0x000568000c101b00 */
[----:B------:R3:W5:Y:S04]  /*9f20*/  @!P0 LD.E.64 R32, [R14.64] ;  /* 0x000000080e208980 */ /* 0x000768000c101b00 */
[----:B------:R3:W5:Y:S01]  /*9f30*/  @!P1 LD.E.64 R4, [R18.64] ;  /* 0x0000000812049980 */ /* 0x000762000c101b00 */
[----:B--2---:R-:W-:-:S06]  /*9f40*/  CS2R R2, SRZ ;  /* 0x0000000000027805 */ /* 0x004fcc000001ff00 */
[----:B------:R3:W5:Y:S02]  /*9f50*/  @!P1 LD.E.64 R2, [R16.64] ;  /* 0x0000000810029980 */ /* 0x000764000c101b00 */
.L_x_1712:
[----:B------:R-:W-:Y:S05]  /*9f60*/  BSYNC B0 ;  /* 0x0000000000007941 */ /* 0x000fea0003800000 */
.L_x_1711:
[----:B---3--:R-:W-:Y:S01]  /*9f70*/  IADD3 R14, R20, 0x40, RZ ;  /* 0x00000040140e7810 */ /* 0x008fe20007ffe0ff */
[----:B-----5:R-:W-:Y:S01]  /*9f80*/  IMAD.MOV.U32 R18, RZ, RZ, R38 ;  /* 0x000000ffff127224 */ /* 0x020fe200078e0026 */
[----:B------:R3:W1:Y:S01]  /*9f90*/  SHFL.IDX PT, R29, R24, 0x2, 0x1c1f ;  /* 0x005c1f00181d7f89 */ /* 0x00066200000e0000 */
[----:B------:R-:W-:Y:S01]  /*9fa0*/  IMAD.MOV.U32 R17, RZ, RZ, R39 ;  /* 0x000000ffff117224 */ /* 0x000fe200078e0027 */
[----:B------:R-:W-:Y:S01]  /*9fb0*/  ISETP.GE.AND P0, PT, R14, R0, PT ;  /* 0x000000000e00720c */ /* 0x000fe20003f06270 */
[----:B------:R-:W-:Y:S01]  /*9fc0*/  IMAD.MOV.U32 R16, RZ, RZ, R4 ;  /* 0x000000ffff107224 */ /* 0x000fe200078e0004 */
[----:B--2---:R3:W2:Y:S01]  /*9fd0*/  SHFL.IDX PT, R15, R25, 0x2, 0x1c1f ;  /* 0x005c1f00190f7f89 */ /* 0x0046a200000e0000 */
        /* <DEDUP_REMOVED lines=25> */
[----:B------:R-:W-:Y:S02]  /*a170*/  @!P0 SHF.L.U64.HI R27, R92, 0x1, R59 ;  /* 0x000000015c1b8819 */ /* 0x000fe4000001023b */
[CC--:B--2-4-:R-:W-:Y:S02]  /*a180*/  @!P1 IADD3 R22, P2, R15.reuse, R14.reuse, RZ ;  /* 0x0000000e0f169210 */ /* 0x0d4fe40007f5e0ff */
[C---:B-1----:R-:W-:Y:S02]  /*a190*/  @!P1 IADD3 R18, P4, R26.reuse, R14, RZ ;  /* 0x0000000e1a129210 */ /* 0x042fe40007f9e0ff */
[-C--:B------:R-:W-:Y:S01]  /*a1a0*/  @!P0 IADD3 R16, P3, R15, R17.reuse, RZ ;  /* 0x000000110f108210 */ /* 0x080fe20007f7e0ff */
[C-C-:B------:R-:W-:Y:S01]  /*a1b0*/  @!P1 IMAD.X R23, R29.reuse, 0x1, R19.reuse, P2 ;  /* 0x000000011d179824 */ /* 0x140fe200010e0613 */
[----:B------:R-:W-:Y:S01]  /*a1c0*/  @!P0 IADD3 R14, P2, R26, R17, RZ ;  /* 0x000000111a0e8210 */ /* 0x000fe20007f5e0ff */
[----:B------:R-:W-:Y:S01]  /*a1d0*/  CS2R R36, SRZ ;  /* 0x0000000000247805 */ /* 0x000fe2000001ff00 */
[----:B------:R-:W-:Y:S01]  /*a1e0*/  CS2R R40, SRZ ;  /* 0x0000000000287805 */ /* 0x000fe2000001ff00 */
[----:B------:R-:W-:Y:S01]  /*a1f0*/  @!P1 IMAD.X R19, R28, 0x1, R19, P4 ;  /* 0x000000011c139824 */ /* 0x000fe200020e0613 */
[----:B------:R1:W5:Y:S01]  /*a200*/  @!P1 LD.E.64 R34, [R22.64] ;  /* 0x0000000816229980 */ /* 0x000362000c101b00 */
[----:B------:R-:W-:-:S02]  /*a210*/  @!P0 IMAD.X R17, R29, 0x1, R27, P3 ;  /* 0x000000011d118824 */ /* 0x000fc400018e061b */
[----:B------:R-:W-:Y:S01]  /*a220*/  @!P0 IMAD.X R15, R28, 0x1, R27, P2 ;  /* 0x000000011c0f8824 */ /* 0x000fe200010e061b */
[----:B------:R1:W5:Y:S04]  /*a230*/  @!P1 LD.E.64 R36, [R18.64] ;  /* 0x0000000812249980 */ /* 0x000368000c101b00 */
[----:B------:R1:W5:Y:S04]  /*a240*/  @!P0 LD.E.64 R42, [R16.64] ;  /* 0x00000008102a8980 */ /* 0x000368000c101b00 */
[----:B------:R1:W5:Y:S02]  /*a250*/  @!P0 LD.E.64 R40, [R14.64] ;  /* 0x000000080e288980 */ /* 0x000364000c101b00 */
.L_x_1714:
[----:B------:R-:W-:Y:S05]  /*a260*/  BSYNC B0 ;  /* 0x0000000000007941 */ /* 0x000fea0003800000 */
.L_x_1713:
[----:B-1----:R-:W-:Y:S01]  /*a270*/  IADD3 R14, R20, 0x60, RZ ;  /* 0x00000060140e7810 */ /* 0x002fe20007ffe0ff */
[----:B-----5:R-:W-:Y:S01]  /*a280*/  IMAD.MOV.U32 R18, RZ, RZ, R42 ;  /* 0x000000ffff127224 */ /* 0x020fe200078e002a */
[----:B------:R-:W1:Y:S01]  /*a290*/  SHFL.IDX PT, R26, R24, 0x3, 0x1c1f ;  /* 0x007c1f00181a7f89 */ /* 0x000e6200000e0000 */
[----:B------:R-:W-:Y:S01]  /*a2a0*/  IMAD.MOV.U32 R17, RZ, RZ, R43 ;  /* 0x000000ffff117224 */ /* 0x000fe200078e002b */
[----:B------:R-:W-:Y:S01]  /*a2b0*/  ISETP.GE.AND P0, PT, R14, R0, PT ;  /* 0x000000000e00720c */ /* 0x000fe20003f06270 */
[----:B------:R-:W-:Y:S01]  /*a2c0*/  IMAD.MOV.U32 R16, RZ, RZ, R34 ;  /* 0x000000ffff107224 */ /* 0x000fe200078e0022 */
[----:B--2---:R-:W2:Y:S01]  /*a2d0*/  SHFL.IDX PT, R15, R25, 0x3, 0x1c1f ;  /* 0x007c1f00190f7f89 */ /* 0x004ea200000e0000 */
[----:B------:R-:W-:Y:S01]  /*a2e0*/  IMAD.MOV.U32 R14, RZ, RZ, R35 ;  /* 0x000000ffff0e7224 */ /* 0x000fe200078e0023 */
[----:B------:R-:W-:Y:S01]  /*a2f0*/  PRMT R58, R17, 0x5410, R18 ;  /* 0x00005410113a7816 */ /* 0x000fe20000000012 */
[----:B------:R-:W-:Y:S01]  /*a300*/  IMAD.MOV.U32 R17, RZ, RZ, R41 ;  /* 0x000000ffff117224 */ /* 0x000fe200078e0029 */
[----:B------:R-:W-:Y:S01]  /*a310*/  MOV R18, R40 ;  /* 0x0000002800127202 */ /* 0x000fe20000000f00 */
[----:B---3--:R-:W3:Y:S01]  /*a320*/  SHFL.IDX PT, R24, R21, 0x3, 0x1c1f ;  /* 0x007c1f0015187f89 */ /* 0x008ee200000e0000 */
[----:B------:R-:W-:Y:S01]  /*a330*/  PRMT R56, R14, 0x5410, R16 ;  /* 0x000054100e387816 */ /* 0x000fe20000000010 */
[----:B------:R-:W-:Y:S01]  /*a340*/  IMAD.MOV.U32 R16, RZ, RZ, R36 ;  /* 0x000000ffff107224 */ /* 0x000fe200078e0024 */
[----:B------:R-:W-:Y:S01]  /*a350*/  MOV R14, R37 ;  /* 0x00000025000e7202 */ /* 0x000fe20000000f00 */
[----:B----4-:R4:W1:Y:S01]  /*a360*/  SHFL.IDX PT, R22, R30, 0x3, 0x1c1f ;  /* 0x007c1f001e167f89 */ /* 0x01086200000e0000 */
[----:B------:R-:W-:Y:S01]  /*a370*/  BSSY B0, `(.L_x_1715) ;  /* 0x000001d000007945 */ /* 0x000fe20003800000 */
[----:B------:R-:W-:Y:S01]  /*a380*/  PRMT R57, R17, 0x5410, R18 ;  /* 0x0000541011397816 */ /* 0x000fe20000000012 */
[----:B------:R-:W-:Y:S01]  /*a390*/  CS2R R28, SRZ ;  /* 0x00000000001c7805 */ /* 0x000fe2000001ff00 */
[----:B------:R-:W-:Y:S01]  /*a3a0*/  PRMT R27, R14, 0x5410, R16 ;  /* 0x000054100e1b7816 */ /* 0x000fe20000000010 */
[----:B------:R-:W-:Y:S01]  /*a3b0*/  CS2R R44, SRZ ;  /* 0x00000000002c7805 */ /* 0x000fe2000001ff00 */
[----:B----4-:R-:W-:Y:S01]  /*a3c0*/  CS2R R30, SRZ ;  /* 0x00000000001e7805 */ /* 0x010fe2000001ff00 */
[----:B------:R-:W-:Y:S05]  /*a3d0*/  @P0 BRA `(.L_x_1716) ;  /* 0x0000016000000947 */ /* 0x000fea0003800000 */
[----:B-123--:R-:W-:Y:S01]  /*a3e0*/  ISETP.GE.AND P1, PT, R90, c[0x0][0x27c], PT ;  /* 0x00009f005a007a0c */ /* 0x00efe20003f26270 */
[----:B------:R-:W-:Y:S01]  /*a3f0*/  CS2R R46, SRZ ;  /* 0x00000000002e7805 */ /* 0x000fe2000001ff00 */
[----:B------:R-:W-:Y:S01]  /*a400*/  ISETP.GE.AND P0, PT, R92, c[0x0][0x27c], PT ;  /* 0x00009f005c007a0c */ /* 0x000fe20003f06270 */
[----:B------:R-:W-:-:S10]  /*a410*/  CS2R R28, SRZ ;  /* 0x00000000001c7805 */ /* 0x000fd4000001ff00 */
[C---:B------:R-:W-:Y:S01]  /*a420*/  @!P1 IMAD.SHL.U32 R14, R90.reuse, 0x2, RZ ;  /* 0x000000025a0e9824 */ /* 0x040fe200078e00ff */
[----:B------:R-:W-:Y:S01]  /*a430*/  @!P1 SHF.L.U64.HI R19, R90, 0x1, R91 ;  /* 0x000000015a139819 */ /* 0x000fe2000001025b */
[C---:B------:R-:W-:Y:S01]  /*a440*/  @!P0 IMAD.SHL.U32 R17, R92.reuse, 0x2, RZ ;  /* 0x000000025c118824 */ /* 0x040fe200078e00ff */
[----:B------:R-:W-:Y:S02]  /*a450*/  @!P0 SHF.L.U64.HI R23, R92, 0x1, R59 ;  /* 0x000000015c178819 */ /* 0x000fe4000001023b */
[CC--:B------:R-:W-:Y:S02]  /*a460*/  @!P1 IADD3 R20, P2, R15.reuse, R14.reuse, RZ ;  /* 0x0000000e0f149210 */ /* 0x0c0fe40007f5e0ff */
[----:B------:R-:W-:Y:S02]  /*a470*/  @!P1 IADD3 R18, P4, R22, R14, RZ ;  /* 0x0000000e16129210 */ /* 0x000fe40007f9e0ff */
[-C--:B------:R-:W-:Y:S01]  /*a480*/  @!P0 IADD3 R16, P3, R15, R17.reuse, RZ ;  /* 0x000000110f108210 */ /* 0x080fe20007f7e0ff */
[--C-:B------:R-:W-:Y:S01]  /*a490*/  @!P1 IMAD.X R21, R26, 0x1, R19.reuse, P2 ;  /* 0x000000011a159824 */ /* 0x100fe200010e0613 */
        /* <DEDUP_REMOVED lines=10> */
.L_x_1716:
[----:B-123--:R-:W-:Y:S05]  /*a540*/  BSYNC B0 ;  /* 0x0000000000007941 */ /* 0x00efea0003800000 */
.L_x_1715:
[----:B-----5:R-:W-:Y:S01]  /*a550*/  IMAD.MOV.U32 R14, RZ, RZ, R46 ;  /* 0x000000ffff0e7224 */ /* 0x020fe200078e002e */
        /* <DEDUP_REMOVED lines=67> */
.L_x_1720:
[----:B------:R-:W-:Y:S05]  /*a990*/  BSYNC B0 ;  /* 0x0000000000007941 */ /* 0x000fea0003800000 */
.L_x_1719:
[----:B------:R-:W-:-:S13]  /*a9a0*/  ISETP.GE.AND P0, PT, R92, c[0x0][0x27c], PT ;  /* 0x00009f005c007a0c */ /* 0x000fda0003f06270 */
[----:B------:R-:W-:Y:S05]  /*a9b0*/  @P0 BRA `(.L_x_1718) ;  /* 0x000002e000000947 */ /* 0x000fea0003800000 */
[----:B-1----:R-:W1:Y:S01]  /*a9c0*/  LDS.128 R16, [R249+0x5000] ;  /* 0x00500000f9107984 */ /* 0x002e620000000c00 */
        /* <DEDUP_REMOVED lines=9> */
[----:B------:R-:W-:Y:S02]  /*aa60*/  PRMT R13, R51, 0x5432, R7 ;  /* 0x00005432330d7816 */ /* 0x000fe40000000007 */
        /* <DEDUP_REMOVED lines=35> */
.L_x_1718:
[----:B------:R-:W-:Y:S05]  /*aca0*/  BSYNC B1 ;  /* 0x0000000000017941 */ /* 0x000fea0003800000 */
.L_x_1717:
        /* <DEDUP_REMOVED lines=53> */
.L_x_1724:
[----:B------:R-:W-:Y:S05]  /*b000*/  BSYNC B0 ;  /* 0x0000000000007941 */ /* 0x000fea0003800000 */
.L_x_1723:
[----:B------:R-:W-:-:S13]  /*b010*/  ISETP.GE.AND P0, PT, R92, c[0x0][0x27c], PT ;  /* 0x00009f005c007a0c */ /* 0x000fda0003f06270 */
        /* <DEDUP_REMOVED lines=47> */
.L_x_1722:
[----:B------:R-:W-:Y:S05]  /*b310*/  BSYNC B1 ;  /* 0x0000000000017941 */ /* 0x000fea0003800000 */
.L_x_1721:
        /* <DEDUP_REMOVED lines=53> */
.L_x_1728:
[----:B------:R-:W-:Y:S05]  /*b670*/  BSYNC B0 ;  /* 0x0000000000007941 */ /* 0x000fea0003800000 */
.L_x_1727:
        /* <DEDUP_REMOVED lines=48> */
.L_x_1726:
[----:B------:R-:W-:Y:S05]  /*b980*/  BSYNC B1 ;  /* 0x0000000000017941 */ /* 0x000fea0003800000 */
.L_x_1725:
        /* <DEDUP_REMOVED lines=52> */
.L_x_1731:
[----:B------:R-:W-:Y:S05]  /*bcd0*/  BSYNC B0 ;  /* 0x0000000000007941 */ /* 0x000fea0003800000 */
.L_x_1730:
        /* <DEDUP_REMOVED lines=49> */
.L_x_1708:
        /* <DEDUP_REMOVED lines=20> */
[----:B------:R-:W-:Y:S01]  /*c130*/  LEA.HI.X R21, R6, c[0x0][0x274], R7, 0x1, P0 ;  /* 0x00009d0006157a11 */ /* 0x000fe200000f0c07 */
[----:B------:R-:W-:Y:S01]  /*c140*/  IMAD.IADD R2, R5, 0x1, R2 ;  /* 0x0000000105027824 */ /* 0x000fe200078e0202 */
[----:B------:R-:W-:-:S03]  /*c150*/  LEA R3, P0, R4, c[0x0][0x288], 0x1 ;  /* 0x0000a20004037a11 */ /* 0x000fc600078008ff */
[----:B------:R-:W2:Y:S01]  /*c160*/  SHFL.IDX PT, R5, R21, RZ, 0x1c1f ;  /* 0x001c1fff15057589 */ /* 0x000ea200000e0000 */
[----:B------:R-:W-:Y:S02]  /*c170*/  LEA.HI.X R2, R4, c[0x0][0x28c], R2, 0x1, P0 ;  /* 0x0000a30004027a11 */ /* 0x000fe400000f0c02 */
[----:B------:R-:W-:Y:S01]  /*c180*/  ISETP.GE.OR P0, PT, R20, R0, P2 ;  /* 0x000000001400720c */ /* 0x000fe20001706670 */
[----:B------:R-:W3:Y:S04]  /*c190*/  SHFL.IDX PT, R9, R3, RZ, 0x1c1f ;  /* 0x001c1fff03097589 */ /* 0x000ee800000e0000 */
[----:B------:R-:W4:Y:S08]  /*c1a0*/  SHFL.IDX PT, R10, R2, RZ, 0x1c1f ;  /* 0x001c1fff020a7589 */ /* 0x000f3000000e0000 */
[C---:B------:R-:W-:Y:S01]  /*c1b0*/  @!P0 IMAD.SHL.U32 R6, R84.reuse, 0x2, RZ ;  /* 0x0000000254068824 */ /* 0x040fe200078e00ff */
[----:B------:R-:W-:-:S04]  /*c1c0*/  @!P0 SHF.L.U64.HI R7, R84, 0x1, R85 ;  /* 0x0000000154078819 */ /* 0x000fc80000010255 */
[----:B-1----:R-:W-:-:S05]  /*c1d0*/  @!P0 IADD3 R4, P1, R8, R6, RZ ;  /* 0x0000000608048210 */ /* 0x002fca0007f3e0ff */
[----:B--2---:R-:W-:Y:S01]  /*c1e0*/  @!P0 IMAD.X R5, R5, 0x1, R7, P1 ;  /* 0x0000000105058824 */ /* 0x004fe200008e0607 */
[----:B---3--:R-:W-:Y:S01]  /*c1f0*/  @!P0 IADD3 R6, P1, R9, R6, RZ ;  /* 0x0000000609068210 */ /* 0x008fe20007f3e0ff */
[----:B------:R-:W-:Y:S01]  /*c200*/  CS2R R14, SRZ ;  /* 0x00000000000e7805 */ /* 0x000fe2000001ff00 */
[----:B------:R-:W-:Y:S02]  /*c210*/  CS2R R12, SRZ ;  /* 0x00000000000c7805 */ /* 0x000fe4000001ff00 */
[----:B------:R1:W2:Y:S01]  /*c220*/  @!P0 LD.E.128 R16, [R4.64] ;  /* 0x0000000804108980 */ /* 0x0002a2000c101d00 */
[----:B----4-:R-:W-:-:S05]  /*c230*/  @!P0 IADD3.X R7, R10, R7, RZ, P1, !PT ;  /* 0x000000070a078210 */ /* 0x010fca0000ffe4ff */
[----:B------:R2:W3:Y:S01]  /*c240*/  @!P0 LD.E.128 R12, [R6.64] ;  /* 0x00000008060c8980 */ /* 0x0004e2000c101d00 */
[----:B------:R-:W-:Y:S01]  /*c250*/  BSSY B0, `(.L_x_1732) ;  /* 0x0000028000007945 */ /* 0x000fe20003800000 */
[----:B------:R-:W-:Y:S01]  /*c260*/  CS2R R10, SRZ ;  /* 0x00000000000a7805 */ /* 0x000fe2000001ff00 */
[----:B------:R-:W-:Y:S01]  /*c270*/  CS2R R8, SRZ ;  /* 0x0000000000087805 */ /* 0x000fe2000001ff00 */
[----:B------:R4:W2:Y:S04]  /*c280*/  SHFL.IDX PT, R23, R22, 0x1, 0x1c1f ;  /* 0x003c1f0016177f89 */ /* 0x0008a800000e0000 */
[----:B------:R4:W2:Y:S04]  /*c290*/  SHFL.IDX PT, R24, R3, 0x1, 0x1c1f ;  /* 0x003c1f0003187f89 */ /* 0x0008a800000e0000 */
[----:B------:R4:W2:Y:S04]  /*c2a0*/  SHFL.IDX PT, R26, R21, 0x1, 0x1c1f ;  /* 0x003c1f00151a7f89 */ /* 0x0008a800000e0000 */
[----:B------:R4:W2:Y:S01]  /*c2b0*/  SHFL.IDX PT, R25, R2, 0x1, 0x1c1f ;  /* 0x003c1f0002197f89 */ /* 0x0008a200000e0000 */
[----:B-1----:R-:W-:-:S04]  /*c2c0*/  IADD3 R4, R20, 0x20, RZ ;  /* 0x0000002014047810 */ /* 0x002fc80007ffe0ff */
[----:B------:R-:W-:Y:S01]  /*c2d0*/  ISETP.GE.AND P0, PT, R4, R0, PT ;  /* 0x000000000400720c */ /* 0x000fe20003f06270 */
[----:B--2---:R-:W-:Y:S02]  /*c2e0*/  IMAD.MOV.U32 R6, RZ, RZ, R19 ;  /* 0x000000ffff067224 */ /* 0x004fe400078e0013 */
[----:B------:R-:W-:Y:S02]  /*c2f0*/  IMAD.MOV.U32 R5, RZ, RZ, R16 ;  /* 0x000000ffff057224 */ /* 0x000fe400078e0010 */
[----:B------:R-:W-:Y:S01]  /*c300*/  IMAD.MOV.U32 R4, RZ, RZ, R17 ;  /* 0x000000ffff047224 */ /* 0x000fe200078e0011 */
[----:B------:R-:W-:Y:S01]  /*c310*/  PRMT R29, R29, 0x5410, R6 ;  /* 0x000054101d1d7816 */ /* 0x000fe20000000006 */
[----:B------:R-:W-:Y:S01]  /*c320*/  IMAD.MOV.U32 R7, RZ, RZ, R18 ;  /* 0x000000ffff077224 */ /* 0x000fe200078e0012 */
[----:B------:R-:W-:Y:S01]  /*c330*/  PRMT R31, R5, 0x7610, R31 ;  /* 0x00007610051f7816 */ /* 0x000fe2000000001f */
[----:B---3--:R-:W-:Y:S01]  /*c340*/  IMAD.MOV.U32 R6, RZ, RZ, R15 ;  /* 0x000000ffff067224 */ /* 0x008fe200078e000f */
[----:B------:R-:W-:Y:S01]  /*c350*/  PRMT R30, R4, 0x7610, R30 ;  /* 0x00007610041e7816 */ /* 0x000fe2000000001e */
[----:B------:R-:W-:Y:S01]  /*c360*/  IMAD.MOV.U32 R5, RZ, RZ, R12 ;  /* 0x000000ffff057224 */ /* 0x000fe200078e000c */
[----:B------:R-:W-:Y:S01]  /*c370*/  PRMT R32, R32, 0x5410, R7 ;  /* 0x0000541020207816 */ /* 0x000fe20000000007 */
[----:B------:R-:W-:Y:S01]  /*c380*/  IMAD.MOV.U32 R4, RZ, RZ, R13 ;  /* 0x000000ffff047224 */ /* 0x000fe200078e000d */
[----:B------:R-:W-:-:S02]  /*c390*/  MOV R7, R14 ;  /* 0x0000000e00077202 */ /* 0x000fc40000000f00 */
[----:B------:R-:W-:Y:S02]  /*c3a0*/  PRMT R34, R6, 0x7610, R34 ;  /* 0x0000761006227816 */ /* 0x000fe40000000022 */
[----:B------:R-:W-:Y:S02]  /*c3b0*/  PRMT R35, R7, 0x7610, R35 ;  /* 0x0000761007237816 */ /* 0x000fe40000000023 */
[----:B------:R-:W-:Y:S01]  /*c3c0*/  PRMT R29, R5, 0x7610, R29 ;  /* 0x00007610051d7816 */ /* 0x000fe2000000001d */
[----:B------:R-:W-:Y:S01]  /*c3d0*/  CS2R R6, SRZ ;  /* 0x0000000000067805 */ /* 0x000fe2000001ff00 */
[----:B------:R-:W-:Y:S02]  /*c3e0*/  PRMT R32, R4, 0x7610, R32 ;  /* 0x0000761004207816 */ /* 0x000fe40000000020 */
[----:B------:R-:W-:Y:S01]  /*c3f0*/  CS2R R4, SRZ ;  /* 0x0000000000047805 */ /* 0x000fe2000001ff00 */
[----:B------:R-:W-:Y:S05]  /*c400*/  @P0 BRA `(.L_x_1733) ;  /* 0x000000c000000947 */ /* 0x000fea0003800000 */
[----:B----4-:R-:W-:Y:S01]  /*c410*/  CS2R R8, SRZ ;  /* 0x0000000000087805 */ /* 0x010fe2000001ff00 */
[----:B------:R-:W-:Y:S01]  /*c420*/  CS2R R6, SRZ ;  /* 0x0000000000067805 */ /* 0x000fe2000001ff00 */
[----:B------:R-:W-:Y:S01]  /*c430*/  CS2R R4, SRZ ;  /* 0x0000000000047805 */ /* 0x000fe2000001ff00 */
[----:B------:R-:W-:Y:S05]  /*c440*/  @P2 BRA `(.L_x_1733) ;  /* 0x0000008000002947 */ /* 0x000fea0003800000 */
[C---:B------:R-:W-:Y:S01]  /*c450*/  IMAD.SHL.U32 R6, R84.reuse, 0x2, RZ ;  /* 0x0000000254067824 */ /* 0x040fe200078e00ff */
[----:B------:R-:W-:-:S04]  /*c460*/  SHF.L.U64.HI R7, R84, 0x1, R85 ;  /* 0x0000000154077819 */ /* 0x000fc80000010255 */
[-C--:B------:R-:W-:Y:S02]  /*c470*/  IADD3 R4, P1, R23, R6.reuse, RZ ;  /* 0x0000000617047210 */ /* 0x080fe40007f3e0ff */
[----:B------:R-:W-:-:S03]  /*c480*/  IADD3 R6, P0, R24, R6, RZ ;  /* 0x0000000618067210 */ /* 0x000fc60007f1e0ff */
[--C-:B------:R-:W-:Y:S02]  /*c490*/  IMAD.X R5, R26, 0x1, R7.reuse, P1 ;  /* 0x000000011a057824 */ /* 0x100fe400008e0607 */
[----:B------:R-:W-:-:S03]  /*c4a0*/  IMAD.X R7, R25, 0x1, R7, P0 ;  /* 0x0000000119077824 */ /* 0x000fc600000e0607 */
[----:B------:R1:W5:Y:S04]  /*c4b0*/  LD.E.128 R8, [R4.64] ;  /* 0x0000000804087980 */ /* 0x000368000c101d00 */
[----:B-1----:R-:W5:Y:S02]  /*c4c0*/  LD.E.128 R4, [R6.64] ;  /* 0x0000000806047980 */ /* 0x002f64000c101d00 */
.L_x_1733:
[----:B----4-:R-:W-:Y:S05]  /*c4d0*/  BSYNC B0 ;  /* 0x0000000000007941 */ /* 0x010fea0003800000 */
.L_x_1732:
[----:B------:R-:W1:Y:S01]  /*c4e0*/  SHFL.IDX PT, R26, R22, 0x2, 0x1c1f ;  /* 0x005c1f00161a7f89 */ /* 0x000e6200000e0000 */
[----:B------:R-:W-:Y:S01]  /*c4f0*/  IADD3 R23, R20, 0x40, RZ ;  /* 0x0000004014177810 */ /* 0x000fe20007ffe0ff */
[----:B------:R-:W-:Y:S01]  /*c500*/  CS2R R46, SRZ ;  /* 0x00000000002e7805 */ /* 0x000fe2000001ff00 */
[----:B------:R-:W-:Y:S01]  /*c510*/  CS2R R44, SRZ ;  /* 0x00000000002c7805 */ /* 0x000fe2000001ff00 */
[----:B------:R-:W2:Y:S01]  /*c520*/  SHFL.IDX PT, R27, R21, 0x2, 0x1c1f ;  /* 0x005c1f00151b7f89 */ /* 0x000ea200000e0000 */
[----:B------:R-:W-:-:S03]  /*c530*/  ISETP.GE.OR P0, PT, R23, R0, P2 ;  /* 0x000000001700720c */ /* 0x000fc60001706670 */
[----:B------:R-:W3:Y:S04]  /*c540*/  SHFL.IDX PT, R24, R3, 0x2, 0x1c1f ;  /* 0x005c1f0003187f89 */ /* 0x000ee800000e0000 */
[----:B------:R-:W4:Y:S06]  /*c550*/  SHFL.IDX PT, R28, R2, 0x2, 0x1c1f ;  /* 0x005c1f00021c7f89 */ /* 0x000f2c00000e0000 */
[C---:B------:R-:W-:Y:S01]  /*c560*/  @!P0 IMAD.SHL.U32 R23, R84.reuse, 0x2, RZ ;  /* 0x0000000254178824 */ /* 0x040fe200078e00ff */
[----:B------:R-:W-:-:S04]  /*c570*/  @!P0 SHF.L.U64.HI R25, R84, 0x1, R85 ;  /* 0x0000000154198819 */ /* 0x000fc80000010255 */
[----:B-1----:R-:W-:-:S05]  /*c580*/  @!P0 IADD3 R26, P1, R26, R23, RZ ;  /* 0x000000171a1a8210 */ /* 0x002fca0007f3e0ff */
[----:B--2---:R-:W-:Y:S01]  /*c590*/  @!P0 IMAD.X R27, R27, 0x1, R25, P1 ;  /* 0x000000011b1b8824 */ /* 0x004fe200008e0619 */
[----:B---3--:R-:W-:Y:S01]  /*c5a0*/  @!P0 IADD3 R24, P1, R24, R23, RZ ;  /* 0x0000001718188210 */ /* 0x008fe20007f3e0ff */
[----:B------:R-:W-:-:S03]  /*c5b0*/  CS2R R42, SRZ ;  /* 0x00000000002a7805 */ /* 0x000fc6000001ff00 */
[----:B------:R-:W2:Y:S01]  /*c5c0*/  @!P0 LD.E.128 R44, [R26.64] ;  /* 0x000000081a2c8980 */ /* 0x000ea2000c101d00 */
[----:B------:R-:W-:Y:S01]  /*c5d0*/  CS2R R40, SRZ ;  /* 0x0000000000287805 */ /* 0x000fe2000001ff00 */
[----:B----4-:R-:W-:-:S05]  /*c5e0*/  @!P0 IMAD.X R25, R28, 0x1, R25, P1 ;  /* 0x000000011c198824 */ /* 0x010fca00008e0619 */
[----:B------:R1:W3:Y:S01]  /*c5f0*/  @!P0 LD.E.128 R40, [R24.64] ;  /* 0x0000000818288980 */ /* 0x0002e2000c101d00 */
[----:B------:R-:W-:Y:S01]  /*c600*/  IADD3 R20, R20, 0x60, RZ ;  /* 0x0000006014147810 */ /* 0x000fe20007ffe0ff */
[----:B-----5:R-:W-:Y:S01]  /*c610*/  IMAD.MOV.U32 R23, RZ, RZ, R8 ;  /* 0x000000ffff177224 */ /* 0x020fe200078e0008 */
[----:B------:R-:W-:Y:S01]  /*c620*/  BSSY B0, `(.L_x_1734) ;  /* 0x000002e000007945 */ /* 0x000fe20003800000 */
[----:B------:R-:W4:Y:S01]  /*c630*/  SHFL.IDX PT, R22, R22, 0x3, 0x1c1f ;  /* 0x007c1f0016167f89 */ /* 0x000f2200000e0000 */
[----:B------:R-:W-:Y:S01]  /*c640*/  ISETP.GE.AND P0, PT, R20, R0, PT ;  /* 0x000000001400720c */ /* 0x000fe20003f06270 */
[----:B------:R-:W-:Y:S01]  /*c650*/  CS2R R54, SRZ ;  /* 0x0000000000367805 */ /* 0x000fe2000001ff00 */
[----:B------:R-:W-:Y:S01]  /*c660*/  MOV R20, R9 ;  /* 0x0000000900147202 */ /* 0x000fe20000000f00 */
[----:B------:R-:W-:Y:S01]  /*c670*/  CS2R R52, SRZ ;  /* 0x0000000000347805 */ /* 0x000fe2000001ff00 */
[----:B------:R-:W-:Y:S01]  /*c680*/  CS2R R50, SRZ ;  /* 0x0000000000327805 */ /* 0x000fe2000001ff00 */
[----:B------:R-:W-:Y:S01]  /*c690*/  CS2R R48, SRZ ;  /* 0x0000000000307805 */ /* 0x000fe2000001ff00 */
[----:B------:R-:W-:Y:S01]  /*c6a0*/  PRMT R61, R20, 0x5410, R23 ;  /* 0x00005410143d7816 */ /* 0x000fe20000000017 */
[----:B------:R-:W-:-:S02]  /*c6b0*/  IMAD.MOV.U32 R23, RZ, RZ, R4 ;  /* 0x000000ffff177224 */ /* 0x000fc400078e0004 */
[----:B------:R-:W-:-:S05]  /*c6c0*/  IMAD.MOV.U32 R20, RZ, RZ, R5 ;  /* 0x000000ffff147224 */ /* 0x000fca00078e0005 */
[----:B------:R-:W-:Y:S02]  /*c6d0*/  PRMT R59, R20, 0x5410, R23 ;  /* 0x00005410143b7816 */ /* 0x000fe40000000017 */
[----:B------:R-:W2:Y:S01]  /*c6e0*/  SHFL.IDX PT, R23, R3, 0x3, 0x1c1f ;  /* 0x007c1f0003177f89 */ /* 0x000ea200000e0000 */
[----:B-1----:R-:W-:Y:S02]  /*c6f0*/  IMAD.MOV.U32 R25, RZ, RZ, R10 ;  /* 0x000000ffff197224 */ /* 0x002fe400078e000a */
[----:B------:R-:W-:-:S05]  /*c700*/  IMAD.MOV.U32 R24, RZ, RZ, R11 ;  /* 0x000000ffff187224 */ /* 0x000fca00078e000b */
[----:B------:R-:W-:Y:S01]  /*c710*/  PRMT R63, R24, 0x5410, R25 ;  /* 0x00005410183f7816 */ /* 0x000fe20000000019 */
[----:B------:R-:W-:Y:S02]  /*c720*/  IMAD.MOV.U32 R25, RZ, RZ, R6 ;  /* 0x000000ffff197224 */ /* 0x000fe400078e0006 */
[----:B------:R-:W-:-:S05]  /*c730*/  IMAD.MOV.U32 R24, RZ, RZ, R7 ;  /* 0x000000ffff187224 */ /* 0x000fca00078e0007 */
[----:B------:R-:W-:Y:S02]  /*c740*/  PRMT R62, R24, 0x5410, R25 ;  /* 0x00005410183e7816 */ /* 0x000fe40000000019 */
[----:B------:R-:W1:Y:S04]  /*c750*/  SHFL.IDX PT, R24, R2, 0x3, 0x1c1f ;  /* 0x007c1f0002187f89 */ /* 0x000e6800000e0000 */
[----:B------:R1:W1:Y:S01]  /*c760*/  SHFL.IDX PT, R25, R21, 0x3, 0x1c1f ;  /* 0x007c1f0015197f89 */ /* 0x00026200000e0000 */
[----:B--2---:R-:W-:Y:S01]  /*c770*/  IMAD.MOV.U32 R20, RZ, RZ, R47 ;  /* 0x000000ffff147224 */ /* 0x004fe200078e002f */
[----:B-1----:R-:W-:Y:S01]  /*c780*/  MOV R21, R46 ;  /* 0x0000002e00157202 */ /* 0x002fe20000000f00 */
[----:B------:R-:W-:Y:S02]  /*c790*/  IMAD.MOV.U32 R3, RZ, RZ, R44 ;  /* 0x000000ffff037224 */ /* 0x000fe400078e002c */
[----:B------:R-:W-:Y:S01]  /*c7a0*/  IMAD.MOV.U32 R2, RZ, RZ, R45 ;  /* 0x000000ffff027224 */ /* 0x000fe200078e002d */
[----:B------:R-:W-:Y:S01]  /*c7b0*/  PRMT R67, R20, 0x5410, R21 ;  /* 0x0000541014437816 */ /* 0x000fe20000000015 */
[----:B---3--:R-:W-:-:S03]  /*c7c0*/  IMAD.MOV.U32 R21, RZ, RZ, R42 ;  /* 0x000000ffff157224 */ /* 0x008fc600078e002a */
[----:B------:R-:W-:Y:S01]  /*c7d0*/  PRMT R65, R2, 0x5410, R3 ;  /* 0x0000541002417816 */ /* 0x000fe20000000003 */
[----:B------:R-:W-:Y:S01]  /*c7e0*/  IMAD.MOV.U32 R3, RZ, RZ, R40 ;  /* 0x000000ffff037224 */ /* 0x000fe200078e0028 */
[----:B------:R-:W-:Y:S01]  /*c7f0*/  MOV R20, R43 ;  /* 0x0000002b00147202 */ /* 0x000fe20000000f00 */
[----:B------:R-:W-:-:S03]  /*c800*/  IMAD.MOV.U32 R2, RZ, RZ, R41 ;  /* 0x000000ffff027224 */ /* 0x000fc600078e0029 */
[----:B------:R-:W-:Y:S02]  /*c810*/  PRMT R66, R20, 0x5410, R21 ;  /* 0x0000541014427816 */ /* 0x000fe40000000015 */
        /* <DEDUP_REMOVED lines=13> */
[----:B------:R1:W5:Y:S02]  /*c8f0*/  LD.E.128 R48, [R2.64] ;  /* 0x0000000802307980 */ /* 0x000364000c101d00 */
.L_x_1735:
[----:B----4-:R-:W-:Y:S05]  /*c900*/  BSYNC B0 ;  /* 0x0000000000007941 */ /* 0x010fea0003800000 */
.L_x_1734:
        /* <DEDUP_REMOVED lines=28> */
[----:B------:R-:W-:Y:S02]  /*cad0*/  SHF.R.U32.HI R2, RZ, 0x10, R19 ;  /* 0x00000010ff027819 */ /* 0x000fe40000011613 */
[----:B------:R-:W-:Y:S02]  /*cae0*/  SHF.R.U64 R16, R16, 0x10, R17 ;  /* 0x0000001010107819 */ /* 0x000fe40000001211 */
[--C-:B------:R-:W-:Y:S02]  /*caf0*/  SHF.R.U64 R12, R12, 0x10, R13.reuse ;  /* 0x000000100c0c7819 */ /* 0x100fe4000000120d */
[----:B------:R-:W-:Y:S02]  /*cb00*/  SHF.R.U32.HI R3, RZ, 0x10, R13 ;  /* 0x00000010ff037819 */ /* 0x000fe4000001160d */
[C---:B------:R-:W-:Y:S02]  /*cb10*/  PRMT R36, R29.reuse, 0x5432, R2 ;  /* 0x000054321d247816 */ /* 0x040fe40000000002 */
[----:B------:R-:W-:-:S02]  /*cb20*/  PRMT R29, R29, 0x5410, R12 ;  /* 0x000054101d1d7816 */ /* 0x000fc4000000000c */
[----:B------:R-:W-:Y:S02]  /*cb30*/  PRMT R28, R32, 0x5410, R3 ;  /* 0x00005410201c7816 */ /* 0x000fe40000000003 */
[--C-:B------:R-:W-:Y:S02]  /*cb40*/  SHF.R.U64 R13, R14, 0x10, R15.reuse ;  /* 0x000000100e0d7819 */ /* 0x100fe4000000120f */
[----:B------:R-:W-:Y:S02]  /*cb50*/  SHF.R.U32.HI R14, RZ, 0x10, R15 ;  /* 0x00000010ff0e7819 */ /* 0x000fe4000001160f */
[----:B------:R-:W-:Y:S02]  /*cb60*/  PRMT R31, R31, 0x5410, R16 ;  /* 0x000054101f1f7816 */ /* 0x000fe40000000010 */
[----:B------:R-:W-:Y:S02]  /*cb70*/  PRMT R35, R35, 0x5410, R13 ;  /* 0x0000541023237816 */ /* 0x000fe4000000000d */
[----:B------:R-:W-:-:S05]  /*cb80*/  PRMT R34, R34, 0x5410, R14 ;  /* 0x0000541022227816 */ /* 0x000fca000000000e */
[----:B------:R-:W-:Y:S01]  /*cb90*/  IMAD.U32 R58, R34, 0x10000, RZ ;  /* 0x00010000223a7824 */ /* 0x000fe200078e00ff */
[----:B--2---:R-:W-:-:S04]  /*cba0*/  LOP3.LUT R0, R23, 0x38, R0, 0xf8, !PT ;  /* 0x0000003817007812 */ /* 0x004fc800078ef800 */
[----:B---3--:R-:W-:Y:S01]  /*cbb0*/  LOP3.LUT R0, R0, R22, RZ, 0x3c, !PT ;  /* 0x0000001600007212 */ /* 0x008fe200078e3cff */
[----:B----4-:R-:W1:Y:S04]  /*cbc0*/  LDS.128 R24, [R75] ;  /* 0x000000004b187984 */ /* 0x010e680000000c00 */
[----:B------:R-:W-:-:S04]  /*cbd0*/  IMAD.IADD R0, R21, 0x1, R0 ;  /* 0x0000000115007824 */ /* 0x000fc800078e0200 */
[----:B------:R-:W-:-:S05]  /*cbe0*/  IMAD.SHL.U32 R38, R0, 0x2, RZ ;  /* 0x0000000200267824 */ /* 0x000fca00078e00ff */
[----:B------:R-:W2:Y:S01]  /*cbf0*/  LDS.128 R20, [R38+0x5100] ;  /* 0x0051000026147984 */ /* 0x000ea20000000c00 */
[----:B------:R-:W-:Y:S02]  /*cc00*/  SHF.R.U32.HI R0, RZ, 0x10, R17 ;  /* 0x00000010ff007819 */ /* 0x000fe40000011611 */
[----:B------:R-:W-:-:S04]  /*cc10*/  SHF.R.U64 R17, R18, 0x10, R19 ;  /* 0x0000001012117819 */ /* 0x000fc80000001213 */
[----:B------:R-:W-:Y:S02]  /*cc20*/  PRMT R37, R32, 0x5432, R17 ;  /* 0x0000543220257816 */ /* 0x000fe40000000011 */
[----:B------:R-:W-:Y:S02]  /*cc30*/  PRMT R30, R30, 0x5410, R0 ;  /* 0x000054101e1e7816 */ /* 0x000fe40000000000 */
[C---:B-1----:R-:W-:Y:S01]  /*cc40*/  SHF.L.U32 R32, R25.reuse, 0x10, RZ ;  /* 0x0000001019207819 */ /* 0x042fe200000006ff */
[C---:B------:R-:W-:Y:S01]  /*cc50*/  IMAD.U32 R18, R26.reuse, 0x10000, RZ ;  /* 0x000100001a127824 */ /* 0x040fe200078e00ff */
[----:B------:R-:W-:Y:S01]  /*cc60*/  LOP3.LUT R19, R25, 0xffff0000, RZ, 0xc0, !PT ;  /* 0xffff000019137812 */ /* 0x000fe200078ec0ff */
[C---:B------:R-:W-:Y:S01]  /*cc70*/  IMAD.U32 R17, R27.reuse, 0x10000, RZ ;  /* 0x000100001b117824 */ /* 0x040fe200078e00ff */
[----:B------:R-:W-:Y:S02]  /*cc80*/  LOP3.LUT R25, R26, 0xffff0000, RZ, 0xc0, !PT ;  /* 0xffff00001a197812 */ /* 0x000fe400078ec0ff */
[----:B------:R-:W-:Y:S01]  /*cc90*/  LOP3.LUT R26, R27, 0xffff0000, RZ, 0xc0, !PT ;  /* 0xffff00001b1a7812 */ /* 0x000fe200078ec0ff */
[----:B------:R-:W-:-:S02]  /*cca0*/  IMAD.U32 R27, R29, 0x10000, RZ ;  /* 0x000100001d1b7824 */ /* 0x000fc400078e00ff */
[----:B--2---:R-:W-:Y:S01]  /*ccb0*/  IMAD.U32 R16, R20, 0x10000, RZ ;  /* 0x0001000014107824 */ /* 0x004fe200078e00ff */
[C---:B------:R-:W-:Y:S01]  /*ccc0*/  SHF.L.U32 R14, R21.reuse, 0x10, RZ ;  /* 0x00000010150e7819 */ /* 0x040fe200000006ff */
[----:B------:R-:W-:Y:S01]  /*ccd0*/  IMAD.U32 R33, R24, 0x10000, RZ ;  /* 0x0001000018217824 */ /* 0x000fe200078e00ff */
[----:B------:R-:W-:Y:S01]  /*cce0*/  LOP3.LUT R15, R20, 0xffff0000, RZ, 0xc0, !PT ;  /* 0xffff0000140f7812 */ /* 0x000fe200078ec0ff */
[----:B------:R-:W-:Y:S01]  /*ccf0*/  FMUL.FTZ R20, R16, R27 ;  /* 0x0000001b10147220 */ /* 0x000fe20000410000 */
[----:B------:R-:W-:Y:S01]  /*cd00*/  LOP3.LUT R13, R21, 0xffff0000, RZ, 0xc0, !PT ;  /* 0xffff0000150d7812 */ /* 0x000fe200078ec0ff */
[----:B------:R-:W-:Y:S01]  /*cd10*/  IMAD.U32 R21, R31, 0x10000, RZ ;  /* 0x000100001f157824 */ /* 0x000fe200078e00ff */
[C---:B------:R-:W-:Y:S01]  /*cd20*/  LOP3.LUT R0, R23.reuse, 0xffff0000, RZ, 0xc0, !PT ;  /* 0xffff000017007812 */ /* 0x040fe200078ec0ff */
[----:B------:R-:W-:Y:S02]  /*cd30*/  IMAD.U32 R2, R23, 0x10000, RZ ;  /* 0x0001000017027824 */ /* 0x000fe400078e00ff */
[----:B------:R-:W-:Y:S01]  /*cd40*/  IMAD.U32 R23, R28, 0x10000, RZ ;  /* 0x000100001c177824 */ /* 0x000fe200078e00ff */
[----:B------:R-:W-:Y:S01]  /*cd50*/  SHF.L.U32 R12, R22, 0x10, RZ ;  /* 0x00000010160c7819 */ /* 0x000fe200000006ff */
[-C--:B------:R-:W-:Y:S01]  /*cd60*/  FMUL.FTZ R16, R16, R21.reuse ;  /* 0x0000001510107220 */ /* 0x080fe20000410000 */
[----:B------:R-:W-:Y:S01]  /*cd70*/  LOP3.LUT R3, R22, 0xffff0000, RZ, 0xc0, !PT ;  /* 0xffff000016037812 */ /* 0x000fe200078ec0ff */
[----:B------:R-:W-:Y:S01]  /*cd80*/  FFMA.FTZ R56, R33, R21, -R20 ;  /* 0x0000001521387223 */ /* 0x000fe20000010814 */
[----:B------:R-:W-:Y:S01]  /*cd90*/  SHF.L.U32 R22, R36, 0x10, RZ ;  /* 0x0000001024167819 */ /* 0x000fe200000006ff */
[----:B------:R-:W-:-:S02]  /*cda0*/  IMAD.U32 R21, R30, 0x10000, RZ ;  /* 0x000100001e157824 */ /* 0x000fc400078e00ff */
[C---:B------:R-:W-:Y:S02]  /*cdb0*/  FMUL.FTZ R20, R14.reuse, R23 ;  /* 0x000000170e147220 */ /* 0x040fe40000410000 */
[----:B------:R-:W-:Y:S02]  /*cdc0*/  FFMA.FTZ R39, R33, R27, R16 ;  /* 0x0000001b21277223 */ /* 0x000fe40000010010 */
[-C--:B------:R-:W-:Y:S02]  /*cdd0*/  FMUL.FTZ R16, R14, R21.reuse ;  /* 0x000000150e107220 */ /* 0x080fe40000410000 */
[----:B------:R-:W-:Y:S01]  /*cde0*/  FFMA.FTZ R33, R32, R21, -R20 ;  /* 0x0000001520217223 */ /* 0x000fe20000010814 */
[----:B------:R-:W-:Y:S01]  /*cdf0*/  LOP3.LUT R21, R29, 0xffff0000, RZ, 0xc0, !PT ;  /* 0xffff00001d157812 */ /* 0x000fe200078ec0ff */
[C---:B------:R-:W-:Y:S02]  /*ce00*/  FMUL.FTZ R14, R2.reuse, R58 ;  /* 0x0000003a020e7220 */ /* 0x040fe40000410000 */
[-C--:B------:R-:W-:Y:S01]  /*ce10*/  FMUL.FTZ R2, R2, R22.reuse ;  /* 0x0000001602027220 */ /* 0x080fe20000410000 */
[----:B------:R-:W-:Y:S01]  /*ce20*/  LOP3.LUT R24, R24, 0xffff0000, RZ, 0xc0, !PT ;  /* 0xffff000018187812 */ /* 0x000fe200078ec0ff */
[----:B------:R-:W-:Y:S01]  /*ce30*/  FFMA.FTZ R27, R17, R22, -R14 ;  /* 0x00000016111b7223 */ /* 0x000fe2000001080e */
[----:B------:R-:W-:Y:S01]  /*ce40*/  LOP3.LUT R14, R31, 0xffff0000, RZ, 0xc0, !PT ;  /* 0xffff00001f0e7812 */ /* 0x000fe200078ec0ff */
[----:B------:R-:W-:Y:S01]  /*ce50*/  FFMA.FTZ R22, R17, R58, R2 ;  /* 0x0000003a11167223 */ /* 0x000fe20000010002 */
[----:B------:R-:W-:Y:S01]  /*ce60*/  LOP3.LUT R17, R30, 0xffff0000, RZ, 0xc0, !PT ;  /* 0xffff00001e117812 */ /* 0x000fe200078ec0ff */
[----:B------:R-:W-:Y:S01]  /*ce70*/  FMUL.FTZ R2, R15, R21 ;  /* 0x000000150f027220 */ /* 0x000fe20000410000 */
[----:B------:R-:W-:Y:S01]  /*ce80*/  LOP3.LUT R20, R28, 0xffff0000, RZ, 0xc0, !PT ;  /* 0xffff00001c147812 */ /* 0x000fe200078ec0ff */
[----:B------:R-:W-:-:S02]  /*ce90*/  IMAD.U32 R29, R35, 0x10000, RZ ;  /* 0x00010000231d7824 */ /* 0x000fc400078e00ff */
[----:B------:R-:W-:Y:S02]  /*cea0*/  FFMA.FTZ R23, R32, R23, R16 ;  /* 0x0000001720177223 */ /* 0x000fe40000010010 */
[-C--:B------:R-:W-:Y:S02]  /*ceb0*/  FMUL.FTZ R15, R15, R14.reuse ;  /* 0x0000000e0f0f7220 */ /* 0x080fe40000410000 */
[----:B------:R-:W-:Y:S02]  /*cec0*/  FFMA.FTZ R16, R24, R14, -R2 ;  /* 0x0000000e18107223 */ /* 0x000fe40000010802 */
[C---:B------:R-:W-:Y:S02]  /*ced0*/  FMUL.FTZ R14, R13.reuse, R20 ;  /* 0x000000140d0e7220 */ /* 0x040fe40000410000 */
[----:B------:R-:W-:Y:S02]  /*cee0*/  FMUL.FTZ R2, R13, R17 ;  /* 0x000000110d027220 */ /* 0x000fe40000410000 */
[----:B------:R-:W-:-:S02]  /*cef0*/  IMAD.U32 R28, R37, 0x10000, RZ ;  /* 0x00010000251c7824 */ /* 0x000fc400078e00ff */
[C---:B------:R-:W-:Y:S02]  /*cf00*/  FMUL.FTZ R13, R12.reuse, R29 ;  /* 0x0000001d0c0d7220 */ /* 0x040fe40000410000 */
[C---:B------:R-:W-:Y:S02]  /*cf10*/  FFMA.FTZ R17, R19.reuse, R17, -R14 ;  /* 0x0000001113117223 */ /* 0x040fe4000001080e */
[----:B------:R-:W-:Y:S02]  /*cf20*/  FFMA.FTZ R20, R19, R20, R2 ;  /* 0x0000001413147223 */ /* 0x000fe40000010002 */
[-C--:B------:R-:W-:Y:S02]  /*cf30*/  FMUL.FTZ R2, R12, R28.reuse ;  /* 0x0000001c0c027220 */ /* 0x080fe40000410000 */
[----:B------:R-:W-:Y:S01]  /*cf40*/  FFMA.FTZ R19, R18, R28, -R13 ;  /* 0x0000001c12137223 */ /* 0x000fe2000001080d */
[----:B------:R-:W-:Y:S01]  /*cf50*/  LOP3.LUT R28, R35, 0xffff0000, RZ, 0xc0, !PT ;  /* 0xffff0000231c7812 */ /* 0x000fe200078ec0ff */
[----:B------:R-:W-:Y:S01]  /*cf60*/  FFMA.FTZ R21, R24, R21, R15 ;  /* 0x0000001518157223 */ /* 0x000fe2000001000f */
[----:B------:R-:W-:-:S02]  /*cf70*/  LOP3.LUT R14, R37, 0xffff0000, RZ, 0xc0, !PT ;  /* 0xffff0000250e7812 */ /* 0x000fc400078ec0ff */
[----:B------:R-:W-:Y:S02]  /*cf80*/  LOP3.LUT R24, R34, 0xffff0000, RZ, 0xc0, !PT ;  /* 0xffff000022187812 */ /* 0x000fe400078ec0ff */
[----:B------:R-:W-:Y:S01]  /*cf90*/  LOP3.LUT R13, R36, 0xffff0000, RZ, 0xc0, !PT ;  /* 0xffff0000240d7812 */ /* 0x000fe200078ec0ff */
[----:B------:R-:W-:Y:S02]  /*cfa0*/  FFMA.FTZ R15, R18, R29, R2 ;  /* 0x0000001d120f7223 */ /* 0x000fe40000010002 */
[C---:B------:R-:W-:Y:S02]  /*cfb0*/  FMUL.FTZ R12, R3.reuse, R28 ;  /* 0x0000001c030c7220 */ /* 0x040fe40000410000 */
[----:B------:R-:W-:Y:S02]  /*cfc0*/  FMUL.FTZ R3, R3, R14 ;  /* 0x0000000e03037220 */ /* 0x000fe40000410000 */
[C---:B------:R-:W-:Y:S02]  /*cfd0*/  FMUL.FTZ R2, R0.reuse, R24 ;  /* 0x0000001800027220 */ /* 0x040fe40000410000 */
[----:B------:R-:W-:-:S02]  /*cfe0*/  FMUL.FTZ R0, R0, R13 ;  /* 0x0000000d00007220 */ /* 0x000fc40000410000 */
[C---:B------:R-:W-:Y:S02]  /*cff0*/  FFMA.FTZ R14, R25.reuse, R14, -R12 ;  /* 0x0000000e190e7223 */ /* 0x040fe4000001080c */
[----:B------:R-:W-:Y:S02]  /*d000*/  FFMA.FTZ R3, R25, R28, R3 ;  /* 0x0000001c19037223 */ /* 0x000fe40000010003 */
[C---:B------:R-:W-:Y:S02]  /*d010*/  FFMA.FTZ R2, R26.reuse, R13, -R2 ;  /* 0x0000000d1a027223 */ /* 0x040fe40000010802 */
[----:B------:R-:W-:Y:S01]  /*d020*/  FFMA.FTZ R0, R26, R24, R0 ;  /* 0x000000181a007223 */ /* 0x000fe20000010000 */
[----:B------:R-:W-:Y:S02]  /*d030*/  F2FP.BF16.PACK_AB R18, R14, R19 ;  /* 0x000000130e12723e */ /* 0x000fe400000010ff */
[----:B------:R-:W-:Y:S02]  /*d040*/  F2FP.BF16.PACK_AB R16, R16, R56 ;  /* 0x000000381010723e */ /* 0x000fe400000010ff */
[----:B------:R-:W-:-:S02]  /*d050*/  F2FP.BF16.PACK_AB R17, R17, R33 ;  /* 0x000000211111723e */ /* 0x000fc400000010ff */
[----:B------:R-:W-:Y:S02]  /*d060*/  F2FP.BF16.PACK_AB R14, R3, R15 ;  /* 0x0000000f030e723e */ /* 0x000fe400000010ff */
[----:B------:R-:W-:Y:S02]  /*d070*/  F2FP.BF16.PACK_AB R19, R2, R27 ;  /* 0x0000001b0213723e */ /* 0x000fe400000010ff */
[----:B------:R-:W-:Y:S02]  /*d080*/  F2FP.BF16.PACK_AB R12, R21, R39 ;  /* 0x00000027150c723e */ /* 0x000fe400000010ff */
[----:B------:R-:W-:Y:S02]  /*d090*/  F2FP.BF16.PACK_AB R13, R20, R23 ;  /* 0x00000017140d723e */ /* 0x000fe400000010ff */
[----:B------:R-:W-:Y:S01]  /*d0a0*/  F2FP.BF16.PACK_AB R15, R0, R22 ;  /* 0x00000016000f723e */ /* 0x000fe200000010ff */
[----:B------:R1:W-:Y:S04]  /*d0b0*/  STS.128 [R75], R16 ;  /* 0x000000104b007388 */ /* 0x0003e80000000c00 */
[----:B------:R1:W-:Y:S02]  /*d0c0*/  STS.128 [R38+0x5100], R12 ;  /* 0x0051000c26007388 */ /* 0x0003e40000000c00 */
.L_x_1737:
[----:B------:R-:W-:Y:S05]  /*d0d0*/  BSYNC B0 ;  /* 0x0000000000007941 */ /* 0x000fea0003800000 */
.L_x_1736:
        /* <DEDUP_REMOVED lines=32> */
[----:B------:R-:W-:Y:S02]  /*d2e0*/  PRMT R11, R59, 0x5432, R4 ;  /* 0x000054323b0b7816 */ /* 0x000fe40000000004 */
        /* <DEDUP_REMOVED lines=77> */
.L_x_1739:
[----:B------:R-:W-:Y:S05]  /*d7c0*/  BSYNC B0 ;  /* 0x0000000000007941 */ /* 0x000fea0003800000 */
.L_x_1738:
        /* <DEDUP_REMOVED lines=110> */
.L_x_1741:
[----:B------:R-:W-:Y:S05]  /*deb0*/  BSYNC B0 ;  /* 0x0000000000007941 */ /* 0x000fea0003800000 */
.L_x_1740:
        /* <DEDUP_REMOVED lines=109> */
.L_x_1729:
[----:B------:R-:W-:Y:S05]  /*e590*/  BSYNC B2 ;  /* 0x0000000000027941 */ /* 0x000fea0003800000 */
.L_x_1707:
[----:B------:R-:W-:Y:S01]  /*e5a0*/  IMAD R0, R73, c[0x0][0x208], RZ ;  /* 0x0000820049007a24 */ /* 0x000fe200078e02ff */
[----:B------:R-:W-:-:S04]  /*e5b0*/  DEPBAR.LE SB0, 0x0 ;  /* 0x000080000000791a */ /* 0x000fc80000000000 */
[C---:B-1----:R-:W-:Y:S01]  /*e5c0*/  IMAD.WIDE.U32 R2, R231.reuse, c[0x0][0x208], RZ ;  /* 0x00008200e7027a25 */ /* 0x042fe200078e00ff */
[----:B------:R-:W-:Y:S01]  /*e5d0*/  BAR.SYNC.DEFER_BLOCKING 0x0 ;  /* 0x0000000000007b1d */ /* 0x000fe20000010000 */
[C---:B------:R-:W-:Y:S02]  /*e5e0*/  SHF.L.U32 R37, R244.reuse, 0x1, RZ ;  /* 0x00000001f4257819 */ /* 0x040fe400000006ff */
[----:B------:R-:W-:Y:S01]  /*e5f0*/  IMAD R0, R231, c[0x0][0x20c], R0 ;  /* 0x00008300e7007a24 */ /* 0x000fe200078e0200 */
[----:B------:R-:W-:Y:S01]  /*e600*/  SHF.L.U64.HI R36, R244, 0x1, R245 ;  /* 0x00000001f4247819 */ /* 0x000fe200000102f5 */
[----:B------:R-:W-:Y:S01]  /*e610*/  IMAD.WIDE.U32 R6, R68, c[0x0][0x210], RZ ;  /* 0x0000840044067a25 */ /* 0x000fe200078e00ff */
[----:B------:R-:W-:Y:S02]  /*e620*/  BSSY B0, `(.L_x_1742) ;  /* 0x0000189000007945 */ /* 0x000fe40003800000 */
[----:B------:R-:W-:Y:S01]  /*e630*/  IADD3 R3, R3, R0, RZ ;  /* 0x0000000003037210 */ /* 0x000fe20007ffe0ff */
[----:B------:R-:W-:Y:S01]  /*e640*/  IMAD R0, R74, c[0x0][0x218], RZ ;  /* 0x000086004a007a24 */ /* 0x000fe200078e02ff */
[----:B------:R-:W-:Y:S01]  /*e650*/  STL.64 [R1+0x8], R6 ;  /* 0x0000080601007387 */ /* 0x000fe20000100a00 */
[----:B------:R-:W-:-:S02]  /*e660*/  IMAD R4, R68, c[0x0][0x214], R7 ;  /* 0x0000850044047a24 */ /* 0x000fc400078e0207 */
[----:B------:R-:W-:-:S03]  /*e670*/  IMAD.WIDE.U32 R2, R220, c[0x0][0x218], R2 ;  /* 0x00008600dc027a25 */ /* 0x000fc600078e0002 */
[----:B------:R-:W-:Y:S01]  /*e680*/  STL [R1+0x4], R4 ;  /* 0x0000040401007387 */ /* 0x000fe20000100800 */
[----:B------:R-:W-:Y:S01]  /*e690*/  IMAD R0, R220, c[0x0][0x21c], R0 ;  /* 0x00008700dc007a24 */ /* 0x000fe200078e0200 */
[----:B------:R-:W-:-:S04]  /*e6a0*/  IADD3 R2, P0, R2, R6, RZ ;  /* 0x0000000602027210 */ /* 0x000fc80007f1e0ff */
[----:B------:R-:W-:Y:S02]  /*e6b0*/  IADD3.X R3, R4, R3, R0, P0, !PT ;  /* 0x0000000304037210 */ /* 0x000fe400007fe400 */
[C---:B------:R-:W-:Y:S01]  /*e6c0*/  LEA R0, P0, R2.reuse, c[0x0][0x1f8], 0x1 ;  /* 0x00007e0002007a11 */ /* 0x040fe200078008ff */
[----:B------:R-:W-:Y:S03]  /*e6d0*/  LDSM.16.M88.4 R32, [R198] ;  /* 0x00000000c620783b */ /* 0x000fe60000000200 */
[----:B------:R-:W-:Y:S01]  /*e6e0*/  LEA.HI.X R2, R2, c[0x0][0x1fc], R3, 0x1, P0 ;  /* 0x00007f0002027a11 */ /* 0x000fe200000f0c03 */
[----:B------:R-:W1:Y:S01]  /*e6f0*/  SHFL.IDX PT, R4, R0, 0x1, 0x181f ;  /* 0x00381f0000047f89 */ /* 0x000e6200000e0000 */
[----:B------:R-:W-:-:S03]  /*e700*/  ISETP.GE.AND P0, PT, R244, c[0x0][0x1d4], PT ;  /* 0x00007500f4007a0c */ /* 0x000fc60003f06270 */
[----:B------:R-:W2:Y:S04]  /*e710*/  SHFL.IDX PT, R3, R0, RZ, 0x181f ;  /* 0x00181fff00037589 */ /* 0x000ea800000e0000 */
[----:B------:R-:W3:Y:S04]  /*e720*/  SHFL.IDX PT, R6, R0, 0x2, 0x181f ;  /* 0x00581f0000067f89 */ /* 0x000ee800000e0000 */
[----:B------:R-:W4:Y:S04]  /*e730*/  SHFL.IDX PT, R7, R2, RZ, 0x181f ;  /* 0x00181fff02077589 */ /* 0x000f2800000e0000 */
[----:B------:R-:W5:Y:S04]  /*e740*/  SHFL.IDX PT, R9, R2, 0x1, 0x181f ;  /* 0x00381f0002097f89 */ /* 0x000f6800000e0000 */
[----:B------:R-:W-:Y:S04]  /*e750*/  LDSM.16.M88.4 R52, [R95] ;  /* 0x000000005f34783b */ /* 0x000fe80000000200 */
[----:B------:R-:W5:Y:S01]  /*e760*/  SHFL.IDX PT, R14, R2, 0x2, 0x181f ;  /* 0x00581f00020e7f89 */ /* 0x000f6200000e0000 */
[----:B-1----:R-:W-:-:S03]  /*e770*/  IADD3 R8, P3, R4, R37, RZ ;  /* 0x0000002504087210 */ /* 0x002fc60007f7e0ff */
[----:B------:R-:W1:Y:S01]  /*e780*/  SHFL.IDX PT, R5, R0, 0x3, 0x181f ;  /* 0x00781f0000057f89 */ /* 0x000e6200000e0000 */
[----:B--2---:R-:W-:-:S03]  /*e790*/  IADD3 R10, P1, R3, R37, RZ ;  /* 0x00000025030a7210 */ /* 0x004fc60007f3e0ff */
[----:B------:R-:W-:Y:S01]  /*e7a0*/  SHFL.IDX PT, R0, R0, 0x4, 0x181f ;  /* 0x00981f0000007f89 */ /* 0x000fe200000e0000 */
[----:B---3--:R-:W-:-:S03]  /*e7b0*/  IADD3 R6, P4, R6, R37, RZ ;  /* 0x0000002506067210 */ /* 0x008fc60007f9e0ff */
[----:B------:R-:W2:Y:S01]  /*e7c0*/  SHFL.IDX PT, R13, R2, 0x3, 0x181f ;  /* 0x00781f00020d7f89 */ /* 0x000ea200000e0000 */
[----:B----4-:R-:W-:-:S03]  /*e7d0*/  IADD3.X R11, R7, R36, RZ, P1, !PT ;  /* 0x00000024070b7210 */ /* 0x010fc60000ffe4ff */
[----:B------:R3:W4:Y:S01]  /*e7e0*/  SHFL.IDX PT, R12, R2, 0x4, 0x181f ;  /* 0x00981f00020c7f89 */ /* 0x00072200000e0000 */
[-C--:B-----5:R-:W-:Y:S02]  /*e7f0*/  IADD3.X R9, R9, R36.reuse, RZ, P3, !PT ;  /* 0x0000002409097210 */ /* 0x0a0fe40001ffe4ff */
[----:B------:R-:W-:Y:S01]  /*e800*/  ISETP.LT.OR P3, PT, R60, 0x1, P0 ;  /* 0x000000013c00780c */ /* 0x000fe20000761670 */
[----:B------:R-:W5:Y:S04]  /*e810*/  LDSM.16.M88.4 R28, [R198+0x2000] ;  /* 0x00200000c61c783b */ /* 0x000f680000000200 */
[----:B------:R-:W-:Y:S01]  /*e820*/  LDSM.16.M88.4 R24, [R201] ;  /* 0x00000000c918783b */ /* 0x000fe20000000200 */
[----:B------:R-:W-:Y:S02]  /*e830*/  IADD3.X R7, R14, R36, RZ, P4, !PT ;  /* 0x000000240e077210 */ /* 0x000fe400027fe4ff */
[----:B------:R-:W-:Y:S01]  /*e840*/  ISETP.LT.OR P4, PT, R60, 0x11, P0 ;  /* 0x000000113c00780c */ /* 0x000fe20000781670 */
[----:B------:R-:W5:Y:S01]  /*e850*/  LDSM.16.M88.4 R48, [R202] ;  /* 0x00000000ca30783b */ /* 0x000f620000000200 */
[----:B-1----:R-:W-:-:S03]  /*e860*/  IADD3 R4, P2, R5, R37, RZ ;  /* 0x0000002505047210 */ /* 0x002fc60007f5e0ff */
[----:B------:R-:W-:Y:S01]  /*e870*/  LDSM.16.M88.4 R56, [R95+0x800] ;  /* 0x000800005f38783b */ /* 0x000fe20000000200 */
[----:B--2---:R-:W-:-:S03]  /*e880*/  IADD3.X R5, R13, R36, RZ, P2, !PT ;  /* 0x000000240d057210 */ /* 0x004fc600017fe4ff */
[----:B------:R-:W-:Y:S01]  /*e890*/  LDSM.16.M88.4 R100, [R95+0x1000] ;  /* 0x001000005f64783b */ /* 0x000fe20000000200 */
[----:B------:R-:W-:Y:S01]  /*e8a0*/  ISETP.LT.OR P2, PT, R60, 0x21, P0 ;  /* 0x000000213c00780c */ /* 0x000fe20000741670 */
[----:B------:R-:W-:Y:S01]  /*e8b0*/  HMMA.16816.F32.BF16 R72, R32, R54, RZ ;  /* 0x000000362048723c */ /* 0x000fe200000418ff */
[----:B---3--:R-:W-:Y:S01]  /*e8c0*/  IADD3 R2, P1, R0, R37, RZ ;  /* 0x0000002500027210 */ /* 0x008fe20007f3e0ff */
[----:B------:R-:W-:Y:S03]  /*e8d0*/  LDSM.16.M88.4 R108, [R95+0x1800] ;  /* 0x001800005f6c783b */ /* 0x000fe60000000200 */
[----:B----4-:R-:W-:Y:S01]  /*e8e0*/  IADD3.X R3, R12, R36, RZ, P1, !PT ;  /* 0x000000240c037210 */ /* 0x010fe20000ffe4ff */
[----:B------:R-:W-:Y:S01]  /*e8f0*/  LDSM.16.M88.4 R116, [R95+0x2000] ;  /* 0x002000005f74783b */ /* 0x000fe20000000200 */
[C---:B------:R-:W-:Y:S02]  /*e900*/  ISETP.LT.OR P1, PT, R60.reuse, 0x31, P0 ;  /* 0x000000313c00780c */ /* 0x040fe40000721670 */
[----:B------:R-:W-:Y:S01]  /*e910*/  ISETP.LT.OR P0, PT, R60, 0x41, P0 ;  /* 0x000000413c00780c */ /* 0x000fe20000701670 */
[----:B------:R-:W1:Y:S04]  /*e920*/  LDSM.16.M88.4 R20, [R201+0x2000] ;  /* 0x00200000c914783b */ /* 0x000e680000000200 */
[----:B------:R-:W-:Y:S04]  /*e930*/  LDSM.16.M88.4 R76, [R206] ;  /* 0x00000000ce4c783b */ /* 0x000fe80000000200 */
        /* <DEDUP_REMOVED lines=9> */
[----:B------:R5:W-:Y:S04]  /*e9d0*/  LDGSTS.E.BYPASS.LTC128B.128 [R208+0x1900], [R4.64], !P1 ;  /* 0x0190000004d07fae */ /* 0x000be8000c901d48 */
[----:B------:R3:W-:Y:S01]  /*e9e0*/  LDGSTS.E.BYPASS.LTC128B.128 [R208+0x2100], [R2.64], !P0 ;  /* 0x0210000002d07fae */ /* 0x0007e2000c101d48 */
[----:B------:R-:W-:-:S03]  /*e9f0*/  ISETP.GT.AND P0, PT, R161, R252, PT ;  /* 0x000000fca100720c */ /* 0x000fc60003f04270 */
[----:B------:R-:W-:Y:S04]  /*ea00*/  LDSM.16.M88.4 R44, [R197] ;  /* 0x00000000c52c783b */ /* 0x000fe80000000200 */
[----:B------:R-:W4:Y:S04]  /*ea10*/  LDSM.16.M88.4 R16, [R199] ;  /* 0x00000000c710783b */ /* 0x000f280000000200 */
[----:B------:R-:W3:Y:S01]  /*ea20*/  LDSM.16.M88.4 R12, [R199+0x2000] ;  /* 0x00200000c70c783b */ /* 0x000ee20000000200 */
[-C--:B--2---:R-:W-:Y:S03]  /*ea30*/  HMMA.16816.F32.BF16 R8, R32, R52.reuse, RZ ;  /* 0x000000342008723c */ /* 0x084fe600000418ff */
[----:B------:R-:W-:Y:S04]  /*ea40*/  LDSM.16.M88.4 R40, [R194] ;  /* 0x00000000c228783b */ /* 0x000fe80000000200 */
[----:B------:R-:W0:Y:S01]  /*ea50*/  LDGDEPBAR ;  /* 0x00000000000079af */ /* 0x000e220000000000 */
[C---:B-----5:R-:W-:Y:S08]  /*ea60*/  HMMA.16816.F32.BF16 R4, R28.reuse, R52, RZ ;  /* 0x000000341c04723c */ /* 0x060ff000000418ff */
[----:B------:R-:W-:Y:S08]  /*ea70*/  HMMA.16816.F32.BF16 R52, R28, R54, RZ ;  /* 0x000000361c34723c */ /* 0x000ff000000418ff */
[-C--:B------:R-:W-:Y:S01]  /*ea80*/  HMMA.16816.F32.BF16 R60, R24, R48.reuse, R8 ;  /* 0x00000030183c723c */ /* 0x080fe20000041808 */
[----:B------:R-:W2:Y:S07]  /*ea90*/  LDSM.16.M88.4 R8, [R200] ;  /* 0x00000000c808783b */ /* 0x000eae0000000200 */
[----:B-1----:R-:W-:Y:S01]  /*eaa0*/  HMMA.16816.F32.BF16 R68, R20, R48, R4 ;  /* 0x000000301444723c */ /* 0x002fe20000041804 */
[----:B------:R-:W1:Y:S11]  /*eab0*/  LDSM.16.M88.4 R4, [R200+0x2000] ;  /* 0x00200000c804783b */ /* 0x000e760000000200 */
[----:B------:R-:W-:Y:S04]  /*eac0*/  @!UPT UIADD3 URZ, URZ, URZ, URZ ;  /* 0x0000003f3f3ff290 */ /* 0x000fe8000fffe03f */
[-C--:B----4-:R-:W-:Y:S08]  /*ead0*/  HMMA.16816.F32.BF16 R64, R16, R44.reuse, R60 ;  /* 0x0000002c1040723c */ /* 0x090ff0000004183c */
[----:B---3--:R-:W-:Y:S08]  /*eae0*/  HMMA.16816.F32.BF16 R60, R12, R44, R68 ;  /* 0x0000002c0c3c723c */ /* 0x008ff00000041844 */
[-C--:B------:R-:W-:Y:S08]  /*eaf0*/  HMMA.16816.F32.BF16 R68, R24, R50.reuse, R72 ;  /* 0x000000321844723c */ /* 0x080ff00000041848 */
[----:B------:R-:W-:Y:S08]  /*eb00*/  HMMA.16816.F32.BF16 R48, R20, R50, R52 ;  /* 0x000000321430723c */ /* 0x000ff00000041834 */
[----:B--2---:R-:W-:Y:S08]  /*eb10*/  HMMA.16816.F32.BF16 R72, R8, R40, R64 ;  /* 0x000000280848723c */ /* 0x004ff00000041840 */
[----:B------:R-:W-:Y:S08]  /*eb20*/  HMMA.16816.F32.BF16 R64, R32, R56, RZ ;  /* 0x000000382040723c */ /* 0x000ff000000418ff */
[-C--:B------:R-:W-:Y:S08]  /*eb30*/  HMMA.16816.F32.BF16 R52, R16, R46.reuse, R68 ;  /* 0x0000002e1034723c */ /* 0x080ff00000041844 */
[----:B------:R-:W-:Y:S01]  /*eb40*/  HMMA.16816.F32.BF16 R48, R12, R46, R48 ;  /* 0x0000002e0c30723c */ /* 0x000fe20000041830 */
[----:B------:R-:W2:Y:S01]  /*eb50*/  LDSM.16.M88.4 R44, [R197+0x800] ;  /* 0x00080000c52c783b */ /* 0x000ea20000000200 */
[----:B------:R-:W-:-:S04]  /*eb60*/  FMUL.FTZ R0, R72, c[0x0][0x320] ;  /* 0x0000c80048007a20 */ /* 0x000fc80000410000 */
[----:B------:R3:W4:Y:S02]  /*eb70*/  MUFU.TANH R152, R0 ;  /* 0x0000000000987308 */ /* 0x0007240000002400 */
[----:B-1----:R-:W-:Y:S08]  /*eb80*/  HMMA.16816.F32.BF16 R96, R4, R40, R60 ;  /* 0x000000280460723c */ /* 0x002ff0000004183c */
[----:B------:R-:W-:Y:S01]  /*eb90*/  HMMA.16816.F32.BF16 R60, R28, R56, RZ ;  /* 0x000000381c3c723c */ /* 0x000fe200000418ff */
[----:B---3--:R-:W-:-:S07]  /*eba0*/  FMUL.FTZ R0, R73, c[0x0][0x320] ;  /* 0x0000c80049007a20 */ /* 0x008fce0000410000 */
[----:B------:R-:W-:Y:S01]  /*ebb0*/  HMMA.16816.F32.BF16 R68, R24, R76, R64 ;  /* 0x0000004c1844723c */ /* 0x000fe20000041840 */
[----:B------:R1:W3:Y:S07]  /*ebc0*/  MUFU.TANH R151, R0 ;  /* 0x0000000000977308 */ /* 0x0002ee0000002400 */
[----:B------:R-:W-:Y:S08]  /*ebd0*/  HMMA.16816.F32.BF16 R80, R4, R42, R48 ;  /* 0x0000002a0450723c */ /* 0x000ff00000041830 */
[----:B------:R-:W-:Y:S01]  /*ebe0*/  HMMA.16816.F32.BF16 R64, R20, R76, R60 ;  /* 0x0000004c1440723c */ /* 0x000fe2000004183c */
[----:B-1----:R-:W-:-:S04]  /*ebf0*/  FMUL.FTZ R0, R74, c[0x0][0x320] ;  /* 0x0000c8004a007a20 */ /* 0x002fc80000410000 */
[----:B------:R1:W1:Y:S03]  /*ec00*/  MUFU.TANH R158, R0 ;  /* 0x00000000009e7308 */ /* 0x0002660000002400 */
[-C--:B------:R-:W-:Y:S08]  /*ec10*/  HMMA.16816.F32.BF16 R48, R32, R58.reuse, RZ ;  /* 0x0000003a2030723c */ /* 0x080ff000000418ff */
[----:B------:R-:W-:Y:S01]  /*ec20*/  HMMA.16816.F32.BF16 R60, R28, R58, RZ ;  /* 0x0000003a1c3c723c */ /* 0x000fe200000418ff */
[----:B-1----:R-:W-:-:S07]  /*ec30*/  FMUL.FTZ R0, R75, c[0x0][0x320] ;  /* 0x0000c8004b007a20 */ /* 0x002fce0000410000 */
[----:B------:R-:W-:Y:S01]  /*ec40*/  HMMA.16816.F32.BF16 R72, R8, R42, R52 ;  /* 0x0000002a0848723c */ /* 0x000fe20000041834 */
[----:B------:R-:W1:Y:S01]  /*ec50*/  LDSM.16.M88.4 R40, [R194+0x800] ;  /* 0x00080000c228783b */ /* 0x000e620000000200 */
[----:B------:R5:W1:Y:S06]  /*ec60*/  MUFU.TANH R155, R0 ;  /* 0x00000000009b7308 */ /* 0x000a6c0000002400 */
[-C--:B--2---:R-:W-:Y:S08]  /*ec70*/  HMMA.16816.F32.BF16 R56, R16, R44.reuse, R68 ;  /* 0x0000002c1038723c */ /* 0x084ff00000041844 */
[----:B------:R-:W-:Y:S01]  /*ec80*/  HMMA.16816.F32.BF16 R52, R12, R44, R64 ;  /* 0x0000002c0c34723c */ /* 0x000fe20000041840 */
[----:B-----5:R-:W-:-:S04]  /*ec90*/  FMUL.FTZ R0, R96, c[0x0][0x320] ;  /* 0x0000c80060007a20 */ /* 0x020fc80000410000 */
[----:B------:R2:W1:Y:S03]  /*eca0*/  MUFU.TANH R154, R0 ;  /* 0x00000000009a7308 */ /* 0x0004660000002400 */
[-C--:B------:R-:W-:Y:S08]  /*ecb0*/  HMMA.16816.F32.BF16 R48, R24, R78.reuse, R48 ;  /* 0x0000004e1830723c */ /* 0x080ff00000041830 */
[----:B------:R-:W-:Y:S01]  /*ecc0*/  HMMA.16816.F32.BF16 R68, R20, R78, R60 ;  /* 0x0000004e1444723c */ /* 0x000fe2000004183c */
[----:B--2---:R-:W-:-:S07]  /*ecd0*/  FMUL.FTZ R0, R97, c[0x0][0x320] ;  /* 0x0000c80061007a20 */ /* 0x004fce0000410000 */
[----:B------:R-:W-:Y:S01]  /*ece0*/  HMMA.16816.F32.BF16 R60, R32, R100, RZ ;  /* 0x00000064203c723c */ /* 0x000fe200000418ff */
[----:B------:R2:W2:Y:S07]  /*ecf0*/  MUFU.TANH R153, R0 ;  /* 0x0000000000997308 */ /* 0x0004ae0000002400 */
[-C--:B-1----:R-:W-:Y:S08]  /*ed00*/  HMMA.16816.F32.BF16 R64, R8, R40.reuse, R56 ;  /* 0x000000280840723c */ /* 0x082ff00000041838 */
[----:B------:R-:W-:Y:S01]  /*ed10*/  HMMA.16816.F32.BF16 R76, R4, R40, R52 ;  /* 0x00000028044c723c */ /* 0x000fe20000041834 */
[----:B--2---:R-:W-:-:S04]  /*ed20*/  FMUL.FTZ R0, R98, c[0x0][0x320] ;  /* 0x0000c80062007a20 */ /* 0x004fc80000410000 */
[----:B------:R1:W2:Y:S03]  /*ed30*/  MUFU.TANH R157, R0 ;  /* 0x00000000009d7308 */ /* 0x0002a60000002400 */
[-C--:B------:R-:W-:Y:S08]  /*ed40*/  HMMA.16816.F32.BF16 R52, R16, R46.reuse, R48 ;  /* 0x0000002e1034723c */ /* 0x080ff00000041830 */
[----:B------:R-:W-:Y:S01]  /*ed50*/  HMMA.16816.F32.BF16 R48, R12, R46, R68 ;  /* 0x0000002e0c30723c */ /* 0x000fe20000041844 */
[----:B------:R-:W5:Y:S01]  /*ed60*/  LDSM.16.M88.4 R44, [R197+0x1000] ;  /* 0x00100000c52c783b */ /* 0x000f620000000200 */
[----:B-1----:R-:W-:-:S06]  /*ed70*/  FMUL.FTZ R0, R99, c[0x0][0x320] ;  /* 0x0000c80063007a20 */ /* 0x002fcc0000410000 */
[----:B------:R-:W-:Y:S01]  /*ed80*/  HMMA.16816.F32.BF16 R56, R28, R100, RZ ;  /* 0x000000641c38723c */ /* 0x000fe200000418ff */
[----:B------:R1:W1:Y:S07]  /*ed90*/  MUFU.TANH R156, R0 ;  /* 0x00000000009c7308 */ /* 0x00026e0000002400 */
[----:B------:R-:W-:Y:S01]  /*eda0*/  HMMA.16816.F32.BF16 R60, R24, R104, R60 ;  /* 0x00000068183c723c */ /* 0x000fe2000004183c */
[----:B-1----:R-:W-:-:S04]  /*edb0*/  FMUL.FTZ R0, R72, c[0x0][0x320] ;  /* 0x0000c80048007a20 */ /* 0x002fc80000410000 */
[----:B------:R1:W1:Y:S11]  /*edc0*/  MUFU.TANH R144, R0 ;  /* 0x0000000000907308 */ /* 0x0002760000002400 */
[----:B------:R-:W-:Y:S08]  /*edd0*/  HMMA.16816.F32.BF16 R56, R20, R104, R56 ;  /* 0x000000681438723c */ /* 0x000ff00000041838 */
[----:B-----5:R-:W-:Y:S01]  /*ede0*/  HMMA.16816.F32.BF16 R60, R16, R44, R60 ;  /* 0x0000002c103c723c */ /* 0x020fe2000004183c */
[----:B-1----:R-:W-:-:S04]  /*edf0*/  FMUL.FTZ R0, R73, c[0x0][0x320] ;  /* 0x0000c80049007a20 */ /* 0x002fc80000410000 */
[----:B------:R1:W1:Y:S11]  /*ee00*/  MUFU.TANH R143, R0 ;  /* 0x00000000008f7308 */ /* 0x0002760000002400 */
[----:B------:R-:W-:Y:S01]  /*ee10*/  HMMA.16816.F32.BF16 R56, R12, R44, R56 ;  /* 0x0000002c0c38723c */ /* 0x000fe20000041838 */
        /* <DEDUP_REMOVED lines=31> */
[----:B-----5:R-:W-:-:S07]  /*f010*/  FMUL.FTZ R0, R77, c[0x0][0x320] ;  /* 0x0000c8004d007a20 */ /* 0x020fce0000410000 */
[-C--:B------:R-:W-:Y:S01]  /*f020*/  HMMA.16816.F32.BF16 R52, R16, R46.reuse, R48 ;  /* 0x0000002e1034723c */ /* 0x080fe20000041830 */
[----:B------:R5:W1:Y:S11]  /*f030*/  MUFU.TANH R137, R0 ;  /* 0x0000000000897308 */ /* 0x000a760000002400 */
[----:B------:R-:W-:Y:S04]  /*f040*/  @!UPT UIADD3 URZ, URZ, URZ, URZ ;  /* 0x0000003f3f3ff290 */ /* 0x000fe8000fffe03f */
[----:B------:R-:W-:Y:S01]  /*f050*/  HMMA.16816.F32.BF16 R48, R12, R46, R68 ;  /* 0x0000002e0c30723c */ /* 0x000fe20000041844 */
[----:B------:R-:W2:Y:S01]  /*f060*/  LDSM.16.M88.4 R44, [R197+0x1800] ;  /* 0x00180000c52c783b */ /* 0x000ea20000000200 */
[----:B-----5:R-:W-:-:S04]  /*f070*/  FMUL.FTZ R0, R78, c[0x0][0x320] ;  /* 0x0000c8004e007a20 */ /* 0x020fc80000410000 */
[----:B------:R5:W1:Y:S02]  /*f080*/  MUFU.TANH R141, R0 ;  /* 0x00000000008d7308 */ /* 0x000a640000002400 */
[----:B-----5:R-:W-:Y:S02]  /*f090*/  FMUL.FTZ R0, R79, c[0x0][0x320] ;  /* 0x0000c8004f007a20 */ /* 0x020fe40000410000 */
[----:B-1----:R-:W-:Y:S04]  /*f0a0*/  HMMA.16816.F32.BF16 R76, R4, R40, R56 ;  /* 0x00000028044c723c */ /* 0x002fe80000041838 */
        /* <DEDUP_REMOVED lines=9> */
[----:B--2---:R-:W-:Y:S01]  /*f140*/  HMMA.16816.F32.BF16 R56, R12, R44, R56 ;  /* 0x0000002c0c38723c */ /* 0x004fe20000041838 */
[----:B-1----:R-:W-:-:S04]  /*f150*/  FMUL.FTZ R0, R66, c[0x0][0x320] ;  /* 0x0000c80042007a20 */ /* 0x002fc80000410000 */
[----:B------:R1:W2:Y:S02]  /*f160*/  MUFU.TANH R134, R0 ;  /* 0x0000000000867308 */ /* 0x0002a40000002400 */
        /* <DEDUP_REMOVED lines=46> */
[C---:B------:R-:W-:Y:S08]  /*f450*/  HMMA.16816.F32.BF16 R56, R32.reuse, R116, RZ ;  /* 0x000000742038723c */ /* 0x040ff000000418ff */
        /* <DEDUP_REMOVED lines=18> */
[----:B------:R-:W-:Y:S01]  /*f580*/  HMMA.16816.F32.BF16 R60, R8, R42, R52 ;  /* 0x0000002a083c723c */ /* 0x000fe20000041834 */
[----:B------:R1:W1:Y:S07]  /*f590*/  MUFU.TANH R87, R0 ;  /* 0x0000000000577308 */ /* 0x00026e0000002400 */
[----:B------:R-:W-:Y:S08]  /*f5a0*/  HMMA.16816.F32.BF16 R52, R28, R118, RZ ;  /* 0x000000761c34723c */ /* 0x000ff000000418ff */
[----:B--2---:R-:W-:Y:S01]  /*f5b0*/  HMMA.16816.F32.BF16 R28, R12, R44, R68 ;  /* 0x0000002c0c1c723c */ /* 0x004fe20000041844 */
[----:B-1----:R-:W-:-:S04]  /*f5c0*/  FMUL.FTZ R0, R74, c[0x0][0x320] ;  /* 0x0000c8004a007a20 */ /* 0x002fc80000410000 */
[----:B------:R1:W2:Y:S11]  /*f5d0*/  MUFU.TANH R125, R0 ;  /* 0x00000000007d7308 */ /* 0x0002b60000002400 */
[----:B------:R-:W-:Y:S01]  /*f5e0*/  HMMA.16816.F32.BF16 R32, R20, R122, R52 ;  /* 0x0000007a1420723c */ /* 0x000fe20000041834 */
        /* <DEDUP_REMOVED lines=19> */
[----:B-----5:R-:W-:-:S09]  /*f720*/  FMUL.FTZ R0, R77, c[0x0][0x320] ;  /* 0x0000c8004d007a20 */ /* 0x020fd20000410000 */
[-C--:B-1----:R-:W-:Y:S01]  /*f730*/  HMMA.16816.F32.BF16 R48, R8, R40.reuse, R48 ;  /* 0x000000280830723c */ /* 0x082fe20000041830 */
[----:B------:R1:W1:Y:S07]  /*f740*/  MUFU.TANH R80, R0 ;  /* 0x0000000000507308 */ /* 0x00026e0000002400 */
[----:B------:R-:W-:Y:S08]  /*f750*/  HMMA.16816.F32.BF16 R20, R4, R40, R28 ;  /* 0x000000280414723c */ /* 0x000ff0000004181c */
        /* <DEDUP_REMOVED lines=54> */
[----:B------:R-:W-:Y:S06]  /*fac0*/  BAR.SYNC.DEFER_BLOCKING 0x0 ;  /* 0x0000000000007b1d */ /* 0x000fec0000010000 */
        /* <DEDUP_REMOVED lines=29> */
.L_x_1854:
        /* <DEDUP_REMOVED lines=24> */
.L_x_1855:
        /* <DEDUP_REMOVED lines=9> */
.L_x_1743:
[----:B--234-:R-:W-:Y:S05]  /*feb0*/  BSYNC B0 ;  /* 0x0000000000007941 */ /* 0x01cfea0003800000 */
.L_x_1742:
[----:B-1----:R-:W2:Y:S01]  /*fec0*/  LDL R2, [R1+0x2c] ;  /* 0x00002c0001027983 */ /* 0x002ea20000100800 */
[----:B------:R-:W-:-:S03]  /*fed0*/  IMAD.MOV.U32 R3, RZ, RZ, c[0x0][0x2c4] ;  /* 0x0000b100ff037624 */ /* 0x000fc600078e00ff */
[----:B------:R-:W2:Y:S04]  /*fee0*/  LDL R0, [R1+0x60] ;  /* 0x0000600001007983 */ /* 0x000ea80000100800 */
[----:B------:R-:W3:Y:S04]  /*fef0*/  LDL R5, [R1+0x34] ;  /* 0x0000340001057983 */ /* 0x000ee80000100800 */
[----:B------:R-:W4:Y:S01]  /*ff00*/  LDL R4, [R1+0x30] ;  /* 0x0000300001047983 */ /* 0x000f220000100800 */
[----:B------:R-:W-:-:S03]  /*ff10*/  ISETP.NE.AND P0, PT, R3, 0x1, PT ;  /* 0x000000010300780c */ /* 0x000fc60003f05270 */
[----:B------:R-:W0:Y:S01]  /*ff20*/  LDGDEPBAR ;  /* 0x00000000000079af */ /* 0x000e220000000000 */
[----:B--2---:R-:W-:-:S09]  /*ff30*/  IMAD.IADD R0, R0, 0x1, R2 ;  /* 0x0000000100007824 */ /* 0x004fd200078e0202 */
[----:B------:R-:W-:Y:S01]  /*ff40*/  @P0 IMAD.HI.U32 R3, R0, c[0x0][0x2c8], RZ ;  /* 0x0000b20000030a27 */ /* 0x000fe200078e00ff */
[C---:B---3--:R-:W-:Y:S02]  /*ff50*/  IADD3 R2, -R5.reuse, 0x1, R159 ;  /* 0x0000000105027810 */ /* 0x048fe40007ffe19f */
[----:B------:R-:W-:Y:S02]  /*ff60*/  IADD3 R5, -R5, R159, RZ ;  /* 0x0000009f05057210 */ /* 0x000fe40007ffe1ff */
[----:B------:R-:W-:Y:S01]  /*ff70*/  @P0 SHF.R.U32.HI R0, RZ, c[0x0][0x2cc], R3 ;  /* 0x0000b300ff000a19 */ /* 0x000fe20000011603 */
[----:B----4-:R-:W-:Y:S01]  /*ff80*/  IMAD.IADD R4, R2, 0x1, -R4 ;  /* 0x0000000102047824 */ /* 0x010fe200078e0a04 */
[----:B------:R-:W-:Y:S05]  /*ff90*/  BRA.DIV ~URZ, `(.L_x_1746) ;  /* 0x000109127f007947 */ /* 0x000fea000b800000 */
[----:B------:R1:W2:Y:S02]  /*ffa0*/  SHFL.IDX PT, R2, R0, RZ, 0x1c1f ;  /* 0x001c1fff00027589 */ /* 0x0002a400000e0000 */
.L_x_1856:
[----:B--2---:R-:W-:-:S05]  /*ffb0*/  IMAD.IADD R2, R4, 0x1, R2 ;  /* 0x0000000104027824 */ /* 0x004fca00078e0202 */
[----:B------:R-:W-:-:S04]  /*ffc0*/  IMNMX R2, R5, R2, PT ;  /* 0x0000000205027217 */ /* 0x000fc80003800200 */
[C---:B------:R-:W-:Y:S02]  /*ffd0*/  ISETP.GT.AND P0, PT, R2.reuse, RZ, PT ;  /* 0x000000ff0200720c */ /* 0x040fe40003f04270 */
[----:B------:R-:W-:Y:S02]  /*ffe0*/  ISETP.GT.AND P1, PT, R2, 0x1, PT ;  /* 0x000000010200780c */ /* 0x000fe40003f24270 */
[----:B------:R-:W-:Y:S02]  /*fff0*/  FSEL R10, R152, -INF , P0 ;  /* 0xff800000980a7808 */ /* 0x000fe40000000000 */
        /* <DEDUP_REMOVED lines=27> */
[C---:B------:R-:W-:Y:S02]  /*101b0*/  ISETP.GT.AND P4, PT, R2.reuse, 0x39, PT ;  /* 0x000000390200780c */ /* 0x040fe40003f84270 */
        /* <DEDUP_REMOVED lines=18> */
[----:B------:R-:W-:Y:S02]  /*102e0*/  ISETP.GT.AND P1, PT, R2, 0x1, PT ;  /* 0x000000010200780c */ /* 0x000fe40003f24270 */
[----:B------:R-:W-:Y:S02]  /*102f0*/  FSEL R26, R154, -INF , P0 ;  /* 0xff8000009a1a7808 */ /* 0x000fe40000000000 */
[C---:B------:R-:W-:Y:S02]  /*10300*/  ISETP.GT.AND P3, PT, R2.reuse, 0x8, PT ;  /* 0x000000080200780c */ /* 0x040fe40003f64270 */
[C---:B------:R-:W-:Y:S02]  /*10310*/  ISETP.GT.AND P0, PT, R2.reuse, 0x10, PT ;  /* 0x000000100200780c */ /* 0x040fe40003f04270 */
[----:B------:R-:W-:-:S02]  /*10320*/  ISETP.GT.AND P4, PT, R2, 0x9, PT ;  /* 0x000000090200780c */ /* 0x000fc40003f84270 */
[----:B------:R-:W-:Y:S02]  /*10330*/  FSEL R27, R153, -INF , P1 ;  /* 0xff800000991b7808 */ /* 0x000fe40000800000 */
[----:B------:R-:W-:Y:S02]  /*10340*/  ISETP.GT.AND P2, PT, R2, 0x11, PT ;  /* 0x000000110200780c */ /* 0x000fe40003f44270 */
[----:B------:R-:W-:Y:S02]  /*10350*/  FSEL R30, R146, -INF , P3 ;  /* 0xff800000921e7808 */ /* 0x000fe40001800000 */
[----:B------:R-:W-:Y:S02]  /*10360*/  FSEL R32, R138, -INF , P0 ;  /* 0xff8000008a207808 */ /* 0x000fe40000000000 */
[C---:B------:R-:W-:Y:S02]  /*10370*/  ISETP.GT.AND P3, PT, R2.reuse, 0x18, PT ;  /* 0x000000180200780c */ /* 0x040fe40003f64270 */
[----:B------:R-:W-:-:S02]  /*10380*/  ISETP.GT.AND P1, PT, R2, 0x20, PT ;  /* 0x000000200200780c */ /* 0x000fc40003f24270 */
[C---:B------:R-:W-:Y:S02]  /*10390*/  ISETP.GT.AND P0, PT, R2.reuse, 0x21, PT ;  /* 0x000000210200780c */ /* 0x040fe40003f04270 */
[----:B------:R-:W-:Y:S02]  /*103a0*/  FSEL R31, R145, -INF , P4 ;  /* 0xff800000911f7808 */ /* 0x000fe40002000000 */
[----:B------:R-:W-:Y:S02]  /*103b0*/  FSEL R33, R137, -INF , P2 ;  /* 0xff80000089217808 */ /* 0x000fe40001000000 */
[----:B------:R-:W-:Y:S02]  /*103c0*/  ISETP.GT.AND P4, PT, R2, 0x19, PT ;  /* 0x000000190200780c */ /* 0x000fe40003f84270 */
[----:B------:R-:W-:Y:S02]  /*103d0*/  FSEL R34, R101, -INF , P3 ;  /* 0xff80000065227808 */ /* 0x000fe40001800000 */
[----:B------:R-:W-:-:S02]  /*103e0*/  FSEL R82, R97, -INF , P1 ;  /* 0xff80000061527808 */ /* 0x000fc40000800000 */
[----:B------:R-:W-:Y:S02]  /*103f0*/  ISETP.GT.AND P2, PT, R2, 0x30, PT ;  /* 0x000000300200780c */ /* 0x000fe40003f44270 */
[----:B------:R-:W-:Y:S02]  /*10400*/  FSEL R86, R96, -INF , P0 ;  /* 0xff80000060567808 */ /* 0x000fe40000000000 */
[C---:B------:R-:W-:Y:S02]  /*10410*/  ISETP.GT.AND P3, PT, R2.reuse, 0x28, PT ;  /* 0x000000280200780c */ /* 0x040fe40003f64270 */
[C---:B------:R-:W-:Y:S02]  /*10420*/  ISETP.GT.AND P1, PT, R2.reuse, 0x31, PT ;  /* 0x000000310200780c */ /* 0x040fe40003f24270 */
[----:B------:R-:W-:Y:S02]  /*10430*/  ISETP.GT.AND P0, PT, R2, 0x38, PT ;  /* 0x000000380200780c */ /* 0x000fe40003f04270 */
[----:B------:R-:W-:-:S02]  /*10440*/  FSEL R35, R100, -INF , P4 ;  /* 0xff80000064237808 */ /* 0x000fc40002000000 */
[----:B------:R-:W-:Y:S02]  /*10450*/  FSEL R101, R81, -INF , P2 ;  /* 0xff80000051657808 */ /* 0x000fe40001000000 */
[----:B------:R-:W-:Y:S02]  /*10460*/  ISETP.GT.AND P4, PT, R2, 0x29, PT ;  /* 0x000000290200780c */ /* 0x000fe40003f84270 */
[----:B------:R-:W-:Y:S02]  /*10470*/  FSEL R88, R88, -INF , P3 ;  /* 0xff80000058587808 */ /* 0x000fe40001800000 */
[----:B------:R-:W-:Y:S02]  /*10480*/  FSEL R100, R80, -INF , P1 ;  /* 0xff80000050647808 */ /* 0x000fe40000800000 */
[----:B------:R-:W-:Y:S02]  /*10490*/  ISETP.GT.AND P2, PT, R2, 0x41, PT ;  /* 0x000000410200780c */ /* 0x000fe40003f44270 */
[----:B------:R-:W-:-:S02]  /*104a0*/  FSEL R113, R60, -INF , P0 ;  /* 0xff8000003c717808 */ /* 0x000fc40000000000 */
[----:B------:R-:W-:Y:S02]  /*104b0*/  IMNMX R3, R5, R3, PT ;  /* 0x0000000305037217 */ /* 0x000fe40003800200 */
[C---:B------:R-:W-:Y:S02]  /*104c0*/  ISETP.GT.AND P3, PT, R2.reuse, 0x40, PT ;  /* 0x000000400200780c */ /* 0x040fe40003f64270 */
[C---:B------:R-:W-:Y:S02]  /*104d0*/  ISETP.GT.AND P1, PT, R2.reuse, 0x48, PT ;  /* 0x000000480200780c */ /* 0x040fe40003f24270 */
[----:B------:R-:W-:Y:S02]  /*104e0*/  ISETP.GT.AND P0, PT, R2, 0x49, PT ;  /* 0x000000490200780c */ /* 0x000fe40003f04270 */
[----:B------:R-:W-:Y:S02]  /*104f0*/  FSEL R97, R87, -INF , P4 ;  /* 0xff80000057617808 */ /* 0x000fe40002000000 */
[----:B------:R-:W-:-:S02]  /*10500*/  FSEL R96, R41, -INF , P2 ;  /* 0xff80000029607808 */ /* 0x000fc40001000000 */
[----:B------:R-:W-:Y:S02]  /*10510*/  FSEL R99, R44, -INF , P3 ;  /* 0xff8000002c637808 */ /* 0x000fe40001800000 */
[----:B------:R-:W-:Y:S02]  /*10520*/  ISETP.GT.AND P2, PT, R3, 0x1, PT ;  /* 0x000000010300780c */ /* 0x000fe40003f44270 */
[----:B------:R-:W-:Y:S02]  /*10530*/  FSEL R87, R25, -INF , P1 ;  /* 0xff80000019577808 */ /* 0x000fe40000800000 */
[----:B------:R-:W-:Y:S02]  /*10540*/  FSEL R83, R24, -INF , P0 ;  /* 0xff80000018537808 */ /* 0x000fe40000000000 */
[C---:B------:R-:W-:Y:S02]  /*10550*/  ISETP.GT.AND P3, PT, R3.reuse, RZ, PT ;  /* 0x000000ff0300720c */ /* 0x040fe40003f64270 */
[----:B------:R-:W-:-:S02]  /*10560*/  ISETP.GT.AND P1, PT, R3, 0x8, PT ;  /* 0x000000080300780c */ /* 0x000fc40003f24270 */
[----:B------:R-:W-:Y:S02]  /*10570*/  ISETP.GT.AND P0, PT, R3, 0x9, PT ;  /* 0x000000090300780c */ /* 0x000fe40003f04270 */
[----:B------:R-:W-:Y:S02]  /*10580*/  FSEL R13, R155, -INF , P2 ;  /* 0xff8000009b0d7808 */ /* 0x000fe40001000000 */
[----:B------:R-:W-:Y:S02]  /*10590*/  FSEL R11, R158, -INF , P3 ;  /* 0xff8000009e0b7808 */ /* 0x000fe40001800000 */
[----:B------:R-:W-:Y:S02]  /*105a0*/  ISETP.GT.AND P2, PT, R3, 0x11, PT ;  /* 0x000000110300780c */ /* 0x000fe40003f44270 */
[----:B------:R-:W-:Y:S02]  /*105b0*/  FSEL R15, R150, -INF , P1 ;  /* 0xff800000960f7808 */ /* 0x000fe40000800000 */
[----:B------:R-:W-:-:S02]  /*105c0*/  FSEL R17, R147, -INF , P0 ;  /* 0xff80000093117808 */ /* 0x000fc40000000000 */
[C---:B------:R-:W-:Y:S02]  /*105d0*/  ISETP.GT.AND P3, PT, R3.reuse, 0x10, PT ;  /* 0x000000100300780c */ /* 0x040fe40003f64270 */
[C---:B------:R-:W-:Y:S02]  /*105e0*/  ISETP.GT.AND P1, PT, R3.reuse, 0x18, PT ;  /* 0x000000180300780c */ /* 0x040fe40003f24270 */
[----:B------:R-:W-:Y:S02]  /*105f0*/  ISETP.GT.AND P0, PT, R3, 0x19, PT ;  /* 0x000000190300780c */ /* 0x000fe40003f04270 */
[----:B------:R-:W-:Y:S02]  /*10600*/  FSEL R21, R139, -INF , P2 ;  /* 0xff8000008b157808 */ /* 0x000fe40001000000 */
[----:B------:R-:W-:Y:S02]  /*10610*/  FSEL R19, R142, -INF , P3 ;  /* 0xff8000008e137808 */ /* 0x000fe40001800000 */
[----:B------:R-:W-:-:S02]  /*10620*/  ISETP.GT.AND P2, PT, R3, 0x21, PT ;  /* 0x000000210300780c */ /* 0x000fc40003f44270 */
[----:B------:R-:W-:Y:S02]  /*10630*/  FSEL R23, R134, -INF , P1 ;  /* 0xff80000086177808 */ /* 0x000fe40000800000 */
[----:B------:R-:W-:Y:S02]  /*10640*/  FSEL R28, R131, -INF , P0 ;  /* 0xff800000831c7808 */ /* 0x000fe40000000000 */
[C---:B------:R-:W-:Y:S02]  /*10650*/  ISETP.GT.AND P3, PT, R3.reuse, 0x20, PT ;  /* 0x000000200300780c */ /* 0x040fe40003f64270 */
[C---:B------:R-:W-:Y:S02]  /*10660*/  ISETP.GT.AND P1, PT, R3.reuse, 0x28, PT ;  /* 0x000000280300780c */ /* 0x040fe40003f24270 */
[----:B------:R-:W-:Y:S02]  /*10670*/  ISETP.GT.AND P0, PT, R3, 0x29, PT ;  /* 0x000000290300780c */ /* 0x000fe40003f04270 */
[----:B------:R-:W-:-:S02]  /*10680*/  FSEL R64, R127, -INF , P2 ;  /* 0xff8000007f407808 */ /* 0x000fc40001000000 */
[----:B------:R-:W-:Y:S02]  /*10690*/  FSEL R65, R130, -INF , P3 ;  /* 0xff80000082417808 */ /* 0x000fe40001800000 */
[C---:B------:R-:W-:Y:S02]  /*106a0*/  ISETP.GT.AND P2, PT, R3.reuse, 0x31, PT ;  /* 0x000000310300780c */ /* 0x040fe40003f44270 */
[----:B------:R-:W-:Y:S02]  /*106b0*/  FSEL R78, R126, -INF , P1 ;  /* 0xff8000007e4e7808 */ /* 0x000fe40000800000 */
[----:B------:R-:W-:Y:S02]  /*106c0*/  FSEL R77, R124, -INF , P0 ;  /* 0xff8000007c4d7808 */ /* 0x000fe40000000000 */
[C---:B------:R-:W-:Y:S02]  /*106d0*/  ISETP.GT.AND P3, PT, R3.reuse, 0x30, PT ;  /* 0x000000300300780c */ /* 0x040fe40003f64270 */
[----:B------:R-:W-:-:S02]  /*106e0*/  ISETP.GT.AND P1, PT, R3, 0x38, PT ;  /* 0x000000380300780c */ /* 0x000fc40003f24270 */
[----:B------:R-:W-:Y:S02]  /*106f0*/  ISETP.GT.AND P0, PT, R3, 0x39, PT ;  /* 0x000000390300780c */ /* 0x000fe40003f04270 */
[----:B------:R-:W-:Y:S02]  /*10700*/  FSEL R75, R75, -INF , P2 ;  /* 0xff8000004b4b7808 */ /* 0x000fe40001000000 */
[----:B------:R-:W-:Y:S02]  /*10710*/  FSEL R76, R115, -INF , P3 ;  /* 0xff800000734c7808 */ /* 0x000fe40001800000 */
[----:B------:R-:W-:Y:S02]  /*10720*/  ISETP.GT.AND P2, PT, R3, 0x41, PT ;  /* 0x000000410300780c */ /* 0x000fe40003f44270 */
[----:B------:R-:W-:Y:S02]  /*10730*/  FSEL R74, R74, -INF , P1 ;  /* 0xff8000004a4a7808 */ /* 0x000fe40000800000 */
[----:B------:R-:W-:-:S02]  /*10740*/  FSEL R73, R63, -INF , P0 ;  /* 0xff8000003f497808 */ /* 0x000fc40000000000 */
[----:B------:R-:W-:Y:S02]  /*10750*/  IMNMX R0, R5, R0, PT ;  /* 0x0000000005007217 */ /* 0x000fe40003800200 */
[C---:B------:R-:W-:Y:S02]  /*10760*/  ISETP.GT.AND P3, PT, R3.reuse, 0x40, PT ;  /* 0x000000400300780c */ /* 0x040fe40003f64270 */
[C---:B------:R-:W-:Y:S02]  /*10770*/  ISETP.GT.AND P1, PT, R3.reuse, 0x48, PT ;  /* 0x000000480300780c */ /* 0x040fe40003f24270 */
[----:B------:R-:W-:Y:S02]  /*10780*/  ISETP.GT.AND P0, PT, R3, 0x49, PT ;  /* 0x000000490300780c */ /* 0x000fe40003f04270 */
[----:B------:R-:W-:Y:S02]  /*10790*/  FSEL R67, R45, -INF , P2 ;  /* 0xff8000002d437808 */ /* 0x000fe40001000000 */
[----:B------:R-:W-:-:S02]  /*107a0*/  FSEL R72, R48, -INF , P3 ;  /* 0xff80000030487808 */ /* 0x000fc40001800000 */
[----:B------:R-:W-:Y:S02]  /*107b0*/  ISETP.GT.AND P2, PT, R0, 0x1, PT ;  /* 0x000000010000780c */ /* 0x000fe40003f44270 */
[----:B------:R-:W-:Y:S02]  /*107c0*/  FSEL R66, R39, -INF , P1 ;  /* 0xff80000027427808 */ /* 0x000fe40000800000 */
[----:B------:R-:W-:Y:S02]  /*107d0*/  FSEL R63, R38, -INF , P0 ;  /* 0xff800000263f7808 */ /* 0x000fe40000000000 */
[C---:B------:R-:W-:Y:S02]  /*107e0*/  ISETP.GT.AND P3, PT, R0.reuse, RZ, PT ;  /* 0x000000ff0000720c */ /* 0x040fe40003f64270 */
[C---:B------:R-:W-:Y:S02]  /*107f0*/  ISETP.GT.AND P1, PT, R0.reuse, 0x8, PT ;  /* 0x000000080000780c */ /* 0x040fe40003f24270 */
[----:B------:R-:W-:-:S02]  /*10800*/  ISETP.GT.AND P0, PT, R0, 0x9, PT ;  /* 0x000000090000780c */ /* 0x000fc40003f04270 */
[----:B------:R-:W-:Y:S02]  /*10810*/  FSEL R25, R156, -INF , P2 ;  /* 0xff8000009c197808 */ /* 0x000fe40001000000 */
[----:B------:R-:W-:Y:S02]  /*10820*/  FSEL R24, R157, -INF , P3 ;  /* 0xff8000009d187808 */ /* 0x000fe40001800000 */
[----:B------:R-:W-:Y:S02]  /*10830*/  ISETP.GT.AND P2, PT, R0, 0x11, PT ;  /* 0x000000110000780c */ /* 0x000fe40003f44270 */
[----:B------:R-:W-:Y:S02]  /*10840*/  FSEL R36, R149, -INF , P1 ;  /* 0xff80000095247808 */ /* 0x000fe40000800000 */
[----:B------:R-:W-:Y:S02]  /*10850*/  FSEL R37, R148, -INF , P0 ;  /* 0xff80000094257808 */ /* 0x000fe40000000000 */
[----:B------:R-:W-:-:S02]  /*10860*/  ISETP.GT.AND P3, PT, R0, 0x10, PT ;  /* 0x000000100000780c */ /* 0x000fc40003f64270 */
[C---:B------:R-:W-:Y:S02]  /*10870*/  ISETP.GT.AND P1, PT, R0.reuse, 0x18, PT ;  /* 0x000000180000780c */ /* 0x040fe40003f24270 */
[----:B------:R-:W-:Y:S02]  /*10880*/  ISETP.GT.AND P0, PT, R0, 0x19, PT ;  /* 0x000000190000780c */ /* 0x000fe40003f04270 */
[----:B------:R-:W-:Y:S02]  /*10890*/  FSEL R39, R140, -INF , P2 ;  /* 0xff8000008c277808 */ /* 0x000fe40001000000 */
[----:B------:R-:W-:Y:S02]  /*108a0*/  FSEL R38, R141, -INF , P3 ;  /* 0xff8000008d267808 */ /* 0x000fe40001800000 */
[----:B------:R-:W-:Y:S02]  /*108b0*/  ISETP.GT.AND P2, PT, R0, 0x21, PT ;  /* 0x000000210000780c */ /* 0x000fe40003f44270 */
[----:B------:R-:W-:-:S02]  /*108c0*/  FSEL R53, R133, -INF , P1 ;  /* 0xff80000085357808 */ /* 0x000fc40000800000 */
[----:B------:R-:W-:Y:S02]  /*108d0*/  FSEL R54, R132, -INF , P0 ;  /* 0xff80000084367808 */ /* 0x000fe40000000000 */
        /* <DEDUP_REMOVED lines=8> */
[C---:B------:R-:W-:Y:S02]  /*10960*/  ISETP.GT.AND P3, PT, R0.reuse, 0x30, PT ;  /* 0x000000300000780c */ /* 0x040fe40003f64270 */
[C---:B------:R-:W-:Y:S02]  /*10970*/  ISETP.GT.AND P1, PT, R0.reuse, 0x38, PT ;  /* 0x000000380000780c */ /* 0x040fe40003f24270 */
[----:B------:R-:W-:-:S02]  /*10980*/  ISETP.GT.AND P0, PT, R0, 0x39, PT ;  /* 0x000000390000780c */ /* 0x000fc40003f04270 */
[----:B------:R-:W-:Y:S02]  /*10990*/  FMNMX.FTZ R4, R10, R12, !PT ;  /* 0x0000000c0a047209 */ /* 0x000fe40007810000 */
[----:B------:R-:W-:Y:S02]  /*109a0*/  FSEL R80, R79, -INF , P2 ;  /* 0xff8000004f507808 */ /* 0x000fe40001000000 */
[----:B------:R-:W-:Y:S02]  /*109b0*/  ISETP.GT.AND P4, PT, R2, 0x39, PT ;  /* 0x000000390200780c */ /* 0x000fe40003f84270 */
[----:B------:R-:W-:Y:S02]  /*109c0*/  FSEL R81, R114, -INF , P3 ;  /* 0xff80000072517808 */ /* 0x000fe40001800000 */
[----:B------:R-:W-:Y:S02]  /*109d0*/  FSEL R79, R55, -INF , P1 ;  /* 0xff800000374f7808 */ /* 0x000fe40000800000 */
[----:B------:R-:W-:-:S02]  /*109e0*/  FSEL R62, R52, -INF , P0 ;  /* 0xff800000343e7808 */ /* 0x000fc40000000000 */
[----:B------:R-:W-:Y:S02]  /*109f0*/  FMNMX.FTZ R2, R14, R4, !PT ;  /* 0x000000040e027209 */ /* 0x000fe40007810000 */
[C---:B------:R-:W-:Y:S02]  /*10a00*/  ISETP.GT.AND P3, PT, R0.reuse, 0x40, PT ;  /* 0x000000400000780c */ /* 0x040fe40003f64270 */
[C---:B------:R-:W-:Y:S02]  /*10a10*/  ISETP.GT.AND P2, PT, R0.reuse, 0x41, PT ;  /* 0x000000410000780c */ /* 0x040fe40003f44270 */
[C---:B------:R-:W-:Y:S02]  /*10a20*/  ISETP.GT.AND P1, PT, R0.reuse, 0x48, PT ;  /* 0x000000480000780c */ /* 0x040fe40003f24270 */
[----:B------:R-:W-:Y:S02]  /*10a30*/  ISETP.GT.AND P0, PT, R0, 0x49, PT ;  /* 0x000000490000780c */ /* 0x000fe40003f04270 */
        /* <DEDUP_REMOVED lines=94> */
.L_x_1857:
[C---:B------:R-:W-:Y:S01]  /*11020*/  FMUL.FTZ R0, R71.reuse, c[0x0][0x2d0] ;  /* 0x0000b40047007a20 */ /* 0x040fe20000410000 */
[----:B------:R-:W-:Y:S01]  /*11030*/  FSETP.NEU.FTZ.AND P0, PT, R71, -INF , PT ;  /* 0xff8000004700780b */ /* 0x000fe20003f1d000 */
[----:B------:R-:W2:Y:S03]  /*11040*/  LDL R218, [R1+0x2c] ;  /* 0x00002c0001da7983 */ /* 0x000ea60000100800 */
[----:B------:R-:W-:Y:S01]  /*11050*/  FSEL R4, R0, RZ, P0 ;  /* 0x000000ff00047208 */ /* 0x000fe20000000000 */
[----:B------:R-:W3:Y:S04]  /*11060*/  LDL R217, [R1+0x30] ;  /* 0x0000300001d97983 */ /* 0x000ee80000100800 */
[--C-:B------:R-:W-:Y:S01]  /*11070*/  FFMA.FTZ R0, R10, c[0x0][0x2d0], -R4.reuse ;  /* 0x0000b4000a007a23 */ /* 0x100fe20000010804 */
[----:B------:R-:W3:Y:S01]  /*11080*/  LDL R216, [R1+0x38] ;  /* 0x0000380001d87983 */ /* 0x000ee20000100800 */
[C---:B------:R-:W-:Y:S01]  /*11090*/  FMUL.FTZ R3, R70.reuse, c[0x0][0x2d0] ;  /* 0x0000b40046037a20 */ /* 0x040fe20000410000 */
[----:B------:R-:W-:Y:S01]  /*110a0*/  FSETP.NEU.FTZ.AND P0, PT, R70, -INF , PT ;  /* 0xff8000004600780b */ /* 0x000fe20003f1d000 */
[----:B------:R1:W-:Y:S01]  /*110b0*/  MUFU.EX2 R121, R0 ;  /* 0x0000000000797308 */ /* 0x0003e20000000800 */
[--C-:B------:R-:W-:Y:S01]  /*110c0*/  FFMA.FTZ R2, R22, c[0x0][0x2d0], -R4.reuse ;  /* 0x0000b40016027a23 */ /* 0x100fe20000010804 */
[----:B----4-:R-:W-:Y:S01]  /*110d0*/  FMNMX.FTZ R68, R9, R8, !PT ;  /* 0x0000000809447209 */ /* 0x010fe20007810000 */
[----:B------:R-:W-:Y:S01]  /*110e0*/  WARPSYNC 0xffffffff ;  /* 0xffffffff00007948 */ /* 0x000fe20003800000 */
[----:B------:R-:W-:Y:S01]  /*110f0*/  FSEL R3, R3, RZ, P0 ;  /* 0x000000ff03037208 */ /* 0x000fe20000000000 */
[----:B------:R-:W4:Y:S01]  /*11100*/  LDSM.16.MT88.4 R48, [R192] ;  /* 0x00000000c030783b */ /* 0x000f220000004200 */
[----:B------:R-:W-:Y:S01]  /*11110*/  FSETP.NEU.FTZ.AND P0, PT, R69, -INF , PT ;  /* 0xff8000004500780b */ /* 0x000fe20003f1d000 */
[--C-:B------:R-:W-:Y:S01]  /*11120*/  FFMA.FTZ R111, R111, c[0x0][0x2d0], -R4.reuse ;  /* 0x0000b4006f6f7a23 */ /* 0x100fe20000010804 */
[----:B------:R5:W-:Y:S01]  /*11130*/  MUFU.EX2 R213, R2 ;  /* 0x0000000200d57308 */ /* 0x000be20000000800 */
[----:B------:R-:W-:Y:S01]  /*11140*/  FFMA.FTZ R5, R23, c[0x0][0x2d0], -R3 ;  /* 0x0000b40017057a23 */ /* 0x000fe20000010803 */
[----:B------:R-:W2:Y:S01]  /*11150*/  LDSM.16.MT88.4 R44, [R192+0x800] ;  /* 0x00080000c02c783b */ /* 0x000ea20000004200 */
[--C-:B------:R-:W-:Y:S01]  /*11160*/  FFMA.FTZ R110, R110, c[0x0][0x2d0], -R4.reuse ;  /* 0x0000b4006e6e7a23 */ /* 0x100fe20000010804 */
[----:B------:R-:W-:Y:S01]  /*11170*/  MOV R221, c[0x0][0x2c4] ;  /* 0x0000b10000dd7a02 */ /* 0x000fe20000000f00 */
[--C-:B------:R-:W-:Y:S01]  /*11180*/  FFMA.FTZ R109, R109, c[0x0][0x2d0], -R4.reuse ;  /* 0x0000b4006d6d7a23 */ /* 0x100fe20000010804 */
[----:B------:R-:W-:Y:S01]  /*11190*/  LDSM.16.MT88.4 R40, [R196+0x800] ;  /* 0x00080000c428783b */ /* 0x000fe20000004200 */
[--C-:B------:R-:W-:Y:S01]  /*111a0*/  FFMA.FTZ R108, R108, c[0x0][0x2d0], -R4.reuse ;  /* 0x0000b4006c6c7a23 */ /* 0x100fe20000010804 */
[----:B------:R5:W-:Y:S01]  /*111b0*/  MUFU.EX2 R211, R5 ;  /* 0x0000000500d37308 */ /* 0x000be20000000800 */
[--C-:B-1----:R-:W-:Y:S01]  /*111c0*/  FFMA.FTZ R0, R12, c[0x0][0x2d0], -R4.reuse ;  /* 0x0000b4000c007a23 */ /* 0x102fe20000010804 */
[----:B------:R-:W-:Y:S01]  /*111d0*/  ISETP.NE.AND P1, PT, R221, 0x1, PT ;  /* 0x00000001dd00780c */ /* 0x000fe20003f25270 */
[--C-:B------:R-:W-:Y:S01]  /*111e0*/  FFMA.FTZ R146, R107, c[0x0][0x2d0], -R4.reuse ;  /* 0x0000b4006b927a23 */ /* 0x100fe20000010804 */
[----:B------:R-:W-:Y:S01]  /*111f0*/  IADD3 R223, R223, -0x2, RZ ;  /* 0xfffffffedfdf7810 */ /* 0x000fe20007ffe0ff */
[----:B------:R-:W-:-:S02]  /*11200*/  FFMA.FTZ R145, R106, c[0x0][0x2d0], -R4 ;  /* 0x0000b4006a917a23 */ /* 0x000fc40000010804 */
[--C-:B------:R-:W-:Y:S01]  /*11210*/  FFMA.FTZ R144, R105, c[0x0][0x2d0], -R4.reuse ;  /* 0x0000b40069907a23 */ /* 0x100fe20000010804 */
[----:B------:R1:W-:Y:S01]  /*11220*/  MUFU.EX2 R120, R0 ;  /* 0x0000000000787308 */ /* 0x0003e20000000800 */
[----:B-----5:R-:W-:Y:S02]  /*11230*/  FMUL.FTZ R2, R69, c[0x0][0x2d0] ;  /* 0x0000b40045027a20 */ /* 0x020fe40000410000 */
[--C-:B------:R-:W-:Y:S02]  /*11240*/  FFMA.FTZ R143, R104, c[0x0][0x2d0], -R4.reuse ;  /* 0x0000b400688f7a23 */ /* 0x100fe40000010804 */
[--C-:B------:R-:W-:Y:S01]  /*11250*/  FFMA.FTZ R168, R103, c[0x0][0x2d0], -R4.reuse ;  /* 0x0000b40067a87a23 */ /* 0x100fe20000010804 */
[----:B------:R-:W-:Y:S01]  /*11260*/  FSEL R2, R2, RZ, P0 ;  /* 0x000000ff02027208 */ /* 0x000fe20000000000 */
[--C-:B------:R-:W-:Y:S01]  /*11270*/  FFMA.FTZ R172, R102, c[0x0][0x2d0], -R4.reuse ;  /* 0x0000b40066ac7a23 */ /* 0x100fe20000010804 */
[----:B------:R-:W-:Y:S01]  /*11280*/  FSETP.NEU.FTZ.AND P0, PT, R68, -INF , PT ;  /* 0xff8000004400780b */ /* 0x000fe20003f1d000 */
[----:B------:R-:W-:Y:S01]  /*11290*/  FFMA.FTZ R171, R98, c[0x0][0x2d0], -R4 ;  /* 0x0000b40062ab7a23 */ /* 0x000fe20000010804 */
[----:B------:R-:W-:Y:S01]  /*112a0*/  MUFU.EX2 R110, R110 ;  /* 0x0000006e006e7308 */ /* 0x000fe20000000800 */
[----:B------:R-:W-:-:S02]  /*112b0*/  FFMA.FTZ R5, R35, c[0x0][0x2d0], -R2 ;  /* 0x0000b40023057a23 */ /* 0x000fc40000010802 */
[--C-:B------:R-:W-:Y:S02]  /*112c0*/  FFMA.FTZ R170, R89, c[0x0][0x2d0], -R4.reuse ;  /* 0x0000b40059aa7a23 */ /* 0x100fe40000010804 */
[--C-:B------:R-:W-:Y:S02]  /*112d0*/  FFMA.FTZ R89, R65, c[0x0][0x2d0], -R3.reuse ;  /* 0x0000b40041597a23 */ /* 0x100fe40000010803 */
[----:B-1----:R-:W-:Y:S01]  /*112e0*/  FFMA.FTZ R0, R14, c[0x0][0x2d0], -R4 ;  /* 0x0000b4000e007a23 */ /* 0x002fe20000010804 */
[----:B------:R-:W-:Y:S01]  /*112f0*/  MUFU.EX2 R210, R5 ;  /* 0x0000000500d27308 */ /* 0x000fe20000000800 */
[--C-:B------:R-:W-:Y:S02]  /*11300*/  FFMA.FTZ R104, R64, c[0x0][0x2d0], -R3.reuse ;  /* 0x0000b40040687a23 */ /* 0x100fe40000010803 */
[----:B------:R-:W-:Y:S02]  /*11310*/  FFMA.FTZ R169, R66, c[0x0][0x2d0], -R3 ;  /* 0x0000b40042a97a23 */ /* 0x000fe40000010803 */
        /* <DEDUP_REMOVED lines=10> */
[--C-:B------:R-:W-:Y:S02]  /*113c0*/  FFMA.FTZ R182, R96, c[0x0][0x2d0], -R2.reuse ;  /* 0x0000b40060b67a23 */ /* 0x100fe40000010802 */
[----:B------:R-:W-:Y:S01]  /*113d0*/  FFMA.FTZ R181, R87, c[0x0][0x2d0], -R2 ;  /* 0x0000b40057b57a23 */ /* 0x000fe20000010802 */
[----:B------:R-:W-:Y:S01]  /*113e0*/  MUFU.EX2 R187, R143 ;  /* 0x0000008f00bb7308 */ /* 0x000fe20000000800 */
[----:B-1----:R-:W-:Y:S02]  /*113f0*/  FFMA.FTZ R0, R16, c[0x0][0x2d0], -R4 ;  /* 0x0000b40010007a23 */ /* 0x002fe40000010804 */
[----:B------:R-:W-:Y:S02]  /*11400*/  FFMA.FTZ R180, R83, c[0x0][0x2d0], -R2 ;  /* 0x0000b40053b47a23 */ /* 0x000fe40000010802 */
[----:B------:R-:W-:-:S02]  /*11410*/  FFMA.FTZ R175, R63, c[0x0][0x2d0], -R3 ;  /* 0x0000b4003faf7a23 */ /* 0x000fc40000010803 */
[--C-:B------:R-:W-:Y:S01]  /*11420*/  FFMA.FTZ R103, R78, c[0x0][0x2d0], -R3.reuse ;  /* 0x0000b4004e677a23 */ /* 0x100fe20000010803 */
[----:B------:R1:W5:Y:S01]  /*11430*/  MUFU.EX2 R162, R0 ;  /* 0x0000000000a27308 */ /* 0x0003620000000800 */
[--C-:B------:R-:W-:Y:S02]  /*11440*/  FFMA.FTZ R102, R77, c[0x0][0x2d0], -R3.reuse ;  /* 0x0000b4004d667a23 */ /* 0x100fe40000010803 */
[--C-:B------:R-:W-:Y:S02]  /*11450*/  FFMA.FTZ R140, R76, c[0x0][0x2d0], -R3.reuse ;  /* 0x0000b4004c8c7a23 */ /* 0x100fe40000010803 */
[--C-:B------:R-:W-:Y:S02]  /*11460*/  FFMA.FTZ R141, R75, c[0x0][0x2d0], -R3.reuse ;  /* 0x0000b4004b8d7a23 */ /* 0x100fe40000010803 */
[--C-:B------:R-:W-:Y:S02]  /*11470*/  FFMA.FTZ R142, R74, c[0x0][0x2d0], -R3.reuse ;  /* 0x0000b4004a8e7a23 */ /* 0x100fe40000010803 */
[----:B------:R-:W-:-:S02]  /*11480*/  FFMA.FTZ R147, R73, c[0x0][0x2d0], -R3 ;  /* 0x0000b40049937a23 */ /* 0x000fc40000010803 */
[--C-:B------:R-:W-:Y:S02]  /*11490*/  FFMA.FTZ R165, R72, c[0x0][0x2d0], -R3.reuse ;  /* 0x0000b40048a57a23 */ /* 0x100fe40000010803 */
[----:B------:R-:W-:Y:S02]  /*114a0*/  FFMA.FTZ R164, R67, c[0x0][0x2d0], -R3 ;  /* 0x0000b40043a47a23 */ /* 0x000fe40000010803 */
[----:B-1----:R-:W-:Y:S01]  /*114b0*/  FFMA.FTZ R0, R18, c[0x0][0x2d0], -R4 ;  /* 0x0000b40012007a23 */ /* 0x002fe20000010804 */
[----:B-----5:R-:W-:-:S03]  /*114c0*/  F2FP.BF16.PACK_AB R22, R162, R161 ;  /* 0x000000a1a216723e */ /* 0x020fc600000010ff */
[----:B------:R1:W-:Y:S02]  /*114d0*/  MUFU.EX2 R163, R0 ;  /* 0x0000000000a37308 */ /* 0x0003e40000000800 */
[----:B-1----:R-:W-:Y:S01]  /*114e0*/  FFMA.FTZ R0, R20, c[0x0][0x2d0], -R4 ;  /* 0x0000b40014007a23 */ /* 0x002fe20000010804 */
[----:B------:R-:W-:-:S05]  /*114f0*/  F2FP.BF16.PACK_AB R20, R120, R121 ;  /* 0x000000797814723e */ /* 0x000fca00000010ff */
        /* <DEDUP_REMOVED lines=8> */
[----:B------:R1:W-:Y:S02]  /*11580*/  MUFU.EX2 R6, R0 ;  /* 0x0000000000067308 */ /* 0x0003e40000000800 */
[----:B-1----:R-:W-:-:S06]  /*11590*/  FFMA.FTZ R0, R15, c[0x0][0x2d0], -R3 ;  /* 0x0000b4000f007a23 */ /* 0x002fcc0000010803 */
        /* <DEDUP_REMOVED lines=9> */
[----:B----4-:R-:W-:Y:S01]  /*11630*/  HMMA.16816.F32.BF16 R8, R20, R48, RZ ;  /* 0x000000301408723c */ /* 0x010fe200000418ff */
[----:B-1----:R-:W-:Y:S01]  /*11640*/  FFMA.FTZ R0, R28, c[0x0][0x2d0], -R3 ;  /* 0x0000b4001c007a23 */ /* 0x002fe20000010803 */
[----:B-----5:R-:W-:-:S04]  /*11650*/  F2FP.BF16.PACK_AB R13, R173, R160 ;  /* 0x000000a0ad0d723e */ /* 0x020fc800000010ff */
[----:B------:R1:W4:Y:S02]  /*11660*/  MUFU.EX2 R212, R0 ;  /* 0x0000000000d47308 */ /* 0x0003240000000800 */
[----:B-1----:R-:W-:Y:S01]  /*11670*/  FFMA.FTZ R0, R26, c[0x0][0x2d0], -R2 ;  /* 0x0000b4001a007a23 */ /* 0x002fe20000010802 */
[----:B----4-:R-:W-:-:S05]  /*11680*/  F2FP.BF16.PACK_AB R15, R212, R211 ;  /* 0x000000d3d40f723e */ /* 0x010fca00000010ff */
[----:B------:R1:W-:Y:S10]  /*11690*/  MUFU.EX2 R151, R0 ;  /* 0x0000000000977308 */ /* 0x0003f40000000800 */
[----:B--2---:R-:W-:Y:S01]  /*116a0*/  HMMA.16816.F32.BF16 R116, R12, R44, R8 ;  /* 0x0000002c0c74723c */ /* 0x004fe20000041808 */
[----:B-1----:R-:W-:-:S04]  /*116b0*/  FFMA.FTZ R0, R27, c[0x0][0x2d0], -R2 ;  /* 0x0000b4001b007a23 */ /* 0x002fc80000010802 */
[----:B------:R1:W2:Y:S02]  /*116c0*/  MUFU.EX2 R150, R0 ;  /* 0x0000000000967308 */ /* 0x0002a40000000800 */
[----:B-1----:R-:W-:Y:S01]  /*116d0*/  FFMA.FTZ R0, R30, c[0x0][0x2d0], -R2 ;  /* 0x0000b4001e007a23 */ /* 0x002fe20000010802 */
[----:B--2---:R-:W-:Y:S01]  /*116e0*/  F2FP.BF16.PACK_AB R16, R150, R151 ;  /* 0x000000979610723e */ /* 0x004fe200000010ff */
[----:B------:R-:W-:-:S04]  /*116f0*/  FADD.FTZ R3, R151, R150 ;  /* 0x0000009697037221 */ /* 0x000fc80000010000 */
[----:B------:R1:W2:Y:S08]  /*11700*/  MUFU.EX2 R152, R0 ;  /* 0x0000000000987308 */ /* 0x0002b00000000800 */
[----:B------:R-:W-:Y:S01]  /*11710*/  MUFU.EX2 R150, R64 ;  /* 0x0000004000967308 */ /* 0x000fe20000000800 */
[----:B-1----:R-:W-:-:S07]  /*11720*/  FFMA.FTZ R0, R31, c[0x0][0x2d0], -R2 ;  /* 0x0000b4001f007a23 */ /* 0x002fce0000010802 */
[----:B------:R-:W-:Y:S01]  /*11730*/  MUFU.EX2 R151, R103 ;  /* 0x0000006700977308 */ /* 0x000fe20000000800 */
[----:B--2---:R-:W-:-:S07]  /*11740*/  FADD.FTZ R3, R152, R3 ;  /* 0x0000000398037221 */ /* 0x004fce0000010000 */
[----:B------:R1:W2:Y:S02]  /*11750*/  MUFU.EX2 R154, R0 ;  /* 0x00000000009a7308 */ /* 0x0002a40000000800 */
[----:B-1----:R-:W-:Y:S01]  /*11760*/  FFMA.FTZ R0, R32, c[0x0][0x2d0], -R2 ;  /* 0x0000b40020007a23 */ /* 0x002fe20000010802 */
[C---:B--2---:R-:W-:Y:S01]  /*11770*/  F2FP.BF16.PACK_AB R18, R154.reuse, R152 ;  /* 0x000000989a12723e */ /* 0x044fe200000010ff */
[----:B------:R-:W-:-:S04]  /*11780*/  FADD.FTZ R3, R154, R3 ;  /* 0x000000039a037221 */ /* 0x000fc80000010000 */
[----:B------:R-:W-:Y:S08]  /*11790*/  MUFU.EX2 R152, R102 ;  /* 0x0000006600987308 */ /* 0x000ff00000000800 */
[----:B------:R1:W2:Y:S08]  /*117a0*/  MUFU.EX2 R167, R0 ;  /* 0x0000000000a77308 */ /* 0x0002b00000000800 */
[----:B------:R-:W-:Y:S01]  /*117b0*/  MUFU.EX2 R154, R109 ;  /* 0x0000006d009a7308 */ /* 0x000fe20000000800 */
[----:B-1----:R-:W-:-:S02]  /*117c0*/  FFMA.FTZ R0, R33, c[0x0][0x2d0], -R2 ;  /* 0x0000b40021007a23 */ /* 0x002fc40000010802 */
[----:B--2---:R-:W-:-:S05]  /*117d0*/  FADD.FTZ R3, R167, R3 ;  /* 0x00000003a7037221 */ /* 0x004fca0000010000 */
[----:B------:R1:W2:Y:S02]  /*117e0*/  MUFU.EX2 R191, R0 ;  /* 0x0000000000bf7308 */ /* 0x0002a40000000800 */
[----:B-1----:R-:W-:Y:S01]  /*117f0*/  FFMA.FTZ R0, R34, c[0x0][0x2d0], -R2 ;  /* 0x0000b40022007a23 */ /* 0x002fe20000010802 */
[C---:B--2---:R-:W-:Y:S01]  /*11800*/  F2FP.BF16.PACK_AB R8, R191.reuse, R167 ;  /* 0x000000a7bf08723e */ /* 0x044fe200000010ff */
[----:B------:R-:W1:Y:S01]  /*11810*/  LDSM.16.MT88.4 R32, [R196] ;  /* 0x00000000c420783b */ /* 0x000e620000004200 */
[----:B------:R-:W-:-:S03]  /*11820*/  FADD.FTZ R3, R191, R3 ;  /* 0x00000003bf037221 */ /* 0x000fc60000010000 */
[----:B------:R2:W4:Y:S02]  /*11830*/  MUFU.EX2 R209, R0 ;  /* 0x0000000000d17308 */ /* 0x0005240000000800 */
[----:B--2---:R-:W-:Y:S01]  /*11840*/  FMUL.FTZ R0, R68, c[0x0][0x2d0] ;  /* 0x0000b40044007a20 */ /* 0x004fe20000410000 */
[----:B----4-:R-:W-:-:S04]  /*11850*/  F2FP.BF16.PACK_AB R10, R210, R209 ;  /* 0x000000d1d20a723e */ /* 0x010fc800000010ff */
[----:B------:R-:W-:-:S05]  /*11860*/  FSEL R0, R0, RZ, P0 ;  /* 0x000000ff00007208 */ /* 0x000fca0000000000 */
[--C-:B------:R-:W-:Y:S02]  /*11870*/  FFMA.FTZ R5, R24, c[0x0][0x2d0], -R0.reuse ;  /* 0x0000b40018057a23 */ /* 0x100fe40000010800 */
[--C-:B------:R-:W-:Y:S02]  /*11880*/  FFMA.FTZ R177, R55, c[0x0][0x2d0], -R0.reuse ;  /* 0x0000b40037b17a23 */ /* 0x100fe40000010800 */
[----:B------:R2:W-:Y:S01]  /*11890*/  MUFU.EX2 R115, R5 ;  /* 0x0000000500737308 */ /* 0x0005e20000000800 */
[--C-:B------:R-:W-:Y:S02]  /*118a0*/  FFMA.FTZ R176, R52, c[0x0][0x2d0], -R0.reuse ;  /* 0x0000b40034b07a23 */ /* 0x100fe40000010800 */
[--C-:B------:R-:W-:Y:S02]  /*118b0*/  FFMA.FTZ R179, R59, c[0x0][0x2d0], -R0.reuse ;  /* 0x0000b4003bb37a23 */ /* 0x100fe40000010800 */
[--C-:B------:R-:W-:Y:S02]  /*118c0*/  FFMA.FTZ R178, R56, c[0x0][0x2d0], -R0.reuse ;  /* 0x0000b40038b27a23 */ /* 0x100fe40000010800 */
[--C-:B------:R-:W-:Y:S01]  /*118d0*/  FFMA.FTZ R86, R62, c[0x0][0x2d0], -R0.reuse ;  /* 0x0000b4003e567a23 */ /* 0x100fe20000010800 */
[----:B-1----:R-:W-:Y:S01]  /*118e0*/  HMMA.16816.F32.BF16 R28, R20, R32, RZ ;  /* 0x00000020141c723c */ /* 0x002fe200000418ff */
[----:B------:R-:W-:-:S02]  /*118f0*/  FFMA.FTZ R149, R81, c[0x0][0x2d0], -R0 ;  /* 0x0000b40051957a23 */ /* 0x000fc40000010800 */
[--C-:B------:R-:W-:Y:S02]  /*11900*/  FFMA.FTZ R88, R80, c[0x0][0x2d0], -R0.reuse ;  /* 0x0000b40050587a23 */ /* 0x100fe40000010800 */
[--C-:B------:R-:W-:Y:S02]  /*11910*/  FFMA.FTZ R87, R79, c[0x0][0x2d0], -R0.reuse ;  /* 0x0000b4004f577a23 */ /* 0x100fe40000010800 */
[--C-:B--2---:R-:W-:Y:S02]  /*11920*/  FFMA.FTZ R5, R25, c[0x0][0x2d0], -R0.reuse ;  /* 0x0000b40019057a23 */ /* 0x104fe40000010800 */
[----:B------:R-:W-:Y:S08]  /*11930*/  MUFU.EX2 R167, R87 ;  /* 0x0000005700a77308 */ /* 0x000ff00000000800 */
[----:B------:R1:W2:Y:S07]  /*11940*/  MUFU.EX2 R114, R5 ;  /* 0x0000000500727308 */ /* 0x0002ae0000000800 */
[----:B------:R-:W-:Y:S01]  /*11950*/  HMMA.16816.F32.BF16 R136, R12, R40, R28 ;  /* 0x000000280c88723c */ /* 0x000fe2000004181c */
[----:B------:R-:W-:Y:S01]  /*11960*/  MUFU.EX2 R87, R175 ;  /* 0x000000af00577308 */ /* 0x000fe20000000800 */
[----:B-1----:R-:W-:Y:S01]  /*11970*/  FFMA.FTZ R5, R36, c[0x0][0x2d0], -R0 ;  /* 0x0000b40024057a23 */ /* 0x002fe20000010800 */
[----:B--2---:R-:W-:-:S06]  /*11980*/  F2FP.BF16.PACK_AB R17, R114, R115 ;  /* 0x000000737211723e */ /* 0x004fcc00000010ff */
[----:B------:R1:W-:Y:S02]  /*11990*/  MUFU.EX2 R148, R5 ;  /* 0x0000000500947308 */ /* 0x0003e40000000800 */
[----:B-1----:R-:W-:-:S06]  /*119a0*/  FFMA.FTZ R5, R37, c[0x0][0x2d0], -R0 ;  /* 0x0000b40025057a23 */ /* 0x002fcc0000010800 */
[----:B------:R1:W2:Y:S02]  /*119b0*/  MUFU.EX2 R166, R5 ;  /* 0x0000000500a67308 */ /* 0x0002a40000000800 */
[----:B-1----:R-:W-:Y:S01]  /*119c0*/  FFMA.FTZ R5, R38, c[0x0][0x2d0], -R0 ;  /* 0x0000b40026057a23 */ /* 0x002fe20000010800 */
[----:B--2---:R-:W-:-:S05]  /*119d0*/  F2FP.BF16.PACK_AB R19, R166, R148 ;  /* 0x00000094a613723e */ /* 0x004fca00000010ff */
[----:B------:R1:W-:Y:S02]  /*119e0*/  MUFU.EX2 R184, R5 ;  /* 0x0000000500b87308 */ /* 0x0003e40000000800 */
[----:B------:R-:W-:Y:S07]  /*119f0*/  HMMA.16816.F32.BF16 R24, R16, R32, RZ ;  /* 0x000000201018723c */ /* 0x000fee00000418ff */
[----:B------:R-:W-:Y:S02]  /*11a00*/  FADD.FTZ R32, R7, R6 ;  /* 0x0000000607207221 */ /* 0x000fe40000010000 */
[----:B-1----:R-:W-:-:S02]  /*11a10*/  FFMA.FTZ R5, R39, c[0x0][0x2d0], -R0 ;  /* 0x0000b40027057a23 */ /* 0x002fc40000010800 */
[----:B------:R-:W-:Y:S02]  /*11a20*/  HMMA.16816.F32.BF16 R36, R16, R48, RZ ;  /* 0x000000301024723c */ /* 0x000fe400000418ff */
[----:B------:R1:W2:Y:S02]  /*11a30*/  MUFU.EX2 R185, R5 ;  /* 0x0000000500b97308 */ /* 0x0002a40000000800 */
[----:B-1----:R-:W-:Y:S01]  /*11a40*/  FFMA.FTZ R5, R53, c[0x0][0x2d0], -R0 ;  /* 0x0000b40035057a23 */ /* 0x002fe20000010800 */
[----:B--2---:R-:W-:-:S05]  /*11a50*/  F2FP.BF16.PACK_AB R9, R185, R184 ;  /* 0x000000b8b909723e */ /* 0x004fca00000010ff */
        /* <DEDUP_REMOVED lines=8> */
[----:B------:R-:W2:Y:S01]  /*11ae0*/  LDSM.16.MT88.4 R24, [R193+0x800] ;  /* 0x00080000c118783b */ /* 0x000ea20000004200 */
[----:B------:R-:W-:Y:S01]  /*11af0*/  FADD.FTZ R2, R121, R120 ;  /* 0x0000007879027221 */ /* 0x000fe20000010000 */
[----:B------:R-:W-:Y:S01]  /*11b00*/  MUFU.EX2 R189, R45 ;  /* 0x0000002d00bd7308 */ /* 0x000fe20000000800 */
[----:B------:R-:W-:-:S02]  /*11b10*/  FFMA.FTZ R44, R57, c[0x0][0x2d0], -R0 ;  /* 0x0000b400392c7a23 */ /* 0x000fc40000010800 */
[----:B------:R-:W-:Y:S02]  /*11b20*/  FADD.FTZ R2, R161, R2 ;  /* 0x00000002a1027221 */ /* 0x000fe40000010000 */
[--C-:B------:R-:W-:Y:S02]  /*11b30*/  FFMA.FTZ R41, R58, c[0x0][0x2d0], -R0.reuse ;  /* 0x0000b4003a297a23 */ /* 0x100fe40000010800 */
[----:B------:R-:W-:Y:S01]  /*11b40*/  FFMA.FTZ R40, R60, c[0x0][0x2d0], -R0 ;  /* 0x0000b4003c287a23 */ /* 0x000fe20000010800 */
[----:B------:R-:W-:Y:S01]  /*11b50*/  MUFU.EX2 R109, R44 ;  /* 0x0000002c006d7308 */ /* 0x000fe20000000800 */
[----:B------:R-:W-:-:S04]  /*11b60*/  FADD.FTZ R2, R162, R2 ;  /* 0x00000002a2027221 */ /* 0x000fc80000010000 */
        /* <DEDUP_REMOVED lines=11> */
[-C--:B--2---:R-:W-:Y:S01]  /*11c20*/  HMMA.16816.F32.BF16 R128, R12, R24.reuse, R28 ;  /* 0x000000180c80723c */ /* 0x084fe2000004181c */
[----:B------:R-:W1:Y:S05]  /*11c30*/  LDSM.16.MT88.4 R28, [R195] ;  /* 0x00000000c31c783b */ /* 0x000e6a0000004200 */
[----:B------:R-:W-:Y:S02]  /*11c40*/  MUFU.EX2 R88, R168 ;  /* 0x000000a800587308 */ /* 0x000fe40000000800 */
[----:B------:R-:W-:Y:S01]  /*11c50*/  HMMA.16816.F32.BF16 R120, R8, R24, R4 ;  /* 0x000000180878723c */ /* 0x000fe20000041804 */
[----:B------:R-:W2:Y:S05]  /*11c60*/  LDSM.16.MT88.4 R4, [R195+0x800] ;  /* 0x00080000c304783b */ /* 0x000eaa0000004200 */
[----:B------:R-:W-:Y:S01]  /*11c70*/  MUFU.EX2 R86, R164 ;  /* 0x000000a400567308 */ /* 0x000fe20000000800 */
[----:B------:R-:W-:-:S02]  /*11c80*/  FADD.FTZ R24, R115, R114 ;  /* 0x0000007273187221 */ /* 0x000fc40000010000 */
[----:B------:R-:W-:Y:S02]  /*11c90*/  FFMA.FTZ R25, R61, c[0x0][0x2d0], -R0 ;  /* 0x0000b4003d197a23 */ /* 0x000fe40000010800 */
[----:B------:R-:W-:Y:S02]  /*11ca0*/  FADD.FTZ R0, R158, R32 ;  /* 0x000000209e007221 */ /* 0x000fe40000010000 */
[----:B------:R-:W-:Y:S01]  /*11cb0*/  FADD.FTZ R24, R148, R24 ;  /* 0x0000001894187221 */ /* 0x000fe20000010000 */
[----:B------:R-:W-:Y:S01]  /*11cc0*/  MUFU.EX2 R158, R108 ;  /* 0x0000006c009e7308 */ /* 0x000fe20000000800 */
[----:B------:R-:W-:-:S04]  /*11cd0*/  FADD.FTZ R0, R159, R0 ;  /* 0x000000009f007221 */ /* 0x000fc80000010000 */
[----:B------:R-:W-:-:S03]  /*11ce0*/  FADD.FTZ R0, R160, R0 ;  /* 0x00000000a0007221 */ /* 0x000fc60000010000 */
[----:B------:R-:W4:Y:S01]  /*11cf0*/  MUFU.EX2 R148, R41 ;  /* 0x0000002900947308 */ /* 0x000f220000000800 */
        /* <DEDUP_REMOVED lines=9> */
[----:B--2---:R-:W-:Y:S08]  /*11d90*/  HMMA.16816.F32.BF16 R96, R8, R4, R52 ;  /* 0x000000040860723c */ /* 0x004ff00000041834 */
[----:B------:R-:W-:Y:S08]  /*11da0*/  HMMA.16816.F32.BF16 R52, R16, R50, RZ ;  /* 0x000000321034723c */ /* 0x000ff000000418ff */
[----:B------:R-:W-:Y:S07]  /*11db0*/  HMMA.16816.F32.BF16 R112, R12, R4, R56 ;  /* 0x000000040c70723c */ /* 0x000fee0000041838 */
[----:B----4-:R-:W-:Y:S01]  /*11dc0*/  F2FP.BF16.PACK_AB R5, R148, R109 ;  /* 0x0000006d9405723e */ /* 0x010fe200000010ff */
        /* <DEDUP_REMOVED lines=13> */
[----:B------:R-:W-:Y:S08]  /*11ea0*/  HMMA.16816.F32.BF16 R16, R16, R30, RZ ;  /* 0x0000001e1010723c */ /* 0x000ff000000418ff */
[C---:B------:R-:W-:Y:S01]  /*11eb0*/  HMMA.16816.F32.BF16 R72, R8.reuse, R26, R52 ;  /* 0x0000001a0848723c */ /* 0x040fe20000041834 */
[----:B------:R-:W2:Y:S08]  /*11ec0*/  MUFU.EX2 R27, R111 ;  /* 0x0000006f001b7308 */ /* 0x000eb00000000800 */
[----:B------:R-:W4:Y:S07]  /*11ed0*/  MUFU.EX2 R26, R89 ;  /* 0x00000059001a7308 */ /* 0x000f2e0000000800 */
[----:B------:R-:W-:Y:S01]  /*11ee0*/  HMMA.16816.F32.BF16 R76, R8, R6, R16 ;  /* 0x00000006084c723c */ /* 0x000fe20000041810 */
[----:B------:R-:W-:Y:S01]  /*11ef0*/  MUFU.EX2 R89, R66 ;  /* 0x0000004200597308 */ /* 0x000fe20000000800 */
[----:B--2---:R-:W-:-:S04]  /*11f00*/  FADD.FTZ R2, R27, R2 ;  /* 0x000000021b027221 */ /* 0x004fc80000010000 */
[----:B------:R-:W-:Y:S01]  /*11f10*/  FADD.FTZ R2, R110, R2 ;  /* 0x000000026e027221 */ /* 0x000fe20000010000 */
[----:B------:R-:W-:Y:S01]  /*11f20*/  F2FP.BF16.PACK_AB R6, R189, R150 ;  /* 0x00000096bd06723e */ /* 0x000fe200000010ff */
[----:B------:R-:W-:Y:S01]  /*11f30*/  FADD.FTZ R16, R166, R24 ;  /* 0x00000018a6107221 */ /* 0x000fe20000010000 */
[----:B------:R-:W2:Y:S01]  /*11f40*/  MUFU.EX2 R111, R65 ;  /* 0x00000041006f7308 */ /* 0x000ea20000000800 */
[----:B------:R-:W-:Y:S01]  /*11f50*/  F2FP.BF16.PACK_AB R7, R190, R188 ;  /* 0x000000bcbe07723e */ /* 0x000fe200000010ff */
[----:B----4-:R-:W-:Y:S01]  /*11f60*/  FADD.FTZ R0, R26, R0 ;  /* 0x000000001a007221 */ /* 0x010fe20000010000 */
[----:B------:R-:W-:Y:S01]  /*11f70*/  F2FP.BF16.PACK_AB R8, R110, R27 ;  /* 0x0000001b6e08723e */ /* 0x000fe200000010ff */
[----:B------:R-:W-:Y:S01]  /*11f80*/  FADD.FTZ R2, R154, R2 ;  /* 0x000000029a027221 */ /* 0x000fe20000010000 */
[C---:B------:R-:W-:Y:S01]  /*11f90*/  F2FP.BF16.PACK_AB R9, R108.reuse, R26 ;  /* 0x0000001a6c09723e */ /* 0x040fe200000010ff */
[----:B------:R-:W-:Y:S01]  /*11fa0*/  FADD.FTZ R0, R108, R0 ;  /* 0x000000006c007221 */ /* 0x000fe20000010000 */
[----:B------:R-:W-:Y:S01]  /*11fb0*/  F2FP.BF16.PACK_AB R10, R158, R154 ;  /* 0x0000009a9e0a723e */ /* 0x000fe200000010ff */
[----:B------:R-:W-:Y:S01]  /*11fc0*/  MUFU.EX2 R166, R155 ;  /* 0x0000009b00a67308 */ /* 0x000fe20000000800 */
[----:B------:R-:W-:Y:S01]  /*11fd0*/  F2FP.BF16.PACK_AB R11, R152, R151 ;  /* 0x00000097980b723e */ /* 0x000fe200000010ff */
[----:B------:R-:W-:-:S02]  /*11fe0*/  FADD.FTZ R0, R151, R0 ;  /* 0x0000000097007221 */ /* 0x000fc40000010000 */
[----:B------:R-:W-:Y:S02]  /*11ff0*/  FADD.FTZ R2, R158, R2 ;  /* 0x000000029e027221 */ /* 0x000fe40000010000 */
[----:B------:R-:W-:Y:S01]  /*12000*/  FADD.FTZ R0, R152, R0 ;  /* 0x0000000098007221 */ /* 0x000fe20000010000 */
[----:B--2---:R-:W-:Y:S01]  /*12010*/  F2FP.BF16.PACK_AB R4, R111, R89 ;  /* 0x000000596f04723e */ /* 0x004fe200000010ff */
[----:B-1----:R-:W-:Y:S01]  /*12020*/  HMMA.16816.F32.BF16 R64, R8, R12, R116 ;  /* 0x0000000c0840723c */ /* 0x002fe20000041874 */
[----:B------:R-:W-:Y:S07]  /*12030*/  MUFU.EX2 R26, R180 ;  /* 0x000000b4001a7308 */ /* 0x000fee0000000800 */
[C---:B------:R-:W-:Y:S01]  /*12040*/  HMMA.16816.F32.BF16 R104, R4.reuse, R14, R56 ;  /* 0x0000000e0468723c */ /* 0x040fe20000041838 */
[----:B------:R-:W-:Y:S07]  /*12050*/  MUFU.EX2 R27, R176 ;  /* 0x000000b0001b7308 */ /* 0x000fee0000000800 */
[----:B------:R-:W-:Y:S08]  /*12060*/  HMMA.16816.F32.BF16 R124, R4, R12, R124 ;  /* 0x0000000c047c723c */ /* 0x000ff0000004187c */
[C---:B------:R-:W-:Y:S01]  /*12070*/  HMMA.16816.F32.BF16 R56, R8.reuse, R14, R48 ;  /* 0x0000000e0838723c */ /* 0x040fe20000041830 */
[----:B------:R-:W1:Y:S07]  /*12080*/  LDSM.16.MT88.4 R12, [R196+0x1000] ;  /* 0x00100000c40c783b */ /* 0x000e6e0000004200 */
[-C--:B-1----:R-:W-:Y:S08]  /*12090*/  HMMA.16816.F32.BF16 R52, R8, R12.reuse, R136 ;  /* 0x0000000c0834723c */ /* 0x082ff00000041888 */
[C---:B------:R-:W-:Y:S08]  /*120a0*/  HMMA.16816.F32.BF16 R116, R4.reuse, R12, R132 ;  /* 0x0000000c0474723c */ /* 0x040ff00000041884 */
[-C--:B------:R-:W-:Y:S08]  /*120b0*/  HMMA.16816.F32.BF16 R100, R4, R14.reuse, R60 ;  /* 0x0000000e0464723c */ /* 0x080ff0000004183c */
[C---:B------:R-:W-:Y:S01]  /*120c0*/  HMMA.16816.F32.BF16 R48, R8.reuse, R14, R32 ;  /* 0x0000000e0830723c */ /* 0x040fe20000041820 */
[----:B------:R-:W1:Y:S07]  /*120d0*/  LDSM.16.MT88.4 R12, [R193+0x1000] ;  /* 0x00100000c10c783b */ /* 0x000e6e0000004200 */
[-C--:B-1----:R-:W-:Y:S08]  /*120e0*/  HMMA.16816.F32.BF16 R44, R8, R12.reuse, R128 ;  /* 0x0000000c082c723c */ /* 0x082ff00000041880 */
[C---:B------:R-:W-:Y:S01]  /*120f0*/  HMMA.16816.F32.BF16 R80, R4.reuse, R12, R120 ;  /* 0x0000000c0450723c */ /* 0x040fe20000041878 */
[----:B------:R-:W-:Y:S07]  /*12100*/  LDSM.16.MT88.4 R120, [R192+0x2000] ;  /* 0x00200000c078783b */ /* 0x000fee0000004200 */
[-C--:B------:R-:W-:Y:S08]  /*12110*/  HMMA.16816.F32.BF16 R72, R4, R14.reuse, R72 ;  /* 0x0000000e0448723c */ /* 0x080ff00000041848 */
[----:B------:R-:W-:Y:S01]  /*12120*/  HMMA.16816.F32.BF16 R36, R8, R14, R36 ;  /* 0x0000000e0824723c */ /* 0x000fe20000041824 */
[----:B------:R-:W1:Y:S07]  /*12130*/  LDSM.16.MT88.4 R12, [R195+0x1000] ;  /* 0x00100000c30c783b */ /* 0x000e6e0000004200 */
[C---:B-1----:R-:W-:Y:S01]  /*12140*/  HMMA.16816.F32.BF16 R60, R4.reuse, R12, R96 ;  /* 0x0000000c043c723c */ /* 0x042fe20000041860 */
[----:B------:R-:W-:Y:S07]  /*12150*/  MUFU.EX2 R98, R146 ;  /* 0x0000009200627308 */ /* 0x000fee0000000800 */
[----:B------:R-:W-:Y:S01]  /*12160*/  HMMA.16816.F32.BF16 R40, R4, R14, R76 ;  /* 0x0000000e0428723c */ /* 0x000fe2000004184c */
[----:B------:R-:W1:Y:S06]  /*12170*/  MUFU.EX2 R99, R145 ;  /* 0x0000009100637308 */ /* 0x000e6c0000000800 */
[----:B------:R-:W-:Y:S01]  /*12180*/  FADD.FTZ R4, R184, R16 ;  /* 0x00000010b8047221 */ /* 0x000fe20000010000 */
[C---:B------:R-:W-:Y:S01]  /*12190*/  HMMA.16816.F32.BF16 R32, R8.reuse, R12, R112 ;  /* 0x0000000c0820723c */ /* 0x040fe20000041870 */
[----:B------:R-:W-:Y:S01]  /*121a0*/  LDSM.16.MT88.4 R16, [R196+0x1800] ;  /* 0x00180000c410783b */ /* 0x000fe20000004200 */
[----:B------:R-:W-:Y:S01]  /*121b0*/  FADD.FTZ R5, R209, R3 ;  /* 0x00000003d1057221 */ /* 0x000fe20000010000 */
[----:B------:R-:W2:Y:S01]  /*121c0*/  MUFU.EX2 R97, R140 ;  /* 0x0000008c00617308 */ /* 0x000ea20000000800 */
[----:B------:R-:W-:Y:S01]  /*121d0*/  FADD.FTZ R3, R185, R4 ;  /* 0x00000004b9037221 */ /* 0x000fe20000010000 */
[----:B------:R-:W-:Y:S01]  /*121e0*/  F2FP.BF16.PACK_AB R6, R187, R186 ;  /* 0x000000babb06723e */ /* 0x000fe200000010ff */
[----:B------:R-:W-:Y:S01]  /*121f0*/  FADD.FTZ R24, R210, R5 ;  /* 0x00000005d2187221 */ /* 0x000fe20000010000 */
[----:B------:R-:W-:Y:S01]  /*12200*/  LDSM.16.MT88.4 R112, [R196+0x2000] ;  /* 0x00200000c470783b */ /* 0x000fe20000004200 */
[----:B------:R-:W-:Y:S01]  /*12210*/  HMMA.16816.F32.BF16 R28, R8, R14, R20 ;  /* 0x0000000e081c723c */ /* 0x000fe20000041814 */
[----:B-1----:R-:W-:Y:S01]  /*12220*/  F2FP.BF16.PACK_AB R4, R99, R98 ;  /* 0x000000626304723e */ /* 0x002fe200000010ff */
[----:B------:R-:W-:Y:S01]  /*12230*/  FADD.FTZ R3, R207, R3 ;  /* 0x00000003cf037221 */ /* 0x000fe20000010000 */
[----:B------:R-:W1:Y:S01]  /*12240*/  LDSM.16.MT88.4 R20, [R192+0x1800] ;  /* 0x00180000c014783b */ /* 0x000e620000004200 */
[----:B------:R-:W4:Y:S01]  /*12250*/  MUFU.EX2 R96, R141 ;  /* 0x0000008d00607308 */ /* 0x000f220000000800 */
[----:B------:R-:W-:-:S02]  /*12260*/  FADD.FTZ R2, R98, R2 ;  /* 0x0000000262027221 */ /* 0x000fc40000010000 */
[----:B------:R-:W5:Y:S01]  /*12270*/  LDSM.16.MT88.4 R12, [R193+0x1800] ;  /* 0x00180000c10c783b */ /* 0x000f620000004200 */
[----:B------:R-:W-:Y:S02]  /*12280*/  FADD.FTZ R25, R215, R3 ;  /* 0x00000003d7197221 */ /* 0x000fe40000010000 */
[----:B------:R-:W-:Y:S01]  /*12290*/  FADD.FTZ R24, R89, R24 ;  /* 0x0000001859187221 */ /* 0x000fe20000010000 */
[----:B------:R-:W3:Y:S01]  /*122a0*/  LDSM.16.MT88.4 R8, [R195+0x1800] ;  /* 0x00180000c308783b */ /* 0x000ee20000004200 */
[----:B------:R-:W-:Y:S01]  /*122b0*/  MUFU.EX2 R184, R142 ;  /* 0x0000008e00b87308 */ /* 0x000fe20000000800 */
[----:B--2---:R-:W-:Y:S02]  /*122c0*/  FADD.FTZ R0, R97, R0 ;  /* 0x0000000061007221 */ /* 0x004fe40000010000 */
[----:B------:R-:W-:-:S04]  /*122d0*/  FADD.FTZ R3, R111, R24 ;  /* 0x000000186f037221 */ /* 0x000fc80000010000 */
[----:B------:R-:W-:Y:S01]  /*122e0*/  FADD.FTZ R3, R150, R3 ;  /* 0x0000000396037221 */ /* 0x000fe20000010000 */
[----:B------:R-:W2:Y:S01]  /*122f0*/  MUFU.EX2 R185, R147 ;  /* 0x0000009300b97308 */ /* 0x000ea20000000800 */
[----:B----4-:R-:W-:Y:S02]  /*12300*/  F2FP.BF16.PACK_AB R5, R96, R97 ;  /* 0x000000616005723e */ /* 0x010fe400000010ff */
[----:B------:R-:W-:-:S05]  /*12310*/  FADD.FTZ R3, R189, R3 ;  /* 0x00000003bd037221 */ /* 0x000fca0000010000 */
[----:B------:R-:W4:Y:S01]  /*12320*/  MUFU.EX2 R76, R157 ;  /* 0x0000009d004c7308 */ /* 0x000f220000000800 */
[----:B--2---:R-:W-:-:S07]  /*12330*/  F2FP.BF16.PACK_AB R7, R185, R184 ;  /* 0x000000b8b907723e */ /* 0x004fce00000010ff */
[----:B------:R-:W2:Y:S01]  /*12340*/  MUFU.EX2 R79, R172 ;  /* 0x000000ac004f7308 */ /* 0x000ea20000000800 */
[----:B-1----:R-:W-:Y:S01]  /*12350*/  HMMA.16816.F32.BF16 R64, R4, R20, R64 ;  /* 0x000000140440723c */ /* 0x002fe20000041840 */
[----:B----4-:R-:W-:-:S06]  /*12360*/  FADD.FTZ R3, R76, R3 ;  /* 0x000000034c037221 */ /* 0x010fcc0000010000 */
[----:B------:R-:W1:Y:S01]  /*12370*/  MUFU.EX2 R89, R171 ;  /* 0x000000ab00597308 */ /* 0x000e620000000800 */
[C---:B------:R-:W-:Y:S07]  /*12380*/  HMMA.16816.F32.BF16 R56, R4.reuse, R22, R56 ;  /* 0x000000160438723c */ /* 0x040fee0000041838 */
[----:B------:R-:W4:Y:S01]  /*12390*/  MUFU.EX2 R77, R165 ;  /* 0x000000a5004d7308 */ /* 0x000f220000000800 */
[----:B--2---:R-:W-:Y:S01]  /*123a0*/  F2FP.BF16.PACK_AB R156, R79, R88 ;  /* 0x000000584f9c723e */ /* 0x004fe200000010ff */
[C---:B------:R-:W-:Y:S06]  /*123b0*/  HMMA.16816.F32.BF16 R52, R4.reuse, R16, R52 ;  /* 0x000000100434723c */ /* 0x040fec0000041834 */
[----:B------:R-:W2:Y:S01]  /*123c0*/  MUFU.EX2 R78, R169 ;  /* 0x000000a9004e7308 */ /* 0x000ea20000000800 */
[----:B-1----:R-:W-:Y:S01]  /*123d0*/  F2FP.BF16.PACK_AB R158, R160, R89 ;  /* 0x00000059a09e723e */ /* 0x002fe200000010ff */
[C---:B------:R-:W-:Y:S06]  /*123e0*/  HMMA.16816.F32.BF16 R48, R4.reuse, R18, R48 ;  /* 0x000000120430723c */ /* 0x040fec0000041830 */
[----:B------:R-:W1:Y:S01]  /*123f0*/  MUFU.EX2 R24, R181 ;  /* 0x000000b500187308 */ /* 0x000e620000000800 */
[----:B----4-:R-:W-:Y:S01]  /*12400*/  F2FP.BF16.PACK_AB R157, R86, R77 ;  /* 0x0000004d569d723e */ /* 0x010fe200000010ff */
[----:B-----5:R-:W-:Y:S01]  /*12410*/  HMMA.16816.F32.BF16 R44, R4, R12, R44 ;  /* 0x0000000c042c723c */ /* 0x020fe2000004182c */
[----:B--2---:R-:W-:-:S07]  /*12420*/  F2FP.BF16.PACK_AB R159, R87, R78 ;  /* 0x0000004e579f723e */ /* 0x004fce00000010ff */
[----:B------:R-:W-:Y:S01]  /*12430*/  HMMA.16816.F32.BF16 R36, R4, R14, R36 ;  /* 0x0000000e0424723c */ /* 0x000fe20000041824 */
[----:B-1----:R-:W-:-:S07]  /*12440*/  F2FP.BF16.PACK_AB R98, R26, R24 ;  /* 0x000000181a62723e */ /* 0x002fce00000010ff */
[C---:B---3--:R-:W-:Y:S08]  /*12450*/  HMMA.16816.F32.BF16 R32, R4.reuse, R8, R32 ;  /* 0x000000080420723c */ /* 0x048ff00000041820 */
        /* <DEDUP_REMOVED lines=19> */
[----:B------:R-:W3:Y:S01]  /*12590*/  MUFU.EX2 R15, R178 ;  /* 0x000000b2000f7308 */ /* 0x000ee20000000800 */
[----:B------:R-:W4:Y:S05]  /*125a0*/  LDSM.16.MT88.4 R8, [R195+0x2000] ;  /* 0x00200000c308783b */ /* 0x000f2a0000004200 */
[----:B------:R-:W-:Y:S01]  /*125b0*/  FADD.FTZ R4, R109, R25 ;  /* 0x000000196d047221 */ /* 0x000fe20000010000 */
[----:B------:R-:W-:Y:S01]  /*125c0*/  HMMA.16816.F32.BF16 R128, R156, R120, R64 ;  /* 0x000000789c80723c */ /* 0x000fe20000041840 */
[----:B------:R-:W5:Y:S01]  /*125d0*/  MUFU.EX2 R25, R177 ;  /* 0x000000b100197308 */ /* 0x000f620000000800 */
[----:B------:R-:W-:Y:S01]  /*125e0*/  FADD.FTZ R5, R96, R0 ;  /* 0x0000000060057221 */ /* 0x000fe20000010000 */
[----:B------:R-:W-:Y:S01]  /*125f0*/  MOV R0, R218 ;  /* 0x000000da00007202 */ /* 0x000fe20000000f00 */
[----:B------:R-:W-:Y:S01]  /*12600*/  FADD.FTZ R4, R148, R4 ;  /* 0x0000000494047221 */ /* 0x000fe20000010000 */
[----:B--2---:R-:W-:Y:S01]  /*12610*/  F2FP.BF16.PACK_AB R96, R13, R12 ;  /* 0x0000000c0d60723e */ /* 0x004fe200000010ff */
[----:B------:R-:W-:-:S02]  /*12620*/  FADD.FTZ R5, R184, R5 ;  /* 0x00000005b8057221 */ /* 0x000fc40000010000 */
[----:B------:R-:W-:Y:S01]  /*12630*/  FADD.FTZ R4, R188, R4 ;  /* 0x00000004bc047221 */ /* 0x000fe20000010000 */
[----:B---3--:R-:W-:Y:S01]  /*12640*/  F2FP.BF16.PACK_AB R97, R15, R14 ;  /* 0x0000000e0f61723e */ /* 0x008fe200000010ff */
[C---:B------:R-:W-:Y:S02]  /*12650*/  HMMA.16816.F32.BF16 R132, R156.reuse, R122, R56 ;  /* 0x0000007a9c84723c */ /* 0x040fe40000041838 */
[----:B------:R-:W-:Y:S02]  /*12660*/  FADD.FTZ R6, R190, R4 ;  /* 0x00000004be067221 */ /* 0x000fe40000010000 */
[----:B------:R-:W-:Y:S02]  /*12670*/  FADD.FTZ R4, R99, R2 ;  /* 0x0000000263047221 */ /* 0x000fe40000010000 */
[----:B------:R-:W-:Y:S01]  /*12680*/  @P1 IMAD.HI.U32 R2, R218, c[0x0][0x2c8], RZ ;  /* 0x0000b200da021a27 */ /* 0x000fe200078e00ff */
[----:B-----5:R-:W-:Y:S01]  /*12690*/  F2FP.BF16.PACK_AB R99, R27, R25 ;  /* 0x000000191b63723e */ /* 0x020fe200000010ff */
[----:B-1----:R-:W-:Y:S03]  /*126a0*/  HMMA.16816.F32.BF16 R144, R156, R104, R44 ;  /* 0x000000689c90723c */ /* 0x002fe6000004182c */
[----:B------:R-:W-:-:S04]  /*126b0*/  @P1 SHF.R.U32.HI R0, RZ, c[0x0][0x2cc], R2 ;  /* 0x0000b300ff001a19 */ /* 0x000fc80000011602 */
[----:B------:R-:W-:Y:S01]  /*126c0*/  IADD3 R0, R0, R216, -R217 ;  /* 0x000000d800007210 */ /* 0x000fe20007ffe8d9 */
[----:B------:R-:W-:Y:S04]  /*126d0*/  HMMA.16816.F32.BF16 R116, R96, R112, R116 ;  /* 0x000000706074723c */ /* 0x000fe80000041874 */
[----:B------:R-:W-:-:S04]  /*126e0*/  IMAD.HI R0, R0, 0x66666667, RZ ;  /* 0x6666666700007827 */ /* 0x000fc800078e02ff */
[----:B------:R-:W-:Y:S01]  /*126f0*/  HMMA.16816.F32.BF16 R112, R96, R114, R16 ;  /* 0x000000726070723c */ /* 0x000fe20000041810 */
[----:B------:R-:W-:-:S04]  /*12700*/  SHF.R.U32.HI R2, RZ, 0x1f, R0 ;  /* 0x0000001fff027819 */ /* 0x000fc80000011600 */
[----:B------:R-:W-:Y:S01]  /*12710*/  LEA.HI.SX32 R7, R0, R2, 0x1b ;  /* 0x0000000200077211 */ /* 0x000fe200078fdaff */
[----:B------:R-:W-:Y:S02]  /*12720*/  FADD.FTZ R2, R162, R3 ;  /* 0x00000003a2027221 */ /* 0x000fe40000010000 */
[----:B------:R-:W-:Y:S01]  /*12730*/  FADD.FTZ R3, R161, R6 ;  /* 0x00000006a1037221 */ /* 0x000fe20000010000 */
[----:B------:R-:W-:Y:S01]  /*12740*/  IMNMX R16, R252, R7, !PT ;  /* 0x00000007fc107217 */ /* 0x000fe20007800200 */
[----:B------:R-:W-:Y:S01]  /*12750*/  FADD.FTZ R0, R186, R4 ;  /* 0x00000004ba007221 */ /* 0x000fe20000010000 */
[----:B------:R-:W-:Y:S01]  /*12760*/  HMMA.16816.F32.BF16 R148, R156, R106, R36 ;  /* 0x0000006a9c94723c */ /* 0x000fe20000041824 */
[----:B------:R-:W-:Y:S01]  /*12770*/  FADD.FTZ R4, R166, R2 ;  /* 0x00000002a6047221 */ /* 0x000fe20000010000 */
[----:B------:R-:W-:Y:S01]  /*12780*/  ISETP.GE.AND P0, PT, R223, R16, PT ;  /* 0x00000010df00720c */ /* 0x000fe20003f06270 */
[----:B------:R-:W-:Y:S01]  /*12790*/  FADD.FTZ R6, R163, R3 ;  /* 0x00000003a3067221 */ /* 0x000fe20000010000 */
[----:B------:R1:W-:Y:S01]  /*127a0*/  STL [R1], R16 ;  /* 0x0000001001007387 */ /* 0x0003e20000100800 */
        /* <DEDUP_REMOVED lines=12> */
[----:B----4-:R-:W-:Y:S01]  /*12870*/  HMMA.16816.F32.BF16 R152, R156, R8, R32 ;  /* 0x000000089c98723c */ /* 0x010fe20000041820 */
        /* <DEDUP_REMOVED lines=12> */
[----:B------:R-:W-:-:S03]  /*12940*/  FADD.FTZ R247, R27, R0 ;  /* 0x000000001bf77221 */ /* 0x000fc60000010000 */
[----:B------:R-:W-:Y:S08]  /*12950*/  HMMA.16816.F32.BF16 R100, R96, R8, R60 ;  /* 0x000000086064723c */ /* 0x000ff0000004183c */
[-C--:B------:R-:W-:Y:S08]  /*12960*/  HMMA.16816.F32.BF16 R156, R156, R10.reuse, R28 ;  /* 0x0000000a9c9c723c */ /* 0x080ff0000004181c */
[----:B------:R-:W-:Y:S01]  /*12970*/  HMMA.16816.F32.BF16 R96, R96, R10, R40 ;  /* 0x0000000a6060723c */ /* 0x000fe20000041828 */
[----:B------:R-:W-:Y:S02]  /*12980*/  @!UPT UIADD3 URZ, URZ, URZ, URZ ;  /* 0x0000003f3f3ff290 */ /* 0x000fe4000fffe03f */
[----:B------:R-:W-:Y:S11]  /*12990*/  @!P0 BRA `(.L_x_1748) ;  /* 0x0000493000008947 */ /* 0x000ff60003800000 */
[----:B-1----:R-:W-:Y:S01]  /*129a0*/  IMAD.MOV.U32 R87, RZ, RZ, R70 ;  /* 0x000000ffff577224 */ /* 0x002fe200078e0046 */
[----:B------:R-:W-:Y:S01]  /*129b0*/  MOV R89, R68 ;  /* 0x0000004400597202 */ /* 0x000fe20000000f00 */
[----:B------:R-:W-:Y:S01]  /*129c0*/  IMAD.MOV.U32 R86, RZ, RZ, R71 ;  /* 0x000000ffff567224 */ /* 0x000fe200078e0047 */
[----:B------:R-:W-:-:S07]  /*129d0*/  MOV R88, R69 ;  /* 0x0000004500587202 */ /* 0x000fce0000000f00 */
.L_x_1759:
[----:B------:R-:W-:Y:S04]  /*129e0*/  DEPBAR.LE SB0, 0x0 ;  /* 0x000080000000791a */ /* 0x000fe80000000000 */
[----:B------:R-:W-:Y:S01]  /*129f0*/  WARPSYNC 0xffffffff ;  /* 0xffffffff00007948 */ /* 0x000fe20003800000 */
[----:B------:R-:W-:Y:S01]  /*12a00*/  BAR.SYNC.DEFER_BLOCKING 0x0 ;  /* 0x0000000000007b1d */ /* 0x000fe20000010000 */
[----:B------:R-:W-:Y:S05]  /*12a10*/  ISETP.GT.AND P0, PT, R252, R223, PT ;  /* 0x000000dffc00720c */ /* 0x000fea0003f04270 */
[----:B------:R1:W2:Y:S01]  /*12a20*/  LDSM.16.M88.4 R80, [R198] ;  /* 0x00000000c650783b */ /* 0x0002a20000000200 */
[----:B------:R-:W-:Y:S03]  /*12a30*/  BSSY B0, `(.L_x_1749) ;  /* 0x0000045000007945 */ /* 0x000fe60003800000 */
[----:B------:R1:W3:Y:S04]  /*12a40*/  LDSM.16.M88.4 R76, [R198+0x2000] ;  /* 0x00200000c64c783b */ /* 0x0002e80000000200 */
[----:B------:R1:W4:Y:S04]  /*12a50*/  LDSM.16.M88.4 R16, [R95] ;  /* 0x000000005f10783b */ /* 0x0003280000000200 */
        /* <DEDUP_REMOVED lines=11> */
[----:B------:R-:W-:-:S05]  /*12b10*/  @P0 BRA `(.L_x_1750) ;  /* 0x0000036000000947 */ /* 0x000fca0003800000 */
[C---:B--234-:R-:W-:Y:S01]  /*12b20*/  IMAD.WIDE.U32 R2, R231.reuse, c[0x0][0x208], RZ ;  /* 0x00008200e7027a25 */ /* 0x05cfe200078e00ff */
        /* <DEDUP_REMOVED lines=17> */
[----:B------:R2:W3:Y:S02]  /*12c40*/  SHFL.IDX PT, R7, R4, RZ, 0x181f ;  /* 0x00181fff04077589 */ /* 0x0004e400000e0000 */
.L_x_1858:
[----:B------:R-:W-:-:S05]  /*12c50*/  BRA.DIV ~URZ, `(.L_x_1752) ;  /* 0x0000ed527f007947 */ /* 0x000fca000b800000 */
[----:B------:R-:W4:Y:S01]  /*12c60*/  SHFL.IDX PT, R2, R0, RZ, 0x181f ;  /* 0x00181fff00027589 */ /* 0x000f2200000e0000 */
[----:B------:R-:W-:Y:S02]  /*12c70*/  ISETP.GE.AND P1, PT, R244, c[0x0][0x1d4], PT ;  /* 0x00007500f4007a0c */ /* 0x000fe40003f26270 */
[-C--:B----4-:R-:W-:Y:S05]  /*12c80*/  IADD3 R2, P0, R2, R5.reuse, RZ ;  /* 0x0000000502027210 */ /* 0x090fea0007f1e0ff */
[--C-:B---3--:R-:W-:Y:S01]  /*12c90*/  IMAD.X R3, R7, 0x1, R6.reuse, P0 ;  /* 0x0000000107037824 */ /* 0x108fe200000e0606 */
[----:B------:R-:W-:Y:S05]  /*12ca0*/  SEL R7, RZ, 0x10, P1 ;  /* 0x00000010ff077807 */ /* 0x000fea0000800000 */
[----:B------:R-:W-:Y:S01]  /*12cb0*/  @!PT LDS RZ, [RZ] ;  /* 0x00000000fffff984 */ /* 0x000fe20000000800 */
[----:B------:R-:W-:Y:S01]  /*12cc0*/  @!PT LDS RZ, [RZ] ;  /* 0x00000000fffff984 */ /* 0x000fe20000000800 */
[----:B------:R3:W-:Y:S04]  /*12cd0*/  LDGSTS.E.BYPASS.LTC128B.128 [R208+0x100], [R2.64], !P1 ;  /* 0x0010000002d07fae */ /* 0x0007e8000c901d48 */
[----:B---3--:R-:W3:Y:S04]  /*12ce0*/  SHFL.IDX PT, R2, R0, 0x1, 0x181f ;  /* 0x00381f0000027f89 */ /* 0x008ee800000e0000 */
[----:B------:R-:W4:Y:S01]  /*12cf0*/  SHFL.IDX PT, R3, R4, 0x1, 0x181f ;  /* 0x00381f0004037f89 */ /* 0x000f2200000e0000 */
[-C--:B---3--:R-:W-:Y:S05]  /*12d00*/  IADD3 R2, P0, R2, R5.reuse, RZ ;  /* 0x0000000502027210 */ /* 0x088fea0007f1e0ff */
[--C-:B----4-:R-:W-:Y:S05]  /*12d10*/  IMAD.X R3, R3, 0x1, R6.reuse, P0 ;  /* 0x0000000103037824 */ /* 0x110fea00000e0606 */
[----:B------:R3:W-:Y:S04]  /*12d20*/  LDGSTS.E.BYPASS.LTC128B.128 [R208+0x900], [R2.64], !P1 ;  /* 0x0090000002d07fae */ /* 0x0007e8000c901d48 */
[----:B---3--:R-:W3:Y:S04]  /*12d30*/  SHFL.IDX PT, R2, R0, 0x2, 0x181f ;  /* 0x00581f0000027f89 */ /* 0x008ee800000e0000 */
[----:B------:R-:W4:Y:S01]  /*12d40*/  SHFL.IDX PT, R3, R4, 0x2, 0x181f ;  /* 0x00581f0004037f89 */ /* 0x000f2200000e0000 */
[-C--:B---3--:R-:W-:Y:S05]  /*12d50*/  IADD3 R2, P0, R2, R5.reuse, RZ ;  /* 0x0000000502027210 */ /* 0x088fea0007f1e0ff */
[--C-:B----4-:R-:W-:Y:S05]  /*12d60*/  IMAD.X R3, R3, 0x1, R6.reuse, P0 ;  /* 0x0000000103037824 */ /* 0x110fea00000e0606 */
[----:B------:R3:W-:Y:S04]  /*12d70*/  LDGSTS.E.BYPASS.LTC128B.128 [R208+0x1100], [R2.64], !P1 ;  /* 0x0110000002d07fae */ /* 0x0007e8000c901d48 */
[----:B---3--:R-:W3:Y:S04]  /*12d80*/  SHFL.IDX PT, R2, R0, 0x3, 0x181f ;  /* 0x00781f0000027f89 */ /* 0x008ee800000e0000 */
[----:B------:R-:W4:Y:S04]  /*12d90*/  SHFL.IDX PT, R3, R4, 0x3, 0x181f ;  /* 0x00781f0004037f89 */ /* 0x000f2800000e0000 */
[----:B------:R-:W2:Y:S04]  /*12da0*/  SHFL.IDX PT, R0, R0, 0x4, 0x181f ;  /* 0x00981f0000007f89 */ /* 0x000ea800000e0000 */
[----:B--2---:R-:W2:Y:S01]  /*12db0*/  SHFL.IDX PT, R4, R4, 0x4, 0x181f ;  /* 0x00981f0004047f89 */ /* 0x004ea200000e0000 */
[----:B---3--:R-:W-:Y:S05]  /*12dc0*/  IADD3 R2, P0, R2, R5, RZ ;  /* 0x0000000502027210 */ /* 0x008fea0007f1e0ff */
[----:B----4-:R-:W-:Y:S05]  /*12dd0*/  IMAD.X R3, R3, 0x1, R6, P0 ;  /* 0x0000000103037824 */ /* 0x010fea00000e0606 */
[----:B------:R3:W-:Y:S03]  /*12de0*/  LDGSTS.E.BYPASS.LTC128B.128 [R208+0x1900], [R2.64], !P1 ;  /* 0x0190000002d07fae */ /* 0x0007e6000c901d48 */
.L_x_1859:
[C---:B---3--:R-:W-:Y:S02]  /*12df0*/  IADD3 R2, -R7.reuse, 0x10, RZ ;  /* 0x0000001007027810 */ /* 0x048fe40007ffe1ff */
[----:B------:R-:W-:Y:S02]  /*12e00*/  ISETP.NE.U32.AND P2, PT, R7, RZ, PT ;  /* 0x000000ff0700720c */ /* 0x000fe40003f45070 */
[----:B------:R-:W-:Y:S04]  /*12e10*/  LOP3.LUT R2, R2, 0xf, RZ, 0xc0, !PT ;  /* 0x0000000f02027812 */ /* 0x000fe800078ec0ff */
[----:B------:R-:W-:Y:S04]  /*12e20*/  IADD3 R2, P1, P0, R2, R0, R5 ;  /* 0x0000000002027210 */ /* 0x000fe8000783e005 */
[----:B--2---:R-:W-:Y:S05]  /*12e30*/  IADD3.X R3, RZ, R4, R6, P1, P0 ;  /* 0x00000004ff037210 */ /* 0x004fea0000fe0406 */
[----:B------:R-:W-:Y:S01]  /*12e40*/  @!PT LDS RZ, [RZ] ;  /* 0x00000000fffff984 */ /* 0x000fe20000000800 */
[----:B------:R-:W-:Y:S01]  /*12e50*/  @!PT LDS RZ, [RZ] ;  /* 0x00000000fffff984 */ /* 0x000fe20000000800 */
[----:B------:R-:W-:Y:S01]  /*12e60*/  @!PT LDS RZ, [RZ] ;  /* 0x00000000fffff984 */ /* 0x000fe20000000800 */
[----:B------:R2:W-:Y:S04]  /*12e70*/  LDGSTS.E.BYPASS.LTC128B.128.ZFILL [R208+0x2100], [R2.64], P2 ;  /* 0x0210000002d07fae */ /* 0x0005e80009141d48 */
.L_x_1750:
[----:B--234-:R-:W-:Y:S05]  /*12e80*/  BSYNC B0 ;  /* 0x0000000000007941 */ /* 0x01cfea0003800000 */
.L_x_1749:
[----:B------:R-:W0:Y:S01]  /*12e90*/  LDGDEPBAR ;  /* 0x00000000000079af */ /* 0x000e220000000000 */
[----:B------:R-:W-:Y:S01]  /*12ea0*/  WARPSYNC 0xffffffff ;  /* 0xffffffff00007948 */ /* 0x000fe20003800000 */
[-C--:B------:R-:W-:Y:S01]  /*12eb0*/  HMMA.16816.F32.BF16 R4, R80, R16.reuse, RZ ;  /* 0x000000105004723c */ /* 0x080fe200000418ff */
[----:B------:R-:W-:Y:S02]  /*12ec0*/  BSSY B0, `(.L_x_1753) ;  /* 0x0000147000007945 */ /* 0x000fe40003800000 */
[----:B------:R-:W-:Y:S05]  /*12ed0*/  ISETP.GT.AND P0, PT, R223, R252, PT ;  /* 0x000000fcdf00720c */ /* 0x000fea0003f04270 */
[C---:B------:R-:W-:Y:S08]  /*12ee0*/  HMMA.16816.F32.BF16 R8, R76.reuse, R16, RZ ;  /* 0x000000104c08723c */ /* 0x040ff000000418ff */
[-C--:B------:R-:W-:Y:S08]  /*12ef0*/  HMMA.16816.F32.BF16 R12, R76, R18.reuse, RZ ;  /* 0x000000124c0c723c */ /* 0x080ff000000418ff */
[C---:B------:R-:W-:Y:S08]  /*12f00*/  HMMA.16816.F32.BF16 R16, R80.reuse, R18, RZ ;  /* 0x000000125010723c */ /* 0x040ff000000418ff */
[-C--:B-1----:R-:W-:Y:S08]  /*12f10*/  HMMA.16816.F32.BF16 R20, R80, R32.reuse, RZ ;  /* 0x000000205014723c */ /* 0x082ff000000418ff */
        /* <DEDUP_REMOVED lines=41> */
[----:B------:R-:W5:Y:S07]  /*131b0*/  LDSM.16.M88.4 R164, [R197+0x1800] ;  /* 0x00180000c5a4783b */ /* 0x000f6e0000000200 */
        /* <DEDUP_REMOVED lines=210> */
[----:B--234-:R-:W-:Y:S01]  /*13ee0*/  MOV R220, RZ ;  /* 0x000000ff00dc7202 */ /* 0x01cfe20000000f00 */
[----:B------:R-:W2:Y:S01]  /*13ef0*/  LDL R238, [R1+0x28] ;  /* 0x0000280001ee7983 */ /* 0x000ea20000100800 */
[C---:B------:R-:W-:Y:S02]  /*13f00*/  SHF.L.U64.HI R6, R244.reuse, 0x1, R245 ;  /* 0x00000001f4067819 */ /* 0x040fe400000102f5 */
[----:B------:R-:W-:Y:S01]  /*13f10*/  SHF.L.U32 R5, R244, 0x1, RZ ;  /* 0x00000001f4057819 */ /* 0x000fe200000006ff */
[----:B------:R-:W3:Y:S04]  /*13f20*/  LDL.64 R240, [R1+0x18] ;  /* 0x0000180001f07983 */ /* 0x000ee80000100a00 */
[----:B------:R-:W4:Y:S04]  /*13f30*/  LDL R235, [R1+0x24] ;  /* 0x0000240001eb7983 */ /* 0x000f280000100800 */
[----:B------:R-:W5:Y:S04]  /*13f40*/  LDL.64 R236, [R1+0x10] ;  /* 0x0000100001ec7983 */ /* 0x000f680000100a00 */
[----:B------:R-:W3:Y:S01]  /*13f50*/  LDL R234, [R1+0x20] ;  /* 0x0000200001ea7983 */ /* 0x000ee20000100800 */
[----:B--2---:R-:W-:Y:S05]  /*13f60*/  IMAD R2, R223, 0x50, R238 ;  /* 0x00000050df027824 */ /* 0x004fea00078e02ee */
[----:B------:R-:W-:Y:S05]  /*13f70*/  IADD3 R2, R2, -0x50, R251 ;  /* 0xffffffb002027810 */ /* 0x000fea0007ffe0fb */
[----:B------:R-:W-:Y:S04]  /*13f80*/  @P6 IMAD.HI.U32 R3, R2, c[0x0][0x2bc], RZ ;  /* 0x0000af0002036a27 */ /* 0x000fe800078e00ff */
[----:B-1----:R-:W-:Y:S01]  /*13f90*/  IMAD.MOV.U32 R0, RZ, RZ, R2 ;  /* 0x000000ffff007224 */ /* 0x002fe200078e0002 */
        /* <DEDUP_REMOVED lines=23> */
.L_x_1860:
[----:B------:R-:W-:-:S05]  /*14110*/  BRA.DIV ~URZ, `(.L_x_1756) ;  /* 0x0000de627f007947 */ /* 0x000fca000b800000 */
[----:B------:R-:W3:Y:S01]  /*14120*/  SHFL.IDX PT, R2, R0, RZ, 0x181f ;  /* 0x00181fff00027589 */ /* 0x000ee200000e0000 */
[----:B------:R-:W-:Y:S03]  /*14130*/  ISETP.GE.AND P1, PT, R244, c[0x0][0x1d4], PT ;  /* 0x00007500f4007a0c */ /* 0x000fe60003f26270 */
[----:B------:R-:W-:Y:S01]  /*14140*/  SHFL.IDX PT, R8, R0, 0x4, 0x181f ;  /* 0x00981f0000087f89 */ /* 0x000fe200000e0000 */
[-C--:B---3--:R-:W-:Y:S05]  /*14150*/  IADD3 R2, P0, R2, R5.reuse, RZ ;  /* 0x0000000502027210 */ /* 0x088fea0007f1e0ff */
[--C-:B--2---:R-:W-:Y:S01]  /*14160*/  IMAD.X R3, R7, 0x1, R6.reuse, P0 ;  /* 0x0000000107037824 */ /* 0x104fe200000e0606 */
[----:B------:R-:W-:Y:S04]  /*14170*/  SEL R7, RZ, 0x10, P1 ;  /* 0x00000010ff077807 */ /* 0x000fe80000800000 */
        /* <DEDUP_REMOVED lines=14> */
[----:B-1----:R-:W1:Y:S01]  /*14260*/  SHFL.IDX PT, R4, R4, 0x4, 0x181f ;  /* 0x00981f0004047f89 */ /* 0x002e6200000e0000 */
[----:B--2---:R-:W-:Y:S05]  /*14270*/  IADD3 R2, P0, R2, R5, RZ ;  /* 0x0000000502027210 */ /* 0x004fea0007f1e0ff */
[----:B---3--:R-:W-:Y:S05]  /*14280*/  IMAD.X R3, R3, 0x1, R6, P0 ;  /* 0x0000000103037824 */ /* 0x008fea00000e0606 */
[----:B------:R2:W-:Y:S03]  /*14290*/  LDGSTS.E.BYPASS.LTC128B.128 [R208+0x4100], [R2.64], !P1 ;  /* 0x0410000002d07fae */ /* 0x0005e6000c901d48 */
.L_x_1861:
[C---:B-1----:R-:W-:Y:S02]  /*142a0*/  IADD3 R0, -R7.reuse, 0x10, RZ ;  /* 0x0000001007007810 */ /* 0x042fe40007ffe1ff */
[----:B------:R-:W-:Y:S02]  /*142b0*/  ISETP.NE.U32.AND P2, PT, R7, RZ, PT ;  /* 0x000000ff0700720c */ /* 0x000fe40003f45070 */
[----:B------:R-:W-:Y:S04]  /*142c0*/  LOP3.LUT R0, R0, 0xf, RZ, 0xc0, !PT ;  /* 0x0000000f00007812 */ /* 0x000fe800078ec0ff */
[----:B--2---:R-:W-:Y:S04]  /*142d0*/  IADD3 R2, P1, P0, R0, R8, R5 ;  /* 0x0000000800027210 */ /* 0x004fe8000783e005 */
[----:B------:R-:W-:Y:S05]  /*142e0*/  IADD3.X R3, RZ, R4, R6, P1, P0 ;  /* 0x00000004ff037210 */ /* 0x000fea0000fe0406 */
[----:B------:R-:W-:Y:S01]  /*142f0*/  @!PT LDS RZ, [RZ] ;  /* 0x00000000fffff984 */ /* 0x000fe20000000800 */
[----:B------:R-:W-:Y:S01]  /*14300*/  @!PT LDS RZ, [RZ] ;  /* 0x00000000fffff984 */ /* 0x000fe20000000800 */
[----:B------:R-:W-:Y:S01]  /*14310*/  @!PT LDS RZ, [RZ] ;  /* 0x00000000fffff984 */ /* 0x000fe20000000800 */
[----:B------:R1:W-:Y:S04]  /*14320*/  LDGSTS.E.BYPASS.LTC128B.128.ZFILL [R208+0x4900], [R2.64], P2 ;  /* 0x0490000002d07fae */ /* 0x0003e80009141d48 */
.L_x_1754:
[----:B--234-:R-:W-:Y:S05]  /*14330*/  BSYNC B0 ;  /* 0x0000000000007941 */ /* 0x01cfea0003800000 */
.L_x_1753:
[----:B------:R-:W2:Y:S01]  /*14340*/  LDL R4, [R1+0x2c] ;  /* 0x00002c0001047983 */ /* 0x000ea20000100800 */
[----:B------:R-:W-:Y:S03]  /*14350*/  IMAD.MOV.U32 R6, RZ, RZ, c[0x0][0x2c4] ;  /* 0x0000b100ff067624 */ /* 0x000fe600078e00ff */
[----:B-1----:R-:W2:Y:S02]  /*14360*/  LDL R0, [R1+0x60] ;  /* 0x0000600001007983 */ /* 0x002ea40000100800 */
[----:B------:R-:W-:Y:S02]  /*14370*/  ISETP.NE.AND P0, PT, R6, 0x1, PT ;  /* 0x000000010600780c */ /* 0x000fe40003f05270 */
[----:B------:R-:W3:Y:S04]  /*14380*/  LDL R5, [R1+0x34] ;  /* 0x0000340001057983 */ /* 0x000ee80000100800 */
[----:B------:R-:W4:Y:S04]  /*14390*/  LDL R3, [R1+0x38] ;  /* 0x0000380001037983 */ /* 0x000f280000100800 */
[----:B------:R-:W4:Y:S04]  /*143a0*/  LDL R2, [R1+0x30] ;  /* 0x0000300001027983 */ /* 0x000f280000100800 */
[----:B------:R-:W0:Y:S01]  /*143b0*/  LDGDEPBAR ;  /* 0x00000000000079af */ /* 0x000e220000000000 */
[----:B--2---:R-:W-:Y:S04]  /*143c0*/  IMAD.IADD R4, R0, 0x1, R4 ;  /* 0x0000000100047824 */ /* 0x004fe800078e0204 */
[----:B------:R-:W-:Y:S05]  /*143d0*/  @P0 IMAD.HI.U32 R0, R4, c[0x0][0x2c8], RZ ;  /* 0x0000b20004000a27 */ /* 0x000fea00078e00ff */
[----:B------:R-:W-:Y:S01]  /*143e0*/  @P0 SHF.R.U32.HI R4, RZ, c[0x0][0x2cc], R0 ;  /* 0x0000b300ff040a19 */ /* 0x000fe20000011600 */
[----:B------:R-:W-:Y:S05]  /*143f0*/  IMAD R0, R223, -0x50, RZ ;  /* 0xffffffb0df007824 */ /* 0x000fea00078e02ff */
[----:B---3--:R-:W-:Y:S04]  /*14400*/  IADD3 R0, -R5, 0x1, R0 ;  /* 0x0000000105007810 */ /* 0x008fe80007ffe100 */
[----:B----4-:R-:W-:Y:S01]  /*14410*/  IADD3 R5, -R2, R0, R3 ;  /* 0x0000000002057210 */ /* 0x010fe20007ffe103 */
[----:B------:R-:W-:-:S05]  /*14420*/  BRA.DIV ~URZ, `(.L_x_1757) ;  /* 0x0000e0b27f007947 */ /* 0x000fca000b800000 */
[----:B------:R1:W2:Y:S02]  /*14430*/  SHFL.IDX PT, R0, R4, RZ, 0x1c1f ;  /* 0x001c1fff04007589 */ /* 0x0002a400000e0000 */
.L_x_1862:
[----:B--2---:R-:W-:Y:S05]  /*14440*/  IMAD.IADD R0, R5, 0x1, R0 ;  /* 0x0000000105007824 */ /* 0x004fea00078e0200 */
[C---:B------:R-:W-:Y:S02]  /*14450*/  ISETP.GT.AND P0, PT, R0.reuse, RZ, PT ;  /* 0x000000ff0000720c */ /* 0x040fe40003f04270 */
[C---:B------:R-:W-:Y:S02]  /*14460*/  ISETP.GT.AND P1, PT, R0.reuse, 0x1, PT ;  /* 0x000000010000780c */ /* 0x040fe40003f24270 */
[C---:B------:R-:W-:Y:S02]  /*14470*/  ISETP.GT.AND P3, PT, R0.reuse, 0x8, PT ;  /* 0x000000080000780c */ /* 0x040fe40003f64270 */
        /* <DEDUP_REMOVED lines=11> */
[C---:B------:R-:W-:Y:S02]  /*14530*/  ISETP.GT.AND P0, PT, R0.reuse, 0x21, PT ;  /* 0x000000210000780c */ /* 0x040fe40003f04270 */
[----:B------:R-:W-:Y:S02]  /*14540*/  FSEL R28, R165, -INF , P2 ;  /* 0xff800000a51c7808 */ /* 0x000fe40001000000 */
        /* <DEDUP_REMOVED lines=8> */
[----:B------:R-:W-:Y:S02]  /*145d0*/  ISETP.GT.AND P0, PT, R0, 0x38, PT ;  /* 0x000000380000780c */ /* 0x000fe40003f04270 */
[----:B------:R-:W-:Y:S02]  /*145e0*/  FSEL R23, R23, -INF , P3 ;  /* 0xff80000017177808 */ /* 0x000fe40001800000 */
        /* <DEDUP_REMOVED lines=8> */
[----:B------:R-:W-:Y:S02]  /*14670*/  ISETP.GT.AND P0, PT, R0, 0x49, PT ;  /* 0x000000490000780c */ /* 0x000fe40003f04270 */
[----:B------:R-:W-:Y:S02]  /*14680*/  FSEL R17, R17, -INF , P4 ;  /* 0xff80000011117808 */ /* 0x000fe40002000000 */
        /* <DEDUP_REMOVED lines=12> */
[C---:B------:R-:W-:Y:S02]  /*14750*/  ISETP.GT.AND P1, PT, R3.reuse, 0x1, PT ;  /* 0x000000010300780c */ /* 0x040fe40003f24270 */
[C---:B------:R-:W-:Y:S02]  /*14760*/  ISETP.GT.AND P2, PT, R3.reuse, 0x8, PT ;  /* 0x000000080300780c */ /* 0x040fe40003f44270 */
        /* <DEDUP_REMOVED lines=34> */
[----:B------:R-:W-:Y:S02]  /*14990*/  ISETP.GT.AND P0, PT, R2, RZ, PT ;  /* 0x000000ff0200720c */ /* 0x000fe40003f04270 */
        /* <DEDUP_REMOVED lines=37> */
[----:B------:R-:W-:Y:S02]  /*14bf0*/  FMNMX.FTZ R2, R9, R86, !PT ;  /* 0x0000005609027209 */ /* 0x000fe40007810000 */
[----:B------:R-:W-:Y:S02]  /*14c00*/  FSEL R74, R58, -INF , P0 ;  /* 0xff8000003a4a7808 */ /* 0x000fe40000000000 */
[----:B------:R-:W-:Y:S02]  /*14c10*/  FMNMX.FTZ R2, R10, R2, !PT ;  /* 0x000000020a027209 */ /* 0x000fe40007810000 */
[----:B------:R-:W-:Y:S02]  /*14c20*/  ISETP.GT.AND P0, PT, R0, RZ, PT ;  /* 0x000000ff0000720c */ /* 0x000fe40003f04270 */
[----:B------:R-:W-:Y:S02]  /*14c30*/  FMNMX.FTZ R2, R11, R2, !PT ;  /* 0x000000020b027209 */ /* 0x000fe40007810000 */
[----:B------:R-:W-:Y:S02]  /*14c40*/  FSEL R80, R60, -INF , P3 ;  /* 0xff8000003c507808 */ /* 0x000fe40001800000 */
[----:B------:R-:W-:Y:S02]  /*14c50*/  FMNMX.FTZ R2, R16, R2, !PT ;  /* 0x0000000210027209 */ /* 0x000fe40007810000 */
[----:B------:R-:W-:Y:S02]  /*14c60*/  FSEL R67, R57, -INF , P1 ;  /* 0xff80000039437808 */ /* 0x000fe40000800000 */
[----:B------:R-:W-:Y:S02]  /*14c70*/  FMNMX.FTZ R2, R29, R2, !PT ;  /* 0x000000021d027209 */ /* 0x000fe40007810000 */
[----:B------:R-:W-:Y:S02]  /*14c80*/  ISETP.GT.AND P1, PT, R0, 0x1, PT ;  /* 0x000000010000780c */ /* 0x000fe40003f24270 */
        /* <DEDUP_REMOVED lines=14> */
[----:B------:R-:W-:Y:S02]  /*14d70*/  FMNMX.FTZ R2, R21, R2, !PT ;  /* 0x0000000215027209 */ /* 0x000fe40007810000 */
[----:B------:R-:W-:Y:S02]  /*14d80*/  ISETP.GT.AND P2, PT, R0, 0x11, PT ;  /* 0x000000110000780c */ /* 0x000fe40003f44270 */
[----:B------:R-:W-:Y:S02]  /*14d90*/  FMNMX.FTZ R2, R20, R2, !PT ;  /* 0x0000000214027209 */ /* 0x000fe40007810000 */
[----:B------:R-:W-:Y:S02]  /*14da0*/  FSEL R61, R230, -INF , P3 ;  /* 0xff800000e63d7808 */ /* 0x000fe40001800000 */
        /* <DEDUP_REMOVED lines=8> */
[C---:B------:R-:W-:Y:S02]  /*14e30*/  ISETP.GT.AND P1, PT, R0.reuse, 0x20, PT ;  /* 0x000000200000780c */ /* 0x040fe40003f24270 */
[----:B------:R-:W-:Y:S02]  /*14e40*/  ISETP.GT.AND P0, PT, R0, 0x21, PT ;  /* 0x000000210000780c */ /* 0x000fe40003f04270 */
[----:B------:R-:W-:Y:S02]  /*14e50*/  FMNMX.FTZ R2, R13, R2, !PT ;  /* 0x000000020d027209 */ /* 0x000fe40007810000 */
        /* <DEDUP_REMOVED lines=21> */
[----:B------:R-:W-:Y:S01]  /*14fb0*/  FSEL R31, R171, -INF , P4 ;  /* 0xff800000ab1f7808 */ /* 0x000fe20002000000 */
[----:B------:R-:W2:Y:S01]  /*14fc0*/  SHFL.BFLY PT, R0, R2, 0x2, 0x1f ;  /* 0x0c401f0002007f89 */ /* 0x000ea200000e0000 */
[----:B------:R-:W-:Y:S02]  /*14fd0*/  FSEL R8, R73, -INF , P3 ;  /* 0xff80000049087808 */ /* 0x000fe40001800000 */
[----:B------:R-:W-:Y:S02]  /*14fe0*/  FSEL R7, R72, -INF , P2 ;  /* 0xff80000048077808 */ /* 0x000fe40001000000 */
[----:B------:R-:W-:Y:S02]  /*14ff0*/  FSEL R6, R68, -INF , P1 ;  /* 0xff80000044067808 */ /* 0x000fe40000800000 */
[----:B------:R-:W-:Y:S02]  /*15000*/  FSEL R5, R65, -INF , P0 ;  /* 0xff80000041057808 */ /* 0x000fe40000000000 */
[----:B--2---:R-:W-:Y:S05]  /*15010*/  FMNMX.FTZ R0, R0, R2, !PT ;  /* 0x0000000200007209 */ /* 0x004fea0007810000 */
        /* <DEDUP_REMOVED lines=71> */
[----:B-12---:R-:W-:Y:S06]  /*15490*/  FMNMX.FTZ R4, R0, R2, !PT ;  /* 0x0000000200047209 */ /* 0x006fec0007810000 */
[----:B------:R1:W2:Y:S02]  /*154a0*/  SHFL.BFLY PT, R0, R4, 0x1, 0x1f ;  /* 0x0c201f0004007f89 */ /* 0x0002a400000e0000 */
.L_x_1863:
        /* <DEDUP_REMOVED lines=18> */
[--C-:B-1----:R-:W-:Y:S02]  /*155d0*/  FFMA.FTZ R4, R10, c[0x0][0x2d0], -R2.reuse ;  /* 0x0000b4000a047a23 */ /* 0x102fe40000010802 */
        /* <DEDUP_REMOVED lines=14> */
[----:B------:R-:W1:Y:S10]  /*156c0*/  MUFU.EX2 R2, R4 ;  /* 0x0000000400027308 */ /* 0x000e740000000800 */
[----:B------:R-:W-:Y:S01]  /*156d0*/  MUFU.EX2 R11, R11 ;  /* 0x0000000b000b7308 */ /* 0x000fe20000000800 */
[----:B--2---:R-:W-:Y:S01]  /*156e0*/  FFMA.FTZ R0, R65, R239, R3 ;  /* 0x000000ef41007223 */ /* 0x004fe20000010003 */
[C---:B-1----:R-:W-:Y:S03]  /*156f0*/  F2FP.BF16.PACK_AB R72, R2.reuse, R3 ;  /* 0x000000030248723e */ /* 0x042fe600000010ff */
        /* <DEDUP_REMOVED lines=32> */
[----:B-1----:R-:W-:Y:S02]  /*15900*/  FFMA.FTZ R0, R3, R243, R9 ;  /* 0x000000f303007223 */ /* 0x002fe40000010009 */
[C---:B------:R-:W-:Y:S02]  /*15910*/  FMUL.FTZ R48, R65.reuse, R148 ;  /* 0x0000009441307220 */ /* 0x040fe40000410000 */
[----:B------:R-:W-:Y:S02]  /*15920*/  FMUL.FTZ R49, R65, R149 ;  /* 0x0000009541317220 */ /* 0x000fe40000410000 */
[C---:B------:R-:W-:Y:S02]  /*15930*/  FMUL.FTZ R50, R3.reuse, R150 ;  /* 0x0000009603327220 */ /* 0x040fe40000410000 */
[----:B------:R-:W-:Y:S01]  /*15940*/  FMUL.FTZ R51, R3, R151 ;  /* 0x0000009703337220 */ /* 0x000fe20000410000 */
[----:B------:R-:W-:Y:S01]  /*15950*/  MUFU.EX2 R243, R168 ;  /* 0x000000a800f37308 */ /* 0x000fe20000000800 */
[----:B------:R-:W-:Y:S09]  /*15960*/  LDSM.16.MT88.4 R148, [R193+0x2000] ;  /* 0x00200000c194783b */ /* 0x000ff20000004200 */
[----:B------:R-:W-:Y:S01]  /*15970*/  MUFU.EX2 R169, R228 ;  /* 0x000000e400a97308 */ /* 0x000fe20000000800 */
[C---:B--2---:R-:W-:Y:S01]  /*15980*/  FADD.FTZ R38, R2.reuse, R0 ;  /* 0x0000000002267221 */ /* 0x044fe20000010000 */
[----:B------:R-:W-:Y:S01]  /*15990*/  F2FP.BF16.PACK_AB R73, R2, R9 ;  /* 0x000000090249723e */ /* 0x000fe200000010ff */
[C---:B------:R-:W-:Y:S01]  /*159a0*/  FMUL.FTZ R2, R69.reuse, c[0x0][0x2d0] ;  /* 0x0000b40045027a20 */ /* 0x040fe20000410000 */
[----:B------:R-:W-:Y:S06]  /*159b0*/  FSEL R0, R69, RZ, P0 ;  /* 0x000000ff45007208 */ /* 0x000fec0000000000 */
[----:B------:R-:W-:Y:S01]  /*159c0*/  MUFU.EX2 R168, R229 ;  /* 0x000000e500a87308 */ /* 0x000fe20000000800 */
        /* <DEDUP_REMOVED lines=12> */
[----:B------:R-:W-:Y:S01]  /*15a90*/  FMUL.FTZ R0, R0, c[0x0][0x2d0] ;  /* 0x0000b40000007a20 */ /* 0x000fe20000410000 */
[----:B------:R-:W-:Y:S01]  /*15aa0*/  LDSM.16.MT88.4 R80, [R195] ;  /* 0x00000000c350783b */ /* 0x000fe20000004200 */
[--C-:B------:R-:W-:Y:S02]  /*15ab0*/  FFMA.FTZ R19, R79, c[0x0][0x2d0], -R2.reuse ;  /* 0x0000b4004f137a23 */ /* 0x100fe40000010802 */
[--C-:B------:R-:W-:Y:S02]  /*15ac0*/  FFMA.FTZ R237, R63, c[0x0][0x2d0], -R2.reuse ;  /* 0x0000b4003fed7a23 */ /* 0x100fe40000010802 */
[--C-:B------:R-:W-:Y:S02]  /*15ad0*/  FFMA.FTZ R166, R166, c[0x0][0x2d0], -R2.reuse ;  /* 0x0000b400a6a67a23 */ /* 0x100fe40000010802 */
[--C-:B------:R-:W-:Y:S01]  /*15ae0*/  FFMA.FTZ R165, R165, c[0x0][0x2d0], -R2.reuse ;  /* 0x0000b400a5a57a23 */ /* 0x100fe20000010802 */
[----:B------:R-:W3:Y:S01]  /*15af0*/  MUFU.EX2 R0, R0 ;  /* 0x0000000000007308 */ /* 0x000ee20000000800 */
[--C-:B------:R-:W-:Y:S02]  /*15b00*/  FFMA.FTZ R164, R164, c[0x0][0x2d0], -R2.reuse ;  /* 0x0000b400a4a47a23 */ /* 0x100fe40000010802 */
[--C-:B------:R-:W-:Y:S02]  /*15b10*/  FFMA.FTZ R175, R162, c[0x0][0x2d0], -R2.reuse ;  /* 0x0000b400a2af7a23 */ /* 0x100fe40000010802 */
[----:B-1----:R-:W-:Y:S02]  /*15b20*/  FMUL.FTZ R4, R68, c[0x0][0x2d0] ;  /* 0x0000b40044047a20 */ /* 0x002fe40000410000 */
[--C-:B------:R-:W-:Y:S02]  /*15b30*/  FFMA.FTZ R177, R161, c[0x0][0x2d0], -R2.reuse ;  /* 0x0000b400a1b17a23 */ /* 0x100fe40000010802 */
[--C-:B------:R-:W-:Y:S01]  /*15b40*/  FFMA.FTZ R187, R160, c[0x0][0x2d0], -R2.reuse ;  /* 0x0000b400a0bb7a23 */ /* 0x100fe20000010802 */
[----:B------:R-:W-:Y:S01]  /*15b50*/  FSEL R4, R4, RZ, P0 ;  /* 0x000000ff04047208 */ /* 0x000fe20000000000 */
[--C-:B------:R-:W-:Y:S01]  /*15b60*/  FFMA.FTZ R233, R74, c[0x0][0x2d0], -R2.reuse ;  /* 0x0000b4004ae97a23 */ /* 0x100fe20000010802 */
[----:B------:R-:W-:Y:S01]  /*15b70*/  F2FP.BF16.PACK_AB R74, R10, R11 ;  /* 0x0000000b0a4a723e */ /* 0x000fe200000010ff */
[--C-:B------:R-:W-:Y:S02]  /*15b80*/  FFMA.FTZ R234, R67, c[0x0][0x2d0], -R2.reuse ;  /* 0x0000b40043ea7a23 */ /* 0x100fe40000010802 */
[--C-:B------:R-:W-:Y:S02]  /*15b90*/  FFMA.FTZ R239, R58, c[0x0][0x2d0], -R2.reuse ;  /* 0x0000b4003aef7a23 */ /* 0x100fe40000010802 */
[--C-:B------:R-:W-:Y:S02]  /*15ba0*/  FFMA.FTZ R167, R167, c[0x0][0x2d0], -R2.reuse ;  /* 0x0000b400a7a77a23 */ /* 0x100fe40000010802 */
[----:B------:R-:W-:Y:S01]  /*15bb0*/  FFMA.FTZ R163, R163, c[0x0][0x2d0], -R2 ;  /* 0x0000b400a3a37a23 */ /* 0x000fe20000010802 */
[----:B------:R-:W-:Y:S01]  /*15bc0*/  FSEL R2, R68, RZ, P0 ;  /* 0x000000ff44027208 */ /* 0x000fe20000000000 */
[--C-:B--2---:R-:W-:Y:S02]  /*15bd0*/  FFMA.FTZ R9, R30, c[0x0][0x2d0], -R4.reuse ;  /* 0x0000b4001e097a23 */ /* 0x104fe40000010804 */
[--C-:B------:R-:W-:Y:S02]  /*15be0*/  FFMA.FTZ R225, R32, c[0x0][0x2d0], -R4.reuse ;  /* 0x0000b40020e17a23 */ /* 0x100fe40000010804 */
[----:B------:R1:W-:Y:S01]  /*15bf0*/  MUFU.EX2 R32, R9 ;  /* 0x0000000900207308 */ /* 0x0003e20000000800 */
[----:B------:R-:W-:Y:S02]  /*15c00*/  FADD.FTZ R2, -R2, R89 ;  /* 0x0000005902027221 */ /* 0x000fe40000010100 */
[--C-:B------:R-:W-:Y:S02]  /*15c10*/  FFMA.FTZ R207, R36, c[0x0][0x2d0], -R4.reuse ;  /* 0x0000b40024cf7a23 */ /* 0x100fe40000010804 */
[----:B------:R-:W-:Y:S02]  /*15c20*/  FMUL.FTZ R2, R2, c[0x0][0x2d0] ;  /* 0x0000b40002027a20 */ /* 0x000fe40000410000 */
[----:B---3--:R-:W-:Y:S02]  /*15c30*/  FMUL.FTZ R45, R0, R105 ;  /* 0x00000069002d7220 */ /* 0x008fe40000410000 */
[--C-:B------:R-:W-:Y:S02]  /*15c40*/  FFMA.FTZ R18, R62, c[0x0][0x2d0], -R4.reuse ;  /* 0x0000b4003e127a23 */ /* 0x100fe40000010804 */
[----:B------:R-:W2:Y:S01]  /*15c50*/  MUFU.EX2 R2, R2 ;  /* 0x0000000200027308 */ /* 0x000ea20000000800 */
[--C-:B------:R-:W-:Y:S02]  /*15c60*/  FFMA.FTZ R17, R61, c[0x0][0x2d0], -R4.reuse ;  /* 0x0000b4003d117a23 */ /* 0x100fe40000010804 */
[--C-:B------:R-:W-:Y:S01]  /*15c70*/  FFMA.FTZ R16, R76, c[0x0][0x2d0], -R4.reuse ;  /* 0x0000b4004c107a23 */ /* 0x100fe20000010804 */
[----:B------:R-:W-:Y:S01]  /*15c80*/  F2FP.BF16.PACK_AB R76, R20, R21 ;  /* 0x00000015144c723e */ /* 0x000fe200000010ff */
        /* <DEDUP_REMOVED lines=17> */
[C---:B------:R-:W-:Y:S02]  /*15da0*/  FFMA.FTZ R4, R0.reuse, R246, R21 ;  /* 0x000000f600047223 */ /* 0x040fe40000010015 */
[----:B------:R-:W-:Y:S02]  /*15db0*/  FMUL.FTZ R56, R0, R100 ;  /* 0x0000006400387220 */ /* 0x000fe40000410000 */
[----:B------:R-:W-:Y:S02]  /*15dc0*/  FADD.FTZ R100, R20, R4 ;  /* 0x0000000414647221 */ /* 0x000fe40000010000 */
[----:B------:R-:W3:Y:S01]  /*15dd0*/  LDSM.16.MT88.4 R20, [R192] ;  /* 0x00000000c014783b */ /* 0x000ee20000004200 */
[----:B------:R-:W-:Y:S01]  /*15de0*/  FADD.FTZ R8, R11, R12 ;  /* 0x0000000c0b087221 */ /* 0x000fe20000010000 */
[----:B------:R-:W-:Y:S01]  /*15df0*/  MUFU.EX2 R176, R188 ;  /* 0x000000bc00b07308 */ /* 0x000fe20000000800 */
[C---:B------:R-:W-:Y:S02]  /*15e00*/  FMUL.FTZ R60, R0.reuse, R96 ;  /* 0x00000060003c7220 */ /* 0x040fe40000410000 */
[C---:B------:R-:W-:Y:S02]  /*15e10*/  FMUL.FTZ R61, R0.reuse, R97 ;  /* 0x00000061003d7220 */ /* 0x040fe40000410000 */
[C---:B------:R-:W-:Y:S02]  /*15e20*/  FMUL.FTZ R40, R0.reuse, R108 ;  /* 0x0000006c00287220 */ /* 0x040fe40000410000 */
[C---:B------:R-:W-:Y:S02]  /*15e30*/  FMUL.FTZ R41, R0.reuse, R109 ;  /* 0x0000006d00297220 */ /* 0x040fe40000410000 */
[C---:B------:R-:W-:Y:S01]  /*15e40*/  FMUL.FTZ R44, R0.reuse, R104 ;  /* 0x00000068002c7220 */ /* 0x040fe20000410000 */
[----:B------:R-:W-:Y:S01]  /*15e50*/  MUFU.EX2 R109, R180 ;  /* 0x000000b4006d7308 */ /* 0x000fe20000000800 */
[----:B------:R-:W-:Y:S02]  /*15e60*/  FMUL.FTZ R57, R0, R101 ;  /* 0x0000006500397220 */ /* 0x000fe40000410000 */
[----:B------:R-:W-:Y:S02]  /*15e70*/  FADD.FTZ R66, R10, R8 ;  /* 0x000000080a427221 */ /* 0x000fe40000010000 */
[C---:B------:R-:W-:Y:S02]  /*15e80*/  FMUL.FTZ R8, R0.reuse, R124 ;  /* 0x0000007c00087220 */ /* 0x040fe40000410000 */
[C---:B-1----:R-:W-:Y:S02]  /*15e90*/  FMUL.FTZ R9, R0.reuse, R125 ;  /* 0x0000007d00097220 */ /* 0x042fe40000410000 */
[C---:B------:R-:W-:Y:S01]  /*15ea0*/  FMUL.FTZ R12, R0.reuse, R120 ;  /* 0x00000078000c7220 */ /* 0x040fe20000410000 */
[----:B------:R1:W-:Y:S01]  /*15eb0*/  MUFU.EX2 R104, R55 ;  /* 0x0000003700687308 */ /* 0x0003e20000000800 */
[C---:B------:R-:W-:Y:S02]  /*15ec0*/  FMUL.FTZ R13, R0.reuse, R121 ;  /* 0x00000079000d7220 */ /* 0x040fe40000410000 */
[C---:B------:R-:W-:Y:S02]  /*15ed0*/  FMUL.FTZ R24, R0.reuse, R116 ;  /* 0x0000007400187220 */ /* 0x040fe40000410000 */
[C---:B------:R-:W-:Y:S02]  /*15ee0*/  FMUL.FTZ R25, R0.reuse, R117 ;  /* 0x0000007500197220 */ /* 0x040fe40000410000 */
[C---:B------:R-:W-:Y:S02]  /*15ef0*/  FMUL.FTZ R28, R0.reuse, R112 ;  /* 0x00000070001c7220 */ /* 0x040fe40000410000 */
[----:B------:R-:W-:Y:S01]  /*15f00*/  FMUL.FTZ R29, R0, R113 ;  /* 0x00000071001d7220 */ /* 0x000fe20000410000 */
[----:B------:R-:W4:Y:S01]  /*15f10*/  MUFU.EX2 R101, R18 ;  /* 0x0000001200657308 */ /* 0x000f220000000800 */
[C---:B--2---:R-:W-:Y:S02]  /*15f20*/  FMUL.FTZ R59, R2.reuse, R103 ;  /* 0x00000067023b7220 */ /* 0x044fe40000410000 */
[C---:B------:R-:W-:Y:S02]  /*15f30*/  FMUL.FTZ R58, R2.reuse, R102 ;  /* 0x00000066023a7220 */ /* 0x040fe40000410000 */
[C---:B------:R-:W-:Y:S02]  /*15f40*/  FMUL.FTZ R6, R3.reuse, R130 ;  /* 0x0000008203067220 */ /* 0x040fe40000410000 */
[----:B------:R-:W-:Y:S02]  /*15f50*/  FMUL.FTZ R7, R3, R131 ;  /* 0x0000008303077220 */ /* 0x000fe40000410000 */
[C---:B------:R-:W-:Y:S01]  /*15f60*/  FMUL.FTZ R4, R65.reuse, R128 ;  /* 0x0000008041047220 */ /* 0x040fe20000410000 */
[----:B------:R-:W2:Y:S01]  /*15f70*/  MUFU.EX2 R0, R14 ;  /* 0x0000000e00007308 */ /* 0x000ea20000000800 */
[C---:B------:R-:W-:Y:S02]  /*15f80*/  FMUL.FTZ R5, R65.reuse, R129 ;  /* 0x0000008141057220 */ /* 0x040fe40000410000 */
[C---:B------:R-:W-:Y:S01]  /*15f90*/  FMUL.FTZ R10, R2.reuse, R126 ;  /* 0x0000007e020a7220 */ /* 0x040fe20000410000 */
[----:B-1----:R-:W-:Y:S01]  /*15fa0*/  LDSM.16.MT88.4 R52, [R193] ;  /* 0x00000000c134783b */ /* 0x002fe20000004200 */
[C---:B------:R-:W-:Y:S02]  /*15fb0*/  FMUL.FTZ R11, R2.reuse, R127 ;  /* 0x0000007f020b7220 */ /* 0x040fe40000410000 */
[C---:B------:R-:W-:Y:S02]  /*15fc0*/  FMUL.FTZ R15, R2.reuse, R123 ;  /* 0x0000007b020f7220 */ /* 0x040fe40000410000 */
[C---:B------:R-:W-:Y:S01]  /*15fd0*/  FFMA.FTZ R89, R2.reuse, R247, R32 ;  /* 0x000000f702597223 */ /* 0x040fe20000010020 */
[----:B------:R1:W-:Y:S01]  /*15fe0*/  MUFU.EX2 R103, R37 ;  /* 0x0000002500677308 */ /* 0x0003e20000000800 */
[----:B------:R-:W-:Y:S01]  /*15ff0*/  FMUL.FTZ R33, R65, R141 ;  /* 0x0000008d41217220 */ /* 0x000fe20000410000 */
[----:B------:R-:W5:Y:S01]  /*16000*/  LDL R247, [R1] ;  /* 0x0000000001f77983 */ /* 0x000f620000100800 */
[----:B------:R-:W-:Y:S01]  /*16010*/  FMUL.FTZ R34, R3, R142 ;  /* 0x0000008e03227220 */ /* 0x000fe20000410000 */
[----:B----4-:R-:W-:Y:S01]  /*16020*/  F2FP.BF16.PACK_AB R77, R101, R32 ;  /* 0x00000020654d723e */ /* 0x010fe200000010ff */
[----:B------:R-:W-:Y:S02]  /*16030*/  FMUL.FTZ R18, R3, R134 ;  /* 0x0000008603127220 */ /* 0x000fe40000410000 */
[----:B------:R-:W-:Y:S02]  /*16040*/  FMUL.FTZ R32, R65, R140 ;  /* 0x0000008c41207220 */ /* 0x000fe40000410000 */
[----:B------:R-:W-:Y:S01]  /*16050*/  FMUL.FTZ R35, R3, R143 ;  /* 0x0000008f03237220 */ /* 0x000fe20000410000 */
[----:B------:R4:W-:Y:S01]  /*16060*/  MUFU.EX2 R102, R17 ;  /* 0x0000001100667308 */ /* 0x0009e20000000800 */
[----:B------:R-:W-:Y:S01]  /*16070*/  LDSM.16.MT88.4 R140, [R196+0x2000] ;  /* 0x00200000c48c783b */ /* 0x000fe20000004200 */
[----:B------:R-:W-:Y:S01]  /*16080*/  FMUL.FTZ R46, R2, R106 ;  /* 0x0000006a022e7220 */ /* 0x000fe20000410000 */
[----:B--2---:R-:W-:Y:S01]  /*16090*/  F2FP.BF16.PACK_AB R75, R104, R0 ;  /* 0x00000000684b723e */ /* 0x004fe200000010ff */
[----:B------:R-:W-:Y:S02]  /*160a0*/  FADD.FTZ R88, R0, R38 ;  /* 0x0000002600587221 */ /* 0x000fe40000010000 */
[C---:B------:R-:W-:Y:S02]  /*160b0*/  FMUL.FTZ R47, R2.reuse, R107 ;  /* 0x0000006b022f7220 */ /* 0x040fe40000410000 */
[C---:B------:R-:W-:Y:S02]  /*160c0*/  FMUL.FTZ R62, R2.reuse, R98 ;  /* 0x00000062023e7220 */ /* 0x040fe40000410000 */
[----:B------:R-:W2:Y:S01]  /*160d0*/  MUFU.EX2 R121, R19 ;  /* 0x0000001300797308 */ /* 0x000ea20000000800 */
[-C--:B---3--:R-:W-:Y:S01]  /*160e0*/  HMMA.16816.F32.BF16 R4, R72, R20.reuse, R4 ;  /* 0x000000144804723c */ /* 0x088fe20000041804 */
[----:B-1----:R-:W1:Y:S04]  /*160f0*/  LDSM.16.MT88.4 R36, [R196] ;  /* 0x00000000c424783b */ /* 0x002e680000004200 */
[C---:B------:R-:W-:Y:S02]  /*16100*/  FMUL.FTZ R14, R2.reuse, R122 ;  /* 0x0000007a020e7220 */ /* 0x040fe40000410000 */
[C---:B------:R-:W-:Y:S02]  /*16110*/  FMUL.FTZ R26, R2.reuse, R118 ;  /* 0x00000076021a7220 */ /* 0x040fe40000410000 */
[----:B------:R-:W3:Y:S03]  /*16120*/  MUFU.EX2 R120, R16 ;  /* 0x0000001000787308 */ /* 0x000ee60000000800 */
[C---:B------:R-:W-:Y:S02]  /*16130*/  FMUL.FTZ R27, R2.reuse, R119 ;  /* 0x00000077021b7220 */ /* 0x040fe40000410000 */
[----:B----4-:R-:W-:Y:S02]  /*16140*/  FMUL.FTZ R17, R65, R133 ;  /* 0x0000008541117220 */ /* 0x010fe40000410000 */
[C---:B------:R-:W-:Y:S02]  /*16150*/  FMUL.FTZ R63, R2.reuse, R99 ;  /* 0x00000063023f7220 */ /* 0x040fe40000410000 */
[----:B------:R-:W4:Y:S01]  /*16160*/  LDSM.16.MT88.4 R96, [R192+0x800] ;  /* 0x00080000c060783b */ /* 0x000f220000004200 */
[----:B------:R-:W-:Y:S01]  /*16170*/  MUFU.EX2 R108, R178 ;  /* 0x000000b2006c7308 */ /* 0x000fe20000000800 */
[C---:B------:R-:W-:Y:S02]  /*16180*/  FMUL.FTZ R42, R2.reuse, R110 ;  /* 0x0000006e022a7220 */ /* 0x040fe40000410000 */
[C---:B------:R-:W-:Y:S01]  /*16190*/  FMUL.FTZ R43, R2.reuse, R111 ;  /* 0x0000006f022b7220 */ /* 0x040fe20000410000 */
[----:B--2---:R-:W-:Y:S01]  /*161a0*/  F2FP.BF16.PACK_AB R78, R121, R103 ;  /* 0x00000067794e723e */ /* 0x004fe200000010ff */
[C---:B------:R-:W-:Y:S02]  /*161b0*/  FMUL.FTZ R19, R3.reuse, R135 ;  /* 0x0000008703137220 */ /* 0x040fe40000410000 */
[----:B------:R-:W-:Y:S02]  /*161c0*/  FMUL.FTZ R67, R3, R159 ;  /* 0x0000009f03437220 */ /* 0x000fe40000410000 */
[C---:B------:R-:W-:Y:S01]  /*161d0*/  FMUL.FTZ R30, R2.reuse, R114 ;  /* 0x00000072021e7220 */ /* 0x040fe20000410000 */
[----:B------:R-:W-:Y:S01]  /*161e0*/  MUFU.EX2 R111, R182 ;  /* 0x000000b6006f7308 */ /* 0x000fe20000000800 */
[----:B------:R-:W-:Y:S02]  /*161f0*/  FMUL.FTZ R31, R2, R115 ;  /* 0x00000073021f7220 */ /* 0x000fe40000410000 */
[----:B------:R-:W-:Y:S01]  /*16200*/  FADD.FTZ R0, R64, R66 ;  /* 0x0000004240007221 */ /* 0x000fe20000010000 */
[----:B---3--:R-:W-:Y:S01]  /*16210*/  F2FP.BF16.PACK_AB R79, R120, R102 ;  /* 0x00000066784f723e */ /* 0x008fe200000010ff */
[----:B------:R-:W-:Y:S02]  /*16220*/  FMUL.FTZ R16, R65, R132 ;  /* 0x0000008441107220 */ /* 0x000fe40000410000 */
[----:B------:R-:W-:Y:S01]  /*16230*/  LDSM.16.MT88.4 R132, [R192+0x2000] ;  /* 0x00200000c084783b */ /* 0x000fe20000004200 */
[----:B------:R-:W-:Y:S02]  /*16240*/  FMUL.FTZ R66, R3, R158 ;  /* 0x0000009e03427220 */ /* 0x000fe40000410000 */
[----:B------:R-:W-:Y:S01]  /*16250*/  MUFU.EX2 R110, R179 ;  /* 0x000000b3006e7308 */ /* 0x000fe20000000800 */
[C---:B------:R-:W-:Y:S07]  /*16260*/  HMMA.16816.F32.BF16 R8, R76.reuse, R20, R8 ;  /* 0x000000144c08723c */ /* 0x040fee0000041808 */
[C---:B------:R-:W-:Y:S01]  /*16270*/  FMUL.FTZ R20, R65.reuse, R136 ;  /* 0x0000008841147220 */ /* 0x040fe20000410000 */
[-C--:B------:R-:W-:Y:S01]  /*16280*/  HMMA.16816.F32.BF16 R12, R76, R22.reuse, R12 ;  /* 0x000000164c0c723c */ /* 0x080fe2000004180c */
[----:B------:R-:W2:Y:S03]  /*16290*/  MUFU.EX2 R2, R184 ;  /* 0x000000b800027308 */ /* 0x000ea60000000800 */
[----:B------:R-:W-:Y:S04]  /*162a0*/  FMUL.FTZ R21, R65, R137 ;  /* 0x0000008941157220 */ /* 0x000fe80000410000 */
[C---:B------:R-:W-:Y:S03]  /*162b0*/  HMMA.16816.F32.BF16 R16, R72.reuse, R22, R16 ;  /* 0x000000164810723c */ /* 0x040fe60000041810 */
[----:B------:R-:W-:Y:S04]  /*162c0*/  MUFU.EX2 R179, R186 ;  /* 0x000000ba00b37308 */ /* 0x000fe80000000800 */
[C---:B------:R-:W-:Y:S02]  /*162d0*/  FMUL.FTZ R22, R3.reuse, R138 ;  /* 0x0000008a03167220 */ /* 0x040fe40000410000 */
[----:B------:R-:W-:Y:S04]  /*162e0*/  FMUL.FTZ R23, R3, R139 ;  /* 0x0000008b03177220 */ /* 0x000fe80000410000 */
[----:B------:R-:W-:Y:S03]  /*162f0*/  MUFU.EX2 R115, R173 ;  /* 0x000000ad00737308 */ /* 0x000fe60000000800 */
[-C--:B-1----:R-:W-:Y:S03]  /*16300*/  HMMA.16816.F32.BF16 R20, R72, R36.reuse, R20 ;  /* 0x000000244814723c */ /* 0x082fe60000041814 */
[----:B--2---:R-:W-:Y:S04]  /*16310*/  FADD.FTZ R0, R2, R0 ;  /* 0x0000000002007221 */ /* 0x004fe80000010000 */
[----:B------:R-:W-:Y:S01]  /*16320*/  FADD.FTZ R0, R87, R0 ;  /* 0x0000000057007221 */ /* 0x000fe20000010000 */
[C---:B------:R-:W-:Y:S01]  /*16330*/  HMMA.16816.F32.BF16 R24, R76.reuse, R36, R24 ;  /* 0x000000244c18723c */ /* 0x040fe20000041818 */
[----:B------:R-:W1:Y:S03]  /*16340*/  MUFU.EX2 R123, R172 ;  /* 0x000000ac007b7308 */ /* 0x000e660000000800 */
[----:B------:R-:W-:Y:S03]  /*16350*/  FADD.FTZ R0, R86, R0 ;  /* 0x0000000056007221 */ /* 0x000fe60000010000 */
[----:B------:R-:W-:Y:S01]  /*16360*/  FMUL.FTZ R36, R65, R144 ;  /* 0x0000009041247220 */ /* 0x000fe20000410000 */
[-C--:B------:R-:W-:Y:S03]  /*16370*/  HMMA.16816.F32.BF16 R28, R76, R38.reuse, R28 ;  /* 0x000000264c1c723c */ /* 0x080fe6000004181c */
[----:B------:R-:W-:Y:S01]  /*16380*/  MUFU.EX2 R126, R171 ;  /* 0x000000ab007e7308 */ /* 0x000fe20000000800 */
[----:B------:R-:W-:Y:S02]  /*16390*/  FADD.FTZ R0, R111, R0 ;  /* 0x000000006f007221 */ /* 0x000fe40000010000 */
[----:B------:R-:W-:Y:S02]  /*163a0*/  FMUL.FTZ R37, R65, R145 ;  /* 0x0000009141257220 */ /* 0x000fe40000410000 */
[C---:B------:R-:W-:Y:S04]  /*163b0*/  HMMA.16816.F32.BF16 R32, R72.reuse, R38, R32 ;  /* 0x000000264820723c */ /* 0x040fe80000041820 */
[----:B------:R-:W-:Y:S01]  /*163c0*/  FADD.FTZ R0, R109, R0 ;  /* 0x000000006d007221 */ /* 0x000fe20000010000 */
[----:B------:R-:W-:Y:S02]  /*163d0*/  MUFU.EX2 R171, R190 ;  /* 0x000000be00ab7308 */ /* 0x000fe40000000800 */
[C---:B------:R-:W-:Y:S02]  /*163e0*/  FMUL.FTZ R38, R3.reuse, R146 ;  /* 0x0000009203267220 */ /* 0x040fe40000410000 */
[----:B------:R-:W-:Y:S03]  /*163f0*/  FMUL.FTZ R39, R3, R147 ;  /* 0x0000009303277220 */ /* 0x000fe60000410000 */
[----:B------:R-:W-:Y:S03]  /*16400*/  FADD.FTZ R0, R110, R0 ;  /* 0x000000006e007221 */ /* 0x000fe60000010000 */
[----:B------:R-:W2:Y:S01]  /*16410*/  MUFU.EX2 R128, R170 ;  /* 0x000000aa00807308 */ /* 0x000ea20000000800 */
[-C--:B------:R-:W-:Y:S08]  /*16420*/  HMMA.16816.F32.BF16 R36, R72, R52.reuse, R36 ;  /* 0x000000344824723c */ /* 0x080ff00000041824 */
[C---:B------:R-:W-:Y:S01]  /*16430*/  HMMA.16816.F32.BF16 R40, R76.reuse, R52, R40 ;  /* 0x000000344c28723c */ /* 0x040fe20000041828 */
[----:B------:R-:W-:Y:S06]  /*16440*/  MUFU.EX2 R114, R167 ;  /* 0x000000a700727308 */ /* 0x000fec0000000800 */
[C---:B------:R-:W-:Y:S01]  /*16450*/  FMUL.FTZ R52, R65.reuse, R152 ;  /* 0x0000009841347220 */ /* 0x040fe20000410000 */
[-C--:B------:R-:W-:Y:S03]  /*16460*/  HMMA.16816.F32.BF16 R44, R76, R54.reuse, R44 ;  /* 0x000000364c2c723c */ /* 0x080fe6000004182c */
[----:B------:R-:W3:Y:S01]  /*16470*/  MUFU.EX2 R124, R166 ;  /* 0x000000a6007c7308 */ /* 0x000ee20000000800 */
[----:B------:R-:W-:Y:S04]  /*16480*/  FMUL.FTZ R53, R65, R153 ;  /* 0x0000009941357220 */ /* 0x000fe80000410000 */
[C---:B------:R-:W-:Y:S05]  /*16490*/  HMMA.16816.F32.BF16 R48, R72.reuse, R54, R48 ;  /* 0x000000364830723c */ /* 0x040fea0000041830 */
[----:B------:R-:W-:Y:S02]  /*164a0*/  MUFU.EX2 R127, R165 ;  /* 0x000000a5007f7308 */ /* 0x000fe40000000800 */
[C---:B------:R-:W-:Y:S02]  /*164b0*/  FMUL.FTZ R54, R3.reuse, R154 ;  /* 0x0000009a03367220 */ /* 0x040fe40000410000 */
[----:B------:R-:W-:Y:S03]  /*164c0*/  FMUL.FTZ R55, R3, R155 ;  /* 0x0000009b03377220 */ /* 0x000fe60000410000 */
[----:B------:R-:W-:Y:S03]  /*164d0*/  FADD.FTZ R3, R103, R100 ;  /* 0x0000006467037221 */ /* 0x000fe60000010000 */
[----:B------:R-:W-:Y:S01]  /*164e0*/  MUFU.EX2 R166, R222 ;  /* 0x000000de00a67308 */ /* 0x000fe20000000800 */
[-C--:B------:R-:W-:Y:S08]  /*164f0*/  HMMA.16816.F32.BF16 R52, R72, R80.reuse, R52 ;  /* 0x000000504834723c */ /* 0x080ff00000041834 */
[C---:B------:R-:W-:Y:S01]  /*16500*/  HMMA.16816.F32.BF16 R56, R76.reuse, R80, R56 ;  /* 0x000000504c38723c */ /* 0x040fe20000041838 */
[----:B------:R-:W2:Y:S07]  /*16510*/  MUFU.EX2 R246, R164 ;  /* 0x000000a400f67308 */ /* 0x000eae0000000800 */
[-C--:B------:R-:W-:Y:S03]  /*16520*/  HMMA.16816.F32.BF16 R60, R76, R82.reuse, R60 ;  /* 0x000000524c3c723c */ /* 0x080fe6000004183c */
[----:B------:R-:W-:Y:S04]  /*16530*/  MUFU.EX2 R117, R162 ;  /* 0x000000a200757308 */ /* 0x000fe80000000800 */
[----:B------:R-:W-:Y:S01]  /*16540*/  F2FP.BF16.PACK_AB R76, R2, R64 ;  /* 0x00000040024c723e */ /* 0x000fe200000010ff */
[C---:B------:R-:W-:Y:S01]  /*16550*/  FMUL.FTZ R64, R65.reuse, R156 ;  /* 0x0000009c41407220 */ /* 0x040fe20000410000 */
[----:B------:R-:W-:Y:S03]  /*16560*/  F2FP.BF16.PACK_AB R78, R86, R87 ;  /* 0x00000057564e723e */ /* 0x000fe600000010ff */
[----:B------:R-:W-:Y:S01]  /*16570*/  FMUL.FTZ R65, R65, R157 ;  /* 0x0000009d41417220 */ /* 0x000fe20000410000 */
[----:B------:R-:W3:Y:S01]  /*16580*/  MUFU.EX2 R118, R161 ;  /* 0x000000a100767308 */ /* 0x000ee20000000800 */
[----:B------:R-:W-:Y:S01]  /*16590*/  FADD.FTZ R2, R101, R89 ;  /* 0x0000005965027221 */ /* 0x000fe20000010000 */
[----:B-1----:R-:W-:Y:S01]  /*165a0*/  F2FP.BF16.PACK_AB R77, R123, R115 ;  /* 0x000000737b4d723e */ /* 0x002fe200000010ff */
[----:B------:R-:W-:Y:S01]  /*165b0*/  FADD.FTZ R87, R104, R88 ;  /* 0x0000005868577221 */ /* 0x000fe20000010000 */
[----:B--2---:R-:W-:Y:S01]  /*165c0*/  F2FP.BF16.PACK_AB R79, R128, R126 ;  /* 0x0000007e804f723e */ /* 0x004fe200000010ff */
[----:B------:R-:W-:Y:S01]  /*165d0*/  LDSM.16.MT88.4 R104, [R193+0x1000] ;  /* 0x00100000c168783b */ /* 0x000fe20000004200 */
[----:B------:R-:W-:Y:S04]  /*165e0*/  HMMA.16816.F32.BF16 R64, R72, R82, R64 ;  /* 0x000000524840723c */ /* 0x000fe80000041840 */
[----:B------:R-:W1:Y:S01]  /*165f0*/  MUFU.EX2 R125, R160 ;  /* 0x000000a0007d7308 */ /* 0x000e620000000800 */
[----:B------:R-:W-:Y:S01]  /*16600*/  FADD.FTZ R86, R102, R2 ;  /* 0x0000000266567221 */ /* 0x000fe20000010000 */
[----:B------:R-:W-:Y:S01]  /*16610*/  F2FP.BF16.PACK_AB R157, R168, R169 ;  /* 0x000000a9a89d723e */ /* 0x000fe200000010ff */
[----:B------:R-:W2:Y:S01]  /*16620*/  LDSM.16.MT88.4 R80, [R196+0x800] ;  /* 0x00080000c450783b */ /* 0x000ea20000004200 */
[-C--:B----4-:R-:W-:Y:S05]  /*16630*/  HMMA.16816.F32.BF16 R4, R76, R96.reuse, R4 ;  /* 0x000000604c04723c */ /* 0x090fea0000041804 */
[----:B---3--:R-:W-:Y:S01]  /*16640*/  F2FP.BF16.PACK_AB R72, R124, R114 ;  /* 0x000000727c48723e */ /* 0x008fe200000010ff */
[----:B------:R-:W-:Y:S01]  /*16650*/  FADD.FTZ R2, R108, R0 ;  /* 0x000000006c027221 */ /* 0x000fe20000010000 */
[----:B------:R-:W-:Y:S01]  /*16660*/  F2FP.BF16.PACK_AB R74, R246, R127 ;  /* 0x0000007ff64a723e */ /* 0x000fe200000010ff */
[----:B------:R-:W3:Y:S01]  /*16670*/  LDSM.16.MT88.4 R100, [R193+0x800] ;  /* 0x00080000c164783b */ /* 0x000ee20000004200 */
[----:B------:R-:W-:Y:S03]  /*16680*/  MUFU.EX2 R165, R224 ;  /* 0x000000e000a57308 */ /* 0x000fe60000000800 */
[----:B------:R-:W-:Y:S01]  /*16690*/  F2FP.BF16.PACK_AB R73, R118, R117 ;  /* 0x000000757649723e */ /* 0x000fe200000010ff */
[----:B------:R-:W-:Y:S02]  /*166a0*/  FADD.FTZ R0, R121, R3 ;  /* 0x0000000379007221 */ /* 0x000fe40000010000 */
[----:B------:R-:W-:Y:S02]  /*166b0*/  FADD.FTZ R3, R115, R87 ;  /* 0x0000005773037221 */ /* 0x000fe40000010000 */
[----:B------:R-:W-:Y:S02]  /*166c0*/  FADD.FTZ R87, R114, R0 ;  /* 0x0000000072577221 */ /* 0x000fe40000010000 */
[----:B------:R-:W-:Y:S01]  /*166d0*/  MUFU.EX2 R164, R225 ;  /* 0x000000e100a47308 */ /* 0x000fe20000000800 */
[----:B-1----:R-:W-:Y:S01]  /*166e0*/  F2FP.BF16.PACK_AB R75, R183, R125 ;  /* 0x0000007db74b723e */ /* 0x002fe200000010ff */
[----:B------:R-:W-:Y:S02]  /*166f0*/  FADD.FTZ R86, R120, R86 ;  /* 0x0000005678567221 */ /* 0x000fe40000010000 */
[----:B------:R-:W-:Y:S02]  /*16700*/  FADD.FTZ R3, R123, R3 ;  /* 0x000000037b037221 */ /* 0x000fe40000010000 */
[----:B------:R-:W-:Y:S02]  /*16710*/  FADD.FTZ R87, R124, R87 ;  /* 0x000000577c577221 */ /* 0x000fe40000010000 */
[C---:B------:R-:W-:Y:S02]  /*16720*/  HMMA.16816.F32.BF16 R8, R72.reuse, R96, R8 ;  /* 0x000000604808723c */ /* 0x040fe40000041808 */
[----:B------:R-:W-:Y:S06]  /*16730*/  MUFU.EX2 R162, R226 ;  /* 0x000000e200a27308 */ /* 0x000fec0000000800 */
[-C--:B------:R-:W-:Y:S04]  /*16740*/  HMMA.16816.F32.BF16 R12, R72, R98.reuse, R12 ;  /* 0x00000062480c723c */ /* 0x080fe8000004180c */
[----:B------:R-:W1:Y:S04]  /*16750*/  MUFU.EX2 R184, R174 ;  /* 0x000000ae00b87308 */ /* 0x000e680000000800 */
[C---:B------:R-:W-:Y:S01]  /*16760*/  HMMA.16816.F32.BF16 R16, R76.reuse, R98, R16 ;  /* 0x000000624c10723c */ /* 0x040fe20000041810 */
[----:B------:R-:W4:Y:S05]  /*16770*/  LDSM.16.MT88.4 R96, [R195+0x800] ;  /* 0x00080000c360783b */ /* 0x000f2a0000004200 */
[----:B------:R-:W-:Y:S02]  /*16780*/  MUFU.EX2 R174, R189 ;  /* 0x000000bd00ae7308 */ /* 0x000fe40000000800 */
[-C--:B--2---:R-:W-:Y:S08]  /*16790*/  HMMA.16816.F32.BF16 R20, R76, R80.reuse, R20 ;  /* 0x000000504c14723c */ /* 0x084ff00000041814 */
[C---:B------:R-:W-:Y:S01]  /*167a0*/  HMMA.16816.F32.BF16 R24, R72.reuse, R80, R24 ;  /* 0x000000504818723c */ /* 0x040fe20000041818 */
[----:B------:R-:W-:Y:S07]  /*167b0*/  MUFU.EX2 R182, R163 ;  /* 0x000000a300b67308 */ /* 0x000fee0000000800 */
[-C--:B------:R-:W-:Y:S03]  /*167c0*/  HMMA.16816.F32.BF16 R28, R72, R82.reuse, R28 ;  /* 0x00000052481c723c */ /* 0x080fe6000004181c */
[----:B------:R-:W2:Y:S05]  /*167d0*/  MUFU.EX2 R180, R175 ;  /* 0x000000af00b47308 */ /* 0x000eaa0000000800 */
[C---:B------:R-:W-:Y:S01]  /*167e0*/  HMMA.16816.F32.BF16 R32, R76.reuse, R82, R32 ;  /* 0x000000524c20723c */ /* 0x040fe20000041820 */
[----:B------:R-:W1:Y:S04]  /*167f0*/  LDSM.16.MT88.4 R80, [R192+0x1000] ;  /* 0x00100000c050783b */ /* 0x000e680000004200 */
[----:B------:R-:W-:Y:S03]  /*16800*/  MUFU.EX2 R155, R177 ;  /* 0x000000b1009b7308 */ /* 0x000fe60000000800 */
[-C--:B---3--:R-:W-:Y:S03]  /*16810*/  HMMA.16816.F32.BF16 R36, R76, R100.reuse, R36 ;  /* 0x000000644c24723c */ /* 0x088fe60000041824 */
[C---:B-----5:R-:W-:Y:S02]  /*16820*/  ISETP.GT.AND P0, PT, R223.reuse, R247, PT ;  /* 0x000000f7df00720c */ /* 0x060fe40003f04270 */
[----:B------:R-:W-:Y:S02]  /*16830*/  IADD3 R223, R223, -0x1, RZ ;  /* 0xffffffffdfdf7810 */ /* 0x000fe40007ffe0ff */
[----:B------:R-:W3:Y:S01]  /*16840*/  MUFU.EX2 R175, R187 ;  /* 0x000000bb00af7308 */ /* 0x000ee20000000800 */
[C---:B------:R-:W-:Y:S08]  /*16850*/  HMMA.16816.F32.BF16 R40, R72.reuse, R100, R40 ;  /* 0x000000644828723c */ /* 0x040ff00000041828 */
[-C--:B------:R-:W-:Y:S01]  /*16860*/  HMMA.16816.F32.BF16 R44, R72, R102.reuse, R44 ;  /* 0x00000066482c723c */ /* 0x080fe2000004182c */
[----:B------:R-:W-:Y:S07]  /*16870*/  MUFU.EX2 R154, R181 ;  /* 0x000000b5009a7308 */ /* 0x000fee0000000800 */
[C---:B------:R-:W-:Y:S01]  /*16880*/  HMMA.16816.F32.BF16 R48, R76.reuse, R102, R48 ;  /* 0x000000664c30723c */ /* 0x040fe20000041830 */
[----:B------:R-:W5:Y:S02]  /*16890*/  LDSM.16.MT88.4 R100, [R196+0x1000] ;  /* 0x00100000c464783b */ /* 0x000f640000004200 */
[----:B------:R-:W1:Y:S05]  /*168a0*/  MUFU.EX2 R153, R191 ;  /* 0x000000bf00997308 */ /* 0x000e6a0000000800 */
[-C--:B----4-:R-:W-:Y:S05]  /*168b0*/  HMMA.16816.F32.BF16 R52, R76, R96.reuse, R52 ;  /* 0x000000604c34723c */ /* 0x090fea0000041834 */
[----:B------:R-:W-:Y:S03]  /*168c0*/  MUFU.EX2 R152, R207 ;  /* 0x000000cf00987308 */ /* 0x000fe60000000800 */
[C---:B------:R-:W-:Y:S07]  /*168d0*/  HMMA.16816.F32.BF16 R56, R72.reuse, R96, R56 ;  /* 0x000000604838723c */ /* 0x040fee0000041838 */
[----:B------:R-:W4:Y:S01]  /*168e0*/  MUFU.EX2 R170, R209 ;  /* 0x000000d100aa7308 */ /* 0x000f220000000800 */
[-C--:B------:R-:W-:Y:S07]  /*168f0*/  HMMA.16816.F32.BF16 R60, R72, R98.reuse, R60 ;  /* 0x00000062483c723c */ /* 0x080fee000004183c */
[----:B------:R-:W-:Y:S01]  /*16900*/  F2FP.BF16.PACK_AB R72, R109, R111 ;  /* 0x0000006f6d48723e */ /* 0x000fe200000010ff */
[----:B------:R-:W-:Y:S01]  /*16910*/  HMMA.16816.F32.BF16 R64, R76, R98, R64 ;  /* 0x000000624c40723c */ /* 0x000fe20000041840 */
[----:B------:R-:W5:Y:S01]  /*16920*/  LDSM.16.MT88.4 R96, [R195+0x1000] ;  /* 0x00100000c360783b */ /* 0x000f620000004200 */
[----:B------:R-:W4:Y:S02]  /*16930*/  MUFU.EX2 R89, R218 ;  /* 0x000000da00597308 */ /* 0x000f240000000800 */
[----:B------:R-:W-:Y:S02]  /*16940*/  F2FP.BF16.PACK_AB R74, R108, R110 ;  /* 0x0000006e6c4a723e */ /* 0x000fe400000010ff */
[----:B------:R-:W-:Y:S02]  /*16950*/  F2FP.BF16.PACK_AB R73, R243, R242 ;  /* 0x000000f2f349723e */ /* 0x000fe400000010ff */
[----:B-1----:R-:W-:Y:S01]  /*16960*/  F2FP.BF16.PACK_AB R75, R185, R184 ;  /* 0x000000b8b94b723e */ /* 0x002fe200000010ff */
[----:B------:R-:W-:Y:S03]  /*16970*/  LDSM.16.MT88.4 R108, [R195+0x1800] ;  /* 0x00180000c36c783b */ /* 0x000fe60000004200 */
[----:B--2---:R-:W-:Y:S01]  /*16980*/  F2FP.BF16.PACK_AB R76, R180, R182 ;  /* 0x000000b6b44c723e */ /* 0x004fe200000010ff */
[----:B------:R-:W1:Y:S01]  /*16990*/  MUFU.EX2 R88, R217 ;  /* 0x000000d900587308 */ /* 0x000e620000000800 */
[----:B---3--:R-:W-:Y:S01]  /*169a0*/  F2FP.BF16.PACK_AB R78, R175, R155 ;  /* 0x0000009baf4e723e */ /* 0x008fe200000010ff */
[-C--:B------:R-:W-:Y:S05]  /*169b0*/  HMMA.16816.F32.BF16 R4, R72, R80.reuse, R4 ;  /* 0x000000504804723c */ /* 0x080fea0000041804 */
[----:B------:R-:W-:Y:S02]  /*169c0*/  F2FP.BF16.PACK_AB R77, R153, R154 ;  /* 0x0000009a994d723e */ /* 0x000fe400000010ff */
[----:B----4-:R-:W-:Y:S01]  /*169d0*/  F2FP.BF16.PACK_AB R79, R170, R152 ;  /* 0x00000098aa4f723e */ /* 0x010fe200000010ff */
[----:B------:R-:W2:Y:S01]  /*169e0*/  MUFU.EX2 R113, R216 ;  /* 0x000000d800717308 */ /* 0x000ea20000000800 */
[----:B------:R-:W-:Y:S05]  /*169f0*/  FADD.FTZ R0, R89, R2 ;  /* 0x0000000259007221 */ /* 0x000fea0000010000 */
[C---:B------:R-:W-:Y:S04]  /*16a00*/  HMMA.16816.F32.BF16 R8, R76.reuse, R80, R8 ;  /* 0x000000504c08723c */ /* 0x040fe80000041808 */
[----:B------:R-:W3:Y:S04]  /*16a10*/  MUFU.EX2 R112, R215 ;  /* 0x000000d700707308 */ /* 0x000ee80000000800 */
[-C--:B------:R-:W-:Y:S04]  /*16a20*/  HMMA.16816.F32.BF16 R12, R76, R82.reuse, R12 ;  /* 0x000000524c0c723c */ /* 0x080fe8000004180c */
[----:B-1----:R-:W-:Y:S02]  /*16a30*/  FADD.FTZ R0, R88, R0 ;  /* 0x0000000058007221 */ /* 0x002fe40000010000 */
[----:B------:R-:W-:Y:S02]  /*16a40*/  MUFU.EX2 R172, R213 ;  /* 0x000000d500ac7308 */ /* 0x000fe40000000800 */
[C---:B------:R-:W-:Y:S01]  /*16a50*/  HMMA.16816.F32.BF16 R16, R72.reuse, R82, R16 ;  /* 0x000000524810723c */ /* 0x040fe20000041810 */
[----:B------:R-:W1:Y:S03]  /*16a60*/  LDSM.16.MT88.4 R80, [R192+0x1800] ;  /* 0x00180000c050783b */ /* 0x000e660000004200 */
[----:B--2---:R-:W-:Y:S04]  /*16a70*/  FADD.FTZ R0, R113, R0 ;  /* 0x0000000071007221 */ /* 0x004fe80000010000 */
[-C--:B-----5:R-:W-:Y:S01]  /*16a80*/  HMMA.16816.F32.BF16 R20, R72, R100.reuse, R20 ;  /* 0x000000644814723c */ /* 0x0a0fe20000041814 */
        /* <DEDUP_REMOVED lines=9> */
[----:B------:R-:W2:Y:S06]  /*16b20*/  LDSM.16.MT88.4 R100, [R196+0x1800] ;  /* 0x00180000c464783b */ /* 0x000eac0000004200 */
        /* <DEDUP_REMOVED lines=17> */
[----:B------:R-:W-:Y:S03]  /*16c40*/  MUFU.EX2 R167, R230 ;  /* 0x000000e600a77308 */ /* 0x000fe60000000800 */
[----:B-----5:R-:W-:Y:S02]  /*16c50*/  FADD.FTZ R0, R116, R0 ;  /* 0x0000000074007221 */ /* 0x020fe40000010000 */
[----:B------:R-:W-:Y:S02]  /*16c60*/  FADD.FTZ R2, R154, R2 ;  /* 0x000000029a027221 */ /* 0x000fe40000010000 */
[-C--:B------:R-:W-:Y:S03]  /*16c70*/  HMMA.16816.F32.BF16 R60, R76, R98.reuse, R60 ;  /* 0x000000624c3c723c */ /* 0x080fe6000004183c */
[----:B------:R-:W4:Y:S01]  /*16c80*/  MUFU.EX2 R163, R235 ;  /* 0x000000eb00a37308 */ /* 0x000f220000000800 */
[----:B------:R-:W-:Y:S01]  /*16c90*/  FADD.FTZ R2, R153, R2 ;  /* 0x0000000299027221 */ /* 0x000fe20000010000 */
[----:B-1----:R-:W-:Y:S03]  /*16ca0*/  F2FP.BF16.PACK_AB R158, R114, R116 ;  /* 0x00000074729e723e */ /* 0x002fe600000010ff */
[----:B------:R-:W-:Y:S04]  /*16cb0*/  HMMA.16816.F32.BF16 R64, R72, R98, R64 ;  /* 0x000000624840723c */ /* 0x000fe80000041840 */
[----:B------:R-:W-:Y:S01]  /*16cc0*/  F2FP.BF16.PACK_AB R76, R88, R89 ;  /* 0x00000059584c723e */ /* 0x000fe200000010ff */
[----:B------:R-:W-:Y:S01]  /*16cd0*/  MUFU.EX2 R161, R233 ;  /* 0x000000e900a17308 */ /* 0x000fe20000000800 */
        /* <DEDUP_REMOVED lines=9> */
[----:B------:R-:W-:Y:S01]  /*16d70*/  F2FP.BF16.PACK_AB R73, R165, R166 ;  /* 0x000000a6a549723e */ /* 0x000fe200000010ff */
[-C--:B------:R-:W-:Y:S05]  /*16d80*/  HMMA.16816.F32.BF16 R4, R76, R80.reuse, R4 ;  /* 0x000000504c04723c */ /* 0x080fea0000041804 */
[----:B------:R-:W-:Y:S01]  /*16d90*/  F2FP.BF16.PACK_AB R75, R162, R164 ;  /* 0x000000a4a24b723e */ /* 0x000fe200000010ff */
[----:B------:R-:W5:Y:S01]  /*16da0*/  MUFU.EX2 R160, R234 ;  /* 0x000000ea00a07308 */ /* 0x000f620000000800 */
[----:B----4-:R-:W-:Y:S01]  /*16db0*/  F2FP.BF16.PACK_AB R159, R163, R167 ;  /* 0x000000a7a39f723e */ /* 0x010fe200000010ff */
[----:B------:R-:W-:Y:S04]  /*16dc0*/  FADD.FTZ R2, R165, R2 ;  /* 0x00000002a5027221 */ /* 0x000fe80000010000 */
[C---:B------:R-:W-:Y:S04]  /*16dd0*/  HMMA.16816.F32.BF16 R8, R72.reuse, R80, R8 ;  /* 0x000000504808723c */ /* 0x040fe80000041808 */
[----:B------:R-:W4:Y:S01]  /*16de0*/  MUFU.EX2 R89, R237 ;  /* 0x000000ed00597308 */ /* 0x000f220000000800 */
[----:B------:R-:W-:Y:S03]  /*16df0*/  FADD.FTZ R2, R164, R2 ;  /* 0x00000002a4027221 */ /* 0x000fe60000010000 */
[-C--:B------:R-:W-:Y:S04]  /*16e00*/  HMMA.16816.F32.BF16 R12, R72, R82.reuse, R12 ;  /* 0x00000052480c723c */ /* 0x080fe8000004180c */
[----:B-1----:R-:W-:Y:S02]  /*16e10*/  FADD.FTZ R239, R114, R0 ;  /* 0x0000000072ef7221 */ /* 0x002fe40000010000 */
[----:B------:R-:W-:Y:S01]  /*16e20*/  MUFU.EX2 R81, R240 ;  /* 0x000000f000517308 */ /* 0x000fe20000000800 */
[----:B------:R-:W-:Y:S01]  /*16e30*/  FADD.FTZ R0, R126, R3 ;  /* 0x000000037e007221 */ /* 0x000fe20000010000 */
[C---:B------:R-:W-:Y:S04]  /*16e40*/  HMMA.16816.F32.BF16 R16, R76.reuse, R82, R16 ;  /* 0x000000524c10723c */ /* 0x040fe80000041810 */
[----:B------:R-:W-:Y:S01]  /*16e50*/  FADD.FTZ R0, R128, R0 ;  /* 0x0000000080007221 */ /* 0x000fe20000010000 */
[----:B-----5:R-:W-:Y:S01]  /*16e60*/  F2FP.BF16.PACK_AB R96, R160, R161 ;  /* 0x000000a1a060723e */ /* 0x020fe200000010ff */
[----:B------:R-:W-:Y:S01]  /*16e70*/  FADD.FTZ R3, R127, R87 ;  /* 0x000000577f037221 */ /* 0x000fe20000010000 */
[----:B------:R-:W-:Y:S01]  /*16e80*/  MOV R87, R70 ;  /* 0x0000004600577202 */ /* 0x000fe20000000f00 */
[-C--:B--2---:R-:W-:Y:S01]  /*16e90*/  HMMA.16816.F32.BF16 R20, R76, R100.reuse, R20 ;  /* 0x000000644c14723c */ /* 0x084fe20000041814 */
[----:B------:R-:W-:Y:S03]  /*16ea0*/  MUFU.EX2 R82, R236 ;  /* 0x000000ec00527308 */ /* 0x000fe60000000800 */
[----:B----4-:R-:W-:Y:S01]  /*16eb0*/  F2FP.BF16.PACK_AB R98, R88, R89 ;  /* 0x000000595862723e */ /* 0x010fe200000010ff */
[----:B------:R-:W-:Y:S02]  /*16ec0*/  FADD.FTZ R3, R246, R3 ;  /* 0x00000003f6037221 */ /* 0x000fe40000010000 */
[----:B------:R-:W-:Y:S01]  /*16ed0*/  FADD.FTZ R0, R242, R0 ;  /* 0x00000000f2007221 */ /* 0x000fe20000010000 */
[C---:B------:R-:W-:Y:S03]  /*16ee0*/  HMMA.16816.F32.BF16 R24, R72.reuse, R100, R24 ;  /* 0x000000644818723c */ /* 0x040fe60000041818 */
[----:B------:R-:W1:Y:S01]  /*16ef0*/  MUFU.EX2 R83, R238 ;  /* 0x000000ee00537308 */ /* 0x000e620000000800 */
[----:B------:R-:W-:Y:S02]  /*16f00*/  FADD.FTZ R3, R182, R3 ;  /* 0x00000003b6037221 */ /* 0x000fe40000010000 */
[----:B------:R-:W-:Y:S02]  /*16f10*/  FADD.FTZ R0, R243, R0 ;  /* 0x00000000f3007221 */ /* 0x000fe40000010000 */
[-C--:B------:R-:W-:Y:S04]  /*16f20*/  HMMA.16816.F32.BF16 R28, R72, R102.reuse, R28 ;  /* 0x00000066481c723c */ /* 0x080fe8000004181c */
[----:B------:R-:W-:Y:S01]  /*16f30*/  FADD.FTZ R3, R180, R3 ;  /* 0x00000003b4037221 */ /* 0x000fe20000010000 */
[----:B------:R-:W2:Y:S01]  /*16f40*/  MUFU.EX2 R80, R241 ;  /* 0x000000f100507308 */ /* 0x000ea20000000800 */
[----:B------:R-:W-:Y:S02]  /*16f50*/  FADD.FTZ R0, R184, R0 ;  /* 0x00000000b8007221 */ /* 0x000fe40000010000 */
[C---:B------:R-:W-:Y:S04]  /*16f60*/  HMMA.16816.F32.BF16 R32, R76.reuse, R102, R32 ;  /* 0x000000664c20723c */ /* 0x040fe80000041820 */
[----:B------:R-:W-:Y:S02]  /*16f70*/  FADD.FTZ R3, R155, R3 ;  /* 0x000000039b037221 */ /* 0x000fe40000010000 */
[----:B------:R-:W-:Y:S02]  /*16f80*/  FADD.FTZ R0, R185, R0 ;  /* 0x00000000b9007221 */ /* 0x000fe40000010000 */
[-C--:B---3--:R-:W-:Y:S04]  /*16f90*/  HMMA.16816.F32.BF16 R36, R76, R104.reuse, R36 ;  /* 0x000000684c24723c */ /* 0x088fe80000041824 */
[----:B-1----:R-:W-:Y:S01]  /*16fa0*/  F2FP.BF16.PACK_AB R97, R83, R82 ;  /* 0x000000525361723e */ /* 0x002fe200000010ff */
[----:B------:R-:W-:Y:S02]  /*16fb0*/  FADD.FTZ R3, R175, R3 ;  /* 0x00000003af037221 */ /* 0x000fe40000010000 */
[----:B------:R-:W-:Y:S01]  /*16fc0*/  FADD.FTZ R0, R172, R0 ;  /* 0x00000000ac007221 */ /* 0x000fe20000010000 */
[C---:B------:R-:W-:Y:S04]  /*16fd0*/  HMMA.16816.F32.BF16 R40, R72.reuse, R104, R40 ;  /* 0x000000684828723c */ /* 0x040fe80000041828 */
[----:B------:R-:W-:Y:S01]  /*16fe0*/  FADD.FTZ R3, R171, R3 ;  /* 0x00000003ab037221 */ /* 0x000fe20000010000 */
[----:B--2---:R-:W-:Y:S01]  /*16ff0*/  F2FP.BF16.PACK_AB R99, R80, R81 ;  /* 0x000000515063723e */ /* 0x004fe200000010ff */
        /* <DEDUP_REMOVED lines=45> */
.L_x_1748:
[----:B-1----:R-:W-:-:S13]  /*172d0*/  ISETP.GE.AND P0, PT, R223, R252, PT ;  /* 0x000000fcdf00720c */ /* 0x002fda0003f06270 */
[----:B------:R-:W-:Y:S05]  /*172e0*/  @!P0 BRA `(.L_x_1760) ;  /* 0x00003c7000008947 */ /* 0x000fea0003800000 */
[----:B------:R-:W-:Y:S01]  /*172f0*/  IMAD.MOV.U32 R87, RZ, RZ, R70 ;  /* 0x000000ffff577224 */ /* 0x000fe200078e0046 */
[----:B------:R-:W-:Y:S01]  /*17300*/  MOV R89, R68 ;  /* 0x0000004400597202 */ /* 0x000fe20000000f00 */
[----:B------:R-:W-:Y:S01]  /*17310*/  IMAD.MOV.U32 R86, RZ, RZ, R71 ;  /* 0x000000ffff567224 */ /* 0x000fe200078e0047 */
[----:B------:R-:W-:Y:S02]  /*17320*/  MOV R88, R69 ;  /* 0x0000004500587202 */ /* 0x000fe40000000f00 */
.L_x_1767:
[----:B------:R-:W2:Y:S01]  /*17330*/  LDL.64 R6, [R1+0x8] ;  /* 0x0000080001067983 */ /* 0x000ea20000100a00 */
        /* <DEDUP_REMOVED lines=35> */
.L_x_1864:
        /* <DEDUP_REMOVED lines=324> */
.L_x_1865:
        /* <DEDUP_REMOVED lines=25> */
.L_x_1866:
        /* <DEDUP_REMOVED lines=9> */
.L_x_1763:
[----:B--234-:R-:W-:Y:S05]  /*18bd0*/  BSYNC B0 ;  /* 0x0000000000007941 */ /* 0x01cfea0003800000 */
.L_x_1762:
        /* <DEDUP_REMOVED lines=97> */
.L_x_1867:
[C---:B------:R-:W-:Y:S01]  /*191f0*/  FMUL.FTZ R2, R71.reuse, c[0x0][0x2d0] ;  /* 0x0000b40047027a20 */ /* 0x040fe20000410000 */
[----:B--2---:R-:W-:Y:S01]  /*19200*/  FMNMX.FTZ R68, R0, R4, !PT ;  /* 0x0000000400447209 */ /* 0x004fe20007810000 */
[----:B------:R-:W-:Y:S01]  /*19210*/  FADD.FTZ R0, -R71, R86 ;  /* 0x0000005647007221 */ /* 0x000fe20000010100 */
[----:B------:R-:W-:Y:S01]  /*19220*/  WARPSYNC 0xffffffff ;  /* 0xffffffff00007948 */ /* 0x000fe20003800000 */
[--C-:B-1----:R-:W-:Y:S01]  /*19230*/  FFMA.FTZ R4, R188, c[0x0][0x2d0], -R2.reuse ;  /* 0x0000b400bc047a23 */ /* 0x102fe20000010802 */
[----:B------:R-:W-:Y:S01]  /*19240*/  LDSM.16.MT88.4 R52, [R193] ;  /* 0x00000000c134783b */ /* 0x000fe20000004200 */
[----:B------:R-:W-:Y:S01]  /*19250*/  FMUL.FTZ R0, R0, c[0x0][0x2d0] ;  /* 0x0000b40000007a20 */ /* 0x000fe20000410000 */
[----:B------:R-:W-:Y:S01]  /*19260*/  ISETP.GT.AND P0, PT, R223, R252, PT ;  /* 0x000000fcdf00720c */ /* 0x000fe20003f04270 */
        /* <DEDUP_REMOVED lines=183> */
[C---:B------:R-:W-:Y:S02]  /*19de0*/  FMUL.FTZ R7, R3.reuse, R131 ;  /* 0x0000008303077220 */ /* 0x040fe40000410000 */
        /* <DEDUP_REMOVED lines=58> */
[----:B---3--:R-:W-:Y:S01]  /*1a190*/  FADD.FTZ R3, R123, R3 ;  /* 0x000000037b037221 */ /* 0x008fe20000010000 */
        /* <DEDUP_REMOVED lines=122> */
[----:B------:R-:W-:Y:S01]  /*1a940*/  MUFU.EX2 R167, R241 ;  /* 0x000000f100a77308 */ /* 0x000fe20000000800 */
[----:B------:R-:W-:Y:S01]  /*1a950*/  F2FP.BF16.PACK_AB R72, R175, R172 ;  /* 0x000000acaf48723e */ /* 0x000fe200000010ff */
[----:B------:R-:W-:Y:S01]  /*1a960*/  FADD.FTZ R2, R166, R2 ;  /* 0x00000002a6027221 */ /* 0x000fe20000010000 */
[----:B------:R-:W-:Y:S01]  /*1a970*/  F2FP.BF16.PACK_AB R74, R178, R177 ;  /* 0x000000b1b24a723e */ /* 0x000fe200000010ff */
[-C--:B------:R-:W-:Y:S05]  /*1a980*/  HMMA.16816.F32.BF16 R4, R76, R80.reuse, R4 ;  /* 0x000000504c04723c */ /* 0x080fea0000041804 */
[C---:B------:R-:W-:Y:S01]  /*1a990*/  F2FP.BF16.PACK_AB R73, R165.reuse, R166 ;  /* 0x000000a6a549723e */ /* 0x040fe200000010ff */
[----:B------:R-:W4:Y:S01]  /*1a9a0*/  MUFU.EX2 R163, R242 ;  /* 0x000000f200a37308 */ /* 0x000f220000000800 */
        /* <DEDUP_REMOVED lines=8> */
[----:B------:R-:W-:Y:S01]  /*1aa30*/  FADD.FTZ R3, R127, R87 ;  /* 0x000000577f037221 */ /* 0x000fe20000010000 */
[----:B------:R-:W-:Y:S01]  /*1aa40*/  MOV R87, R70 ;  /* 0x0000004600577202 */ /* 0x000fe20000000f00 */
[-C--:B------:R-:W-:Y:S04]  /*1aa50*/  HMMA.16816.F32.BF16 R12, R72, R82.reuse, R12 ;  /* 0x00000052480c723c */ /* 0x080fe8000004180c */
[----:B------:R-:W1:Y:S01]  /*1aa60*/  MUFU.EX2 R160, R224 ;  /* 0x000000e000a07308 */ /* 0x000e620000000800 */
[----:B------:R-:W-:Y:S02]  /*1aa70*/  FADD.FTZ R0, R128, R0 ;  /* 0x0000000080007221 */ /* 0x000fe40000010000 */
[----:B------:R-:W-:Y:S01]  /*1aa80*/  FADD.FTZ R3, R243, R3 ;  /* 0x00000003f3037221 */ /* 0x000fe20000010000 */
[C---:B------:R-:W-:Y:S04]  /*1aa90*/  HMMA.16816.F32.BF16 R16, R76.reuse, R82, R16 ;  /* 0x000000524c10723c */ /* 0x040fe80000041810 */
[----:B----4-:R-:W-:Y:S01]  /*1aaa0*/  F2FP.BF16.PACK_AB R159, R163, R167 ;  /* 0x000000a7a39f723e */ /* 0x010fe200000010ff */
[----:B------:R-:W-:Y:S01]  /*1aab0*/  FADD.FTZ R3, R183, R3 ;  /* 0x00000003b7037221 */ /* 0x000fe20000010000 */
[----:B------:R-:W-:Y:S01]  /*1aac0*/  MUFU.EX2 R89, R225 ;  /* 0x000000e100597308 */ /* 0x000fe20000000800 */
[----:B------:R-:W-:Y:S01]  /*1aad0*/  FADD.FTZ R0, R230, R0 ;  /* 0x00000000e6007221 */ /* 0x000fe20000010000 */
[-C--:B--2---:R-:W-:Y:S04]  /*1aae0*/  HMMA.16816.F32.BF16 R20, R76, R100.reuse, R20 ;  /* 0x000000644c14723c */ /* 0x084fe80000041814 */
[----:B------:R-:W-:Y:S02]  /*1aaf0*/  FADD.FTZ R3, R182, R3 ;  /* 0x00000003b6037221 */ /* 0x000fe40000010000 */
        /* <DEDUP_REMOVED lines=70> */
.L_x_1760:
[----:B------:R-:W-:Y:S05]  /*1af60*/  BRA.DIV ~URZ, `(.L_x_1768) ;  /* 0x00008e227f007947 */ /* 0x000fea000b800000 */
[----:B------:R1:W2:Y:S02]  /*1af70*/  SHFL.BFLY PT, R0, R239, 0x2, 0x1f ;  /* 0x0c401f00ef007f89 */ /* 0x0002a400000e0000 */
.L_x_1868:
        /* <DEDUP_REMOVED lines=15> */
.L_x_1869:
        /* <DEDUP_REMOVED lines=102> */
.L_x_1679:
        /* <DEDUP_REMOVED lines=8> */
[----:B------:R-:W3:Y:S08]  /*1b750*/  FLO.U32 R3, UR4 ;  /* 0x0000000400037d00 */ /* 0x000ef000080e0000 */
[----:B------:R-:W4:Y:S01]  /*1b760*/  POPC R2, UR4 ;  /* 0x0000000400027d09 */ /* 0x000f220008000000 */
[----:B---3--:R-:W-:Y:S01]  /*1b770*/  ISETP.EQ.U32.AND P0, PT, R3, R4, PT ;  /* 0x000000040300720c */ /* 0x008fe20003f02070 */
[----:B------:R-:W-:-:S12]  /*1b780*/  IMAD.MOV.U32 R4, RZ, RZ, c[0x0][0x560] ;  /* 0x00015800ff047624 */ /* 0x000fd800078e00ff */
[----:B----4-:R3:W4:Y:S04]  /*1b790*/  @P0 ATOMG.E.ADD.STRONG.GPU PT, R2, [R4.64], R2 ;  /* 0x00000002040209a8 */ /* 0x01072800081ee1c8 */
[----:B---3--:R-:W3:Y:S04]  /*1b7a0*/  S2R R4, SR_LTMASK ;  /* 0x0000000000047919 */ /* 0x008ee80000003900 */
[----:B----4-:R3:W4:Y:S02]  /*1b7b0*/  SHFL.IDX PT, R3, R2, R3, 0x1f ;  /* 0x00001f0302037589 */ /* 0x01072400000e0000 */
[----:B---3--:R-:W-:-:S06]  /*1b7c0*/  LOP3.LUT R2, R4, UR4, RZ, 0xc0, !PT ;  /* 0x0000000404027c12 */ /* 0x008fcc000f8ec0ff */
[----:B------:R-:W4:Y:S02]  /*1b7d0*/  POPC R2, R2 ;  /* 0x0000000200027309 */ /* 0x000f240000000000 */
[----:B----45:R-:W-:-:S05]  /*1b7e0*/  IADD3 R6, R3, c[0x0][0xc], R2 ;  /* 0x0000030003067a10 */ /* 0x030fca0007ffe002 */
[----:B------:R3:W-:Y:S02]  /*1b7f0*/  STL [R1+0x40], R6 ;  /* 0x0000400601007387 */ /* 0x0007e40000100800 */
.L_x_1771:
[----:B---3--:R-:W-:Y:S05]  /*1b800*/  BSYNC B0 ;  /* 0x0000000000007941 */ /* 0x008fea0003800000 */
.L_x_1770:
[----:B------:R-:W-:Y:S01]  /*1b810*/  PRMT R0, R0, 0x9910, RZ ;  /* 0x0000991000007816 */ /* 0x000fe200000000ff */
[----:B------:R-:W-:Y:S01]  /*1b820*/  BSSY B1, `(.L_x_1772) ;  /* 0x00002f1000017945 */ /* 0x000fe20003800000 */
[----:B-----5:R-:W-:Y:S02]  /*1b830*/  IMAD.MOV.U32 R57, RZ, RZ, R6 ;  /* 0x000000ffff397224 */ /* 0x020fe400078e0006 */
[----:B------:R-:W-:-:S13]  /*1b840*/  ISETP.NE.AND P0, PT, R0, RZ, PT ;  /* 0x000000ff0000720c */ /* 0x000fda0003f05270 */
[----:B------:R-:W-:Y:S05]  /*1b850*/  @!P0 BRA `(.L_x_1773) ;  /* 0x000022f000008947 */ /* 0x000fea0003800000 */
[----:B------:R-:W3:Y:S04]  /*1b860*/  LDL R6, [R1+0x9c] ;  /* 0x00009c0001067983 */ /* 0x000ee80000100800 */
[----:B------:R-:W4:Y:S04]  /*1b870*/  LDL R5, [R1+0xac] ;  /* 0x0000ac0001057983 */ /* 0x000f280000100800 */
[----:B-12---:R-:W2:Y:S04]  /*1b880*/  LDL R9, [R1+0xb4] ;  /* 0x0000b40001097983 */ /* 0x006ea80000100800 */
        /* <DEDUP_REMOVED lines=18> */
[----:B------:R-:W-:Y:S04]  /*1b9b0*/  STS [R6+0x2000], R3 ;  /* 0x0020000306007388 */ /* 0x000fe80000000800 */
[----:B------:R3:W-:Y:S01]  /*1b9c0*/  STS [R6+0x2400], R2 ;  /* 0x0024000206007388 */ /* 0x0007e20000000800 */
[----:B-1----:R-:W-:-:S03]  /*1b9d0*/  F2FP.BF16.PACK_AB R0, R35, R34 ;  /* 0x000000222300723e */ /* 0x002fc600000010ff */
[----:B---3--:R-:W3:Y:S01]  /*1b9e0*/  LDL R6, [R1+0xa8] ;  /* 0x0000a80001067983 */ /* 0x008ee20000100800 */
[----:B------:R-:W-:Y:S02]  /*1b9f0*/  F2FP.BF16.PACK_AB R3, R79, R78 ;  /* 0x0000004e4f03723e */ /* 0x000fe400000010ff */
[----:B------:R-:W-:Y:S01]  /*1ba00*/  F2FP.BF16.PACK_AB R2, R131, R130 ;  /* 0x000000828302723e */ /* 0x000fe200000010ff */
[----:B------:R1:W-:Y:S04]  /*1ba10*/  STS [R5+0x2000], R0 ;  /* 0x0020000005007388 */ /* 0x0003e80000000800 */
[----:B------:R4:W-:Y:S04]  /*1ba20*/  STS [R5+0x2400], R4 ;  /* 0x0024000405007388 */ /* 0x0009e80000000800 */
[----:B--2---:R2:W-:Y:S04]  /*1ba30*/  STS [R9], R3 ;  /* 0x0000000309007388 */ /* 0x0045e80000000800 */
[----:B------:R2:W-:Y:S04]  /*1ba40*/  STS [R9+0x400], R2 ;  /* 0x0004000209007388 */ /* 0x0005e80000000800 */
[----:B------:R-:W3:Y:S01]  /*1ba50*/  LDL.LU R11, [R1+0x64] ;  /* 0x00006400010b7983 */ /* 0x000ee20000300800 */
[----:B-1----:R-:W-:-:S02]  /*1ba60*/  F2FP.BF16.PACK_AB R0, R81, R80 ;  /* 0x000000505100723e */ /* 0x002fc400000010ff */
[----:B----4-:R-:W-:-:S03]  /*1ba70*/  F2FP.BF16.PACK_AB R4, R39, R38 ;  /* 0x000000262704723e */ /* 0x010fc600000010ff */
[----:B------:R1:W-:Y:S01]  /*1ba80*/  STS [R8], R0 ;  /* 0x0000000008007388 */ /* 0x0003e20000000800 */
[----:B------:R-:W-:Y:S02]  /*1ba90*/  F2FP.BF16.PACK_AB R5, R59, R58 ;  /* 0x0000003a3b05723e */ /* 0x000fe400000010ff */
[----:B--2---:R-:W-:Y:S02]  /*1baa0*/  F2FP.BF16.PACK_AB R3, R133, R132 ;  /* 0x000000848503723e */ /* 0x004fe400000010ff */
[----:B------:R-:W-:-:S03]  /*1bab0*/  F2FP.BF16.PACK_AB R2, R41, R40 ;  /* 0x000000282902723e */ /* 0x000fc600000010ff */
[----:B------:R-:W-:Y:S04]  /*1bac0*/  STS [R8+0x400], R3 ;  /* 0x0004000308007388 */ /* 0x000fe80000000800 */
[----:B------:R-:W-:Y:S04]  /*1bad0*/  STS [R9+0x2000], R4 ;  /* 0x0020000409007388 */ /* 0x000fe80000000800 */
[----:B------:R2:W-:Y:S01]  /*1bae0*/  STS [R9+0x2400], R2 ;  /* 0x0024000209007388 */ /* 0x0005e20000000800 */
[----:B-1----:R-:W-:-:S03]  /*1baf0*/  F2FP.BF16.PACK_AB R0, R43, R42 ;  /* 0x0000002a2b00723e */ /* 0x002fc600000010ff */
[----:B--2---:R-:W2:Y:S01]  /*1bb00*/  LDL.LU R9, [R1+0x68] ;  /* 0x0000680001097983 */ /* 0x004ea20000300800 */
        /* <DEDUP_REMOVED lines=15> */
[----:B---3--:R1:W-:Y:S04]  /*1bc00*/  STS [R6], R2 ;  /* 0x0000000206007388 */ /* 0x0083e80000000800 */
[----:B------:R3:W-:Y:S04]  /*1bc10*/  STS [R6+0x400], R0 ;  /* 0x0004000006007388 */ /* 0x0007e80000000800 */
[----:B------:R3:W-:Y:S04]  /*1bc20*/  STS [R7+0x2000], R4 ;  /* 0x0020000407007388 */ /* 0x0007e80000000800 */
[----:B------:R3:W-:Y:S01]  /*1bc30*/  STS [R7+0x2400], R3 ;  /* 0x0024000307007388 */ /* 0x0007e20000000800 */
[----:B-1----:R-:W-:-:S02]  /*1bc40*/  F2FP.BF16.PACK_AB R2, R51, R50 ;  /* 0x000000323302723e */ /* 0x002fc400000010ff */
[----:B---3--:R-:W-:-:S03]  /*1bc50*/  F2FP.BF16.PACK_AB R0, R47, R46 ;  /* 0x0000002e2f00723e */ /* 0x008fc600000010ff */
        /* <DEDUP_REMOVED lines=12> */
[----:B---3--:R-:W-:Y:S02]  /*1bd20*/  F2FP.BF16.PACK_AB R3, R29, R28 ;  /* 0x0000001c1d03723e */ /* 0x008fe400000010ff */
[----:B--2---:R-:W-:-:S05]  /*1bd30*/  F2FP.BF16.PACK_AB R2, R33, R32 ;  /* 0x000000202102723e */ /* 0x004fca00000010ff */
        /* <DEDUP_REMOVED lines=20> */
.L_x_1774:
        /* <DEDUP_REMOVED lines=70> */
[----:B---3--:R-:W-:-:S05]  /*1c2e0*/  IMAD.IADD R6, R61, 0x1, R56 ;  /* 0x000000013d067824 */ /* 0x008fca00078e0238 */
        /* <DEDUP_REMOVED lines=25> */
[----:B-1----:R-:W-:Y:S01]  /*1c480*/  IADD3 R8, R251, R56, RZ ;  /* 0x00000038fb087210 */ /* 0x002fe20007ffe0ff */
        /* <DEDUP_REMOVED lines=39> */
[----:B------:R-:W-:Y:S01]  /*1c700*/  IADD3 R4, R10, R56, RZ ;  /* 0x000000380a047210 */ /* 0x000fe20007ffe0ff */
[----:B------:R-:W-:Y:S05]  /*1c710*/  BRA.DIV ~URZ, `(.L_x_1776) ;  /* 0x000078f27f007947 */ /* 0x000fea000b800000 */
[----:B-1234-:R1:W2:Y:S02]  /*1c720*/  SHFL.IDX PT, R7, R5, RZ, 0x181f ;  /* 0x00181fff05077589 */ /* 0x01e2a400000e0000 */
.L_x_1870:
[----:B------:R-:W-:Y:S05]  /*1c730*/  BRA.DIV ~URZ, `(.L_x_1777) ;  /* 0x000079427f007947 */ /* 0x000fea000b800000 */
[----:B------:R3:W4:Y:S02]  /*1c740*/  SHFL.IDX PT, R2, R6, RZ, 0x181f ;  /* 0x00181fff06027589 */ /* 0x00072400000e0000 */
.L_x_1871:
[----:B------:R-:W-:-:S13]  /*1c750*/  ISETP.GE.OR P0, PT, R4, R0, P2 ;  /* 0x000000000400720c */ /* 0x000fda0001706670 */
[----:B----4-:R-:W-:-:S04]  /*1c760*/  @!P0 LEA R2, P1, R244, R2, 0x1 ;  /* 0x00000002f4028211 */ /* 0x010fc800078208ff */
[----:B--2---:R-:W-:-:S05]  /*1c770*/  @!P0 LEA.HI.X R3, R244, R7, R245, 0x1, P1 ;  /* 0x00000007f4038211 */ /* 0x004fca00008f0cf5 */
[----:B------:R2:W-:Y:S01]  /*1c780*/  @!P0 ST.E.128 [R2.64], R12 ;  /* 0x0000000c02008985 */ /* 0x0005e2000c101d08 */
[----:B------:R-:W-:Y:S05]  /*1c790*/  BRA.DIV ~URZ, `(.L_x_1778) ;  /* 0x000079527f007947 */ /* 0x000fea000b800000 */
[----:B------:R4:W1:Y:S04]  /*1c7a0*/  SHFL.IDX PT, R7, R5, 0x1, 0x181f ;  /* 0x00381f0005077f89 */ /* 0x00086800000e0000 */
[----:B--2---:R4:W2:Y:S02]  /*1c7b0*/  SHFL.IDX PT, R2, R6, 0x1, 0x181f ;  /* 0x00381f0006027f89 */ /* 0x0048a400000e0000 */
.L_x_1872:
[----:B------:R-:W-:-:S04]  /*1c7c0*/  IADD3 R3, R4, 0x10, RZ ;  /* 0x0000001004037810 */ /* 0x000fc80007ffe0ff */
[----:B------:R-:W-:-:S13]  /*1c7d0*/  ISETP.GE.OR P0, PT, R3, R0, P2 ;  /* 0x000000000300720c */ /* 0x000fda0001706670 */
[----:B--2---:R-:W-:-:S04]  /*1c7e0*/  @!P0 LEA R2, P1, R244, R2, 0x1 ;  /* 0x00000002f4028211 */ /* 0x004fc800078208ff */
[----:B-1----:R-:W-:-:S05]  /*1c7f0*/  @!P0 LEA.HI.X R3, R244, R7, R245, 0x1, P1 ;  /* 0x00000007f4038211 */ /* 0x002fca00008f0cf5 */
[----:B------:R1:W-:Y:S01]  /*1c800*/  @!P0 ST.E.128 [R2.64], R16 ;  /* 0x0000001002008985 */ /* 0x0003e2000c101d08 */
[----:B------:R-:W-:Y:S05]  /*1c810*/  BRA.DIV ~URZ, `(.L_x_1779) ;  /* 0x000079a27f007947 */ /* 0x000fea000b800000 */
[----:B------:R2:W1:Y:S02]  /*1c820*/  SHFL.IDX PT, R7, R5, 0x2, 0x181f ;  /* 0x00581f0005077f89 */ /* 0x00046400000e0000 */
.L_x_1873:
[----:B------:R-:W-:Y:S05]  /*1c830*/  BRA.DIV ~URZ, `(.L_x_1780) ;  /* 0x000079f27f007947 */ /* 0x000fea000b800000 */
[----:B-1----:R1:W2:Y:S02]  /*1c840*/  SHFL.IDX PT, R2, R6, 0x2, 0x181f ;  /* 0x00581f0006027f89 */ /* 0x0022a400000e0000 */
.L_x_1874:
        /* <DEDUP_REMOVED lines=8> */
.L_x_1875:
[----:B------:R-:W-:-:S04]  /*1c8d0*/  IADD3 R3, R4, 0x30, RZ ;  /* 0x0000003004037810 */ /* 0x000fc80007ffe0ff */
[----:B------:R-:W-:-:S13]  /*1c8e0*/  ISETP.GE.OR P0, PT, R3, R0, P2 ;  /* 0x000000000300720c */ /* 0x000fda0001706670 */
[----:B--2---:R-:W-:-:S04]  /*1c8f0*/  @!P0 LEA R2, P1, R244, R2, 0x1 ;  /* 0x00000002f4028211 */ /* 0x004fc800078208ff */
[----:B------:R-:W-:-:S05]  /*1c900*/  @!P0 LEA.HI.X R3, R244, R7, R245, 0x1, P1 ;  /* 0x00000007f4038211 */ /* 0x000fca00008f0cf5 */
[----:B------:R2:W-:Y:S01]  /*1c910*/  @!P0 ST.E.128 [R2.64], R24 ;  /* 0x0000001802008985 */ /* 0x0005e2000c101d08 */
[----:B------:R-:W-:Y:S05]  /*1c920*/  BRA.DIV ~URZ, `(.L_x_1782) ;  /* 0x00007a427f007947 */ /* 0x000fea000b800000 */
[----:B------:R1:W2:Y:S02]  /*1c930*/  SHFL.IDX PT, R7, R5, 0x4, 0x181f ;  /* 0x00981f0005077f89 */ /* 0x0002a400000e0000 */
.L_x_1876:
[----:B------:R-:W-:Y:S05]  /*1c940*/  BRA.DIV ~URZ, `(.L_x_1783) ;  /* 0x00007a927f007947 */ /* 0x000fea000b800000 */
[----:B--2---:R2:W1:Y:S02]  /*1c950*/  SHFL.IDX PT, R2, R6, 0x4, 0x181f ;  /* 0x00981f0006027f89 */ /* 0x00446400000e0000 */
.L_x_1877:
        /* <DEDUP_REMOVED lines=8> */
.L_x_1878:
[----:B------:R-:W-:-:S04]  /*1c9e0*/  IADD3 R3, R4, 0x50, RZ ;  /* 0x0000005004037810 */ /* 0x000fc80007ffe0ff */
[----:B------:R-:W-:-:S13]  /*1c9f0*/  ISETP.GE.OR P0, PT, R3, R0, P2 ;  /* 0x000000000300720c */ /* 0x000fda0001706670 */
[----:B---3--:R-:W-:-:S04]  /*1ca00*/  @!P0 LEA R2, P1, R244, R2, 0x1 ;  /* 0x00000002f4028211 */ /* 0x008fc800078208ff */
[----:B--2---:R-:W-:-:S05]  /*1ca10*/  @!P0 LEA.HI.X R3, R244, R7, R245, 0x1, P1 ;  /* 0x00000007f4038211 */ /* 0x004fca00008f0cf5 */
[----:B------:R2:W-:Y:S01]  /*1ca20*/  @!P0 ST.E.128 [R2.64], R32 ;  /* 0x0000002002008985 */ /* 0x0005e2000c101d08 */
[----:B------:R-:W-:Y:S05]  /*1ca30*/  BRA.DIV ~URZ, `(.L_x_1785) ;  /* 0x00007ae27f007947 */ /* 0x000fea000b800000 */
[----:B------:R3:W1:Y:S02]  /*1ca40*/  SHFL.IDX PT, R7, R5, 0x6, 0x181f ;  /* 0x00d81f0005077f89 */ /* 0x00066400000e0000 */
.L_x_1879:
[----:B------:R-:W-:Y:S05]  /*1ca50*/  BRA.DIV ~URZ, `(.L_x_1786) ;  /* 0x00007b327f007947 */ /* 0x000fea000b800000 */
[----:B--2---:R2:W3:Y:S02]  /*1ca60*/  SHFL.IDX PT, R2, R6, 0x6, 0x181f ;  /* 0x00d81f0006027f89 */ /* 0x0044e400000e0000 */
.L_x_1880:
        /* <DEDUP_REMOVED lines=8> */
.L_x_1881:
[----:B------:R-:W-:-:S04]  /*1caf0*/  IADD3 R2, R4, 0x70, RZ ;  /* 0x0000007004027810 */ /* 0x000fc80007ffe0ff */
[----:B------:R-:W-:-:S13]  /*1cb00*/  ISETP.GE.OR P0, PT, R2, R0, P2 ;  /* 0x000000000200720c */ /* 0x000fda0001706670 */
[----:B------:R-:W-:Y:S05]  /*1cb10*/  @P0 BRA `(.L_x_1788) ;  /* 0x00001c1000000947 */ /* 0x000fea0003800000 */
[----:B----4-:R-:W-:-:S04]  /*1cb20*/  LEA R2, P0, R244, R3, 0x1 ;  /* 0x00000003f4027211 */ /* 0x010fc800078008ff */
[----:B---3--:R-:W-:-:S05]  /*1cb30*/  LEA.HI.X R3, R244, R5, R245, 0x1, P0 ;  /* 0x00000005f4037211 */ /* 0x008fca00000f0cf5 */
[----:B------:R3:W-:Y:S01]  /*1cb40*/  ST.E.128 [R2.64], R40 ;  /* 0x0000002802007985 */ /* 0x0007e2000c101d08 */
[----:B------:R-:W-:Y:S05]  /*1cb50*/  BRA `(.L_x_1788) ;  /* 0x00001bd000007947 */ /* 0x000fea0003800000 */
.L_x_1775:
        /* <DEDUP_REMOVED lines=33> */
.L_x_1882:
[----:B------:R-:W-:Y:S05]  /*1cd70*/  BRA.DIV ~URZ, `(.L_x_1790) ;  /* 0x000079c27f007947 */ /* 0x000fea000b800000 */
[----:B------:R3:W4:Y:S02]  /*1cd80*/  SHFL.IDX PT, R0, R12, RZ, 0x1c1f ;  /* 0x001c1fff0c007589 */ /* 0x00072400000e0000 */
.L_x_1883:
        /* <DEDUP_REMOVED lines=50> */
.L_x_1792:
[----:B------:R-:W-:Y:S05]  /*1d0b0*/  BSYNC B0 ;  /* 0x0000000000007941 */ /* 0x000fea0003800000 */
.L_x_1791:
[----:B------:R-:W-:Y:S05]  /*1d0c0*/  BRA.DIV ~URZ, `(.L_x_1793) ;  /* 0x000076e27f007947 */ /* 0x000fea000b800000 */
[----:B--2---:R2:W1:Y:S04]  /*1d0d0*/  SHFL.IDX PT, R4, R5, 0x1, 0x1c1f ;  /* 0x003c1f0005047f89 */ /* 0x00446800000e0000 */
[----:B----4-:R2:W4:Y:S02]  /*1d0e0*/  SHFL.IDX PT, R0, R12, 0x1, 0x1c1f ;  /* 0x003c1f000c007f89 */ /* 0x01052400000e0000 */
.L_x_1884:
        /* <DEDUP_REMOVED lines=50> */
.L_x_1795:
[----:B------:R-:W-:Y:S05]  /*1d410*/  BSYNC B0 ;  /* 0x0000000000007941 */ /* 0x000fea0003800000 */
.L_x_1794:
[----:B------:R-:W-:Y:S05]  /*1d420*/  BRA.DIV ~URZ, `(.L_x_1796) ;  /* 0x000074527f007947 */ /* 0x000fea000b800000 */
[----:B-1----:R1:W2:Y:S02]  /*1d430*/  SHFL.IDX PT, R4, R5, 0x2, 0x1c1f ;  /* 0x005c1f0005047f89 */ /* 0x0022a400000e0000 */
.L_x_1885:
[----:B------:R-:W-:Y:S05]  /*1d440*/  BRA.DIV ~URZ, `(.L_x_1797) ;  /* 0x000074a27f007947 */ /* 0x000fea000b800000 */
[----:B----4-:R4:W1:Y:S02]  /*1d450*/  SHFL.IDX PT, R0, R12, 0x2, 0x1c1f ;  /* 0x005c1f000c007f89 */ /* 0x01086400000e0000 */
.L_x_1886:
[----:B--23--:R-:W2:Y:S01]  /*1d460*/  LDL R2, [R1+0x6c] ;  /* 0x00006c0001027983 */ /* 0x00cea20000100800 */
[----:B------:R-:W-:Y:S01]  /*1d470*/  BSSY B0, `(.L_x_1798) ;  /* 0x0000033000007945 */ /* 0x000fe20003800000 */
[----:B--2---:R-:W-:-:S13]  /*1d480*/  LOP3.LUT P0, RZ, R2, 0x1, RZ, 0xc0, !PT ;  /* 0x0000000102ff7812 */ /* 0x004fda000780c0ff */
[----:B------:R-:W-:Y:S05]  /*1d490*/  @P0 BRA `(.L_x_1799) ;  /* 0x0000030000000947 */ /* 0x000fea0003800000 */
[----:B------:R-:W2:Y:S04]  /*1d4a0*/  LDL R8, [R1+0x34] ;  /* 0x0000340001087983 */ /* 0x000ea80000100800 */
        /* <DEDUP_REMOVED lines=47> */
.L_x_1799:
[----:B------:R-:W-:Y:S05]  /*1d7a0*/  BSYNC B0 ;  /* 0x0000000000007941 */ /* 0x000fea0003800000 */
.L_x_1798:
[----:B------:R-:W-:Y:S05]  /*1d7b0*/  BRA.DIV ~URZ, `(.L_x_1800) ;  /* 0x000071a27f007947 */ /* 0x000fea000b800000 */
[----:B------:R3:W2:Y:S04]  /*1d7c0*/  SHFL.IDX PT, R4, R5, 0x3, 0x1c1f ;  /* 0x007c1f0005047f89 */ /* 0x0006a800000e0000 */
[----:B-1----:R3:W1:Y:S02]  /*1d7d0*/  SHFL.IDX PT, R0, R12, 0x3, 0x1c1f ;  /* 0x007c1f000c007f89 */ /* 0x00266400000e0000 */
.L_x_1887:
[----:B--2---:R-:W2:Y:S02]  /*1d7e0*/  LDL R2, [R1+0x6c] ;  /* 0x00006c0001027983 */ /* 0x004ea40000100800 */
[----:B--2---:R-:W-:-:S13]  /*1d7f0*/  LOP3.LUT P0, RZ, R2, 0x2, RZ, 0xc0, !PT ;  /* 0x0000000202ff7812 */ /* 0x004fda000780c0ff */
[----:B------:R-:W-:Y:S05]  /*1d800*/  @P0 BRA `(.L_x_1788) ;  /* 0x00000f2000000947 */ /* 0x000fea0003800000 */
[----:B------:R-:W2:Y:S04]  /*1d810*/  LDL R6, [R1+0x34] ;  /* 0x0000340001067983 */ /* 0x000ea80000100800 */
[----:B------:R-:W5:Y:S04]  /*1d820*/  LDL R10, [R1+0x8c] ;  /* 0x00008c00010a7983 */ /* 0x000f680000100800 */
[----:B---3--:R-:W3:Y:S04]  /*1d830*/  LDL R7, [R1+0xd4] ;  /* 0x0000d40001077983 */ /* 0x008ee80000100800 */
[----:B----4-:R-:W4:Y:S04]  /*1d840*/  LDL R18, [R1+0x84] ;  /* 0x0000840001127983 */ /* 0x010f280000100800 */
[----:B------:R-:W3:Y:S04]  /*1d850*/  LDL R8, [R1+0x88] ;  /* 0x0000880001087983 */ /* 0x000ee80000100800 */
        /* <DEDUP_REMOVED lines=11> */
[----:B-----5:R-:W-:-:S11]  /*1d910*/  ISETP.GE.AND P5, PT, R10, c[0x0][0x3c8], PT ;  /* 0x0000f2000a007a0c */ /* 0x020fd60003fa6270 */
[----:B-1----:R-:W-:-:S04]  /*1d920*/  @!P0 LEA R2, P1, R6, R0, 0x2 ;  /* 0x0000000006028211 */ /* 0x002fc800078210ff */
[----:B---3--:R-:W-:Y:S02]  /*1d930*/  @!P0 LEA.HI.X R3, R6, R4, R7, 0x2, P1 ;  /* 0x0000000406038211 */ /* 0x008fe400008f1407 */
        /* <DEDUP_REMOVED lines=33> */
.L_x_1773:
[----:B------:R-:W3:Y:S04]  /*1db50*/  LDL.LU R0, [R1+0x64] ;  /* 0x0000640001007983 */ /* 0x000ee80000300800 */
[----:B------:R-:W4:Y:S01]  /*1db60*/  LDL.LU R7, [R1+0x68] ;  /* 0x0000680001077983 */ /* 0x000f220000300800 */
[----:B------:R-:W-:Y:S02]  /*1db70*/  ISETP.NE.U32.AND P0, PT, RZ, c[0x0][0x508], PT ;  /* 0x00014200ff007a0c */ /* 0x000fe40003f05070 */
[----:B------:R-:W-:Y:S01]  /*1db80*/  ISETP.NE.U32.AND P3, PT, RZ, c[0x0][0x500], PT ;  /* 0x00014000ff007a0c */ /* 0x000fe20003f65070 */
[----:B--2---:R-:W2:Y:S01]  /*1db90*/  LDL.LU R6, [R1+0x44] ;  /* 0x0000440001067983 */ /* 0x004ea20000300800 */
[----:B------:R-:W-:Y:S01]  /*1dba0*/  ISETP.NE.AND.EX P2, PT, RZ, c[0x0][0x50c], PT, P0 ;  /* 0x00014300ff007a0c */ /* 0x000fe20003f45300 */
[----:B-1----:R-:W-:Y:S01]  /*1dbb0*/  IMAD.MOV.U32 R18, RZ, RZ, c[0x0][0x388] ;  /* 0x0000e200ff127624 */ /* 0x002fe200078e00ff */
[----:B------:R-:W-:-:S02]  /*1dbc0*/  ISETP.NE.AND.EX P3, PT, RZ, c[0x0][0x504], PT, P3 ;  /* 0x00014100ff007a0c */ /* 0x000fc40003f65330 */
[----:B---3--:R-:W-:-:S09]  /*1dbd0*/  IADD3 R2, P1, R0, c[0x0][0x500], RZ ;  /* 0x0001400000027a10 */ /* 0x008fd20007f3e0ff */
[----:B------:R-:W-:Y:S01]  /*1dbe0*/  @P2 IADD3 R4, P0, R0, c[0x0][0x508], RZ ;  /* 0x0001420000042a10 */ /* 0x000fe20007f1e0ff */
[----:B------:R-:W-:Y:S01]  /*1dbf0*/  IMAD.MOV.U32 R0, RZ, RZ, RZ ;  /* 0x000000ffff007224 */ /* 0x000fe200078e00ff */
[C---:B----4-:R-:W-:Y:S02]  /*1dc00*/  IADD3.X R3, R7.reuse, c[0x0][0x504], RZ, P1, !PT ;  /* 0x0001410007037a10 */ /* 0x050fe40000ffe4ff */
[----:B------:R-:W-:-:S03]  /*1dc10*/  @P2 IADD3.X R5, R7, c[0x0][0x50c], RZ, P0, !PT ;  /* 0x0001430007052a10 */ /* 0x000fc600007fe4ff */
[----:B------:R1:W5:Y:S04]  /*1dc20*/  @P3 LDG.E R0, [R2.64] ;  /* 0x0000000802003981 */ /* 0x000368000c1e1900 */
[----:B------:R1:W5:Y:S01]  /*1dc30*/  @P2 LDG.E R18, [R4.64] ;  /* 0x0000000804122981 */ /* 0x000362000c1e1900 */
[----:B--2---:R-:W-:-:S04]  /*1dc40*/  ISETP.NE.AND P0, PT, R6, RZ, PT ;  /* 0x000000ff0600720c */ /* 0x004fc80003f05270 */
[----:B------:R-:W-:Y:S01]  /*1dc50*/  SEL R19, R6, c[0x0][0x3d4], P0 ;  /* 0x0000f50006137a07 */ /* 0x000fe20000000000 */
[----:B------:R-:W-:Y:S05]  /*1dc60*/  @P2 BRA `(.L_x_1801) ;  /* 0x0000004000002947 */ /* 0x000fea0003800000 */
[----:B------:R-:W-:Y:S05]  /*1dc70*/  @!P3 BRA `(.L_x_1801) ;  /* 0x000000300000b947 */ /* 0x000fea0003800000 */
[----:B-1----:R1:W2:Y:S04]  /*1dc80*/  LDG.E R4, [R2.64] ;  /* 0x0000000802047981 */ /* 0x0022a8000c1e1900 */
[----:B-1----:R-:W2:Y:S02]  /*1dc90*/  LDG.E R2, [R2.64+0x4] ;  /* 0x0000040802027981 */ /* 0x002ea4000c1e1900 */
[----:B--2--5:R-:W-:Y:S02]  /*1dca0*/  IADD3 R18, -R4, R2, RZ ;  /* 0x0000000204127210 */ /* 0x024fe40007ffe1ff */
.L_x_1801:
        /* <DEDUP_REMOVED lines=60> */
.L_x_1803:
[----:B------:R-:W-:Y:S05]  /*1e070*/  BSYNC B0 ;  /* 0x0000000000007941 */ /* 0x000fea0003800000 */
.L_x_1802:
        /* <DEDUP_REMOVED lines=20> */
[----:B--2---:R-:W-:-:S04]  /*1e1c0*/  IADD3 R4, R251, R11, RZ ;  /* 0x0000000bfb047210 */ /* 0x004fc80007ffe0ff */
        /* <DEDUP_REMOVED lines=20> */
.L_x_1888:
[----:B------:R-:W-:Y:S05]  /*1e310*/  BRA.DIV ~URZ, `(.L_x_1805) ;  /* 0x000067827f007947 */ /* 0x000fea000b800000 */
[----:B------:R3:W4:Y:S02]  /*1e320*/  SHFL.IDX PT, R2, R6, RZ, 0x181f ;  /* 0x00181fff06027589 */ /* 0x00072400000e0000 */
.L_x_1889:
        /* <DEDUP_REMOVED lines=8> */
.L_x_1890:
[----:B------:R-:W-:-:S04]  /*1e3b0*/  IADD3 R3, R0, 0x10, RZ ;  /* 0x0000001000037810 */ /* 0x000fc80007ffe0ff */
[----:B------:R-:W-:-:S13]  /*1e3c0*/  ISETP.GE.OR P0, PT, R3, R4, P2 ;  /* 0x000000040300720c */ /* 0x000fda0001706670 */
[----:B--2---:R-:W-:-:S04]  /*1e3d0*/  @!P0 LEA R2, P1, R244, R2, 0x1 ;  /* 0x00000002f4028211 */ /* 0x004fc800078208ff */
[----:B-1----:R-:W-:-:S05]  /*1e3e0*/  @!P0 LEA.HI.X R3, R244, R7, R245, 0x1, P1 ;  /* 0x00000007f4038211 */ /* 0x002fca00008f0cf5 */
[----:B------:R1:W-:Y:S01]  /*1e3f0*/  @!P0 ST.E.128 [R2.64], RZ ;  /* 0x000000ff02008985 */ /* 0x0003e2000c101d08 */
[----:B------:R-:W-:Y:S05]  /*1e400*/  BRA.DIV ~URZ, `(.L_x_1807) ;  /* 0x000067d27f007947 */ /* 0x000fea000b800000 */
[----:B------:R2:W1:Y:S02]  /*1e410*/  SHFL.IDX PT, R7, R5, 0x2, 0x181f ;  /* 0x00581f0005077f89 */ /* 0x00046400000e0000 */
.L_x_1891:
[----:B------:R-:W-:Y:S05]  /*1e420*/  BRA.DIV ~URZ, `(.L_x_1808) ;  /* 0x000068227f007947 */ /* 0x000fea000b800000 */
[----:B-1----:R1:W2:Y:S02]  /*1e430*/  SHFL.IDX PT, R2, R6, 0x2, 0x181f ;  /* 0x00581f0006027f89 */ /* 0x0022a400000e0000 */
.L_x_1892:
        /* <DEDUP_REMOVED lines=8> */
.L_x_1893:
[----:B------:R-:W-:-:S04]  /*1e4c0*/  IADD3 R3, R0, 0x30, RZ ;  /* 0x0000003000037810 */ /* 0x000fc80007ffe0ff */
[----:B------:R-:W-:-:S13]  /*1e4d0*/  ISETP.GE.OR P0, PT, R3, R4, P2 ;  /* 0x000000040300720c */ /* 0x000fda0001706670 */
[----:B--2---:R-:W-:-:S04]  /*1e4e0*/  @!P0 LEA R2, P1, R244, R2, 0x1 ;  /* 0x00000002f4028211 */ /* 0x004fc800078208ff */
[----:B------:R-:W-:-:S05]  /*1e4f0*/  @!P0 LEA.HI.X R3, R244, R7, R245, 0x1, P1 ;  /* 0x00000007f4038211 */ /* 0x000fca00008f0cf5 */
[----:B------:R2:W-:Y:S01]  /*1e500*/  @!P0 ST.E.128 [R2.64], RZ ;  /* 0x000000ff02008985 */ /* 0x0005e2000c101d08 */
[----:B------:R-:W-:Y:S05]  /*1e510*/  BRA.DIV ~URZ, `(.L_x_1810) ;  /* 0x000068727f007947 */ /* 0x000fea000b800000 */
[----:B------:R1:W2:Y:S02]  /*1e520*/  SHFL.IDX PT, R7, R5, 0x4, 0x181f ;  /* 0x00981f0005077f89 */ /* 0x0002a400000e0000 */
.L_x_1894:
[----:B------:R-:W-:Y:S05]  /*1e530*/  BRA.DIV ~URZ, `(.L_x_1811) ;  /* 0x000068c27f007947 */ /* 0x000fea000b800000 */
[----:B--2---:R2:W1:Y:S02]  /*1e540*/  SHFL.IDX PT, R2, R6, 0x4, 0x181f ;  /* 0x00981f0006027f89 */ /* 0x00446400000e0000 */
.L_x_1895:
        /* <DEDUP_REMOVED lines=8> */
.L_x_1896:
[----:B------:R-:W-:-:S04]  /*1e5d0*/  IADD3 R3, R0, 0x50, RZ ;  /* 0x0000005000037810 */ /* 0x000fc80007ffe0ff */
[----:B------:R-:W-:-:S13]  /*1e5e0*/  ISETP.GE.OR P0, PT, R3, R4, P2 ;  /* 0x000000040300720c */ /* 0x000fda0001706670 */
[----:B---3--:R-:W-:-:S04]  /*1e5f0*/  @!P0 LEA R2, P1, R244, R2, 0x1 ;  /* 0x00000002f4028211 */ /* 0x008fc800078208ff */
[----:B--2---:R-:W-:-:S05]  /*1e600*/  @!P0 LEA.HI.X R3, R244, R7, R245, 0x1, P1 ;  /* 0x00000007f4038211 */ /* 0x004fca00008f0cf5 */
[----:B------:R2:W-:Y:S01]  /*1e610*/  @!P0 ST.E.128 [R2.64], RZ ;  /* 0x000000ff02008985 */ /* 0x0005e2000c101d08 */
[----:B------:R-:W-:Y:S05]  /*1e620*/  BRA.DIV ~URZ, `(.L_x_1813) ;  /* 0x000069127f007947 */ /* 0x000fea000b800000 */
[----:B------:R3:W1:Y:S02]  /*1e630*/  SHFL.IDX PT, R7, R5, 0x6, 0x181f ;  /* 0x00d81f0005077f89 */ /* 0x00066400000e0000 */
.L_x_1897:
[----:B------:R-:W-:Y:S05]  /*1e640*/  BRA.DIV ~URZ, `(.L_x_1814) ;  /* 0x000069627f007947 */ /* 0x000fea000b800000 */
[----:B--2---:R2:W3:Y:S02]  /*1e650*/  SHFL.IDX PT, R2, R6, 0x6, 0x181f ;  /* 0x00d81f0006027f89 */ /* 0x0044e400000e0000 */
.L_x_1898:
        /* <DEDUP_REMOVED lines=8> */
.L_x_1899:
[----:B------:R-:W-:-:S04]  /*1e6e0*/  IADD3 R0, R0, 0x70, RZ ;  /* 0x0000007000007810 */ /* 0x000fc80007ffe0ff */
[----:B------:R-:W-:-:S13]  /*1e6f0*/  ISETP.GE.OR P0, PT, R0, R4, P2 ;  /* 0x000000040000720c */ /* 0x000fda0001706670 */
[----:B----4-:R-:W-:-:S04]  /*1e700*/  @!P0 LEA R2, P1, R244, R2, 0x1 ;  /* 0x00000002f4028211 */ /* 0x010fc800078208ff */
[----:B---3--:R-:W-:-:S05]  /*1e710*/  @!P0 LEA.HI.X R3, R244, R5, R245, 0x1, P1 ;  /* 0x00000005f4038211 */ /* 0x008fca00008f0cf5 */
[----:B------:R3:W-:Y:S04]  /*1e720*/  @!P0 ST.E.128 [R2.64], RZ ;  /* 0x000000ff02008985 */ /* 0x0007e8000c101d08 */
.L_x_1788:
[----:B------:R-:W-:Y:S05]  /*1e730*/  BSYNC B1 ;  /* 0x0000000000017941 */ /* 0x000fea0003800000 */
.L_x_1772:
        /* <DEDUP_REMOVED lines=15> */
.L_x_1900:
[----:B------:R-:W-:Y:S05]  /*1e830*/  BRA.DIV ~URZ, `(.L_x_1818) ;  /* 0x000069227f007947 */ /* 0x000fea000b800000 */
[----:B------:R3:W4:Y:S02]  /*1e840*/  SHFL.IDX PT, R8, R57, 0x1, 0x1f ;  /* 0x00201f0039087f89 */ /* 0x00072400000e0000 */
.L_x_1901:
        /* <DEDUP_REMOVED lines=19> */
.L_x_1902:
        /* <DEDUP_REMOVED lines=16> */
.L_x_1903:
[----:B---3--:R-:W-:Y:S01]  /*1ea80*/  IMAD R0, R0, c[0x0][0x538], RZ ;  /* 0x00014e0000007a24 */ /* 0x008fe200078e02ff */
[----:B------:R-:W-:Y:S04]  /*1ea90*/  BSSY B1, `(.L_x_1821) ;  /* 0x00000ce000017945 */ /* 0x000fe80003800000 */
[----:B----4-:R-:W-:-:S04]  /*1eaa0*/  IADD3 R8, R0, R8, RZ ;  /* 0x0000000800087210 */ /* 0x010fc80007ffe0ff */
[----:B--2---:R-:W-:-:S13]  /*1eab0*/  ISETP.GT.AND P0, PT, R8, R9, PT ;  /* 0x000000090800720c */ /* 0x004fda0003f04270 */
[----:B------:R-:W-:Y:S05]  /*1eac0*/  @P0 BRA `(.L_x_1822) ;  /* 0x0000025000000947 */ /* 0x000fea0003800000 */
.L_x_1826:
        /* <DEDUP_REMOVED lines=17> */
.L_x_1904:
        /* <DEDUP_REMOVED lines=16> */
.L_x_1905:
[----:B--2---:R-:W-:-:S05]  /*1ece0*/  IMAD R0, R0, c[0x0][0x538], RZ ;  /* 0x00014e0000007a24 */ /* 0x004fca00078e02ff */
[----:B------:R-:W-:-:S04]  /*1ecf0*/  IADD3 R8, R0, R8, RZ ;  /* 0x0000000800087210 */ /* 0x000fc80007ffe0ff */
[----:B------:R-:W-:-:S13]  /*1ed00*/  ISETP.GT.AND P0, PT, R8, R9, PT ;  /* 0x000000090800720c */ /* 0x000fda0003f04270 */
[----:B-1----:R-:W-:Y:S05]  /*1ed10*/  @!P0 BRA `(.L_x_1826) ;  /* 0xfffffdb000008947 */ /* 0x002fea000383ffff */
.L_x_1822:
[----:B------:R-:W-:-:S05]  /*1ed20*/  IADD3 R8, -R0, R8, RZ ;  /* 0x0000000800087210 */ /* 0x000fca0007ffe1ff */
[----:B------:R-:W-:-:S05]  /*1ed30*/  IMAD R0, R4, c[0x0][0x538], R8 ;  /* 0x00014e0004007a24 */ /* 0x000fca00078e0208 */
[----:B------:R-:W-:Y:S01]  /*1ed40*/  ISETP.GT.AND P0, PT, R0, R9, PT ;  /* 0x000000090000720c */ /* 0x000fe20003f04270 */
[----:B------:R-:W-:-:S12]  /*1ed50*/  BRA.DIV ~URZ, `(.L_x_1827) ;  /* 0x000068627f007947 */ /* 0x000fd8000b800000 */
[----:B------:R-:W-:-:S03]  /*1ed60*/  VOTE.ANY R5, PT, !P0 ;  /* 0x0000000000057806 */ /* 0x000fc600040e0100 */
.L_x_1906:
[----:B------:R-:W2:Y:S01]  /*1ed70*/  LDL.LU R2, [R1+0x4c] ;  /* 0x00004c0001027983 */ /* 0x000ea20000300800 */
[----:B------:R-:W2:Y:S02]  /*1ed80*/  POPC R0, R5 ;  /* 0x0000000500007309 */ /* 0x000ea40000000000 */
[----:B--2---:R-:W-:-:S05]  /*1ed90*/  IADD3 R2, R0, R2, RZ ;  /* 0x0000000200027210 */ /* 0x004fca0007ffe0ff */
[----:B------:R2:W-:Y:S01]  /*1eda0*/  STL [R1+0x4c], R2 ;  /* 0x00004c0201007387 */ /* 0x0005e20000100800 */
[----:B------:R-:W-:Y:S05]  /*1edb0*/  BRA.DIV ~URZ, `(.L_x_1828) ;  /* 0x000068527f007947 */ /* 0x000fea000b800000 */
[----:B------:R3:W4:Y:S04]  /*1edc0*/  SHFL.IDX PT, R6, R6, R0, 0x1f ;  /* 0x00001f0006067589 */ /* 0x00072800000e0000 */
[----:B------:R3:W1:Y:S02]  /*1edd0*/  SHFL.IDX PT, R7, R7, R0, 0x1f ;  /* 0x00001f0007077589 */ /* 0x00066400000e0000 */
.L_x_1907:
[----:B------:R-:W-:Y:S01]  /*1ede0*/  ISETP.NE.AND P0, PT, R5, RZ, PT ;  /* 0x000000ff0500720c */ /* 0x000fe20003f05270 */
[----:B------:R-:W-:-:S12]  /*1edf0*/  BSSY B0, `(.L_x_1829) ;  /* 0x0000005000007945 */ /* 0x000fd80003800000 */
[----:B------:R-:W-:Y:S05]  /*1ee00*/  @!P0 BRA `(.L_x_1830) ;  /* 0x0000003000008947 */ /* 0x000fea0003800000 */
[----:B---3--:R-:W-:Y:S01]  /*1ee10*/  IADD3 R0, R0, -0x1, RZ ;  /* 0xffffffff00007810 */ /* 0x008fe20007ffe0ff */
[----:B------:R-:W-:Y:S05]  /*1ee20*/  BRA.DIV ~URZ, `(.L_x_1831) ;  /* 0x000068b27f007947 */ /* 0x000fea000b800000 */
[----:B------:R3:W2:Y:S02]  /*1ee30*/  SHFL.IDX PT, R10, R4, R0, 0x1f ;  /* 0x00001f00040a7589 */ /* 0x0006a400000e0000 */
.L_x_1830:
[----:B------:R-:W-:Y:S05]  /*1ee40*/  BSYNC B0 ;  /* 0x0000000000007941 */ /* 0x000fea0003800000 */
.L_x_1829:
        /* <DEDUP_REMOVED lines=68> */
.L_x_1833:
        /* <DEDUP_REMOVED lines=68> */
.L_x_1834:
[----:B------:R-:W-:Y:S05]  /*1f6d0*/  BSYNC B0 ;  /* 0x0000000000007941 */ /* 0x000fea0003800000 */
.L_x_1832:
[----:B------:R-:W-:-:S04]  /*1f6e0*/  LOP3.LUT R2, RZ, R2, RZ, 0x33, !PT ;  /* 0x00000002ff027212 */ /* 0x000fc800078e33ff */
[----:B-1----:R-:W-:-:S05]  /*1f6f0*/  IADD3 R0, R2, R6, RZ ;  /* 0x0000000602007210 */ /* 0x002fca0007ffe0ff */
[----:B------:R1:W-:Y:S01]  /*1f700*/  STL [R1+0x44], R0 ;  /* 0x0000440001007387 */ /* 0x0003e20000100800 */
[----:B------:R-:W-:Y:S05]  /*1f710*/  BRA `(.L_x_1835) ;  /* 0x0000005000007947 */ /* 0x000fea0003800000 */
.L_x_1823:
[----:B------:R-:W-:Y:S01]  /*1f720*/  MOV R0, c[0x0][0x53c] ;  /* 0x00014f0000007a02 */ /* 0x000fe20000000f00 */
[----:B------:R2:W-:Y:S04]  /*1f730*/  STL [R1+0x40], R9 ;  /* 0x0000400901007387 */ /* 0x0005e80000100800 */
[----:B------:R2:W-:Y:S04]  /*1f740*/  STL [R1+0x44], RZ ;  /* 0x000044ff01007387 */ /* 0x0005e80000100800 */
[----:B------:R2:W-:Y:S04]  /*1f750*/  STL [R1+0x48], RZ ;  /* 0x000048ff01007387 */ /* 0x0005e80000100800 */
[----:B------:R2:W-:Y:S02]  /*1f760*/  STL [R1+0x4c], R0 ;  /* 0x00004c0001007387 */ /* 0x0005e40000100800 */
.L_x_1835:
[----:B------:R-:W-:Y:S05]  /*1f770*/  BSYNC B1 ;  /* 0x0000000000017941 */ /* 0x000fea0003800000 */
.L_x_1821:
        /* <DEDUP_REMOVED lines=9> */
.L_x_1816:
[----:B--2---:R-:W2:Y:S02]  /*1f810*/  LDL R0, [R1+0x4c] ;  /* 0x00004c0001007983 */ /* 0x004ea40000100800 */
[----:B--2---:R-:W-:-:S13]  /*1f820*/  ISETP.GE.AND P0, PT, R0, c[0x0][0x53c], PT ;  /* 0x00014f0000007a0c */ /* 0x004fda0003f06270 */
[----:B-1--4-:R-:W-:Y:S01]  /*1f830*/  @P0 CALL.REL.NOINC `(.L_x_1836) ;  /* 0x0000001000000944 */ /* 0x012fe20003c00000 */
[----:B------:R-:W-:Y:S05]  /*1f840*/  BRA `(.L_x_1837) ;  /* 0xfffe26e000007947 */ /* 0x000fea000383ffff */
.L_x_1836:
[----:B------:R-:W-:Y:S05]  /*1f850*/  EXIT ;  /* 0x000000000000794d */ /* 0x000fea0003800000 */
.L_x_1624:
[----:B------:R-:W-:Y:S01]  /*1f860*/  IMAD.MOV.U32 R0, RZ, RZ, R5 ;  /* 0x000000ffff007224 */ /* 0x000fe200078e0005 */
[----:B------:R-:W-:Y:S02]  /*1f870*/  MOV R2, 0x1 ;  /* 0x0000000100027802 */ /* 0x000fe40000000f00 */
[----:B------:R-:W-:Y:S02]  /*1f880*/  MOV R3, 0x1f8a0 ;  /* 0x0001f8a000037802 */ /* 0x000fe40000000f00 */
[----:B------:R-:W-:Y:S05]  /*1f890*/  CALL.REL.NOINC `($__internal_24_$__cuda_sm70_shflsync_up_p) ;  /* 0x00005f7000007944 */ /* 0x000fea0003c00000 */
[----:B------:R-:W-:Y:S01]  /*1f8a0*/  MOV R0, R4 ;  /* 0x0000000400007202 */ /* 0x000fe20000000f00 */
[----:B------:R-:W-:Y:S05]  /*1f8b0*/  BRA `(.L_x_1838) ;  /* 0xfffe0ba000007947 */ /* 0x000fea000383ffff */
.L_x_1625:
[----:B------:R-:W-:Y:S01]  /*1f8c0*/  IMAD.MOV.U32 R0, RZ, RZ, R5 ;  /* 0x000000ffff007224 */ /* 0x000fe200078e0005 */
[----:B------:R-:W-:Y:S02]  /*1f8d0*/  MOV R2, 0x2 ;  /* 0x0000000200027802 */ /* 0x000fe40000000f00 */
[----:B------:R-:W-:Y:S02]  /*1f8e0*/  MOV R3, 0x1f900 ;  /* 0x0001f90000037802 */ /* 0x000fe40000000f00 */
[----:B------:R-:W-:Y:S05]  /*1f8f0*/  CALL.REL.NOINC `($__internal_24_$__cuda_sm70_shflsync_up_p) ;  /* 0x00005f1000007944 */ /* 0x000fea0003c00000 */
[----:B------:R-:W-:Y:S01]  /*1f900*/  SEL R0, R4, RZ, P4 ;  /* 0x000000ff04007207 */ /* 0x000fe20002000000 */
[----:B------:R-:W-:Y:S01]  /*1f910*/  IMAD.MOV.U32 R2, RZ, RZ, 0x4 ;  /* 0x00000004ff027424 */ /* 0x000fe200078e00ff */
[----:B------:R-:W-:-:S03]  /*1f920*/  MOV R3, 0x1f950 ;  /* 0x0001f95000037802 */ /* 0x000fc60000000f00 */
[----:B------:R-:W-:Y:S02]  /*1f930*/  IMAD.IADD R0, R5, 0x1, R0 ;  /* 0x0000000105007824 */ /* 0x000fe400078e0200 */
        /* <DEDUP_REMOVED lines=13> */
[----:B------:R-:W-:Y:S02]  /*1fa10*/  MOV R61, 0x1f ;  /* 0x0000001f003d7802 */ /* 0x000fe40000000f00 */
[----:B------:R-:W-:Y:S01]  /*1fa20*/  MOV R3, 0x1fa60 ;  /* 0x0001fa6000037802 */ /* 0x000fe20000000f00 */
[----:B------:R-:W-:-:S04]  /*1fa30*/  IMAD.IADD R4, R0, 0x1, R4 ;  /* 0x0000000100047824 */ /* 0x000fc800078e0204 */
[----:B------:R-:W-:Y:S02]  /*1fa40*/  IMAD.MOV.U32 R56, RZ, RZ, R4 ;  /* 0x000000ffff387224 */ /* 0x000fe400078e0004 */
[----:B------:R-:W-:Y:S05]  /*1fa50*/  CALL.REL.NOINC `($__internal_23_$__cuda_sm70_shflsync_idx_p) ;  /* 0x00005d5000007944 */ /* 0x000fea0003c00000 */
[----:B------:R-:W-:Y:S01]  /*1fa60*/  MOV R0, R62 ;  /* 0x0000003e00007202 */ /* 0x000fe20000000f00 */
[----:B------:R-:W-:Y:S05]  /*1fa70*/  BRA `(.L_x_1839) ;  /* 0xfffe0ae000007947 */ /* 0x000fea000383ffff */
.L_x_1627:
[----:B------:R-:W-:Y:S02]  /*1fa80*/  SEL R0, RZ, 0x1, P0 ;  /* 0x00000001ff007807 */ /* 0x000fe40000000000 */
[----:B------:R-:W-:Y:S02]  /*1fa90*/  MOV R2, 0x1fab0 ;  /* 0x0001fab000027802 */ /* 0x000fe40000000f00 */
[----:B------:R-:W-:Y:S05]  /*1faa0*/  CALL.REL.NOINC `($__internal_25_$__cuda_sm70_votesync_ballot) ;  /* 0x00005dd000007944 */ /* 0x000fea0003c00000 */
[----:B------:R-:W-:Y:S01]  /*1fab0*/  MOV R7, R0 ;  /* 0x0000000000077202 */ /* 0x000fe20000000f00 */
[----:B------:R-:W-:Y:S05]  /*1fac0*/  BRA `(.L_x_1840) ;  /* 0xfffe0b2000007947 */ /* 0x000fea000383ffff */
.L_x_1628:
[----:B------:R-:W-:Y:S01]  /*1fad0*/  IMAD.MOV.U32 R56, RZ, RZ, R9 ;  /* 0x000000ffff387224 */ /* 0x000fe200078e0009 */
[----:B-1----:R-:W-:Y:S01]  /*1fae0*/  MOV R2, R0 ;  /* 0x0000000000027202 */ /* 0x002fe20000000f00 */
[----:B------:R-:W-:Y:S01]  /*1faf0*/  IMAD.MOV.U32 R61, RZ, RZ, 0x1f ;  /* 0x0000001fff3d7424 */ /* 0x000fe200078e00ff */
[----:B------:R-:W-:Y:S02]  /*1fb00*/  MOV R3, 0x1fb20 ;  /* 0x0001fb2000037802 */ /* 0x000fe40000000f00 */
[----:B------:R-:W-:Y:S05]  /*1fb10*/  CALL.REL.NOINC `($__internal_23_$__cuda_sm70_shflsync_idx_p) ;  /* 0x00005c9000007944 */ /* 0x000fea0003c00000 */
[----:B------:R-:W-:Y:S01]  /*1fb20*/  IMAD.MOV.U32 R12, RZ, RZ, R62 ;  /* 0x000000ffff0c7224 */ /* 0x000fe200078e003e */
[----:B------:R-:W-:Y:S01]  /*1fb30*/  MOV R56, R8 ;  /* 0x0000000800387202 */ /* 0x000fe20000000f00 */
[----:B------:R-:W-:Y:S01]  /*1fb40*/  IMAD.MOV.U32 R5, RZ, RZ, RZ ;  /* 0x000000ffff057224 */ /* 0x000fe200078e00ff */
[----:B------:R-:W-:Y:S01]  /*1fb50*/  MOV R2, R0 ;  /* 0x0000000000027202 */ /* 0x000fe20000000f00 */
[----:B------:R-:W-:Y:S01]  /*1fb60*/  IMAD.MOV.U32 R61, RZ, RZ, 0x1f ;  /* 0x0000001fff3d7424 */ /* 0x000fe200078e00ff */
[----:B------:R-:W-:-:S02]  /*1fb70*/  MOV R3, 0x1fb90 ;  /* 0x0001fb9000037802 */ /* 0x000fc40000000f00 */
[----:B------:R-:W-:Y:S05]  /*1fb80*/  CALL.REL.NOINC `($__internal_23_$__cuda_sm70_shflsync_idx_p) ;  /* 0x00005c2000007944 */ /* 0x000fea0003c00000 */
[----:B------:R-:W-:Y:S01]  /*1fb90*/  MOV R9, R62 ;  /* 0x0000003e00097202 */ /* 0x000fe20000000f00 */
[----:B------:R-:W-:Y:S05]  /*1fba0*/  BRA `(.L_x_1841) ;  /* 0xfffe0ab000007947 */ /* 0x000fea000383ffff */
.L_x_1631:
[----:B------:R-:W-:Y:S01]  /*1fbb0*/  IMAD.MOV.U32 R56, RZ, RZ, R4 ;  /* 0x000000ffff387224 */ /* 0x000fe200078e0004 */
[----:B-1----:R-:W-:Y:S01]  /*1fbc0*/  MOV R2, R0 ;  /* 0x0000000000027202 */ /* 0x002fe20000000f00 */
[----:B------:R-:W-:Y:S01]  /*1fbd0*/  IMAD.MOV.U32 R61, RZ, RZ, 0x1f ;  /* 0x0000001fff3d7424 */ /* 0x000fe200078e00ff */
[----:B------:R-:W-:-:S02]  /*1fbe0*/  MOV R3, 0x1fc00 ;  /* 0x0001fc0000037802 */ /* 0x000fc40000000f00 */
[----:B---34-:R-:W-:Y:S05]  /*1fbf0*/  CALL.REL.NOINC `($__internal_23_$__cuda_sm70_shflsync_idx_p) ;  /* 0x00005bb000007944 */ /* 0x018fea0003c00000 */
[----:B------:R-:W-:Y:S01]  /*1fc00*/  MOV R5, R62 ;  /* 0x0000003e00057202 */ /* 0x000fe20000000f00 */
[----:B------:R-:W-:Y:S05]  /*1fc10*/  BRA `(.L_x_1630) ;  /* 0xfffe0aa000007947 */ /* 0x000fea000383ffff */
.L_x_1680:
[----:B------:R-:W-:Y:S01]  /*1fc20*/  IMAD.MOV.U32 R56, RZ, RZ, R5 ;  /* 0x000000ffff387224 */ /* 0x000fe200078e0005 */
[----:B------:R-:W-:Y:S01]  /*1fc30*/  MOV R2, RZ ;  /* 0x000000ff00027202 */ /* 0x000fe20000000f00 */
[----:B------:R-:W-:Y:S01]  /*1fc40*/  IMAD.MOV.U32 R61, RZ, RZ, 0x181f ;  /* 0x0000181fff3d7424 */ /* 0x000fe200078e00ff */
[----:B------:R-:W-:-:S02]  /*1fc50*/  MOV R3, 0x1fc70 ;  /* 0x0001fc7000037802 */ /* 0x000fc40000000f00 */
[----:B-----5:R-:W-:Y:S05]  /*1fc60*/  CALL.REL.NOINC `($__internal_23_$__cuda_sm70_shflsync_idx_p) ;  /* 0x00005b4000007944 */ /* 0x020fea0003c00000 */
[----:B------:R-:W-:Y:S01]  /*1fc70*/  MOV R7, R62 ;  /* 0x0000003e00077202 */ /* 0x000fe20000000f00 */
[----:B------:R-:W-:Y:S05]  /*1fc80*/  BRA `(.L_x_1842) ;  /* 0xfffe8e9000007947 */ /* 0x000fea000383ffff */
.L_x_1681:
[----:B------:R-:W-:Y:S01]  /*1fc90*/  IMAD.MOV.U32 R56, RZ, RZ, R6 ;  /* 0x000000ffff387224 */ /* 0x000fe200078e0006 */
[----:B------:R-:W-:Y:S01]  /*1fca0*/  MOV R2, RZ ;  /* 0x000000ff00027202 */ /* 0x000fe20000000f00 */
[----:B------:R-:W-:Y:S01]  /*1fcb0*/  IMAD.MOV.U32 R61, RZ, RZ, 0x181f ;  /* 0x0000181fff3d7424 */ /* 0x000fe200078e00ff */
[----:B------:R-:W-:-:S02]  /*1fcc0*/  MOV R3, 0x1fce0 ;  /* 0x0001fce000037802 */ /* 0x000fc40000000f00 */
[----:B-12--5:R-:W-:Y:S05]  /*1fcd0*/  CALL.REL.NOINC `($__internal_23_$__cuda_sm70_shflsync_idx_p) ;  /* 0x00005ad000007944 */ /* 0x026fea0003c00000 */
[----:B------:R-:W-:Y:S01]  /*1fce0*/  MOV R2, R62 ;  /* 0x0000003e00027202 */ /* 0x000fe20000000f00 */
[----:B------:R-:W-:Y:S05]  /*1fcf0*/  BRA `(.L_x_1843) ;  /* 0xfffe8e4000007947 */ /* 0x000fea000383ffff */
.L_x_1684:
[----:B------:R-:W-:Y:S01]  /*1fd00*/  IMAD.MOV.U32 R56, RZ, RZ, R5 ;  /* 0x000000ffff387224 */ /* 0x000fe200078e0005 */
[----:B--2-4-:R-:W-:Y:S01]  /*1fd10*/  MOV R2, 0x1 ;  /* 0x0000000100027802 */ /* 0x014fe20000000f00 */
[----:B------:R-:W-:Y:S01]  /*1fd20*/  IMAD.MOV.U32 R61, RZ, RZ, 0x181f ;  /* 0x0000181fff3d7424 */ /* 0x000fe200078e00ff */
[----:B------:R-:W-:-:S02]  /*1fd30*/  MOV R3, 0x1fd50 ;  /* 0x0001fd5000037802 */ /* 0x000fc40000000f00 */
[----:B-1---5:R-:W-:Y:S05]  /*1fd40*/  CALL.REL.NOINC `($__internal_23_$__cuda_sm70_shflsync_idx_p) ;  /* 0x00005a6000007944 */ /* 0x022fea0003c00000 */
[----:B------:R-:W-:Y:S01]  /*1fd50*/  IMAD.MOV.U32 R7, RZ, RZ, R62 ;  /* 0x000000ffff077224 */ /* 0x000fe200078e003e */
[----:B------:R-:W-:Y:S01]  /*1fd60*/  MOV R2, 0x1 ;  /* 0x0000000100027802 */ /* 0x000fe20000000f00 */
[----:B------:R-:W-:Y:S01]  /*1fd70*/  IMAD.MOV.U32 R56, RZ, RZ, R6 ;  /* 0x000000ffff387224 */ /* 0x000fe200078e0006 */
[----:B------:R-:W-:-:S02]  /*1fd80*/  MOV R61, 0x181f ;  /* 0x0000181f003d7802 */ /* 0x000fc40000000f00 */
[----:B------:R-:W-:Y:S02]  /*1fd90*/  MOV R3, 0x1fdb0 ;  /* 0x0001fdb000037802 */ /* 0x000fe40000000f00 */
[----:B------:R-:W-:Y:S05]  /*1fda0*/  CALL.REL.NOINC `($__internal_23_$__cuda_sm70_shflsync_idx_p) ;  /* 0x00005a0000007944 */ /* 0x000fea0003c00000 */
[----:B------:R-:W-:Y:S01]  /*1fdb0*/  MOV R2, R62 ;  /* 0x0000003e00027202 */ /* 0x000fe20000000f00 */
[----:B------:R-:W-:Y:S05]  /*1fdc0*/  BRA `(.L_x_1844) ;  /* 0xfffe8e6000007947 */ /* 0x000fea000383ffff */
.L_x_1687:
[----:B------:R-:W-:Y:S01]  /*1fdd0*/  IMAD.MOV.U32 R56, RZ, RZ, R5 ;  /* 0x000000ffff387224 */ /* 0x000fe200078e0005 */
[----:B---34-:R-:W-:Y:S01]  /*1fde0*/  MOV R2, 0x2 ;  /* 0x0000000200027802 */ /* 0x018fe20000000f00 */
[----:B------:R-:W-:Y:S01]  /*1fdf0*/  IMAD.MOV.U32 R61, RZ, RZ, 0x181f ;  /* 0x0000181fff3d7424 */ /* 0x000fe200078e00ff */
[----:B------:R-:W-:Y:S02]  /*1fe00*/  MOV R3, 0x1fe20 ;  /* 0x0001fe2000037802 */ /* 0x000fe40000000f00 */
[----:B-12--5:R-:W-:Y:S05]  /*1fe10*/  CALL.REL.NOINC `($__internal_23_$__cuda_sm70_shflsync_idx_p) ;  /* 0x0000599000007944 */ /* 0x026fea0003c00000 */
[----:B------:R-:W-:Y:S01]  /*1fe20*/  MOV R7, R62 ;  /* 0x0000003e00077202 */ /* 0x000fe20000000f00 */
[----:B------:R-:W-:Y:S05]  /*1fe30*/  BRA `(.L_x_1845) ;  /* 0xfffe8ec000007947 */ /* 0x000fea000383ffff */
.L_x_1688:
[----:B------:R-:W-:Y:S01]  /*1fe40*/  IMAD.MOV.U32 R56, RZ, RZ, R6 ;  /* 0x000000ffff387224 */ /* 0x000fe200078e0006 */
[----:B----4-:R-:W-:Y:S01]  /*1fe50*/  MOV R2, 0x2 ;  /* 0x0000000200027802 */ /* 0x010fe20000000f00 */
[----:B------:R-:W-:Y:S01]  /*1fe60*/  IMAD.MOV.U32 R61, RZ, RZ, 0x181f ;  /* 0x0000181fff3d7424 */ /* 0x000fe200078e00ff */
[----:B------:R-:W-:Y:S02]  /*1fe70*/  MOV R3, 0x1fe90 ;  /* 0x0001fe9000037802 */ /* 0x000fe40000000f00 */
[----:B-123-5:R-:W-:Y:S05]  /*1fe80*/  CALL.REL.NOINC `($__internal_23_$__cuda_sm70_shflsync_idx_p) ;  /* 0x0000592000007944 */ /* 0x02efea0003c00000 */
[----:B------:R-:W-:Y:S01]  /*1fe90*/  MOV R2, R62 ;  /* 0x0000003e00027202 */ /* 0x000fe20000000f00 */
[----:B------:R-:W-:Y:S05]  /*1fea0*/  BRA `(.L_x_1846) ;  /* 0xfffe8e7000007947 */ /* 0x000fea000383ffff */
.L_x_1691:
[----:B------:R-:W-:Y:S01]  /*1feb0*/  IMAD.MOV.U32 R56, RZ, RZ, R5 ;  /* 0x000000ffff387224 */ /* 0x000fe200078e0005 */
[----:B-12---:R-:W-:Y:S01]  /*1fec0*/  MOV R2, 0x3 ;  /* 0x0000000300027802 */ /* 0x006fe20000000f00 */
[----:B------:R-:W-:Y:S01]  /*1fed0*/  IMAD.MOV.U32 R61, RZ, RZ, 0x181f ;  /* 0x0000181fff3d7424 */ /* 0x000fe200078e00ff */
[----:B------:R-:W-:-:S02]  /*1fee0*/  MOV R3, 0x1ff00 ;  /* 0x0001ff0000037802 */ /* 0x000fc40000000f00 */
[----:B---345:R-:W-:Y:S05]  /*1fef0*/  CALL.REL.NOINC `($__internal_23_$__cuda_sm70_shflsync_idx_p) ;  /* 0x000058b000007944 */ /* 0x038fea0003c00000 */
        /* <DEDUP_REMOVED lines=8> */
.L_x_1694:
[----:B------:R-:W-:Y:S01]  /*1ff80*/  IMAD.MOV.U32 R56, RZ, RZ, R5 ;  /* 0x000000ffff387224 */ /* 0x000fe200078e0005 */
[----:B--2---:R-:W-:Y:S01]  /*1ff90*/  MOV R2, 0x4 ;  /* 0x0000000400027802 */ /* 0x004fe20000000f00 */
[----:B------:R-:W-:Y:S01]  /*1ffa0*/  IMAD.MOV.U32 R61, RZ, RZ, 0x181f ;  /* 0x0000181fff3d7424 */ /* 0x000fe200078e00ff */
[----:B------:R-:W-:Y:S02]  /*1ffb0*/  MOV R3, 0x1ffd0 ;  /* 0x0001ffd000037802 */ /* 0x000fe40000000f00 */
[----:B-1-345:R-:W-:Y:S05]  /*1ffc0*/  CALL.REL.NOINC `($__internal_23_$__cuda_sm70_shflsync_idx_p) ;  /* 0x000057e000007944 */ /* 0x03afea0003c00000 */
[----:B------:R-:W-:Y:S01]  /*1ffd0*/  MOV R7, R62 ;  /* 0x0000003e00077202 */ /* 0x000fe20000000f00 */
[----:B------:R-:W-:Y:S05]  /*1ffe0*/  BRA `(.L_x_1848) ;  /* 0xfffe8ee000007947 */ /* 0x000fea000383ffff */
.L_x_1695:
[----:B------:R-:W-:Y:S01]  /*1fff0*/  IMAD.MOV.U32 R56, RZ, RZ, R6 ;  /* 0x000000ffff387224 */ /* 0x000fe200078e0006 */
[----:B--2---:R-:W-:Y:S01]  /*20000*/  MOV R2, 0x4 ;  /* 0x0000000400027802 */ /* 0x004fe20000000f00 */
[----:B------:R-:W-:Y:S01]  /*20010*/  IMAD.MOV.U32 R61, RZ, RZ, 0x181f ;  /* 0x0000181fff3d7424 */ /* 0x000fe200078e00ff */
[----:B------:R-:W-:Y:S02]  /*20020*/  MOV R3, 0x20040 ;  /* 0x0002004000037802 */ /* 0x000fe40000000f00 */
[----:B-1-345:R-:W-:Y:S05]  /*20030*/  CALL.REL.NOINC `($__internal_23_$__cuda_sm70_shflsync_idx_p) ;  /* 0x0000577000007944 */ /* 0x03afea0003c00000 */
[----:B------:R-:W-:Y:S01]  /*20040*/  MOV R2, R62 ;  /* 0x0000003e00027202 */ /* 0x000fe20000000f00 */
[----:B------:R-:W-:Y:S05]  /*20050*/  BRA `(.L_x_1849) ;  /* 0xfffe8e9000007947 */ /* 0x000fea000383ffff */
.L_x_1698:
[----:B------:R-:W-:Y:S01]  /*20060*/  IMAD.MOV.U32 R56, RZ, RZ, R5 ;  /* 0x000000ffff387224 */ /* 0x000fe200078e0005 */
[----:B-1-3--:R-:W-:Y:S01]  /*20070*/  MOV R2, 0x5 ;  /* 0x0000000500027802 */ /* 0x00afe20000000f00 */
[----:B------:R-:W-:Y:S01]  /*20080*/  IMAD.MOV.U32 R61, RZ, RZ, 0x181f ;  /* 0x0000181fff3d7424 */ /* 0x000fe200078e00ff */
[----:B------:R-:W-:-:S02]  /*20090*/  MOV R3, 0x200b0 ;  /* 0x000200b000037802 */ /* 0x000fc40000000f00 */
[----:B--2-45:R-:W-:Y:S05]  /*200a0*/  CALL.REL.NOINC `($__internal_23_$__cuda_sm70_shflsync_idx_p) ;  /* 0x0000570000007944 */ /* 0x034fea0003c00000 */
        /* <DEDUP_REMOVED lines=8> */
.L_x_1701:
[----:B------:R-:W-:Y:S01]  /*20130*/  IMAD.MOV.U32 R56, RZ, RZ, R5 ;  /* 0x000000ffff387224 */ /* 0x000fe200078e0005 */
[----:B--23--:R-:W-:Y:S01]  /*20140*/  MOV R2, 0x6 ;  /* 0x0000000600027802 */ /* 0x00cfe20000000f00 */
[----:B------:R-:W-:Y:S01]  /*20150*/  IMAD.MOV.U32 R61, RZ, RZ, 0x181f ;  /* 0x0000181fff3d7424 */ /* 0x000fe200078e00ff */
[----:B------:R-:W-:Y:S02]  /*20160*/  MOV R3, 0x20180 ;  /* 0x0002018000037802 */ /* 0x000fe40000000f00 */
[----:B-1--45:R-:W-:Y:S05]  /*20170*/  CALL.REL.NOINC `($__internal_23_$__cuda_sm70_shflsync_idx_p) ;  /* 0x0000563000007944 */ /* 0x032fea0003c00000 */
[----:B------:R-:W-:Y:S01]  /*20180*/  MOV R7, R62 ;  /* 0x0000003e00077202 */ /* 0x000fe20000000f00 */
[----:B------:R-:W-:Y:S05]  /*20190*/  BRA `(.L_x_1851) ;  /* 0xfffe8f0000007947 */ /* 0x000fea000383ffff */
.L_x_1702:
[----:B------:R-:W-:Y:S01]  /*201a0*/  IMAD.MOV.U32 R56, RZ, RZ, R6 ;  /* 0x000000ffff387224 */ /* 0x000fe200078e0006 */
[----:B---3--:R-:W-:Y:S01]  /*201b0*/  MOV R2, 0x6 ;  /* 0x0000000600027802 */ /* 0x008fe20000000f00 */
[----:B------:R-:W-:Y:S01]  /*201c0*/  IMAD.MOV.U32 R61, RZ, RZ, 0x181f ;  /* 0x0000181fff3d7424 */ /* 0x000fe200078e00ff */
[----:B------:R-:W-:Y:S02]  /*201d0*/  MOV R3, 0x201f0 ;  /* 0x000201f000037802 */ /* 0x000fe40000000f00 */
[----:B-12-45:R-:W-:Y:S05]  /*201e0*/  CALL.REL.NOINC `($__internal_23_$__cuda_sm70_shflsync_idx_p) ;  /* 0x000055c000007944 */ /* 0x036fea0003c00000 */
[----:B------:R-:W-:Y:S01]  /*201f0*/  MOV R2, R62 ;  /* 0x0000003e00027202 */ /* 0x000fe20000000f00 */
[----:B------:R-:W-:Y:S05]  /*20200*/  BRA `(.L_x_1852) ;  /* 0xfffe8eb000007947 */ /* 0x000fea000383ffff */
.L_x_1705:
        /* <DEDUP_REMOVED lines=13> */
.L_x_1744:
[----:B------:R-:W-:Y:S01]  /*202e0*/  IMAD.MOV.U32 R56, RZ, RZ, R4 ;  /* 0x000000ffff387224 */ /* 0x000fe200078e0004 */
[----:B------:R-:W-:Y:S01]  /*202f0*/  MOV R2, RZ ;  /* 0x000000ff00027202 */ /* 0x000fe20000000f00 */
[----:B------:R-:W-:Y:S01]  /*20300*/  IMAD.MOV.U32 R61, RZ, RZ, 0x181f ;  /* 0x0000181fff3d7424 */ /* 0x000fe200078e00ff */
[----:B------:R-:W-:Y:S02]  /*20310*/  MOV R3, 0x20330 ;  /* 0x0002033000037802 */ /* 0x000fe40000000f00 */
[----:B------:R-:W-:Y:S05]  /*20320*/  CALL.REL.NOINC `($__internal_23_$__cuda_sm70_shflsync_idx_p) ;  /* 0x0000548000007944 */ /* 0x000fea0003c00000 */
[----:B------:R-:W-:Y:S01]  /*20330*/  MOV R7, R62 ;  /* 0x0000003e00077202 */ /* 0x000fe20000000f00 */
[----:B------:R-:W-:Y:S05]  /*20340*/  BRA `(.L_x_1854) ;  /* 0xfffef95000007947 */ /* 0x000fea000383ffff */
.L_x_1745:
[----:B------:R-:W-:Y:S01]  /*20350*/  IMAD.MOV.U32 R56, RZ, RZ, R0 ;  /* 0x000000ffff387224 */ /* 0x000fe200078e0000 */
[----:B------:R-:W-:Y:S01]  /*20360*/  MOV R2, RZ ;  /* 0x000000ff00027202 */ /* 0x000fe20000000f00 */
[----:B------:R-:W-:Y:S01]  /*20370*/  IMAD.MOV.U32 R61, RZ, RZ, 0x181f ;  /* 0x0000181fff3d7424 */ /* 0x000fe200078e00ff */
[----:B------:R-:W-:Y:S02]  /*20380*/  MOV R3, 0x203a0 ;  /* 0x000203a000037802 */ /* 0x000fe40000000f00 */
[----:B-12---:R-:W-:Y:S05]  /*20390*/  CALL.REL.NOINC `($__internal_23_$__cuda_sm70_shflsync_idx_p) ;  /* 0x0000541000007944 */ /* 0x006fea0003c00000 */
        /* <DEDUP_REMOVED lines=12> */
[----:B------:R-:W-:Y:S05]  /*20460*/  CALL.REL.NOINC `($__internal_23_$__cuda_sm70_shflsync_idx_p) ;  /* 0x0000534000007944 */ /* 0x000fea0003c00000 */
[----:B------:R-:W-:Y:S01]  /*20470*/  IMAD.MOV.U32 R6, RZ, RZ, R62 ;  /* 0x000000ffff067224 */ /* 0x000fe200078e003e */
[----:B------:R-:W-:Y:S01]  /*20480*/  MOV R2, 0x1 ;  /* 0x0000000100027802 */ /* 0x000fe20000000f00 */
[----:B------:R-:W-:Y:S01]  /*20490*/  IMAD.MOV.U32 R56, RZ, RZ, R0 ;  /* 0x000000ffff387224 */ /* 0x000fe200078e0000 */
[----:B------:R-:W-:Y:S02]  /*204a0*/  MOV R61, 0x181f ;  /* 0x0000181f003d7802 */ /* 0x000fe40000000f00 */
[----:B------:R-:W-:Y:S02]  /*204b0*/  MOV R3, 0x204d0 ;  /* 0x000204d000037802 */ /* 0x000fe40000000f00 */
[----:B------:R-:W-:Y:S05]  /*204c0*/  CALL.REL.NOINC `($__internal_23_$__cuda_sm70_shflsync_idx_p) ;  /* 0x000052e000007944 */ /* 0x000fea0003c00000 */
        /* <DEDUP_REMOVED lines=60> */
[----:B------:R-:W-:Y:S01]  /*20890*/  MOV R0, R62 ;  /* 0x0000003e00007202 */ /* 0x000fe20000000f00 */
[----:B------:R-:W-:Y:S05]  /*208a0*/  BRA `(.L_x_1855) ;  /* 0xfffef57000007947 */ /* 0x000fea000383ffff */
.L_x_1746:
[----:B------:R-:W-:Y:S01]  /*208b0*/  IMAD.MOV.U32 R56, RZ, RZ, R0 ;  /* 0x000000ffff387224 */ /* 0x000fe200078e0000 */
[----:B------:R-:W-:Y:S01]  /*208c0*/  MOV R2, RZ ;  /* 0x000000ff00027202 */ /* 0x000fe20000000f00 */
[----:B------:R-:W-:Y:S01]  /*208d0*/  IMAD.MOV.U32 R61, RZ, RZ, 0x1c1f ;  /* 0x00001c1fff3d7424 */ /* 0x000fe200078e00ff */
[----:B------:R-:W-:-:S02]  /*208e0*/  MOV R3, 0x20900 ;  /* 0x0002090000037802 */ /* 0x000fc40000000f00 */
[----:B------:R-:W-:Y:S05]  /*208f0*/  CALL.REL.NOINC `($__internal_23_$__cuda_sm70_shflsync_idx_p) ;  /* 0x00004eb000007944 */ /* 0x000fea0003c00000 */
[----:B------:R-:W-:Y:S01]  /*20900*/  MOV R2, R62 ;  /* 0x0000003e00027202 */ /* 0x000fe20000000f00 */
[----:B------:R-:W-:Y:S05]  /*20910*/  BRA `(.L_x_1856) ;  /* 0xfffef69000007947 */ /* 0x000fea000383ffff */
.L_x_1747:
[----:B------:R-:W-:Y:S01]  /*20920*/  IMAD.MOV.U32 R56, RZ, RZ, R0 ;  /* 0x000000ffff387224 */ /* 0x000fe200078e0000 */
[----:B------:R-:W-:Y:S01]  /*20930*/  MOV R2, 0x1 ;  /* 0x0000000100027802 */ /* 0x000fe20000000f00 */
[----:B------:R-:W-:Y:S01]  /*20940*/  IMAD.MOV.U32 R61, RZ, RZ, 0x1c1f ;  /* 0x00001c1fff3d7424 */ /* 0x000fe200078e00ff */
[----:B------:R-:W-:-:S02]  /*20950*/  MOV R3, 0x20970 ;  /* 0x0002097000037802 */ /* 0x000fc40000000f00 */
[----:B-1----:R-:W-:Y:S05]  /*20960*/  CALL.REL.NOINC `($__internal_23_$__cuda_sm70_shflsync_idx_p) ;  /* 0x00004e4000007944 */ /* 0x002fea0003c00000 */
[----:B------:R-:W-:Y:S01]  /*20970*/  IMAD.IADD R2, R4, 0x1, R62 ;  /* 0x0000000104027824 */ /* 0x000fe200078e023e */
[----:B------:R-:W-:Y:S01]  /*20980*/  MOV R3, 0x20c60 ;  /* 0x00020c6000037802 */ /* 0x000fe20000000f00 */
[----:B------:R-:W-:-:S02]  /*20990*/  IMAD.MOV.U32 R56, RZ, RZ, R0 ;  /* 0x000000ffff387224 */ /* 0x000fc400078e0000 */
[----:B------:R-:W-:Y:S01]  /*209a0*/  IMAD.MOV.U32 R61, RZ, RZ, 0x1c1f ;  /* 0x00001c1fff3d7424 */ /* 0x000fe200078e00ff */
        /* <DEDUP_REMOVED lines=10> */
[----:B------:R-:W-:Y:S02]  /*20a50*/  ISETP.GT.AND P4, PT, R2, 0x19, PT ;  /* 0x000000190200780c */ /* 0x000fe40003f84270 */
        /* <DEDUP_REMOVED lines=30> */
[----:B------:R-:W-:Y:S02]  /*20c40*/  FSEL R63, R38, -INF , P0 ;  /* 0xff800000263f7808 */ /* 0x000fe40000000000 */
[----:B------:R-:W-:Y:S05]  /*20c50*/  CALL.REL.NOINC `($__internal_23_$__cuda_sm70_shflsync_idx_p) ;  /* 0x00004b5000007944 */ /* 0x000fea0003c00000 */
[----:B------:R-:W-:Y:S01]  /*20c60*/  IMAD.IADD R2, R4, 0x1, R62 ;  /* 0x0000000104027824 */ /* 0x000fe200078e023e */
[----:B------:R-:W-:Y:S01]  /*20c70*/  MOV R3, 0x20f50 ;  /* 0x00020f5000037802 */ /* 0x000fe20000000f00 */
[----:B------:R-:W-:Y:S02]  /*20c80*/  IMAD.MOV.U32 R56, RZ, RZ, R0 ;  /* 0x000000ffff387224 */ /* 0x000fe400078e0000 */
        /* <DEDUP_REMOVED lines=45> */
[----:B------:R-:W-:Y:S02]  /*20f60*/  FMNMX.FTZ R0, R10, R12, !PT ;  /* 0x0000000c0a007209 */ /* 0x000fe40007810000 */
[----:B------:R-:W-:Y:S02]  /*20f70*/  FMNMX.FTZ R3, R26, R27, !PT ;  /* 0x0000001b1a037209 */ /* 0x000fe40007810000 */
[----:B------:R-:W-:-:S02]  /*20f80*/  IMNMX R5, R5, R4, PT ;  /* 0x0000000405057217 */ /* 0x000fc40003800200 */
[----:B------:R-:W-:Y:S02]  /*20f90*/  FMNMX.FTZ R71, R14, R0, !PT ;  /* 0x000000000e477209 */ /* 0x000fe40007810000 */
[C---:B------:R-:W-:Y:S02]  /*20fa0*/  ISETP.GT.AND P0, PT, R5.reuse, RZ, PT ;  /* 0x000000ff0500720c */ /* 0x040fe40003f04270 */
[C---:B------:R-:W-:Y:S02]  /*20fb0*/  ISETP.GT.AND P1, PT, R5.reuse, 0x1, PT ;  /* 0x000000010500780c */ /* 0x040fe40003f24270 */
[----:B------:R-:W-:Y:S02]  /*20fc0*/  ISETP.GT.AND P3, PT, R5, 0x8, PT ;  /* 0x000000080500780c */ /* 0x000fe40003f64270 */
[----:B------:R-:W-:Y:S02]  /*20fd0*/  FSEL R24, R157, -INF , P0 ;  /* 0xff8000009d187808 */ /* 0x000fe40000000000 */
[----:B------:R-:W-:-:S02]  /*20fe0*/  FSEL R25, R156, -INF , P1 ;  /* 0xff8000009c197808 */ /* 0x000fc40000800000 */
        /* <DEDUP_REMOVED lines=10> */
[----:B------:R-:W-:Y:S02]  /*21090*/  FMNMX.FTZ R2, R15, R2, !PT ;  /* 0x000000020f027209 */ /* 0x000fe40007810000 */
[----:B------:R-:W-:-:S02]  /*210a0*/  ISETP.GT.AND P2, PT, R5, 0x11, PT ;  /* 0x000000110500780c */ /* 0x000fc40003f44270 */
[----:B------:R-:W-:Y:S02]  /*210b0*/  FSEL R38, R141, -INF , P0 ;  /* 0xff8000008d267808 */ /* 0x000fe40000000000 */
[----:B------:R-:W-:Y:S02]  /*210c0*/  FMNMX.FTZ R0, R37, R0, !PT ;  /* 0x0000000025007209 */ /* 0x000fe40007810000 */
[----:B------:R-:W-:Y:S02]  /*210d0*/  FMNMX.FTZ R71, R18, R71, !PT ;  /* 0x0000004712477209 */ /* 0x000fe40007810000 */
[----:B------:R-:W-:Y:S02]  /*210e0*/  FMNMX.FTZ R2, R17, R2, !PT ;  /* 0x0000000211027209 */ /* 0x000fe40007810000 */
[----:B------:R-:W-:Y:S02]  /*210f0*/  ISETP.GT.AND P3, PT, R5, 0x18, PT ;  /* 0x000000180500780c */ /* 0x000fe40003f64270 */
[----:B------:R-:W-:-:S02]  /*21100*/  FSEL R39, R140, -INF , P2 ;  /* 0xff8000008c277808 */ /* 0x000fc40001000000 */
[----:B------:R-:W-:Y:S02]  /*21110*/  FMNMX.FTZ R0, R38, R0, !PT ;  /* 0x0000000026007209 */ /* 0x000fe40007810000 */
        /* <DEDUP_REMOVED lines=85> */
[----:B------:R-:W-:Y:S01]  /*21670*/  FMNMX.FTZ R69, R87, R69, !PT ;  /* 0x0000004557457209 */ /* 0x000fe20007810000 */
[----:B------:R-:W-:Y:S01]  /*21680*/  IMAD.MOV.U32 R4, RZ, RZ, R71 ;  /* 0x000000ffff047224 */ /* 0x000fe200078e0047 */
[----:B------:R-:W-:Y:S01]  /*21690*/  FMNMX.FTZ R8, R52, R0, !PT ;  /* 0x0000000034087209 */ /* 0x000fe20007810000 */
[----:B------:R-:W-:Y:S01]  /*216a0*/  IMAD.MOV.U32 R0, RZ, RZ, 0x2 ;  /* 0x00000002ff007424 */ /* 0x000fe200078e00ff */
[----:B------:R-:W-:Y:S02]  /*216b0*/  FMNMX.FTZ R70, R63, R70, !PT ;  /* 0x000000463f467209 */ /* 0x000fe40007810000 */
[----:B------:R-:W-:-:S02]  /*216c0*/  FMNMX.FTZ R69, R83, R69, !PT ;  /* 0x0000004553457209 */ /* 0x000fc40007810000 */
[----:B------:R-:W-:Y:S02]  /*216d0*/  MOV R2, 0x216f0 ;  /* 0x000216f000027802 */ /* 0x000fe40000000f00 */
[----:B------:R-:W-:Y:S05]  /*216e0*/  CALL.REL.NOINC `($__internal_22_$__cuda_sm70_shflsync_bfly_p) ;  /* 0x0000406000007944 */ /* 0x000fea0003c00000 */
[----:B------:R-:W-:Y:S01]  /*216f0*/  FMNMX.FTZ R71, R71, R0, !PT ;  /* 0x0000000047477209 */ /* 0x000fe20007810000 */
[----:B------:R-:W-:Y:S01]  /*21700*/  IMAD.MOV.U32 R0, RZ, RZ, 0x1 ;  /* 0x00000001ff007424 */ /* 0x000fe200078e00ff */
[----:B------:R-:W-:-:S03]  /*21710*/  MOV R2, 0x21740 ;  /* 0x0002174000027802 */ /* 0x000fc60000000f00 */
[----:B------:R-:W-:Y:S02]  /*21720*/  IMAD.MOV.U32 R4, RZ, RZ, R71 ;  /* 0x000000ffff047224 */ /* 0x000fe400078e0047 */
[----:B------:R-:W-:Y:S05]  /*21730*/  CALL.REL.NOINC `($__internal_22_$__cuda_sm70_shflsync_bfly_p) ;  /* 0x0000401000007944 */ /* 0x000fea0003c00000 */
[----:B------:R-:W-:Y:S01]  /*21740*/  FMNMX.FTZ R71, R71, R0, !PT ;  /* 0x0000000047477209 */ /* 0x000fe20007810000 */
[----:B------:R-:W-:Y:S01]  /*21750*/  IMAD.MOV.U32 R4, RZ, RZ, R70 ;  /* 0x000000ffff047224 */ /* 0x000fe200078e0046 */
[----:B------:R-:W-:Y:S01]  /*21760*/  MOV R2, 0x21790 ;  /* 0x0002179000027802 */ /* 0x000fe20000000f00 */
[----:B------:R-:W-:Y:S02]  /*21770*/  IMAD.MOV.U32 R0, RZ, RZ, 0x2 ;  /* 0x00000002ff007424 */ /* 0x000fe400078e00ff */
        /* <DEDUP_REMOVED lines=26> */
[----:B------:R-:W-:Y:S01]  /*21920*/  MOV R9, R0 ;  /* 0x0000000000097202 */ /* 0x000fe20000000f00 */
[----:B------:R-:W-:Y:S05]  /*21930*/  BRA `(.L_x_1857) ;  /* 0xfffef6e000007947 */ /* 0x000fea000383ffff */
.L_x_1751:
[----:B------:R-:W-:Y:S01]  /*21940*/  MOV R2, RZ ;  /* 0x000000ff00027202 */ /* 0x000fe20000000f00 */
[----:B------:R-:W-:Y:S01]  /*21950*/  IMAD.MOV.U32 R56, RZ, RZ, R4 ;  /* 0x000000ffff387224 */ /* 0x000fe200078e0004 */
[----:B------:R-:W-:Y:S01]  /*21960*/  MOV R3, 0x21990 ;  /* 0x0002199000037802 */ /* 0x000fe20000000f00 */
[----:B------:R-:W-:Y:S02]  /*21970*/  IMAD.MOV.U32 R61, RZ, RZ, 0x181f ;  /* 0x0000181fff3d7424 */ /* 0x000fe400078e00ff */
[----:B-1----:R-:W-:Y:S05]  /*21980*/  CALL.REL.NOINC `($__internal_23_$__cuda_sm70_shflsync_idx_p) ;  /* 0x00003e2000007944 */ /* 0x002fea0003c00000 */
[----:B------:R-:W-:Y:S01]  /*21990*/  MOV R7, R62 ;  /* 0x0000003e00077202 */ /* 0x000fe20000000f00 */
[----:B------:R-:W-:-:S05]  /*219a0*/  BRA `(.L_x_1858) ;  /* 0xffff12a000007947 */ /* 0x000fca000383ffff */
.L_x_1752:
[----:B------:R-:W-:Y:S01]  /*219b0*/  MOV R2, RZ ;  /* 0x000000ff00027202 */ /* 0x000fe20000000f00 */
[----:B------:R-:W-:Y:S01]  /*219c0*/  IMAD.MOV.U32 R56, RZ, RZ, R0 ;  /* 0x000000ffff387224 */ /* 0x000fe200078e0000 */
[----:B------:R-:W-:Y:S01]  /*219d0*/  MOV R3, 0x21a00 ;  /* 0x00021a0000037802 */ /* 0x000fe20000000f00 */
[----:B------:R-:W-:Y:S02]  /*219e0*/  IMAD.MOV.U32 R61, RZ, RZ, 0x181f ;  /* 0x0000181fff3d7424 */ /* 0x000fe400078e00ff */
[----:B-123--:R-:W-:Y:S05]  /*219f0*/  CALL.REL.NOINC `($__internal_23_$__cuda_sm70_shflsync_idx_p) ;  /* 0x00003db000007944 */ /* 0x00efea0003c00000 */
[----:B------:R-:W-:Y:S01]  /*21a00*/  IMAD.MOV.U32 R56, RZ, RZ, R4 ;  /* 0x000000ffff387224 */ /* 0x000fe200078e0004 */
[----:B------:R-:W-:Y:S01]  /*21a10*/  ISETP.GE.AND P0, PT, R244, c[0x0][0x1d4], PT ;  /* 0x00007500f4007a0c */ /* 0x000fe20003f06270 */
[----:B------:R-:W-:Y:S01]  /*21a20*/  IMAD.MOV.U32 R61, RZ, RZ, 0x181f ;  /* 0x0000181fff3d7424 */ /* 0x000fe200078e00ff */
[----:B------:R-:W-:Y:S05]  /*21a30*/  IADD3 R2, P1, R62, R5, RZ ;  /* 0x000000053e027210 */ /* 0x000fea0007f3e0ff */
[----:B------:R-:W-:Y:S01]  /*21a40*/  IMAD.X R3, R7, 0x1, R6, P1 ;  /* 0x0000000107037824 */ /* 0x000fe200008e0606 */
[----:B------:R-:W-:Y:S05]  /*21a50*/  SEL R7, RZ, 0x10, P0 ;  /* 0x00000010ff077807 */ /* 0x000fea0000000000 */
[----:B------:R-:W-:Y:S01]  /*21a60*/  @!PT LDS RZ, [RZ] ;  /* 0x00000000fffff984 */ /* 0x000fe20000000800 */
[----:B------:R-:W-:Y:S01]  /*21a70*/  @!PT LDS RZ, [RZ] ;  /* 0x00000000fffff984 */ /* 0x000fe20000000800 */
[----:B------:R-:W-:Y:S01]  /*21a80*/  @!PT LDS RZ, [RZ] ;  /* 0x00000000fffff984 */ /* 0x000fe20000000800 */
[----:B------:R1:W-:Y:S02]  /*21a90*/  LDGSTS.E.BYPASS.LTC128B.128 [R208+0x100], [R2.64], !P0 ;  /* 0x0010000002d07fae */ /* 0x0003e4000c101d48 */
[----:B-1----:R-:W-:Y:S01]  /*21aa0*/  MOV R3, 0x21ad0 ;  /* 0x00021ad000037802 */ /* 0x002fe20000000f00 */
[----:B------:R-:W-:Y:S03]  /*21ab0*/  IMAD.MOV.U32 R2, RZ, RZ, 0x1 ;  /* 0x00000001ff027424 */ /* 0x000fe600078e00ff */
[----:B------:R-:W-:Y:S05]  /*21ac0*/  CALL.REL.NOINC `($__internal_23_$__cuda_sm70_shflsync_idx_p) ;  /* 0x00003ce000007944 */ /* 0x000fea0003c00000 */
[----:B------:R-:W-:Y:S01]  /*21ad0*/  MOV R2, 0x1 ;  /* 0x0000000100027802 */ /* 0x000fe20000000f00 */
[----:B------:R-:W-:Y:S01]  /*21ae0*/  IMAD.MOV.U32 R8, RZ, RZ, R62 ;  /* 0x000000ffff087224 */ /* 0x000fe200078e003e */
[----:B------:R-:W-:Y:S01]  /*21af0*/  MOV R61, 0x181f ;  /* 0x0000181f003d7802 */ /* 0x000fe20000000f00 */
[----:B------:R-:W-:Y:S01]  /*21b00*/  IMAD.MOV.U32 R56, RZ, RZ, R0 ;  /* 0x000000ffff387224 */ /* 0x000fe200078e0000 */
[----:B------:R-:W-:Y:S02]  /*21b10*/  MOV R3, 0x21b30 ;  /* 0x00021b3000037802 */ /* 0x000fe40000000f00 */
[----:B------:R-:W-:Y:S05]  /*21b20*/  CALL.REL.NOINC `($__internal_23_$__cuda_sm70_shflsync_idx_p) ;  /* 0x00003c8000007944 */ /* 0x000fea0003c00000 */
        /* <DEDUP_REMOVED lines=60> */
[----:B------:R-:W-:Y:S01]  /*21ef0*/  MOV R0, R62 ;  /* 0x0000003e00007202 */ /* 0x000fe20000000f00 */
[----:B------:R-:W-:-:S05]  /*21f00*/  BRA `(.L_x_1859) ;  /* 0xffff0ee000007947 */ /* 0x000fca000383ffff */
.L_x_1755:
[----:B------:R-:W-:Y:S01]  /*21f10*/  MOV R2, RZ ;  /* 0x000000ff00027202 */ /* 0x000fe20000000f00 */
[----:B------:R-:W-:Y:S01]  /*21f20*/  IMAD.MOV.U32 R56, RZ, RZ, R4 ;  /* 0x000000ffff387224 */ /* 0x000fe200078e0004 */
[----:B------:R-:W-:Y:S01]  /*21f30*/  MOV R3, 0x21f60 ;  /* 0x00021f6000037802 */ /* 0x000fe20000000f00 */
[----:B------:R-:W-:Y:S02]  /*21f40*/  IMAD.MOV.U32 R61, RZ, RZ, 0x181f ;  /* 0x0000181fff3d7424 */ /* 0x000fe400078e00ff */
[----:B------:R-:W-:Y:S05]  /*21f50*/  CALL.REL.NOINC `($__internal_23_$__cuda_sm70_shflsync_idx_p) ;  /* 0x0000385000007944 */ /* 0x000fea0003c00000 */
[----:B------:R-:W-:Y:S01]  /*21f60*/  MOV R7, R62 ;  /* 0x0000003e00077202 */ /* 0x000fe20000000f00 */
[----:B------:R-:W-:-:S05]  /*21f70*/  BRA `(.L_x_1860) ;  /* 0xffff219000007947 */ /* 0x000fca000383ffff */
.L_x_1756:
[----:B------:R-:W-:Y:S01]  /*21f80*/  MOV R2, RZ ;  /* 0x000000ff00027202 */ /* 0x000fe20000000f00 */
[----:B------:R-:W-:Y:S01]  /*21f90*/  IMAD.MOV.U32 R56, RZ, RZ, R0 ;  /* 0x000000ffff387224 */ /* 0x000fe200078e0000 */
[----:B------:R-:W-:Y:S01]  /*21fa0*/  MOV R3, 0x21fd0 ;  /* 0x00021fd000037802 */ /* 0x000fe20000000f00 */
[----:B------:R-:W-:Y:S02]  /*21fb0*/  IMAD.MOV.U32 R61, RZ, RZ, 0x181f ;  /* 0x0000181fff3d7424 */ /* 0x000fe400078e00ff */
[----:B-12---:R-:W-:Y:S05]  /*21fc0*/  CALL.REL.NOINC `($__internal_23_$__cuda_sm70_shflsync_idx_p) ;  /* 0x000037e000007944 */ /* 0x006fea0003c00000 */
        /* <DEDUP_REMOVED lines=81> */
.L_x_1757:
[----:B------:R-:W-:Y:S01]  /*224e0*/  MOV R2, RZ ;  /* 0x000000ff00027202 */ /* 0x000fe20000000f00 */
[----:B------:R-:W-:Y:S01]  /*224f0*/  IMAD.MOV.U32 R56, RZ, RZ, R4 ;  /* 0x000000ffff387224 */ /* 0x000fe200078e0004 */
[----:B------:R-:W-:Y:S01]  /*22500*/  MOV R3, 0x22530 ;  /* 0x0002253000037802 */ /* 0x000fe20000000f00 */
[----:B------:R-:W-:Y:S02]  /*22510*/  IMAD.MOV.U32 R61, RZ, RZ, 0x1c1f ;  /* 0x00001c1fff3d7424 */ /* 0x000fe400078e00ff */
[----:B------:R-:W-:Y:S05]  /*22520*/  CALL.REL.NOINC `($__internal_23_$__cuda_sm70_shflsync_idx_p) ;  /* 0x0000328000007944 */ /* 0x000fea0003c00000 */
[----:B------:R-:W-:Y:S01]  /*22530*/  MOV R0, R62 ;  /* 0x0000003e00007202 */ /* 0x000fe20000000f00 */
[----:B------:R-:W-:-:S05]  /*22540*/  BRA `(.L_x_1862) ;  /* 0xffff1ef000007947 */ /* 0x000fca000383ffff */
.L_x_1758:
[----:B------:R-:W-:Y:S01]  /*22550*/  MOV R2, 0x1 ;  /* 0x0000000100027802 */ /* 0x000fe20000000f00 */
[----:B------:R-:W-:Y:S01]  /*22560*/  IMAD.MOV.U32 R56, RZ, RZ, R4 ;  /* 0x000000ffff387224 */ /* 0x000fe200078e0004 */
[----:B------:R-:W-:Y:S01]  /*22570*/  MOV R3, 0x225a0 ;  /* 0x000225a000037802 */ /* 0x000fe20000000f00 */
[----:B------:R-:W-:Y:S02]  /*22580*/  IMAD.MOV.U32 R61, RZ, RZ, 0x1c1f ;  /* 0x00001c1fff3d7424 */ /* 0x000fe400078e00ff */
[----:B-1----:R-:W-:Y:S05]  /*22590*/  CALL.REL.NOINC `($__internal_23_$__cuda_sm70_shflsync_idx_p) ;  /* 0x0000321000007944 */ /* 0x002fea0003c00000 */
[----:B------:R-:W-:Y:S01]  /*225a0*/  MOV R3, 0x22880 ;  /* 0x0002288000037802 */ /* 0x000fe20000000f00 */
[----:B------:R-:W-:Y:S02]  /*225b0*/  IMAD.IADD R62, R5, 0x1, R62 ;  /* 0x00000001053e7824 */ /* 0x000fe400078e023e */
[----:B------:R-:W-:Y:S02]  /*225c0*/  IMAD.MOV.U32 R56, RZ, RZ, R4 ;  /* 0x000000ffff387224 */ /* 0x000fe400078e0004 */
[----:B------:R-:W-:Y:S01]  /*225d0*/  IMAD.MOV.U32 R2, RZ, RZ, 0x2 ;  /* 0x00000002ff027424 */ /* 0x000fe200078e00ff */
[C---:B------:R-:W-:Y:S01]  /*225e0*/  ISETP.GT.AND P0, PT, R62.reuse, RZ, PT ;  /* 0x000000ff3e00720c */ /* 0x040fe20003f04270 */
[----:B------:R-:W-:Y:S01]  /*225f0*/  IMAD.MOV.U32 R61, RZ, RZ, 0x1c1f ;  /* 0x00001c1fff3d7424 */ /* 0x000fe200078e00ff */
        /* <DEDUP_REMOVED lines=36> */
[----:B------:R-:W-:Y:S02]  /*22840*/  FSEL R40, R32, -INF , P2 ;  /* 0xff80000020287808 */ /* 0x000fe40001000000 */
[----:B------:R-:W-:Y:S02]  /*22850*/  FSEL R39, R31, -INF , P1 ;  /* 0xff8000001f277808 */ /* 0x000fe40000800000 */
[----:B------:R-:W-:Y:S02]  /*22860*/  FSEL R38, R30, -INF , P0 ;  /* 0xff8000001e267808 */ /* 0x000fe40000000000 */
[----:B------:R-:W-:Y:S05]  /*22870*/  CALL.REL.NOINC `($__internal_23_$__cuda_sm70_shflsync_idx_p) ;  /* 0x00002f3000007944 */ /* 0x000fea0003c00000 */
        /* <DEDUP_REMOVED lines=169> */
[----:B------:R-:W-:Y:S05]  /*23310*/  CALL.REL.NOINC `($__internal_22_$__cuda_sm70_shflsync_bfly_p) ;  /* 0x0000243000007944 */ /* 0x000fea0003c00000 */
[----:B------:R-:W-:Y:S01]  /*23320*/  FMNMX.FTZ R4, R4, R0, !PT ;  /* 0x0000000004047209 */ /* 0x000fe20007810000 */
[----:B------:R-:W-:Y:S01]  /*23330*/  IMAD.MOV.U32 R0, RZ, RZ, 0x1 ;  /* 0x00000001ff007424 */ /* 0x000fe200078e00ff */
[----:B------:R-:W-:Y:S02]  /*23340*/  MOV R2, 0x23360 ;  /* 0x0002336000027802 */ /* 0x000fe40000000f00 */
        /* <DEDUP_REMOVED lines=28> */
[----:B------:R-:W-:-:S05]  /*23510*/  BRA `(.L_x_1863) ;  /* 0xffff1f9000007947 */ /* 0x000fca000383ffff */
.L_x_1761:
[----:B-1--4-:R-:W-:Y:S01]  /*23520*/  MOV R61, 0x181f ;  /* 0x0000181f003d7802 */ /* 0x012fe20000000f00 */
[----:B------:R-:W-:Y:S01]  /*23530*/  IMAD.MOV.U32 R2, RZ, RZ, RZ ;  /* 0x000000ffff027224 */ /* 0x000fe200078e00ff */
[----:B------:R-:W-:Y:S02]  /*23540*/  MOV R3, 0x23560 ;  /* 0x0002356000037802 */ /* 0x000fe40000000f00 */
[----:B------:R-:W-:Y:S05]  /*23550*/  CALL.REL.NOINC `($__internal_23_$__cuda_sm70_shflsync_idx_p) ;  /* 0x0000225000007944 */ /* 0x000fea0003c00000 */
[----:B------:R-:W-:Y:S01]  /*23560*/  MOV R58, R62 ;  /* 0x0000003e003a7202 */ /* 0x000fe20000000f00 */
[----:B------:R-:W-:-:S05]  /*23570*/  BRA `(.L_x_1864) ;  /* 0xffff3ff000007947 */ /* 0x000fca000383ffff */
.L_x_1764:
[----:B------:R-:W-:Y:S01]  /*23580*/  MOV R2, RZ ;  /* 0x000000ff00027202 */ /* 0x000fe20000000f00 */
[----:B------:R-:W-:Y:S01]  /*23590*/  IMAD.MOV.U32 R56, RZ, RZ, R4 ;  /* 0x000000ffff387224 */ /* 0x000fe200078e0004 */
[----:B------:R-:W-:Y:S01]  /*235a0*/  MOV R3, 0x235d0 ;  /* 0x000235d000037802 */ /* 0x000fe20000000f00 */
[----:B------:R-:W-:Y:S02]  /*235b0*/  IMAD.MOV.U32 R61, RZ, RZ, 0x181f ;  /* 0x0000181fff3d7424 */ /* 0x000fe400078e00ff */
[----:B------:R-:W-:Y:S05]  /*235c0*/  CALL.REL.NOINC `($__internal_23_$__cuda_sm70_shflsync_idx_p) ;  /* 0x000021e000007944 */ /* 0x000fea0003c00000 */
[----:B------:R-:W-:Y:S01]  /*235d0*/  MOV R7, R62 ;  /* 0x0000003e00077202 */ /* 0x000fe20000000f00 */
[----:B------:R-:W-:-:S05]  /*235e0*/  BRA `(.L_x_1865) ;  /* 0xffff53c000007947 */ /* 0x000fca000383ffff */
.L_x_1765:
[----:B------:R-:W-:Y:S01]  /*235f0*/  MOV R2, RZ ;  /* 0x000000ff00027202 */ /* 0x000fe20000000f00 */
[----:B------:R-:W-:Y:S01]  /*23600*/  IMAD.MOV.U32 R56, RZ, RZ, R0 ;  /* 0x000000ffff387224 */ /* 0x000fe200078e0000 */
[----:B------:R-:W-:Y:S01]  /*23610*/  MOV R3, 0x23640 ;  /* 0x0002364000037802 */ /* 0x000fe20000000f00 */
[----:B------:R-:W-:Y:S02]  /*23620*/  IMAD.MOV.U32 R61, RZ, RZ, 0x181f ;  /* 0x0000181fff3d7424 */ /* 0x000fe400078e00ff */
[----:B-12---:R-:W-:Y:S05]  /*23630*/  CALL.REL.NOINC `($__internal_23_$__cuda_sm70_shflsync_idx_p) ;  /* 0x0000217000007944 */ /* 0x006fea0003c00000 */
        /* <DEDUP_REMOVED lines=82> */
.L_x_1766:
[----:B------:R-:W-:Y:S02]  /*23b60*/  MOV R0, 0x2 ;  /* 0x0000000200007802 */ /* 0x000fe40000000f00 */
        /* <DEDUP_REMOVED lines=34> */
.L_x_1768:
[----:B------:R-:W-:Y:S01]  /*23d90*/  IMAD.MOV.U32 R4, RZ, RZ, R239 ;  /* 0x000000ffff047224 */ /* 0x000fe200078e00ef */
[----:B------:R-:W-:-:S02]  /*23da0*/  MOV R0, 0x2 ;  /* 0x0000000200007802 */ /* 0x000fc40000000f00 */
[----:B------:R-:W-:Y:S02]  /*23db0*/  MOV R2, 0x23dd0 ;  /* 0x00023dd000027802 */ /* 0x000fe40000000f00 */
[----:B------:R-:W-:Y:S05]  /*23dc0*/  CALL.REL.NOINC `($__internal_22_$__cuda_sm70_shflsync_bfly_p) ;  /* 0x0000198000007944 */ /* 0x000fea0003c00000 */
[----:B------:R-:W-:Y:S05]  /*23dd0*/  BRA `(.L_x_1868) ;  /* 0xffff71a000007947 */ /* 0x000fea000383ffff */
.L_x_1769:
[----:B------:R-:W-:Y:S01]  /*23de0*/  IMAD.MOV.U32 R4, RZ, RZ, R5 ;  /* 0x000000ffff047224 */ /* 0x000fe200078e0005 */
[----:B------:R-:W-:Y:S02]  /*23df0*/  MOV R0, 0x1 ;  /* 0x0000000100007802 */ /* 0x000fe40000000f00 */
[----:B------:R-:W-:Y:S02]  /*23e00*/  MOV R2, 0x23e20 ;  /* 0x00023e2000027802 */ /* 0x000fe40000000f00 */
[----:B-1----:R-:W-:Y:S05]  /*23e10*/  CALL.REL.NOINC `($__internal_22_$__cuda_sm70_shflsync_bfly_p) ;  /* 0x0000193000007944 */ /* 0x002fea0003c00000 */
[----:B------:R-:W-:Y:S01]  /*23e20*/  FADD.FTZ R5, R5, R0 ;  /* 0x0000000005057221 */ /* 0x000fe20000010000 */
[----:B------:R-:W-:Y:S02]  /*23e30*/  MOV R4, R243 ;  /* 0x000000f300047202 */ /* 0x000fe40000000f00 */
[----:B------:R-:W-:Y:S02]  /*23e40*/  MOV R0, 0x2 ;  /* 0x0000000200007802 */ /* 0x000fe40000000f00 */
[----:B------:R-:W-:Y:S02]  /*23e50*/  MOV R2, 0x23e70 ;  /* 0x00023e7000027802 */ /* 0x000fe40000000f00 */
[----:B------:R-:W-:Y:S05]  /*23e60*/  CALL.REL.NOINC `($__internal_22_$__cuda_sm70_shflsync_bfly_p) ;  /* 0x000018e000007944 */ /* 0x000fea0003c00000 */
[----:B------:R-:W-:Y:S01]  /*23e70*/  FADD.FTZ R6, R243, R0 ;  /* 0x00000000f3067221 */ /* 0x000fe20000010000 */
[----:B------:R-:W-:Y:S02]  /*23e80*/  MOV R0, 0x1 ;  /* 0x0000000100007802 */ /* 0x000fe40000000f00 */
[----:B------:R-:W-:-:S02]  /*23e90*/  MOV R2, 0x23ec0 ;  /* 0x00023ec000027802 */ /* 0x000fc40000000f00 */
[----:B------:R-:W-:Y:S02]  /*23ea0*/  MOV R4, R6 ;  /* 0x0000000600047202 */ /* 0x000fe40000000f00 */
[----:B------:R-:W-:Y:S05]  /*23eb0*/  CALL.REL.NOINC `($__internal_22_$__cuda_sm70_shflsync_bfly_p) ;  /* 0x0000189000007944 */ /* 0x000fea0003c00000 */
[----:B------:R-:W-:Y:S01]  /*23ec0*/  FADD.FTZ R6, R6, R0 ;  /* 0x0000000006067221 */ /* 0x000fe20000010000 */
[----:B------:R-:W-:Y:S02]  /*23ed0*/  MOV R4, R246 ;  /* 0x000000f600047202 */ /* 0x000fe40000000f00 */
[----:B------:R-:W-:Y:S02]  /*23ee0*/  MOV R0, 0x2 ;  /* 0x0000000200007802 */ /* 0x000fe40000000f00 */
[----:B------:R-:W-:Y:S02]  /*23ef0*/  MOV R2, 0x23f10 ;  /* 0x00023f1000027802 */ /* 0x000fe40000000f00 */
[----:B------:R-:W-:Y:S05]  /*23f00*/  CALL.REL.NOINC `($__internal_22_$__cuda_sm70_shflsync_bfly_p) ;  /* 0x0000184000007944 */ /* 0x000fea0003c00000 */
[----:B------:R-:W-:Y:S01]  /*23f10*/  FADD.FTZ R7, R246, R0 ;  /* 0x00000000f6077221 */ /* 0x000fe20000010000 */
[----:B------:R-:W-:Y:S02]  /*23f20*/  MOV R0, 0x1 ;  /* 0x0000000100007802 */ /* 0x000fe40000000f00 */
[----:B------:R-:W-:Y:S02]  /*23f30*/  MOV R2, 0x23f60 ;  /* 0x00023f6000027802 */ /* 0x000fe40000000f00 */
[----:B------:R-:W-:-:S02]  /*23f40*/  MOV R4, R7 ;  /* 0x0000000700047202 */ /* 0x000fc40000000f00 */
[----:B------:R-:W-:Y:S05]  /*23f50*/  CALL.REL.NOINC `($__internal_22_$__cuda_sm70_shflsync_bfly_p) ;  /* 0x000017f000007944 */ /* 0x000fea0003c00000 */
[----:B------:R-:W-:Y:S01]  /*23f60*/  FADD.FTZ R7, R7, R0 ;  /* 0x0000000007077221 */ /* 0x000fe20000010000 */
[----:B------:R-:W-:-:S02]  /*23f70*/  MOV R4, R247 ;  /* 0x000000f700047202 */ /* 0x000fc40000000f00 */
[----:B------:R-:W-:Y:S02]  /*23f80*/  MOV R0, 0x2 ;  /* 0x0000000200007802 */ /* 0x000fe40000000f00 */
[----:B------:R-:W-:Y:S02]  /*23f90*/  MOV R2, 0x23fb0 ;  /* 0x00023fb000027802 */ /* 0x000fe40000000f00 */
[----:B------:R-:W-:Y:S05]  /*23fa0*/  CALL.REL.NOINC `($__internal_22_$__cuda_sm70_shflsync_bfly_p) ;  /* 0x000017a000007944 */ /* 0x000fea0003c00000 */
[----:B------:R-:W-:Y:S01]  /*23fb0*/  FADD.FTZ R4, R247, R0 ;  /* 0x00000000f7047221 */ /* 0x000fe20000010000 */
[----:B------:R-:W-:Y:S02]  /*23fc0*/  MOV R0, 0x1 ;  /* 0x0000000100007802 */ /* 0x000fe40000000f00 */
[----:B------:R-:W-:Y:S02]  /*23fd0*/  MOV R2, 0x23ff0 ;  /* 0x00023ff000027802 */ /* 0x000fe40000000f00 */
[----:B------:R-:W-:Y:S05]  /*23fe0*/  CALL.REL.NOINC `($__internal_22_$__cuda_sm70_shflsync_bfly_p) ;  /* 0x0000176000007944 */ /* 0x000fea0003c00000 */
[----:B------:R-:W-:Y:S01]  /*23ff0*/  MOV R8, R0 ;  /* 0x0000000000087202 */ /* 0x000fe20000000f00 */
[----:B------:R-:W-:Y:S05]  /*24000*/  BRA `(.L_x_1869) ;  /* 0xffff706000007947 */ /* 0x000fea000383ffff */
.L_x_1776:
[----:B-1234-:R-:W-:Y:S01]  /*24010*/  IMAD.MOV.U32 R56, RZ, RZ, R5 ;  /* 0x000000ffff387224 */ /* 0x01efe200078e0005 */
[----:B------:R-:W-:Y:S01]  /*24020*/  MOV R2, RZ ;  /* 0x000000ff00027202 */ /* 0x000fe20000000f00 */
[----:B------:R-:W-:Y:S01]  /*24030*/  IMAD.MOV.U32 R61, RZ, RZ, 0x181f ;  /* 0x0000181fff3d7424 */ /* 0x000fe200078e00ff */
[----:B------:R-:W-:Y:S02]  /*24040*/  MOV R3, 0x24060 ;  /* 0x0002406000037802 */ /* 0x000fe40000000f00 */
[----:B------:R-:W-:Y:S05]  /*24050*/  CALL.REL.NOINC `($__internal_23_$__cuda_sm70_shflsync_idx_p) ;  /* 0x0000175000007944 */ /* 0x000fea0003c00000 */
[----:B------:R-:W-:Y:S01]  /*24060*/  MOV R7, R62 ;  /* 0x0000003e00077202 */ /* 0x000fe20000000f00 */
[----:B------:R-:W-:Y:S05]  /*24070*/  BRA `(.L_x_1870) ;  /* 0xffff86b000007947 */ /* 0x000fea000383ffff */
.L_x_1777:
[----:B------:R-:W-:Y:S01]  /*24080*/  IMAD.MOV.U32 R56, RZ, RZ, R6 ;  /* 0x000000ffff387224 */ /* 0x000fe200078e0006 */
[----:B------:R-:W-:Y:S01]  /*24090*/  MOV R2, RZ ;  /* 0x000000ff00027202 */ /* 0x000fe20000000f00 */
[----:B------:R-:W-:Y:S01]  /*240a0*/  IMAD.MOV.U32 R61, RZ, RZ, 0x181f ;  /* 0x0000181fff3d7424 */ /* 0x000fe200078e00ff */
[----:B------:R-:W-:-:S02]  /*240b0*/  MOV R3, 0x240d0 ;  /* 0x000240d000037802 */ /* 0x000fc40000000f00 */
[----:B-12---:R-:W-:Y:S05]  /*240c0*/  CALL.REL.NOINC `($__internal_23_$__cuda_sm70_shflsync_idx_p) ;  /* 0x000016e000007944 */ /* 0x006fea0003c00000 */
[----:B------:R-:W-:Y:S01]  /*240d0*/  MOV R2, R62 ;  /* 0x0000003e00027202 */ /* 0x000fe20000000f00 */
[----:B------:R-:W-:Y:S05]  /*240e0*/  BRA `(.L_x_1871) ;  /* 0xffff866000007947 */ /* 0x000fea000383ffff */
.L_x_1778:
[----:B------:R-:W-:Y:S01]  /*240f0*/  IMAD.MOV.U32 R56, RZ, RZ, R5 ;  /* 0x000000ffff387224 */ /* 0x000fe200078e0005 */
[----:B--2---:R-:W-:Y:S01]  /*24100*/  MOV R2, 0x1 ;  /* 0x0000000100027802 */ /* 0x004fe20000000f00 */
[----:B------:R-:W-:Y:S01]  /*24110*/  IMAD.MOV.U32 R61, RZ, RZ, 0x181f ;  /* 0x0000181fff3d7424 */ /* 0x000fe200078e00ff */
[----:B------:R-:W-:-:S02]  /*24120*/  MOV R3, 0x24140 ;  /* 0x0002414000037802 */ /* 0x000fc40000000f00 */
[----:B-1-3--:R-:W-:Y:S05]  /*24130*/  CALL.REL.NOINC `($__internal_23_$__cuda_sm70_shflsync_idx_p) ;  /* 0x0000167000007944 */ /* 0x00afea0003c00000 */
        /* <DEDUP_REMOVED lines=8> */
.L_x_1779:
[----:B------:R-:W-:Y:S01]  /*241c0*/  IMAD.MOV.U32 R56, RZ, RZ, R5 ;  /* 0x000000ffff387224 */ /* 0x000fe200078e0005 */
[----:B-1----:R-:W-:Y:S01]  /*241d0*/  MOV R2, 0x2 ;  /* 0x0000000200027802 */ /* 0x002fe20000000f00 */
[----:B------:R-:W-:Y:S01]  /*241e0*/  IMAD.MOV.U32 R61, RZ, RZ, 0x181f ;  /* 0x0000181fff3d7424 */ /* 0x000fe200078e00ff */
[----:B------:R-:W-:Y:S02]  /*241f0*/  MOV R3, 0x24210 ;  /* 0x0002421000037802 */ /* 0x000fe40000000f00 */
[----:B---34-:R-:W-:Y:S05]  /*24200*/  CALL.REL.NOINC `($__internal_23_$__cuda_sm70_shflsync_idx_p) ;  /* 0x000015a000007944 */ /* 0x018fea0003c00000 */
[----:B------:R-:W-:Y:S01]  /*24210*/  MOV R7, R62 ;  /* 0x0000003e00077202 */ /* 0x000fe20000000f00 */
[----:B------:R-:W-:Y:S05]  /*24220*/  BRA `(.L_x_1873) ;  /* 0xffff860000007947 */ /* 0x000fea000383ffff */
.L_x_1780:
[----:B------:R-:W-:Y:S01]  /*24230*/  IMAD.MOV.U32 R56, RZ, RZ, R6 ;  /* 0x000000ffff387224 */ /* 0x000fe200078e0006 */
[----:B-1----:R-:W-:Y:S01]  /*24240*/  MOV R2, 0x2 ;  /* 0x0000000200027802 */ /* 0x002fe20000000f00 */
[----:B------:R-:W-:Y:S01]  /*24250*/  IMAD.MOV.U32 R61, RZ, RZ, 0x181f ;  /* 0x0000181fff3d7424 */ /* 0x000fe200078e00ff */
[----:B------:R-:W-:Y:S02]  /*24260*/  MOV R3, 0x24280 ;  /* 0x0002428000037802 */ /* 0x000fe40000000f00 */
[----:B--234-:R-:W-:Y:S05]  /*24270*/  CALL.REL.NOINC `($__internal_23_$__cuda_sm70_shflsync_idx_p) ;  /* 0x0000153000007944 */ /* 0x01cfea0003c00000 */
[----:B------:R-:W-:Y:S01]  /*24280*/  MOV R2, R62 ;  /* 0x0000003e00027202 */ /* 0x000fe20000000f00 */
[----:B------:R-:W-:Y:S05]  /*24290*/  BRA `(.L_x_1874) ;  /* 0xffff85b000007947 */ /* 0x000fea000383ffff */
.L_x_1781:
[----:B------:R-:W-:Y:S01]  /*242a0*/  IMAD.MOV.U32 R56, RZ, RZ, R5 ;  /* 0x000000ffff387224 */ /* 0x000fe200078e0005 */
[----:B--2---:R-:W-:Y:S01]  /*242b0*/  MOV R2, 0x3 ;  /* 0x0000000300027802 */ /* 0x004fe20000000f00 */
[----:B------:R-:W-:Y:S01]  /*242c0*/  IMAD.MOV.U32 R61, RZ, RZ, 0x181f ;  /* 0x0000181fff3d7424 */ /* 0x000fe200078e00ff */
[----:B------:R-:W-:-:S02]  /*242d0*/  MOV R3, 0x242f0 ;  /* 0x000242f000037802 */ /* 0x000fc40000000f00 */
[----:B-1-34-:R-:W-:Y:S05]  /*242e0*/  CALL.REL.NOINC `($__internal_23_$__cuda_sm70_shflsync_idx_p) ;  /* 0x000014c000007944 */ /* 0x01afea0003c00000 */
        /* <DEDUP_REMOVED lines=8> */
.L_x_1782:
[----:B------:R-:W-:Y:S01]  /*24370*/  IMAD.MOV.U32 R56, RZ, RZ, R5 ;  /* 0x000000ffff387224 */ /* 0x000fe200078e0005 */
[----:B--2---:R-:W-:Y:S01]  /*24380*/  MOV R2, 0x4 ;  /* 0x0000000400027802 */ /* 0x004fe20000000f00 */
[----:B------:R-:W-:Y:S01]  /*24390*/  IMAD.MOV.U32 R61, RZ, RZ, 0x181f ;  /* 0x0000181fff3d7424 */ /* 0x000fe200078e00ff */
[----:B------:R-:W-:Y:S02]  /*243a0*/  MOV R3, 0x243c0 ;  /* 0x000243c000037802 */ /* 0x000fe40000000f00 */
[----:B-1-34-:R-:W-:Y:S05]  /*243b0*/  CALL.REL.NOINC `($__internal_23_$__cuda_sm70_shflsync_idx_p) ;  /* 0x000013f000007944 */ /* 0x01afea0003c00000 */
[----:B------:R-:W-:Y:S01]  /*243c0*/  MOV R7, R62 ;  /* 0x0000003e00077202 */ /* 0x000fe20000000f00 */
[----:B------:R-:W-:Y:S05]  /*243d0*/  BRA `(.L_x_1876) ;  /* 0xffff856000007947 */ /* 0x000fea000383ffff */
.L_x_1783:
[----:B------:R-:W-:Y:S01]  /*243e0*/  IMAD.MOV.U32 R56, RZ, RZ, R6 ;  /* 0x000000ffff387224 */ /* 0x000fe200078e0006 */
[----:B--2---:R-:W-:Y:S01]  /*243f0*/  MOV R2, 0x4 ;  /* 0x0000000400027802 */ /* 0x004fe20000000f00 */
[----:B------:R-:W-:Y:S01]  /*24400*/  IMAD.MOV.U32 R61, RZ, RZ, 0x181f ;  /* 0x0000181fff3d7424 */ /* 0x000fe200078e00ff */
[----:B------:R-:W-:Y:S02]  /*24410*/  MOV R3, 0x24430 ;  /* 0x0002443000037802 */ /* 0x000fe40000000f00 */
[----:B-1-34-:R-:W-:Y:S05]  /*24420*/  CALL.REL.NOINC `($__internal_23_$__cuda_sm70_shflsync_idx_p) ;  /* 0x0000138000007944 */ /* 0x01afea0003c00000 */
[----:B------:R-:W-:Y:S01]  /*24430*/  MOV R2, R62 ;  /* 0x0000003e00027202 */ /* 0x000fe20000000f00 */
[----:B------:R-:W-:Y:S05]  /*24440*/  BRA `(.L_x_1877) ;  /* 0xffff851000007947 */ /* 0x000fea000383ffff */
.L_x_1784:
[----:B------:R-:W-:Y:S01]  /*24450*/  IMAD.MOV.U32 R56, RZ, RZ, R5 ;  /* 0x000000ffff387224 */ /* 0x000fe200078e0005 */
[----:B-1----:R-:W-:Y:S01]  /*24460*/  MOV R2, 0x5 ;  /* 0x0000000500027802 */ /* 0x002fe20000000f00 */
[----:B------:R-:W-:Y:S01]  /*24470*/  IMAD.MOV.U32 R61, RZ, RZ, 0x181f ;  /* 0x0000181fff3d7424 */ /* 0x000fe200078e00ff */
[----:B------:R-:W-:-:S02]  /*24480*/  MOV R3, 0x244a0 ;  /* 0x000244a000037802 */ /* 0x000fc40000000f00 */
[----:B--234-:R-:W-:Y:S05]  /*24490*/  CALL.REL.NOINC `($__internal_23_$__cuda_sm70_shflsync_idx_p) ;  /* 0x0000131000007944 */ /* 0x01cfea0003c00000 */
        /* <DEDUP_REMOVED lines=8> */
.L_x_1785:
[----:B------:R-:W-:Y:S01]  /*24520*/  IMAD.MOV.U32 R56, RZ, RZ, R5 ;  /* 0x000000ffff387224 */ /* 0x000fe200078e0005 */
[----:B--2---:R-:W-:Y:S01]  /*24530*/  MOV R2, 0x6 ;  /* 0x0000000600027802 */ /* 0x004fe20000000f00 */
[----:B------:R-:W-:Y:S01]  /*24540*/  IMAD.MOV.U32 R61, RZ, RZ, 0x181f ;  /* 0x0000181fff3d7424 */ /* 0x000fe200078e00ff */
[----:B------:R-:W-:Y:S02]  /*24550*/  MOV R3, 0x24570 ;  /* 0x0002457000037802 */ /* 0x000fe40000000f00 */
[----:B-1--4-:R-:W-:Y:S05]  /*24560*/  CALL.REL.NOINC `($__internal_23_$__cuda_sm70_shflsync_idx_p) ;  /* 0x0000124000007944 */ /* 0x012fea0003c00000 */
[----:B------:R-:W-:Y:S01]  /*24570*/  MOV R7, R62 ;  /* 0x0000003e00077202 */ /* 0x000fe20000000f00 */
[----:B------:R-:W-:Y:S05]  /*24580*/  BRA `(.L_x_1879) ;  /* 0xffff84c000007947 */ /* 0x000fea000383ffff */
.L_x_1786:
[----:B------:R-:W-:Y:S01]  /*24590*/  IMAD.MOV.U32 R56, RZ, RZ, R6 ;  /* 0x000000ffff387224 */ /* 0x000fe200078e0006 */
[----:B--2---:R-:W-:Y:S01]  /*245a0*/  MOV R2, 0x6 ;  /* 0x0000000600027802 */ /* 0x004fe20000000f00 */
[----:B------:R-:W-:Y:S01]  /*245b0*/  IMAD.MOV.U32 R61, RZ, RZ, 0x181f ;  /* 0x0000181fff3d7424 */ /* 0x000fe200078e00ff */
[----:B------:R-:W-:Y:S02]  /*245c0*/  MOV R3, 0x245e0 ;  /* 0x000245e000037802 */ /* 0x000fe40000000f00 */
[----:B-1-34-:R-:W-:Y:S05]  /*245d0*/  CALL.REL.NOINC `($__internal_23_$__cuda_sm70_shflsync_idx_p) ;  /* 0x000011d000007944 */ /* 0x01afea0003c00000 */
[----:B------:R-:W-:Y:S01]  /*245e0*/  MOV R2, R62 ;  /* 0x0000003e00027202 */ /* 0x000fe20000000f00 */
[----:B------:R-:W-:Y:S05]  /*245f0*/  BRA `(.L_x_1880) ;  /* 0xffff847000007947 */ /* 0x000fea000383ffff */
.L_x_1787:
[----:B------:R-:W-:Y:S01]  /*24600*/  IMAD.MOV.U32 R56, RZ, RZ, R5 ;  /* 0x000000ffff387224 */ /* 0x000fe200078e0005 */
[----:B-1----:R-:W-:Y:S01]  /*24610*/  MOV R2, 0x7 ;  /* 0x0000000700027802 */ /* 0x002fe20000000f00 */
[----:B------:R-:W-:Y:S01]  /*24620*/  IMAD.MOV.U32 R61, RZ, RZ, 0x181f ;  /* 0x0000181fff3d7424 */ /* 0x000fe200078e00ff */
[----:B------:R-:W-:-:S02]  /*24630*/  MOV R3, 0x24650 ;  /* 0x0002465000037802 */ /* 0x000fc40000000f00 */
[----:B--2-4-:R-:W-:Y:S05]  /*24640*/  CALL.REL.NOINC `($__internal_23_$__cuda_sm70_shflsync_idx_p) ;  /* 0x0000116000007944 */ /* 0x014fea0003c00000 */
        /* <DEDUP_REMOVED lines=8> */
.L_x_1789:
[----:B------:R-:W-:Y:S01]  /*246d0*/  IMAD.MOV.U32 R56, RZ, RZ, R5 ;  /* 0x000000ffff387224 */ /* 0x000fe200078e0005 */
[----:B------:R-:W-:Y:S01]  /*246e0*/  MOV R2, RZ ;  /* 0x000000ff00027202 */ /* 0x000fe20000000f00 */
[----:B------:R-:W-:Y:S01]  /*246f0*/  IMAD.MOV.U32 R61, RZ, RZ, 0x1c1f ;  /* 0x00001c1fff3d7424 */ /* 0x000fe200078e00ff */
[----:B------:R-:W-:Y:S02]  /*24700*/  MOV R3, 0x24720 ;  /* 0x0002472000037802 */ /* 0x000fe40000000f00 */
[----:B------:R-:W-:Y:S05]  /*24710*/  CALL.REL.NOINC `($__internal_23_$__cuda_sm70_shflsync_idx_p) ;  /* 0x0000109000007944 */ /* 0x000fea0003c00000 */
[----:B------:R-:W-:Y:S01]  /*24720*/  MOV R4, R62 ;  /* 0x0000003e00047202 */ /* 0x000fe20000000f00 */
[----:B------:R-:W-:Y:S05]  /*24730*/  BRA `(.L_x_1882) ;  /* 0xffff863000007947 */ /* 0x000fea000383ffff */
.L_x_1790:
[----:B------:R-:W-:Y:S01]  /*24740*/  IMAD.MOV.U32 R56, RZ, RZ, R12 ;  /* 0x000000ffff387224 */ /* 0x000fe200078e000c */
[----:B------:R-:W-:Y:S01]  /*24750*/  MOV R2, RZ ;  /* 0x000000ff00027202 */ /* 0x000fe20000000f00 */
[----:B------:R-:W-:Y:S01]  /*24760*/  IMAD.MOV.U32 R61, RZ, RZ, 0x1c1f ;  /* 0x00001c1fff3d7424 */ /* 0x000fe200078e00ff */
[----:B------:R-:W-:Y:S02]  /*24770*/  MOV R3, 0x24790 ;  /* 0x0002479000037802 */ /* 0x000fe40000000f00 */
[----:B-12---:R-:W-:Y:S05]  /*24780*/  CALL.REL.NOINC `($__internal_23_$__cuda_sm70_shflsync_idx_p) ;  /* 0x0000102000007944 */ /* 0x006fea0003c00000 */
[----:B------:R-:W-:Y:S01]  /*24790*/  MOV R0, R62 ;  /* 0x0000003e00007202 */ /* 0x000fe20000000f00 */
[----:B------:R-:W-:Y:S05]  /*247a0*/  BRA `(.L_x_1883) ;  /* 0xffff85e000007947 */ /* 0x000fea000383ffff */
.L_x_1793:
[----:B------:R-:W-:Y:S01]  /*247b0*/  IMAD.MOV.U32 R56, RZ, RZ, R5 ;  /* 0x000000ffff387224 */ /* 0x000fe200078e0005 */
[----:B---3--:R-:W-:Y:S01]  /*247c0*/  MOV R2, 0x1 ;  /* 0x0000000100027802 */ /* 0x008fe20000000f00 */
        /* <DEDUP_REMOVED lines=11> */
.L_x_1796:
[----:B------:R-:W-:Y:S01]  /*24880*/  IMAD.MOV.U32 R56, RZ, RZ, R5 ;  /* 0x000000ffff387224 */ /* 0x000fe200078e0005 */
[----:B--23--:R-:W-:Y:S01]  /*24890*/  MOV R2, 0x2 ;  /* 0x0000000200027802 */ /* 0x00cfe20000000f00 */
[----:B------:R-:W-:Y:S01]  /*248a0*/  IMAD.MOV.U32 R61, RZ, RZ, 0x1c1f ;  /* 0x00001c1fff3d7424 */ /* 0x000fe200078e00ff */
[----:B------:R-:W-:Y:S02]  /*248b0*/  MOV R3, 0x248d0 ;  /* 0x000248d000037802 */ /* 0x000fe40000000f00 */
[----:B-1--4-:R-:W-:Y:S05]  /*248c0*/  CALL.REL.NOINC `($__internal_23_$__cuda_sm70_shflsync_idx_p) ;  /* 0x00000ee000007944 */ /* 0x012fea0003c00000 */
[----:B------:R-:W-:Y:S01]  /*248d0*/  MOV R4, R62 ;  /* 0x0000003e00047202 */ /* 0x000fe20000000f00 */
[----:B------:R-:W-:Y:S05]  /*248e0*/  BRA `(.L_x_1885) ;  /* 0xffff8b5000007947 */ /* 0x000fea000383ffff */
.L_x_1797:
[----:B------:R-:W-:Y:S01]  /*248f0*/  IMAD.MOV.U32 R56, RZ, RZ, R12 ;  /* 0x000000ffff387224 */ /* 0x000fe200078e000c */
[----:B--23--:R-:W-:Y:S01]  /*24900*/  MOV R2, 0x2 ;  /* 0x0000000200027802 */ /* 0x00cfe20000000f00 */
[----:B------:R-:W-:Y:S01]  /*24910*/  IMAD.MOV.U32 R61, RZ, RZ, 0x1c1f ;  /* 0x00001c1fff3d7424 */ /* 0x000fe200078e00ff */
[----:B------:R-:W-:Y:S02]  /*24920*/  MOV R3, 0x24940 ;  /* 0x0002494000037802 */ /* 0x000fe40000000f00 */
[----:B-1--4-:R-:W-:Y:S05]  /*24930*/  CALL.REL.NOINC `($__internal_23_$__cuda_sm70_shflsync_idx_p) ;  /* 0x00000e7000007944 */ /* 0x012fea0003c00000 */
[----:B------:R-:W-:Y:S01]  /*24940*/  MOV R0, R62 ;  /* 0x0000003e00007202 */ /* 0x000fe20000000f00 */
[----:B------:R-:W-:Y:S05]  /*24950*/  BRA `(.L_x_1886) ;  /* 0xffff8b0000007947 */ /* 0x000fea000383ffff */
.L_x_1800:
[----:B------:R-:W-:Y:S01]  /*24960*/  IMAD.MOV.U32 R56, RZ, RZ, R5 ;  /* 0x000000ffff387224 */ /* 0x000fe200078e0005 */
[----:B--2---:R-:W-:Y:S01]  /*24970*/  MOV R2, 0x3 ;  /* 0x0000000300027802 */ /* 0x004fe20000000f00 */
[----:B------:R-:W-:Y:S01]  /*24980*/  IMAD.MOV.U32 R61, RZ, RZ, 0x1c1f ;  /* 0x00001c1fff3d7424 */ /* 0x000fe200078e00ff */
[----:B------:R-:W-:-:S02]  /*24990*/  MOV R3, 0x249b0 ;  /* 0x000249b000037802 */ /* 0x000fc40000000f00 */
[----:B-1--4-:R-:W-:Y:S05]  /*249a0*/  CALL.REL.NOINC `($__internal_23_$__cuda_sm70_shflsync_idx_p) ;  /* 0x00000e0000007944 */ /* 0x012fea0003c00000 */
        /* <DEDUP_REMOVED lines=8> */
.L_x_1804:
[----:B------:R-:W-:Y:S01]  /*24a30*/  IMAD.MOV.U32 R56, RZ, RZ, R5 ;  /* 0x000000ffff387224 */ /* 0x000fe200078e0005 */
[----:B------:R-:W-:Y:S01]  /*24a40*/  MOV R2, RZ ;  /* 0x000000ff00027202 */ /* 0x000fe20000000f00 */
[----:B------:R-:W-:Y:S01]  /*24a50*/  IMAD.MOV.U32 R61, RZ, RZ, 0x181f ;  /* 0x0000181fff3d7424 */ /* 0x000fe200078e00ff */
[----:B------:R-:W-:Y:S02]  /*24a60*/  MOV R3, 0x24a80 ;  /* 0x00024a8000037802 */ /* 0x000fe40000000f00 */
[----:B------:R-:W-:Y:S05]  /*24a70*/  CALL.REL.NOINC `($__internal_23_$__cuda_sm70_shflsync_idx_p) ;  /* 0x00000d3000007944 */ /* 0x000fea0003c00000 */
[----:B------:R-:W-:Y:S01]  /*24a80*/  MOV R7, R62 ;  /* 0x0000003e00077202 */ /* 0x000fe20000000f00 */
[----:B------:R-:W-:Y:S05]  /*24a90*/  BRA `(.L_x_1888) ;  /* 0xffff987000007947 */ /* 0x000fea000383ffff */
.L_x_1805:
[----:B------:R-:W-:Y:S01]  /*24aa0*/  IMAD.MOV.U32 R56, RZ, RZ, R6 ;  /* 0x000000ffff387224 */ /* 0x000fe200078e0006 */
[----:B------:R-:W-:Y:S01]  /*24ab0*/  MOV R2, RZ ;  /* 0x000000ff00027202 */ /* 0x000fe20000000f00 */
[----:B------:R-:W-:Y:S01]  /*24ac0*/  IMAD.MOV.U32 R61, RZ, RZ, 0x181f ;  /* 0x0000181fff3d7424 */ /* 0x000fe200078e00ff */
[----:B------:R-:W-:Y:S02]  /*24ad0*/  MOV R3, 0x24af0 ;  /* 0x00024af000037802 */ /* 0x000fe40000000f00 */
[----:B-12---:R-:W-:Y:S05]  /*24ae0*/  CALL.REL.NOINC `($__internal_23_$__cuda_sm70_shflsync_idx_p) ;  /* 0x00000cc000007944 */ /* 0x006fea0003c00000 */
[----:B------:R-:W-:Y:S01]  /*24af0*/  MOV R2, R62 ;  /* 0x0000003e00027202 */ /* 0x000fe20000000f00 */
[----:B------:R-:W-:Y:S05]  /*24b00*/  BRA `(.L_x_1889) ;  /* 0xffff982000007947 */ /* 0x000fea000383ffff */
.L_x_1806:
        /* <DEDUP_REMOVED lines=13> */
.L_x_1807:
[----:B------:R-:W-:Y:S01]  /*24be0*/  IMAD.MOV.U32 R56, RZ, RZ, R5 ;  /* 0x000000ffff387224 */ /* 0x000fe200078e0005 */
[----:B-1----:R-:W-:Y:S01]  /*24bf0*/  MOV R2, 0x2 ;  /* 0x0000000200027802 */ /* 0x002fe20000000f00 */
[----:B------:R-:W-:Y:S01]  /*24c00*/  IMAD.MOV.U32 R61, RZ, RZ, 0x181f ;  /* 0x0000181fff3d7424 */ /* 0x000fe200078e00ff */
[----:B------:R-:W-:Y:S02]  /*24c10*/  MOV R3, 0x24c30 ;  /* 0x00024c3000037802 */ /* 0x000fe40000000f00 */
[----:B---34-:R-:W-:Y:S05]  /*24c20*/  CALL.REL.NOINC `($__internal_23_$__cuda_sm70_shflsync_idx_p) ;  /* 0x00000b8000007944 */ /* 0x018fea0003c00000 */
[----:B------:R-:W-:Y:S01]  /*24c30*/  MOV R7, R62 ;  /* 0x0000003e00077202 */ /* 0x000fe20000000f00 */
[----:B------:R-:W-:Y:S05]  /*24c40*/  BRA `(.L_x_1891) ;  /* 0xffff97d000007947 */ /* 0x000fea000383ffff */
.L_x_1808:
[----:B------:R-:W-:Y:S01]  /*24c50*/  IMAD.MOV.U32 R56, RZ, RZ, R6 ;  /* 0x000000ffff387224 */ /* 0x000fe200078e0006 */
[----:B-1----:R-:W-:Y:S01]  /*24c60*/  MOV R2, 0x2 ;  /* 0x0000000200027802 */ /* 0x002fe20000000f00 */
[----:B------:R-:W-:Y:S01]  /*24c70*/  IMAD.MOV.U32 R61, RZ, RZ, 0x181f ;  /* 0x0000181fff3d7424 */ /* 0x000fe200078e00ff */
[----:B------:R-:W-:Y:S02]  /*24c80*/  MOV R3, 0x24ca0 ;  /* 0x00024ca000037802 */ /* 0x000fe40000000f00 */
[----:B--234-:R-:W-:Y:S05]  /*24c90*/  CALL.REL.NOINC `($__internal_23_$__cuda_sm70_shflsync_idx_p) ;  /* 0x00000b1000007944 */ /* 0x01cfea0003c00000 */
[----:B------:R-:W-:Y:S01]  /*24ca0*/  MOV R2, R62 ;  /* 0x0000003e00027202 */ /* 0x000fe20000000f00 */
[----:B------:R-:W-:Y:S05]  /*24cb0*/  BRA `(.L_x_1892) ;  /* 0xffff978000007947 */ /* 0x000fea000383ffff */
.L_x_1809:
        /* <DEDUP_REMOVED lines=13> */
.L_x_1810:
[----:B------:R-:W-:Y:S01]  /*24d90*/  IMAD.MOV.U32 R56, RZ, RZ, R5 ;  /* 0x000000ffff387224 */ /* 0x000fe200078e0005 */
[----:B--2---:R-:W-:Y:S01]  /*24da0*/  MOV R2, 0x4 ;  /* 0x0000000400027802 */ /* 0x004fe20000000f00 */
[----:B------:R-:W-:Y:S01]  /*24db0*/  IMAD.MOV.U32 R61, RZ, RZ, 0x181f ;  /* 0x0000181fff3d7424 */ /* 0x000fe200078e00ff */
[----:B------:R-:W-:Y:S02]  /*24dc0*/  MOV R3, 0x24de0 ;  /* 0x00024de000037802 */ /* 0x000fe40000000f00 */
[----:B-1-34-:R-:W-:Y:S05]  /*24dd0*/  CALL.REL.NOINC `($__internal_23_$__cuda_sm70_shflsync_idx_p) ;  /* 0x000009d000007944 */ /* 0x01afea0003c00000 */
[----:B------:R-:W-:Y:S01]  /*24de0*/  MOV R7, R62 ;  /* 0x0000003e00077202 */ /* 0x000fe20000000f00 */
[----:B------:R-:W-:Y:S05]  /*24df0*/  BRA `(.L_x_1894) ;  /* 0xffff973000007947 */ /* 0x000fea000383ffff */
.L_x_1811:
[----:B------:R-:W-:Y:S01]  /*24e00*/  IMAD.MOV.U32 R56, RZ, RZ, R6 ;  /* 0x000000ffff387224 */ /* 0x000fe200078e0006 */
[----:B--2---:R-:W-:Y:S01]  /*24e10*/  MOV R2, 0x4 ;  /* 0x0000000400027802 */ /* 0x004fe20000000f00 */
[----:B------:R-:W-:Y:S01]  /*24e20*/  IMAD.MOV.U32 R61, RZ, RZ, 0x181f ;  /* 0x0000181fff3d7424 */ /* 0x000fe200078e00ff */
[----:B------:R-:W-:Y:S02]  /*24e30*/  MOV R3, 0x24e50 ;  /* 0x00024e5000037802 */ /* 0x000fe40000000f00 */
[----:B-1-34-:R-:W-:Y:S05]  /*24e40*/  CALL.REL.NOINC `($__internal_23_$__cuda_sm70_shflsync_idx_p) ;  /* 0x0000096000007944 */ /* 0x01afea0003c00000 */
[----:B------:R-:W-:Y:S01]  /*24e50*/  MOV R2, R62 ;  /* 0x0000003e00027202 */ /* 0x000fe20000000f00 */
[----:B------:R-:W-:Y:S05]  /*24e60*/  BRA `(.L_x_1895) ;  /* 0xffff96e000007947 */ /* 0x000fea000383ffff */
.L_x_1812:
        /* <DEDUP_REMOVED lines=13> */
.L_x_1813:
[----:B------:R-:W-:Y:S01]  /*24f40*/  IMAD.MOV.U32 R56, RZ, RZ, R5 ;  /* 0x000000ffff387224 */ /* 0x000fe200078e0005 */
[----:B--2---:R-:W-:Y:S01]  /*24f50*/  MOV R2, 0x6 ;  /* 0x0000000600027802 */ /* 0x004fe20000000f00 */
[----:B------:R-:W-:Y:S01]  /*24f60*/  IMAD.MOV.U32 R61, RZ, RZ, 0x181f ;  /* 0x0000181fff3d7424 */ /* 0x000fe200078e00ff */
[----:B------:R-:W-:Y:S02]  /*24f70*/  MOV R3, 0x24f90 ;  /* 0x00024f9000037802 */ /* 0x000fe40000000f00 */
[----:B-1--4-:R-:W-:Y:S05]  /*24f80*/  CALL.REL.NOINC `($__internal_23_$__cuda_sm70_shflsync_idx_p) ;  /* 0x0000082000007944 */ /* 0x012fea0003c00000 */
[----:B------:R-:W-:Y:S01]  /*24f90*/  MOV R7, R62 ;  /* 0x0000003e00077202 */ /* 0x000fe20000000f00 */
[----:B------:R-:W-:Y:S05]  /*24fa0*/  BRA `(.L_x_1897) ;  /* 0xffff969000007947 */ /* 0x000fea000383ffff */
.L_x_1814:
[----:B------:R-:W-:Y:S01]  /*24fb0*/  IMAD.MOV.U32 R56, RZ, RZ, R6 ;  /* 0x000000ffff387224 */ /* 0x000fe200078e0006 */
[----:B--2---:R-:W-:Y:S01]  /*24fc0*/  MOV R2, 0x6 ;  /* 0x0000000600027802 */ /* 0x004fe20000000f00 */
[----:B------:R-:W-:Y:S01]  /*24fd0*/  IMAD.MOV.U32 R61, RZ, RZ, 0x181f ;  /* 0x0000181fff3d7424 */ /* 0x000fe200078e00ff */
[----:B------:R-:W-:Y:S02]  /*24fe0*/  MOV R3, 0x25000 ;  /* 0x0002500000037802 */ /* 0x000fe40000000f00 */
[----:B-1-34-:R-:W-:Y:S05]  /*24ff0*/  CALL.REL.NOINC `($__internal_23_$__cuda_sm70_shflsync_idx_p) ;  /* 0x000007b000007944 */ /* 0x01afea0003c00000 */
[----:B------:R-:W-:Y:S01]  /*25000*/  MOV R2, R62 ;  /* 0x0000003e00027202 */ /* 0x000fe20000000f00 */
[----:B------:R-:W-:Y:S05]  /*25010*/  BRA `(.L_x_1898) ;  /* 0xffff964000007947 */ /* 0x000fea000383ffff */
.L_x_1815:
        /* <DEDUP_REMOVED lines=13> */
.L_x_1817:
[----:B------:R-:W-:Y:S01]  /*250f0*/  IMAD.MOV.U32 R56, RZ, RZ, R57 ;  /* 0x000000ffff387224 */ /* 0x000fe200078e0039 */
[----:B------:R-:W-:Y:S01]  /*25100*/  MOV R2, RZ ;  /* 0x000000ff00027202 */ /* 0x000fe20000000f00 */
[----:B------:R-:W-:Y:S01]  /*25110*/  IMAD.MOV.U32 R61, RZ, RZ, 0x1f ;  /* 0x0000001fff3d7424 */ /* 0x000fe200078e00ff */
[----:B------:R-:W-:Y:S02]  /*25120*/  MOV R3, 0x25140 ;  /* 0x0002514000037802 */ /* 0x000fe40000000f00 */
[----:B------:R-:W-:Y:S05]  /*25130*/  CALL.REL.NOINC `($__internal_23_$__cuda_sm70_shflsync_idx_p) ;  /* 0x0000067000007944 */ /* 0x000fea0003c00000 */
[----:B------:R-:W-:Y:S01]  /*25140*/  MOV R9, R62 ;  /* 0x0000003e00097202 */ /* 0x000fe20000000f00 */
[----:B------:R-:W-:Y:S05]  /*25150*/  BRA `(.L_x_1900) ;  /* 0xffff96d000007947 */ /* 0x000fea000383ffff */
.L_x_1818:
[----:B------:R-:W-:Y:S01]  /*25160*/  IMAD.MOV.U32 R56, RZ, RZ, R57 ;  /* 0x000000ffff387224 */ /* 0x000fe200078e0039 */
[----:B------:R-:W-:Y:S01]  /*25170*/  MOV R2, 0x1 ;  /* 0x0000000100027802 */ /* 0x000fe20000000f00 */
[----:B------:R-:W-:Y:S01]  /*25180*/  IMAD.MOV.U32 R61, RZ, RZ, 0x1f ;  /* 0x0000001fff3d7424 */ /* 0x000fe200078e00ff */
[----:B------:R-:W-:Y:S02]  /*25190*/  MOV R3, 0x251b0 ;  /* 0x000251b000037802 */ /* 0x000fe40000000f00 */
[----:B-12---:R-:W-:Y:S05]  /*251a0*/  CALL.REL.NOINC `($__internal_23_$__cuda_sm70_shflsync_idx_p) ;  /* 0x0000060000007944 */ /* 0x006fea0003c00000 */
[----:B------:R-:W-:Y:S01]  /*251b0*/  MOV R8, R62 ;  /* 0x0000003e00087202 */ /* 0x000fe20000000f00 */
[----:B------:R-:W-:Y:S05]  /*251c0*/  BRA `(.L_x_1901) ;  /* 0xffff968000007947 */ /* 0x000fea000383ffff */
.L_x_1819:
[----:B------:R-:W-:Y:S02]  /*251d0*/  MOV R2, 0x1 ;  /* 0x0000000100027802 */ /* 0x000fe40000000f00 */
[----:B------:R-:W-:-:S02]  /*251e0*/  MOV R3, 0x25200 ;  /* 0x0002520000037802 */ /* 0x000fc40000000f00 */
[----:B-1234-:R-:W-:Y:S05]  /*251f0*/  CALL.REL.NOINC `($__internal_24_$__cuda_sm70_shflsync_up_p) ;  /* 0x0000061000007944 */ /* 0x01efea0003c00000 */
[----:B------:R-:W-:Y:S05]  /*25200*/  BRA `(.L_x_1902) ;  /* 0xffff977000007947 */ /* 0x000fea000383ffff */
.L_x_1820:
[----:B------:R-:W-:Y:S02]  /*25210*/  MOV R2, 0x2 ;  /* 0x0000000200027802 */ /* 0x000fe40000000f00 */
[----:B------:R-:W-:-:S02]  /*25220*/  MOV R3, 0x25240 ;  /* 0x0002524000037802 */ /* 0x000fc40000000f00 */
[----:B--2-4-:R-:W-:Y:S05]  /*25230*/  CALL.REL.NOINC `($__internal_24_$__cuda_sm70_shflsync_up_p) ;  /* 0x000005d000007944 */ /* 0x014fea0003c00000 */
        /* <DEDUP_REMOVED lines=24> */
.L_x_1824:
[----:B------:R-:W-:Y:S02]  /*253c0*/  MOV R2, 0x1 ;  /* 0x0000000100027802 */ /* 0x000fe40000000f00 */
[----:B------:R-:W-:Y:S02]  /*253d0*/  MOV R3, 0x253f0 ;  /* 0x000253f000037802 */ /* 0x000fe40000000f00 */
[----:B------:R-:W-:Y:S05]  /*253e0*/  CALL.REL.NOINC `($__internal_24_$__cuda_sm70_shflsync_up_p) ;  /* 0x0000042000007944 */ /* 0x000fea0003c00000 */
[----:B------:R-:W-:Y:S01]  /*253f0*/  MOV R2, R4 ;  /* 0x0000000400027202 */ /* 0x000fe20000000f00 */
[----:B------:R-:W-:Y:S05]  /*25400*/  BRA `(.L_x_1904) ;  /* 0xffff97d000007947 */ /* 0x000fea000383ffff */
.L_x_1825:
        /* <DEDUP_REMOVED lines=27> */
.L_x_1827:
[----:B------:R-:W-:Y:S02]  /*255c0*/  SEL R0, RZ, 0x1, P0 ;  /* 0x00000001ff007807 */ /* 0x000fe40000000000 */
[----:B------:R-:W-:Y:S02]  /*255d0*/  MOV R2, 0x255f0 ;  /* 0x000255f000027802 */ /* 0x000fe40000000f00 */
[----:B-1----:R-:W-:Y:S05]  /*255e0*/  CALL.REL.NOINC `($__internal_25_$__cuda_sm70_votesync_ballot) ;  /* 0x0000029000007944 */ /* 0x002fea0003c00000 */
[----:B------:R-:W-:Y:S01]  /*255f0*/  MOV R5, R0 ;  /* 0x0000000000057202 */ /* 0x000fe20000000f00 */
[----:B------:R-:W-:Y:S05]  /*25600*/  BRA `(.L_x_1906) ;  /* 0xffff976000007947 */ /* 0x000fea000383ffff */
.L_x_1828:
[----:B------:R-:W-:Y:S01]  /*25610*/  IMAD.MOV.U32 R56, RZ, RZ, R6 ;  /* 0x000000ffff387224 */ /* 0x000fe200078e0006 */
[----:B--2---:R-:W-:Y:S01]  /*25620*/  MOV R2, R0 ;  /* 0x0000000000027202 */ /* 0x004fe20000000f00 */
[----:B------:R-:W-:Y:S01]  /*25630*/  IMAD.MOV.U32 R61, RZ, RZ, 0x1f ;  /* 0x0000001fff3d7424 */ /* 0x000fe200078e00ff */
[----:B------:R-:W-:Y:S02]  /*25640*/  MOV R3, 0x25660 ;  /* 0x0002566000037802 */ /* 0x000fe40000000f00 */
[----:B-1----:R-:W-:Y:S05]  /*25650*/  CALL.REL.NOINC `($__internal_23_$__cuda_sm70_shflsync_idx_p) ;  /* 0x0000015000007944 */ /* 0x002fea0003c00000 */
[----:B------:R-:W-:Y:S01]  /*25660*/  IMAD.MOV.U32 R6, RZ, RZ, R62 ;  /* 0x000000ffff067224 */ /* 0x000fe200078e003e */
[----:B------:R-:W-:Y:S01]  /*25670*/  MOV R2, R0 ;  /* 0x0000000000027202 */ /* 0x000fe20000000f00 */
[----:B------:R-:W-:Y:S01]  /*25680*/  IMAD.MOV.U32 R56, RZ, RZ, R7 ;  /* 0x000000ffff387224 */ /* 0x000fe200078e0007 */
[----:B------:R-:W-:-:S02]  /*25690*/  MOV R61, 0x1f ;  /* 0x0000001f003d7802 */ /* 0x000fc40000000f00 */
[----:B------:R-:W-:Y:S02]  /*256a0*/  MOV R3, 0x256c0 ;  /* 0x000256c000037802 */ /* 0x000fe40000000f00 */
[----:B------:R-:W-:Y:S05]  /*256b0*/  CALL.REL.NOINC `($__internal_23_$__cuda_sm70_shflsync_idx_p) ;  /* 0x000000f000007944 */ /* 0x000fea0003c00000 */
[----:B------:R-:W-:Y:S01]  /*256c0*/  MOV R7, R62 ;  /* 0x0000003e00077202 */ /* 0x000fe20000000f00 */
[----:B------:R-:W-:Y:S05]  /*256d0*/  BRA `(.L_x_1907) ;  /* 0xffff970000007947 */ /* 0x000fea000383ffff */
.L_x_1831:
[----:B------:R-:W-:Y:S01]  /*256e0*/  IMAD.MOV.U32 R56, RZ, RZ, R4 ;  /* 0x000000ffff387224 */ /* 0x000fe200078e0004 */
[----:B--2---:R-:W-:Y:S01]  /*256f0*/  MOV R2, R0 ;  /* 0x0000000000027202 */ /* 0x004fe20000000f00 */
[----:B------:R-:W-:Y:S01]  /*25700*/  IMAD.MOV.U32 R61, RZ, RZ, 0x1f ;  /* 0x0000001fff3d7424 */ /* 0x000fe200078e00ff */
[----:B------:R-:W-:Y:S02]  /*25710*/  MOV R3, 0x25730 ;  /* 0x0002573000037802 */ /* 0x000fe40000000f00 */
[----:B-1--4-:R-:W-:Y:S05]  /*25720*/  CALL.REL.NOINC `($__internal_23_$__cuda_sm70_shflsync_idx_p) ;  /* 0x0000008000007944 */ /* 0x012fea0003c00000 */
[----:B------:R-:W-:Y:S01]  /*25730*/  MOV R10, R62 ;  /* 0x0000003e000a7202 */ /* 0x000fe20000000f00 */
[----:B------:R-:W-:Y:S05]  /*25740*/  BRA `(.L_x_1830) ;  /* 0xffff96f000007947 */ /* 0x000fea000383ffff */
        .weak           $__internal_22_$__cuda_sm70_shflsync_bfly_p
        .type           $__internal_22_$__cuda_sm70_shflsync_bfly_p,@function
        .size           $__internal_22_$__cuda_sm70_shflsync_bfly_p,($__internal_23_$__cuda_sm70_shflsync_idx_p - $__internal_22_$__cuda_sm70_shflsync_bfly_p)
$__internal_22_$__cuda_sm70_shflsync_bfly_p:
[----:B------:R-:W-:Y:S02]  /*25750*/  MOV R172, 0xffffffff ;  /* 0xffffffff00ac7802 */ /* 0x000fe40000000f00 */
[----:B------:R-:W-:Y:S02]  /*25760*/  MOV R3, 0x1f ;  /* 0x0000001f00037802 */ /* 0x000fe40000000f00 */
[----:B------:R-:W-:Y:S04]  /*25770*/  WARPSYNC R172 ;  /* 0x000000ac00007348 */ /* 0x000fe80003800000 */
[----:B------:R1:W2:Y:S02]  /*25780*/  SHFL.BFLY PT, R0, R4, R0, R3 ;  /* 0x0c00000004007389 */ /* 0x0002a400000e0003 */
[----:B-1----:R-:W-:-:S04]  /*25790*/  MOV R3, 0x0 ;  /* 0x0000000000037802 */ /* 0x002fc80000000f00 */
[----:B--2---:R-:W-:Y:S05]  /*257a0*/  RET.REL.NODEC R2 `(_ZN7cutlass13device_kernelIN5flash19enable_sm80_to_sm89INS1_16FlashAttnFwdSm80INS1_25CollectiveMainloopFwdSm80ILi4ELi1ELb0EN4cute5tupleIJNS5_1CILi128EEENS7_ILi80EEENS7_ILi64EEEEEELi64ENS_10bfloat16_tEfNS_4arch4Sm80ELb1ELb0ELb1ELb1ELb1ELb1ELb1ELb1EEENS1_21CollectiveEpilogueFwdINS6_IJS8_SA_S9_EEENS6_IJNS7_ILi1EEESI_SI_EEESC_SE_Li128ELb1ELb1ELb1ELb0EEENS1_36VarlenDynamicPersistentTileSchedulerILi128ELi80ELi128ELi128ELb1ELb1ELb0ELb1ELb1ELb1EEEEEEEEEvNT_6ParamsE) ;  /* 0xfffda85002007950 */ /* 0x004fea0003c3ffff */
        .weak           $__internal_23_$__cuda_sm70_shflsync_idx_p
        .type           $__internal_23_$__cuda_sm70_shflsync_idx_p,@function
        .size           $__internal_23_$__cuda_sm70_shflsync_idx_p,($__internal_24_$__cuda_sm70_shflsync_up_p - $__internal_23_$__cuda_sm70_shflsync_idx_p)
$__internal_23_$__cuda_sm70_shflsync_idx_p:
[----:B------:R-:W-:-:S04]  /*257b0*/  MOV R62, 0xffffffff ;  /* 0xffffffff003e7802 */ /* 0x000fc80000000f00 */
[----:B------:R-:W-:Y:S04]  /*257c0*/  WARPSYNC R62 ;  /* 0x0000003e00007348 */ /* 0x000fe80003800000 */
[----:B------:R1:W2:Y:S02]  /*257d0*/  SHFL.IDX PT, R62, R56, R2, R61 ;  /* 0x00000002383e7389 */ /* 0x0002a400000e003d */
[----:B-1----:R-:W-:Y:S02]  /*257e0*/  MOV R2, R3 ;  /* 0x0000000300027202 */ /* 0x002fe40000000f00 */
[----:B------:R-:W-:-:S04]  /*257f0*/  MOV R3, 0x0 ;  /* 0x0000000000037802 */ /* 0x000fc80000000f00 */
[----:B--2---:R-:W-:Y:S05]  /*25800*/  RET.REL.NODEC R2 `(_ZN7cutlass13device_kernelIN5flash19enable_sm80_to_sm89INS1_16FlashAttnFwdSm80INS1_25CollectiveMainloopFwdSm80ILi4ELi1ELb0EN4cute5tupleIJNS5_1CILi128EEENS7_ILi80EEENS7_ILi64EEEEEELi64ENS_10bfloat16_tEfNS_4arch4Sm80ELb1ELb0ELb1ELb1ELb1ELb1ELb1ELb1EEENS1_21CollectiveEpilogueFwdINS6_IJS8_SA_S9_EEENS6_IJNS7_ILi1EEESI_SI_EEESC_SE_Li128ELb1ELb1ELb1ELb0EEENS1_36VarlenDynamicPersistentTileSchedulerILi128ELi80ELi128ELi128ELb1ELb1ELb0ELb1ELb1ELb1EEEEEEEEEvNT_6ParamsE) ;  /* 0xfffda7f002007950 */ /* 0x004fea0003c3ffff */
        .weak           $__internal_24_$__cuda_sm70_shflsync_up_p
        .type           $__internal_24_$__cuda_sm70_shflsync_up_p,@function
        .size           $__internal_24_$__cuda_sm70_shflsync_up_p,($__internal_25_$__cuda_sm70_votesync_ballot - $__internal_24_$__cuda_sm70_shflsync_up_p)
$__internal_24_$__cuda_sm70_shflsync_up_p:
[----:B------:R-:W-:Y:S02]  /*25810*/  IMAD.MOV.U32 R4, RZ, RZ, RZ ;  /* 0x000000ffff047224 */ /* 0x000fe400078e00ff */
[----:B------:R-:W-:-:S04]  /*25820*/  IMAD.MOV.U32 R11, RZ, RZ, -0x1 ;  /* 0xffffffffff0b7424 */ /* 0x000fc800078e00ff */
[----:B------:R-:W-:Y:S04]  /*25830*/  WARPSYNC R11 ;  /* 0x0000000b00007348 */ /* 0x000fe80003800000 */
[----:B------:R1:W2:Y:S02]  /*25840*/  SHFL.UP PT, R4, R0, R2, R4 ;  /* 0x0400000200047389 */ /* 0x0002a400000e0004 */
[----:B-1----:R-:W-:Y:S02]  /*25850*/  MOV R2, R3 ;  /* 0x0000000300027202 */ /* 0x002fe40000000f00 */
[----:B------:R-:W-:-:S04]  /*25860*/  MOV R3, 0x0 ;  /* 0x0000000000037802 */ /* 0x000fc80000000f00 */
[----:B--2---:R-:W-:Y:S05]  /*25870*/  RET.REL.NODEC R2 `(_ZN7cutlass13device_kernelIN5flash19enable_sm80_to_sm89INS1_16FlashAttnFwdSm80INS1_25CollectiveMainloopFwdSm80ILi4ELi1ELb0EN4cute5tupleIJNS5_1CILi128EEENS7_ILi80EEENS7_ILi64EEEEEELi64ENS_10bfloat16_tEfNS_4arch4Sm80ELb1ELb0ELb1ELb1ELb1ELb1ELb1ELb1EEENS1_21CollectiveEpilogueFwdINS6_IJS8_SA_S9_EEENS6_IJNS7_ILi1EEESI_SI_EEESC_SE_Li128ELb1ELb1ELb1ELb0EEENS1_36VarlenDynamicPersistentTileSchedulerILi128ELi80ELi128ELi128ELb1ELb1ELb0ELb1ELb1ELb1EEEEEEEEEvNT_6ParamsE) ;  /* 0xfffda78002007950 */ /* 0x004fea0003c3ffff */
        .weak           $__internal_25_$__cuda_sm70_votesync_ballot
        .type           $__internal_25_$__cuda_sm70_votesync_ballot,@function
        .size           $__internal_25_$__cuda_sm70_votesync_ballot,(.L_x_3848 - $__internal_25_$__cuda_sm70_votesync_ballot)
$__internal_25_$__cuda_sm70_votesync_ballot:
[----:B------:R-:W-:Y:S01]  /*25880*/  ISETP.NE.U32.AND P0, PT, R0, 0x1, PT ;  /* 0x000000010000780c */ /* 0x000fe20003f05070 */
[----:B------:R-:W-:-:S04]  /*25890*/  IMAD.MOV.U32 R3, RZ, RZ, -0x1 ;  /* 0xffffffffff037424 */ /* 0x000fc800078e00ff */
[----:B------:R-:W-:Y:S08]  /*258a0*/  WARPSYNC R3 ;  /* 0x0000000300007348 */ /* 0x000ff00003800000 */
[----:B------:R-:W-:-:S04]  /*258b0*/  VOTE.ANY R0, PT, !P0 ;  /* 0x0000000000007806 */ /* 0x000fc800040e0100 */
[----:B------:R-:W-:Y:S01]  /*258c0*/  LOP3.LUT R0, R0, R3, RZ, 0xc0, !PT ;  /* 0x0000000300007212 */ /* 0x000fe200078ec0ff */
[----:B------:R-:W-:-:S04]  /*258d0*/  IMAD.MOV.U32 R3, RZ, RZ, 0x0 ;  /* 0x00000000ff037424 */ /* 0x000fc800078e00ff */
[----:B------:R-:W-:Y:S05]  /*258e0*/  RET.REL.NODEC R2 `(_ZN7cutlass13device_kernelIN5flash19enable_sm80_to_sm89INS1_16FlashAttnFwdSm80INS1_25CollectiveMainloopFwdSm80ILi4ELi1ELb0EN4cute5tupleIJNS5_1CILi128EEENS7_ILi80EEENS7_ILi64EEEEEELi64ENS_10bfloat16_tEfNS_4arch4Sm80ELb1ELb0ELb1ELb1ELb1ELb1ELb1ELb1EEENS1_21CollectiveEpilogueFwdINS6_IJS8_SA_S9_EEENS6_IJNS7_ILi1EEESI_SI_EEESC_SE_Li128ELb1ELb1ELb1ELb0EEENS1_36VarlenDynamicPersistentTileSchedulerILi128ELi80ELi128ELi128ELb1ELb1ELb0ELb1ELb1ELb1EEEEEEEEEvNT_6ParamsE) ;  /* 0xfffda71002007950 */ /* 0x000fea0003c3ffff */
.L_x_1908:
        /* <DEDUP_REMOVED lines=9> */
.L_x_3848:


//--------------------- .text._ZN7cutlass13device_kernelIN5flash19enable_sm80_to_sm89INS1_16FlashAttnFwdSm80INS1_25CollectiveMainloopFwdSm80ILi4ELi1ELb0EN4cute5tupleIJNS5_1CILi128EEENS7_ILi112EEENS7_ILi64EEEEEELi64ENS_10bfloat16_tEfNS_4arch4Sm80ELb0ELb0ELb0ELb0ELb1ELb0ELb1ELb1EEENS1_21CollectiveEpilogueFwdINS6_IJS8_SA_S9_EEENS6_IJNS7_ILi1EEESI_SI_EEESC_SE_Li128ELb0ELb1ELb1ELb0EEENS1_19SingleTileSchedulerILb0ELb1ELb1ELi128EEEEEEEEEvNT_6ParamsE --------------------------
	.section	.text._ZN7cutlass13device_kernelIN5flash19enable_sm80_to_sm89INS1_16FlashAttnFwdSm80INS1_25CollectiveMainloopFwdSm80ILi4ELi1ELb0EN4cute5tupleIJNS5_1CILi128EEENS7_ILi112EEENS7_ILi64EEEEEELi64ENS_10bfloat16_tEfNS_4arch4Sm80ELb0ELb0ELb0ELb0ELb1ELb0ELb1ELb1EEENS1_21CollectiveEpilogueFwdINS6_IJS8_SA_S9_EEENS6_IJNS7_ILi1EEESI_SI_EEESC_SE_Li128ELb0ELb1ELb1ELb0EEENS1_19SingleTileSchedulerILb0ELb1ELb1ELi128EEEEEEEEEvNT_6ParamsE,"ax",@progbits
	.sectioninfo	@"SHI_REGISTERS=255"
	.align	128
.text._ZN7cutlass13device_kernelIN5flash19enable_sm80_to_sm89INS1_16FlashAttnFwdSm80INS1_25CollectiveMainloopFwdSm80ILi4ELi1ELb0EN4cute5tupleIJNS5_1CILi128EEENS7_ILi112EEENS7_ILi64EEEEEELi64ENS_10bfloat16_tEfNS_4arch4Sm80ELb0ELb0ELb0ELb0ELb1ELb0ELb1ELb1EEENS1_21CollectiveEpilogueFwdINS6_IJS8_SA_S9_EEENS6_IJNS7_ILi1EEESI_SI_EEESC_SE_Li128ELb0ELb1ELb1ELb0EEENS1_19SingleTileSchedulerILb0ELb1ELb1ELi128EEEEEEEEEvNT_6ParamsE:
        .type           _ZN7cutlass13device_kernelIN5flash19enable_sm80_to_sm89INS1_16FlashAttnFwdSm80INS1_25CollectiveMainloopFwdSm80ILi4ELi1ELb0EN4cute5tupleIJNS5_1CILi128EEENS7_ILi112EEENS7_ILi64EEEEEELi64ENS_10bfloat16_tEfNS_4arch4Sm80ELb0ELb0ELb0ELb0ELb1ELb0ELb1ELb1EEENS1_21CollectiveEpilogueFwdINS6_IJS8_SA_S9_EEENS6_IJNS7_ILi1EEESI_SI_EEESC_SE_Li128ELb0ELb1ELb1ELb0EEENS1_19SingleTileSchedulerILb0ELb1ELb1ELi128EEEEEEEEEvNT_6ParamsE,@function
        .size           _ZN7cutlass13device_kernelIN5flash19enable_sm80_to_sm89INS1_16FlashAttnFwdSm80INS1_25CollectiveMainloopFwdSm80ILi4ELi1ELb0EN4cute5tupleIJNS5_1CILi128EEENS7_ILi112EEENS7_ILi64EEEEEELi64ENS_10bfloat16_tEfNS_4arch4Sm80ELb0ELb0ELb0ELb0ELb1ELb0ELb1ELb1EEENS1_21CollectiveEpilogueFwdINS6_IJS8_SA_S9_EEENS6_IJNS7_ILi1EEESI_SI_EEESC_SE_Li128ELb0ELb1ELb1ELb0EEENS1_19SingleTileSchedulerILb0ELb1ELb1ELi128EEEEEEEEEvNT_6ParamsE,(.L_x_3853 - _ZN7cutlass13device_kernelIN5flash19enable_sm80_to_sm89INS1_16FlashAttnFwdSm80INS1_25CollectiveMainloopFwdSm80ILi4ELi1ELb0EN4cute5tupleIJNS5_1CILi128EEENS7_ILi112EEENS7_ILi64EEEEEELi64ENS_10bfloat16_tEfNS_4arch4Sm80ELb0ELb0ELb0ELb0ELb1ELb0ELb1ELb1EEENS1_21CollectiveEpilogueFwdINS6_IJS8_SA_S9_EEENS6_IJNS7_ILi1EEESI_SI_EEESC_SE_Li128ELb0ELb1ELb1ELb0EEENS1_19SingleTileSchedulerILb0ELb1ELb1ELi128EEEEEEEEEvNT_6ParamsE)
        .other          _ZN7cutlass13device_kernelIN5flash19enable_sm80_to_sm89INS1_16FlashAttnFwdSm80INS1_25CollectiveMainloopFwdSm80ILi4ELi1ELb0EN4cute5tupleIJNS5_1CILi128EEENS7_ILi112EEENS7_ILi64EEEEEELi64ENS_10bfloat16_tEfNS_4arch4Sm80ELb0ELb0ELb0ELb0ELb1ELb0ELb1ELb1EEENS1_21CollectiveEpilogueFwdINS6_IJS8_SA_S9_EEENS6_IJNS7_ILi1EEESI_SI_EEESC_SE_Li128ELb0ELb1ELb1ELb0EEENS1_19SingleTileSchedulerILb0ELb1ELb1ELi128EEEEEEEEEvNT_6ParamsE,@"STO_CUDA_ENTRY STV_DEFAULT"
_ZN7cutlass13device_kernelIN5flash19enable_sm80_to_sm89INS1_16FlashAttnFwdSm80INS1_25CollectiveMainloopFwdSm80ILi4ELi1ELb0EN4cute5tupleIJNS5_1CILi128EEENS7_ILi112EEENS7_ILi64EEEEEELi64ENS_10bfloat16_tEfNS_4arch4Sm80ELb0ELb0ELb0ELb0ELb1ELb0ELb1ELb1EEENS1_21CollectiveEpilogueFwdINS6_IJS8_SA_S9_EEENS6_IJNS7_ILi1EEESI_SI_EEESC_SE_Li128ELb0ELb1ELb1ELb0EEENS1_19SingleTileSchedulerILb0ELb1ELb1ELi128EEEEEEEEEvNT_6ParamsE:
        /* <DEDUP_REMOVED lines=18> */
.L_x_1909:
[----:B------:R-:W-:Y:S02]  /*0120*/  ULDC.64 UR4, c[0x0][0x550] ;  /* 0x0001540000047ab9 */ /* 0x000fe40000000a00 */
[----:B------:R-:W-:Y:S02]  /*0130*/  UISETP.NE.AND UP0, UPT, UR4, 0x1, UPT ;  /* 0x000000010400788c */ /* 0x000fe4000bf05270 */
[----:B------:R-:W-:-:S02]  /*0140*/  UIMAD.WIDE.U32 UR8, UR7, UR5, URZ ;  /* 0x00000005070872a5 */ /* 0x000fc4000f8e003f */
[----:B------:R-:W-:Y:S02]  /*0150*/  ULDC UR4, c[0x0][0x558] ;  /* 0x0001560000047ab9 */ /* 0x000fe40000000800 */
[----:B------:R-:W-:-:S05]  /*0160*/  UMOV UR10, UR7 ;  /* 0x00000007000a7c82 */ /* 0x000fca0008000000 */
[----:B------:R-:W-:-:S03]  /*0170*/  @UP0 USHF.R.U32.HI UR10, URZ, UR4, UR9 ;  /* 0x000000043f0a0299 */ /* 0x000fc60008011609 */
.L_x_1910:
        /* <DEDUP_REMOVED lines=65> */
.L_x_1911:
        /* <DEDUP_REMOVED lines=101> */
[C---:B------:R-:W-:Y:S01]  /*0be0*/  IMAD R4, R5.reuse, c[0x0][0x1ac], R0 ;  /* 0x00006b0005047a24 */ /* 0x040fe200078e0200 */
        /* <DEDUP_REMOVED lines=33> */
.L_x_1914:
[----:B---3--:R-:W-:Y:S05]  /*0e00*/  BSYNC B0 ;  /* 0x0000000000007941 */ /* 0x008fea0003800000 */
.L_x_1913:
        /* <DEDUP_REMOVED lines=11> */
.L_x_1916:
[----:B------:R-:W-:Y:S05]  /*0ec0*/  BSYNC B0 ;  /* 0x0000000000007941 */ /* 0x000fea0003800000 */
.L_x_1915:
        /* <DEDUP_REMOVED lines=11> */
.L_x_1918:
[----:B------:R-:W-:Y:S05]  /*0f80*/  BSYNC B0 ;  /* 0x0000000000007941 */ /* 0x000fea0003800000 */
.L_x_1917:
        /* <DEDUP_REMOVED lines=11> */
.L_x_1920:
[----:B------:R-:W-:Y:S05]  /*1040*/  BSYNC B0 ;  /* 0x0000000000007941 */ /* 0x000fea0003800000 */
.L_x_1919:
        /* <DEDUP_REMOVED lines=11> */
.L_x_1922:
[----:B------:R-:W-:Y:S05]  /*1100*/  BSYNC B0 ;  /* 0x0000000000007941 */ /* 0x000fea0003800000 */
.L_x_1921:
        /* <DEDUP_REMOVED lines=11> */
.L_x_1924:
[----:B------:R-:W-:Y:S05]  /*11c0*/  BSYNC B0 ;  /* 0x0000000000007941 */ /* 0x000fea0003800000 */
.L_x_1923:
        /* <DEDUP_REMOVED lines=11> */
.L_x_1926:
[----:B------:R-:W-:Y:S05]  /*1280*/  BSYNC B0 ;  /* 0x0000000000007941 */ /* 0x000fea0003800000 */
.L_x_1925:
[----:B-1-3--:R-:W1:Y:S01]  /*1290*/  SHFL.IDX PT, R8, R8, 0x7, 0x181f ;  /* 0x00f81f0008087f89 */ /* 0x00ae6200000e0000 */
[----:B------:R-:W-:Y:S01]  /*12a0*/  UMOV UR6, 0x70 ;  /* 0x0000007000067882 */ /* 0x000fe20000000000 */
[----:B------:R-:W-:Y:S01]  /*12b0*/  IMAD.MOV.U32 R0, RZ, RZ, c[0x0][0x2b8] ;  /* 0x0000ae00ff007624 */ /* 0x000fe200078e00ff */
[----:B------:R-:W-:Y:S01]  /*12c0*/  UIMAD UR6, UR7, UR6, -0x70 ;  /* 0xffffff90070674a4 */ /* 0x000fe2000f8e0206 */
[----:B------:R3:W5:Y:S01]  /*12d0*/  SHFL.IDX PT, R9, R5, 0x7, 0x181f ;  /* 0x00f81f0005097f89 */ /* 0x00076200000e0000 */
[----:B------:R-:W-:Y:S01]  /*12e0*/  IMAD.SHL.U32 R248, R10, 0x2, RZ ;  /* 0x000000020af87824 */ /* 0x000fe200078e00ff */
[----:B------:R-:W-:Y:S01]  /*12f0*/  USHF.R.S32.HI UR18, URZ, 0x1f, UR14 ;  /* 0x0000001f3f127899 */ /* 0x000fe2000801140e */
[----:B------:R-:W-:Y:S01]  /*1300*/  ISETP.NE.AND P5, PT, R0, 0x1, PT ;  /* 0x000000010000780c */ /* 0x000fe20003fa5270 */
[----:B------:R-:W-:Y:S01]  /*1310*/  ULDC.64 UR4, c[0x0][0x2b0] ;  /* 0x0000ac0000047ab9 */ /* 0x000fe20000000a00 */
[----:B------:R-:W-:Y:S01]  /*1320*/  IADD3 R0, R225, UR6, RZ ;  /* 0x00000006e1007c10 */ /* 0x000fe2000fffe0ff */
[----:B------:R-:W-:Y:S01]  /*1330*/  UIMAD UR18, UR18, UR4, URZ ;  /* 0x00000004121272a4 */ /* 0x000fe2000f8e023f */
[----:B------:R-:W-:Y:S01]  /*1340*/  IMAD.MOV.U32 R247, RZ, RZ, RZ ;  /* 0x000000fffff77224 */ /* 0x000fe200078e00ff */
[----:B------:R-:W-:Y:S01]  /*1350*/  UIMAD.WIDE.U32 UR12, UR14, UR4, URZ ;  /* 0x000000040e0c72a5 */ /* 0x000fe2000f8e003f */
[C---:B------:R-:W-:Y:S01]  /*1360*/  ISETP.GE.AND P4, PT, R0.reuse, UR15, PT ;  /* 0x0000000f00007c0c */ /* 0x040fe2000bf86270 */
[----:B------:R-:W-:Y:S01]  /*1370*/  UIMAD UR14, UR14, UR5, UR18 ;  /* 0x000000050e0e72a4 */ /* 0x000fe2000f8e0212 */
[----:B--2---:R-:W-:-:S02]  /*1380*/  IADD3 R2, R0, UR9, RZ ;  /* 0x0000000900027c10 */ /* 0x004fc4000fffe0ff */
[----:B------:R-:W-:Y:S01]  /*1390*/  ISETP.GT.OR P4, PT, R225, 0x6f, P4 ;  /* 0x0000006fe100780c */ /* 0x000fe20002784670 */
[----:B------:R-:W-:Y:S02]  /*13a0*/  UIADD3 UR14, UR13, UR14, URZ ;  /* 0x0000000e0d0e7290 */ /* 0x000fe4000fffe03f */
[----:B------:R-:W-:Y:S01]  /*13b0*/  IMAD.MOV.U32 R0, RZ, RZ, R2 ;  /* 0x000000ffff007224 */ /* 0x000fe200078e0002 */
[----:B------:R-:W-:Y:S01]  /*13c0*/  ULDC.64 UR4, c[0x0][0x1e8] ;  /* 0x00007a0000047ab9 */ /* 0x000fe20000000a00 */
[----:B---3--:R-:W-:-:S04]  /*13d0*/  IADD3 R5, R11, 0x70, RZ ;  /* 0x000000700b057810 */ /* 0x008fc80007ffe0ff */
        /* <DEDUP_REMOVED lines=14> */
[----:B------:R-:W-:Y:S01]  /*14c0*/  IMAD.MOV R0, RZ, RZ, -R0 ;  /* 0x000000ffff007224 */ /* 0x000fe200078e0a00 */
[----:B------:R-:W-:Y:S01]  /*14d0*/  USHF.R.S32.HI UR11, URZ, 0x1f, UR10 ;  /* 0x0000001f3f0b7899 */ /* 0x000fe2000801140a */
[----:B------:R-:W-:Y:S01]  /*14e0*/  ISETP.GE.AND P6, PT, R28, c[0x0][0x1d4], PT ;  /* 0x000075001c007a0c */ /* 0x000fe20003fc6270 */
[----:B------:R-:W-:Y:S01]  /*14f0*/  UIMAD.WIDE.U32 UR20, UR10, UR4, URZ ;  /* 0x000000040a1472a5 */ /* 0x000fe2000f8e003f */
[----:B------:R-:W-:Y:S01]  /*1500*/  IMAD R249, R0, c[0x0][0x2b8], R2 ;  /* 0x0000ae0000f97a24 */ /* 0x000fe200078e0202 */
[----:B------:R-:W-:Y:S01]  /*1510*/  UIMAD UR18, UR11, UR4, URZ ;  /* 0x000000040b1272a4 */ /* 0x000fe2000f8e023f */
[----:B------:R-:W-:Y:S01]  /*1520*/  LEA.HI R138, R21, R224, RZ, 0x5 ;  /* 0x000000e0158a7211 */ /* 0x000fe200078f28ff */
[----:B------:R-:W-:Y:S01]  /*1530*/  UIADD3 UR19, UR7, -0x1, URZ ;  /* 0xffffffff07137890 */ /* 0x000fe2000fffe03f */
[----:B------:R-:W-:Y:S01]  /*1540*/  IMAD R5, R249, c[0x0][0x1e0], RZ ;  /* 0x00007800f9057a24 */ /* 0x000fe200078e02ff */
[----:B------:R-:W-:Y:S01]  /*1550*/  SHF.R.S32.HI R31, RZ, 0x1f, R249 ;  /* 0x0000001fff1f7819 */ /* 0x000fe200000114f9 */
[----:B------:R-:W-:Y:S01]  /*1560*/  UIMAD UR18, UR10, UR5, UR18 ;  /* 0x000000050a1272a4 */ /* 0x000fe2000f8e0212 */
[----:B------:R-:W-:Y:S01]  /*1570*/  IMAD.SHL.U32 R246, R28, 0x2, RZ ;  /* 0x000000021cf67824 */ /* 0x000fe200078e00ff */
[----:B------:R-:W-:Y:S01]  /*1580*/  UIMAD UR15, UR19, -0x70, UR15 ;  /* 0xffffff90130f78a4 */ /* 0x000fe2000f8e020f */
[----:B------:R-:W-:Y:S01]  /*1590*/  IADD3 R250, R248, 0x100, RZ ;  /* 0x00000100f8fa7810 */ /* 0x000fe20007ffe0ff */
[----:B------:R-:W-:Y:S01]  /*15a0*/  IMAD R0, R31, c[0x0][0x1e0], RZ ;  /* 0x000078001f007a24 */ /* 0x000fe200078e02ff */
[----:B------:R-:W-:-:S02]  /*15b0*/  UIADD3 UR18, UR21, UR18, URZ ;  /* 0x0000001215127290 */ /* 0x000fc4000fffe03f */
[----:B------:R-:W-:Y:S01]  /*15c0*/  ULDC.64 UR4, c[0x0][0x210] ;  /* 0x0000840000047ab9 */ /* 0x000fe20000000a00 */
[C---:B------:R-:W-:Y:S01]  /*15d0*/  IMAD R0, R249.reuse, c[0x0][0x1e4], R0 ;  /* 0x00007900f9007a24 */ /* 0x040fe200078e0200 */
[----:B------:R-:W-:Y:S01]  /*15e0*/  IADD3 R30, -R16, UR15, RZ ;  /* 0x0000000f101e7c10 */ /* 0x000fe2000fffe1ff */
[----:B------:R-:W-:Y:S02]  /*15f0*/  UIMAD UR11, UR11, UR4, URZ ;  /* 0x000000040b0b72a4 */ /* 0x000fe4000f8e023f */
[----:B------:R-:W-:Y:S01]  /*1600*/  UIMAD.WIDE.U32 UR22, UR10, UR4, URZ ;  /* 0x000000040a1672a5 */ /* 0x000fe2000f8e003f */
[C---:B------:R-:W-:Y:S01]  /*1610*/  ISETP.GE.AND P1, PT, R30.reuse, 0x1, PT ;  /* 0x000000011e00780c */ /* 0x040fe20003f26270 */
[----:B--2---:R-:W-:Y:S01]  /*1620*/  IMAD.WIDE.U32 R6, R249, c[0x0][0x1e0], RZ ;  /* 0x00007800f9067a25 */ /* 0x004fe200078e00ff */
[C---:B------:R-:W-:Y:S01]  /*1630*/  ISETP.GE.AND P3, PT, R30.reuse, 0x11, PT ;  /* 0x000000111e00780c */ /* 0x040fe20003f66270 */
[----:B------:R-:W-:Y:S01]  /*1640*/  UIMAD UR4, UR10, UR5, UR11 ;  /* 0x000000050a0472a4 */ /* 0x000fe2000f8e020b */
[----:B------:R-:W-:Y:S01]  /*1650*/  ISETP.GE.AND P2, PT, R30, 0x21, PT ;  /* 0x000000211e00780c */ /* 0x000fe20003f46270 */
[----:B------:R-:W-:Y:S01]  /*1660*/  IMAD.IADD R7, R7, 0x1, R0 ;  /* 0x0000000107077824 */ /* 0x000fe200078e0200 */
[----:B------:R-:W-:-:S02]  /*1670*/  UISETP.GT.AND UP0, UPT, UR19, UR8, UPT ;  /* 0x000000081300728c */ /* 0x000fc4000bf04270 */
[----:B------:R-:W-:Y:S01]  /*1680*/  UIADD3 UR4, UR23, UR4, URZ ;  /* 0x0000000417047290 */ /* 0x000fe2000fffe03f */
[----:B---3--:R-:W-:Y:S01]  /*1690*/  SHF.R.S32.HI R56, RZ, 0x1f, R247 ;  /* 0x0000001fff387819 */ /* 0x008fe200000114f7 */
[----:B------:R-:W-:-:S04]  /*16a0*/  IMAD.WIDE.U32 R6, R247, c[0x0][0x1f0], R6 ;  /* 0x00007c00f7067a25 */ /* 0x000fc800078e0006 */
[----:B------:R-:W-:Y:S01]  /*16b0*/  IMAD R2, R56, c[0x0][0x1f0], RZ ;  /* 0x00007c0038027a24 */ /* 0x000fe200078e02ff */
[----:B------:R-:W-:Y:S01]  /*16c0*/  IADD3 R0, P0, R6, UR20, RZ ;  /* 0x0000001406007c10 */ /* 0x000fe2000ff1e0ff */
[C---:B------:R-:W-:Y:S02]  /*16d0*/  IMAD R5, R247.reuse, c[0x0][0x1f0], R5 ;  /* 0x00007c00f7057a24 */ /* 0x040fe400078e0205 */
[----:B------:R-:W-:-:S05]  /*16e0*/  IMAD R2, R247, c[0x0][0x1f4], R2 ;  /* 0x00007d00f7027a24 */ /* 0x000fca00078e0202 */
[----:B------:R-:W-:Y:S02]  /*16f0*/  IADD3.X R6, R7, UR18, R2, P0, !PT ;  /* 0x0000001207067c10 */ /* 0x000fe400087fe402 */
[----:B------:R-:W-:-:S04]  /*1700*/  LEA R2, P0, R0, c[0x0][0x1c8], 0x1 ;  /* 0x0000720000027a11 */ /* 0x000fc800078008ff */
[----:B------:R-:W-:Y:S01]  /*1710*/  LEA.HI.X R0, R0, c[0x0][0x1cc], R6, 0x1, P0 ;  /* 0x0000730000007a11 */ /* 0x000fe200000f0c06 */
[----:B------:R-:W2:Y:S01]  /*1720*/  SHFL.IDX PT, R7, R2, RZ, 0x181f ;  /* 0x00181fff02077589 */ /* 0x000ea200000e0000 */
[----:B------:R-:W-:-:S03]  /*1730*/  IMAD.U32 R6, RZ, RZ, UR10 ;  /* 0x0000000aff067e24 */ /* 0x000fc6000f8e00ff */
[----:B-1----:R-:W1:Y:S01]  /*1740*/  SHFL.IDX PT, R8, R0, RZ, 0x181f ;  /* 0x00181fff00087589 */ /* 0x002e6200000e0000 */
[----:B------:R-:W-:-:S03]  /*1750*/  IMAD R5, R6, c[0x0][0x1e8], R5 ;  /* 0x00007a0006057a24 */ /* 0x000fc600078e0205 */
[----:B------:R-:W-:Y:S02]  /*1760*/  SHFL.IDX PT, R9, R2, 0x1, 0x181f ;  /* 0x00381f0002097f89 */ /* 0x000fe400000e0000 */
[----:B------:R-:W-:Y:S02]  /*1770*/  LEA R5, R5, c[0x0][0x1c8], 0x1 ;  /* 0x0000720005057a11 */ /* 0x000fe400078e08ff */
[----:B------:R-:W3:Y:S04]  /*1780*/  SHFL.IDX PT, R12, R2, 0x2, 0x181f ;  /* 0x00581f00020c7f89 */ /* 0x000ee800000e0000 */
[----:B------:R-:W-:Y:S04]  /*1790*/  SHFL.IDX PT, R13, R0, 0x1, 0x181f ;  /* 0x00381f00000d7f89 */ /* 0x000fe800000e0000 */
[----:B------:R-:W4:Y:S01]  /*17a0*/  SHFL.IDX PT, R17, R0, 0x2, 0x181f ;  /* 0x00581f0000117f89 */ /* 0x000f2200000e0000 */
[----:B--2---:R-:W-:-:S03]  /*17b0*/  @P1 LEA R6, P0, R28, R7, 0x1 ;  /* 0x000000071c061211 */ /* 0x004fc600078008ff */
[----:B------:R-:W2:Y:S01]  /*17c0*/  SHFL.IDX PT, R11, R2, 0x3, 0x181f ;  /* 0x00781f00020b7f89 */ /* 0x000ea200000e0000 */
[----:B-1----:R-:W-:-:S03]  /*17d0*/  @P1 LEA.HI.X R7, R28, R8, R245, 0x1, P0 ;  /* 0x000000081c071211 */ /* 0x002fc600000f0cf5 */
[----:B------:R-:W1:Y:S04]  /*17e0*/  SHFL.IDX PT, R14, R0, 0x3, 0x181f ;  /* 0x00781f00000e7f89 */ /* 0x000e6800000e0000 */
[----:B------:R-:W5:Y:S01]  /*17f0*/  SHFL.IDX PT, R10, R2, 0x4, 0x181f ;  /* 0x00981f00020a7f89 */ /* 0x000f6200000e0000 */
[----:B---3--:R-:W-:-:S03]  /*1800*/  @P2 LEA R8, P0, R28, R12, 0x1 ;  /* 0x0000000c1c082211 */ /* 0x008fc600078008ff */
[----:B------:R3:W-:Y:S01]  /*1810*/  @P1 LDGSTS.E.BYPASS.LTC128B.128 [R248+0x3900], [R6.64], !P6 ;  /* 0x0390000006f81fae */ /* 0x0007e2000f101d50 */
[----:B------:R-:W-:-:S03]  /*1820*/  ISETP.GE.AND P1, PT, R30, 0x31, PT ;  /* 0x000000311e00780c */ /* 0x000fc60003f26270 */
[----:B------:R-:W-:Y:S04]  /*1830*/  SHFL.IDX PT, R15, R5, 0x6, 0x181f ;  /* 0x00d81f00050f7f89 */ /* 0x000fe800000e0000 */
[----:B------:R-:W1:Y:S04]  /*1840*/  SHFL.IDX PT, R2, R2, 0x5, 0x181f ;  /* 0x00b81f0002027f89 */ /* 0x000e6800000e0000 */
[----:B------:R-:W1:Y:S04]  /*1850*/  SHFL.IDX PT, R5, R0, 0x4, 0x181f ;  /* 0x00981f0000057f89 */ /* 0x000e6800000e0000 */
[----:B------:R-:W1:Y:S01]  /*1860*/  SHFL.IDX PT, R12, R0, 0x5, 0x181f ;  /* 0x00b81f00000c7f89 */ /* 0x000e6200000e0000 */
[----:B---3--:R-:W-:-:S02]  /*1870*/  @P3 LEA R6, P4, R28, R9, 0x1 ;  /* 0x000000091c063211 */ /* 0x008fc400078808ff */
[C-C-:B----4-:R-:W-:Y:S02]  /*1880*/  @P2 LEA.HI.X R9, R28.reuse, R17, R245.reuse, 0x1, P0 ;  /* 0x000000111c092211 */ /* 0x150fe400000f0cf5 */
[----:B------:R-:W-:Y:S02]  /*1890*/  @P3 LEA.HI.X R7, R28, R13, R245, 0x1, P4 ;  /* 0x0000000d1c073211 */ /* 0x000fe400020f0cf5 */
[----:B------:R3:W4:Y:S01]  /*18a0*/  SHFL.IDX PT, R13, R0, 0x6, 0x181f ;  /* 0x00d81f00000d7f89 */ /* 0x00072200000e0000 */
[C---:B------:R-:W-:Y:S02]  /*18b0*/  ISETP.GE.AND P4, PT, R30.reuse, 0x41, PT ;  /* 0x000000411e00780c */ /* 0x040fe40003f86270 */
[----:B------:R-:W-:Y:S01]  /*18c0*/  SHF.R.S32.HI R17, RZ, 0x4, R20 ;  /* 0x00000004ff117819 */ /* 0x000fe20000011414 */
[----:B------:R2:W-:Y:S01]  /*18d0*/  @P3 LDGSTS.E.BYPASS.LTC128B.128 [R248+0x4100], [R6.64], !P6 ;  /* 0x0410000006f83fae */ /* 0x0005e2000f101d50 */
[----:B------:R-:W-:-:S03]  /*18e0*/  ISETP.GE.AND P3, PT, R30, 0x51, PT ;  /* 0x000000511e00780c */ /* 0x000fc60003f66270 */
[----:B------:R1:W-:Y:S01]  /*18f0*/  @P2 LDGSTS.E.BYPASS.LTC128B.128 [R248+0x4900], [R8.64], !P6 ;  /* 0x0490000008f82fae */ /* 0x0003e2000f101d50 */
[----:B------:R-:W-:Y:S02]  /*1900*/  ISETP.GE.AND P2, PT, R30, 0x61, PT ;  /* 0x000000611e00780c */ /* 0x000fe40003f46270 */
[----:B---3--:R-:W-:-:S04]  /*1910*/  LEA.HI R0, R20, R17, RZ, 0x1 ;  /* 0x0000001114007211 */ /* 0x008fc800078f08ff */
[----:B------:R-:W-:Y:S02]  /*1920*/  LOP3.LUT R0, R0, 0xfffffffe, RZ, 0xc0, !PT ;  /* 0xfffffffe00007812 */ /* 0x000fe400078ec0ff */
[----:B--2---:R-:W-:-:S04]  /*1930*/  @P1 LEA R6, P0, R28, R11, 0x1 ;  /* 0x0000000b1c061211 */ /* 0x004fc800078008ff */
[C---:B-1----:R-:W-:Y:S02]  /*1940*/  @P1 LEA.HI.X R7, R28.reuse, R14, R245, 0x1, P0 ;  /* 0x0000000e1c071211 */ /* 0x042fe400000f0cf5 */
[----:B-----5:R-:W-:-:S03]  /*1950*/  @P4 LEA R10, P0, R28, R10, 0x1 ;  /* 0x0000000a1c0a4211 */ /* 0x020fc600078008ff */
[----:B------:R1:W-:Y:S01]  /*1960*/  @P1 LDGSTS.E.BYPASS.LTC128B.128 [R248+0x5100], [R6.64], !P6 ;  /* 0x0510000006f81fae */ /* 0x0003e2000f101d50 */
[----:B------:R-:W-:Y:S01]  /*1970*/  @P3 LEA R8, P1, R28, R2, 0x1 ;  /* 0x000000021c083211 */ /* 0x000fe200078208ff */
[----:B------:R-:W-:Y:S01]  /*1980*/  IMAD.SHL.U32 R2, R18, 0x40, RZ ;  /* 0x0000004012027824 */ /* 0x000fe200078e00ff */
[C-C-:B------:R-:W-:Y:S02]  /*1990*/  @P4 LEA.HI.X R11, R28.reuse, R5, R245.reuse, 0x1, P0 ;  /* 0x000000051c0b4211 */ /* 0x140fe400000f0cf5 */
[----:B------:R-:W-:Y:S01]  /*19a0*/  @P3 LEA.HI.X R9, R28, R12, R245, 0x1, P1 ;  /* 0x0000000c1c093211 */ /* 0x000fe200008f0cf5 */
[----:B------:R-:W-:Y:S01]  /*19b0*/  IMAD.IADD R12, R17, 0x1, -R0 ;  /* 0x00000001110c7824 */ /* 0x000fe200078e0a00 */
[----:B------:R-:W-:Y:S01]  /*19c0*/  LOP3.LUT R2, R2, 0x1c0, RZ, 0xc0, !PT ;  /* 0x000001c002027812 */ /* 0x000fe200078ec0ff */
[----:B------:R2:W-:Y:S01]  /*19d0*/  @P4 LDGSTS.E.BYPASS.LTC128B.128 [R248+0x5900], [R10.64], !P6 ;  /* 0x059000000af84fae */ /* 0x0005e2000f101d50 */
[----:B------:R-:W-:Y:S02]  /*19e0*/  IMAD.SHL.U32 R0, R29, 0x40, RZ ;  /* 0x000000401d007824 */ /* 0x000fe400078e00ff */
[----:B------:R-:W-:Y:S01]  /*19f0*/  IMAD.SHL.U32 R5, R12, 0x8, RZ ;  /* 0x000000080c057824 */ /* 0x000fe200078e00ff */
[----:B------:R3:W-:Y:S02]  /*1a00*/  @P3 LDGSTS.E.BYPASS.LTC128B.128 [R248+0x6100], [R8.64], !P6 ;  /* 0x0610000008f83fae */ /* 0x0007e4000f101d50 */
[----:B------:R-:W-:-:S02]  /*1a10*/  LOP3.LUT R0, R0, 0x1c0, RZ, 0xc0, !PT ;  /* 0x000001c000007812 */ /* 0x000fc400078ec0ff */
[----:B-1----:R-:W-:-:S04]  /*1a20*/  @P2 LEA R6, P0, R28, R15, 0x1 ;  /* 0x0000000f1c062211 */ /* 0x002fc800078008ff */
[C-C-:B----4-:R-:W-:Y:S02]  /*1a30*/  @P2 LEA.HI.X R7, R28.reuse, R13, R245.reuse, 0x1, P0 ;  /* 0x0000000d1c072211 */ /* 0x150fe400000f0cf5 */
[----:B------:R-:W-:Y:S02]  /*1a40*/  LOP3.LUT P0, RZ, R29, 0x2, RZ, 0xc0, !PT ;  /* 0x000000021dff7812 */ /* 0x000fe4000780c0ff */
[C---:B------:R-:W-:Y:S01]  /*1a50*/  SHF.L.U64.HI R245, R28.reuse, 0x1, R245 ;  /* 0x000000011cf57819 */ /* 0x040fe200000102f5 */
[----:B------:R1:W-:Y:S01]  /*1a60*/  @P2 LDGSTS.E.BYPASS.LTC128B.128 [R248+0x6900], [R6.64], !P6 ;  /* 0x0690000006f82fae */ /* 0x0003e2000f101d50 */
[----:B------:R-:W-:Y:S01]  /*1a70*/  ISETP.GE.AND P2, PT, R28, c[0x0][0x1d4], PT ;  /* 0x000075001c007a0c */ /* 0x000fe20003f46270 */
[----:B---3--:R-:W-:Y:S02]  /*1a80*/  IMAD.SHL.U32 R8, R16, 0x8, RZ ;  /* 0x0000000810087824 */ /* 0x008fe400078e00ff */
[----:B------:R-:W0:Y:S01]  /*1a90*/  LDGDEPBAR ;  /* 0x00000000000079af */ /* 0x000e220000000000 */
[----:B------:R-:W-:-:S02]  /*1aa0*/  ISETP.LT.OR P4, PT, R30, 0x1, P2 ;  /* 0x000000011e00780c */ /* 0x000fc40001781670 */
[----:B------:R-:W-:Y:S02]  /*1ab0*/  ISETP.LT.OR P1, PT, R30, 0x11, P2 ;  /* 0x000000111e00780c */ /* 0x000fe40001721670 */
[----:B------:R-:W-:Y:S02]  /*1ac0*/  LOP3.LUT R8, R0, 0x8, R8, 0xf8, !PT ;  /* 0x0000000800087812 */ /* 0x000fe400078ef808 */
[----:B-1----:R-:W-:Y:S01]  /*1ad0*/  SHF.R.U32.HI R6, RZ, 0x3, R0 ;  /* 0x00000003ff067819 */ /* 0x002fe20000011600 */
[----:B------:R-:W-:-:S04]  /*1ae0*/  DEPBAR.LE SB0, 0x1 ;  /* 0x000080400000791a */ /* 0x000fc80000000000 */
[----:B------:R-:W-:-:S04]  /*1af0*/  DEPBAR.LE SB0, 0x0 ;  /* 0x000080000000791a */ /* 0x000fc80000000000 */
[----:B------:R-:W-:Y:S01]  /*1b00*/  LOP3.LUT R7, R2, 0x8, R5, 0xf8, !PT ;  /* 0x0000000802077812 */ /* 0x000fe200078ef805 */
[----:B------:R-:W-:Y:S01]  /*1b10*/  IMAD.SHL.U32 R5, R19, 0x40, RZ ;  /* 0x0000004013057824 */ /* 0x000fe200078e00ff */
[----:B------:R-:W-:Y:S01]  /*1b20*/  SHF.R.U32.HI R2, RZ, 0x3, R2 ;  /* 0x00000003ff027819 */ /* 0x000fe20000011602 */
[----:B------:R-:W-:Y:S01]  /*1b30*/  IMAD.SHL.U32 R0, R138, 0x20, RZ ;  /* 0x000000208a007824 */ /* 0x000fe200078e00ff */
[----:B------:R-:W-:Y:S02]  /*1b40*/  LOP3.LUT R6, R8, R6, RZ, 0x3c, !PT ;  /* 0x0000000608067212 */ /* 0x000fe400078e3cff */
[----:B------:R-:W-:Y:S02]  /*1b50*/  LOP3.LUT R137, R7, R2, RZ, 0x3c, !PT ;  /* 0x0000000207897212 */ /* 0x000fe400078e3cff */
[----:B------:R-:W-:Y:S02]  /*1b60*/  LOP3.LUT R136, R5, 0xfffffe00, RZ, 0xc0, !PT ;  /* 0xfffffe0005887812 */ /* 0x000fe400078ec0ff */
[----:B------:R-:W-:Y:S01]  /*1b70*/  LOP3.LUT R2, R0, 0x7ffffc00, RZ, 0xc0, !PT ;  /* 0x7ffffc0000027812 */ /* 0x000fe200078ec0ff */
[----:B------:R-:W-:-:S02]  /*1b80*/  IMAD R0, R12, 0x200, R6 ;  /* 0x000002000c007824 */ /* 0x000fc400078e0206 */
[----:B------:R-:W-:Y:S01]  /*1b90*/  IMAD.WIDE.U32 R6, R249, c[0x0][0x208], RZ ;  /* 0x00008200f9067a25 */ /* 0x000fe200078e00ff */
[----:B------:R-:W-:-:S03]  /*1ba0*/  IADD3 R2, R137, R136, R2 ;  /* 0x0000008889027210 */ /* 0x000fc60007ffe002 */
[----:B------:R-:W-:Y:S01]  /*1bb0*/  IMAD.SHL.U32 R139, R0, 0x2, RZ ;  /* 0x00000002008b7824 */ /* 0x000fe200078e00ff */
[----:B------:R-:W-:Y:S01]  /*1bc0*/  BAR.SYNC.DEFER_BLOCKING 0x0 ;  /* 0x0000000000007b1d */ /* 0x000fe20000010000 */
[----:B------:R-:W-:Y:S02]  /*1bd0*/  IMAD.SHL.U32 R234, R2, 0x2, RZ ;  /* 0x0000000202ea7824 */ /* 0x000fe400078e00ff */
[----:B------:R-:W-:Y:S01]  /*1be0*/  IMAD R2, R56, c[0x0][0x218], RZ ;  /* 0x0000860038027a24 */ /* 0x000fe200078e02ff */
[----:B------:R-:W-:Y:S01]  /*1bf0*/  IADD3 R0, R139, 0x3900, RZ ;  /* 0x000039008b007810 */ /* 0x000fe20007ffe0ff */
[----:B------:R-:W-:Y:S01]  /*1c00*/  IMAD R237, R3, 0x2, R234 ;  /* 0x0000000203ed7824 */ /* 0x000fe200078e02ea */
[----:B------:R-:W-:Y:S01]  /*1c10*/  IADD3 R238, R139, 0x3920, RZ ;  /* 0x000039208bee7810 */ /* 0x000fe20007ffe0ff */
[----:B------:R-:W-:Y:S01]  /*1c20*/  IMAD R2, R247, c[0x0][0x21c], R2 ;  /* 0x00008700f7027a24 */ /* 0x000fe200078e0202 */
[----:B------:R-:W-:Y:S01]  /*1c30*/  @P0 IADD3 R238, R0, -0x20, RZ ;  /* 0xffffffe000ee0810 */ /* 0x000fe20007ffe0ff */
[----:B------:R-:W-:-:S02]  /*1c40*/  IMAD R0, R31, c[0x0][0x208], RZ ;  /* 0x000082001f007a24 */ /* 0x000fc400078e02ff */
[----:B------:R-:W-:Y:S01]  /*1c50*/  IMAD R235, R4, 0x2, R234 ;  /* 0x0000000204eb7824 */ /* 0x000fe200078e02ea */
[C---:B------:R-:W-:Y:S01]  /*1c60*/  IADD3 R244, R238.reuse, 0x800, RZ ;  /* 0x00000800eef47810 */ /* 0x040fe20007ffe0ff */
[----:B------:R-:W-:Y:S01]  /*1c70*/  IMAD R0, R249, c[0x0][0x20c], R0 ;  /* 0x00008300f9007a24 */ /* 0x000fe200078e0200 */
[C---:B------:R-:W-:Y:S01]  /*1c80*/  IADD3 R243, R238.reuse, 0x1000, RZ ;  /* 0x00001000eef37810 */ /* 0x040fe20007ffe0ff */
[----:B------:R-:W-:Y:S01]  /*1c90*/  IMAD R236, R3, 0x2, R235 ;  /* 0x0000000203ec7824 */ /* 0x000fe200078e02eb */
[C---:B------:R-:W-:Y:S01]  /*1ca0*/  IADD3 R242, R238.reuse, 0x1800, RZ ;  /* 0x00001800eef27810 */ /* 0x040fe20007ffe0ff */
[----:B------:R-:W-:Y:S01]  /*1cb0*/  IMAD.IADD R7, R7, 0x1, R0 ;  /* 0x0000000107077824 */ /* 0x000fe200078e0200 */
[C---:B------:R-:W-:Y:S02]  /*1cc0*/  IADD3 R241, R238.reuse, 0x2000, RZ ;  /* 0x00002000eef17810 */ /* 0x040fe40007ffe0ff */
[C---:B------:R-:W-:Y:S01]  /*1cd0*/  IADD3 R240, R238.reuse, 0x2800, RZ ;  /* 0x00002800eef07810 */ /* 0x040fe20007ffe0ff */
[----:B------:R-:W-:Y:S01]  /*1ce0*/  IMAD.WIDE.U32 R6, R247, c[0x0][0x218], R6 ;  /* 0x00008600f7067a25 */ /* 0x000fe200078e0006 */
[----:B------:R-:W-:Y:S01]  /*1cf0*/  IADD3 R239, R238, 0x3000, RZ ;  /* 0x00003000eeef7810 */ /* 0x000fe20007ffe0ff */
[----:B--2---:R-:W-:Y:S03]  /*1d00*/  LDSM.16.M88.4 R8, [R234+0x9100] ;  /* 0x00910000ea08783b */ /* 0x004fe60000000200 */
[----:B------:R-:W-:Y:S01]  /*1d10*/  IADD3 R0, P0, R6, UR22, RZ ;  /* 0x0000001606007c10 */ /* 0x000fe2000ff1e0ff */
[----:B------:R-:W1:Y:S03]  /*1d20*/  LDSM.16.M88.4 R32, [R139+0x3900] ;  /* 0x003900008b20783b */ /* 0x000e660000000200 */
[----:B------:R-:W-:Y:S01]  /*1d30*/  IADD3.X R6, R7, UR4, R2, P0, !PT ;  /* 0x0000000407067c10 */ /* 0x000fe200087fe402 */
[----:B------:R-:W2:Y:S01]  /*1d40*/  LDSM.16.M88.4 R24, [R139+0x4100] ;  /* 0x004100008b18783b */ /* 0x000ea20000000200 */
[----:B------:R-:W-:-:S03]  /*1d50*/  LEA R2, P0, R0, c[0x0][0x1f8], 0x1 ;  /* 0x00007e0000027a11 */ /* 0x000fc600078008ff */
[----:B------:R-:W3:Y:S01]  /*1d60*/  LDSM.16.M88.4 R20, [R139+0x4900] ;  /* 0x004900008b14783b */ /* 0x000ee20000000200 */
[----:B------:R-:W-:-:S03]  /*1d70*/  LEA.HI.X R0, R0, c[0x0][0x1fc], R6, 0x1, P0 ;  /* 0x00007f0000007a11 */ /* 0x000fc600000f0c06 */
[----:B------:R-:W4:Y:S04]  /*1d80*/  LDSM.16.M88.4 R16, [R139+0x5100] ;  /* 0x005100008b10783b */ /* 0x000f280000000200 */
[----:B------:R-:W5:Y:S04]  /*1d90*/  LDSM.16.M88.4 R36, [R139+0x5900] ;  /* 0x005900008b24783b */ /* 0x000f680000000200 */
[----:B------:R-:W4:Y:S04]  /*1da0*/  LDSM.16.M88.4 R40, [R139+0x6100] ;  /* 0x006100008b28783b */ /* 0x000f280000000200 */
[----:B------:R-:W4:Y:S04]  /*1db0*/  LDSM.16.M88.4 R44, [R139+0x6900] ;  /* 0x006900008b2c783b */ /* 0x000f280000000200 */
[----:B------:R-:W5:Y:S04]  /*1dc0*/  LDSM.16.M88.4 R12, [R234+0x7100] ;  /* 0x00710000ea0c783b */ /* 0x000f680000000200 */
[----:B------:R-:W3:Y:S04]  /*1dd0*/  SHFL.IDX PT, R5, R2, RZ, 0x181f ;  /* 0x00181fff02057589 */ /* 0x000ee800000e0000 */
[----:B------:R-:W-:Y:S01]  /*1de0*/  SHFL.IDX PT, R6, R2, 0x1, 0x181f ;  /* 0x00381f0002067f89 */ /* 0x000fe200000e0000 */
[C---:B-1----:R-:W-:Y:S03]  /*1df0*/  HMMA.16816.F32.BF16 R52, R8.reuse, R32, RZ ;  /* 0x000000200834723c */ /* 0x042fe600000418ff */
[----:B------:R-:W-:Y:S04]  /*1e00*/  SHFL.IDX PT, R7, R2, 0x2, 0x181f ;  /* 0x00581f0002077f89 */ /* 0x000fe800000e0000 */
[----:B------:R-:W-:Y:S01]  /*1e10*/  LDSM.16.M88.4 R76, [R238+0x1000] ;  /* 0x00100000ee4c783b */ /* 0x000fe20000000200 */
[C---:B--2---:R-:W-:Y:S03]  /*1e20*/  HMMA.16816.F32.BF16 R60, R8.reuse, R24, RZ ;  /* 0x00000018083c723c */ /* 0x044fe600000418ff */
[----:B------:R-:W-:Y:S04]  /*1e30*/  LDSM.16.M88.4 R48, [R238+0x1800] ;  /* 0x00180000ee30783b */ /* 0x000fe80000000200 */
[----:B------:R-:W-:Y:S01]  /*1e40*/  LDSM.16.M88.4 R80, [R238+0x800] ;  /* 0x00080000ee50783b */ /* 0x000fe20000000200 */
[C---:B---3--:R-:W-:Y:S03]  /*1e50*/  HMMA.16816.F32.BF16 R64, R8.reuse, R20, RZ ;  /* 0x000000140840723c */ /* 0x048fe600000418ff */
[----:B------:R-:W-:Y:S05]  /*1e60*/  LDSM.16.M88.4 R84, [R238] ;  /* 0x00000000ee54783b */ /* 0x000fea0000000200 */
[C---:B----4-:R-:W-:Y:S08]  /*1e70*/  HMMA.16816.F32.BF16 R68, R8.reuse, R16, RZ ;  /* 0x000000100844723c */ /* 0x050ff000000418ff */
[C---:B-----5:R-:W-:Y:S08]  /*1e80*/  HMMA.16816.F32.BF16 R96, R8.reuse, R36, RZ ;  /* 0x000000240860723c */ /* 0x060ff000000418ff */
[C---:B------:R-:W-:Y:S08]  /*1e90*/  HMMA.16816.F32.BF16 R92, R8.reuse, R40, RZ ;  /* 0x00000028085c723c */ /* 0x040ff000000418ff */
[C---:B------:R-:W-:Y:S08]  /*1ea0*/  HMMA.16816.F32.BF16 R72, R8.reuse, R44, RZ ;  /* 0x0000002c0848723c */ /* 0x040ff000000418ff */
[C---:B------:R-:W-:Y:S08]  /*1eb0*/  HMMA.16816.F32.BF16 R104, R8.reuse, R34, RZ ;  /* 0x000000220868723c */ /* 0x040ff000000418ff */
[C---:B------:R-:W-:Y:S08]  /*1ec0*/  HMMA.16816.F32.BF16 R88, R8.reuse, R26, RZ ;  /* 0x0000001a0858723c */ /* 0x040ff000000418ff */
[C---:B------:R-:W-:Y:S08]  /*1ed0*/  HMMA.16816.F32.BF16 R100, R8.reuse, R22, RZ ;  /* 0x000000160864723c */ /* 0x040ff000000418ff */
[C---:B------:R-:W-:Y:S08]  /*1ee0*/  HMMA.16816.F32.BF16 R116, R8.reuse, R18, RZ ;  /* 0x000000120874723c */ /* 0x040ff000000418ff */
[C---:B------:R-:W-:Y:S08]  /*1ef0*/  HMMA.16816.F32.BF16 R112, R8.reuse, R38, RZ ;  /* 0x000000260870723c */ /* 0x040ff000000418ff */
[C---:B------:R-:W-:Y:S08]  /*1f00*/  HMMA.16816.F32.BF16 R108, R8.reuse, R42, RZ ;  /* 0x0000002a086c723c */ /* 0x040ff000000418ff */
[----:B------:R-:W-:Y:S01]  /*1f10*/  HMMA.16816.F32.BF16 R120, R8, R46, RZ ;  /* 0x0000002e0878723c */ /* 0x000fe200000418ff */
[----:B------:R-:W1:Y:S04]  /*1f20*/  SHFL.IDX PT, R8, R0, RZ, 0x181f ;  /* 0x00181fff00087589 */ /* 0x000e6800000e0000 */
[----:B------:R-:W-:Y:S03]  /*1f30*/  SHFL.IDX PT, R10, R0, 0x1, 0x181f ;  /* 0x00381f00000a7f89 */ /* 0x000fe600000e0000 */
[C---:B------:R-:W-:Y:S01]  /*1f40*/  HMMA.16816.F32.BF16 R168, R12.reuse, R32, RZ ;  /* 0x000000200ca8723c */ /* 0x040fe200000418ff */
[----:B------:R-:W-:Y:S04]  /*1f50*/  SHFL.IDX PT, R9, R2, 0x3, 0x181f ;  /* 0x00781f0002097f89 */ /* 0x000fe800000e0000 */
[----:B------:R-:W-:Y:S03]  /*1f60*/  SHFL.IDX PT, R11, R2, 0x4, 0x181f ;  /* 0x00981f00020b7f89 */ /* 0x000fe600000e0000 */
[C---:B------:R-:W-:Y:S01]  /*1f70*/  HMMA.16816.F32.BF16 R220, R12.reuse, R34, RZ ;  /* 0x000000220cdc723c */ /* 0x040fe200000418ff */
[----:B------:R-:W-:Y:S07]  /*1f80*/  LDSM.16.M88.4 R32, [R238+0x3000] ;  /* 0x00300000ee20783b */ /* 0x000fee0000000200 */
[C---:B------:R-:W-:Y:S01]  /*1f90*/  HMMA.16816.F32.BF16 R184, R12.reuse, R24, RZ ;  /* 0x000000180cb8723c */ /* 0x040fe200000418ff */
[----:B------:R-:W-:Y:S07]  /*1fa0*/  SHFL.IDX PT, R25, R0, 0x4, 0x181f ;  /* 0x00981f0000197f89 */ /* 0x000fee00000e0000 */
[C---:B------:R-:W-:Y:S01]  /*1fb0*/  HMMA.16816.F32.BF16 R216, R12.reuse, R26, RZ ;  /* 0x0000001a0cd8723c */ /* 0x040fe200000418ff */
[----:B------:R-:W-:Y:S07]  /*1fc0*/  SHFL.IDX PT, R26, R0, 0x5, 0x181f ;  /* 0x00b81f00001a7f89 */ /* 0x000fee00000e0000 */
[C---:B------:R-:W-:Y:S07]  /*1fd0*/  HMMA.16816.F32.BF16 R164, R12.reuse, R20, RZ ;  /* 0x000000140ca4723c */ /* 0x040fee00000418ff */
[-C--:B------:R-:W-:Y:S01]  /*1fe0*/  IADD3 R20, P3, R5, R246.reuse, RZ ;  /* 0x000000f605147210 */ /* 0x080fe20007f7e0ff */
[C---:B------:R-:W-:Y:S01]  /*1ff0*/  HMMA.16816.F32.BF16 R212, R12.reuse, R22, RZ ;  /* 0x000000160cd4723c */ /* 0x040fe200000418ff */
[----:B------:R-:W-:Y:S03]  /*2000*/  SHFL.IDX PT, R23, R0, 0x3, 0x181f ;  /* 0x00781f0000177f89 */ /* 0x000fe600000e0000 */
[----:B-1----:R-:W-:Y:S01]  /*2010*/  IMAD.X R21, R8, 0x1, R245, P3 ;  /* 0x0000000108157824 */ /* 0x002fe200018e06f5 */
[----:B------:R-:W-:Y:S03]  /*2020*/  SHFL.IDX PT, R22, R2, 0x5, 0x181f ;  /* 0x00b81f0002167f89 */ /* 0x000fe600000e0000 */
[C---:B------:R-:W-:Y:S01]  /*2030*/  HMMA.16816.F32.BF16 R160, R12.reuse, R16, RZ ;  /* 0x000000100ca0723c */ /* 0x040fe200000418ff */
[----:B------:R-:W-:Y:S04]  /*2040*/  SHFL.IDX PT, R2, R2, 0x6, 0x181f ;  /* 0x00d81f0002027f89 */ /* 0x000fe800000e0000 */
[----:B------:R-:W-:Y:S03]  /*2050*/  SHFL.IDX PT, R5, R0, 0x6, 0x181f ;  /* 0x00d81f0000057f89 */ /* 0x000fe600000e0000 */
        /* <DEDUP_REMOVED lines=9> */
[----:B------:R-:W-:Y:S01]  /*20f0*/  HMMA.16816.F32.BF16 R148, R12, R46, RZ ;  /* 0x0000002e0c94723c */ /* 0x000fe200000418ff */
[----:B------:R-:W2:Y:S06]  /*2100*/  SHFL.IDX PT, R13, R0, 0x2, 0x181f ;  /* 0x00581f00000d7f89 */ /* 0x000eac00000e0000 */
[-C--:B------:R-:W-:Y:S01]  /*2110*/  IADD3 R14, P0, R6, R246.reuse, RZ ;  /* 0x000000f6060e7210 */ /* 0x080fe20007f1e0ff */
[----:B-1----:R-:W-:Y:S01]  /*2120*/  HMMA.16816.F32.BF16 R128, R16, R76, R64 ;  /* 0x0000004c1080723c */ /* 0x002fe20000041840 */
[----:B------:R-:W-:-:S03]  /*2130*/  IADD3 R12, P3, R7, R246, RZ ;  /* 0x000000f6070c7210 */ /* 0x000fc60007f7e0ff */
[----:B------:R-:W-:Y:S01]  /*2140*/  IMAD.X R15, R10, 0x1, R245, P0 ;  /* 0x000000010a0f7824 */ /* 0x000fe200000e06f5 */
[----:B------:R-:W-:-:S03]  /*2150*/  IADD3 R6, P0, R9, R246, RZ ;  /* 0x000000f609067210 */ /* 0x000fc60007f1e0ff */
[----:B------:R-:W-:Y:S02]  /*2160*/  HMMA.16816.F32.BF16 R124, R16, R48, R68 ;  /* 0x00000030107c723c */ /* 0x000fe40000041844 */
[----:B------:R-:W-:Y:S01]  /*2170*/  IMAD.X R7, R23, 0x1, R245, P0 ;  /* 0x0000000117077824 */ /* 0x000fe200000e06f5 */
[----:B------:R-:W-:-:S05]  /*2180*/  IADD3 R22, P0, R22, R246, RZ ;  /* 0x000000f616167210 */ /* 0x000fca0007f1e0ff */
[--C-:B------:R-:W-:Y:S01]  /*2190*/  IMAD.X R23, R26, 0x1, R245.reuse, P0 ;  /* 0x000000011a177824 */ /* 0x100fe200000e06f5 */
[C---:B------:R-:W-:Y:S01]  /*21a0*/  ISETP.LT.OR P0, PT, R30.reuse, 0x31, P2 ;  /* 0x000000311e00780c */ /* 0x040fe20001701670 */
[--C-:B--2---:R-:W-:Y:S01]  /*21b0*/  IMAD.X R13, R13, 0x1, R245.reuse, P3 ;  /* 0x000000010d0d7824 */ /* 0x104fe200018e06f5 */
[----:B------:R-:W-:Y:S01]  /*21c0*/  IADD3 R24, P3, R11, R246, RZ ;  /* 0x000000f60b187210 */ /* 0x000fe20007f7e0ff */
[----:B------:R-:W-:Y:S01]  /*21d0*/  IMAD.MOV.U32 R0, RZ, RZ, 0x40 ;  /* 0x00000040ff007424 */ /* 0x000fe200078e00ff */
[----:B------:R-:W1:Y:S01]  /*21e0*/  LDSM.16.M88.4 R8, [R237+0x7100] ;  /* 0x00710000ed08783b */ /* 0x000e620000000200 */
[----:B------:R-:W-:Y:S02]  /*21f0*/  HMMA.16816.F32.BF16 R44, R16, R32, R72 ;  /* 0x00000020102c723c */ /* 0x000fe40000041848 */
[----:B------:R-:W-:Y:S01]  /*2200*/  IMAD.X R25, R25, 0x1, R245, P3 ;  /* 0x0000000119197824 */ /* 0x000fe200018e06f5 */
[C---:B------:R-:W-:Y:S01]  /*2210*/  ISETP.LT.OR P3, PT, R30.reuse, 0x21, P2 ;  /* 0x000000211e00780c */ /* 0x040fe20001761670 */
[----:B------:R-:W-:Y:S01]  /*2220*/  @!PT LDS RZ, [RZ] ;  /* 0x00000000fffff984 */ /* 0x000fe20000000800 */
[----:B------:R-:W-:Y:S01]  /*2230*/  @!PT LDS RZ, [RZ] ;  /* 0x00000000fffff984 */ /* 0x000fe20000000800 */
[----:B------:R-:W-:Y:S01]  /*2240*/  @!PT LDS RZ, [RZ] ;  /* 0x00000000fffff984 */ /* 0x000fe20000000800 */
[----:B------:R2:W-:Y:S01]  /*2250*/  LDGSTS.E.BYPASS.LTC128B.128 [R248+0x100], [R20.64], !P4 ;  /* 0x0010000014f87fae */ /* 0x0005e2000e101d50 */
[----:B------:R-:W-:-:S03]  /*2260*/  ISETP.LT.OR P4, PT, R30, 0x41, P2 ;  /* 0x000000411e00780c */ /* 0x000fc60001781670 */
[----:B------:R3:W-:Y:S01]  /*2270*/  LDGSTS.E.BYPASS.LTC128B.128 [R248+0x900], [R14.64], !P1 ;  /* 0x009000000ef87fae */ /* 0x0007e2000c901d50 */
[----:B------:R-:W-:Y:S01]  /*2280*/  LOP3.LUT P1, RZ, R29, 0x4, RZ, 0xc0, !PT ;  /* 0x000000041dff7812 */ /* 0x000fe2000782c0ff */
[----:B------:R-:W-:Y:S03]  /*2290*/  HMMA.16816.F32.BF16 R204, R16, R78, R100 ;  /* 0x0000004e10cc723c */ /* 0x000fe60000041864 */
[----:B------:R-:W-:-:S03]  /*22a0*/  SEL R0, R0, 0xffffffc0, !P1 ;  /* 0xffffffc000007807 */ /* 0x000fc60004800000 */
[----:B------:R3:W-:Y:S01]  /*22b0*/  LDGSTS.E.BYPASS.LTC128B.128 [R248+0x1100], [R12.64], !P3 ;  /* 0x011000000cf87fae */ /* 0x0007e2000d901d50 */
[C---:B------:R-:W-:Y:S01]  /*22c0*/  ISETP.LT.OR P3, PT, R30.reuse, 0x51, P2 ;  /* 0x000000511e00780c */ /* 0x040fe20001761670 */
[----:B------:R-:W-:Y:S01]  /*22d0*/  IMAD.IADD R233, R139, 0x1, R0 ;  /* 0x000000018be97824 */ /* 0x000fe200078e0200 */
[----:B------:R-:W-:Y:S01]  /*22e0*/  ISETP.LT.OR P2, PT, R30, 0x61, P2 ;  /* 0x000000611e00780c */ /* 0x000fe20001741670 */
[----:B------:R4:W-:Y:S01]  /*22f0*/  LDGSTS.E.BYPASS.LTC128B.128 [R248+0x1900], [R6.64], !P0 ;  /* 0x0190000006f87fae */ /* 0x0009e2000c101d50 */
[----:B------:R-:W-:Y:S01]  /*2300*/  HMMA.16816.F32.BF16 R140, R16, R84, R52 ;  /* 0x00000054108c723c */ /* 0x000fe20000041834 */
[----:B------:R-:W-:Y:S01]  /*2310*/  IMAD.IADD R232, R0, 0x1, R238 ;  /* 0x0000000100e87824 */ /* 0x000fe200078e02ee */
[----:B------:R-:W-:Y:S01]  /*2320*/  LOP3.LUT R0, R137, R136, RZ, 0xfc, !PT ;  /* 0x0000008889007212 */ /* 0x000fe200078efcff */
[----:B------:R5:W-:Y:S01]  /*2330*/  LDGSTS.E.BYPASS.LTC128B.128 [R248+0x2100], [R24.64], !P4 ;  /* 0x0210000018f87fae */ /* 0x000be2000e101d50 */
[----:B------:R-:W-:-:S04]  /*2340*/  ISETP.GT.AND P4, PT, R225, 0x6f, PT ;  /* 0x0000006fe100780c */ /* 0x000fc80003f84270 */
[C---:B------:R-:W-:Y:S01]  /*2350*/  HMMA.16816.F32.BF16 R132, R16.reuse, R80, R60 ;  /* 0x000000501084723c */ /* 0x040fe2000004183c */
[----:B------:R2:W-:Y:S07]  /*2360*/  LDGSTS.E.BYPASS.LTC128B.128 [R248+0x2900], [R22.64], !P3 ;  /* 0x0290000016f87fae */ /* 0x0005ee000d901d50 */
[C---:B------:R-:W-:Y:S08]  /*2370*/  HMMA.16816.F32.BF16 R96, R16.reuse, R40, R96 ;  /* 0x000000281060723c */ /* 0x040ff00000041860 */
[----:B---3--:R-:W-:Y:S01]  /*2380*/  HMMA.16816.F32.BF16 R12, R16, R82, R88 ;  /* 0x00000052100c723c */ /* 0x008fe20000041858 */
[----:B----4-:R-:W-:-:S05]  /*2390*/  IADD3 R6, P0, R2, R246, RZ ;  /* 0x000000f602067210 */ /* 0x010fca0007f1e0ff */
[----:B------:R-:W-:Y:S02]  /*23a0*/  IMAD.X R7, R5, 0x1, R245, P0 ;  /* 0x0000000105077824 */ /* 0x000fe400000e06f5 */
[C---:B------:R-:W-:Y:S01]  /*23b0*/  HMMA.16816.F32.BF16 R92, R16.reuse, R36, R92 ;  /* 0x00000024105c723c */ /* 0x040fe2000004185c */
[----:B------:R-:W-:Y:S02]  /*23c0*/  PLOP3.LUT P0, PT, PT, PT, UP0, 0x80, 0x0 ;  /* 0x000000000000781c */ /* 0x000fe40003f0f008 */
[----:B------:R3:W-:Y:S04]  /*23d0*/  LDGSTS.E.BYPASS.LTC128B.128 [R248+0x3100], [R6.64], !P2 ;  /* 0x0310000006f87fae */ /* 0x0007e8000d101d50 */
[----:B--2---:R-:W-:Y:S01]  /*23e0*/  LDSM.16.M88.4 R20, [R235+0x9100] ;  /* 0x00910000eb14783b */ /* 0x004fe20000000200 */
[C---:B------:R-:W-:Y:S03]  /*23f0*/  HMMA.16816.F32.BF16 R104, R16.reuse, R86, R104 ;  /* 0x000000561068723c */ /* 0x040fe60000041868 */
[----:B------:R-:W2:Y:S04]  /*2400*/  LDSM.16.M88.4 R64, [R233+0x4900] ;  /* 0x00490000e940783b */ /* 0x000ea80000000200 */
[----:B------:R-:W4:Y:S01]  /*2410*/  LDSM.16.M88.4 R68, [R233+0x4100] ;  /* 0x00410000e944783b */ /* 0x000f220000000200 */
[C---:B------:R-:W-:Y:S03]  /*2420*/  HMMA.16816.F32.BF16 R116, R16.reuse, R50, R116 ;  /* 0x000000321074723c */ /* 0x040fe60000041874 */
[----:B------:R-:W2:Y:S04]  /*2430*/  LDSM.16.M88.4 R72, [R233+0x3900] ;  /* 0x00390000e948783b */ /* 0x000ea80000000200 */
[----:B------:R-:W2:Y:S01]  /*2440*/  LDSM.16.M88.4 R88, [R233+0x6900] ;  /* 0x00690000e958783b */ /* 0x000ea20000000200 */
[C---:B------:R-:W-:Y:S03]  /*2450*/  HMMA.16816.F32.BF16 R112, R16.reuse, R42, R112 ;  /* 0x0000002a1070723c */ /* 0x040fe60000041870 */
[----:B------:R-:W2:Y:S04]  /*2460*/  LDSM.16.M88.4 R56, [R233+0x5900] ;  /* 0x00590000e938783b */ /* 0x000ea80000000200 */
[----:B------:R-:W2:Y:S01]  /*2470*/  LDSM.16.M88.4 R52, [R233+0x6100] ;  /* 0x00610000e934783b */ /* 0x000ea20000000200 */
[C---:B------:R-:W-:Y:S03]  /*2480*/  HMMA.16816.F32.BF16 R108, R16.reuse, R38, R108 ;  /* 0x00000026106c723c */ /* 0x040fe6000004186c */
[----:B------:R-:W-:Y:S04]  /*2490*/  LDSM.16.M88.4 R60, [R233+0x5100] ;  /* 0x00510000e93c783b */ /* 0x000fe80000000200 */
[----:B------:R-:W-:Y:S01]  /*24a0*/  LDSM.16.M88.4 R28, [R232+0x2800] ;  /* 0x00280000e81c783b */ /* 0x000fe20000000200 */
[----:B------:R-:W-:Y:S03]  /*24b0*/  HMMA.16816.F32.BF16 R100, R16, R34, R120 ;  /* 0x000000221064723c */ /* 0x000fe60000041878 */
[----:B------:R-:W2:Y:S04]  /*24c0*/  LDSM.16.M88.4 R16, [R235+0x7100] ;  /* 0x00710000eb10783b */ /* 0x000ea80000000200 */
[----:B-----5:R-:W-:Y:S01]  /*24d0*/  LDSM.16.M88.4 R24, [R232+0x3000] ;  /* 0x00300000e818783b */ /* 0x020fe20000000200 */
[C---:B-1----:R-:W-:Y:S03]  /*24e0*/  HMMA.16816.F32.BF16 R120, R8.reuse, R84, R168 ;  /* 0x000000540878723c */ /* 0x042fe600000418a8 */
[----:B------:R-:W0:Y:S05]  /*24f0*/  LDGDEPBAR ;  /* 0x00000000000079af */ /* 0x000e2a0000000000 */
[C---:B------:R-:W-:Y:S08]  /*2500*/  HMMA.16816.F32.BF16 R184, R8.reuse, R80, R184 ;  /* 0x0000005008b8723c */ /* 0x040ff000000418b8 */
[C---:B------:R-:W-:Y:S08]  /*2510*/  HMMA.16816.F32.BF16 R84, R8.reuse, R86, R220 ;  /* 0x000000560854723c */ /* 0x040ff000000418dc */
[C---:B------:R-:W-:Y:S08]  /*2520*/  HMMA.16816.F32.BF16 R188, R8.reuse, R76, R164 ;  /* 0x0000004c08bc723c */ /* 0x040ff000000418a4 */
[C---:B------:R-:W-:Y:S08]  /*2530*/  HMMA.16816.F32.BF16 R196, R8.reuse, R40, R156 ;  /* 0x0000002808c4723c */ /* 0x040ff0000004189c */
[C---:B------:R-:W-:Y:S08]  /*2540*/  HMMA.16816.F32.BF16 R80, R8.reuse, R82, R216 ;  /* 0x000000520850723c */ /* 0x040ff000000418d8 */
[C---:B------:R-:W-:Y:S08]  /*2550*/  HMMA.16816.F32.BF16 R192, R8.reuse, R48, R160 ;  /* 0x0000003008c0723c */ /* 0x040ff000000418a0 */
[C---:B------:R-:W-:Y:S08]  /*2560*/  HMMA.16816.F32.BF16 R76, R8.reuse, R78, R212 ;  /* 0x0000004e084c723c */ /* 0x040ff000000418d4 */
[C---:B------:R-:W-:Y:S01]  /*2570*/  HMMA.16816.F32.BF16 R156, R8.reuse, R50, R176 ;  /* 0x00000032089c723c */ /* 0x040fe200000418b0 */
[----:B------:R-:W-:Y:S07]  /*2580*/  LDSM.16.M88.4 R48, [R232] ;  /* 0x00000000e830783b */ /* 0x000fee0000000200 */
[C---:B------:R-:W-:Y:S01]  /*2590*/  HMMA.16816.F32.BF16 R168, R8.reuse, R42, R172 ;  /* 0x0000002a08a8723c */ /* 0x040fe200000418ac */
[----:B------:R-:W-:Y:S07]  /*25a0*/  LDSM.16.M88.4 R40, [R232+0x1000] ;  /* 0x00100000e828783b */ /* 0x000fee0000000200 */
[C---:B------:R-:W-:Y:S08]  /*25b0*/  HMMA.16816.F32.BF16 R200, R8.reuse, R36, R152 ;  /* 0x0000002408c8723c */ /* 0x040ff00000041898 */
[C---:B------:R-:W-:Y:S01]  /*25c0*/  HMMA.16816.F32.BF16 R180, R8.reuse, R38, R180 ;  /* 0x0000002608b4723c */ /* 0x040fe200000418b4 */
[----:B------:R-:W-:Y:S07]  /*25d0*/  LDSM.16.M88.4 R36, [R232+0x1800] ;  /* 0x00180000e824783b */ /* 0x000fee0000000200 */
[C---:B------:R-:W-:Y:S08]  /*25e0*/  HMMA.16816.F32.BF16 R208, R8.reuse, R32, R144 ;  /* 0x0000002008d0723c */ /* 0x040ff00000041890 */
[----:B------:R-:W-:Y:S01]  /*25f0*/  HMMA.16816.F32.BF16 R176, R8, R34, R148 ;  /* 0x0000002208b0723c */ /* 0x000fe20000041894 */
[----:B------:R-:W1:Y:S04]  /*2600*/  LDSM.16.M88.4 R8, [R236+0x9100] ;  /* 0x00910000ec08783b */ /* 0x000e680000000200 */
[----:B------:R-:W-:Y:S03]  /*2610*/  LDSM.16.M88.4 R32, [R232+0x2000] ;  /* 0x00200000e820783b */ /* 0x000fe60000000200 */
[C---:B--2---:R-:W-:Y:S08]  /*2620*/  HMMA.16816.F32.BF16 R160, R20.reuse, R64, R128 ;  /* 0x0000004014a0723c */ /* 0x044ff00000041880 */
[C---:B----4-:R-:W-:Y:S01]  /*2630*/  HMMA.16816.F32.BF16 R128, R20.reuse, R70, R12 ;  /* 0x000000461480723c */ /* 0x050fe2000004180c */
[----:B------:R-:W2:Y:S07]  /*2640*/  LDSM.16.M88.4 R12, [R236+0x7100] ;  /* 0x00710000ec0c783b */ /* 0x000eae0000000200 */
[C---:B------:R-:W-:Y:S08]  /*2650*/  HMMA.16816.F32.BF16 R172, R20.reuse, R72, R140 ;  /* 0x0000004814ac723c */ /* 0x040ff0000004188c */
[----:B------:R-:W-:Y:S01]  /*2660*/  HMMA.16816.F32.BF16 R140, R20, R88, R44 ;  /* 0x00000058148c723c */ /* 0x000fe2000004182c */
[----:B------:R-:W4:Y:S01]  /*2670*/  LDSM.16.M88.4 R44, [R232+0x800] ;  /* 0x00080000e82c783b */ /* 0x000f220000000200 */
[----:B------:R-:W-:-:S06]  /*2680*/  DEPBAR.LE SB0, 0x0 ;  /* 0x000080000000791a */ /* 0x000fcc0000000000 */
[C---:B------:R-:W-:Y:S08]  /*2690*/  HMMA.16816.F32.BF16 R164, R20.reuse, R68, R132 ;  /* 0x0000004414a4723c */ /* 0x040ff00000041884 */
[C---:B------:R-:W-:Y:S08]  /*26a0*/  HMMA.16816.F32.BF16 R148, R20.reuse, R56, R96 ;  /* 0x000000381494723c */ /* 0x040ff00000041860 */
[C---:B------:R-:W-:Y:S08]  /*26b0*/  HMMA.16816.F32.BF16 R132, R20.reuse, R74, R104 ;  /* 0x0000004a1484723c */ /* 0x040ff00000041868 */
[C---:B------:R-:W-:Y:S08]  /*26c0*/  HMMA.16816.F32.BF16 R144, R20.reuse, R52, R92 ;  /* 0x000000341490723c */ /* 0x040ff0000004185c */
[----:B------:R-:W-:Y:S08]  /*26d0*/  HMMA.16816.F32.BF16 R104, R20, R90, R100 ;  /* 0x0000005a1468723c */ /* 0x000ff00000041864 */
[----:B------:R-:W-:Y:S08]  /*26e0*/  HMMA.16816.F32.BF16 R96, R16, R74, R84 ;  /* 0x0000004a1060723c */ /* 0x000ff00000041854 */
[----:B------:R-:W-:Y:S08]  /*26f0*/  HMMA.16816.F32.BF16 R152, R20, R60, R124 ;  /* 0x0000003c1498723c */ /* 0x000ff0000004187c */
        /* <DEDUP_REMOVED lines=8> */
[----:B------:R-:W-:Y:S08]  /*2780*/  HMMA.16816.F32.BF16 R68, R16, R62, R156 ;  /* 0x0000003e1044723c */ /* 0x000ff0000004189c */
[----:B------:R-:W-:Y:S08]  /*2790*/  HMMA.16816.F32.BF16 R112, R20, R58, R112 ;  /* 0x0000003a1470723c */ /* 0x000ff00000041870 */
[C---:B------:R-:W-:Y:S08]  /*27a0*/  HMMA.16816.F32.BF16 R64, R16.reuse, R56, R196 ;  /* 0x000000381040723c */ /* 0x040ff000000418c4 */
[----:B------:R-:W-:Y:S08]  /*27b0*/  HMMA.16816.F32.BF16 R60, R16, R58, R168 ;  /* 0x0000003a103c723c */ /* 0x000ff000000418a8 */
[----:B------:R-:W-:Y:S08]  /*27c0*/  HMMA.16816.F32.BF16 R108, R20, R54, R108 ;  /* 0x00000036146c723c */ /* 0x000ff0000004186c */
[C---:B------:R-:W-:Y:S08]  /*27d0*/  HMMA.16816.F32.BF16 R56, R16.reuse, R52, R200 ;  /* 0x000000341038723c */ /* 0x040ff000000418c8 */
[C---:B------:R-:W-:Y:S08]  /*27e0*/  HMMA.16816.F32.BF16 R52, R16.reuse, R54, R180 ;  /* 0x000000361034723c */ /* 0x040ff000000418b4 */
[C---:B------:R-:W-:Y:S08]  /*27f0*/  HMMA.16816.F32.BF16 R20, R16.reuse, R88, R208 ;  /* 0x000000581014723c */ /* 0x040ff000000418d0 */
[----:B------:R-:W-:Y:S08]  /*2800*/  HMMA.16816.F32.BF16 R16, R16, R90, R176 ;  /* 0x0000005a1010723c */ /* 0x000ff000000418b0 */
[C---:B-1----:R-:W-:Y:S08]  /*2810*/  HMMA.16816.F32.BF16 R144, R8.reuse, R28, R144 ;  /* 0x0000001c0890723c */ /* 0x042ff00000041890 */
[----:B------:R-:W-:Y:S08]  /*2820*/  HMMA.16816.F32.BF16 R108, R8, R30, R108 ;  /* 0x0000001e086c723c */ /* 0x000ff0000004186c */
[C---:B--2---:R-:W-:Y:S08]  /*2830*/  HMMA.16816.F32.BF16 R56, R12.reuse, R28, R56 ;  /* 0x0000001c0c38723c */ /* 0x044ff00000041838 */
[----:B------:R-:W-:Y:S08]  /*2840*/  HMMA.16816.F32.BF16 R52, R12, R30, R52 ;  /* 0x0000001e0c34723c */ /* 0x000ff00000041834 */
[C---:B------:R-:W-:Y:S08]  /*2850*/  HMMA.16816.F32.BF16 R172, R8.reuse, R48, R172 ;  /* 0x0000003008ac723c */ /* 0x040ff000000418ac */
[C---:B------:R-:W-:Y:S08]  /*2860*/  HMMA.16816.F32.BF16 R132, R8.reuse, R50, R132 ;  /* 0x000000320884723c */ /* 0x040ff00000041884 */
[C---:B------:R-:W-:Y:S08]  /*2870*/  HMMA.16816.F32.BF16 R168, R8.reuse, R36, R152 ;  /* 0x0000002408a8723c */ /* 0x040ff00000041898 */
[----:B------:R-:W-:Y:S08]  /*2880*/  HMMA.16816.F32.BF16 R176, R8, R24, R140 ;  /* 0x0000001808b0723c */ /* 0x000ff0000004188c */
[C---:B------:R-:W-:Y:S08]  /*2890*/  HMMA.16816.F32.BF16 R100, R12.reuse, R48, R100 ;  /* 0x000000300c64723c */ /* 0x040ff00000041864 */
[C---:B------:R-:W-:Y:S08]  /*28a0*/  HMMA.16816.F32.BF16 R96, R12.reuse, R50, R96 ;  /* 0x000000320c60723c */ /* 0x040ff00000041860 */
[----:B------:R-:W-:Y:S08]  /*28b0*/  HMMA.16816.F32.BF16 R28, R12, R24, R20 ;  /* 0x000000180c1c723c */ /* 0x000ff00000041814 */
[C---:B----4-:R-:W-:Y:S08]  /*28c0*/  HMMA.16816.F32.BF16 R164, R8.reuse, R44, R164 ;  /* 0x0000002c08a4723c */ /* 0x050ff000000418a4 */
        /* <DEDUP_REMOVED lines=18> */
[----:B---3--:R-:W-:Y:S02]  /*29f0*/  IMAD.U32 R2, RZ, RZ, UR9 ;  /* 0x00000009ff027e24 */ /* 0x008fe4000f8e00ff */
[----:B------:R-:W-:-:S03]  /*2a00*/  IMAD.MOV.U32 R247, RZ, RZ, RZ ;  /* 0x000000fffff77224 */ /* 0x000fc600078e00ff */
[----:B------:R-:W-:-:S04]  /*2a10*/  IADD3 R2, R225, UR6, R2 ;  /* 0x00000006e1027c10 */ /* 0x000fc8000fffe002 */
[----:B------:R-:W-:-:S05]  /*2a20*/  IADD3 R5, R2, -0x70, RZ ;  /* 0xffffff9002057810 */ /* 0x000fca0007ffe0ff */
[----:B------:R-:W-:-:S04]  /*2a30*/  @P5 IMAD.HI.U32 R6, R5, c[0x0][0x2bc], RZ ;  /* 0x0000af0005065a27 */ /* 0x000fc800078e00ff */
[----:B------:R-:W-:Y:S01]  /*2a40*/  IMAD.MOV.U32 R2, RZ, RZ, R5 ;  /* 0x000000ffff027224 */ /* 0x000fe200078e0005 */
        /* <DEDUP_REMOVED lines=15> */
[----:B------:R-:W-:Y:S01]  /*2b40*/  IMAD R5, R2, c[0x0][0x1f0], RZ ;  /* 0x00007c0002057a24 */ /* 0x000fe200078e02ff */
[----:B------:R-:W-:-:S03]  /*2b50*/  IADD3 R2, P1, R6, UR20, RZ ;  /* 0x0000001406027c10 */ /* 0x000fc6000ff3e0ff */
[----:B------:R-:W-:Y:S01]  /*2b60*/  IMAD R6, R247, c[0x0][0x1f4], R5 ;  /* 0x00007d00f7067a24 */ /* 0x000fe200078e0205 */
[----:B------:R-:W-:-:S04]  /*2b70*/  LEA R5, P0, R2, c[0x0][0x1c8], 0x1 ;  /* 0x0000720002057a11 */ /* 0x000fc800078008ff */
[----:B------:R-:W-:Y:S01]  /*2b80*/  IADD3.X R6, R7, UR18, R6, P1, !PT ;  /* 0x0000001207067c10 */ /* 0x000fe20008ffe406 */
[----:B------:R-:W-:Y:S03]  /*2b90*/  SHFL.IDX PT, R10, R5, 0x2, 0x181f ;  /* 0x00581f00050a7f89 */ /* 0x000fe600000e0000 */
[----:B------:R-:W-:Y:S01]  /*2ba0*/  LEA.HI.X R2, R2, c[0x0][0x1cc], R6, 0x1, P0 ;  /* 0x0000730002027a11 */ /* 0x000fe200000f0c06 */
[----:B------:R-:W1:Y:S04]  /*2bb0*/  SHFL.IDX PT, R7, R5, RZ, 0x181f ;  /* 0x00181fff05077589 */ /* 0x000e6800000e0000 */
[----:B------:R-:W2:Y:S04]  /*2bc0*/  SHFL.IDX PT, R6, R5, 0x1, 0x181f ;  /* 0x00381f0005067f89 */ /* 0x000ea800000e0000 */
[----:B------:R-:W3:Y:S04]  /*2bd0*/  SHFL.IDX PT, R9, R2, RZ, 0x181f ;  /* 0x00181fff02097589 */ /* 0x000ee800000e0000 */
[----:B------:R-:W4:Y:S04]  /*2be0*/  SHFL.IDX PT, R11, R2, 0x1, 0x181f ;  /* 0x00381f00020b7f89 */ /* 0x000f2800000e0000 */
[----:B------:R-:W5:Y:S04]  /*2bf0*/  SHFL.IDX PT, R12, R5, 0x3, 0x181f ;  /* 0x00781f00050c7f89 */ /* 0x000f6800000e0000 */
[----:B------:R-:W5:Y:S04]  /*2c00*/  SHFL.IDX PT, R13, R5, 0x4, 0x181f ;  /* 0x00981f00050d7f89 */ /* 0x000f6800000e0000 */
[----:B------:R-:W5:Y:S01]  /*2c10*/  SHFL.IDX PT, R15, R2, 0x2, 0x181f ;  /* 0x00581f00020f7f89 */ /* 0x000f6200000e0000 */
[----:B-1----:R-:W-:-:S03]  /*2c20*/  IADD3 R8, P1, R7, R246, RZ ;  /* 0x000000f607087210 */ /* 0x002fc60007f3e0ff */
[----:B------:R-:W-:Y:S01]  /*2c30*/  SHFL.IDX PT, R16, R5, 0x5, 0x181f ;  /* 0x00b81f0005107f89 */ /* 0x000fe200000e0000 */
[----:B--2---:R-:W-:-:S03]  /*2c40*/  IADD3 R6, P0, R6, R246, RZ ;  /* 0x000000f606067210 */ /* 0x004fc60007f1e0ff */
[----:B------:R-:W-:Y:S01]  /*2c50*/  SHFL.IDX PT, R5, R5, 0x6, 0x181f ;  /* 0x00d81f0005057f89 */ /* 0x000fe200000e0000 */
[----:B---3--:R-:W-:-:S03]  /*2c60*/  IMAD.X R9, R9, 0x1, R245, P1 ;  /* 0x0000000109097824 */ /* 0x008fc600008e06f5 */
[----:B------:R-:W1:Y:S01]  /*2c70*/  SHFL.IDX PT, R19, R2, 0x3, 0x181f ;  /* 0x00781f0002137f89 */ /* 0x000e6200000e0000 */
[----:B----4-:R-:W-:Y:S01]  /*2c80*/  IMAD.X R7, R11, 0x1, R245, P0 ;  /* 0x000000010b077824 */ /* 0x010fe200000e06f5 */
[-C--:B------:R-:W-:Y:S02]  /*2c90*/  IADD3 R14, P0, R10, R246.reuse, RZ ;  /* 0x000000f60a0e7210 */ /* 0x080fe40007f1e0ff */
[----:B------:R-:W2:Y:S01]  /*2ca0*/  SHFL.IDX PT, R18, R2, 0x4, 0x181f ;  /* 0x00981f0002127f89 */ /* 0x000ea200000e0000 */
[----:B-----5:R-:W-:-:S03]  /*2cb0*/  IADD3 R12, P3, R12, R246, RZ ;  /* 0x000000f60c0c7210 */ /* 0x020fc60007f7e0ff */
[----:B------:R-:W3:Y:S01]  /*2cc0*/  SHFL.IDX PT, R17, R2, 0x5, 0x181f ;  /* 0x00b81f0002117f89 */ /* 0x000ee200000e0000 */
[----:B------:R-:W-:-:S03]  /*2cd0*/  IADD3 R10, P2, R13, R246, RZ ;  /* 0x000000f60d0a7210 */ /* 0x000fc60007f5e0ff */
[----:B------:R-:W4:Y:S01]  /*2ce0*/  SHFL.IDX PT, R2, R2, 0x6, 0x181f ;  /* 0x00d81f0002027f89 */ /* 0x000f2200000e0000 */
[----:B------:R-:W-:-:S03]  /*2cf0*/  IMAD.X R15, R15, 0x1, R245, P0 ;  /* 0x000000010f0f7824 */ /* 0x000fc600000e06f5 */
[----:B------:R5:W-:Y:S04]  /*2d00*/  LDGSTS.E.BYPASS.LTC128B.128 [R248+0x3900], [R8.64], !P6 ;  /* 0x0390000008f87fae */ /* 0x000be8000f101d50 */
[----:B------:R3:W-:Y:S01]  /*2d10*/  LDGSTS.E.BYPASS.LTC128B.128 [R248+0x4100], [R6.64], !P6 ;  /* 0x0410000006f87fae */ /* 0x0007e2000f101d50 */
[----:B-1----:R-:W-:-:S03]  /*2d20*/  IMAD.X R13, R19, 0x1, R245, P3 ;  /* 0x00000001130d7824 */ /* 0x002fc600018e06f5 */
[----:B------:R1:W-:Y:S01]  /*2d30*/  LDGSTS.E.BYPASS.LTC128B.128 [R248+0x4900], [R14.64], !P6 ;  /* 0x049000000ef87fae */ /* 0x0003e2000f101d50 */
[----:B--2---:R-:W-:-:S03]  /*2d40*/  IMAD.X R11, R18, 0x1, R245, P2 ;  /* 0x00000001120b7824 */ /* 0x004fc600010e06f5 */
[----:B------:R1:W-:Y:S04]  /*2d50*/  LDGSTS.E.BYPASS.LTC128B.128 [R248+0x5100], [R12.64], !P6 ;  /* 0x051000000cf87fae */ /* 0x0003e8000f101d50 */
[----:B------:R1:W-:Y:S01]  /*2d60*/  LDGSTS.E.BYPASS.LTC128B.128 [R248+0x5900], [R10.64], !P6 ;  /* 0x059000000af87fae */ /* 0x0003e2000f101d50 */
[-C--:B-----5:R-:W-:Y:S02]  /*2d70*/  IADD3 R8, P1, R16, R246.reuse, RZ ;  /* 0x000000f610087210 */ /* 0x0a0fe40007f3e0ff */
[----:B---3--:R-:W-:-:S03]  /*2d80*/  IADD3 R6, P0, R5, R246, RZ ;  /* 0x000000f605067210 */ /* 0x008fc60007f1e0ff */
[--C-:B------:R-:W-:Y:S02]  /*2d90*/  IMAD.X R9, R17, 0x1, R245.reuse, P1 ;  /* 0x0000000111097824 */ /* 0x100fe400008e06f5 */
[----:B----4-:R-:W-:-:S03]  /*2da0*/  IMAD.X R7, R2, 0x1, R245, P0 ;  /* 0x0000000102077824 */ /* 0x010fc600000e06f5 */
[----:B------:R1:W-:Y:S04]  /*2db0*/  LDGSTS.E.BYPASS.LTC128B.128 [R248+0x6100], [R8.64], !P6 ;  /* 0x0610000008f87fae */ /* 0x0003e8000f101d50 */
[----:B------:R1:W-:Y:S02]  /*2dc0*/  LDGSTS.E.BYPASS.LTC128B.128 [R248+0x6900], [R6.64], !P6 ;  /* 0x0690000006f87fae */ /* 0x0003e4000f101d50 */
.L_x_1927:
[----:B---3--:R-:W-:Y:S01]  /*2dd0*/  LOP3.LUT R2, R138, 0xffffffe0, RZ, 0xc0, !PT ;  /* 0xffffffe08a027812 */ /* 0x008fe200078ec0ff */
[----:B-1----:R-:W-:Y:S01]  /*2de0*/  IMAD.MOV.U32 R6, RZ, RZ, -0x2 ;  /* 0xfffffffeff067424 */ /* 0x002fe200078e00ff */
[----:B------:R-:W-:Y:S01]  /*2df0*/  STL [R1+0x1c], R235 ;  /* 0x00001ceb01007387 */ /* 0x000fe20000100800 */
[----:B------:R-:W-:Y:S02]  /*2e00*/  IMAD.SHL.U32 R228, R0, 0x2, RZ ;  /* 0x0000000200e47824 */ /* 0x000fe400078e00ff */
[----:B------:R-:W-:Y:S01]  /*2e10*/  IMAD.IADD R2, R224, 0x1, -R2 ;  /* 0x00000001e0027824 */ /* 0x000fe200078e0a02 */
[----:B------:R-:W-:Y:S01]  /*2e20*/  STL [R1+0x18], R234 ;  /* 0x000018ea01007387 */ /* 0x000fe20000100800 */
[----:B------:R-:W-:Y:S01]  /*2e30*/  IMAD R229, R4, 0x2, R228 ;  /* 0x0000000204e57824 */ /* 0x000fe200078e02e4 */
[----:B------:R-:W-:-:S02]  /*2e40*/  LEA R231, R3, R228, 0x1 ;  /* 0x000000e403e77211 */ /* 0x000fc400078e08ff */
[----:B------:R-:W-:Y:S01]  /*2e50*/  SHF.R.S32.HI R5, RZ, 0x1f, R2 ;  /* 0x0000001fff057819 */ /* 0x000fe20000011402 */
[----:B------:R-:W-:Y:S01]  /*2e60*/  STL [R1+0x14], R233 ;  /* 0x000014e901007387 */ /* 0x000fe20000100800 */
[----:B------:R-:W-:Y:S02]  /*2e70*/  IMAD R230, R3, 0x2, R229 ;  /* 0x0000000203e67824 */ /* 0x000fe400078e02e5 */
[----:B------:R-:W-:Y:S01]  /*2e80*/  LEA.HI R5, R5, R2, RZ, 0x2 ;  /* 0x0000000205057211 */ /* 0x000fe200078f10ff */
[----:B------:R1:W-:Y:S03]  /*2e90*/  STL [R1+0x10], R232 ;  /* 0x000010e801007387 */ /* 0x0003e60000100800 */
[----:B------:R-:W-:Y:S01]  /*2ea0*/  LOP3.LUT R5, R5, 0x7ffffffc, RZ, 0xc0, !PT ;  /* 0x7ffffffc05057812 */ /* 0x000fe200078ec0ff */
[----:B------:R-:W-:Y:S04]  /*2eb0*/  STL [R1+0xc], R139 ;  /* 0x00000c8b01007387 */ /* 0x000fe80000100800 */
[----:B------:R-:W-:Y:S01]  /*2ec0*/  IMAD.IADD R2, R2, 0x1, -R5 ;  /* 0x0000000102027824 */ /* 0x000fe200078e0a05 */
[----:B------:R-:W-:Y:S03]  /*2ed0*/  LDSM.16.MT88.4 R40, [R230+0x100] ;  /* 0x00010000e628783b */ /* 0x000fe60000004200 */
[----:B------:R-:W-:Y:S01]  /*2ee0*/  IMAD R2, R2, R6, UR15 ;  /* 0x0000000f02027e24 */ /* 0x000fe2000f8e0206 */
[----:B------:R-:W0:Y:S04]  /*2ef0*/  LDGDEPBAR ;  /* 0x00000000000079af */ /* 0x000e280000000000 */
[----:B------:R-:W-:-:S02]  /*2f00*/  ISETP.GT.AND P1, PT, R2, RZ, PT ;  /* 0x000000ff0200720c */ /* 0x000fc40003f24270 */
[----:B------:R-:W-:Y:S02]  /*2f10*/  ISETP.GT.AND P0, PT, R2, 0x1, PT ;  /* 0x000000010200780c */ /* 0x000fe40003f04270 */
[----:B------:R-:W-:Y:S02]  /*2f20*/  FSEL R11, R172, -INF , P1 ;  /* 0xff800000ac0b7808 */ /* 0x000fe40000800000 */
[----:B------:R-:W-:Y:S02]  /*2f30*/  FSEL R12, R173, -INF , P0 ;  /* 0xff800000ad0c7808 */ /* 0x000fe40000000000 */
[----:B------:R-:W-:Y:S02]  /*2f40*/  ISETP.GT.AND P3, PT, R2, 0x8, PT ;  /* 0x000000080200780c */ /* 0x000fe40003f64270 */
[----:B------:R-:W-:Y:S02]  /*2f50*/  FSEL R10, R100, -INF , P1 ;  /* 0xff800000640a7808 */ /* 0x000fe40000800000 */
[----:B------:R-:W-:-:S02]  /*2f60*/  FSEL R25, R101, -INF , P0 ;  /* 0xff80000065197808 */ /* 0x000fc40000000000 */
[----:B------:R-:W-:Y:S02]  /*2f70*/  ISETP.GT.AND P2, PT, R2, 0x9, PT ;  /* 0x000000090200780c */ /* 0x000fe40003f44270 */
[----:B------:R-:W-:Y:S02]  /*2f80*/  FSEL R13, R132, -INF , P3 ;  /* 0xff800000840d7808 */ /* 0x000fe40001800000 */
[----:B------:R-:W-:Y:S02]  /*2f90*/  FSEL R26, R96, -INF , P3 ;  /* 0xff800000601a7808 */ /* 0x000fe40001800000 */
[----:B------:R-:W-:Y:S02]  /*2fa0*/  FMNMX.FTZ R5, R10, R25, !PT ;  /* 0x000000190a057209 */ /* 0x000fe40007810000 */
[----:B------:R-:W-:Y:S02]  /*2fb0*/  FMNMX.FTZ R6, R11, R12, !PT ;  /* 0x0000000c0b067209 */ /* 0x000fe40007810000 */
[----:B------:R-:W-:-:S02]  /*2fc0*/  FSEL R15, R174, -INF , P1 ;  /* 0xff800000ae0f7808 */ /* 0x000fc40000800000 */
[----:B------:R-:W-:Y:S02]  /*2fd0*/  FSEL R32, R102, -INF , P1 ;  /* 0xff80000066207808 */ /* 0x000fe40000800000 */
[----:B------:R-:W-:Y:S02]  /*2fe0*/  FSEL R16, R175, -INF , P0 ;  /* 0xff800000af107808 */ /* 0x000fe40000000000 */
[----:B------:R-:W-:Y:S02]  /*2ff0*/  FSEL R33, R103, -INF , P0 ;  /* 0xff80000067217808 */ /* 0x000fe40000000000 */
[C---:B------:R-:W-:Y:S02]  /*3000*/  ISETP.GT.AND P1, PT, R2.reuse, 0x10, PT ;  /* 0x000000100200780c */ /* 0x040fe40003f24270 */
[----:B------:R-:W-:Y:S02]  /*3010*/  FSEL R14, R133, -INF , P2 ;  /* 0xff800000850e7808 */ /* 0x000fe40001000000 */
[----:B------:R-:W-:-:S02]  /*3020*/  ISETP.GT.AND P0, PT, R2, 0x11, PT ;  /* 0x000000110200780c */ /* 0x000fc40003f04270 */
[----:B------:R-:W-:Y:S02]  /*3030*/  FSEL R27, R97, -INF , P2 ;  /* 0xff800000611b7808 */ /* 0x000fe40001000000 */
[----:B------:R-:W-:Y:S02]  /*3040*/  FMNMX.FTZ R5, R26, R5, !PT ;  /* 0x000000051a057209 */ /* 0x000fe40007810000 */
[----:B------:R-:W-:Y:S02]  /*3050*/  FMNMX.FTZ R6, R13, R6, !PT ;  /* 0x000000060d067209 */ /* 0x000fe40007810000 */
[----:B------:R-:W-:Y:S02]  /*3060*/  FSEL R24, R135, -INF , P2 ;  /* 0xff80000087187808 */ /* 0x000fe40001000000 */
[----:B------:R-:W-:Y:S02]  /*3070*/  FSEL R35, R99, -INF , P2 ;  /* 0xff80000063237808 */ /* 0x000fe40001000000 */
[----:B------:R-:W-:-:S02]  /*3080*/  FSEL R17, R134, -INF , P3 ;  /* 0xff80000086117808 */ /* 0x000fc40001800000 */
[----:B------:R-:W-:Y:S02]  /*3090*/  FSEL R34, R98, -INF , P3 ;  /* 0xff80000062227808 */ /* 0x000fe40001800000 */
[----:B------:R-:W-:Y:S02]  /*30a0*/  FSEL R92, R166, -INF , P1 ;  /* 0xff800000a65c7808 */ /* 0x000fe40000800000 */
[----:B------:R-:W-:Y:S02]  /*30b0*/  FSEL R36, R164, -INF , P1 ;  /* 0xff800000a4247808 */ /* 0x000fe40000800000 */
[----:B------:R-:W-:Y:S02]  /*30c0*/  ISETP.GT.AND P2, PT, R2, 0x19, PT ;  /* 0x000000190200780c */ /* 0x000fe40003f44270 */
[----:B------:R-:W-:Y:S02]  /*30d0*/  FSEL R112, R50, -INF , P1 ;  /* 0xff80000032707808 */ /* 0x000fe40000800000 */
[----:B------:R-:W-:-:S02]  /*30e0*/  FSEL R96, R48, -INF , P1 ;  /* 0xff80000030607808 */ /* 0x000fc40000800000 */
[----:B------:R-:W-:Y:S02]  /*30f0*/  FSEL R93, R167, -INF , P0 ;  /* 0xff800000a75d7808 */ /* 0x000fe40000000000 */
[----:B------:R-:W-:Y:S02]  /*3100*/  FSEL R37, R165, -INF , P0 ;  /* 0xff800000a5257808 */ /* 0x000fe40000000000 */
[C---:B------:R-:W-:Y:S02]  /*3110*/  ISETP.GT.AND P3, PT, R2.reuse, 0x18, PT ;  /* 0x000000180200780c */ /* 0x040fe40003f64270 */
[----:B------:R-:W-:Y:S02]  /*3120*/  FSEL R113, R51, -INF , P0 ;  /* 0xff80000033717808 */ /* 0x000fe40000000000 */
[----:B------:R-:W-:Y:S02]  /*3130*/  FSEL R97, R49, -INF , P0 ;  /* 0xff80000031617808 */ /* 0x000fe40000000000 */
[----:B------:R-:W-:-:S02]  /*3140*/  ISETP.GT.AND P1, PT, R2, 0x20, PT ;  /* 0x000000200200780c */ /* 0x000fc40003f24270 */
[----:B------:R-:W-:Y:S02]  /*3150*/  FMNMX.FTZ R5, R27, R5, !PT ;  /* 0x000000051b057209 */ /* 0x000fe40007810000 */
[----:B------:R-:W-:Y:S02]  /*3160*/  FMNMX.FTZ R6, R14, R6, !PT ;  /* 0x000000060e067209 */ /* 0x000fe40007810000 */
[----:B------:R-:W-:Y:S02]  /*3170*/  ISETP.GT.AND P0, PT, R2, 0x21, PT ;  /* 0x000000210200780c */ /* 0x000fe40003f04270 */
        /* <DEDUP_REMOVED lines=17> */
[C---:B------:R-:W-:Y:S02]  /*3290*/  ISETP.GT.AND P3, PT, R2.reuse, 0x28, PT ;  /* 0x000000280200780c */ /* 0x040fe40003f64270 */
[----:B------:R-:W-:Y:S02]  /*32a0*/  FSEL R130, R83, -INF , P0 ;  /* 0xff80000053827808 */ /* 0x000fe40000000000 */
[----:B------:R-:W-:Y:S02]  /*32b0*/  FSEL R126, R81, -INF , P0 ;  /* 0xff800000517e7808 */ /* 0x000fe40000000000 */
[----:B------:R-:W-:-:S02]  /*32c0*/  ISETP.GT.AND P1, PT, R2, 0x30, PT ;  /* 0x000000300200780c */ /* 0x000fc40003f24270 */
[----:B------:R-:W-:Y:S02]  /*32d0*/  ISETP.GT.AND P0, PT, R2, 0x31, PT ;  /* 0x000000310200780c */ /* 0x000fe40003f04270 */
[----:B------:R-:W-:Y:S02]  /*32e0*/  FSEL R120, R157, -INF , P2 ;  /* 0xff8000009d787808 */ /* 0x000fe40001000000 */
        /* <DEDUP_REMOVED lines=29> */
[C---:B------:R-:W-:Y:S02]  /*34c0*/  ISETP.GT.AND P1, PT, R2.reuse, 0x50, PT ;  /* 0x000000500200780c */ /* 0x040fe40003f24270 */
[C---:B------:R-:W-:Y:S02]  /*34d0*/  ISETP.GT.AND P0, PT, R2.reuse, 0x51, PT ;  /* 0x000000510200780c */ /* 0x040fe40003f04270 */
[----:B------:R-:W-:Y:S02]  /*34e0*/  FMNMX.FTZ R5, R105, R5, !PT ;  /* 0x0000000569057209 */ /* 0x000fe40007810000 */
[----:B------:R-:W-:Y:S02]  /*34f0*/  FMNMX.FTZ R6, R39, R6, !PT ;  /* 0x0000000627067209 */ /* 0x000fe40007810000 */
[----:B------:R-:W-:-:S02]  /*3500*/  ISETP.GT.AND P3, PT, R2, 0x38, PT ;  /* 0x000000380200780c */ /* 0x000fc40003f64270 */
[----:B------:R-:W-:Y:S02]  /*3510*/  ISETP.GT.AND P2, PT, R2, 0x39, PT ;  /* 0x000000390200780c */ /* 0x000fe40003f44270 */
[----:B------:R-:W-:Y:S02]  /*3520*/  FMNMX.FTZ R7, R15, R16, !PT ;  /* 0x000000100f077209 */ /* 0x000fe40007810000 */
        /* <DEDUP_REMOVED lines=19> */
[C---:B------:R-:W-:Y:S02]  /*3660*/  ISETP.GT.AND P3, PT, R2.reuse, 0x48, PT ;  /* 0x000000480200780c */ /* 0x040fe40003f64270 */
[C---:B------:R-:W-:Y:S02]  /*3670*/  ISETP.GT.AND P2, PT, R2.reuse, 0x49, PT ;  /* 0x000000490200780c */ /* 0x040fe40003f44270 */
[----:B------:R-:W-:-:S02]  /*3680*/  ISETP.GT.AND P1, PT, R2, 0x58, PT ;  /* 0x000000580200780c */ /* 0x000fc40003f24270 */
[----:B------:R-:W-:Y:S02]  /*3690*/  ISETP.GT.AND P0, PT, R2, 0x59, PT ;  /* 0x000000590200780c */ /* 0x000fe40003f04270 */
[----:B------:R-:W-:Y:S02]  /*36a0*/  FMNMX.FTZ R5, R126, R5, !PT ;  /* 0x000000057e057209 */ /* 0x000fe40007810000 */
        /* <DEDUP_REMOVED lines=79> */
[----:B-1----:R-:W-:Y:S02]  /*3ba0*/  FSEL R232, R20, -INF , P1 ;  /* 0xff80000014e87808 */ /* 0x002fe40000800000 */
        /* <DEDUP_REMOVED lines=18> */
[----:B------:R-:W-:Y:S01]  /*3cd0*/  FSEL R213, R178, -INF , P3 ;  /* 0xff800000b2d57808 */ /* 0x000fe20001800000 */
[----:B------:R-:W-:Y:S01]  /*3ce0*/  IMAD.MOV.U32 R178, RZ, RZ, R9 ;  /* 0x000000ffffb27224 */ /* 0x000fe200078e0009 */
[----:B------:R-:W-:Y:S02]  /*3cf0*/  FMNMX.FTZ R5, R210, R5, !PT ;  /* 0x00000005d2057209 */ /* 0x000fe40007810000 */
[----:B------:R-:W-:Y:S02]  /*3d00*/  FMNMX.FTZ R6, R160, R6, !PT ;  /* 0x00000006a0067209 */ /* 0x000fe40007810000 */
[----:B------:R-:W-:-:S02]  /*3d10*/  FSEL R211, R179, -INF , P2 ;  /* 0xff800000b3d37808 */ /* 0x000fc40001000000 */
[----:B------:R-:W-:Y:S02]  /*3d20*/  FMNMX.FTZ R5, R213, R5, !PT ;  /* 0x00000005d5057209 */ /* 0x000fe40007810000 */
[----:B------:R-:W-:Y:S02]  /*3d30*/  FMNMX.FTZ R6, R164, R6, !PT ;  /* 0x00000006a4067209 */ /* 0x000fe40007810000 */
[----:B------:R-:W-:Y:S02]  /*3d40*/  FSEL R214, R142, -INF , P1 ;  /* 0xff8000008ed67808 */ /* 0x000fe40000800000 */
[----:B------:R-:W-:Y:S02]  /*3d50*/  FMNMX.FTZ R5, R211, R5, !PT ;  /* 0x00000005d3057209 */ /* 0x000fe40007810000 */
[----:B------:R-:W-:Y:S02]  /*3d60*/  FMNMX.FTZ R6, R169, R6, !PT ;  /* 0x00000006a9067209 */ /* 0x000fe40007810000 */
[----:B------:R-:W-:-:S02]  /*3d70*/  FSEL R226, R143, -INF , P0 ;  /* 0xff8000008fe27808 */ /* 0x000fc40000000000 */
[----:B------:R-:W-:Y:S02]  /*3d80*/  FMNMX.FTZ R5, R214, R5, !PT ;  /* 0x00000005d6057209 */ /* 0x000fe40007810000 */
        /* <DEDUP_REMOVED lines=13> */
[----:B------:R-:W-:Y:S01]  /*3e60*/  FSEL R217, R22, -INF , P1 ;  /* 0xff80000016d97808 */ /* 0x000fe20000800000 */
[----:B------:R-:W-:Y:S01]  /*3e70*/  LDSM.16.MT88.4 R28, [R229+0x100] ;  /* 0x00010000e51c783b */ /* 0x000fe20000004200 */
[----:B------:R-:W-:-:S02]  /*3e80*/  FMNMX.FTZ R6, R195, R6, !PT ;  /* 0x00000006c3067209 */ /* 0x000fc40007810000 */
[----:B------:R-:W-:Y:S02]  /*3e90*/  FSEL R215, R23, -INF , P0 ;  /* 0xff80000017d77808 */ /* 0x000fe40000000000 */
[----:B------:R-:W-:Y:S01]  /*3ea0*/  FMNMX.FTZ R6, R107, R6, !PT ;  /* 0x000000066b067209 */ /* 0x000fe20007810000 */
[----:B------:R-:W-:Y:S03]  /*3eb0*/  LDSM.16.MT88.4 R20, [R228+0x100] ;  /* 0x00010000e414783b */ /* 0x000fe60000004200 */
[----:B------:R-:W-:Y:S02]  /*3ec0*/  FMNMX.FTZ R6, R178, R6, !PT ;  /* 0x00000006b2067209 */ /* 0x000fe40007810000 */
[----:B-1----:R-:W-:Y:S02]  /*3ed0*/  FMNMX.FTZ R5, R5, R7, !PT ;  /* 0x0000000705057209 */ /* 0x002fe40007810000 */
[----:B------:R-:W-:-:S02]  /*3ee0*/  FMNMX.FTZ R6, R191, R6, !PT ;  /* 0x00000006bf067209 */ /* 0x000fc40007810000 */
[----:B--2---:R-:W-:Y:S01]  /*3ef0*/  FMNMX.FTZ R137, R137, R8, !PT ;  /* 0x0000000889897209 */ /* 0x004fe20007810000 */
[----:B------:R-:W-:Y:S01]  /*3f00*/  SHFL.BFLY PT, R9, R5, 0x1, 0x1f ;  /* 0x0c201f0005097f89 */ /* 0x000fe200000e0000 */
[----:B---3--:R-:W-:-:S03]  /*3f10*/  FMNMX.FTZ R135, R2, R135, !PT ;  /* 0x0000008702877209 */ /* 0x008fc60007810000 */
[----:B------:R-:W-:Y:S01]  /*3f20*/  FMUL.FTZ R7, R137, c[0x0][0x2d0] ;  /* 0x0000b40089077a20 */ /* 0x000fe20000410000 */
        /* <DEDUP_REMOVED lines=10> */
[----:B------:R1:W2:Y:S02]  /*3fd0*/  MUFU.EX2 R18, R2 ;  /* 0x0000000200127308 */ /* 0x0002a40000000800 */
[----:B------:R-:W3:Y:S02]  /*3fe0*/  SHFL.BFLY PT, R10, R8, 0x2, 0x1f ;  /* 0x0c401f00080a7f89 */ /* 0x000ee400000e0000 */
[----:B-1----:R-:W-:Y:S02]  /*3ff0*/  FFMA.FTZ R2, R11, c[0x0][0x2d0], -R6 ;  /* 0x0000b4000b027a23 */ /* 0x002fe40000010806 */
[----:B--2---:R-:W-:Y:S02]  /*4000*/  IMAD.MOV.U32 R4, RZ, RZ, R18 ;  /* 0x000000ffff047224 */ /* 0x004fe400078e0012 */
[----:B------:R1:W-:Y:S01]  /*4010*/  MUFU.EX2 R167, R2 ;  /* 0x0000000200a77308 */ /* 0x0003e20000000800 */
[----:B---3--:R-:W-:-:S02]  /*4020*/  FMNMX.FTZ R8, R8, R10, !PT ;  /* 0x0000000a08087209 */ /* 0x008fc40007810000 */
        /* <DEDUP_REMOVED lines=35> */
[----:B------:R-:W-:Y:S01]  /*4260*/  HMMA.16816.F32.BF16 R64, R8, R16, RZ ;  /* 0x000000100840723c */ /* 0x000fe200000418ff */
[----:B-1----:R-:W-:Y:S01]  /*4270*/  FSEL R0, R3, RZ, P0 ;  /* 0x000000ff03007208 */ /* 0x002fe20000000000 */
[----:B------:R-:W-:-:S02]  /*4280*/  FFMA.FTZ R3, R27, c[0x0][0x2d0], -R7 ;  /* 0x0000b4001b037a23 */ /* 0x000fc40000010807 */
[----:B------:R-:W1:Y:S02]  /*4290*/  LDSM.16.MT88.4 R24, [R228+0x900] ;  /* 0x00090000e418783b */ /* 0x000e640000004200 */
[----:B------:R2:W3:Y:S02]  /*42a0*/  MUFU.EX2 R176, R3 ;  /* 0x0000000300b07308 */ /* 0x0004e40000000800 */
[C---:B------:R-:W-:Y:S08]  /*42b0*/  HMMA.16816.F32.BF16 R60, R8.reuse, R18, RZ ;  /* 0x00000012083c723c */ /* 0x040ff000000418ff */
[----:B------:R-:W-:Y:S01]  /*42c0*/  HMMA.16816.F32.BF16 R48, R8, R40, RZ ;  /* 0x000000280830723c */ /* 0x000fe200000418ff */
[----:B--2---:R-:W-:Y:S01]  /*42d0*/  FFMA.FTZ R3, R32, c[0x0][0x2d0], -R0 ;  /* 0x0000b40020037a23 */ /* 0x004fe20000010800 */
[----:B---3--:R-:W-:-:S06]  /*42e0*/  F2FP.BF16.PACK_AB R14, R176, R179 ;  /* 0x000000b3b00e723e */ /* 0x008fcc00000010ff */
[C---:B------:R-:W-:Y:S01]  /*42f0*/  HMMA.16816.F32.BF16 R52, R8.reuse, R30, RZ ;  /* 0x0000001e0834723c */ /* 0x040fe200000418ff */
[----:B------:R2:W-:Y:S07]  /*4300*/  MUFU.EX2 R224, R3 ;  /* 0x0000000300e07308 */ /* 0x0005ee0000000800 */
[----:B------:R-:W-:Y:S01]  /*4310*/  HMMA.16816.F32.BF16 R44, R8, R42, RZ ;  /* 0x0000002a082c723c */ /* 0x000fe200000418ff */
[----:B--2---:R-:W-:-:S04]  /*4320*/  FFMA.FTZ R3, R33, c[0x0][0x2d0], -R0 ;  /* 0x0000b40021037a23 */ /* 0x004fc80000010800 */
[----:B------:R2:W3:Y:S02]  /*4330*/  MUFU.EX2 R221, R3 ;  /* 0x0000000300dd7308 */ /* 0x0004e40000000800 */
[----:B--2---:R-:W-:Y:S01]  /*4340*/  FFMA.FTZ R3, R34, c[0x0][0x2d0], -R0 ;  /* 0x0000b40022037a23 */ /* 0x004fe20000010800 */
[----:B---3--:R-:W-:-:S05]  /*4350*/  F2FP.BF16.PACK_AB R13, R221, R224 ;  /* 0x000000e0dd0d723e */ /* 0x008fca00000010ff */
[----:B------:R2:W-:Y:S02]  /*4360*/  MUFU.EX2 R223, R3 ;  /* 0x0000000300df7308 */ /* 0x0005e40000000800 */
[----:B--2---:R-:W-:Y:S02]  /*4370*/  FFMA.FTZ R3, R35, c[0x0][0x2d0], -R0 ;  /* 0x0000b40023037a23 */ /* 0x004fe40000010800 */
[----:B------:R-:W-:Y:S04]  /*4380*/  LDSM.16.MT88.4 R32, [R230+0x900] ;  /* 0x00090000e620783b */ /* 0x000fe80000004200 */
[----:B------:R2:W3:Y:S02]  /*4390*/  MUFU.EX2 R177, R3 ;  /* 0x0000000300b17308 */ /* 0x0004e40000000800 */
[----:B--2---:R-:W-:Y:S01]  /*43a0*/  FFMA.FTZ R3, R36, c[0x0][0x2d0], -R6 ;  /* 0x0000b40024037a23 */ /* 0x004fe20000010806 */
[----:B---3--:R-:W-:-:S05]  /*43b0*/  F2FP.BF16.PACK_AB R15, R177, R223 ;  /* 0x000000dfb10f723e */ /* 0x008fca00000010ff */
[----:B------:R2:W-:Y:S02]  /*43c0*/  MUFU.EX2 R162, R3 ;  /* 0x0000000300a27308 */ /* 0x0005e40000000800 */
[C---:B------:R-:W-:Y:S07]  /*43d0*/  HMMA.16816.F32.BF16 R76, R12.reuse, R28, RZ ;  /* 0x0000001c0c4c723c */ /* 0x040fee00000418ff */
[----:B------:R-:W-:Y:S01]  /*43e0*/  IMAD.MOV.U32 R29, RZ, RZ, R200 ;  /* 0x000000ffff1d7224 */ /* 0x000fe200078e00c8 */
[----:B------:R-:W-:Y:S01]  /*43f0*/  HMMA.16816.F32.BF16 R84, R12, R20, RZ ;  /* 0x000000140c54723c */ /* 0x000fe200000418ff */
[----:B------:R-:W-:-:S02]  /*4400*/  IMAD.MOV.U32 R28, RZ, RZ, R190 ;  /* 0x000000ffff1c7224 */ /* 0x000fc400078e00be */
[----:B--2---:R-:W-:-:S04]  /*4410*/  FFMA.FTZ R3, R37, c[0x0][0x2d0], -R6 ;  /* 0x0000b40025037a23 */ /* 0x004fc80000010806 */
[----:B------:R2:W3:Y:S01]  /*4420*/  MUFU.EX2 R234, R3 ;  /* 0x0000000300ea7308 */ /* 0x0004e20000000800 */
[C---:B------:R-:W-:Y:S01]  /*4430*/  HMMA.16816.F32.BF16 R88, R12.reuse, R22, RZ ;  /* 0x000000160c58723c */ /* 0x040fe200000418ff */
[----:B------:R-:W4:Y:S07]  /*4440*/  LDSM.16.MT88.4 R20, [R229+0x900] ;  /* 0x00090000e514783b */ /* 0x000f2e0000004200 */
[----:B------:R-:W-:Y:S01]  /*4450*/  HMMA.16816.F32.BF16 R80, R12, R16, RZ ;  /* 0x000000100c50723c */ /* 0x000fe200000418ff */
[----:B--2---:R-:W-:-:S07]  /*4460*/  FFMA.FTZ R3, R38, c[0x0][0x2d0], -R6 ;  /* 0x0000b40026037a23 */ /* 0x004fce0000010806 */
[C---:B------:R-:W-:Y:S01]  /*4470*/  HMMA.16816.F32.BF16 R100, R12.reuse, R18, RZ ;  /* 0x000000120c64723c */ /* 0x040fe200000418ff */
[----:B---3--:R-:W-:Y:S01]  /*4480*/  F2FP.BF16.PACK_AB R8, R234, R162 ;  /* 0x000000a2ea08723e */ /* 0x008fe200000010ff */
[----:B------:R2:W-:Y:S06]  /*4490*/  MUFU.EX2 R193, R3 ;  /* 0x0000000300c17308 */ /* 0x0005ec0000000800 */
[C---:B------:R-:W-:Y:S07]  /*44a0*/  HMMA.16816.F32.BF16 R108, R12.reuse, R30, RZ ;  /* 0x0000001e0c6c723c */ /* 0x040fee00000418ff */
[----:B------:R-:W-:Y:S01]  /*44b0*/  MOV R31, R107 ;  /* 0x0000006b001f7202 */ /* 0x000fe20000000f00 */
[----:B------:R-:W-:Y:S01]  /*44c0*/  HMMA.16816.F32.BF16 R16, R12, R40, RZ ;  /* 0x000000280c10723c */ /* 0x000fe200000418ff */
[----:B------:R-:W-:-:S02]  /*44d0*/  IMAD.MOV.U32 R30, RZ, RZ, R98 ;  /* 0x000000ffff1e7224 */ /* 0x000fc400078e0062 */
[----:B--2---:R-:W-:Y:S02]  /*44e0*/  FFMA.FTZ R3, R39, c[0x0][0x2d0], -R6 ;  /* 0x0000b40027037a23 */ /* 0x004fe40000010806 */
[----:B------:R-:W2:Y:S02]  /*44f0*/  LDSM.16.MT88.4 R36, [R231+0x900] ;  /* 0x00090000e724783b */ /* 0x000ea40000004200 */
[----:B------:R3:W1:Y:S01]  /*4500*/  MUFU.EX2 R192, R3 ;  /* 0x0000000300c07308 */ /* 0x0006620000000800 */
[----:B------:R-:W-:Y:S02]  /*4510*/  IMAD.MOV.U32 R41, RZ, RZ, R106 ;  /* 0x000000ffff297224 */ /* 0x000fe400078e006a */
[----:B---3--:R-:W-:Y:S01]  /*4520*/  FFMA.FTZ R3, R92, c[0x0][0x2d0], -R5 ;  /* 0x0000b4005c037a23 */ /* 0x008fe20000010805 */
[----:B-1----:R-:W-:-:S04]  /*4530*/  F2FP.BF16.PACK_AB R10, R192, R193 ;  /* 0x000000c1c00a723e */ /* 0x002fc800000010ff */
        /* <DEDUP_REMOVED lines=11> */
[C---:B------:R-:W-:Y:S08]  /*45f0*/  HMMA.16816.F32.BF16 R140, R8.reuse, R24, R72 ;  /* 0x00000018088c723c */ /* 0x040ff00000041848 */
[----:B----4-:R-:W-:Y:S01]  /*4600*/  HMMA.16816.F32.BF16 R92, R8, R20, R56 ;  /* 0x00000014085c723c */ /* 0x010fe20000041838 */
[----:B-1----:R-:W-:-:S04]  /*4610*/  FFMA.FTZ R3, R97, c[0x0][0x2d0], -R7 ;  /* 0x0000b40061037a23 */ /* 0x002fc80000010807 */
[----:B------:R1:W3:Y:S03]  /*4620*/  MUFU.EX2 R219, R3 ;  /* 0x0000000300db7308 */ /* 0x0002e60000000800 */
[C---:B------:R-:W-:Y:S08]  /*4630*/  HMMA.16816.F32.BF16 R72, R8.reuse, R32, R48 ;  /* 0x000000200848723c */ /* 0x040ff00000041830 */
[----:B------:R-:W-:Y:S01]  /*4640*/  HMMA.16816.F32.BF16 R68, R8, R26, R68 ;  /* 0x0000001a0844723c */ /* 0x000fe20000041844 */
[----:B-1----:R-:W-:-:S07]  /*4650*/  FFMA.FTZ R3, R104, c[0x0][0x2d0], -R7 ;  /* 0x0000b40068037a23 */ /* 0x002fce0000010807 */
[----:B------:R-:W-:Y:S01]  /*4660*/  HMMA.16816.F32.BF16 R44, R8, R34, R44 ;  /* 0x00000022082c723c */ /* 0x000fe2000004182c */
[----:B------:R1:W-:Y:S07]  /*4670*/  MUFU.EX2 R216, R3 ;  /* 0x0000000300d87308 */ /* 0x0003ee0000000800 */
[----:B------:R-:W-:Y:S01]  /*4680*/  HMMA.16816.F32.BF16 R96, R12, R42, RZ ;  /* 0x0000002a0c60723c */ /* 0x000fe200000418ff */
[----:B------:R-:W-:Y:S01]  /*4690*/  LDSM.16.MT88.4 R12, [R231+0x1100] ;  /* 0x00110000e70c783b */ /* 0x000fe20000004200 */
[----:B-1----:R-:W-:-:S06]  /*46a0*/  FFMA.FTZ R3, R105, c[0x0][0x2d0], -R7 ;  /* 0x0000b40069037a23 */ /* 0x002fcc0000010807 */
[C---:B--2---:R-:W-:Y:S01]  /*46b0*/  HMMA.16816.F32.BF16 R104, R8.reuse, R36, R64 ;  /* 0x000000240868723c */ /* 0x044fe20000041840 */
[----:B------:R1:W2:Y:S07]  /*46c0*/  MUFU.EX2 R218, R3 ;  /* 0x0000000300da7308 */ /* 0x0002ae0000000800 */
[C---:B------:R-:W-:Y:S08]  /*46d0*/  HMMA.16816.F32.BF16 R64, R8.reuse, R38, R60 ;  /* 0x000000260840723c */ /* 0x040ff0000004183c */
[----:B------:R-:W-:Y:S01]  /*46e0*/  HMMA.16816.F32.BF16 R60, R8, R22, R52 ;  /* 0x00000016083c723c */ /* 0x000fe20000041834 */
[----:B-1----:R-:W-:-:S02]  /*46f0*/  FFMA.FTZ R3, R112, c[0x0][0x2d0], -R0 ;  /* 0x0000b40070037a23 */ /* 0x002fc40000010800 */
[----:B------:R-:W-:Y:S02]  /*4700*/  IMAD.MOV.U32 R112, RZ, RZ, R188 ;  /* 0x000000ffff707224 */ /* 0x000fe400078e00bc */
[----:B------:R1:W-:Y:S02]  /*4710*/  MUFU.EX2 R205, R3 ;  /* 0x0000000300cd7308 */ /* 0x0003e40000000800 */
[----:B---3--:R-:W-:Y:S02]  /*4720*/  F2FP.BF16.PACK_AB R8, R219, R220 ;  /* 0x000000dcdb08723e */ /* 0x008fe400000010ff */
[----:B--2---:R-:W-:Y:S01]  /*4730*/  F2FP.BF16.PACK_AB R10, R218, R216 ;  /* 0x000000d8da0a723e */ /* 0x004fe200000010ff */
[----:B-1----:R-:W-:Y:S02]  /*4740*/  FFMA.FTZ R3, R113, c[0x0][0x2d0], -R0 ;  /* 0x0000b40071037a23 */ /* 0x002fe40000010800 */
[----:B------:R-:W-:Y:S02]  /*4750*/  IMAD.MOV.U32 R113, RZ, RZ, R190 ;  /* 0x000000ffff717224 */ /* 0x000fe400078e00be */
[----:B------:R1:W2:Y:S02]  /*4760*/  MUFU.EX2 R207, R3 ;  /* 0x0000000300cf7308 */ /* 0x0002a40000000800 */
[----:B-1----:R-:W-:Y:S01]  /*4770*/  FFMA.FTZ R3, R114, c[0x0][0x2d0], -R0 ;  /* 0x0000b40072037a23 */ /* 0x002fe20000010800 */
[----:B--2---:R-:W-:-:S05]  /*4780*/  F2FP.BF16.PACK_AB R9, R207, R205 ;  /* 0x000000cdcf09723e */ /* 0x004fca00000010ff */
[----:B------:R1:W-:Y:S02]  /*4790*/  MUFU.EX2 R208, R3 ;  /* 0x0000000300d07308 */ /* 0x0003e40000000800 */
[----:B-1----:R-:W-:-:S06]  /*47a0*/  FFMA.FTZ R3, R115, c[0x0][0x2d0], -R0 ;  /* 0x0000b40073037a23 */ /* 0x002fcc0000010800 */
        /* <DEDUP_REMOVED lines=9> */
[----:B------:R1:W-:Y:S02]  /*4840*/  MUFU.EX2 R203, R3 ;  /* 0x0000000300cb7308 */ /* 0x0003e40000000800 */
[----:B------:R-:W-:Y:S01]  /*4850*/  IMAD.MOV.U32 R100, RZ, RZ, R197 ;  /* 0x000000ffff647224 */ /* 0x000fe200078e00c5 */
[----:B------:R-:W-:Y:S01]  /*4860*/  HMMA.16816.F32.BF16 R56, R8, R22, R108 ;  /* 0x000000160838723c */ /* 0x000fe2000004186c */
[----:B------:R-:W-:Y:S02]  /*4870*/  IMAD.MOV.U32 R103, RZ, RZ, R196 ;  /* 0x000000ffff677224 */ /* 0x000fe400078e00c4 */
[----:B------:R-:W-:Y:S02]  /*4880*/  IMAD.MOV.U32 R101, RZ, RZ, R31 ;  /* 0x000000ffff657224 */ /* 0x000fe400078e001f */
[----:B------:R-:W-:-:S02]  /*4890*/  IMAD.MOV.U32 R102, RZ, RZ, R29 ;  /* 0x000000ffff667224 */ /* 0x000fc400078e001d */
[----:B------:R-:W-:Y:S01]  /*48a0*/  IMAD.MOV.U32 R111, RZ, RZ, R195 ;  /* 0x000000ffff6f7224 */ /* 0x000fe200078e00c3 */
[C---:B------:R-:W-:Y:S01]  /*48b0*/  HMMA.16816.F32.BF16 R48, R8.reuse, R24, R84 ;  /* 0x000000180830723c */ /* 0x040fe20000041854 */
[----:B------:R-:W-:Y:S02]  /*48c0*/  IMAD.MOV.U32 R110, RZ, RZ, R194 ;  /* 0x000000ffff6e7224 */ /* 0x000fe400078e00c2 */
[----:B------:R-:W-:Y:S02]  /*48d0*/  IMAD.MOV.U32 R109, RZ, RZ, R193 ;  /* 0x000000ffff6d7224 */ /* 0x000fe400078e00c1 */
[----:B------:R-:W-:Y:S02]  /*48e0*/  IMAD.MOV.U32 R108, RZ, RZ, R191 ;  /* 0x000000ffff6c7224 */ /* 0x000fe400078e00bf */
[--C-:B-1----:R-:W-:Y:S01]  /*48f0*/  FFMA.FTZ R3, R118, c[0x0][0x2d0], -R6.reuse ;  /* 0x0000b40076037a23 */ /* 0x102fe20000010806 */
[C---:B------:R-:W-:Y:S01]  /*4900*/  HMMA.16816.F32.BF16 R84, R8.reuse, R32, R16 ;  /* 0x000000200854723c */ /* 0x040fe20000041810 */
[----:B------:R-:W1:Y:S01]  /*4910*/  LDSM.16.MT88.4 R16, [R228+0x1100] ;  /* 0x00110000e410783b */ /* 0x000e620000004200 */
[----:B------:R-:W-:Y:S01]  /*4920*/  IMAD.MOV.U32 R118, RZ, RZ, R189 ;  /* 0x000000ffff767224 */ /* 0x000fe200078e00bd */
[----:B------:R2:W3:Y:S05]  /*4930*/  MUFU.EX2 R204, R3 ;  /* 0x0000000300cc7308 */ /* 0x0004ea0000000800 */
[C---:B------:R-:W-:Y:S08]  /*4940*/  HMMA.16816.F32.BF16 R76, R8.reuse, R20, R76 ;  /* 0x00000014084c723c */ /* 0x040ff0000004184c */
[----:B------:R-:W-:Y:S01]  /*4950*/  HMMA.16816.F32.BF16 R32, R8, R34, R96 ;  /* 0x000000220820723c */ /* 0x000fe20000041860 */
[----:B--2---:R-:W-:Y:S01]  /*4960*/  FFMA.FTZ R3, R119, c[0x0][0x2d0], -R6 ;  /* 0x0000b40077037a23 */ /* 0x004fe20000010806 */
[----:B------:R-:W-:-:S03]  /*4970*/  MOV R119, R192 ;  /* 0x000000c000777202 */ /* 0x000fc60000000f00 */
[----:B------:R2:W-:Y:S02]  /*4980*/  MUFU.EX2 R202, R3 ;  /* 0x0000000300ca7308 */ /* 0x0005e40000000800 */
[----:B------:R-:W-:Y:S02]  /*4990*/  IMAD.MOV.U32 R99, RZ, RZ, R165 ;  /* 0x000000ffff637224 */ /* 0x000fe400078e00a5 */
[----:B--2---:R-:W-:Y:S01]  /*49a0*/  FFMA.FTZ R3, R120, c[0x0][0x2d0], -R6 ;  /* 0x0000b40078037a23 */ /* 0x004fe20000010806 */
[----:B------:R-:W-:-:S03]  /*49b0*/  MOV R120, R252 ;  /* 0x000000fc00787202 */ /* 0x000fc60000000f00 */
[----:B------:R2:W4:Y:S02]  /*49c0*/  MUFU.EX2 R201, R3 ;  /* 0x0000000300c97308 */ /* 0x0005240000000800 */
[----:B--2---:R-:W-:Y:S02]  /*49d0*/  FFMA.FTZ R3, R121, c[0x0][0x2d0], -R5 ;  /* 0x0000b40079037a23 */ /* 0x004fe40000010805 */
[----:B------:R-:W-:-:S04]  /*49e0*/  IMAD.MOV.U32 R121, RZ, RZ, R41 ;  /* 0x000000ffff797224 */ /* 0x000fc800078e0029 */
[----:B------:R2:W-:Y:S01]  /*49f0*/  MUFU.EX2 R200, R3 ;  /* 0x0000000300c87308 */ /* 0x0005e20000000800 */
[----:B------:R-:W-:Y:S01]  /*4a00*/  HMMA.16816.F32.BF16 R40, R8, R26, R88 ;  /* 0x0000001a0828723c */ /* 0x000fe20000041858 */
[----:B------:R-:W1:Y:S06]  /*4a10*/  LDSM.16.MT88.4 R24, [R229+0x1100] ;  /* 0x00110000e518783b */ /* 0x000e6c0000004200 */
[----:B---3--:R-:W-:Y:S02]  /*4a20*/  F2FP.BF16.PACK_AB R8, R204, R203 ;  /* 0x000000cbcc08723e */ /* 0x008fe400000010ff */
[----:B----4-:R-:W-:Y:S01]  /*4a30*/  F2FP.BF16.PACK_AB R10, R201, R202 ;  /* 0x000000cac90a723e */ /* 0x010fe200000010ff */
[----:B--2---:R-:W-:Y:S01]  /*4a40*/  FFMA.FTZ R3, R122, c[0x0][0x2d0], -R5 ;  /* 0x0000b4007a037a23 */ /* 0x004fe20000010805 */
[----:B------:R-:W-:-:S03]  /*4a50*/  MOV R122, R199 ;  /* 0x000000c7007a7202 */ /* 0x000fc60000000f00 */
[----:B------:R2:W3:Y:S01]  /*4a60*/  MUFU.EX2 R199, R3 ;  /* 0x0000000300c77308 */ /* 0x0004e20000000800 */
[----:B------:R-:W-:Y:S01]  /*4a70*/  MOV R98, R122 ;  /* 0x0000007a00627202 */ /* 0x000fe20000000f00 */
[----:B------:R-:W-:-:S04]  /*4a80*/  IMAD.MOV.U32 R122, RZ, RZ, R161 ;  /* 0x000000ffff7a7224 */ /* 0x000fc800078e00a1 */
[----:B------:R-:W-:Y:S02]  /*4a90*/  IMAD.MOV.U32 R96, RZ, RZ, R98 ;  /* 0x000000ffff607224 */ /* 0x000fe400078e0062 */
[----:B--2---:R-:W-:Y:S01]  /*4aa0*/  FFMA.FTZ R3, R123, c[0x0][0x2d0], -R5 ;  /* 0x0000b4007b037a23 */ /* 0x004fe20000010805 */
[----:B---3--:R-:W-:Y:S01]  /*4ab0*/  F2FP.BF16.PACK_AB R9, R199, R200 ;  /* 0x000000c8c709723e */ /* 0x008fe200000010ff */
[----:B------:R-:W-:Y:S02]  /*4ac0*/  IMAD.MOV.U32 R123, RZ, RZ, R178 ;  /* 0x000000ffff7b7224 */ /* 0x000fe400078e00b2 */
[----:B------:R-:W-:Y:S02]  /*4ad0*/  IMAD.MOV.U32 R178, RZ, RZ, R198 ;  /* 0x000000ffffb27224 */ /* 0x000fe400078e00c6 */
[----:B------:R2:W-:Y:S01]  /*4ae0*/  MUFU.EX2 R198, R3 ;  /* 0x0000000300c67308 */ /* 0x0005e20000000800 */
[----:B------:R-:W-:Y:S01]  /*4af0*/  IMAD.MOV.U32 R97, RZ, RZ, R123 ;  /* 0x000000ffff617224 */ /* 0x000fe200078e007b */
[----:B------:R-:W-:Y:S01]  /*4b00*/  MOV R123, R162 ;  /* 0x000000a2007b7202 */ /* 0x000fe20000000f00 */
[----:B--2---:R-:W-:-:S02]  /*4b10*/  FFMA.FTZ R3, R124, c[0x0][0x2d0], -R5 ;  /* 0x0000b4007c037a23 */ /* 0x004fc40000010805 */
[----:B------:R-:W-:-:S03]  /*4b20*/  IMAD.MOV.U32 R124, RZ, RZ, R28 ;  /* 0x000000ffff7c7224 */ /* 0x000fc600078e001c */
[----:B------:R2:W3:Y:S01]  /*4b30*/  MUFU.EX2 R197, R3 ;  /* 0x0000000300c57308 */ /* 0x0004e20000000800 */
[----:B------:R-:W4:Y:S01]  /*4b40*/  LDSM.16.MT88.4 R28, [R230+0x1100] ;  /* 0x00110000e61c783b */ /* 0x000f220000004200 */
[----:B--2---:R-:W-:Y:S01]  /*4b50*/  FFMA.FTZ R3, R126, c[0x0][0x2d0], -R7 ;  /* 0x0000b4007e037a23 */ /* 0x004fe20000010807 */
[----:B---3--:R-:W-:Y:S01]  /*4b60*/  F2FP.BF16.PACK_AB R11, R197, R198 ;  /* 0x000000c6c50b723e */ /* 0x008fe200000010ff */
[----:B------:R-:W-:-:S04]  /*4b70*/  IMAD.MOV.U32 R126, RZ, RZ, R167 ;  /* 0x000000ffff7e7224 */ /* 0x000fc800078e00a7 */
[----:B------:R2:W3:Y:S01]  /*4b80*/  MUFU.EX2 R196, R3 ;  /* 0x0000000300c47308 */ /* 0x0004e20000000800 */
[----:B------:R-:W-:Y:S01]  /*4b90*/  IMAD.MOV.U32 R98, RZ, RZ, R126 ;  /* 0x000000ffff627224 */ /* 0x000fe200078e007e */
[C---:B-1----:R-:W-:Y:S08]  /*4ba0*/  HMMA.16816.F32.BF16 R80, R8.reuse, R18, R68 ;  /* 0x000000120850723c */ /* 0x042ff00000041844 */
[----:B------:R-:W-:Y:S01]  /*4bb0*/  HMMA.16816.F32.BF16 R68, R8, R14, R64 ;  /* 0x0000000e0844723c */ /* 0x000fe20000041840 */
[----:B--2---:R-:W-:-:S02]  /*4bc0*/  FFMA.FTZ R3, R125, c[0x0][0x2d0], -R7 ;  /* 0x0000b4007d037a23 */ /* 0x004fc40000010807 */
[----:B------:R-:W-:Y:S02]  /*4bd0*/  IMAD.MOV.U32 R125, RZ, RZ, R163 ;  /* 0x000000ffff7d7224 */ /* 0x000fe400078e00a3 */
[----:B------:R1:W-:Y:S03]  /*4be0*/  MUFU.EX2 R195, R3 ;  /* 0x0000000300c37308 */ /* 0x0003e60000000800 */
[C---:B------:R-:W-:Y:S08]  /*4bf0*/  HMMA.16816.F32.BF16 R64, R8.reuse, R26, R60 ;  /* 0x0000001a0840723c */ /* 0x040ff0000004183c */
[----:B------:R-:W-:Y:S01]  /*4c00*/  HMMA.16816.F32.BF16 R140, R8, R16, R140 ;  /* 0x00000010088c723c */ /* 0x000fe2000004188c */
[----:B-1----:R-:W-:-:S07]  /*4c10*/  FFMA.FTZ R3, R127, c[0x0][0x2d0], -R7 ;  /* 0x0000b4007f037a23 */ /* 0x002fce0000010807 */
[C---:B------:R-:W-:Y:S01]  /*4c20*/  HMMA.16816.F32.BF16 R104, R8.reuse, R12, R104 ;  /* 0x0000000c0868723c */ /* 0x040fe20000041868 */
[----:B------:R-:W-:Y:S01]  /*4c30*/  IMAD.MOV.U32 R127, RZ, RZ, R109 ;  /* 0x000000ffff7f7224 */ /* 0x000fe200078e006d */
[----:B------:R1:W2:Y:S06]  /*4c40*/  MUFU.EX2 R194, R3 ;  /* 0x0000000300c27308 */ /* 0x0002ac0000000800 */
[C---:B------:R-:W-:Y:S08]  /*4c50*/  HMMA.16816.F32.BF16 R92, R8.reuse, R24, R92 ;  /* 0x00000018085c723c */ /* 0x040ff0000004185c */
[----:B----4-:R-:W-:Y:S01]  /*4c60*/  HMMA.16816.F32.BF16 R88, R8, R28, R72 ;  /* 0x0000001c0858723c */ /* 0x010fe20000041848 */
[----:B-1----:R-:W-:-:S02]  /*4c70*/  FFMA.FTZ R3, R128, c[0x0][0x2d0], -R7 ;  /* 0x0000b40080037a23 */ /* 0x002fc40000010807 */
[----:B------:R-:W-:Y:S02]  /*4c80*/  IMAD.MOV.U32 R128, RZ, RZ, R176 ;  /* 0x000000ffff807224 */ /* 0x000fe400078e00b0 */
[----:B------:R1:W-:Y:S03]  /*4c90*/  MUFU.EX2 R193, R3 ;  /* 0x0000000300c17308 */ /* 0x0003e60000000800 */
[----:B------:R-:W-:Y:S07]  /*4ca0*/  HMMA.16816.F32.BF16 R60, R8, R30, R44 ;  /* 0x0000001e083c723c */ /* 0x000fee000004182c */
[----:B---3--:R-:W-:-:S02]  /*4cb0*/  F2FP.BF16.PACK_AB R8, R196, R251 ;  /* 0x000000fbc408723e */ /* 0x008fc400000010ff */
[----:B--2---:R-:W-:Y:S01]  /*4cc0*/  F2FP.BF16.PACK_AB R10, R194, R195 ;  /* 0x000000c3c20a723e */ /* 0x004fe200000010ff */
[--C-:B-1----:R-:W-:Y:S02]  /*4cd0*/  FFMA.FTZ R3, R129, c[0x0][0x2d0], -R0.reuse ;  /* 0x0000b40081037a23 */ /* 0x102fe40000010800 */
[----:B------:R-:W-:Y:S02]  /*4ce0*/  IMAD.MOV.U32 R129, RZ, RZ, R177 ;  /* 0x000000ffff817224 */ /* 0x000fe400078e00b1 */
[----:B------:R1:W-:Y:S02]  /*4cf0*/  MUFU.EX2 R252, R3 ;  /* 0x0000000300fc7308 */ /* 0x0003e40000000800 */
[----:B-1----:R-:W-:Y:S02]  /*4d00*/  FFMA.FTZ R3, R130, c[0x0][0x2d0], -R0 ;  /* 0x0000b40082037a23 */ /* 0x002fe40000010800 */
[----:B------:R-:W-:-:S04]  /*4d10*/  IMAD.MOV.U32 R130, RZ, RZ, R124 ;  /* 0x000000ffff827224 */ /* 0x000fc800078e007c */
[----:B------:R1:W2:Y:S01]  /*4d20*/  MUFU.EX2 R192, R3 ;  /* 0x0000000300c07308 */ /* 0x0002a20000000800 */
[----:B------:R-:W-:Y:S02]  /*4d30*/  IMAD.MOV.U32 R124, RZ, RZ, R166 ;  /* 0x000000ffff7c7224 */ /* 0x000fe400078e00a6 */
[----:B-1----:R-:W-:Y:S01]  /*4d40*/  FFMA.FTZ R3, R131, c[0x0][0x2d0], -R0 ;  /* 0x0000b40083037a23 */ /* 0x002fe20000010800 */
[----:B--2---:R-:W-:Y:S01]  /*4d50*/  F2FP.BF16.PACK_AB R9, R192, R252 ;  /* 0x000000fcc009723e */ /* 0x004fe200000010ff */
[----:B------:R-:W-:-:S03]  /*4d60*/  IMAD.MOV.U32 R131, RZ, RZ, R101 ;  /* 0x000000ffff837224 */ /* 0x000fc600078e0065 */
[----:B------:R1:W-:Y:S01]  /*4d70*/  MUFU.EX2 R191, R3 ;  /* 0x0000000300bf7308 */ /* 0x0003e20000000800 */
[----:B------:R-:W-:-:S04]  /*4d80*/  IMAD.MOV.U32 R101, RZ, RZ, R151 ;  /* 0x000000ffff657224 */ /* 0x000fc800078e0097 */
[----:B------:R-:W-:Y:S01]  /*4d90*/  IMAD.MOV.U32 R126, RZ, RZ, R101 ;  /* 0x000000ffff7e7224 */ /* 0x000fe200078e0065 */
[----:B------:R-:W-:Y:S01]  /*4da0*/  MOV R101, R179 ;  /* 0x000000b300657202 */ /* 0x000fe20000000f00 */
[----:B-1----:R-:W-:-:S04]  /*4db0*/  FFMA.FTZ R3, R134, c[0x0][0x2d0], -R0 ;  /* 0x0000b40086037a23 */ /* 0x002fc80000010800 */
[----:B------:R1:W2:Y:S02]  /*4dc0*/  MUFU.EX2 R189, R3 ;  /* 0x0000000300bd7308 */ /* 0x0002a40000000800 */
[----:B-1----:R-:W-:Y:S01]  /*4dd0*/  FFMA.FTZ R3, R133, c[0x0][0x2d0], -R7 ;  /* 0x0000b40085037a23 */ /* 0x002fe20000010807 */
[----:B--2---:R-:W-:-:S05]  /*4de0*/  F2FP.BF16.PACK_AB R11, R189, R191 ;  /* 0x000000bfbd0b723e */ /* 0x004fca00000010ff */
[----:B------:R1:W-:Y:S02]  /*4df0*/  MUFU.EX2 R190, R3 ;  /* 0x0000000300be7308 */ /* 0x0003e40000000800 */
[C---:B------:R-:W-:Y:S08]  /*4e00*/  HMMA.16816.F32.BF16 R20, R8.reuse, R12, R52 ;  /* 0x0000000c0814723c */ /* 0x040ff00000041834 */
[----:B------:R-:W-:Y:S01]  /*4e10*/  HMMA.16816.F32.BF16 R36, R8, R14, R36 ;  /* 0x0000000e0824723c */ /* 0x000fe20000041824 */
[----:B------:R-:W-:Y:S01]  /*4e20*/  LDSM.16.MT88.4 R12, [R231+0x1900] ;  /* 0x00190000e70c783b */ /* 0x000fe20000004200 */
[----:B-1----:R-:W-:-:S04]  /*4e30*/  FFMA.FTZ R3, R132, c[0x0][0x2d0], -R7 ;  /* 0x0000b40084037a23 */ /* 0x002fc80000010807 */
[----:B------:R1:W-:Y:S02]  /*4e40*/  MUFU.EX2 R188, R3 ;  /* 0x0000000300bc7308 */ /* 0x0003e40000000800 */
[C---:B------:R-:W-:Y:S08]  /*4e50*/  HMMA.16816.F32.BF16 R44, R8.reuse, R18, R40 ;  /* 0x00000012082c723c */ /* 0x040ff00000041828 */
[----:B------:R-:W-:Y:S01]  /*4e60*/  HMMA.16816.F32.BF16 R48, R8, R16, R48 ;  /* 0x000000100830723c */ /* 0x000fe20000041830 */
[----:B------:R-:W2:Y:S01]  /*4e70*/  LDSM.16.MT88.4 R16, [R228+0x1900] ;  /* 0x00190000e410783b */ /* 0x000ea20000004200 */
[----:B-1----:R-:W-:-:S06]  /*4e80*/  FFMA.FTZ R3, R138, c[0x0][0x2d0], -R6 ;  /* 0x0000b4008a037a23 */ /* 0x002fcc0000010806 */
[C---:B------:R-:W-:Y:S01]  /*4e90*/  HMMA.16816.F32.BF16 R40, R8.reuse, R24, R76 ;  /* 0x000000180828723c */ /* 0x040fe2000004184c */
[----:B------:R1:W-:Y:S07]  /*4ea0*/  MUFU.EX2 R138, R3 ;  /* 0x00000003008a7308 */ /* 0x0003ee0000000800 */
[C---:B------:R-:W-:Y:S01]  /*4eb0*/  HMMA.16816.F32.BF16 R56, R8.reuse, R26, R56 ;  /* 0x0000001a0838723c */ /* 0x040fe20000041838 */
[----:B------:R-:W-:Y:S07]  /*4ec0*/  LDSM.16.MT88.4 R24, [R229+0x1900] ;  /* 0x00190000e518783b */ /* 0x000fee0000004200 */
[----:B------:R-:W-:Y:S01]  /*4ed0*/  HMMA.16816.F32.BF16 R84, R8, R28, R84 ;  /* 0x0000001c0854723c */ /* 0x000fe20000041854 */
[----:B-1----:R-:W-:Y:S01]  /*4ee0*/  FFMA.FTZ R3, R156, c[0x0][0x2d0], -R6 ;  /* 0x0000b4009c037a23 */ /* 0x002fe20000010806 */
[----:B------:R-:W-:-:S03]  /*4ef0*/  MOV R156, R110 ;  /* 0x0000006e009c7202 */ /* 0x000fc60000000f00 */
[----:B------:R1:W3:Y:S03]  /*4f00*/  MUFU.EX2 R134, R3 ;  /* 0x0000000300867308 */ /* 0x0002e60000000800 */
[----:B------:R-:W-:Y:S01]  /*4f10*/  HMMA.16816.F32.BF16 R72, R8, R30, R32 ;  /* 0x0000001e0848723c */ /* 0x000fe20000041820 */
[----:B------:R-:W4:Y:S04]  /*4f20*/  LDSM.16.MT88.4 R32, [R230+0x1900] ;  /* 0x00190000e620783b */ /* 0x000f280000004200 */
[----:B------:R-:W-:Y:S01]  /*4f30*/  LDSM.16.MT88.4 R28, [R230+0x2100] ;  /* 0x00210000e61c783b */ /* 0x000fe20000004200 */
[----:B-1----:R-:W-:Y:S01]  /*4f40*/  FFMA.FTZ R3, R152, c[0x0][0x2d0], -R6 ;  /* 0x0000b40098037a23 */ /* 0x002fe20000010806 */
[----:B---3--:R-:W-:Y:S01]  /*4f50*/  F2FP.BF16.PACK_AB R8, R134, R138 ;  /* 0x0000008a8608723e */ /* 0x008fe200000010ff */
[----:B------:R-:W-:-:S02]  /*4f60*/  IMAD.MOV.U32 R152, RZ, RZ, R111 ;  /* 0x000000ffff987224 */ /* 0x000fc400078e006f */
[----:B------:R1:W-:Y:S02]  /*4f70*/  MUFU.EX2 R133, R3 ;  /* 0x0000000300857308 */ /* 0x0003e40000000800 */
[----:B-1----:R-:W-:Y:S01]  /*4f80*/  FFMA.FTZ R3, R153, c[0x0][0x2d0], -R6 ;  /* 0x0000b40099037a23 */ /* 0x002fe20000010806 */
[----:B------:R-:W-:-:S05]  /*4f90*/  MOV R153, R101 ;  /* 0x0000006500997202 */ /* 0x000fca0000000f00 */
[----:B------:R1:W3:Y:S02]  /*4fa0*/  MUFU.EX2 R132, R3 ;  /* 0x0000000300847308 */ /* 0x0002e40000000800 */
[----:B-1----:R-:W-:Y:S01]  /*4fb0*/  FFMA.FTZ R3, R157, c[0x0][0x2d0], -R5 ;  /* 0x0000b4009d037a23 */ /* 0x002fe20000010805 */
[----:B---3--:R-:W-:-:S05]  /*4fc0*/  F2FP.BF16.PACK_AB R10, R132, R133 ;  /* 0x00000085840a723e */ /* 0x008fca00000010ff */
[----:B------:R1:W-:Y:S02]  /*4fd0*/  MUFU.EX2 R115, R3 ;  /* 0x0000000300737308 */ /* 0x0003e40000000800 */
[----:B-1----:R-:W-:Y:S02]  /*4fe0*/  FFMA.FTZ R3, R158, c[0x0][0x2d0], -R5 ;  /* 0x0000b4009e037a23 */ /* 0x002fe40000010805 */
[----:B------:R-:W-:-:S04]  /*4ff0*/  IMAD.MOV.U32 R158, RZ, RZ, R98 ;  /* 0x000000ffff9e7224 */ /* 0x000fc800078e0062 */
[----:B------:R1:W3:Y:S02]  /*5000*/  MUFU.EX2 R114, R3 ;  /* 0x0000000300727308 */ /* 0x0002e40000000800 */
[----:B-1----:R-:W-:Y:S01]  /*5010*/  FFMA.FTZ R3, R154, c[0x0][0x2d0], -R5 ;  /* 0x0000b4009a037a23 */ /* 0x002fe20000010805 */
[----:B------:R-:W-:Y:S02]  /*5020*/  MOV R154, R112 ;  /* 0x00000070009a7202 */ /* 0x000fe40000000f00 */
[----:B---3--:R-:W-:-:S03]  /*5030*/  F2FP.BF16.PACK_AB R9, R114, R115 ;  /* 0x000000737209723e */ /* 0x008fc600000010ff */
[----:B------:R1:W-:Y:S02]  /*5040*/  MUFU.EX2 R112, R3 ;  /* 0x0000000300707308 */ /* 0x0003e40000000800 */
[----:B-1----:R-:W-:Y:S02]  /*5050*/  FFMA.FTZ R3, R155, c[0x0][0x2d0], -R5 ;  /* 0x0000b4009b037a23 */ /* 0x002fe40000010805 */
[----:B------:R-:W-:Y:S02]  /*5060*/  IMAD.MOV.U32 R155, RZ, RZ, R118 ;  /* 0x000000ffff9b7224 */ /* 0x000fe400078e0076 */
[----:B------:R-:W-:Y:S02]  /*5070*/  IMAD.MOV.U32 R118, RZ, RZ, R113 ;  /* 0x000000ffff767224 */ /* 0x000fe400078e0071 */
[----:B------:R1:W3:Y:S02]  /*5080*/  MUFU.EX2 R113, R3 ;  /* 0x0000000300717308 */ /* 0x0002e40000000800 */
[----:B-1----:R-:W-:Y:S01]  /*5090*/  FFMA.FTZ R3, R159, c[0x0][0x2d0], -R7 ;  /* 0x0000b4009f037a23 */ /* 0x002fe20000010807 */
[----:B---3--:R-:W-:Y:S01]  /*50a0*/  F2FP.BF16.PACK_AB R11, R113, R112 ;  /* 0x00000070710b723e */ /* 0x008fe200000010ff */
[----:B------:R-:W-:-:S04]  /*50b0*/  IMAD.MOV.U32 R159, RZ, RZ, R108 ;  /* 0x000000ffff9f7224 */ /* 0x000fc800078e006c */
[----:B------:R1:W-:Y:S02]  /*50c0*/  MUFU.EX2 R111, R3 ;  /* 0x00000003006f7308 */ /* 0x0003e40000000800 */
[C---:B--2---:R-:W-:Y:S08]  /*50d0*/  HMMA.16816.F32.BF16 R140, R8.reuse, R16, R140 ;  /* 0x00000010088c723c */ /* 0x044ff0000004188c */
[----:B----4-:R-:W-:Y:S01]  /*50e0*/  HMMA.16816.F32.BF16 R76, R8, R32, R88 ;  /* 0x00000020084c723c */ /* 0x010fe20000041858 */
[----:B-1----:R-:W-:-:S04]  /*50f0*/  FFMA.FTZ R3, R148, c[0x0][0x2d0], -R7 ;  /* 0x0000b40094037a23 */ /* 0x002fc80000010807 */
[----:B------:R1:W-:Y:S02]  /*5100*/  MUFU.EX2 R110, R3 ;  /* 0x00000003006e7308 */ /* 0x0003e40000000800 */
[----:B-1----:R-:W-:-:S06]  /*5110*/  FFMA.FTZ R3, R150, c[0x0][0x2d0], -R7 ;  /* 0x0000b40096037a23 */ /* 0x002fcc0000010807 */
[----:B------:R1:W-:Y:S02]  /*5120*/  MUFU.EX2 R109, R3 ;  /* 0x00000003006d7308 */ /* 0x0003e40000000800 */
[----:B-1----:R-:W-:Y:S02]  /*5130*/  FFMA.FTZ R3, R149, c[0x0][0x2d0], -R7 ;  /* 0x0000b40095037a23 */ /* 0x002fe40000010807 */
[C---:B------:R-:W-:Y:S04]  /*5140*/  HMMA.16816.F32.BF16 R148, R8.reuse, R18, R80 ;  /* 0x000000120894723c */ /* 0x040fe80000041850 */
[----:B------:R1:W-:Y:S04]  /*5150*/  MUFU.EX2 R108, R3 ;  /* 0x00000003006c7308 */ /* 0x0003e80000000800 */
[----:B------:R-:W-:Y:S01]  /*5160*/  HMMA.16816.F32.BF16 R80, R8, R26, R64 ;  /* 0x0000001a0850723c */ /* 0x000fe20000041840 */
[----:B-1----:R-:W-:-:S07]  /*5170*/  FFMA.FTZ R3, R160, c[0x0][0x2d0], -R0 ;  /* 0x0000b400a0037a23 */ /* 0x002fce0000010800 */
[----:B------:R-:W-:Y:S01]  /*5180*/  HMMA.16816.F32.BF16 R160, R8, R12, R104 ;  /* 0x0000000c08a0723c */ /* 0x000fe20000041868 */
[----:B------:R1:W-:Y:S02]  /*5190*/  MUFU.EX2 R106, R3 ;  /* 0x00000003006a7308 */ /* 0x0003e40000000800 */
[----:B-1----:R-:W-:-:S05]  /*51a0*/  FFMA.FTZ R3, R164, c[0x0][0x2d0], -R0 ;  /* 0x0000b400a4037a23 */ /* 0x002fca0000010800 */
[C---:B------:R-:W-:Y:S01]  /*51b0*/  HMMA.16816.F32.BF16 R164, R8.reuse, R14, R68 ;  /* 0x0000000e08a4723c */ /* 0x040fe20000041844 */
[----:B------:R1:W2:Y:S07]  /*51c0*/  MUFU.EX2 R105, R3 ;  /* 0x0000000300697308 */ /* 0x0002ae0000000800 */
[----:B------:R-:W-:Y:S01]  /*51d0*/  HMMA.16816.F32.BF16 R68, R8, R34, R60 ;  /* 0x000000220844723c */ /* 0x000fe2000004183c */
[----:B-1----:R-:W-:Y:S02]  /*51e0*/  FFMA.FTZ R3, R169, c[0x0][0x2d0], -R0 ;  /* 0x0000b400a9037a23 */ /* 0x002fe40000010800 */
[----:B------:R-:W-:Y:S01]  /*51f0*/  IMAD.MOV.U32 R169, RZ, RZ, R97 ;  /* 0x000000ffffa97224 */ /* 0x000fe200078e0061 */
[----:B------:R-:W-:Y:S01]  /*5200*/  MOV R97, R99 ;  /* 0x0000006300617202 */ /* 0x000fe20000000f00 */
[----:B------:R1:W-:Y:S01]  /*5210*/  MUFU.EX2 R104, R3 ;  /* 0x0000000300687308 */ /* 0x0003e20000000800 */
[----:B------:R-:W-:-:S02]  /*5220*/  IMAD.MOV.U32 R99, RZ, RZ, R124 ;  /* 0x000000ffff637224 */ /* 0x000fc400078e007c */
[----:B------:R-:W-:Y:S02]  /*5230*/  IMAD.MOV.U32 R124, RZ, RZ, R4 ;  /* 0x000000ffff7c7224 */ /* 0x000fe400078e0004 */
[----:B------:R-:W-:Y:S02]  /*5240*/  IMAD.MOV.U32 R157, RZ, RZ, R99 ;  /* 0x000000ffff9d7224 */ /* 0x000fe400078e0063 */
[----:B------:R-:W-:Y:S02]  /*5250*/  IMAD.MOV.U32 R4, RZ, RZ, R178 ;  /* 0x000000ffff047224 */ /* 0x000fe400078e00b2 */
[----:B------:R-:W-:Y:S01]  /*5260*/  HMMA.16816.F32.BF16 R176, R8, R24, R92 ;  /* 0x0000001808b0723c */ /* 0x000fe2000004185c */
[----:B-1----:R-:W-:-:S06]  /*5270*/  FFMA.FTZ R3, R170, c[0x0][0x2d0], -R0 ;  /* 0x0000b400aa037a23 */ /* 0x002fcc0000010800 */
[----:B------:R-:W-:Y:S01]  /*5280*/  F2FP.BF16.PACK_AB R8, R190, R193 ;  /* 0x000000c1be08723e */ /* 0x000fe200000010ff */
[----:B------:R-:W-:Y:S01]  /*5290*/  IMAD.MOV.U32 R170, RZ, RZ, R131 ;  /* 0x000000ffffaa7224 */ /* 0x000fe200078e0083 */
[----:B------:R-:W-:Y:S01]  /*52a0*/  MOV R131, R130 ;  /* 0x0000008200837202 */ /* 0x000fe20000000f00 */
[----:B------:R-:W-:Y:S01]  /*52b0*/  IMAD.MOV.U32 R130, RZ, RZ, R100 ;  /* 0x000000ffff827224 */ /* 0x000fe200078e0064 */
[----:B--2---:R-:W-:Y:S01]  /*52c0*/  F2FP.BF16.PACK_AB R9, R105, R106 ;  /* 0x0000006a6909723e */ /* 0x004fe200000010ff */
[----:B------:R-:W-:Y:S01]  /*52d0*/  IMAD.MOV.U32 R100, RZ, RZ, R103 ;  /* 0x000000ffff647224 */ /* 0x000fe200078e0067 */
[----:B------:R-:W-:Y:S01]  /*52e0*/  F2FP.BF16.PACK_AB R10, R111, R188 ;  /* 0x000000bc6f0a723e */ /* 0x000fe200000010ff */
[----:B------:R1:W2:Y:S02]  /*52f0*/  MUFU.EX2 R103, R3 ;  /* 0x0000000300677308 */ /* 0x0002a40000000800 */
[----:B-1----:R-:W-:Y:S01]  /*5300*/  FFMA.FTZ R3, R168, c[0x0][0x2d0], -R7 ;  /* 0x0000b400a8037a23 */ /* 0x002fe20000010807 */
[----:B--2---:R-:W-:Y:S01]  /*5310*/  F2FP.BF16.PACK_AB R11, R103, R104 ;  /* 0x00000068670b723e */ /* 0x004fe200000010ff */
[----:B------:R-:W-:-:S04]  /*5320*/  IMAD.MOV.U32 R168, RZ, RZ, R152 ;  /* 0x000000ffffa87224 */ /* 0x000fc800078e0098 */
[----:B------:R1:W-:Y:S01]  /*5330*/  MUFU.EX2 R107, R3 ;  /* 0x00000003006b7308 */ /* 0x0003e20000000800 */
[----:B------:R-:W-:Y:S01]  /*5340*/  IMAD.MOV.U32 R152, RZ, RZ, R156 ;  /* 0x000000ffff987224 */ /* 0x000fe200078e009c */
[----:B------:R-:W-:Y:S01]  /*5350*/  MOV R156, R127 ;  /* 0x0000007f009c7202 */ /* 0x000fe20000000f00 */
[----:B------:R-:W-:Y:S01]  /*5360*/  IMAD.MOV.U32 R127, RZ, RZ, R97 ;  /* 0x000000ffff7f7224 */ /* 0x000fe200078e0061 */
[C---:B------:R-:W-:Y:S08]  /*5370*/  HMMA.16816.F32.BF16 R64, R8.reuse, R16, R48 ;  /* 0x000000100840723c */ /* 0x040ff00000041830 */
[----:B------:R-:W-:Y:S01]  /*5380*/  HMMA.16816.F32.BF16 R60, R8, R18, R44 ;  /* 0x00000012083c723c */ /* 0x000fe2000004182c */
[----:B------:R-:W-:Y:S01]  /*5390*/  LDSM.16.MT88.4 R16, [R231+0x2100] ;  /* 0x00210000e710783b */ /* 0x000fe20000004200 */
[----:B-1----:R-:W-:-:S02]  /*53a0*/  FFMA.FTZ R3, R171, c[0x0][0x2d0], -R6 ;  /* 0x0000b400ab037a23 */ /* 0x002fc40000010806 */
[----:B------:R-:W-:Y:S02]  /*53b0*/  IMAD.MOV.U32 R171, RZ, RZ, R96 ;  /* 0x000000ffffab7224 */ /* 0x000fe400078e0060 */
[----:B------:R1:W-:Y:S02]  /*53c0*/  MUFU.EX2 R101, R3 ;  /* 0x0000000300657308 */ /* 0x0003e40000000800 */
[C---:B------:R-:W-:Y:S01]  /*53d0*/  HMMA.16816.F32.BF16 R52, R8.reuse, R12, R20 ;  /* 0x0000000c0834723c */ /* 0x040fe20000041814 */
[----:B------:R-:W2:Y:S07]  /*53e0*/  LDSM.16.MT88.4 R20, [R228+0x2100] ;  /* 0x00210000e414783b */ /* 0x000eae0000004200 */
[----:B------:R-:W-:Y:S01]  /*53f0*/  HMMA.16816.F32.BF16 R48, R8, R14, R36 ;  /* 0x0000000e0830723c */ /* 0x000fe20000041824 */
[----:B------:R-:W3:Y:S01]  /*5400*/  LDSM.16.MT88.4 R12, [R229+0x2100] ;  /* 0x00210000e50c783b */ /* 0x000ee20000004200 */
[----:B-1----:R-:W-:-:S06]  /*5410*/  FFMA.FTZ R3, R173, c[0x0][0x2d0], -R6 ;  /* 0x0000b400ad037a23 */ /* 0x002fcc0000010806 */
[C---:B------:R-:W-:Y:S01]  /*5420*/  HMMA.16816.F32.BF16 R44, R8.reuse, R32, R84 ;  /* 0x00000020082c723c */ /* 0x040fe20000041854 */
[----:B------:R-:W-:Y:S02]  /*5430*/  IMAD.MOV.U32 R173, RZ, RZ, R102 ;  /* 0x000000ffffad7224 */ /* 0x000fe400078e0066 */
[----:B------:R1:W4:Y:S05]  /*5440*/  MUFU.EX2 R102, R3 ;  /* 0x0000000300667308 */ /* 0x00032a0000000800 */
[C---:B------:R-:W-:Y:S08]  /*5450*/  HMMA.16816.F32.BF16 R36, R8.reuse, R24, R40 ;  /* 0x000000180824723c */ /* 0x040ff00000041828 */
[----:B------:R-:W-:Y:S01]  /*5460*/  HMMA.16816.F32.BF16 R40, R8, R26, R56 ;  /* 0x0000001a0828723c */ /* 0x000fe20000041838 */
[----:B------:R-:W2:Y:S01]  /*5470*/  LDSM.16.MT88.4 R24, [R228+0x2900] ;  /* 0x00290000e418783b */ /* 0x000ea20000004200 */
[----:B-1----:R-:W-:-:S02]  /*5480*/  FFMA.FTZ R3, R172, c[0x0][0x2d0], -R6 ;  /* 0x0000b400ac037a23 */ /* 0x002fc40000010806 */
[----:B------:R-:W-:Y:S02]  /*5490*/  IMAD.MOV.U32 R172, RZ, RZ, R100 ;  /* 0x000000ffffac7224 */ /* 0x000fe400078e0064 */
[----:B------:R1:W-:Y:S02]  /*54a0*/  MUFU.EX2 R100, R3 ;  /* 0x0000000300647308 */ /* 0x0003e40000000800 */
[----:B------:R-:W-:Y:S07]  /*54b0*/  HMMA.16816.F32.BF16 R32, R8, R34, R72 ;  /* 0x000000220820723c */ /* 0x000fee0000041848 */
[----:B----4-:R-:W-:Y:S01]  /*54c0*/  F2FP.BF16.PACK_AB R8, R102, R101 ;  /* 0x000000656608723e */ /* 0x010fe200000010ff */
[----:B-1----:R-:W-:-:S04]  /*54d0*/  FFMA.FTZ R3, R174, c[0x0][0x2d0], -R6 ;  /* 0x0000b400ae037a23 */ /* 0x002fc80000010806 */
        /* <DEDUP_REMOVED lines=18> */
[C---:B------:R-:W-:Y:S08]  /*5600*/  HMMA.16816.F32.BF16 R160, R8.reuse, R16, R160 ;  /* 0x0000001008a0723c */ /* 0x040ff000000418a0 */
[----:B------:R-:W-:Y:S01]  /*5610*/  HMMA.16816.F32.BF16 R164, R8, R18, R164 ;  /* 0x0000001208a4723c */ /* 0x000fe200000418a4 */
[----:B-1----:R-:W-:-:S07]  /*5620*/  FFMA.FTZ R3, R185, c[0x0][0x2d0], -R0 ;  /* 0x0000b400b9037a23 */ /* 0x002fce0000010800 */
[C---:B---3--:R-:W-:Y:S01]  /*5630*/  HMMA.16816.F32.BF16 R176, R8.reuse, R12, R176 ;  /* 0x0000000c08b0723c */ /* 0x048fe200000418b0 */
[----:B------:R1:W-:Y:S07]  /*5640*/  MUFU.EX2 R92, R3 ;  /* 0x00000003005c7308 */ /* 0x0003ee0000000800 */
[C---:B------:R-:W-:Y:S08]  /*5650*/  HMMA.16816.F32.BF16 R80, R8.reuse, R14, R80 ;  /* 0x0000000e0850723c */ /* 0x040ff00000041850 */
[----:B------:R-:W-:Y:S01]  /*5660*/  HMMA.16816.F32.BF16 R76, R8, R28, R76 ;  /* 0x0000001c084c723c */ /* 0x000fe2000004184c */
[----:B-1----:R-:W-:-:S04]  /*5670*/  FFMA.FTZ R3, R186, c[0x0][0x2d0], -R0 ;  /* 0x0000b400ba037a23 */ /* 0x002fc80000010800 */
[----:B------:R1:W3:Y:S03]  /*5680*/  MUFU.EX2 R91, R3 ;  /* 0x00000003005b7308 */ /* 0x0002e60000000800 */
[----:B------:R-:W-:Y:S07]  /*5690*/  HMMA.16816.F32.BF16 R68, R8, R30, R68 ;  /* 0x0000001e0844723c */ /* 0x000fee0000041844 */
[----:B------:R-:W-:-:S02]  /*56a0*/  F2FP.BF16.PACK_AB R8, R109, R110 ;  /* 0x0000006e6d08723e */ /* 0x000fc400000010ff */
[----:B--2---:R-:W-:Y:S02]  /*56b0*/  F2FP.BF16.PACK_AB R9, R93, R94 ;  /* 0x0000005e5d09723e */ /* 0x004fe400000010ff */
[----:B------:R-:W-:Y:S01]  /*56c0*/  F2FP.BF16.PACK_AB R10, R107, R108 ;  /* 0x0000006c6b0a723e */ /* 0x000fe200000010ff */
[----:B-1----:R-:W-:Y:S01]  /*56d0*/  FFMA.FTZ R3, R146, c[0x0][0x2d0], -R6 ;  /* 0x0000b40092037a23 */ /* 0x002fe20000010806 */
[----:B---3--:R-:W-:-:S03]  /*56e0*/  F2FP.BF16.PACK_AB R11, R91, R92 ;  /* 0x0000005c5b0b723e */ /* 0x008fc600000010ff */
[----:B------:R1:W-:Y:S04]  /*56f0*/  MUFU.EX2 R90, R3 ;  /* 0x00000003005a7308 */ /* 0x0003e80000000800 */
        /* <DEDUP_REMOVED lines=15> */
[----:B------:R1:W-:Y:S03]  /*57f0*/  MUFU.EX2 R87, R3 ;  /* 0x0000000300577308 */ /* 0x0003e60000000800 */
[----:B------:R-:W-:Y:S01]  /*5800*/  HMMA.16816.F32.BF16 R44, R8, R28, R44 ;  /* 0x0000001c082c723c */ /* 0x000fe2000004182c */
[----:B-1----:R-:W-:-:S04]  /*5810*/  FFMA.FTZ R3, R187, c[0x0][0x2d0], -R5 ;  /* 0x0000b400bb037a23 */ /* 0x002fc80000010805 */
[----:B------:R1:W-:Y:S02]  /*5820*/  MUFU.EX2 R86, R3 ;  /* 0x0000000300567308 */ /* 0x0003e40000000800 */
[----:B-1----:R-:W-:-:S06]  /*5830*/  FFMA.FTZ R3, R212, c[0x0][0x2d0], -R5 ;  /* 0x0000b400d4037a23 */ /* 0x002fcc0000010805 */
[----:B------:R1:W1:Y:S02]  /*5840*/  MUFU.EX2 R85, R3 ;  /* 0x0000000300557308 */ /* 0x0002640000000800 */
[----:B-1----:R-:W-:-:S06]  /*5850*/  FFMA.FTZ R3, R209, c[0x0][0x2d0], -R5 ;  /* 0x0000b400d1037a23 */ /* 0x002fcc0000010805 */
[----:B------:R1:W-:Y:S02]  /*5860*/  MUFU.EX2 R75, R3 ;  /* 0x00000003004b7308 */ /* 0x0003e40000000800 */
[----:B-1----:R-:W-:-:S06]  /*5870*/  FFMA.FTZ R3, R210, c[0x0][0x2d0], -R5 ;  /* 0x0000b400d2037a23 */ /* 0x002fcc0000010805 */
[----:B------:R1:W1:Y:S02]  /*5880*/  MUFU.EX2 R84, R3 ;  /* 0x0000000300547308 */ /* 0x0002640000000800 */
[----:B-1----:R-:W-:Y:S02]  /*5890*/  FFMA.FTZ R3, R172, c[0x0][0x2d0], -R7 ;  /* 0x0000b400ac037a23 */ /* 0x002fe40000010807 */
[----:B------:R-:W-:-:S04]  /*58a0*/  IMAD.MOV.U32 R172, RZ, RZ, R173 ;  /* 0x000000ffffac7224 */ /* 0x000fc800078e00ad */
[----:B------:R1:W-:Y:S01]  /*58b0*/  MUFU.EX2 R74, R3 ;  /* 0x00000003004a7308 */ /* 0x0003e20000000800 */
[----:B------:R-:W-:Y:S01]  /*58c0*/  IMAD.MOV.U32 R173, RZ, RZ, R171 ;  /* 0x000000ffffad7224 */ /* 0x000fe200078e00ab */
[----:B------:R-:W-:Y:S01]  /*58d0*/  MOV R171, R168 ;  /* 0x000000a800ab7202 */ /* 0x000fe20000000f00 */
[----:B------:R-:W-:Y:S02]  /*58e0*/  IMAD.MOV.U32 R168, RZ, RZ, R170 ;  /* 0x000000ffffa87224 */ /* 0x000fe400078e00aa */
[----:B------:R-:W-:Y:S02]  /*58f0*/  IMAD.MOV.U32 R170, RZ, RZ, R169 ;  /* 0x000000ffffaa7224 */ /* 0x000fe400078e00a9 */
[----:B------:R-:W-:Y:S02]  /*5900*/  IMAD.MOV.U32 R169, RZ, RZ, R159 ;  /* 0x000000ffffa97224 */ /* 0x000fe400078e009f */
[----:B------:R-:W-:Y:S01]  /*5910*/  IMAD.MOV.U32 R159, RZ, RZ, R155 ;  /* 0x000000ffff9f7224 */ /* 0x000fe200078e009b */
[----:B------:R-:W-:Y:S01]  /*5920*/  MOV R155, R154 ;  /* 0x0000009a009b7202 */ /* 0x000fe20000000f00 */
[----:B------:R-:W-:-:S02]  /*5930*/  IMAD.MOV.U32 R154, RZ, RZ, R121 ;  /* 0x000000ffff9a7224 */ /* 0x000fc400078e0079 */
[----:B------:R-:W-:Y:S01]  /*5940*/  IMAD.MOV.U32 R121, RZ, RZ, R235 ;  /* 0x000000ffff797224 */ /* 0x000fe200078e00eb */
[----:B---3--:R-:W-:Y:S01]  /*5950*/  F2FP.BF16.PACK_AB R8, R89, R90 ;  /* 0x0000005a5908723e */ /* 0x008fe200000010ff */
[--C-:B------:R-:W-:Y:S01]  /*5960*/  FFMA.FTZ R4, R4, c[0x0][0x2d0], -R7.reuse ;  /* 0x0000b40004047a23 */ /* 0x100fe20000010807 */
[----:B------:R-:W-:Y:S01]  /*5970*/  F2FP.BF16.PACK_AB R9, R85, R86 ;  /* 0x000000565509723e */ /* 0x000fe200000010ff */
[----:B-1----:R-:W-:Y:S01]  /*5980*/  FFMA.FTZ R3, R172, c[0x0][0x2d0], -R7 ;  /* 0x0000b400ac037a23 */ /* 0x002fe20000010807 */
[----:B------:R-:W-:Y:S01]  /*5990*/  F2FP.BF16.PACK_AB R10, R87, R88 ;  /* 0x00000058570a723e */ /* 0x000fe200000010ff */
[----:B------:R-:W-:Y:S01]  /*59a0*/  IMAD.MOV.U32 R172, RZ, RZ, R173 ;  /* 0x000000ffffac7224 */ /* 0x000fe200078e00ad */
[----:B------:R-:W-:Y:S01]  /*59b0*/  F2FP.BF16.PACK_AB R11, R84, R75 ;  /* 0x0000004b540b723e */ /* 0x000fe200000010ff */
[----:B------:R1:W3:Y:S01]  /*59c0*/  MUFU.EX2 R73, R3 ;  /* 0x0000000300497308 */ /* 0x0002e20000000800 */
[----:B------:R-:W-:Y:S01]  /*59d0*/  IMAD.MOV.U32 R173, RZ, RZ, R171 ;  /* 0x000000ffffad7224 */ /* 0x000fe200078e00ab */
[----:B------:R-:W-:Y:S01]  /*59e0*/  MOV R171, R168 ;  /* 0x000000a800ab7202 */ /* 0x000fe20000000f00 */
[----:B------:R-:W-:Y:S01]  /*59f0*/  IMAD.MOV.U32 R168, RZ, RZ, R170 ;  /* 0x000000ffffa87224 */ /* 0x000fe200078e00aa */
[----:B------:R2:W5:Y:S01]  /*5a00*/  LDL.LU R235, [R1+0x1c] ;  /* 0x00001c0001eb7983 */ /* 0x0005620000300800 */
[----:B------:R-:W-:-:S02]  /*5a10*/  IMAD.MOV.U32 R170, RZ, RZ, R169 ;  /* 0x000000ffffaa7224 */ /* 0x000fc400078e00a9 */
[----:B------:R-:W-:Y:S02]  /*5a20*/  IMAD.MOV.U32 R169, RZ, RZ, R159 ;  /* 0x000000ffffa97224 */ /* 0x000fe400078e009f */
[----:B------:R-:W-:Y:S01]  /*5a30*/  IMAD.MOV.U32 R159, RZ, RZ, R155 ;  /* 0x000000ffff9f7224 */ /* 0x000fe200078e009b */
[----:B------:R-:W-:Y:S01]  /*5a40*/  MOV R155, R154 ;  /* 0x0000009a009b7202 */ /* 0x000fe20000000f00 */
[----:B------:R-:W-:Y:S01]  /*5a50*/  IMAD.MOV.U32 R154, RZ, RZ, R121 ;  /* 0x000000ffff9a7224 */ /* 0x000fe200078e0079 */
[----:B------:R-:W-:Y:S01]  /*5a60*/  HMMA.16816.F32.BF16 R140, R8, R24, R140 ;  /* 0x00000018088c723c */ /* 0x000fe2000004188c */
[----:B------:R-:W-:Y:S02]  /*5a70*/  IMAD.MOV.U32 R174, RZ, RZ, R129 ;  /* 0x000000ffffae7224 */ /* 0x000fe400078e0081 */
[----:B------:R-:W-:Y:S02]  /*5a80*/  IMAD.MOV.U32 R121, RZ, RZ, R234 ;  /* 0x000000ffff797224 */ /* 0x000fe400078e00ea */
[----:B-1----:R-:W-:-:S03]  /*5a90*/  FFMA.FTZ R3, R227, c[0x0][0x2d0], -R7 ;  /* 0x0000b400e3037a23 */ /* 0x002fc60000010807 */
[C---:B------:R-:W-:Y:S01]  /*5aa0*/  HMMA.16816.F32.BF16 R148, R8.reuse, R26, R148 ;  /* 0x0000001a0894723c */ /* 0x040fe20000041894 */
[----:B------:R1:W-:Y:S07]  /*5ab0*/  MUFU.EX2 R72, R3 ;  /* 0x0000000300487308 */ /* 0x0003ee0000000800 */
[C---:B--2---:R-:W-:Y:S08]  /*5ac0*/  HMMA.16816.F32.BF16 R160, R8.reuse, R20, R160 ;  /* 0x0000001408a0723c */ /* 0x044ff000000418a0 */
[----:B------:R-:W-:Y:S01]  /*5ad0*/  HMMA.16816.F32.BF16 R164, R8, R22, R164 ;  /* 0x0000001608a4723c */ /* 0x000fe200000418a4 */
[----:B-1----:R-:W-:-:S07]  /*5ae0*/  FFMA.FTZ R3, R172, c[0x0][0x2d0], -R7 ;  /* 0x0000b400ac037a23 */ /* 0x002fce0000010807 */
[----:B----4-:R-:W-:Y:S01]  /*5af0*/  HMMA.16816.F32.BF16 R176, R8, R16, R176 ;  /* 0x0000001008b0723c */ /* 0x010fe200000418b0 */
[----:B------:R-:W-:-:S07]  /*5b00*/  IMAD.MOV.U32 R172, RZ, RZ, R173 ;  /* 0x000000ffffac7224 */ /* 0x000fce00078e00ad */
[----:B------:R-:W-:Y:S01]  /*5b10*/  HMMA.16816.F32.BF16 R180, R8, R18, R80 ;  /* 0x0000001208b4723c */ /* 0x000fe20000041850 */
[----:B------:R-:W-:Y:S01]  /*5b20*/  IMAD.MOV.U32 R173, RZ, RZ, R171 ;  /* 0x000000ffffad7224 */ /* 0x000fe200078e00ab */
[----:B------:R-:W-:Y:S01]  /*5b30*/  MOV R171, R168 ;  /* 0x000000a800ab7202 */ /* 0x000fe20000000f00 */
[----:B------:R1:W-:Y:S01]  /*5b40*/  MUFU.EX2 R59, R3 ;  /* 0x00000003003b7308 */ /* 0x0003e20000000800 */
[----:B------:R-:W-:-:S04]  /*5b50*/  IMAD.MOV.U32 R168, RZ, RZ, R170 ;  /* 0x000000ffffa87224 */ /* 0x000fc800078e00aa */
[C---:B------:R-:W-:Y:S08]  /*5b60*/  HMMA.16816.F32.BF16 R76, R8.reuse, R12, R76 ;  /* 0x0000000c084c723c */ /* 0x040ff0000004184c */
[----:B------:R-:W-:Y:S01]  /*5b70*/  HMMA.16816.F32.BF16 R68, R8, R14, R68 ;  /* 0x0000000e0844723c */ /* 0x000fe20000041844 */
[----:B------:R-:W-:Y:S01]  /*5b80*/  MOV R129, R118 ;  /* 0x0000007600817202 */ /* 0x000fe20000000f00 */
[----:B------:R2:W5:Y:S01]  /*5b90*/  LDL.LU R234, [R1+0x18] ;  /* 0x0000180001ea7983 */ /* 0x0005620000300800 */
[----:B-1----:R-:W-:Y:S01]  /*5ba0*/  FFMA.FTZ R3, R172, c[0x0][0x2d0], -R0 ;  /* 0x0000b400ac037a23 */ /* 0x002fe20000010800 */
[----:B------:R-:W-:Y:S01]  /*5bb0*/  MOV R172, R173 ;  /* 0x000000ad00ac7202 */ /* 0x000fe20000000f00 */
[----:B------:R-:W-:-:S02]  /*5bc0*/  IMAD.MOV.U32 R173, RZ, RZ, R171 ;  /* 0x000000ffffad7224 */ /* 0x000fc400078e00ab */
[----:B------:R1:W-:Y:S01]  /*5bd0*/  MUFU.EX2 R58, R3 ;  /* 0x00000003003a7308 */ /* 0x0003e20000000800 */
[----:B------:R-:W-:Y:S02]  /*5be0*/  IMAD.MOV.U32 R171, RZ, RZ, R168 ;  /* 0x000000ffffab7224 */ /* 0x000fe400078e00a8 */
[----:B------:R-:W-:Y:S02]  /*5bf0*/  IMAD.MOV.U32 R170, RZ, RZ, R169 ;  /* 0x000000ffffaa7224 */ /* 0x000fe400078e00a9 */
[----:B------:R-:W-:Y:S02]  /*5c00*/  IMAD.MOV.U32 R169, RZ, RZ, R159 ;  /* 0x000000ffffa97224 */ /* 0x000fe400078e009f */
[----:B------:R-:W-:Y:S02]  /*5c10*/  IMAD.MOV.U32 R168, RZ, RZ, R170 ;  /* 0x000000ffffa87224 */ /* 0x000fe400078e00aa */
[----:B------:R-:W-:Y:S01]  /*5c20*/  IMAD.MOV.U32 R159, RZ, RZ, R155 ;  /* 0x000000ffff9f7224 */ /* 0x000fe200078e009b */
[----:B------:R-:W-:Y:S01]  /*5c30*/  MOV R155, R154 ;  /* 0x0000009a009b7202 */ /* 0x000fe20000000f00 */
[----:B-1----:R-:W-:-:S02]  /*5c40*/  FFMA.FTZ R3, R172, c[0x0][0x2d0], -R0 ;  /* 0x0000b400ac037a23 */ /* 0x002fc40000010800 */
[----:B------:R-:W-:Y:S02]  /*5c50*/  IMAD.MOV.U32 R172, RZ, RZ, R173 ;  /* 0x000000ffffac7224 */ /* 0x000fe400078e00ad */
[----:B------:R1:W4:Y:S01]  /*5c60*/  MUFU.EX2 R57, R3 ;  /* 0x0000000300397308 */ /* 0x0003220000000800 */
        /* <DEDUP_REMOVED lines=8> */
[----:B------:R-:W-:Y:S01]  /*5cf0*/  IMAD.MOV.U32 R159, RZ, RZ, R155 ;  /* 0x000000ffff9f7224 */ /* 0x000fe200078e009b */
[----:B---3--:R-:W-:Y:S01]  /*5d00*/  F2FP.BF16.PACK_AB R8, R73, R74 ;  /* 0x0000004a4908723e */ /* 0x008fe200000010ff */
[----:B------:R-:W-:Y:S02]  /*5d10*/  IMAD.MOV.U32 R158, RZ, RZ, R157 ;  /* 0x000000ffff9e7224 */ /* 0x000fe400078e009d */
[----:B-1----:R-:W-:Y:S01]  /*5d20*/  FFMA.FTZ R3, R173, c[0x0][0x2d0], -R0 ;  /* 0x0000b400ad037a23 */ /* 0x002fe20000010800 */
[----:B----4-:R-:W-:Y:S01]  /*5d30*/  F2FP.BF16.PACK_AB R9, R57, R58 ;  /* 0x0000003a3909723e */ /* 0x010fe200000010ff */
[----:B------:R-:W-:Y:S02]  /*5d40*/  IMAD.MOV.U32 R169, RZ, RZ, R159 ;  /* 0x000000ffffa97224 */ /* 0x000fe400078e009f */
[----:B------:R1:W3:Y:S01]  /*5d50*/  MUFU.EX2 R31, R3 ;  /* 0x00000003001f7308 */ /* 0x0002e20000000800 */
[----:B------:R-:W-:Y:S01]  /*5d60*/  F2FP.BF16.PACK_AB R10, R59, R72 ;  /* 0x000000483b0a723e */ /* 0x000fe200000010ff */
[----:B------:R-:W-:-:S02]  /*5d70*/  IMAD.MOV.U32 R157, RZ, RZ, R153 ;  /* 0x000000ffff9d7224 */ /* 0x000fc400078e0099 */
[----:B------:R-:W-:Y:S02]  /*5d80*/  IMAD.MOV.U32 R153, RZ, RZ, R233 ;  /* 0x000000ffff997224 */ /* 0x000fe400078e00e9 */
[----:B------:R-:W-:Y:S01]  /*5d90*/  IMAD.MOV.U32 R155, RZ, RZ, R154 ;  /* 0x000000ffff9b7224 */ /* 0x000fe200078e009a */
[----:B------:R-:W-:Y:S01]  /*5da0*/  MOV R81, R174 ;  /* 0x000000ae00517202 */ /* 0x000fe20000000f00 */
[----:B-1----:R-:W-:Y:S01]  /*5db0*/  FFMA.FTZ R3, R171, c[0x0][0x2d0], -R6 ;  /* 0x0000b400ab037a23 */ /* 0x002fe20000010806 */
[----:B---3--:R-:W-:Y:S01]  /*5dc0*/  F2FP.BF16.PACK_AB R11, R31, R56 ;  /* 0x000000381f0b723e */ /* 0x008fe200000010ff */
[----:B------:R-:W-:Y:S01]  /*5dd0*/  IMAD.MOV.U32 R172, RZ, RZ, R128 ;  /* 0x000000ffffac7224 */ /* 0x000fe200078e0080 */
[----:B------:R-:W-:Y:S01]  /*5de0*/  MOV R227, R156 ;  /* 0x0000009c00e37202 */ /* 0x000fe20000000f00 */
[----:B------:R1:W-:Y:S01]  /*5df0*/  MUFU.EX2 R29, R3 ;  /* 0x00000003001d7308 */ /* 0x0003e20000000800 */
[----:B------:R-:W-:Y:S01]  /*5e00*/  IMAD.MOV.U32 R212, RZ, RZ, R129 ;  /* 0x000000ffffd47224 */ /* 0x000fe200078e0081 */
[----:B------:R-:W-:Y:S01]  /*5e10*/  UIADD3 UR6, UR7, -0x2, URZ ;  /* 0xfffffffe07067890 */ /* 0x000fe2000fffe03f */
[----:B------:R2:W5:Y:S01]  /*5e20*/  LDL.LU R233, [R1+0x14] ;  /* 0x0000140001e97983 */ /* 0x0005620000300800 */
[----:B------:R-:W-:Y:S01]  /*5e30*/  IMAD.MOV.U32 R154, RZ, RZ, R158 ;  /* 0x000000ffff9a7224 */ /* 0x000fe200078e009e */
[----:B------:R-:W-:Y:S01]  /*5e40*/  HMMA.16816.F32.BF16 R64, R8, R24, R64 ;  /* 0x000000180840723c */ /* 0x000fe20000041840 */
[----:B------:R-:W-:Y:S01]  /*5e50*/  IMAD.MOV.U32 R158, RZ, RZ, R157 ;  /* 0x000000ffff9e7224 */ /* 0x000fe200078e009d */
[----:B------:R-:W-:Y:S01]  /*5e60*/  MOV R157, R153 ;  /* 0x00000099009d7202 */ /* 0x000fe20000000f00 */
[----:B------:R-:W-:-:S02]  /*5e70*/  IMAD.MOV.U32 R153, RZ, RZ, R152 ;  /* 0x000000ffff997224 */ /* 0x000fc400078e0098 */
[----:B------:R-:W-:Y:S02]  /*5e80*/  IMAD.MOV.U32 R152, RZ, RZ, R232 ;  /* 0x000000ffff987224 */ /* 0x000fe400078e00e8 */
[----:B------:R-:W-:Y:S01]  /*5e90*/  IMAD.MOV.U32 R159, RZ, RZ, R155 ;  /* 0x000000ffff9f7224 */ /* 0x000fe200078e009b */
[----:B------:R-:W-:Y:S01]  /*5ea0*/  HMMA.16816.F32.BF16 R48, R8, R22, R48 ;  /* 0x000000160830723c */ /* 0x000fe20000041830 */
[----:B-1----:R-:W-:Y:S01]  /*5eb0*/  FFMA.FTZ R3, R168, c[0x0][0x2d0], -R6 ;  /* 0x0000b400a8037a23 */ /* 0x002fe20000010806 */
[----:B------:R2:W5:Y:S01]  /*5ec0*/  LDL.LU R232, [R1+0x10] ;  /* 0x0000100001e87983 */ /* 0x0005620000300800 */
[----:B------:R-:W-:Y:S01]  /*5ed0*/  IMAD.MOV.U32 R155, RZ, RZ, R154 ;  /* 0x000000ffff9b7224 */ /* 0x000fe200078e009a */
[----:B------:R-:W-:Y:S01]  /*5ee0*/  MOV R154, R153 ;  /* 0x00000099009a7202 */ /* 0x000fe20000000f00 */
[----:B------:R1:W-:Y:S01]  /*5ef0*/  MUFU.EX2 R30, R3 ;  /* 0x00000003001e7308 */ /* 0x0003e20000000800 */
[----:B------:R-:W-:Y:S01]  /*5f00*/  IMAD.MOV.U32 R153, RZ, RZ, R152 ;  /* 0x000000ffff997224 */ /* 0x000fe200078e0098 */
[----:B------:R-:W-:Y:S01]  /*5f10*/  MOV R173, R159 ;  /* 0x0000009f00ad7202 */ /* 0x000fe20000000f00 */
[----:B------:R-:W-:-:S02]  /*5f20*/  IMAD.MOV.U32 R152, RZ, RZ, R131 ;  /* 0x000000ffff987224 */ /* 0x000fc400078e0083 */
[----:B-1----:R-:W-:Y:S02]  /*5f30*/  FFMA.FTZ R3, R170, c[0x0][0x2d0], -R6 ;  /* 0x0000b400aa037a23 */ /* 0x002fe40000010806 */
[----:B------:R-:W-:Y:S02]  /*5f40*/  IMAD.MOV.U32 R186, RZ, RZ, R153 ;  /* 0x000000ffffba7224 */ /* 0x000fe400078e0099 */
[----:B------:R1:W-:Y:S01]  /*5f50*/  MUFU.EX2 R28, R3 ;  /* 0x00000003001c7308 */ /* 0x0003e20000000800 */
[----:B------:R-:W-:Y:S01]  /*5f60*/  IMAD.MOV.U32 R146, RZ, RZ, R154 ;  /* 0x000000ffff927224 */ /* 0x000fe200078e009a */
[----:B------:R-:W-:Y:S01]  /*5f70*/  HMMA.16816.F32.BF16 R52, R8, R20, R52 ;  /* 0x000000140834723c */ /* 0x000fe20000041834 */
[----:B------:R-:W-:Y:S02]  /*5f80*/  IMAD.MOV.U32 R131, RZ, RZ, R130 ;  /* 0x000000ffff837224 */ /* 0x000fe400078e0082 */
[----:B------:R-:W-:Y:S02]  /*5f90*/  IMAD.MOV.U32 R80, RZ, RZ, R172 ;  /* 0x000000ffff507224 */ /* 0x000fe400078e00ac */
[----:B------:R-:W-:-:S02]  /*5fa0*/  IMAD.MOV.U32 R130, RZ, RZ, R139 ;  /* 0x000000ffff827224 */ /* 0x000fc400078e008b */
[----:B-1----:R-:W-:Y:S01]  /*5fb0*/  FFMA.FTZ R3, R169, c[0x0][0x2d0], -R6 ;  /* 0x0000b400a9037a23 */ /* 0x002fe20000010806 */
[C---:B------:R-:W-:Y:S01]  /*5fc0*/  HMMA.16816.F32.BF16 R44, R8.reuse, R12, R44 ;  /* 0x0000000c082c723c */ /* 0x040fe2000004182c */
[----:B------:R-:W-:Y:S01]  /*5fd0*/  MUFU.EX2 R20, R4 ;  /* 0x0000000400147308 */ /* 0x000fe20000000800 */
[----:B------:R-:W-:Y:S02]  /*5fe0*/  IMAD.MOV.U32 R185, RZ, RZ, R152 ;  /* 0x000000ffffb97224 */ /* 0x000fe400078e0098 */
[----:B------:R-:W-:Y:S02]  /*5ff0*/  IMAD.MOV.U32 R174, RZ, RZ, R127 ;  /* 0x000000ffffae7224 */ /* 0x000fe400078e007f */
[----:B------:R-:W-:Y:S02]  /*6000*/  IMAD.MOV.U32 R159, RZ, RZ, R155 ;  /* 0x000000ffff9f7224 */ /* 0x000fe400078e009b */
[----:B------:R-:W-:Y:S01]  /*6010*/  HMMA.16816.F32.BF16 R60, R8, R26, R60 ;  /* 0x0000001a083c723c */ /* 0x000fe2000004183c */
[----:B------:R1:W3:Y:S01]  /*6020*/  MUFU.EX2 R25, R3 ;  /* 0x0000000300197308 */ /* 0x0002e20000000800 */
[--C-:B------:R-:W-:Y:S01]  /*6030*/  FFMA.FTZ R12, R217, c[0x0][0x2d0], -R0.reuse ;  /* 0x0000b400d90c7a23 */ /* 0x100fe20000010800 */
[----:B------:R-:W-:Y:S01]  /*6040*/  MOV R184, R131 ;  /* 0x0000008300b87202 */ /* 0x000fe20000000f00 */
[----:B------:R-:W-:Y:S01]  /*6050*/  FFMA.FTZ R6, R222, c[0x0][0x2d0], -R0 ;  /* 0x0000b400de067a23 */ /* 0x000fe20000010800 */
[----:B------:R-:W4:Y:S01]  /*6060*/  LDSM.16.MT88.4 R152, [R228+0x3100] ;  /* 0x00310000e498783b */ /* 0x000f220000004200 */
[----:B------:R-:W-:-:S02]  /*6070*/  IMAD.MOV.U32 R172, RZ, RZ, R173 ;  /* 0x000000ffffac7224 */ /* 0x000fc400078e00ad */
[C---:B------:R-:W-:Y:S01]  /*6080*/  HMMA.16816.F32.BF16 R36, R8.reuse, R16, R36 ;  /* 0x000000100824723c */ /* 0x040fe20000041824 */
[----:B------:R-:W-:Y:S01]  /*6090*/  IMAD.MOV.U32 R175, RZ, RZ, R130 ;  /* 0x000000ffffaf7224 */ /* 0x000fe200078e0082 */
[----:B------:R-:W2:Y:S06]  /*60a0*/  LDSM.16.MT88.4 R168, [R231+0x3100] ;  /* 0x00310000e7a8783b */ /* 0x000eac0000004200 */
[C---:B------:R-:W-:Y:S01]  /*60b0*/  HMMA.16816.F32.BF16 R40, R8.reuse, R18, R40 ;  /* 0x000000120828723c */ /* 0x040fe20000041828 */
[----:B-1----:R-:W-:Y:S01]  /*60c0*/  FFMA.FTZ R3, R213, c[0x0][0x2d0], -R5 ;  /* 0x0000b400d5037a23 */ /* 0x002fe20000010805 */
[----:B------:R-:W-:Y:S03]  /*60d0*/  LDSM.16.MT88.4 R16, [R230+0x3100] ;  /* 0x00310000e610783b */ /* 0x000fe60000004200 */
[----:B------:R1:W-:Y:S01]  /*60e0*/  MUFU.EX2 R24, R3 ;  /* 0x0000000300187308 */ /* 0x0003e20000000800 */
[----:B------:R-:W-:Y:S01]  /*60f0*/  FFMA.FTZ R4, R186, c[0x0][0x2d0], -R7 ;  /* 0x0000b400ba047a23 */ /* 0x000fe20000010807 */
[----:B------:R2:W5:Y:S01]  /*6100*/  LDL.LU R139, [R1+0xc] ;  /* 0x00000c00018b7983 */ /* 0x0005620000300800 */
[----:B------:R-:W-:Y:S01]  /*6110*/  HMMA.16816.F32.BF16 R32, R8, R14, R32 ;  /* 0x0000000e0820723c */ /* 0x000fe20000041820 */
[----:B------:R-:W-:Y:S01]  /*6120*/  IMAD.MOV.U32 R173, RZ, RZ, R125 ;  /* 0x000000ffffad7224 */ /* 0x000fe200078e007d */
[----:B------:R-:W-:Y:S01]  /*6130*/  UISETP.GE.AND UP0, UPT, UR6, UR8, UPT ;  /* 0x000000080600728c */ /* 0x000fe2000bf06270 */
[----:B------:R-:W-:Y:S01]  /*6140*/  IMAD.MOV.U32 R130, RZ, RZ, R117 ;  /* 0x000000ffff827224 */ /* 0x000fe200078e0075 */
[----:B---3--:R-:W-:Y:S01]  /*6150*/  F2FP.BF16.PACK_AB R186, R25, R28 ;  /* 0x0000001c19ba723e */ /* 0x008fe200000010ff */
[----:B------:R3:W-:Y:S01]  /*6160*/  MUFU.EX2 R14, R4 ;  /* 0x00000004000e7308 */ /* 0x0007e20000000800 */
[----:B------:R-:W-:-:S02]  /*6170*/  IMAD.MOV.U32 R82, RZ, RZ, R175 ;  /* 0x000000ffff527224 */ /* 0x000fc400078e00af */
[----:B------:R-:W-:Y:S01]  /*6180*/  IMAD.MOV.U32 R83, RZ, RZ, R184 ;  /* 0x000000ffff537224 */ /* 0x000fe200078e00b8 */
[----:B------:R-:W-:Y:S01]  /*6190*/  PLOP3.LUT P0, PT, PT, PT, UP0, 0x80, 0x0 ;  /* 0x000000000000781c */ /* 0x000fe20003f0f008 */
[----:B------:R-:W-:Y:S01]  /*61a0*/  IMAD.MOV.U32 R131, RZ, RZ, R116 ;  /* 0x000000ffff837224 */ /* 0x000fe200078e0074 */
[----:B------:R-:W-:Y:S01]  /*61b0*/  F2FP.BF16.PACK_AB R184, R30, R29 ;  /* 0x0000001d1eb8723e */ /* 0x000fe200000010ff */
[----:B------:R-:W-:Y:S01]  /*61c0*/  IMAD.MOV.U32 R128, RZ, RZ, R119 ;  /* 0x000000ffff807224 */ /* 0x000fe200078e0077 */
[----:B------:R-:W-:Y:S01]  /*61d0*/  MUFU.EX2 R11, R12 ;  /* 0x0000000c000b7308 */ /* 0x000fe20000000800 */
[----:B-1----:R-:W-:Y:S01]  /*61e0*/  FFMA.FTZ R3, R211, c[0x0][0x2d0], -R5 ;  /* 0x0000b400d3037a23 */ /* 0x002fe20000010805 */
[----:B------:R-:W1:Y:S01]  /*61f0*/  LDSM.16.MT88.4 R116, [R229+0x3100] ;  /* 0x00310000e574783b */ /* 0x000e620000004200 */
[----:B------:R-:W-:Y:S02]  /*6200*/  IMAD.MOV.U32 R210, RZ, RZ, R131 ;  /* 0x000000ffffd27224 */ /* 0x000fe400078e0083 */
[----:B------:R-:W-:-:S03]  /*6210*/  IMAD.MOV.U32 R209, RZ, RZ, R128 ;  /* 0x000000ffffd17224 */ /* 0x000fc600078e0080 */
[----:B------:R2:W1:Y:S01]  /*6220*/  MUFU.EX2 R23, R3 ;  /* 0x0000000300177308 */ /* 0x0004620000000800 */
[----:B---3--:R-:W-:-:S07]  /*6230*/  FADD.FTZ R4, R224, R221 ;  /* 0x000000dde0047221 */ /* 0x008fce0000010000 */
[----:B------:R-:W-:Y:S01]  /*6240*/  MUFU.EX2 R10, R6 ;  /* 0x00000006000a7308 */ /* 0x000fe20000000800 */
[----:B--2---:R-:W-:-:S07]  /*6250*/  FFMA.FTZ R3, R214, c[0x0][0x2d0], -R5 ;  /* 0x0000b400d6037a23 */ /* 0x004fce0000010805 */
[----:B------:R2:W-:Y:S02]  /*6260*/  MUFU.EX2 R22, R3 ;  /* 0x0000000300167308 */ /* 0x0005e40000000800 */
[----:B--2---:R-:W-:Y:S02]  /*6270*/  FFMA.FTZ R3, R226, c[0x0][0x2d0], -R5 ;  /* 0x0000b400e2037a23 */ /* 0x004fe40000010805 */
[----:B------:R-:W-:-:S04]  /*6280*/  FFMA.FTZ R5, R225, c[0x0][0x2d0], -R0 ;  /* 0x0000b400e1057a23 */ /* 0x000fc80000010800 */
[----:B------:R2:W3:Y:S01]  /*6290*/  MUFU.EX2 R21, R3 ;  /* 0x0000000300157308 */ /* 0x0004e20000000800 */
[----:B------:R-:W-:-:S07]  /*62a0*/  FFMA.FTZ R0, R215, c[0x0][0x2d0], -R0 ;  /* 0x0000b400d7007a23 */ /* 0x000fce0000010800 */
[----:B------:R4:W4:Y:S01]  /*62b0*/  MUFU.EX2 R9, R5 ;  /* 0x0000000500097308 */ /* 0x0009220000000800 */
[----:B--2---:R-:W-:-:S07]  /*62c0*/  FFMA.FTZ R3, R146, c[0x0][0x2d0], -R7 ;  /* 0x0000b40092037a23 */ /* 0x004fce0000010807 */
[----:B------:R2:W2:Y:S01]  /*62d0*/  MUFU.EX2 R12, R0 ;  /* 0x00000000000c7308 */ /* 0x0004a20000000800 */
[----:B------:R-:W-:Y:S01]  /*62e0*/  FFMA.FTZ R7, R185, c[0x0][0x2d0], -R7 ;  /* 0x0000b400b9077a23 */ /* 0x000fe20000010807 */
[----:B-1----:R-:W-:Y:S02]  /*62f0*/  F2FP.BF16.PACK_AB R185, R23, R24 ;  /* 0x0000001817b9723e */ /* 0x002fe400000010ff */
[----:B---3--:R-:W-:Y:S01]  /*6300*/  F2FP.BF16.PACK_AB R187, R21, R22 ;  /* 0x0000001615bb723e */ /* 0x008fe200000010ff */
[----:B----4-:R-:W-:-:S03]  /*6310*/  FADD.FTZ R5, R124, R126 ;  /* 0x0000007e7c057221 */ /* 0x010fc60000010000 */
[----:B------:R1:W3:Y:S01]  /*6320*/  MUFU.EX2 R15, R3 ;  /* 0x00000003000f7308 */ /* 0x0002e20000000800 */
[----:B------:R-:W-:Y:S01]  /*6330*/  F2FP.BF16.PACK_AB R129, R10, R9 ;  /* 0x000000090a81723e */ /* 0x000fe200000010ff */
[----:B------:R-:W-:Y:S01]  /*6340*/  FADD.FTZ R6, R158, R5 ;  /* 0x000000059e067221 */ /* 0x000fe20000010000 */
[C---:B------:R-:W-:Y:S01]  /*6350*/  HMMA.16816.F32.BF16 R140, R184.reuse, R152, R140 ;  /* 0x00000098b88c723c */ /* 0x040fe2000004188c */
[----:B------:R-:W-:Y:S02]  /*6360*/  FADD.FTZ R5, R223, R4 ;  /* 0x00000004df057221 */ /* 0x000fe40000010000 */
[----:B--2---:R-:W-:Y:S02]  /*6370*/  FADD.FTZ R0, R159, R173 ;  /* 0x000000ad9f007221 */ /* 0x004fe40000010000 */
[----:B------:R2:W4:Y:S01]  /*6380*/  MUFU.EX2 R13, R7 ;  /* 0x00000007000d7308 */ /* 0x0005220000000800 */
[----:B------:R-:W-:Y:S02]  /*6390*/  F2FP.BF16.PACK_AB R131, R12, R11 ;  /* 0x0000000b0c83723e */ /* 0x000fe400000010ff */
[----:B------:R-:W-:Y:S01]  /*63a0*/  HMMA.16816.F32.BF16 R148, R184, R154, R148 ;  /* 0x0000009ab894723c */ /* 0x000fe20000041894 */
[----:B-1----:R-:W-:Y:S01]  /*63b0*/  FADD.FTZ R3, R172, R174 ;  /* 0x000000aeac037221 */ /* 0x002fe20000010000 */
[----:B---3--:R-:W-:-:S03]  /*63c0*/  F2FP.BF16.PACK_AB R128, R15, R20 ;  /* 0x000000140f80723e */ /* 0x008fc600000010ff */
[----:B------:R-:W-:-:S03]  /*63d0*/  FADD.FTZ R4, R157, R3 ;  /* 0x000000039d047221 */ /* 0x000fc60000010000 */
[C---:B------:R-:W-:Y:S01]  /*63e0*/  HMMA.16816.F32.BF16 R160, R184.reuse, R168, R160 ;  /* 0x000000a8b8a0723c */ /* 0x040fe200000418a0 */
[----:B------:R-:W-:Y:S02]  /*63f0*/  FADD.FTZ R3, R80, R6 ;  /* 0x0000000650037221 */ /* 0x000fe40000010000 */
[----:B------:R-:W-:Y:S02]  /*6400*/  FADD.FTZ R4, R82, R4 ;  /* 0x0000000452047221 */ /* 0x000fe40000010000 */
[----:B--2---:R-:W-:Y:S01]  /*6410*/  FADD.FTZ R7, R130, R0 ;  /* 0x0000000082077221 */ /* 0x004fe20000010000 */
[----:B----4-:R-:W-:Y:S01]  /*6420*/  F2FP.BF16.PACK_AB R130, R13, R14 ;  /* 0x0000000e0d82723e */ /* 0x010fe200000010ff */
        /* <DEDUP_REMOVED lines=99> */
[----:B------:R1:W-:Y:S01]  /*6a60*/  STL [R1+0x4], R0 ;  /* 0x0000040001007387 */ /* 0x0003e20000100800 */
[----:B------:R-:W-:Y:S02]  /*6a70*/  FADD.FTZ R251, R72, R251 ;  /* 0x000000fb48fb7221 */ /* 0x000fe40000010000 */
[----:B------:R-:W-:Y:S01]  /*6a80*/  FADD.FTZ R252, R56, R252 ;  /* 0x000000fc38fc7221 */ /* 0x000fe20000010000 */
[----:B------:R1:W-:Y:S01]  /*6a90*/  STL [R1], R4 ;  /* 0x0000000401007387 */ /* 0x0003e20000100800 */
        /* <DEDUP_REMOVED lines=10> */
[----:B------:R-:W-:Y:S05]  /*6b40*/  @!P0 BRA `(.L_x_1928) ;  /* 0x0000427000008947 */ /* 0x000fea0003800000 */
[----:B------:R-:W-:Y:S01]  /*6b50*/  IMAD.MOV.U32 R3, RZ, RZ, R136 ;  /* 0x000000ffff037224 */ /* 0x000fe200078e0088 */
[----:B------:R-:W-:Y:S01]  /*6b60*/  MOV R138, R2 ;  /* 0x00000002008a7202 */ /* 0x000fe20000000f00 */
[----:B-1----:R-:W-:Y:S01]  /*6b70*/  IMAD.MOV.U32 R0, RZ, RZ, R137 ;  /* 0x000000ffff007224 */ /* 0x002fe200078e0089 */
[----:B------:R-:W-:Y:S01]  /*6b80*/  MOV R133, R135 ;  /* 0x0000008700857202 */ /* 0x000fe20000000f00 */
[----:B------:R-:W-:Y:S05]  /*6b90*/  BRA `(.L_x_1929) ;  /* 0x0000040000007947 */ /* 0x000fea0003800000 */
.L_x_1931:
[----:B------:R-:W2:Y:S01]  /*6ba0*/  LDL R136, [R1+0x8] ;  /* 0x0000080001887983 */ /* 0x000ea20000100800 */
[----:B------:R-:W-:Y:S01]  /*6bb0*/  UIMAD UR5, UR6, 0x70, UR9 ;  /* 0x00000070060578a4 */ /* 0x000fe2000f8e0209 */
[----:B------:R-:W-:Y:S05]  /*6bc0*/  IMAD.MOV.U32 R247, RZ, RZ, RZ ;  /* 0x000000fffff77224 */ /* 0x000fea00078e00ff */
        /* <DEDUP_REMOVED lines=28> */
[----:B------:R-:W3:Y:S04]  /*6d90*/  SHFL.IDX PT, R134, R132, 0x1, 0x181f ;  /* 0x00381f0084867f89 */ /* 0x000ee800000e0000 */
[----:B------:R-:W4:Y:S04]  /*6da0*/  SHFL.IDX PT, R135, R2, 0x1, 0x181f ;  /* 0x00381f0002877f89 */ /* 0x000f2800000e0000 */
[----:B------:R-:W5:Y:S04]  /*6db0*/  SHFL.IDX PT, R190, R132, 0x3, 0x181f ;  /* 0x00781f0084be7f89 */ /* 0x000f6800000e0000 */
[----:B------:R-:W5:Y:S01]  /*6dc0*/  SHFL.IDX PT, R189, R2, 0x2, 0x181f ;  /* 0x00581f0002bd7f89 */ /* 0x000f6200000e0000 */
[-C--:B-1----:R-:W-:Y:S03]  /*6dd0*/  IADD3 R136, P1, R136, R246.reuse, RZ ;  /* 0x000000f688887210 */ /* 0x082fe60007f3e0ff */
[----:B------:R-:W1:Y:S04]  /*6de0*/  SHFL.IDX PT, R188, R132, 0x4, 0x181f ;  /* 0x00981f0084bc7f89 */ /* 0x000e6800000e0000 */
[----:B------:R-:W1:Y:S01]  /*6df0*/  SHFL.IDX PT, R191, R132, 0x5, 0x181f ;  /* 0x00b81f0084bf7f89 */ /* 0x000e6200000e0000 */
[--C-:B--2---:R-:W-:Y:S03]  /*6e00*/  IMAD.X R137, R137, 0x1, R245.reuse, P1 ;  /* 0x0000000189897824 */ /* 0x104fe600008e06f5 */
[----:B------:R-:W2:Y:S01]  /*6e10*/  SHFL.IDX PT, R196, R2, 0x3, 0x181f ;  /* 0x00781f0002c47f89 */ /* 0x000ea200000e0000 */
[-C--:B---3--:R-:W-:Y:S03]  /*6e20*/  IADD3 R134, P0, R134, R246.reuse, RZ ;  /* 0x000000f686867210 */ /* 0x088fe60007f1e0ff */
[----:B------:R3:W-:Y:S01]  /*6e30*/  LDGSTS.E.BYPASS.LTC128B.128 [R248+0x3900], [R136.64], !P6 ;  /* 0x0390000088f87fae */ /* 0x0007e2000f101d50 */
[-C--:B----4-:R-:W-:Y:S02]  /*6e40*/  IADD3.X R135, R135, R245.reuse, RZ, P0, !PT ;  /* 0x000000f587877210 */ /* 0x090fe400007fe4ff */
[-C--:B------:R-:W-:Y:S01]  /*6e50*/  IADD3 R192, P0, R192, R246.reuse, RZ ;  /* 0x000000f6c0c07210 */ /* 0x080fe20007f1e0ff */
[----:B------:R-:W4:Y:S01]  /*6e60*/  SHFL.IDX PT, R195, R2, 0x4, 0x181f ;  /* 0x00981f0002c37f89 */ /* 0x000f2200000e0000 */
[-C--:B-----5:R-:W-:Y:S03]  /*6e70*/  IADD3 R190, P3, R190, R246.reuse, RZ ;  /* 0x000000f6bebe7210 */ /* 0x0a0fe60007f7e0ff */
        /* <DEDUP_REMOVED lines=18> */
.L_x_1929:
[----:B------:R-:W-:Y:S04]  /*6fa0*/  DEPBAR.LE SB0, 0x0 ;  /* 0x000080000000791a */ /* 0x000fe80000000000 */
[----:B------:R-:W-:Y:S01]  /*6fb0*/  BAR.SYNC.DEFER_BLOCKING 0x0 ;  /* 0x0000000000007b1d */ /* 0x000fe20000010000 */
[C---:B------:R-:W-:Y:S01]  /*6fc0*/  IMAD.WIDE.U32 R68, R249.reuse, c[0x0][0x208], RZ ;  /* 0x00008200f9447a25 */ /* 0x040fe200078e00ff */
[----:B------:R-:W-:Y:S01]  /*6fd0*/  SHF.R.S32.HI R2, RZ, 0x1f, R249 ;  /* 0x0000001fff027819 */ /* 0x000fe200000114f9 */
[----:B------:R-:W-:Y:S04]  /*6fe0*/  UISETP.GT.AND UP0, UPT, UR6, UR8, UPT ;  /* 0x000000080600728c */ /* 0x000fe8000bf04270 */
[----:B------:R-:W-:Y:S04]  /*6ff0*/  IMAD R2, R2, c[0x0][0x208], RZ ;  /* 0x0000820002027a24 */ /* 0x000fe800078e02ff */
[----:B------:R-:W-:Y:S01]  /*7000*/  IMAD R2, R249, c[0x0][0x20c], R2 ;  /* 0x00008300f9027a24 */ /* 0x000fe200078e0202 */
[----:B-----5:R-:W-:Y:S06]  /*7010*/  LDSM.16.M88.4 R112, [R234+0x7100] ;  /* 0x00710000ea70783b */ /* 0x020fec0000000200 */
[----:B------:R-:W1:Y:S06]  /*7020*/  LDSM.16.M88.4 R16, [R139+0x3900] ;  /* 0x003900008b10783b */ /* 0x000e6c0000000200 */
[----:B------:R-:W2:Y:S06]  /*7030*/  LDSM.16.M88.4 R108, [R234+0x9100] ;  /* 0x00910000ea6c783b */ /* 0x000eac0000000200 */
[----:B------:R-:W3:Y:S06]  /*7040*/  LDSM.16.M88.4 R32, [R139+0x4100] ;  /* 0x004100008b20783b */ /* 0x000eec0000000200 */
[----:B------:R-:W4:Y:S06]  /*7050*/  LDSM.16.M88.4 R48, [R139+0x4900] ;  /* 0x004900008b30783b */ /* 0x000f2c0000000200 */
[----:B------:R-:W3:Y:S06]  /*7060*/  LDSM.16.M88.4 R64, [R139+0x5100] ;  /* 0x005100008b40783b */ /* 0x000eec0000000200 */
[----:B------:R-:W3:Y:S06]  /*7070*/  LDSM.16.M88.4 R80, [R139+0x5900] ;  /* 0x005900008b50783b */ /* 0x000eec0000000200 */
[----:B------:R-:W-:Y:S01]  /*7080*/  LDSM.16.M88.4 R96, [R139+0x6100] ;  /* 0x006100008b60783b */ /* 0x000fe20000000200 */
[-C--:B-1----:R-:W-:Y:S05]  /*7090*/  HMMA.16816.F32.BF16 R4, R112, R16.reuse, RZ ;  /* 0x000000107004723c */ /* 0x082fea00000418ff */
[----:B------:R-:W-:Y:S03]  /*70a0*/  LDSM.16.M88.4 R188, [R139+0x6900] ;  /* 0x006900008bbc783b */ /* 0x000fe60000000200 */
[C---:B--2---:R-:W-:Y:S03]  /*70b0*/  HMMA.16816.F32.BF16 R8, R108.reuse, R16, RZ ;  /* 0x000000106c08723c */ /* 0x044fe600000418ff */
[----:B------:R-:W-:Y:S06]  /*70c0*/  LDSM.16.M88.4 R192, [R237+0x7100] ;  /* 0x00710000edc0783b */ /* 0x000fec0000000200 */
[----:B------:R-:W-:Y:S01]  /*70d0*/  LDSM.16.M88.4 R196, [R238] ;  /* 0x00000000eec4783b */ /* 0x000fe20000000200 */
[-C--:B------:R-:W-:Y:S05]  /*70e0*/  HMMA.16816.F32.BF16 R12, R108, R18.reuse, RZ ;  /* 0x000000126c0c723c */ /* 0x080fea00000418ff */
[----:B------:R-:W-:Y:S03]  /*70f0*/  LDSM.16.M88.4 R200, [R237+0x9100] ;  /* 0x00910000edc8783b */ /* 0x000fe60000000200 */
[C---:B------:R-:W-:Y:S03]  /*7100*/  HMMA.16816.F32.BF16 R16, R112.reuse, R18, RZ ;  /* 0x000000127010723c */ /* 0x040fe600000418ff */
[----:B------:R-:W-:Y:S05]  /*7110*/  LDSM.16.M88.4 R204, [R244] ;  /* 0x00000000f4cc783b */ /* 0x000fea0000000200 */
[-C--:B---3--:R-:W-:Y:S01]  /*7120*/  HMMA.16816.F32.BF16 R20, R112, R32.reuse, RZ ;  /* 0x000000207014723c */ /* 0x088fe200000418ff */
[----:B------:R-:W-:Y:S06]  /*7130*/  LDSM.16.M88.4 R208, [R243] ;  /* 0x00000000f3d0783b */ /* 0x000fec0000000200 */
[----:B------:R-:W-:Y:S01]  /*7140*/  LDSM.16.M88.4 R212, [R242] ;  /* 0x00000000f2d4783b */ /* 0x000fe20000000200 */
[C---:B------:R-:W-:Y:S05]  /*7150*/  HMMA.16816.F32.BF16 R24, R108.reuse, R32, RZ ;  /* 0x000000206c18723c */ /* 0x040fea00000418ff */
[----:B------:R-:W-:Y:S03]  /*7160*/  LDSM.16.M88.4 R216, [R241] ;  /* 0x00000000f1d8783b */ /* 0x000fe60000000200 */
[-C--:B------:R-:W-:Y:S03]  /*7170*/  HMMA.16816.F32.BF16 R28, R108, R34.reuse, RZ ;  /* 0x000000226c1c723c */ /* 0x080fe600000418ff */
[----:B------:R-:W-:Y:S05]  /*7180*/  LDSM.16.M88.4 R220, [R240] ;  /* 0x00000000f0dc783b */ /* 0x000fea0000000200 */
[C---:B------:R-:W-:Y:S01]  /*7190*/  HMMA.16816.F32.BF16 R32, R112.reuse, R34, RZ ;  /* 0x000000227020723c */ /* 0x040fe200000418ff */
[----:B------:R-:W-:Y:S07]  /*71a0*/  LDSM.16.M88.4 R224, [R239] ;  /* 0x00000000efe0783b */ /* 0x000fee0000000200 */
[-C--:B----4-:R-:W-:Y:S08]  /*71b0*/  HMMA.16816.F32.BF16 R36, R112, R48.reuse, RZ ;  /* 0x000000307024723c */ /* 0x090ff000000418ff */
[C---:B------:R-:W-:Y:S08]  /*71c0*/  HMMA.16816.F32.BF16 R40, R108.reuse, R48, RZ ;  /* 0x000000306c28723c */ /* 0x040ff000000418ff */
[-C--:B------:R-:W-:Y:S08]  /*71d0*/  HMMA.16816.F32.BF16 R44, R108, R50.reuse, RZ ;  /* 0x000000326c2c723c */ /* 0x080ff000000418ff */
[C---:B------:R-:W-:Y:S08]  /*71e0*/  HMMA.16816.F32.BF16 R48, R112.reuse, R50, RZ ;  /* 0x000000327030723c */ /* 0x040ff000000418ff */
[-C--:B------:R-:W-:Y:S08]  /*71f0*/  HMMA.16816.F32.BF16 R52, R112, R64.reuse, RZ ;  /* 0x000000407034723c */ /* 0x080ff000000418ff */
[C---:B------:R-:W-:Y:S07]  /*7200*/  HMMA.16816.F32.BF16 R56, R108.reuse, R64, RZ ;  /* 0x000000406c38723c */ /* 0x040fee00000418ff */
[----:B------:R-:W-:Y:S01]  /*7210*/  IMAD.IADD R65, R69, 0x1, R2 ;  /* 0x0000000145417824 */ /* 0x000fe200078e0202 */
[-C--:B------:R-:W-:Y:S01]  /*7220*/  HMMA.16816.F32.BF16 R60, R108, R66.reuse, RZ ;  /* 0x000000426c3c723c */ /* 0x080fe200000418ff */
[----:B------:R-:W-:Y:S03]  /*7230*/  IMAD.MOV.U32 R64, RZ, RZ, R68 ;  /* 0x000000ffff407224 */ /* 0x000fe600078e0044 */
[----:B------:R-:W-:Y:S01]  /*7240*/  SHF.R.S32.HI R2, RZ, 0x1f, R247 ;  /* 0x0000001fff027819 */ /* 0x000fe200000114f7 */
[C---:B------:R-:W-:Y:S03]  /*7250*/  IMAD.WIDE.U32 R72, R247.reuse, c[0x0][0x218], R64 ;  /* 0x00008600f7487a25 */ /* 0x040fe600078e0040 */
[C---:B------:R-:W-:Y:S04]  /*7260*/  HMMA.16816.F32.BF16 R64, R112.reuse, R66, RZ ;  /* 0x000000427040723c */ /* 0x040fe800000418ff */
[----:B------:R-:W-:Y:S01]  /*7270*/  IMAD R2, R2, c[0x0][0x218], RZ ;  /* 0x0000860002027a24 */ /* 0x000fe200078e02ff */
[----:B------:R-:W-:Y:S03]  /*7280*/  IADD3 R132, P1, R72, UR22, RZ ;  /* 0x0000001648847c10 */ /* 0x000fe6000ff3e0ff */
[-C--:B------:R-:W-:Y:S01]  /*7290*/  HMMA.16816.F32.BF16 R68, R112, R80.reuse, RZ ;  /* 0x000000507044723c */ /* 0x080fe200000418ff */
[----:B------:R-:W-:Y:S03]  /*72a0*/  IMAD R72, R247, c[0x0][0x21c], R2 ;  /* 0x00008700f7487a24 */ /* 0x000fe600078e0202 */
[C---:B------:R-:W-:Y:S02]  /*72b0*/  LEA R2, P0, R132.reuse, c[0x0][0x1f8], 0x1 ;  /* 0x00007e0084027a11 */ /* 0x040fe400078008ff */
[----:B------:R-:W-:Y:S03]  /*72c0*/  IADD3.X R72, R73, UR4, R72, P1, !PT ;  /* 0x0000000449487c10 */ /* 0x000fe60008ffe448 */
[----:B------:R-:W1:Y:S03]  /*72d0*/  SHFL.IDX PT, R94, R2, RZ, 0x181f ;  /* 0x00181fff025e7589 */ /* 0x000e6600000e0000 */
[----:B------:R-:W-:Y:S02]  /*72e0*/  LEA.HI.X R132, R132, c[0x0][0x1fc], R72, 0x1, P0 ;  /* 0x00007f0084847a11 */ /* 0x000fe400000f0c48 */
[C---:B------:R-:W-:Y:S01]  /*72f0*/  HMMA.16816.F32.BF16 R72, R108.reuse, R80, RZ ;  /* 0x000000506c48723c */ /* 0x040fe200000418ff */
[----:B------:R-:W2:Y:S06]  /*7300*/  SHFL.IDX PT, R92, R2, 0x1, 0x181f ;  /* 0x00381f00025c7f89 */ /* 0x000eac00000e0000 */
[----:B------:R-:W3:Y:S01]  /*7310*/  SHFL.IDX PT, R88, R132, RZ, 0x181f ;  /* 0x00181fff84587589 */ /* 0x000ee200000e0000 */
[-C--:B------:R-:W-:Y:S05]  /*7320*/  HMMA.16816.F32.BF16 R76, R108, R82.reuse, RZ ;  /* 0x000000526c4c723c */ /* 0x080fea00000418ff */
[----:B------:R-:W4:Y:S03]  /*7330*/  SHFL.IDX PT, R89, R132, 0x1, 0x181f ;  /* 0x00381f0084597f89 */ /* 0x000f2600000e0000 */
[C---:B------:R-:W-:Y:S03]  /*7340*/  HMMA.16816.F32.BF16 R80, R112.reuse, R82, RZ ;  /* 0x000000527050723c */ /* 0x040fe600000418ff */
[----:B------:R-:W4:Y:S01]  /*7350*/  SHFL.IDX PT, R100, R2, 0x2, 0x181f ;  /* 0x00581f0002647f89 */ /* 0x000f2200000e0000 */
[-C--:B-1----:R-:W-:Y:S04]  /*7360*/  IADD3 R94, P1, R94, R246.reuse, RZ ;  /* 0x000000f65e5e7210 */ /* 0x082fe80007f3e0ff */
[-C--:B------:R-:W-:Y:S01]  /*7370*/  HMMA.16816.F32.BF16 R84, R112, R96.reuse, RZ ;  /* 0x000000607054723c */ /* 0x080fe200000418ff */
[----:B------:R-:W1:Y:S03]  /*7380*/  SHFL.IDX PT, R103, R132, 0x2, 0x181f ;  /* 0x00581f0084677f89 */ /* 0x000e6600000e0000 */
[-C--:B--2---:R-:W-:Y:S03]  /*7390*/  IADD3 R92, P0, R92, R246.reuse, RZ ;  /* 0x000000f65c5c7210 */ /* 0x084fe60007f1e0ff */
[----:B------:R-:W2:Y:S01]  /*73a0*/  SHFL.IDX PT, R101, R2, 0x3, 0x181f ;  /* 0x00781f0002657f89 */ /* 0x000ea200000e0000 */
[--C-:B---3--:R-:W-:Y:S05]  /*73b0*/  IMAD.X R95, R88, 0x1, R245.reuse, P1 ;  /* 0x00000001585f7824 */ /* 0x108fea00008e06f5 */
[----:B------:R-:W3:Y:S01]  /*73c0*/  SHFL.IDX PT, R104, R132, 0x3, 0x181f ;  /* 0x00781f0084687f89 */ /* 0x000ee200000e0000 */
[--C-:B----4-:R-:W-:Y:S02]  /*73d0*/  IMAD.X R93, R89, 0x1, R245.reuse, P0 ;  /* 0x00000001595d7824 */ /* 0x110fe400000e06f5 */
[C---:B------:R-:W-:Y:S03]  /*73e0*/  HMMA.16816.F32.BF16 R88, R108.reuse, R96, RZ ;  /* 0x000000606c58723c */ /* 0x040fe600000418ff */
[----:B------:R-:W4:Y:S04]  /*73f0*/  SHFL.IDX PT, R102, R2, 0x4, 0x181f ;  /* 0x00981f0002667f89 */ /* 0x000f2800000e0000 */
[-C--:B------:R-:W-:Y:S02]  /*7400*/  IADD3 R96, P0, R100, R246.reuse, RZ ;  /* 0x000000f664607210 */ /* 0x080fe40007f1e0ff */
[----:B------:R-:W4:Y:S03]  /*7410*/  SHFL.IDX PT, R106, R132, 0x4, 0x181f ;  /* 0x00981f00846a7f89 */ /* 0x000f2600000e0000 */
[-C--:B-1----:R-:W-:Y:S03]  /*7420*/  IADD3.X R97, R103, R245.reuse, RZ, P0, !PT ;  /* 0x000000f567617210 */ /* 0x082fe600007fe4ff */
[----:B------:R-:W1:Y:S01]  /*7430*/  SHFL.IDX PT, R105, R2, 0x5, 0x181f ;  /* 0x00b81f0002697f89 */ /* 0x000e6200000e0000 */
[-C--:B--2---:R-:W-:Y:S05]  /*7440*/  IADD3 R100, P1, R101, R246.reuse, RZ ;  /* 0x000000f665647210 */ /* 0x084fea0007f3e0ff */
[----:B------:R2:W-:Y:S01]  /*7450*/  LDGSTS.E.BYPASS.LTC128B.128 [R250], [R94.64], !P6 ;  /* 0x000000005efa7fae */ /* 0x0005e2000f101d50 */
[--C-:B---3--:R-:W-:Y:S05]  /*7460*/  IMAD.X R101, R104, 0x1, R245.reuse, P1 ;  /* 0x0000000168657824 */ /* 0x108fea00008e06f5 */
[----:B------:R-:W3:Y:S01]  /*7470*/  SHFL.IDX PT, R107, R132, 0x5, 0x181f ;  /* 0x00b81f00846b7f89 */ /* 0x000ee200000e0000 */
[-C--:B----4-:R-:W-:Y:S05]  /*7480*/  IADD3 R102, P0, R102, R246.reuse, RZ ;  /* 0x000000f666667210 */ /* 0x090fea0007f1e0ff */
[----:B------:R2:W-:Y:S01]  /*7490*/  LDGSTS.E.BYPASS.LTC128B.128 [R250+0x800], [R92.64], !P6 ;  /* 0x008000005cfa7fae */ /* 0x0005e2000f101d50 */
[--C-:B------:R-:W-:Y:S05]  /*74a0*/  IMAD.X R103, R106, 0x1, R245.reuse, P0 ;  /* 0x000000016a677824 */ /* 0x100fea00000e06f5 */
[----:B------:R4:W-:Y:S01]  /*74b0*/  LDGSTS.E.BYPASS.LTC128B.128 [R250+0x1000], [R96.64], !P6 ;  /* 0x0100000060fa7fae */ /* 0x0009e2000f101d50 */
[-C--:B-1----:R-:W-:Y:S05]  /*74c0*/  IADD3 R104, P0, R105, R246.reuse, RZ ;  /* 0x000000f669687210 */ /* 0x082fea0007f1e0ff */
[----:B------:R1:W-:Y:S06]  /*74d0*/  LDGSTS.E.BYPASS.LTC128B.128 [R250+0x1800], [R100.64], !P6 ;  /* 0x0180000064fa7fae */ /* 0x0003ec000f101d50 */
[----:B------:R1:W-:Y:S01]  /*74e0*/  LDGSTS.E.BYPASS.LTC128B.128 [R250+0x2000], [R102.64], !P6 ;  /* 0x0200000066fa7fae */ /* 0x0003e2000f101d50 */
[----:B---3--:R-:W-:Y:S05]  /*74f0*/  IADD3.X R105, R107, R245, RZ, P0, !PT ;  /* 0x000000f56b697210 */ /* 0x008fea00007fe4ff */
[----:B------:R3:W-:Y:S01]  /*7500*/  LDGSTS.E.BYPASS.LTC128B.128 [R250+0x2800], [R104.64], !P6 ;  /* 0x0280000068fa7fae */ /* 0x0007e2000f101d50 */
[-C--:B--2---:R-:W-:Y:S05]  /*7510*/  HMMA.16816.F32.BF16 R92, R108, R98.reuse, RZ ;  /* 0x000000626c5c723c */ /* 0x084fea00000418ff */
[----:B------:R-:W2:Y:S03]  /*7520*/  SHFL.IDX PT, R2, R2, 0x6, 0x181f ;  /* 0x00d81f0002027f89 */ /* 0x000ea600000e0000 */
[C---:B----4-:R-:W-:Y:S03]  /*7530*/  HMMA.16816.F32.BF16 R96, R112.reuse, R98, RZ ;  /* 0x000000627060723c */ /* 0x050fe600000418ff */
[----:B------:R-:W4:Y:S05]  /*7540*/  SHFL.IDX PT, R132, R132, 0x6, 0x181f ;  /* 0x00d81f0084847f89 */ /* 0x000f2a00000e0000 */
[-C--:B-1----:R-:W-:Y:S08]  /*7550*/  HMMA.16816.F32.BF16 R100, R112, R188.reuse, RZ ;  /* 0x000000bc7064723c */ /* 0x082ff000000418ff */
[C---:B---3--:R-:W-:Y:S04]  /*7560*/  HMMA.16816.F32.BF16 R104, R108.reuse, R188, RZ ;  /* 0x000000bc6c68723c */ /* 0x048fe800000418ff */
[----:B--2---:R-:W-:Y:S04]  /*7570*/  IADD3 R134, P0, R2, R246, RZ ;  /* 0x000000f602867210 */ /* 0x004fe80007f1e0ff */
[-C--:B------:R-:W-:Y:S01]  /*7580*/  HMMA.16816.F32.BF16 R108, R108, R190.reuse, RZ ;  /* 0x000000be6c6c723c */ /* 0x080fe200000418ff */
[----:B----4-:R-:W-:Y:S01]  /*7590*/  IMAD.X R135, R132, 0x1, R245, P0 ;  /* 0x0000000184877824 */ /* 0x010fe200000e06f5 */
[----:B------:R-:W-:Y:S04]  /*75a0*/  PLOP3.LUT P0, PT, PT, PT, UP0, 0x80, 0x0 ;  /* 0x000000000000781c */ /* 0x000fe80003f0f008 */
[----:B------:R1:W-:Y:S02]  /*75b0*/  LDGSTS.E.BYPASS.LTC128B.128 [R250+0x3000], [R134.64], !P6 ;  /* 0x0300000086fa7fae */ /* 0x0003e4000f101d50 */
[----:B------:R-:W-:Y:S04]  /*75c0*/  HMMA.16816.F32.BF16 R112, R112, R190, RZ ;  /* 0x000000be7070723c */ /* 0x000fe800000418ff */
[----:B------:R-:W-:Y:S04]  /*75d0*/  LDSM.16.M88.4 R188, [R235+0x7100] ;  /* 0x00710000ebbc783b */ /* 0x000fe80000000200 */
[-C--:B------:R-:W-:Y:S02]  /*75e0*/  HMMA.16816.F32.BF16 R4, R192, R196.reuse, R4 ;  /* 0x000000c4c004723c */ /* 0x080fe40000041804 */
[----:B------:R-:W0:Y:S06]  /*75f0*/  LDGDEPBAR ;  /* 0x00000000000079af */ /* 0x000e2c0000000000 */
        /* <DEDUP_REMOVED lines=32> */
[----:B------:R-:W1:Y:S07]  /*7800*/  LDSM.16.M88.4 R200, [R233+0x5900] ;  /* 0x00590000e9c8783b */ /* 0x000e6e0000000200 */
[----:B------:R-:W-:Y:S01]  /*7810*/  HMMA.16816.F32.BF16 R112, R192, R226, R112 ;  /* 0x000000e2c070723c */ /* 0x000fe20000041870 */
[----:B------:R-:W1:Y:S06]  /*7820*/  LDSM.16.M88.4 R192, [R233+0x6100] ;  /* 0x00610000e9c0783b */ /* 0x000e6c0000000200 */
[----:B------:R-:W-:Y:S01]  /*7830*/  LDSM.16.M88.4 R224, [R232+0x1800] ;  /* 0x00180000e8e0783b */ /* 0x000fe20000000200 */
        /* <DEDUP_REMOVED lines=9> */
[----:B------:R-:W-:Y:S07]  /*78d0*/  LDSM.16.M88.4 R208, [R232] ;  /* 0x00000000e8d0783b */ /* 0x000fee0000000200 */
[-C--:B-1----:R-:W-:Y:S08]  /*78e0*/  HMMA.16816.F32.BF16 R36, R188, R212.reuse, R36 ;  /* 0x000000d4bc24723c */ /* 0x082ff00000041824 */
[C---:B------:R-:W-:Y:S08]  /*78f0*/  HMMA.16816.F32.BF16 R40, R204.reuse, R212, R40 ;  /* 0x000000d4cc28723c */ /* 0x040ff00000041828 */
[-C--:B------:R-:W-:Y:S08]  /*7900*/  HMMA.16816.F32.BF16 R44, R204, R214.reuse, R44 ;  /* 0x000000d6cc2c723c */ /* 0x080ff0000004182c */
[C---:B------:R-:W-:Y:S01]  /*7910*/  HMMA.16816.F32.BF16 R48, R188.reuse, R214, R48 ;  /* 0x000000d6bc30723c */ /* 0x040fe20000041830 */
[----:B------:R-:W-:Y:S07]  /*7920*/  LDSM.16.M88.4 R212, [R236+0x9100] ;  /* 0x00910000ecd4783b */ /* 0x000fee0000000200 */
[-C--:B------:R-:W-:Y:S08]  /*7930*/  HMMA.16816.F32.BF16 R52, R188, R216.reuse, R52 ;  /* 0x000000d8bc34723c */ /* 0x080ff00000041834 */
        /* <DEDUP_REMOVED lines=13> */
[----:B------:R-:W3:Y:S07]  /*7a10*/  LDSM.16.M88.4 R192, [R232+0x2000] ;  /* 0x00200000e8c0783b */ /* 0x000eee0000000200 */
[-C--:B--2---:R-:W-:Y:S08]  /*7a20*/  HMMA.16816.F32.BF16 R100, R188, R196.reuse, R100 ;  /* 0x000000c4bc64723c */ /* 0x084ff00000041864 */
[C---:B------:R-:W-:Y:S08]  /*7a30*/  HMMA.16816.F32.BF16 R104, R204.reuse, R196, R104 ;  /* 0x000000c4cc68723c */ /* 0x040ff00000041868 */
[-C--:B------:R-:W-:Y:S01]  /*7a40*/  HMMA.16816.F32.BF16 R108, R204, R198.reuse, R108 ;  /* 0x000000c6cc6c723c */ /* 0x080fe2000004186c */
[----:B------:R-:W2:Y:S07]  /*7a50*/  LDSM.16.M88.4 R204, [R232+0x2800] ;  /* 0x00280000e8cc783b */ /* 0x000eae0000000200 */
[----:B------:R-:W-:Y:S01]  /*7a60*/  HMMA.16816.F32.BF16 R112, R188, R198, R112 ;  /* 0x000000c6bc70723c */ /* 0x000fe20000041870 */
[----:B------:R-:W4:Y:S01]  /*7a70*/  LDSM.16.M88.4 R188, [R232+0x3000] ;  /* 0x00300000e8bc783b */ /* 0x000f220000000200 */
[----:B------:R-:W-:Y:S05]  /*7a80*/  DEPBAR.LE SB0, 0x0 ;  /* 0x000080000000791a */ /* 0x000fea0000000000 */
[----:B------:R-:W-:Y:S01]  /*7a90*/  BAR.SYNC.DEFER_BLOCKING 0x0 ;  /* 0x0000000000007b1d */ /* 0x000fe20000010000 */
        /* <DEDUP_REMOVED lines=19> */
[C---:B------:R-:W-:Y:S08]  /*7bd0*/  HMMA.16816.F32.BF16 R80, R200.reuse, R194, R80 ;  /* 0x000000c2c850723c */ /* 0x040ff00000041850 */
[-C--:B--2---:R-:W-:Y:S08]  /*7be0*/  HMMA.16816.F32.BF16 R84, R200, R204.reuse, R84 ;  /* 0x000000ccc854723c */ /* 0x084ff00000041854 */
[C---:B------:R-:W-:Y:S08]  /*7bf0*/  HMMA.16816.F32.BF16 R88, R212.reuse, R204, R88 ;  /* 0x000000ccd458723c */ /* 0x040ff00000041858 */
[-C--:B------:R-:W-:Y:S08]  /*7c00*/  HMMA.16816.F32.BF16 R92, R212, R206.reuse, R92 ;  /* 0x000000ced45c723c */ /* 0x080ff0000004185c */
[C---:B------:R-:W-:Y:S08]  /*7c10*/  HMMA.16816.F32.BF16 R96, R200.reuse, R206, R96 ;  /* 0x000000cec860723c */ /* 0x040ff00000041860 */
[-C--:B----4-:R-:W-:Y:S08]  /*7c20*/  HMMA.16816.F32.BF16 R100, R200, R188.reuse, R100 ;  /* 0x000000bcc864723c */ /* 0x090ff00000041864 */
[C---:B------:R-:W-:Y:S08]  /*7c30*/  HMMA.16816.F32.BF16 R104, R212.reuse, R188, R104 ;  /* 0x000000bcd468723c */ /* 0x040ff00000041868 */
[-C--:B------:R-:W-:Y:S08]  /*7c40*/  HMMA.16816.F32.BF16 R108, R212, R190.reuse, R108 ;  /* 0x000000bed46c723c */ /* 0x080ff0000004186c */
[----:B------:R-:W-:Y:S01]  /*7c50*/  HMMA.16816.F32.BF16 R112, R200, R190, R112 ;  /* 0x000000bec870723c */ /* 0x000fe20000041870 */
[----:B------:R-:W-:-:S07]  /*7c60*/  @P0 BRA `(.L_x_1931) ;  /* 0xffffef3000000947 */ /* 0x000fce000383ffff */
.L_x_1930:
[----:B------:R-:W-:Y:S01]  /*7c70*/  FMNMX.FTZ R2, R4, R0, !PT ;  /* 0x0000000004027209 */ /* 0x000fe20007810000 */
[----:B------:R-:W0:Y:S01]  /*7c80*/  LDGDEPBAR ;  /* 0x00000000000079af */ /* 0x000e220000000000 */
[----:B--2---:R-:W-:Y:S01]  /*7c90*/  FMNMX.FTZ R134, R6, R3, !PT ;  /* 0x0000000306867209 */ /* 0x004fe20007810000 */
[----:B------:R-:W-:Y:S01]  /*7ca0*/  UISETP.GT.AND UP0, UPT, UR6, UR8, UPT ;  /* 0x000000080600728c */ /* 0x000fe2000bf04270 */
        /* <DEDUP_REMOVED lines=87> */
[----:B------:R-:W-:Y:S01]  /*8220*/  FMNMX.FTZ R132, R88, R132, !PT ;  /* 0x0000008458847209 */ /* 0x000fe20007810000 */
[----:B------:R-:W2:Y:S01]  /*8230*/  SHFL.BFLY PT, R137, R134, 0x2, 0x1f ;  /* 0x0c401f0086897f89 */ /* 0x000ea200000e0000 */
        /* <DEDUP_REMOVED lines=12> */
[----:B-1----:R-:W-:Y:S02]  /*8300*/  FMNMX.FTZ R2, R2, R188, !PT ;  /* 0x000000bc02027209 */ /* 0x002fe40007810000 */
[----:B------:R-:W-:Y:S02]  /*8310*/  FMNMX.FTZ R135, R75, R135, !PT ;  /* 0x000000874b877209 */ /* 0x000fe40007810000 */
[----:B--2---:R-:W-:Y:S01]  /*8320*/  FMNMX.FTZ R134, R134, R137, !PT ;  /* 0x0000008986867209 */ /* 0x004fe20007810000 */
[----:B------:R-:W1:Y:S01]  /*8330*/  SHFL.BFLY PT, R189, R2, 0x1, 0x1f ;  /* 0x0c201f0002bd7f89 */ /* 0x000e6200000e0000 */
[----:B------:R-:W-:Y:S02]  /*8340*/  FMNMX.FTZ R132, R109, R132, !PT ;  /* 0x000000846d847209 */ /* 0x000fe40007810000 */
[----:B------:R-:W-:Y:S02]  /*8350*/  FMNMX.FTZ R135, R78, R135, !PT ;  /* 0x000000874e877209 */ /* 0x000fe40007810000 */
[----:B------:R-:W-:Y:S02]  /*8360*/  PLOP3.LUT P0, PT, PT, PT, UP0, 0x80, 0x0 ;  /* 0x000000000000781c */ /* 0x000fe40003f0f008 */
[----:B------:R-:W-:Y:S01]  /*8370*/  FMNMX.FTZ R135, R79, R135, !PT ;  /* 0x000000874f877209 */ /* 0x000fe20007810000 */
[----:B------:R-:W-:Y:S03]  /*8380*/  SHFL.BFLY PT, R188, R134, 0x1, 0x1f ;  /* 0x0c201f0086bc7f89 */ /* 0x000fe600000e0000 */
[----:B------:R-:W-:Y:S04]  /*8390*/  FMNMX.FTZ R135, R90, R135, !PT ;  /* 0x000000875a877209 */ /* 0x000fe80007810000 */
[----:B------:R-:W-:Y:S01]  /*83a0*/  FMNMX.FTZ R135, R91, R135, !PT ;  /* 0x000000875b877209 */ /* 0x000fe20007810000 */
[----:B------:R-:W2:Y:S03]  /*83b0*/  SHFL.BFLY PT, R136, R132, 0x2, 0x1f ;  /* 0x0c401f0084887f89 */ /* 0x000ea600000e0000 */
[----:B------:R-:W-:Y:S02]  /*83c0*/  FMNMX.FTZ R135, R94, R135, !PT ;  /* 0x000000875e877209 */ /* 0x000fe40007810000 */
[----:B-1----:R-:W-:Y:S02]  /*83d0*/  FMNMX.FTZ R137, R2, R189, !PT ;  /* 0x000000bd02897209 */ /* 0x002fe40007810000 */
[----:B------:R-:W-:Y:S03]  /*83e0*/  FMNMX.FTZ R2, R95, R135, !PT ;  /* 0x000000875f027209 */ /* 0x000fe60007810000 */
[C---:B------:R-:W-:Y:S01]  /*83f0*/  FMUL.FTZ R193, R137.reuse, c[0x0][0x2d0] ;  /* 0x0000b40089c17a20 */ /* 0x040fe20000410000 */
[----:B------:R-:W-:Y:S01]  /*8400*/  FMNMX.FTZ R135, R106, R2, !PT ;  /* 0x000000026a877209 */ /* 0x000fe20007810000 */
[----:B------:R-:W-:Y:S02]  /*8410*/  FADD.FTZ R0, -R137, R0 ;  /* 0x0000000089007221 */ /* 0x000fe40000010100 */
[--C-:B------:R-:W-:Y:S02]  /*8420*/  FFMA.FTZ R20, R20, c[0x0][0x2d0], -R193.reuse ;  /* 0x0000b40014147a23 */ /* 0x100fe400000108c1 */
[--C-:B------:R-:W-:Y:S02]  /*8430*/  FFMA.FTZ R21, R21, c[0x0][0x2d0], -R193.reuse ;  /* 0x0000b40015157a23 */ /* 0x100fe400000108c1 */
[----:B------:R-:W-:Y:S01]  /*8440*/  MUFU.EX2 R196, R20 ;  /* 0x0000001400c47308 */ /* 0x000fe20000000800 */
[--C-:B------:R-:W-:Y:S02]  /*8450*/  FFMA.FTZ R52, R52, c[0x0][0x2d0], -R193.reuse ;  /* 0x0000b40034347a23 */ /* 0x100fe400000108c1 */
[--C-:B------:R-:W-:Y:S01]  /*8460*/  FFMA.FTZ R53, R53, c[0x0][0x2d0], -R193.reuse ;  /* 0x0000b40035357a23 */ /* 0x100fe200000108c1 */
[----:B--2---:R-:W-:Y:S01]  /*8470*/  FMNMX.FTZ R132, R132, R136, !PT ;  /* 0x0000008884847209 */ /* 0x004fe20007810000 */
[--C-:B------:R-:W-:Y:S01]  /*8480*/  FFMA.FTZ R64, R64, c[0x0][0x2d0], -R193.reuse ;  /* 0x0000b40040407a23 */ /* 0x100fe200000108c1 */
[----:B------:R-:W-:Y:S01]  /*8490*/  FMNMX.FTZ R136, R134, R188, !PT ;  /* 0x000000bc86887209 */ /* 0x000fe20007810000 */
[--C-:B------:R-:W-:Y:S02]  /*84a0*/  FFMA.FTZ R65, R65, c[0x0][0x2d0], -R193.reuse ;  /* 0x0000b40041417a23 */ /* 0x100fe400000108c1 */
[----:B------:R-:W1:Y:S01]  /*84b0*/  SHFL.BFLY PT, R190, R132, 0x1, 0x1f ;  /* 0x0c201f0084be7f89 */ /* 0x000e6200000e0000 */
[----:B------:R-:W-:Y:S01]  /*84c0*/  MUFU.EX2 R195, R21 ;  /* 0x0000001500c37308 */ /* 0x000fe20000000800 */
[--C-:B------:R-:W-:Y:S02]  /*84d0*/  FFMA.FTZ R68, R68, c[0x0][0x2d0], -R193.reuse ;  /* 0x0000b40044447a23 */ /* 0x100fe400000108c1 */
[--C-:B------:R-:W-:Y:S02]  /*84e0*/  FFMA.FTZ R69, R69, c[0x0][0x2d0], -R193.reuse ;  /* 0x0000b40045457a23 */ /* 0x100fe400000108c1 */
[----:B------:R-:W-:Y:S02]  /*84f0*/  FMUL.FTZ R192, R136, c[0x0][0x2d0] ;  /* 0x0000b40088c07a20 */ /* 0x000fe40000410000 */
        /* <DEDUP_REMOVED lines=9> */
[----:B------:R-:W-:Y:S01]  /*8590*/  FMUL.FTZ R2, R0, c[0x0][0x2d0] ;  /* 0x0000b40000027a20 */ /* 0x000fe20000410000 */
[----:B------:R-:W-:Y:S01]  /*85a0*/  FMNMX.FTZ R0, R107, R135, !PT ;  /* 0x000000876b007209 */ /* 0x000fe20007810000 */
[--C-:B------:R-:W-:Y:S01]  /*85b0*/  FFMA.FTZ R70, R70, c[0x0][0x2d0], -R192.reuse ;  /* 0x0000b40046467a23 */ /* 0x100fe200000108c0 */
[----:B-1----:R-:W-:Y:S01]  /*85c0*/  FMNMX.FTZ R135, R132, R190, !PT ;  /* 0x000000be84877209 */ /* 0x002fe20007810000 */
[--C-:B------:R-:W-:Y:S01]  /*85d0*/  FFMA.FTZ R71, R71, c[0x0][0x2d0], -R192.reuse ;  /* 0x0000b40047477a23 */ /* 0x100fe200000108c0 */
[----:B------:R-:W-:Y:S01]  /*85e0*/  LDSM.16.MT88.4 R188, [R231+0x100] ;  /* 0x00010000e7bc783b */ /* 0x000fe20000004200 */
[--C-:B------:R-:W-:Y:S01]  /*85f0*/  FFMA.FTZ R17, R17, c[0x0][0x2d0], -R193.reuse ;  /* 0x0000b40011117a23 */ /* 0x100fe200000108c1 */
[----:B------:R-:W-:Y:S01]  /*8600*/  FMNMX.FTZ R0, R110, R0, !PT ;  /* 0x000000006e007209 */ /* 0x000fe20007810000 */
[--C-:B------:R-:W-:Y:S01]  /*8610*/  FFMA.FTZ R18, R18, c[0x0][0x2d0], -R192.reuse ;  /* 0x0000b40012127a23 */ /* 0x100fe200000108c0 */
[----:B------:R1:W2:Y:S01]  /*8620*/  MUFU.EX2 R134, R2 ;  /* 0x0000000200867308 */ /* 0x0002a20000000800 */
[--C-:B------:R-:W-:Y:S01]  /*8630*/  FFMA.FTZ R19, R19, c[0x0][0x2d0], -R192.reuse ;  /* 0x0000b40013137a23 */ /* 0x100fe200000108c0 */
[----:B------:R-:W-:Y:S01]  /*8640*/  FMNMX.FTZ R0, R111, R0, !PT ;  /* 0x000000006f007209 */ /* 0x000fe20007810000 */
        /* <DEDUP_REMOVED lines=12> */
[----:B------:R-:W-:Y:S02]  /*8710*/  FFMA.FTZ R49, R49, c[0x0][0x2d0], -R193 ;  /* 0x0000b40031317a23 */ /* 0x000fe400000108c1 */
[----:B-1----:R-:W-:Y:S02]  /*8720*/  FADD.FTZ R2, -R136, R3 ;  /* 0x0000000388027221 */ /* 0x002fe40000010100 */
[C---:B--2---:R-:W-:Y:S01]  /*8730*/  FMUL.FTZ R16, R134.reuse, R152 ;  /* 0x0000009886107220 */ /* 0x044fe20000410000 */
[----:B------:R-:W1:Y:S01]  /*8740*/  SHFL.BFLY PT, R3, R0, 0x2, 0x1f ;  /* 0x0c401f0000037f89 */ /* 0x000e6200000e0000 */
[----:B------:R-:W-:Y:S01]  /*8750*/  FMUL.FTZ R116, R134, R116 ;  /* 0x0000007486747220 */ /* 0x000fe20000410000 */
[----:B------:R-:W2:Y:S01]  /*8760*/  MUFU.EX2 R218, R5 ;  /* 0x0000000500da7308 */ /* 0x000ea20000000800 */
[----:B------:R-:W-:Y:S02]  /*8770*/  FMUL.FTZ R2, R2, c[0x0][0x2d0] ;  /* 0x0000b40002027a20 */ /* 0x000fe40000410000 */
[C---:B------:R-:W-:Y:S02]  /*8780*/  FMUL.FTZ R117, R134.reuse, R117 ;  /* 0x0000007586757220 */ /* 0x040fe40000410000 */
[C---:B------:R-:W-:Y:S01]  /*8790*/  FMUL.FTZ R120, R134.reuse, R120 ;  /* 0x0000007886787220 */ /* 0x040fe20000410000 */
[----:B---3--:R-:W-:Y:S01]  /*87a0*/  LDSM.16.MT88.4 R20, [R228+0x100] ;  /* 0x00010000e414783b */ /* 0x008fe20000004200 */
[C---:B------:R-:W-:Y:S02]  /*87b0*/  FMUL.FTZ R121, R134.reuse, R121 ;  /* 0x0000007986797220 */ /* 0x040fe40000410000 */
[C---:B------:R-:W-:Y:S01]  /*87c0*/  FMUL.FTZ R128, R134.reuse, R128 ;  /* 0x0000008086807220 */ /* 0x040fe20000410000 */
[----:B------:R3:W5:Y:S01]  /*87d0*/  MUFU.EX2 R132, R2 ;  /* 0x0000000200847308 */ /* 0x0007620000000800 */
[----:B------:R-:W-:Y:S02]  /*87e0*/  FMUL.FTZ R129, R134, R129 ;  /* 0x0000008186817220 */ /* 0x000fe40000410000 */
[--C-:B------:R-:W-:Y:S02]  /*87f0*/  FFMA.FTZ R50, R50, c[0x0][0x2d0], -R192.reuse ;  /* 0x0000b40032327a23 */ /* 0x100fe400000108c0 */
[----:B----4-:R-:W-:Y:S02]  /*8800*/  FMUL.FTZ R4, R134, R144 ;  /* 0x0000009086047220 */ /* 0x010fe40000410000 */
[--C-:B------:R-:W-:Y:S02]  /*8810*/  FFMA.FTZ R51, R51, c[0x0][0x2d0], -R192.reuse ;  /* 0x0000b40033337a23 */ /* 0x100fe400000108c0 */
[--C-:B------:R-:W-:Y:S01]  /*8820*/  FFMA.FTZ R80, R80, c[0x0][0x2d0], -R193.reuse ;  /* 0x0000b40050507a23 */ /* 0x100fe200000108c1 */
[----:B------:R4:W4:Y:S01]  /*8830*/  MUFU.EX2 R207, R17 ;  /* 0x0000001100cf7308 */ /* 0x0009220000000800 */
[--C-:B------:R-:W-:Y:S01]  /*8840*/  FFMA.FTZ R81, R81, c[0x0][0x2d0], -R193.reuse ;  /* 0x0000b40051517a23 */ /* 0x100fe200000108c1 */
[----:B-1----:R-:W-:Y:S01]  /*8850*/  FMNMX.FTZ R0, R0, R3, !PT ;  /* 0x0000000300007209 */ /* 0x002fe20007810000 */
[--C-:B------:R-:W-:Y:S01]  /*8860*/  FFMA.FTZ R84, R84, c[0x0][0x2d0], -R193.reuse ;  /* 0x0000b40054547a23 */ /* 0x100fe200000108c1 */
[----:B--2---:R-:W-:Y:S01]  /*8870*/  F2FP.BF16.PACK_AB R144, R218, R203 ;  /* 0x000000cbda90723e */ /* 0x004fe200000010ff */
[----:B------:R-:W-:Y:S02]  /*8880*/  FMUL.FTZ R5, R134, R145 ;  /* 0x0000009186057220 */ /* 0x000fe40000410000 */
[--C-:B------:R-:W-:Y:S02]  /*8890*/  FFMA.FTZ R85, R85, c[0x0][0x2d0], -R193.reuse ;  /* 0x0000b40055557a23 */ /* 0x100fe400000108c1 */
[--C-:B------:R-:W-:Y:S01]  /*88a0*/  FFMA.FTZ R96, R96, c[0x0][0x2d0], -R193.reuse ;  /* 0x0000b40060607a23 */ /* 0x100fe200000108c1 */
[----:B------:R1:W-:Y:S01]  /*88b0*/  MUFU.EX2 R202, R6 ;  /* 0x0000000600ca7308 */ /* 0x0003e20000000800 */
[--C-:B------:R-:W-:Y:S02]  /*88c0*/  FFMA.FTZ R97, R97, c[0x0][0x2d0], -R193.reuse ;  /* 0x0000b40061617a23 */ /* 0x100fe400000108c1 */
[----:B------:R-:W-:Y:S02]  /*88d0*/  FFMA.FTZ R100, R100, c[0x0][0x2d0], -R193 ;  /* 0x0000b40064647a23 */ /* 0x000fe400000108c1 */
[----:B---3--:R-:W-:Y:S02]  /*88e0*/  FADD.FTZ R2, -R135, R133 ;  /* 0x0000008587027221 */ /* 0x008fe40000010100 */
[----:B-----5:R-:W-:Y:S02]  /*88f0*/  FMUL.FTZ R118, R132, R118 ;  /* 0x0000007684767220 */ /* 0x020fe40000410000 */
[----:B------:R-:W-:Y:S01]  /*8900*/  FMUL.FTZ R2, R2, c[0x0][0x2d0] ;  /* 0x0000b40002027a20 */ /* 0x000fe20000410000 */
[----:B------:R2:W-:Y:S01]  /*8910*/  MUFU.EX2 R220, R18 ;  /* 0x0000001200dc7308 */ /* 0x0005e20000000800 */
[C---:B------:R-:W-:Y:S02]  /*8920*/  FMUL.FTZ R119, R132.reuse, R119 ;  /* 0x0000007784777220 */ /* 0x040fe40000410000 */
[----:B------:R-:W-:Y:S02]  /*8930*/  FMUL.FTZ R122, R132, R122 ;  /* 0x0000007a847a7220 */ /* 0x000fe40000410000 */
[----:B----4-:R-:W-:Y:S02]  /*8940*/  FMUL.FTZ R17, R134, R153 ;  /* 0x0000009986117220 */ /* 0x010fe40000410000 */
[C---:B------:R-:W-:Y:S02]  /*8950*/  FMUL.FTZ R123, R132.reuse, R123 ;  /* 0x0000007b847b7220 */ /* 0x040fe40000410000 */
[C---:B------:R-:W-:Y:S01]  /*8960*/  FMUL.FTZ R130, R132.reuse, R130 ;  /* 0x0000008284827220 */ /* 0x040fe20000410000 */
[----:B------:R3:W4:Y:S01]  /*8970*/  MUFU.EX2 R133, R2 ;  /* 0x0000000200857308 */ /* 0x0007220000000800 */
[C---:B------:R-:W-:Y:S02]  /*8980*/  FMUL.FTZ R131, R132.reuse, R131 ;  /* 0x0000008384837220 */ /* 0x040fe40000410000 */
[--C-:B------:R-:W-:Y:S02]  /*8990*/  FFMA.FTZ R101, R101, c[0x0][0x2d0], -R193.reuse ;  /* 0x0000b40065657a23 */ /* 0x100fe400000108c1 */
[----:B-1----:R-:W-:Y:S01]  /*89a0*/  FMUL.FTZ R6, R132, R146 ;  /* 0x0000009284067220 */ /* 0x002fe20000410000 */
[----:B------:R-:W-:Y:S01]  /*89b0*/  F2FP.BF16.PACK_AB R146, R207, R221 ;  /* 0x000000ddcf92723e */ /* 0x000fe200000010ff */
[--C-:B------:R-:W-:Y:S02]  /*89c0*/  FFMA.FTZ R112, R112, c[0x0][0x2d0], -R193.reuse ;  /* 0x0000b40070707a23 */ /* 0x100fe400000108c1 */
[----:B------:R-:W-:Y:S01]  /*89d0*/  FFMA.FTZ R113, R113, c[0x0][0x2d0], -R193 ;  /* 0x0000b40071717a23 */ /* 0x000fe200000108c1 */
[----:B------:R1:W-:Y:S01]  /*89e0*/  MUFU.EX2 R206, R19 ;  /* 0x0000001300ce7308 */ /* 0x0003e20000000800 */
[--C-:B------:R-:W-:Y:S02]  /*89f0*/  FFMA.FTZ R7, R7, c[0x0][0x2d0], -R192.reuse ;  /* 0x0000b40007077a23 */ /* 0x100fe400000108c0 */
[--C-:B------:R-:W-:Y:S02]  /*8a00*/  FFMA.FTZ R34, R34, c[0x0][0x2d0], -R192.reuse ;  /* 0x0000b40022227a23 */ /* 0x100fe400000108c0 */
[----:B--2---:R-:W-:Y:S02]  /*8a10*/  FMUL.FTZ R18, R132, R154 ;  /* 0x0000009a84127220 */ /* 0x004fe40000410000 */
[--C-:B------:R-:W-:Y:S02]  /*8a20*/  FFMA.FTZ R35, R35, c[0x0][0x2d0], -R192.reuse ;  /* 0x0000b40023237a23 */ /* 0x100fe400000108c0 */
[--C-:B------:R-:W-:Y:S01]  /*8a30*/  FFMA.FTZ R82, R82, c[0x0][0x2d0], -R192.reuse ;  /* 0x0000b40052527a23 */ /* 0x100fe200000108c0 */
[----:B------:R-:W2:Y:S01]  /*8a40*/  MUFU.EX2 R216, R7 ;  /* 0x0000000700d87308 */ /* 0x000ea20000000800 */
[--C-:B------:R-:W-:Y:S02]  /*8a50*/  FFMA.FTZ R83, R83, c[0x0][0x2d0], -R192.reuse ;  /* 0x0000b40053537a23 */ /* 0x100fe400000108c0 */
[--C-:B------:R-:W-:Y:S01]  /*8a60*/  FFMA.FTZ R86, R86, c[0x0][0x2d0], -R192.reuse ;  /* 0x0000b40056567a23 */ /* 0x100fe200000108c0 */
[----:B---3--:R-:W3:Y:S01]  /*8a70*/  SHFL.BFLY PT, R2, R0, 0x1, 0x1f ;  /* 0x0c201f0000027f89 */ /* 0x008ee200000e0000 */
[C---:B----4-:R-:W-:Y:S02]  /*8a80*/  FMUL.FTZ R124, R133.reuse, R124 ;  /* 0x0000007c857c7220 */ /* 0x050fe40000410000 */
[----:B------:R-:W-:Y:S02]  /*8a90*/  FMUL.FTZ R125, R133, R125 ;  /* 0x0000007d857d7220 */ /* 0x000fe40000410000 */
[--C-:B------:R-:W-:Y:S01]  /*8aa0*/  FFMA.FTZ R87, R87, c[0x0][0x2d0], -R192.reuse ;  /* 0x0000b40057577a23 */ /* 0x100fe200000108c0 */
[----:B------:R-:W-:Y:S01]  /*8ab0*/  MUFU.EX2 R222, R32 ;  /* 0x0000002000de7308 */ /* 0x000fe20000000800 */
[--C-:B------:R-:W-:Y:S02]  /*8ac0*/  FFMA.FTZ R98, R98, c[0x0][0x2d0], -R192.reuse ;  /* 0x0000b40062627a23 */ /* 0x100fe400000108c0 */
[--C-:B------:R-:W-:Y:S02]  /*8ad0*/  FFMA.FTZ R99, R99, c[0x0][0x2d0], -R192.reuse ;  /* 0x0000b40063637a23 */ /* 0x100fe400000108c0 */
[----:B-1----:R-:W-:Y:S02]  /*8ae0*/  FMUL.FTZ R19, R132, R155 ;  /* 0x0000009b84137220 */ /* 0x002fe40000410000 */
[----:B------:R-:W-:Y:S01]  /*8af0*/  LDSM.16.MT88.4 R152, [R230+0x100] ;  /* 0x00010000e698783b */ /* 0x000fe20000004200 */
[--C-:B------:R-:W-:Y:S02]  /*8b00*/  FFMA.FTZ R102, R102, c[0x0][0x2d0], -R192.reuse ;  /* 0x0000b40066667a23 */ /* 0x100fe400000108c0 */
[----:B------:R-:W-:Y:S01]  /*8b10*/  MUFU.EX2 R197, R33 ;  /* 0x0000002100c57308 */ /* 0x000fe20000000800 */
[--C-:B------:R-:W-:Y:S02]  /*8b20*/  FFMA.FTZ R103, R103, c[0x0][0x2d0], -R192.reuse ;  /* 0x0000b40067677a23 */ /* 0x100fe400000108c0 */
[--C-:B------:R-:W-:Y:S01]  /*8b30*/  FFMA.FTZ R114, R114, c[0x0][0x2d0], -R192.reuse ;  /* 0x0000b40072727a23 */ /* 0x100fe200000108c0 */
[----:B--2---:R-:W-:Y:S01]  /*8b40*/  F2FP.BF16.PACK_AB R145, R216, R202 ;  /* 0x000000cad891723e */ /* 0x004fe200000010ff */
[----:B------:R-:W-:Y:S01]  /*8b50*/  FMUL.FTZ R7, R132, R147 ;  /* 0x0000009384077220 */ /* 0x000fe20000410000 */
[----:B------:R-:W-:Y:S01]  /*8b60*/  F2FP.BF16.PACK_AB R147, R206, R220 ;  /* 0x000000dcce93723e */ /* 0x000fe200000010ff */
[----:B------:R-:W-:Y:S01]  /*8b70*/  FFMA.FTZ R115, R115, c[0x0][0x2d0], -R192 ;  /* 0x0000b40073737a23 */ /* 0x000fe200000108c0 */
[----:B---3--:R-:W-:Y:S02]  /*8b80*/  FMNMX.FTZ R2, R2, R0, !PT ;  /* 0x0000000002027209 */ /* 0x008fe40007810000 */
[----:B------:R-:W-:Y:S03]  /*8b90*/  MUFU.EX2 R32, R34 ;  /* 0x0000002200207308 */ /* 0x000fe60000000800 */
[C---:B------:R-:W-:Y:S01]  /*8ba0*/  FADD.FTZ R0, -R2.reuse, R138 ;  /* 0x0000008a02007221 */ /* 0x040fe20000010100 */
[-C--:B------:R-:W-:Y:S05]  /*8bb0*/  HMMA.16816.F32.BF16 R4, R144, R20.reuse, R4 ;  /* 0x000000149004723c */ /* 0x080fea0000041804 */
[----:B------:R-:W-:Y:S01]  /*8bc0*/  FMUL.FTZ R138, R135, c[0x0][0x2d0] ;  /* 0x0000b400878a7a20 */ /* 0x000fe20000410000 */
[----:B------:R-:W-:Y:S01]  /*8bd0*/  MUFU.EX2 R33, R35 ;  /* 0x0000002300217308 */ /* 0x000fe20000000800 */
[----:B------:R-:W-:Y:S02]  /*8be0*/  FMUL.FTZ R3, R2, c[0x0][0x2d0] ;  /* 0x0000b40002037a20 */ /* 0x000fe40000410000 */
[----:B------:R-:W-:Y:S03]  /*8bf0*/  FMUL.FTZ R0, R0, c[0x0][0x2d0] ;  /* 0x0000b40000007a20 */ /* 0x000fe60000410000 */
[--C-:B------:R-:W-:Y:S02]  /*8c00*/  FFMA.FTZ R12, R12, c[0x0][0x2d0], -R138.reuse ;  /* 0x0000b4000c0c7a23 */ /* 0x100fe4000001088a */
[--C-:B------:R-:W-:Y:S02]  /*8c10*/  FFMA.FTZ R13, R13, c[0x0][0x2d0], -R138.reuse ;  /* 0x0000b4000d0d7a23 */ /* 0x100fe4000001088a */
[----:B------:R-:W1:Y:S01]  /*8c20*/  MUFU.EX2 R0, R0 ;  /* 0x0000000000007308 */ /* 0x000e620000000800 */
        /* <DEDUP_REMOVED lines=15> */
[--C-:B------:R-:W-:Y:S02]  /*8d20*/  FFMA.FTZ R75, R75, c[0x0][0x2d0], -R3.reuse ;  /* 0x0000b4004b4b7a23 */ /* 0x100fe40000010803 */
[C---:B-1----:R-:W-:Y:S01]  /*8d30*/  FMUL.FTZ R126, R0.reuse, R126 ;  /* 0x0000007e007e7220 */ /* 0x042fe20000410000 */
[----:B------:R1:W-:Y:S01]  /*8d40*/  MUFU.EX2 R219, R12 ;  /* 0x0000000c00db7308 */ /* 0x0003e20000000800 */
[----:B------:R-:W-:Y:S02]  /*8d50*/  FMUL.FTZ R127, R0, R127 ;  /* 0x0000007f007f7220 */ /* 0x000fe40000410000 */
[--C-:B------:R-:W-:Y:S02]  /*8d60*/  FFMA.FTZ R60, R60, c[0x0][0x2d0], -R138.reuse ;  /* 0x0000b4003c3c7a23 */ /* 0x100fe4000001088a */
[----:B--2---:R-:W-:Y:S02]  /*8d70*/  FMUL.FTZ R8, R133, R140 ;  /* 0x0000008c85087220 */ /* 0x004fe40000410000 */
[--C-:B------:R-:W-:Y:S02]  /*8d80*/  FFMA.FTZ R61, R61, c[0x0][0x2d0], -R138.reuse ;  /* 0x0000b4003d3d7a23 */ /* 0x100fe4000001088a */
[--C-:B------:R-:W-:Y:S01]  /*8d90*/  FFMA.FTZ R62, R62, c[0x0][0x2d0], -R3.reuse ;  /* 0x0000b4003e3e7a23 */ /* 0x100fe20000010803 */
[----:B------:R2:W4:Y:S01]  /*8da0*/  MUFU.EX2 R205, R13 ;  /* 0x0000000d00cd7308 */ /* 0x0005220000000800 */
[--C-:B------:R-:W-:Y:S02]  /*8db0*/  FFMA.FTZ R63, R63, c[0x0][0x2d0], -R3.reuse ;  /* 0x0000b4003f3f7a23 */ /* 0x100fe40000010803 */
[--C-:B------:R-:W-:Y:S01]  /*8dc0*/  FFMA.FTZ R79, R79, c[0x0][0x2d0], -R3.reuse ;  /* 0x0000b4004f4f7a23 */ /* 0x100fe20000010803 */
[----:B---3--:R-:W-:Y:S01]  /*8dd0*/  F2FP.BF16.PACK_AB R140, R213, R201 ;  /* 0x000000c9d58c723e */ /* 0x008fe200000010ff */
[----:B------:R-:W-:Y:S02]  /*8de0*/  FMUL.FTZ R9, R133, R141 ;  /* 0x0000008d85097220 */ /* 0x000fe40000410000 */
[--C-:B------:R-:W-:Y:S02]  /*8df0*/  FFMA.FTZ R24, R24, c[0x0][0x2d0], -R138.reuse ;  /* 0x0000b40018187a23 */ /* 0x100fe4000001088a */
[--C-:B------:R-:W-:Y:S01]  /*8e00*/  FFMA.FTZ R26, R26, c[0x0][0x2d0], -R3.reuse ;  /* 0x0000b4001a1a7a23 */ /* 0x100fe20000010803 */
[----:B------:R3:W-:Y:S01]  /*8e10*/  MUFU.EX2 R200, R10 ;  /* 0x0000000a00c87308 */ /* 0x0007e20000000800 */
[--C-:B------:R-:W-:Y:S02]  /*8e20*/  FFMA.FTZ R27, R27, c[0x0][0x2d0], -R3.reuse ;  /* 0x0000b4001b1b7a23 */ /* 0x100fe40000010803 */
[--C-:B------:R-:W-:Y:S02]  /*8e30*/  FFMA.FTZ R28, R28, c[0x0][0x2d0], -R138.reuse ;  /* 0x0000b4001c1c7a23 */ /* 0x100fe4000001088a */
[----:B-1----:R-:W-:Y:S02]  /*8e40*/  FMUL.FTZ R12, R133, R148 ;  /* 0x00000094850c7220 */ /* 0x002fe40000410000 */
[--C-:B------:R-:W-:Y:S02]  /*8e50*/  FFMA.FTZ R29, R29, c[0x0][0x2d0], -R138.reuse ;  /* 0x0000b4001d1d7a23 */ /* 0x100fe4000001088a */
[--C-:B------:R-:W-:Y:S01]  /*8e60*/  FFMA.FTZ R30, R30, c[0x0][0x2d0], -R3.reuse ;  /* 0x0000b4001e1e7a23 */ /* 0x100fe20000010803 */
[----:B------:R-:W1:Y:S01]  /*8e70*/  MUFU.EX2 R212, R11 ;  /* 0x0000000b00d47308 */ /* 0x000e620000000800 */
[--C-:B------:R-:W-:Y:S02]  /*8e80*/  FFMA.FTZ R31, R31, c[0x0][0x2d0], -R3.reuse ;  /* 0x0000b4001f1f7a23 */ /* 0x100fe40000010803 */
[--C-:B------:R-:W-:Y:S02]  /*8e90*/  FFMA.FTZ R40, R40, c[0x0][0x2d0], -R138.reuse ;  /* 0x0000b40028287a23 */ /* 0x100fe4000001088a */
[----:B--2---:R-:W-:Y:S02]  /*8ea0*/  FMUL.FTZ R13, R133, R149 ;  /* 0x00000095850d7220 */ /* 0x004fe40000410000 */
[--C-:B------:R-:W-:Y:S02]  /*8eb0*/  FFMA.FTZ R41, R41, c[0x0][0x2d0], -R138.reuse ;  /* 0x0000b40029297a23 */ /* 0x100fe4000001088a */
[--C-:B------:R-:W-:Y:S01]  /*8ec0*/  FFMA.FTZ R42, R42, c[0x0][0x2d0], -R3.reuse ;  /* 0x0000b4002a2a7a23 */ /* 0x100fe20000010803 */
[----:B------:R2:W-:Y:S01]  /*8ed0*/  MUFU.EX2 R215, R14 ;  /* 0x0000000e00d77308 */ /* 0x0005e20000000800 */
[--C-:B------:R-:W-:Y:S02]  /*8ee0*/  FFMA.FTZ R43, R43, c[0x0][0x2d0], -R3.reuse ;  /* 0x0000b4002b2b7a23 */ /* 0x100fe40000010803 */
[--C-:B------:R-:W-:Y:S02]  /*8ef0*/  FFMA.FTZ R44, R44, c[0x0][0x2d0], -R138.reuse ;  /* 0x0000b4002c2c7a23 */ /* 0x100fe4000001088a */
[----:B---3--:R-:W-:Y:S01]  /*8f00*/  FMUL.FTZ R10, R0, R142 ;  /* 0x0000008e000a7220 */ /* 0x008fe20000410000 */
[----:B----4-:R-:W-:Y:S01]  /*8f10*/  F2FP.BF16.PACK_AB R142, R205, R219 ;  /* 0x000000dbcd8e723e */ /* 0x010fe200000010ff */
[--C-:B------:R-:W-:Y:S02]  /*8f20*/  FFMA.FTZ R45, R45, c[0x0][0x2d0], -R138.reuse ;  /* 0x0000b4002d2d7a23 */ /* 0x100fe4000001088a */
[--C-:B------:R-:W-:Y:S01]  /*8f30*/  FFMA.FTZ R46, R46, c[0x0][0x2d0], -R3.reuse ;  /* 0x0000b4002e2e7a23 */ /* 0x100fe20000010803 */
[----:B------:R-:W3:Y:S01]  /*8f40*/  MUFU.EX2 R204, R15 ;  /* 0x0000000f00cc7308 */ /* 0x000ee20000000800 */
[--C-:B------:R-:W-:Y:S02]  /*8f50*/  FFMA.FTZ R25, R25, c[0x0][0x2d0], -R138.reuse ;  /* 0x0000b40019197a23 */ /* 0x100fe4000001088a */
[--C-:B------:R-:W-:Y:S01]  /*8f60*/  FFMA.FTZ R47, R47, c[0x0][0x2d0], -R3.reuse ;  /* 0x0000b4002f2f7a23 */ /* 0x100fe20000010803 */
[----:B-1----:R-:W-:Y:S01]  /*8f70*/  F2FP.BF16.PACK_AB R141, R212, R200 ;  /* 0x000000c8d48d723e */ /* 0x002fe200000010ff */
[----:B------:R-:W-:Y:S02]  /*8f80*/  FMUL.FTZ R11, R0, R143 ;  /* 0x0000008f000b7220 */ /* 0x000fe40000410000 */
[--C-:B------:R-:W-:Y:S02]  /*8f90*/  FFMA.FTZ R76, R76, c[0x0][0x2d0], -R138.reuse ;  /* 0x0000b4004c4c7a23 */ /* 0x100fe4000001088a */
[--C-:B------:R-:W-:Y:S01]  /*8fa0*/  FFMA.FTZ R77, R77, c[0x0][0x2d0], -R138.reuse ;  /* 0x0000b4004d4d7a23 */ /* 0x100fe2000001088a */
        /* <DEDUP_REMOVED lines=9> */
[----:B---3--:R-:W-:Y:S01]  /*9040*/  F2FP.BF16.PACK_AB R143, R204, R215 ;  /* 0x000000d7cc8f723e */ /* 0x008fe200000010ff */
[----:B------:R-:W-:Y:S02]  /*9050*/  FMUL.FTZ R15, R0, R151 ;  /* 0x00000097000f7220 */ /* 0x000fe40000410000 */
[----:B------:R-:W3:Y:S01]  /*9060*/  LDSM.16.MT88.4 R148, [R229+0x100] ;  /* 0x00010000e594783b */ /* 0x000ee20000004200 */
[--C-:B------:R-:W-:Y:S02]  /*9070*/  FFMA.FTZ R93, R93, c[0x0][0x2d0], -R138.reuse ;  /* 0x0000b4005d5d7a23 */ /* 0x100fe4000001088a */
[----:B------:R4:W-:Y:S01]  /*9080*/  MUFU.EX2 R208, R38 ;  /* 0x0000002600d07308 */ /* 0x0009e20000000800 */
[C---:B------:R-:W-:Y:S04]  /*9090*/  HMMA.16816.F32.BF16 R8, R140.reuse, R20, R8 ;  /* 0x000000148c08723c */ /* 0x040fe80000041808 */
[----:B-1----:R-:W-:Y:S02]  /*90a0*/  FMUL.FTZ R24, R133, R160 ;  /* 0x000000a085187220 */ /* 0x002fe40000410000 */
[--C-:B------:R-:W-:Y:S02]  /*90b0*/  FFMA.FTZ R94, R94, c[0x0][0x2d0], -R3.reuse ;  /* 0x0000b4005e5e7a23 */ /* 0x100fe40000010803 */
[-C--:B------:R-:W-:Y:S01]  /*90c0*/  HMMA.16816.F32.BF16 R12, R140, R22.reuse, R12 ;  /* 0x000000168c0c723c */ /* 0x080fe2000004180c */
[----:B------:R1:W-:Y:S03]  /*90d0*/  MUFU.EX2 R226, R26 ;  /* 0x0000001a00e27308 */ /* 0x0003e60000000800 */
[C---:B------:R-:W-:Y:S01]  /*90e0*/  FMUL.FTZ R20, R134.reuse, R156 ;  /* 0x0000009c86147220 */ /* 0x040fe20000410000 */
[----:B------:R-:W-:Y:S01]  /*90f0*/  MOV R156, R32 ;  /* 0x00000020009c7202 */ /* 0x000fe20000000f00 */
[C---:B------:R-:W-:Y:S01]  /*9100*/  FMUL.FTZ R32, R134.reuse, R168 ;  /* 0x000000a886207220 */ /* 0x040fe20000410000 */
[----:B------:R-:W-:Y:S01]  /*9110*/  MOV R168, R207 ;  /* 0x000000cf00a87202 */ /* 0x000fe20000000f00 */
[C---:B------:R-:W-:Y:S03]  /*9120*/  HMMA.16816.F32.BF16 R16, R144.reuse, R22, R16 ;  /* 0x000000169010723c */ /* 0x040fe60000041810 */
[----:B------:R-:W5:Y:S01]  /*9130*/  MUFU.EX2 R217, R27 ;  /* 0x0000001b00d97308 */ /* 0x000f620000000800 */
[----:B------:R-:W-:Y:S01]  /*9140*/  FMUL.FTZ R21, R134, R157 ;  /* 0x0000009d86157220 */ /* 0x000fe20000410000 */
[----:B------:R-:W-:Y:S01]  /*9150*/  MOV R157, R222 ;  /* 0x000000de009d7202 */ /* 0x000fe20000000f00 */
[--C-:B------:R-:W-:Y:S02]  /*9160*/  FFMA.FTZ R95, R95, c[0x0][0x2d0], -R3.reuse ;  /* 0x0000b4005f5f7a23 */ /* 0x100fe40000010803 */
[C---:B------:R-:W-:Y:S04]  /*9170*/  FMUL.FTZ R22, R132.reuse, R158 ;  /* 0x0000009e84167220 */ /* 0x040fe80000410000 */
[C---:B------:R-:W-:Y:S01]  /*9180*/  FMUL.FTZ R23, R132.reuse, R159 ;  /* 0x0000009f84177220 */ /* 0x040fe20000410000 */
[----:B------:R-:W3:Y:S01]  /*9190*/  MUFU.EX2 R25, R36 ;  /* 0x0000002400197308 */ /* 0x000ee20000000800 */
[----:B----4-:R-:W-:Y:S01]  /*91a0*/  FMUL.FTZ R38, R132, R174 ;  /* 0x000000ae84267220 */ /* 0x010fe20000410000 */
[----:B--2---:R-:W-:Y:S01]  /*91b0*/  MOV R159, R214 ;  /* 0x000000d6009f7202 */ /* 0x004fe20000000f00 */
[--C-:B------:R-:W-:Y:S02]  /*91c0*/  FFMA.FTZ R106, R106, c[0x0][0x2d0], -R3.reuse ;  /* 0x0000b4006a6a7a23 */ /* 0x100fe40000010803 */
[----:B-1----:R-:W-:Y:S01]  /*91d0*/  FMUL.FTZ R26, R0, R162 ;  /* 0x000000a2001a7220 */ /* 0x002fe20000410000 */
[-C--:B------:R-:W-:Y:S03]  /*91e0*/  HMMA.16816.F32.BF16 R20, R144, R188.reuse, R20 ;  /* 0x000000bc9014723c */ /* 0x080fe60000041814 */
[--C-:B------:R-:W-:Y:S01]  /*91f0*/  FFMA.FTZ R107, R107, c[0x0][0x2d0], -R3.reuse ;  /* 0x0000b4006b6b7a23 */ /* 0x100fe20000010803 */
[----:B------:R1:W-:Y:S01]  /*9200*/  MUFU.EX2 R199, R28 ;  /* 0x0000001c00c77308 */ /* 0x0003e20000000800 */
[--C-:B------:R-:W-:Y:S02]  /*9210*/  FFMA.FTZ R110, R110, c[0x0][0x2d0], -R3.reuse ;  /* 0x0000b4006e6e7a23 */ /* 0x100fe40000010803 */
[----:B------:R-:W-:Y:S01]  /*9220*/  FFMA.FTZ R3, R111, c[0x0][0x2d0], -R3 ;  /* 0x0000b4006f037a23 */ /* 0x000fe20000010803 */
[----:B-----5:R-:W-:Y:S01]  /*9230*/  MOV R158, R217 ;  /* 0x000000d9009e7202 */ /* 0x020fe20000000f00 */
[----:B------:R-:W-:Y:S03]  /*9240*/  FMUL.FTZ R27, R0, R163 ;  /* 0x000000a3001b7220 */ /* 0x000fe60000410000 */
[----:B------:R-:W-:Y:S01]  /*9250*/  MOV R163, R33 ;  /* 0x0000002100a37202 */ /* 0x000fe20000000f00 */
[----:B------:R-:W-:Y:S01]  /*9260*/  FMUL.FTZ R33, R134, R169 ;  /* 0x000000a986217220 */ /* 0x000fe20000410000 */
[----:B------:R2:W4:Y:S01]  /*9270*/  MUFU.EX2 R34, R29 ;  /* 0x0000001d00227308 */ /* 0x0005220000000800 */
[----:B------:R-:W-:Y:S01]  /*9280*/  MOV R169, R206 ;  /* 0x000000ce00a97202 */ /* 0x000fe20000000f00 */
[--C-:B------:R-:W-:Y:S01]  /*9290*/  FFMA.FTZ R104, R104, c[0x0][0x2d0], -R138.reuse ;  /* 0x0000b40068687a23 */ /* 0x100fe2000001088a */
[----:B---3--:R-:W-:Y:S01]  /*92a0*/  MOV R160, R25 ;  /* 0x0000001900a07202 */ /* 0x008fe20000000f00 */
[----:B------:R-:W-:Y:S02]  /*92b0*/  FMUL.FTZ R25, R133, R161 ;  /* 0x000000a185197220 */ /* 0x000fe40000410000 */
[----:B------:R-:W-:Y:S02]  /*92c0*/  FMUL.FTZ R36, R134, R172 ;  /* 0x000000ac86247220 */ /* 0x000fe40000410000 */
[--C-:B------:R-:W-:Y:S02]  /*92d0*/  FFMA.FTZ R105, R105, c[0x0][0x2d0], -R138.reuse ;  /* 0x0000b40069697a23 */ /* 0x100fe4000001088a */
[----:B------:R3:W-:Y:S01]  /*92e0*/  MUFU.EX2 R198, R30 ;  /* 0x0000001e00c67308 */ /* 0x0007e20000000800 */
[--C-:B------:R-:W-:Y:S01]  /*92f0*/  FFMA.FTZ R108, R108, c[0x0][0x2d0], -R138.reuse ;  /* 0x0000b4006c6c7a23 */ /* 0x100fe2000001088a */
[C---:B------:R-:W-:Y:S04]  /*9300*/  HMMA.16816.F32.BF16 R24, R140.reuse, R188, R24 ;  /* 0x000000bc8c18723c */ /* 0x040fe80000041818 */
[----:B-1----:R-:W-:Y:S02]  /*9310*/  FMUL.FTZ R28, R133, R164 ;  /* 0x000000a4851c7220 */ /* 0x002fe40000410000 */
[----:B------:R-:W-:Y:S02]  /*9320*/  FFMA.FTZ R138, R109, c[0x0][0x2d0], -R138 ;  /* 0x0000b4006d8a7a23 */ /* 0x000fe4000001088a */
[----:B------:R1:W5:Y:S01]  /*9330*/  MUFU.EX2 R35, R31 ;  /* 0x0000001f00237308 */ /* 0x0003620000000800 */
[C---:B--2---:R-:W-:Y:S03]  /*9340*/  FMUL.FTZ R29, R133.reuse, R165 ;  /* 0x000000a5851d7220 */ /* 0x044fe60000410000 */
[----:B----4-:R-:W-:Y:S01]  /*9350*/  MOV R162, R34 ;  /* 0x0000002200a27202 */ /* 0x010fe20000000f00 */
[----:B------:R-:W-:Y:S01]  /*9360*/  FMUL.FTZ R34, R132, R170 ;  /* 0x000000aa84227220 */ /* 0x000fe20000410000 */
[----:B------:R-:W-:Y:S04]  /*9370*/  MOV R170, R205 ;  /* 0x000000cd00aa7202 */ /* 0x000fe80000000f00 */
[----:B------:R2:W4:Y:S01]  /*9380*/  MUFU.EX2 R211, R37 ;  /* 0x0000002500d37308 */ /* 0x0005220000000800 */
[C---:B---3--:R-:W-:Y:S09]  /*9390*/  FMUL.FTZ R30, R0.reuse, R166 ;  /* 0x000000a6001e7220 */ /* 0x048ff20000410000 */
[----:B------:R3:W3:Y:S01]  /*93a0*/  MUFU.EX2 R210, R39 ;  /* 0x0000002700d27308 */ /* 0x0006e20000000800 */
[----:B-1----:R-:W-:Y:S01]  /*93b0*/  FMUL.FTZ R31, R0, R167 ;  /* 0x000000a7001f7220 */ /* 0x002fe20000410000 */
[----:B-----5:R-:W-:Y:S01]  /*93c0*/  MOV R161, R35 ;  /* 0x0000002300a17202 */ /* 0x020fe20000000f00 */
[----:B------:R-:W-:Y:S01]  /*93d0*/  FMUL.FTZ R35, R132, R171 ;  /* 0x000000ab84237220 */ /* 0x000fe20000410000 */
[----:B------:R-:W-:Y:S06]  /*93e0*/  MOV R171, R204 ;  /* 0x000000cc00ab7202 */ /* 0x000fec0000000f00 */
[----:B------:R1:W-:Y:S01]  /*93f0*/  MUFU.EX2 R225, R48 ;  /* 0x0000003000e17308 */ /* 0x0003e20000000800 */
[-C--:B------:R-:W-:Y:S03]  /*9400*/  HMMA.16816.F32.BF16 R28, R140, R190.reuse, R28 ;  /* 0x000000be8c1c723c */ /* 0x080fe6000004181c */
[C---:B--2---:R-:W-:Y:S01]  /*9410*/  FMUL.FTZ R37, R134.reuse, R173 ;  /* 0x000000ad86257220 */ /* 0x044fe20000410000 */
[----:B----4-:R-:W-:Y:S01]  /*9420*/  MOV R189, R211 ;  /* 0x000000d300bd7202 */ /* 0x010fe20000000f00 */
[----:B------:R-:W-:Y:S03]  /*9430*/  FFMA.FTZ R134, R134, R251, R203 ;  /* 0x000000fb86867223 */ /* 0x000fe600000100cb */
[C---:B------:R-:W-:Y:S01]  /*9440*/  HMMA.16816.F32.BF16 R32, R144.reuse, R190, R32 ;  /* 0x000000be9020723c */ /* 0x040fe20000041820 */
[----:B------:R2:W4:Y:S03]  /*9450*/  MUFU.EX2 R224, R49 ;  /* 0x0000003100e07308 */ /* 0x0005260000000800 */
[C---:B---3--:R-:W-:Y:S01]  /*9460*/  FMUL.FTZ R39, R132.reuse, R175 ;  /* 0x000000af84277220 */ /* 0x048fe20000410000 */
[----:B------:R-:W-:Y:S01]  /*9470*/  MOV R188, R210 ;  /* 0x000000d200bc7202 */ /* 0x000fe20000000f00 */
[----:B------:R-:W-:Y:S05]  /*9480*/  FFMA.FTZ R132, R132, R252, R202 ;  /* 0x000000fc84847223 */ /* 0x000fea00000100ca */
[----:B------:R3:W-:Y:S01]  /*9490*/  MUFU.EX2 R223, R50 ;  /* 0x0000003200df7308 */ /* 0x0007e20000000800 */
[-C--:B------:R-:W-:Y:S03]  /*94a0*/  HMMA.16816.F32.BF16 R36, R144, R148.reuse, R36 ;  /* 0x000000949024723c */ /* 0x080fe60000041824 */
[C---:B-1----:R-:W-:Y:S06]  /*94b0*/  FMUL.FTZ R48, R133.reuse, R176 ;  /* 0x000000b085307220 */ /* 0x042fec0000410000 */
[----:B------:R1:W2:Y:S03]  /*94c0*/  MUFU.EX2 R222, R51 ;  /* 0x0000003300de7308 */ /* 0x0002a60000000800 */
[C---:B--2---:R-:W-:Y:S07]  /*94d0*/  FMUL.FTZ R49, R133.reuse, R177 ;  /* 0x000000b185317220 */ /* 0x044fee0000410000 */
[----:B------:R2:W-:Y:S01]  /*94e0*/  MUFU.EX2 R167, R40 ;  /* 0x0000002800a77308 */ /* 0x0005e20000000800 */
[C---:B---3--:R-:W-:Y:S09]  /*94f0*/  FMUL.FTZ R50, R0.reuse, R178 ;  /* 0x000000b200327220 */ /* 0x048ff20000410000 */
[----:B------:R3:W3:Y:S01]  /*9500*/  MUFU.EX2 R166, R41 ;  /* 0x0000002900a67308 */ /* 0x0006e20000000800 */
[C---:B-1----:R-:W-:Y:S09]  /*9510*/  FMUL.FTZ R51, R0.reuse, R179 ;  /* 0x000000b300337220 */ /* 0x042ff20000410000 */
[----:B------:R1:W-:Y:S01]  /*9520*/  MUFU.EX2 R165, R42 ;  /* 0x0000002a00a57308 */ /* 0x0003e20000000800 */
[C---:B------:R-:W-:Y:S04]  /*9530*/  HMMA.16816.F32.BF16 R48, R140.reuse, R148, R48 ;  /* 0x000000948c30723c */ /* 0x040fe80000041830 */
[C---:B--2---:R-:W-:Y:S05]  /*9540*/  FMUL.FTZ R40, R133.reuse, R180 ;  /* 0x000000b485287220 */ /* 0x044fea0000410000 */
[----:B------:R2:W2:Y:S03]  /*9550*/  MUFU.EX2 R164, R43 ;  /* 0x0000002b00a47308 */ /* 0x0004a60000000800 */
[C---:B---3--:R-:W-:Y:S07]  /*9560*/  FMUL.FTZ R41, R133.reuse, R181 ;  /* 0x000000b585297220 */ /* 0x048fee0000410000 */
[----:B------:R3:W-:Y:S01]  /*9570*/  MUFU.EX2 R217, R44 ;  /* 0x0000002c00d97308 */ /* 0x0007e20000000800 */
[C---:B-1----:R-:W-:Y:S09]  /*9580*/  FMUL.FTZ R42, R0.reuse, R182 ;  /* 0x000000b6002a7220 */ /* 0x042ff20000410000 */
[----:B------:R1:W1:Y:S01]  /*9590*/  MUFU.EX2 R214, R45 ;  /* 0x0000002d00d67308 */ /* 0x0002620000000800 */
[C---:B--2---:R-:W-:Y:S09]  /*95a0*/  FMUL.FTZ R43, R0.reuse, R183 ;  /* 0x000000b7002b7220 */ /* 0x044ff20000410000 */
[----:B------:R-:W-:Y:S01]  /*95b0*/  MUFU.EX2 R175, R54 ;  /* 0x0000003600af7308 */ /* 0x000fe20000000800 */
[-C--:B------:R-:W-:Y:S03]  /*95c0*/  HMMA.16816.F32.BF16 R40, R140, R150.reuse, R40 ;  /* 0x000000968c28723c */ /* 0x080fe60000041828 */
[C---:B---3--:R-:W-:Y:S01]  /*95d0*/  FMUL.FTZ R44, R133.reuse, R184 ;  /* 0x000000b8852c7220 */ /* 0x048fe20000410000 */
[----:B------:R-:W-:Y:S04]  /*95e0*/  MOV R184, R188 ;  /* 0x000000bc00b87202 */ /* 0x000fe80000000f00 */
[C---:B------:R-:W-:Y:S01]  /*95f0*/  HMMA.16816.F32.BF16 R116, R144.reuse, R150, R116 ;  /* 0x000000969074723c */ /* 0x040fe20000041874 */
[----:B------:R2:W-:Y:S01]  /*9600*/  MUFU.EX2 R211, R46 ;  /* 0x0000002e00d37308 */ /* 0x0005e20000000800 */
[----:B------:R-:W3:Y:S02]  /*9610*/  LDSM.16.MT88.4 R148, [R228+0x900] ;  /* 0x00090000e494783b */ /* 0x000ee40000004200 */
[----:B------:R-:W-:Y:S01]  /*9620*/  MOV R193, R184 ;  /* 0x000000b800c17202 */ /* 0x000fe20000000f00 */
[----:B-1----:R-:W-:Y:S01]  /*9630*/  FMUL.FTZ R45, R133, R185 ;  /* 0x000000b9852d7220 */ /* 0x002fe20000410000 */
[----:B------:R-:W-:Y:S02]  /*9640*/  MOV R185, R189 ;  /* 0x000000bd00b97202 */ /* 0x000fe40000000f00 */
[-C--:B------:R-:W-:Y:S03]  /*9650*/  HMMA.16816.F32.BF16 R120, R144, R152.reuse, R120 ;  /* 0x000000989078723c */ /* 0x080fe60000041878 */
[----:B------:R1:W1:Y:S01]  /*9660*/  MUFU.EX2 R210, R47 ;  /* 0x0000002f00d27308 */ /* 0x0002620000000800 */
[----:B------:R-:W-:Y:S04]  /*9670*/  MOV R192, R185 ;  /* 0x000000b900c07202 */ /* 0x000fe80000000f00 */
[C---:B------:R-:W-:Y:S05]  /*9680*/  HMMA.16816.F32.BF16 R124, R140.reuse, R152, R124 ;  /* 0x000000988c7c723c */ /* 0x040fea000004187c */
[----:B------:R-:W-:Y:S01]  /*9690*/  MUFU.EX2 R174, R55 ;  /* 0x0000003700ae7308 */ /* 0x000fe20000000800 */
[C---:B--2---:R-:W-:Y:S01]  /*96a0*/  FMUL.FTZ R46, R0.reuse, R186 ;  /* 0x000000ba002e7220 */ /* 0x044fe20000410000 */
[----:B------:R-:W-:Y:S08]  /*96b0*/  MOV R186, R209 ;  /* 0x000000d100ba7202 */ /* 0x000ff00000000f00 */
[----:B------:R-:W-:Y:S01]  /*96c0*/  MUFU.EX2 R209, R52 ;  /* 0x0000003400d17308 */ /* 0x000fe20000000800 */
[----:B-1----:R-:W-:Y:S01]  /*96d0*/  FMUL.FTZ R47, R0, R187 ;  /* 0x000000bb002f7220 */ /* 0x002fe20000410000 */
[----:B------:R-:W-:Y:S04]  /*96e0*/  MOV R187, R208 ;  /* 0x000000d000bb7202 */ /* 0x000fe80000000f00 */
[----:B------:R-:W-:Y:S04]  /*96f0*/  MOV R109, R187 ;  /* 0x000000bb006d7202 */ /* 0x000fe80000000f00 */
[----:B------:R1:W-:Y:S01]  /*9700*/  MUFU.EX2 R208, R53 ;  /* 0x0000003500d07308 */ /* 0x0003e20000000800 */
[-C--:B------:R-:W-:Y:S07]  /*9710*/  HMMA.16816.F32.BF16 R44, R140, R154.reuse, R44 ;  /* 0x0000009a8c2c723c */ /* 0x080fee000004182c */
[----:B------:R-:W-:Y:S01]  /*9720*/  F2FP.BF16.PACK_AB R140, R195, R196 ;  /* 0x000000c4c38c723e */ /* 0x000fe200000010ff */
[----:B------:R-:W-:Y:S01]  /*9730*/  HMMA.16816.F32.BF16 R128, R144, R154, R128 ;  /* 0x0000009a9080723c */ /* 0x000fe20000041880 */
[----:B------:R-:W2:Y:S01]  /*9740*/  LDSM.16.MT88.4 R152, [R231+0x900] ;  /* 0x00090000e798783b */ /* 0x000ea20000004200 */
[----:B------:R-:W-:Y:S02]  /*9750*/  MUFU.EX2 R207, R64 ;  /* 0x0000004000cf7308 */ /* 0x000fe40000000800 */
[----:B------:R-:W-:Y:S02]  /*9760*/  F2FP.BF16.PACK_AB R141, R194, R186 ;  /* 0x000000bac28d723e */ /* 0x000fe400000010ff */
[----:B------:R-:W-:Y:S02]  /*9770*/  F2FP.BF16.PACK_AB R142, R197, R157 ;  /* 0x0000009dc58e723e */ /* 0x000fe400000010ff */
[----:B------:R-:W-:Y:S04]  /*9780*/  F2FP.BF16.PACK_AB R143, R163, R156 ;  /* 0x0000009ca38f723e */ /* 0x000fe800000010ff */
[----:B------:R-:W-:Y:S01]  /*9790*/  MUFU.EX2 R206, R65 ;  /* 0x0000004100ce7308 */ /* 0x000fe20000000800 */
[----:B------:R-:W-:Y:S02]  /*97a0*/  F2FP.BF16.PACK_AB R144, R159, R227 ;  /* 0x000000e39f90723e */ /* 0x000fe400000010ff */
[-C--:B---3--:R-:W-:Y:S01]  /*97b0*/  HMMA.16816.F32.BF16 R4, R140, R148.reuse, R4 ;  /* 0x000000948c04723c */ /* 0x088fe20000041804 */
[----:B-1----:R-:W1:Y:S04]  /*97c0*/  LDSM.16.MT88.4 R52, [R229+0x900] ;  /* 0x00090000e534783b */ /* 0x002e680000004200 */
[----:B------:R-:W-:Y:S02]  /*97d0*/  F2FP.BF16.PACK_AB R145, R158, R226 ;  /* 0x000000e29e91723e */ /* 0x000fe400000010ff */
[----:B------:R-:W-:Y:S01]  /*97e0*/  F2FP.BF16.PACK_AB R146, R162, R199 ;  /* 0x000000c7a292723e */ /* 0x000fe200000010ff */
[----:B------:R-:W-:Y:S01]  /*97f0*/  MUFU.EX2 R204, R66 ;  /* 0x0000004200cc7308 */ /* 0x000fe20000000800 */
[----:B------:R-:W-:Y:S07]  /*9800*/  F2FP.BF16.PACK_AB R147, R161, R198 ;  /* 0x000000c6a193723e */ /* 0x000fee00000010ff */
[C---:B------:R-:W-:Y:S02]  /*9810*/  HMMA.16816.F32.BF16 R8, R144.reuse, R148, R8 ;  /* 0x000000949008723c */ /* 0x040fe40000041808 */
[----:B------:R3:W-:Y:S05]  /*9820*/  MUFU.EX2 R205, R67 ;  /* 0x0000004300cd7308 */ /* 0x0007ea0000000800 */
[----:B------:R-:W-:Y:S01]  /*9830*/  MOV R148, R197 ;  /* 0x000000c500947202 */ /* 0x000fe20000000f00 */
[-C--:B------:R-:W-:Y:S04]  /*9840*/  HMMA.16816.F32.BF16 R12, R144, R150.reuse, R12 ;  /* 0x00000096900c723c */ /* 0x080fe8000004180c */
[----:B------:R-:W-:Y:S01]  /*9850*/  MUFU.EX2 R173, R56 ;  /* 0x0000003800ad7308 */ /* 0x000fe20000000800 */
[----:B------:R-:W-:Y:S02]  /*9860*/  MOV R149, R196 ;  /* 0x000000c400957202 */ /* 0x000fe40000000f00 */
[----:B------:R-:W-:Y:S01]  /*9870*/  MOV R111, R148 ;  /* 0x00000094006f7202 */ /* 0x000fe20000000f00 */
[C---:B------:R-:W-:Y:S06]  /*9880*/  HMMA.16816.F32.BF16 R16, R140.reuse, R150, R16 ;  /* 0x000000968c10723c */ /* 0x040fec0000041810 */
[----:B------:R-:W1:Y:S01]  /*9890*/  MUFU.EX2 R179, R57 ;  /* 0x0000003900b37308 */ /* 0x000e620000000800 */
[----:B------:R-:W-:Y:S01]  /*98a0*/  MOV R150, R199 ;  /* 0x000000c700967202 */ /* 0x000fe20000000f00 */
[-C--:B--2---:R-:W-:Y:S01]  /*98b0*/  HMMA.16816.F32.BF16 R20, R140, R152.reuse, R20 ;  /* 0x000000988c14723c */ /* 0x084fe20000041814 */
[----:B---3--:R-:W2:Y:S03]  /*98c0*/  LDSM.16.MT88.4 R64, [R230+0x900] ;  /* 0x00090000e640783b */ /* 0x008ea60000004200 */
[----:B------:R-:W-:Y:S02]  /*98d0*/  MOV R151, R198 ;  /* 0x000000c600977202 */ /* 0x000fe40000000f00 */
[----:B------:R-:W-:Y:S02]  /*98e0*/  MOV R251, R150 ;  /* 0x0000009600fb7202 */ /* 0x000fe40000000f00 */
[C---:B------:R-:W-:Y:S01]  /*98f0*/  HMMA.16816.F32.BF16 R24, R144.reuse, R152, R24 ;  /* 0x000000989018723c */ /* 0x040fe20000041818 */
[----:B------:R-:W-:Y:S03]  /*9900*/  MUFU.EX2 R172, R58 ;  /* 0x0000003a00ac7308 */ /* 0x000fe60000000800 */
[----:B------:R-:W-:Y:S03]  /*9910*/  MOV R203, R151 ;  /* 0x0000009700cb7202 */ /* 0x000fe60000000f00 */
[----:B------:R-:W-:Y:S01]  /*9920*/  MOV R153, R195 ;  /* 0x000000c300997202 */ /* 0x000fe20000000f00 */
[-C--:B------:R-:W-:Y:S03]  /*9930*/  HMMA.16816.F32.BF16 R28, R144, R154.reuse, R28 ;  /* 0x0000009a901c723c */ /* 0x080fe6000004181c */
[----:B------:R3:W2:Y:S01]  /*9940*/  MUFU.EX2 R178, R59 ;  /* 0x0000003b00b27308 */ /* 0x0006a20000000800 */
[----:B------:R-:W-:Y:S02]  /*9950*/  MOV R152, R194 ;  /* 0x000000c200987202 */ /* 0x000fe40000000f00 */
[----:B------:R-:W-:Y:S02]  /*9960*/  MOV R252, R153 ;  /* 0x0000009900fc7202 */ /* 0x000fe40000000f00 */
[C---:B------:R-:W-:Y:S01]  /*9970*/  HMMA.16816.F32.BF16 R32, R140.reuse, R154, R32 ;  /* 0x0000009a8c20723c */ /* 0x040fe20000041820 */
[----:B------:R-:W5:Y:S03]  /*9980*/  LDL.LU R154, [R1] ;  /* 0x00000000019a7983 */ /* 0x000f660000300800 */
[----:B------:R-:W-:Y:S01]  /*9990*/  MOV R202, R152 ;  /* 0x0000009800ca7202 */ /* 0x000fe20000000f00 */
[----:B------:R-:W5:Y:S01]  /*99a0*/  LDL.LU R155, [R1+0x4] ;  /* 0x00000400019b7983 */ /* 0x000f620000300800 */
[----:B------:R-:W-:Y:S02]  /*99b0*/  MUFU.EX2 R183, R68 ;  /* 0x0000004400b77308 */ /* 0x000fe40000000800 */
[-C--:B-1----:R-:W-:Y:S08]  /*99c0*/  HMMA.16816.F32.BF16 R36, R140, R52.reuse, R36 ;  /* 0x000000348c24723c */ /* 0x082ff00000041824 */
[C---:B------:R-:W-:Y:S01]  /*99d0*/  HMMA.16816.F32.BF16 R48, R144.reuse, R52, R48 ;  /* 0x000000349030723c */ /* 0x040fe20000041830 */
[----:B------:R-:W-:Y:S01]  /*99e0*/  MUFU.EX2 R197, R69 ;  /* 0x0000004500c57308 */ /* 0x000fe20000000800 */
[----:B---3--:R-:W1:Y:S05]  /*99f0*/  LDSM.16.MT88.4 R56, [R228+0x1100] ;  /* 0x00110000e438783b */ /* 0x008e6a0000004200 */
[----:B------:R-:W-:Y:S01]  /*9a00*/  F2FP.BF16.PACK_AB R52, R185, R160 ;  /* 0x000000a0b934723e */ /* 0x000fe200000010ff */
[-C--:B------:R-:W-:Y:S03]  /*9a10*/  HMMA.16816.F32.BF16 R40, R144, R54.reuse, R40 ;  /* 0x000000369028723c */ /* 0x080fe60000041828 */
[----:B------:R-:W-:Y:S01]  /*9a20*/  MUFU.EX2 R182, R70 ;  /* 0x0000004600b67308 */ /* 0x000fe20000000800 */
[----:B------:R-:W-:Y:S04]  /*9a30*/  F2FP.BF16.PACK_AB R53, R184, R187 ;  /* 0x000000bbb835723e */ /* 0x000fe800000010ff */
[C---:B------:R-:W-:Y:S05]  /*9a40*/  HMMA.16816.F32.BF16 R116, R140.reuse, R54, R116 ;  /* 0x000000368c74723c */ /* 0x040fea0000041874 */
[----:B------:R3:W-:Y:S02]  /*9a50*/  MUFU.EX2 R196, R71 ;  /* 0x0000004700c47308 */ /* 0x0007e40000000800 */
[----:B----4-:R-:W-:Y:S01]  /*9a60*/  F2FP.BF16.PACK_AB R54, R224, R225 ;  /* 0x000000e1e036723e */ /* 0x010fe200000010ff */
[-C--:B--2---:R-:W-:Y:S04]  /*9a70*/  HMMA.16816.F32.BF16 R120, R140, R64.reuse, R120 ;  /* 0x000000408c78723c */ /* 0x084fe80000041878 */
[----:B------:R-:W-:Y:S03]  /*9a80*/  F2FP.BF16.PACK_AB R55, R222, R223 ;  /* 0x000000dfde37723e */ /* 0x000fe600000010ff */
[----:B------:R-:W-:Y:S01]  /*9a90*/  MUFU.EX2 R181, R72 ;  /* 0x0000004800b57308 */ /* 0x000fe20000000800 */
[C---:B------:R-:W-:Y:S08]  /*9aa0*/  HMMA.16816.F32.BF16 R124, R144.reuse, R64, R124 ;  /* 0x00000040907c723c */ /* 0x040ff0000004187c */
[-C--:B------:R-:W-:Y:S01]  /*9ab0*/  HMMA.16816.F32.BF16 R44, R144, R66.reuse, R44 ;  /* 0x00000042902c723c */ /* 0x080fe2000004182c */
[----:B------:R2:W-:Y:S01]  /*9ac0*/  MUFU.EX2 R177, R60 ;  /* 0x0000003c00b17308 */ /* 0x0005e20000000800 */
[----:B---3--:R-:W-:Y:S05]  /*9ad0*/  LDSM.16.MT88.4 R68, [R229+0x1100] ;  /* 0x00110000e544783b */ /* 0x008fea0000004200 */
[----:B------:R-:W-:Y:S01]  /*9ae0*/  MOV R147, R171 ;  /* 0x000000ab00937202 */ /* 0x000fe20000000f00 */
[----:B------:R-:W-:Y:S03]  /*9af0*/  HMMA.16816.F32.BF16 R128, R140, R66, R128 ;  /* 0x000000428c80723c */ /* 0x000fe60000041880 */
[----:B------:R3:W4:Y:S01]  /*9b00*/  MUFU.EX2 R199, R61 ;  /* 0x0000003d00c77308 */ /* 0x0007220000000800 */
[----:B------:R-:W-:Y:S01]  /*9b10*/  MOV R146, R170 ;  /* 0x000000aa00927202 */ /* 0x000fe20000000f00 */
[----:B------:R-:W4:Y:S01]  /*9b20*/  LDSM.16.MT88.4 R64, [R231+0x1100] ;  /* 0x00110000e740783b */ /* 0x000f220000004200 */
[----:B------:R-:W-:Y:S02]  /*9b30*/  MOV R145, R169 ;  /* 0x000000a900917202 */ /* 0x000fe40000000f00 */
[-C--:B-1----:R-:W-:Y:S05]  /*9b40*/  HMMA.16816.F32.BF16 R4, R52, R56.reuse, R4 ;  /* 0x000000383404723c */ /* 0x082fea0000041804 */
[----:B------:R1:W-:Y:S01]  /*9b50*/  MUFU.EX2 R176, R62 ;  /* 0x0000003e00b07308 */ /* 0x0003e20000000800 */
[----:B------:R-:W-:Y:S02]  /*9b60*/  MOV R144, R168 ;  /* 0x000000a800907202 */ /* 0x000fe40000000f00 */
[----:B------:R-:W-:Y:S01]  /*9b70*/  LDSM.16.MT88.4 R168, [R231+0x3100] ;  /* 0x00310000e7a8783b */ /* 0x000fe20000004200 */
[----:B--2---:R-:W-:Y:S06]  /*9b80*/  F2FP.BF16.PACK_AB R60, R166, R167 ;  /* 0x000000a7a63c723e */ /* 0x004fec00000010ff */
[----:B------:R2:W2:Y:S01]  /*9b90*/  MUFU.EX2 R198, R63 ;  /* 0x0000003f00c67308 */ /* 0x0004a20000000800 */
[----:B---3--:R-:W-:Y:S09]  /*9ba0*/  F2FP.BF16.PACK_AB R61, R164, R165 ;  /* 0x000000a5a43d723e */ /* 0x008ff200000010ff */
[----:B------:R-:W3:Y:S01]  /*9bb0*/  MUFU.EX2 R189, R73 ;  /* 0x0000004900bd7308 */ /* 0x000ee20000000800 */
[----:B-1----:R-:W-:Y:S09]  /*9bc0*/  F2FP.BF16.PACK_AB R62, R214, R217 ;  /* 0x000000d9d63e723e */ /* 0x002ff200000010ff */
[----:B------:R-:W-:Y:S01]  /*9bd0*/  MUFU.EX2 R180, R74 ;  /* 0x0000004a00b47308 */ /* 0x000fe20000000800 */
[----:B--2---:R-:W-:Y:S09]  /*9be0*/  F2FP.BF16.PACK_AB R63, R210, R211 ;  /* 0x000000d3d23f723e */ /* 0x004ff200000010ff */
[----:B------:R1:W2:Y:S01]  /*9bf0*/  MUFU.EX2 R188, R75 ;  /* 0x0000004b00bc7308 */ /* 0x0002a20000000800 */
[C---:B------:R-:W-:Y:S08]  /*9c00*/  HMMA.16816.F32.BF16 R8, R60.reuse, R56, R8 ;  /* 0x000000383c08723c */ /* 0x040ff00000041808 */
[-C--:B------:R-:W-:Y:S01]  /*9c10*/  HMMA.16816.F32.BF16 R12, R60, R58.reuse, R12 ;  /* 0x0000003a3c0c723c */ /* 0x080fe2000004180c */
[----:B------:R-:W-:Y:S07]  /*9c20*/  MUFU.EX2 R138, R138 ;  /* 0x0000008a008a7308 */ /* 0x000fee0000000800 */
[C---:B------:R-:W-:Y:S01]  /*9c30*/  HMMA.16816.F32.BF16 R16, R52.reuse, R58, R16 ;  /* 0x0000003a3410723c */ /* 0x040fe20000041810 */
[----:B------:R-:W2:Y:S02]  /*9c40*/  LDSM.16.MT88.4 R56, [R230+0x1100] ;  /* 0x00110000e638783b */ /* 0x000ea40000004200 */
[----:B------:R-:W-:Y:S05]  /*9c50*/  MUFU.EX2 R195, R80 ;  /* 0x0000005000c37308 */ /* 0x000fea0000000800 */
[-C--:B----4-:R-:W-:Y:S01]  /*9c60*/  HMMA.16816.F32.BF16 R20, R52, R64.reuse, R20 ;  /* 0x000000403414723c */ /* 0x090fe20000041814 */
[----:B-1----:R-:W-:Y:S04]  /*9c70*/  LDSM.16.MT88.4 R72, [R229+0x2100] ;  /* 0x00210000e548783b */ /* 0x002fe80000004200 */
[----:B------:R-:W-:Y:S03]  /*9c80*/  MUFU.EX2 R80, R79 ;  /* 0x0000004f00507308 */ /* 0x000fe60000000800 */
[C---:B------:R-:W-:Y:S07]  /*9c90*/  HMMA.16816.F32.BF16 R24, R60.reuse, R64, R24 ;  /* 0x000000403c18723c */ /* 0x040fee0000041818 */
[----:B------:R-:W-:Y:S01]  /*9ca0*/  MUFU.EX2 R194, R81 ;  /* 0x0000005100c27308 */ /* 0x000fe20000000800 */
[-C--:B------:R-:W-:Y:S08]  /*9cb0*/  HMMA.16816.F32.BF16 R28, R60, R66.reuse, R28 ;  /* 0x000000423c1c723c */ /* 0x080ff0000004181c */
[C---:B------:R-:W-:Y:S01]  /*9cc0*/  HMMA.16816.F32.BF16 R32, R52.reuse, R66, R32 ;  /* 0x000000423420723c */ /* 0x040fe20000041820 */
[----:B------:R-:W1:Y:S01]  /*9cd0*/  LDSM.16.MT88.4 R64, [R228+0x1900] ;  /* 0x00190000e440783b */ /* 0x000e620000004200 */
[----:B------:R-:W-:Y:S06]  /*9ce0*/  MUFU.EX2 R191, R82 ;  /* 0x0000005200bf7308 */ /* 0x000fec0000000800 */
[-C--:B------:R-:W-:Y:S04]  /*9cf0*/  HMMA.16816.F32.BF16 R36, R52, R68.reuse, R36 ;  /* 0x000000443424723c */ /* 0x080fe80000041824 */
[----:B------:R-:W-:Y:S04]  /*9d00*/  MUFU.EX2 R190, R83 ;  /* 0x0000005300be7308 */ /* 0x000fe80000000800 */
[C---:B------:R-:W-:Y:S06]  /*9d10*/  HMMA.16816.F32.BF16 R48, R60.reuse, R68, R48 ;  /* 0x000000443c30723c */ /* 0x040fec0000041830 */
[----:B------:R4:W-:Y:S02]  /*9d20*/  MUFU.EX2 R82, R76 ;  /* 0x0000004c00527308 */ /* 0x0009e40000000800 */
[-C--:B------:R-:W-:Y:S08]  /*9d30*/  HMMA.16816.F32.BF16 R40, R60, R70.reuse, R40 ;  /* 0x000000463c28723c */ /* 0x080ff00000041828 */
[C---:B------:R-:W-:Y:S01]  /*9d40*/  HMMA.16816.F32.BF16 R116, R52.reuse, R70, R116 ;  /* 0x000000463474723c */ /* 0x040fe20000041874 */
[----:B------:R-:W-:Y:S01]  /*9d50*/  LDSM.16.MT88.4 R68, [R229+0x1900] ;  /* 0x00190000e544783b */ /* 0x000fe20000004200 */
[----:B------:R-:W1:Y:S06]  /*9d60*/  MUFU.EX2 R83, R77 ;  /* 0x0000004d00537308 */ /* 0x000e6c0000000800 */
[-C--:B--2---:R-:W-:Y:S04]  /*9d70*/  HMMA.16816.F32.BF16 R120, R52, R56.reuse, R120 ;  /* 0x000000383478723c */ /* 0x084fe80000041878 */
[----:B------:R-:W2:Y:S04]  /*9d80*/  MUFU.EX2 R81, R78 ;  /* 0x0000004e00517308 */ /* 0x000ea80000000800 */
[C---:B------:R-:W-:Y:S06]  /*9d90*/  HMMA.16816.F32.BF16 R124, R60.reuse, R56, R124 ;  /* 0x000000383c7c723c */ /* 0x040fec000004187c */
[----:B------:R-:W-:Y:S01]  /*9da0*/  MUFU.EX2 R84, R84 ;  /* 0x0000005400547308 */ /* 0x000fe20000000800 */
[----:B------:R-:W-:Y:S01]  /*9db0*/  F2FP.BF16.PACK_AB R56, R179, R173 ;  /* 0x000000adb338723e */ /* 0x000fe200000010ff */
[-C--:B------:R-:W-:Y:S01]  /*9dc0*/  HMMA.16816.F32.BF16 R44, R60, R58.reuse, R44 ;  /* 0x0000003a3c2c723c */ /* 0x080fe2000004182c */
[----:B------:R-:W2:Y:S03]  /*9dd0*/  LDSM.16.MT88.4 R60, [R231+0x1900] ;  /* 0x00190000e73c783b */ /* 0x000ea60000004200 */
[----:B------:R-:W-:Y:S04]  /*9de0*/  F2FP.BF16.PACK_AB R57, R178, R172 ;  /* 0x000000acb239723e */ /* 0x000fe800000010ff */
[----:B------:R-:W-:Y:S01]  /*9df0*/  HMMA.16816.F32.BF16 R128, R52, R58, R128 ;  /* 0x0000003a3480723c */ /* 0x000fe20000041880 */
[----:B------:R-:W-:Y:S06]  /*9e00*/  MUFU.EX2 R85, R85 ;  /* 0x0000005500557308 */ /* 0x000fec0000000800 */
[----:B------:R-:W-:Y:S02]  /*9e10*/  F2FP.BF16.PACK_AB R52, R208, R209 ;  /* 0x000000d1d034723e */ /* 0x000fe400000010ff */
[----:B------:R-:W-:Y:S02]  /*9e20*/  F2FP.BF16.PACK_AB R53, R174, R175 ;  /* 0x000000afae35723e */ /* 0x000fe400000010ff */
[----:B------:R-:W-:Y:S01]  /*9e30*/  MUFU.EX2 R86, R86 ;  /* 0x0000005600567308 */ /* 0x000fe20000000800 */
[----:B------:R-:W-:Y:S02]  /*9e40*/  F2FP.BF16.PACK_AB R54, R206, R207 ;  /* 0x000000cfce36723e */ /* 0x000fe400000010ff */
[----:B------:R-:W-:Y:S02]  /*9e50*/  F2FP.BF16.PACK_AB R55, R205, R204 ;  /* 0x000000cccd37723e */ /* 0x000fe400000010ff */
[----:B------:R-:W-:Y:S02]  /*9e60*/  F2FP.BF16.PACK_AB R58, R199, R177 ;  /* 0x000000b1c73a723e */ /* 0x000fe400000010ff */
[----:B------:R-:W-:Y:S03]  /*9e70*/  F2FP.BF16.PACK_AB R59, R198, R176 ;  /* 0x000000b0c63b723e */ /* 0x000fe600000010ff */
[-C--:B-1----:R-:W-:Y:S01]  /*9e80*/  HMMA.16816.F32.BF16 R4, R52, R64.reuse, R4 ;  /* 0x000000403404723c */ /* 0x082fe20000041804 */
        /* <DEDUP_REMOVED lines=8> */
[-C--:B--2---:R-:W-:Y:S08]  /*9f10*/  HMMA.16816.F32.BF16 R20, R52, R60.reuse, R20 ;  /* 0x0000003c3414723c */ /* 0x084ff00000041814 */
[C---:B------:R-:W-:Y:S01]  /*9f20*/  HMMA.16816.F32.BF16 R24, R56.reuse, R60, R24 ;  /* 0x0000003c3818723c */ /* 0x040fe20000041818 */
[----:B------:R-:W-:Y:S07]  /*9f30*/  MUFU.EX2 R99, R99 ;  /* 0x0000006300637308 */ /* 0x000fee0000000800 */
[-C--:B------:R-:W-:Y:S03]  /*9f40*/  HMMA.16816.F32.BF16 R28, R56, R62.reuse, R28 ;  /* 0x0000003e381c723c */ /* 0x080fe6000004181c */
[----:B------:R-:W-:Y:S01]  /*9f50*/  MUFU.EX2 R100, R100 ;  /* 0x0000006400647308 */ /* 0x000fe20000000800 */
[----:B-----5:R-:W-:Y:S02]  /*9f60*/  FFMA.FTZ R133, R133, R154, R201 ;  /* 0x0000009a85857223 */ /* 0x020fe400000100c9 */
[----:B------:R-:W-:Y:S02]  /*9f70*/  FFMA.FTZ R0, R0, R155, R200 ;  /* 0x0000009b00007223 */ /* 0x000fe400000100c8 */
[C---:B------:R-:W-:Y:S01]  /*9f80*/  HMMA.16816.F32.BF16 R32, R52.reuse, R62, R32 ;  /* 0x0000003e3420723c */ /* 0x040fe20000041820 */
[----:B------:R-:W2:Y:S03]  /*9f90*/  LDSM.16.MT88.4 R60, [R228+0x2100] ;  /* 0x00210000e43c783b */ /* 0x000ea60000004200 */
[----:B------:R-:W-:Y:S01]  /*9fa0*/  FADD.FTZ R0, R212, R0 ;  /* 0x00000000d4007221 */ /* 0x000fe20000010000 */
[----:B------:R-:W-:Y:S03]  /*9fb0*/  MUFU.EX2 R101, R101 ;  /* 0x0000006500657308 */ /* 0x000fe60000000800 */
[-C--:B------:R-:W-:Y:S01]  /*9fc0*/  HMMA.16816.F32.BF16 R36, R52, R68.reuse, R36 ;  /* 0x000000443424723c */ /* 0x080fe20000041824 */
[----:B------:R-:W-:Y:S03]  /*9fd0*/  LDSM.16.MT88.4 R152, [R228+0x3100] ;  /* 0x00310000e498783b */ /* 0x000fe60000004200 */
[----:B----4-:R-:W-:Y:S03]  /*9fe0*/  FADD.FTZ R76, R215, R0 ;  /* 0x00000000d74c7221 */ /* 0x010fe60000010000 */
[----:B------:R-:W-:Y:S01]  /*9ff0*/  MUFU.EX2 R102, R102 ;  /* 0x0000006600667308 */ /* 0x000fe20000000800 */
[C---:B------:R-:W-:Y:S08]  /*a000*/  HMMA.16816.F32.BF16 R48, R56.reuse, R68, R48 ;  /* 0x000000443830723c */ /* 0x040ff00000041830 */
[-C--:B------:R-:W-:Y:S01]  /*a010*/  HMMA.16816.F32.BF16 R40, R56, R70.reuse, R40 ;  /* 0x000000463828723c */ /* 0x080fe20000041828 */
[----:B------:R-:W-:Y:S07]  /*a020*/  MUFU.EX2 R103, R103 ;  /* 0x0000006700677308 */ /* 0x000fee0000000800 */
[C---:B------:R-:W-:Y:S01]  /*a030*/  HMMA.16816.F32.BF16 R116, R52.reuse, R70, R116 ;  /* 0x000000463474723c */ /* 0x040fe20000041874 */
[----:B------:R-:W4:Y:S02]  /*a040*/  LDSM.16.MT88.4 R68, [R231+0x2100] ;  /* 0x00210000e744783b */ /* 0x000f240000004200 */
[----:B------:R-:W-:Y:S05]  /*a050*/  MUFU.EX2 R112, R112 ;  /* 0x0000007000707308 */ /* 0x000fea0000000800 */
[-C--:B-1----:R-:W-:Y:S05]  /*a060*/  HMMA.16816.F32.BF16 R120, R52, R64.reuse, R120 ;  /* 0x000000403478723c */ /* 0x082fea0000041878 */
[----:B------:R-:W-:Y:S03]  /*a070*/  MUFU.EX2 R113, R113 ;  /* 0x0000007100717308 */ /* 0x000fe60000000800 */
[C---:B------:R-:W-:Y:S07]  /*a080*/  HMMA.16816.F32.BF16 R124, R56.reuse, R64, R124 ;  /* 0x00000040387c723c */ /* 0x040fee000004187c */
[----:B------:R-:W-:Y:S01]  /*a090*/  MUFU.EX2 R114, R114 ;  /* 0x0000007200727308 */ /* 0x000fe20000000800 */
[-C--:B------:R-:W-:Y:S07]  /*a0a0*/  HMMA.16816.F32.BF16 R44, R56, R66.reuse, R44 ;  /* 0x00000042382c723c */ /* 0x080fee000004182c */
[----:B---3--:R-:W-:Y:S01]  /*a0b0*/  F2FP.BF16.PACK_AB R56, R189, R181 ;  /* 0x000000b5bd38723e */ /* 0x008fe200000010ff */
        /* <DEDUP_REMOVED lines=10> */
[----:B------:R-:W-:Y:S05]  /*a160*/  F2FP.BF16.PACK_AB R59, R80, R81 ;  /* 0x00000051503b723e */ /* 0x000fea00000010ff */
[-C--:B--2---:R-:W-:Y:S01]  /*a170*/  HMMA.16816.F32.BF16 R4, R52, R60.reuse, R4 ;  /* 0x0000003c3404723c */ /* 0x084fe20000041804 */
[----:B------:R-:W-:Y:S07]  /*a180*/  MUFU.EX2 R110, R110 ;  /* 0x0000006e006e7308 */ /* 0x000fee0000000800 */
[C---:B------:R-:W-:Y:S03]  /*a190*/  HMMA.16816.F32.BF16 R8, R56.reuse, R60, R8 ;  /* 0x0000003c3808723c */ /* 0x040fe60000041808 */
[----:B------:R-:W-:Y:S05]  /*a1a0*/  MUFU.EX2 R88, R88 ;  /* 0x0000005800587308 */ /* 0x000fea0000000800 */
[-C--:B------:R-:W-:Y:S05]  /*a1b0*/  HMMA.16816.F32.BF16 R12, R56, R62.reuse, R12 ;  /* 0x0000003e380c723c */ /* 0x080fea000004180c */
[----:B------:R-:W-:Y:S03]  /*a1c0*/  MUFU.EX2 R89, R89 ;  /* 0x0000005900597308 */ /* 0x000fe60000000800 */
[C---:B------:R-:W-:Y:S01]  /*a1d0*/  HMMA.16816.F32.BF16 R16, R52.reuse, R62, R16 ;  /* 0x0000003e3410723c */ /* 0x040fe20000041810 */
[----:B------:R-:W2:Y:S06]  /*a1e0*/  LDSM.16.MT88.4 R60, [R228+0x2900] ;  /* 0x00290000e43c783b */ /* 0x000eac0000004200 */
[----:B------:R-:W-:Y:S01]  /*a1f0*/  MUFU.EX2 R90, R90 ;  /* 0x0000005a005a7308 */ /* 0x000fe20000000800 */
[-C--:B----4-:R-:W-:Y:S08]  /*a200*/  HMMA.16816.F32.BF16 R20, R52, R68.reuse, R20 ;  /* 0x000000443414723c */ /* 0x090ff00000041814 */
[C---:B------:R-:W-:Y:S01]  /*a210*/  HMMA.16816.F32.BF16 R24, R56.reuse, R68, R24 ;  /* 0x000000443818723c */ /* 0x040fe20000041818 */
[----:B------:R-:W-:Y:S07]  /*a220*/  MUFU.EX2 R91, R91 ;  /* 0x0000005b005b7308 */ /* 0x000fee0000000800 */
[-C--:B------:R-:W-:Y:S03]  /*a230*/  HMMA.16816.F32.BF16 R28, R56, R70.reuse, R28 ;  /* 0x00000046381c723c */ /* 0x080fe6000004181c */
[----:B------:R-:W-:Y:S05]  /*a240*/  MUFU.EX2 R92, R92 ;  /* 0x0000005c005c7308 */ /* 0x000fea0000000800 */
[C---:B------:R-:W-:Y:S01]  /*a250*/  HMMA.16816.F32.BF16 R32, R52.reuse, R70, R32 ;  /* 0x000000463420723c */ /* 0x040fe20000041820 */
[----:B------:R-:W3:Y:S04]  /*a260*/  LDSM.16.MT88.4 R68, [R231+0x2900] ;  /* 0x00290000e744783b */ /* 0x000ee80000004200 */
[----:B------:R-:W4:Y:S03]  /*a270*/  MUFU.EX2 R93, R93 ;  /* 0x0000005d005d7308 */ /* 0x000f260000000800 */
[-C--:B------:R-:W-:Y:S07]  /*a280*/  HMMA.16816.F32.BF16 R36, R52, R72.reuse, R36 ;  /* 0x000000483424723c */ /* 0x080fee0000041824 */
[----:B------:R-:W-:Y:S01]  /*a290*/  MUFU.EX2 R94, R94 ;  /* 0x0000005e005e7308 */ /* 0x000fe20000000800 */
[C---:B------:R-:W-:Y:S08]  /*a2a0*/  HMMA.16816.F32.BF16 R48, R56.reuse, R72, R48 ;  /* 0x000000483830723c */ /* 0x040ff00000041830 */
[-C--:B------:R-:W-:Y:S01]  /*a2b0*/  HMMA.16816.F32.BF16 R40, R56, R74.reuse, R40 ;  /* 0x0000004a3828723c */ /* 0x080fe20000041828 */
[----:B------:R-:W5:Y:S07]  /*a2c0*/  MUFU.EX2 R95, R95 ;  /* 0x0000005f005f7308 */ /* 0x000f6e0000000800 */
[C---:B------:R-:W-:Y:S01]  /*a2d0*/  HMMA.16816.F32.BF16 R116, R52.reuse, R74, R116 ;  /* 0x0000004a3474723c */ /* 0x040fe20000041874 */
[----:B------:R-:W2:Y:S02]  /*a2e0*/  LDSM.16.MT88.4 R72, [R229+0x2900] ;  /* 0x00290000e548783b */ /* 0x000ea40000004200 */
[----:B------:R-:W-:Y:S05]  /*a2f0*/  MUFU.EX2 R104, R104 ;  /* 0x0000006800687308 */ /* 0x000fea0000000800 */
[-C--:B-1----:R-:W-:Y:S05]  /*a300*/  HMMA.16816.F32.BF16 R120, R52, R64.reuse, R120 ;  /* 0x000000403478723c */ /* 0x082fea0000041878 */
[----:B------:R-:W1:Y:S03]  /*a310*/  MUFU.EX2 R105, R105 ;  /* 0x0000006900697308 */ /* 0x000e660000000800 */
[C---:B------:R-:W-:Y:S07]  /*a320*/  HMMA.16816.F32.BF16 R124, R56.reuse, R64, R124 ;  /* 0x00000040387c723c */ /* 0x040fee000004187c */
[----:B------:R-:W-:Y:S01]  /*a330*/  FADD.FTZ R64, R218, R134 ;  /* 0x00000086da407221 */ /* 0x000fe20000010000 */
[-C--:B------:R-:W-:Y:S01]  /*a340*/  HMMA.16816.F32.BF16 R44, R56, R66.reuse, R44 ;  /* 0x00000042382c723c */ /* 0x080fe2000004182c */
[----:B------:R-:W-:Y:S03]  /*a350*/  MUFU.EX2 R106, R106 ;  /* 0x0000006a006a7308 */ /* 0x000fe60000000800 */
[----:B------:R-:W-:Y:S03]  /*a360*/  FADD.FTZ R79, R221, R64 ;  /* 0x00000040dd4f7221 */ /* 0x000fe60000010000 */
[----:B----4-:R-:W-:Y:S01]  /*a370*/  F2FP.BF16.PACK_AB R58, R93, R92 ;  /* 0x0000005c5d3a723e */ /* 0x010fe200000010ff */
[----:B------:R-:W-:Y:S01]  /*a380*/  HMMA.16816.F32.BF16 R128, R52, R66, R128 ;  /* 0x000000423480723c */ /* 0x000fe20000041880 */
[----:B------:R-:W4:Y:S02]  /*a390*/  LDSM.16.MT88.4 R64, [R230+0x2900] ;  /* 0x00290000e640783b */ /* 0x000f240000004200 */
[----:B------:R-:W3:Y:S01]  /*a3a0*/  MUFU.EX2 R107, R107 ;  /* 0x0000006b006b7308 */ /* 0x000ee20000000800 */
[----:B------:R-:W-:Y:S01]  /*a3b0*/  FADD.FTZ R56, R216, R132 ;  /* 0x00000084d8387221 */ /* 0x000fe20000010000 */
[----:B-----5:R-:W-:Y:S01]  /*a3c0*/  F2FP.BF16.PACK_AB R59, R95, R94 ;  /* 0x0000005e5f3b723e */ /* 0x020fe200000010ff */
[----:B------:R-:W-:Y:S01]  /*a3d0*/  FADD.FTZ R57, R213, R133 ;  /* 0x00000085d5397221 */ /* 0x000fe20000010000 */
[----:B------:R-:W-:Y:S01]  /*a3e0*/  F2FP.BF16.PACK_AB R52, R85, R84 ;  /* 0x000000545534723e */ /* 0x000fe200000010ff */
[----:B------:R-:W-:Y:S01]  /*a3f0*/  FADD.FTZ R78, R220, R56 ;  /* 0x00000038dc4e7221 */ /* 0x000fe20000010000 */
[----:B------:R-:W-:Y:S03]  /*a400*/  F2FP.BF16.PACK_AB R53, R87, R86 ;  /* 0x000000565735723e */ /* 0x000fe600000010ff */
[----:B------:R-:W-:Y:S01]  /*a410*/  F2FP.BF16.PACK_AB R54, R97, R96 ;  /* 0x000000606136723e */ /* 0x000fe200000010ff */
[----:B------:R-:W-:Y:S01]  /*a420*/  FADD.FTZ R77, R219, R57 ;  /* 0x00000039db4d7221 */ /* 0x000fe20000010000 */
[----:B------:R-:W-:Y:S01]  /*a430*/  F2FP.BF16.PACK_AB R55, R99, R98 ;  /* 0x000000626337723e */ /* 0x000fe200000010ff */
[----:B------:R-:W-:Y:S01]  /*a440*/  FADD.FTZ R0, R144, R79 ;  /* 0x0000004f90007221 */ /* 0x000fe20000010000 */
[----:B------:R-:W-:Y:S02]  /*a450*/  F2FP.BF16.PACK_AB R56, R89, R88 ;  /* 0x000000585938723e */ /* 0x000fe400000010ff */
[----:B------:R-:W-:Y:S02]  /*a460*/  F2FP.BF16.PACK_AB R57, R91, R90 ;  /* 0x0000005a5b39723e */ /* 0x000fe400000010ff */
[----:B-1----:R-:W-:Y:S01]  /*a470*/  F2FP.BF16.PACK_AB R184, R105, R104 ;  /* 0x0000006869b8723e */ /* 0x002fe200000010ff */
[-C--:B--2---:R-:W-:Y:S03]  /*a480*/  HMMA.16816.F32.BF16 R4, R52, R60.reuse, R4 ;  /* 0x0000003c3404723c */ /* 0x084fe60000041804 */
[----:B------:R-:W-:Y:S02]  /*a490*/  MOV R133, R135 ;  /* 0x0000008700857202 */ /* 0x000fe40000000f00 */
[----:B---3--:R-:W-:Y:S03]  /*a4a0*/  F2FP.BF16.PACK_AB R185, R107, R106 ;  /* 0x0000006a6bb9723e */ /* 0x008fe600000010ff */
[C---:B------:R-:W-:Y:S01]  /*a4b0*/  HMMA.16816.F32.BF16 R8, R56.reuse, R60, R8 ;  /* 0x0000003c3808723c */ /* 0x040fe20000041808 */
[----:B------:R1:W2:Y:S07]  /*a4c0*/  MUFU.EX2 R60, R3 ;  /* 0x00000003003c7308 */ /* 0x0002ae0000000800 */
[-C--:B------:R-:W-:Y:S08]  /*a4d0*/  HMMA.16816.F32.BF16 R12, R56, R62.reuse, R12 ;  /* 0x0000003e380c723c */ /* 0x080ff0000004180c */
[C---:B------:R-:W-:Y:S08]  /*a4e0*/  HMMA.16816.F32.BF16 R16, R52.reuse, R62, R16 ;  /* 0x0000003e3410723c */ /* 0x040ff00000041810 */
[-C--:B------:R-:W-:Y:S04]  /*a4f0*/  HMMA.16816.F32.BF16 R20, R52, R68.reuse, R20 ;  /* 0x000000443414723c */ /* 0x080fe80000041814 */
[----:B-1----:R-:W-:Y:S01]  /*a500*/  FADD.FTZ R3, R147, R76 ;  /* 0x0000004c93037221 */ /* 0x002fe20000010000 */
[----:B--2---:R-:W-:Y:S03]  /*a510*/  F2FP.BF16.PACK_AB R187, R60, R110 ;  /* 0x0000006e3cbb723e */ /* 0x004fe600000010ff */
[C---:B------:R-:W-:Y:S08]  /*a520*/  HMMA.16816.F32.BF16 R24, R56.reuse, R68, R24 ;  /* 0x000000443818723c */ /* 0x040ff00000041818 */
[-C--:B------:R-:W-:Y:S08]  /*a530*/  HMMA.16816.F32.BF16 R28, R56, R70.reuse, R28 ;  /* 0x00000046381c723c */ /* 0x080ff0000004181c */
[C---:B------:R-:W-:Y:S08]  /*a540*/  HMMA.16816.F32.BF16 R32, R52.reuse, R70, R32 ;  /* 0x000000463420723c */ /* 0x040ff00000041820 */
[-C--:B------:R-:W-:Y:S08]  /*a550*/  HMMA.16816.F32.BF16 R36, R52, R72.reuse, R36 ;  /* 0x000000483424723c */ /* 0x080ff00000041824 */
[C---:B------:R-:W-:Y:S08]  /*a560*/  HMMA.16816.F32.BF16 R48, R56.reuse, R72, R48 ;  /* 0x000000483830723c */ /* 0x040ff00000041830 */
[-C--:B------:R-:W-:Y:S08]  /*a570*/  HMMA.16816.F32.BF16 R40, R56, R74.reuse, R40 ;  /* 0x0000004a3828723c */ /* 0x080ff00000041828 */
[C---:B------:R-:W-:Y:S08]  /*a580*/  HMMA.16816.F32.BF16 R116, R52.reuse, R74, R116 ;  /* 0x0000004a3474723c */ /* 0x040ff00000041874 */
[-C--:B----4-:R-:W-:Y:S08]  /*a590*/  HMMA.16816.F32.BF16 R120, R52, R64.reuse, R120 ;  /* 0x000000403478723c */ /* 0x090ff00000041878 */
[C---:B------:R-:W-:Y:S08]  /*a5a0*/  HMMA.16816.F32.BF16 R124, R56.reuse, R64, R124 ;  /* 0x00000040387c723c */ /* 0x040ff0000004187c */
[-C--:B------:R-:W-:Y:S07]  /*a5b0*/  HMMA.16816.F32.BF16 R44, R56, R66.reuse, R44 ;  /* 0x00000042382c723c */ /* 0x080fee000004182c */
[----:B------:R-:W-:Y:S01]  /*a5c0*/  FADD.FTZ R57, R145, R78 ;  /* 0x0000004e91397221 */ /* 0x000fe20000010000 */
[----:B------:R-:W-:Y:S04]  /*a5d0*/  HMMA.16816.F32.BF16 R128, R52, R66, R128 ;  /* 0x000000423480723c */ /* 0x000fe80000041880 */
[----:B------:R-:W-:Y:S02]  /*a5e0*/  FADD.FTZ R56, R146, R77 ;  /* 0x0000004d92387221 */ /* 0x000fe40000010000 */
[----:B------:R-:W-:Y:S01]  /*a5f0*/  FADD.FTZ R58, R149, R0 ;  /* 0x00000000953a7221 */ /* 0x000fe20000010000 */
[----:B------:R-:W-:Y:S01]  /*a600*/  F2FP.BF16.PACK_AB R52, R101, R100 ;  /* 0x000000646534723e */ /* 0x000fe200000010ff */
[----:B------:R-:W-:Y:S01]  /*a610*/  FADD.FTZ R0, R186, R57 ;  /* 0x00000039ba007221 */ /* 0x000fe20000010000 */
[----:B------:R-:W-:Y:S03]  /*a620*/  F2FP.BF16.PACK_AB R53, R103, R102 ;  /* 0x000000666735723e */ /* 0x000fe600000010ff */
[----:B------:R-:W-:Y:S01]  /*a630*/  FADD.FTZ R57, R227, R56 ;  /* 0x00000038e3397221 */ /* 0x000fe20000010000 */
[----:B------:R-:W-:Y:S01]  /*a640*/  F2FP.BF16.PACK_AB R54, R113, R112 ;  /* 0x000000707136723e */ /* 0x000fe200000010ff */
[----:B------:R-:W-:Y:S01]  /*a650*/  FADD.FTZ R56, R226, R3 ;  /* 0x00000003e2387221 */ /* 0x000fe20000010000 */
[----:B------:R-:W-:Y:S01]  /*a660*/  F2FP.BF16.PACK_AB R55, R115, R114 ;  /* 0x000000727337723e */ /* 0x000fe200000010ff */
[----:B------:R-:W-:Y:S01]  /*a670*/  FADD.FTZ R3, R252, R58 ;  /* 0x0000003afc037221 */ /* 0x000fe20000010000 */
[----:B------:R-:W-:Y:S01]  /*a680*/  F2FP.BF16.PACK_AB R186, R138, R108 ;  /* 0x0000006c8aba723e */ /* 0x000fe200000010ff */
[----:B------:R-:W-:Y:S04]  /*a690*/  FADD.FTZ R0, R202, R0 ;  /* 0x00000000ca007221 */ /* 0x000fe80000010000 */
[-C--:B------:R-:W-:Y:S01]  /*a6a0*/  HMMA.16816.F32.BF16 R144, R52, R152.reuse, R4 ;  /* 0x000000983490723c */ /* 0x080fe20000041804 */
[----:B------:R-:W1:Y:S07]  /*a6b0*/  LDSM.16.MT88.4 R4, [R229+0x3100] ;  /* 0x00310000e504783b */ /* 0x000e6e0000004200 */
[C---:B------:R-:W-:Y:S07]  /*a6c0*/  HMMA.16816.F32.BF16 R140, R184.reuse, R152, R8 ;  /* 0x00000098b88c723c */ /* 0x040fee0000041808 */
[----:B------:R-:W-:Y:S01]  /*a6d0*/  FADD.FTZ R8, R159, R57 ;  /* 0x000000399f087221 */ /* 0x000fe20000010000 */
        /* <DEDUP_REMOVED lines=11> */
[----:B------:R-:W-:Y:S02]  /*a790*/  FADD.FTZ R10, R161, R3 ;  /* 0x00000003a10a7221 */ /* 0x000fe40000010000 */
[----:B------:R-:W-:Y:S02]  /*a7a0*/  FADD.FTZ R9, R160, R0 ;  /* 0x00000000a0097221 */ /* 0x000fe40000010000 */
        /* <DEDUP_REMOVED lines=86> */
[----:B------:R-:W-:Y:S01]  /*ad10*/  MOV R138, R2 ;  /* 0x00000002008a7202 */ /* 0x000fe20000000f00 */
[----:B------:R-:W-:Y:S02]  /*ad20*/  FADD.FTZ R0, R60, R0 ;  /* 0x000000003c007221 */ /* 0x000fe40000010000 */
[----:B------:R-:W-:Y:S01]  /*ad30*/  FADD.FTZ R5, R112, R5 ;  /* 0x0000000570057221 */ /* 0x000fe20000010000 */
[----:B------:R1:W-:Y:S01]  /*ad40*/  STL [R1], R3 ;  /* 0x0000000301007387 */ /* 0x0003e20000100800 */
[----:B------:R-:W-:Y:S02]  /*ad50*/  FADD.FTZ R4, R114, R4 ;  /* 0x0000000472047221 */ /* 0x000fe40000010000 */
[----:B------:R-:W-:Y:S01]  /*ad60*/  FADD.FTZ R251, R113, R5 ;  /* 0x0000000571fb7221 */ /* 0x000fe20000010000 */
[----:B------:R2:W-:Y:S01]  /*ad70*/  STL [R1+0x4], R0 ;  /* 0x0000040001007387 */ /* 0x0005e20000100800 */
[----:B------:R-:W-:Y:S01]  /*ad80*/  FADD.FTZ R252, R115, R4 ;  /* 0x0000000473fc7221 */ /* 0x000fe20000010000 */
[----:B-1----:R-:W-:Y:S02]  /*ad90*/  MOV R3, R136 ;  /* 0x0000008800037202 */ /* 0x002fe40000000f00 */
[----:B--2---:R-:W-:Y:S01]  /*ada0*/  MOV R0, R137 ;  /* 0x0000008900007202 */ /* 0x004fe20000000f00 */
[----:B------:R-:W-:-:S05]  /*adb0*/  @P0 BRA `(.L_x_1929) ;  /* 0xffffc1e000000947 */ /* 0x000fca000383ffff */
.L_x_1928:
[----:B------:R-:W2:Y:S04]  /*adc0*/  LDL.LU R10, [R1] ;  /* 0x00000000010a7983 */ /* 0x000ea80000300800 */
[----:B------:R-:W3:Y:S01]  /*add0*/  LDL.LU R8, [R1+0x4] ;  /* 0x0000040001087983 */ /* 0x000ee20000300800 */
[----:B------:R-:W-:-:S02]  /*ade0*/  MOV R20, 0xff800000 ;  /* 0xff80000000147802 */ /* 0x000fc40000000f00 */
[----:B------:R-:W-:Y:S01]  /*adf0*/  MOV R21, 0xff800000 ;  /* 0xff80000000157802 */ /* 0x000fe20000000f00 */
[----:B------:R-:W4:Y:S01]  /*ae00*/  SHFL.BFLY PT, R5, R251, 0x2, 0x1f ;  /* 0x0c401f00fb057f89 */ /* 0x000f2200000e0000 */
[----:B------:R-:W-:Y:S02]  /*ae10*/  MOV R22, 0xff800000 ;  /* 0xff80000000167802 */ /* 0x000fe40000000f00 */
[----:B------:R-:W-:Y:S01]  /*ae20*/  MOV R23, 0xff800000 ;  /* 0xff80000000177802 */ /* 0x000fe20000000f00 */
[----:B------:R-:W1:Y:S01]  /*ae30*/  SHFL.BFLY PT, R9, R252, 0x2, 0x1f ;  /* 0x0c401f00fc097f89 */ /* 0x000e6200000e0000 */
[----:B------:R-:W-:Y:S01]  /*ae40*/  PLOP3.LUT P4, PT, PT, PT, PT, 0x8, 0x0 ;  /* 0x000000000000781c */ /* 0x000fe20003f8e170 */
[----:B----4-:R-:W-:Y:S02]  /*ae50*/  FADD.FTZ R5, R5, R251 ;  /* 0x000000fb05057221 */ /* 0x010fe40000010000 */
[----:B-1----:R-:W-:-:S03]  /*ae60*/  FADD.FTZ R9, R9, R252 ;  /* 0x000000fc09097221 */ /* 0x002fc60000010000 */
[----:B------:R-:W1:Y:S04]  /*ae70*/  SHFL.BFLY PT, R0, R5, 0x1, 0x1f ;  /* 0x0c201f0005007f89 */ /* 0x000e6800000e0000 */
[----:B------:R-:W4:Y:S01]  /*ae80*/  SHFL.BFLY PT, R4, R9, 0x1, 0x1f ;  /* 0x0c201f0009047f89 */ /* 0x000f2200000e0000 */
[----:B-1----:R-:W-:Y:S01]  /*ae90*/  FADD.FTZ R5, R5, R0 ;  /* 0x0000000005057221 */ /* 0x002fe20000010000 */
[----:B------:R-:W-:Y:S01]  /*aea0*/  MOV R0, RZ ;  /* 0x000000ff00007202 */ /* 0x000fe20000000f00 */
[----:B----4-:R-:W-:-:S03]  /*aeb0*/  FADD.FTZ R9, R9, R4 ;  /* 0x0000000409097221 */ /* 0x010fc60000010000 */
[----:B------:R-:W-:Y:S02]  /*aec0*/  FSETP.NE.FTZ.AND P3, PT, R5, RZ, PT ;  /* 0x000000ff0500720b */ /* 0x000fe40003f75000 */
[----:B------:R-:W-:Y:S02]  /*aed0*/  MOV R4, RZ ;  /* 0x000000ff00047202 */ /* 0x000fe40000000f00 */
[----:B------:R-:W-:-:S09]  /*aee0*/  FSETP.NE.FTZ.AND P2, PT, R9, RZ, PT ;  /* 0x000000ff0900720b */ /* 0x000fd20003f55000 */
[----:B------:R-:W1:Y:S08]  /*aef0*/  @P3 MUFU.RCP R0, R5 ;  /* 0x0000000500003308 */ /* 0x000e700000001000 */
[----:B------:R-:W4:Y:S01]  /*af00*/  @P2 MUFU.RCP R4, R9 ;  /* 0x0000000900042308 */ /* 0x000f220000001000 */
[----:B-1----:R-:W-:-:S07]  /*af10*/  FMUL.FTZ R144, R0, R144 ;  /* 0x0000009000907220 */ /* 0x002fce0000410000 */
[----:B------:R-:W1:Y:S01]  /*af20*/  @P3 MUFU.LG2 R11, R5 ;  /* 0x00000005000b3308 */ /* 0x000e620000000c00 */
[C---:B------:R-:W-:Y:S02]  /*af30*/  FMUL.FTZ R145, R0.reuse, R145 ;  /* 0x0000009100917220 */ /* 0x040fe40000410000 */
[C---:B------:R-:W-:Y:S02]  /*af40*/  FMUL.FTZ R152, R0.reuse, R152 ;  /* 0x0000009800987220 */ /* 0x040fe40000410000 */
[C---:B------:R-:W-:Y:S02]  /*af50*/  FMUL.FTZ R153, R0.reuse, R153 ;  /* 0x0000009900997220 */ /* 0x040fe40000410000 */
[C---:B------:R-:W-:Y:S01]  /*af60*/  FMUL.FTZ R156, R0.reuse, R156 ;  /* 0x0000009c009c7220 */ /* 0x040fe20000410000 */
[----:B------:R-:W1:Y:S01]  /*af70*/  @P2 MUFU.LG2 R9, R9 ;  /* 0x0000000900092308 */ /* 0x000e620000000c00 */
        /* <DEDUP_REMOVED lines=11> */
[----:B------:R-:W-:Y:S01]  /*b030*/  MOV R0, RZ ;  /* 0x000000ff00007202 */ /* 0x000fe20000000f00 */
[C---:B----4-:R-:W-:Y:S02]  /*b040*/  FMUL.FTZ R146, R4.reuse, R146 ;  /* 0x0000009204927220 */ /* 0x050fe40000410000 */
        /* <DEDUP_REMOVED lines=16> */
[----:B-1----:R-:W-:Y:S02]  /*b150*/  @P3 FMUL.FTZ R11, R11, 0.69314718246459960938 ;  /* 0x3f3172180b0b3820 */ /* 0x002fe40000410000 */
[----:B------:R-:W-:Y:S01]  /*b160*/  @P2 FMUL.FTZ R9, R9, 0.69314718246459960938 ;  /* 0x3f31721809092820 */ /* 0x000fe20000410000 */
[----:B--2---:R-:W1:Y:S04]  /*b170*/  SHFL.BFLY PT, R7, R10, 0x2, 0x1f ;  /* 0x0c401f000a077f89 */ /* 0x004e6800000e0000 */
[----:B---3--:R-:W2:Y:S01]  /*b180*/  SHFL.BFLY PT, R6, R8, 0x2, 0x1f ;  /* 0x0c401f0008067f89 */ /* 0x008ea200000e0000 */
[----:B-1----:R-:W-:-:S02]  /*b190*/  FADD.FTZ R7, R7, R10 ;  /* 0x0000000a07077221 */ /* 0x002fc40000010000 */
[----:B------:R-:W-:Y:S02]  /*b1a0*/  @P3 FMUL.FTZ R10, R4, c[0x0][0x2d0] ;  /* 0x0000b400040a3a20 */ /* 0x000fe40000410000 */
[----:B--2---:R-:W-:Y:S01]  /*b1b0*/  FADD.FTZ R6, R6, R8 ;  /* 0x0000000806067221 */ /* 0x004fe20000010000 */
[----:B------:R-:W1:Y:S01]  /*b1c0*/  SHFL.BFLY PT, R3, R7, 0x1, 0x1f ;  /* 0x0c201f0007037f89 */ /* 0x000e6200000e0000 */
[----:B------:R-:W-:-:S03]  /*b1d0*/  @P3 FFMA.FTZ R20, R10, R137, R11 ;  /* 0x000000890a143223 */ /* 0x000fc6000001000b */
[----:B------:R-:W2:Y:S01]  /*b1e0*/  SHFL.BFLY PT, R8, R6, 0x1, 0x1f ;  /* 0x0c201f0006087f89 */ /* 0x000ea200000e0000 */
[----:B-1----:R-:W-:Y:S01]  /*b1f0*/  FADD.FTZ R7, R7, R3 ;  /* 0x0000000307077221 */ /* 0x002fe20000010000 */
[----:B------:R-:W-:Y:S01]  /*b200*/  MOV R3, RZ ;  /* 0x000000ff00037202 */ /* 0x000fe20000000f00 */
[----:B--2---:R-:W-:-:S03]  /*b210*/  FADD.FTZ R6, R8, R6 ;  /* 0x0000000608067221 */ /* 0x004fc60000010000 */
[----:B------:R-:W-:Y:S02]  /*b220*/  FSETP.NE.FTZ.AND P1, PT, R7, RZ, PT ;  /* 0x000000ff0700720b */ /* 0x000fe40003f35000 */
[----:B------:R-:W-:-:S11]  /*b230*/  FSETP.NE.FTZ.AND P0, PT, R6, RZ, PT ;  /* 0x000000ff0600720b */ /* 0x000fd60003f15000 */
[----:B------:R-:W1:Y:S02]  /*b240*/  @P1 MUFU.RCP R3, R7 ;  /* 0x0000000700031308 */ /* 0x000e640000001000 */
[----:B------:R-:W-:-:S06]  /*b250*/  @P0 MOV R8, 0x3f317218 ;  /* 0x3f31721800080802 */ /* 0x000fcc0000000f00 */
[----:B------:R-:W2:Y:S08]  /*b260*/  @P0 MUFU.RCP R0, R6 ;  /* 0x0000000600000308 */ /* 0x000eb00000001000 */
[----:B------:R-:W3:Y:S01]  /*b270*/  @P1 MUFU.LG2 R7, R7 ;  /* 0x0000000700071308 */ /* 0x000ee20000000c00 */
[C---:B-1----:R-:W-:Y:S02]  /*b280*/  FMUL.FTZ R140, R3.reuse, R140 ;  /* 0x0000008c038c7220 */ /* 0x042fe40000410000 */
[----:B------:R-:W-:-:S02]  /*b290*/  FMUL.FTZ R141, R3, R141 ;  /* 0x0000008d038d7220 */ /* 0x000fc40000410000 */
[C---:B------:R-:W-:Y:S02]  /*b2a0*/  FMUL.FTZ R148, R3.reuse, R148 ;  /* 0x0000009403947220 */ /* 0x040fe40000410000 */
[C---:B------:R-:W-:Y:S01]  /*b2b0*/  FMUL.FTZ R149, R3.reuse, R149 ;  /* 0x0000009503957220 */ /* 0x040fe20000410000 */
[----:B------:R-:W1:Y:S01]  /*b2c0*/  @P0 MUFU.LG2 R6, R6 ;  /* 0x0000000600060308 */ /* 0x000e620000000c00 */
        /* <DEDUP_REMOVED lines=30> */
[----:B------:R-:W-:-:S02]  /*b4b0*/  @P2 FMUL.FTZ R5, R3, c[0x0][0x2d0] ;  /* 0x0000b40003052a20 */ /* 0x000fc40000410000 */
[----:B---3--:R-:W-:Y:S02]  /*b4c0*/  @P1 FMUL.FTZ R7, R7, 0.69314718246459960938 ;  /* 0x3f31721807071820 */ /* 0x008fe40000410000 */
[----:B------:R-:W-:Y:S02]  /*b4d0*/  @P1 FMUL.FTZ R3, R0, c[0x0][0x2d0] ;  /* 0x0000b40000031a20 */ /* 0x000fe40000410000 */
[----:B-1----:R-:W-:Y:S02]  /*b4e0*/  @P0 FMUL.FTZ R4, R6, 0.69314718246459960938 ;  /* 0x3f31721806040820 */ /* 0x002fe40000410000 */
[----:B------:R-:W-:Y:S02]  /*b4f0*/  @P0 FMUL.FTZ R0, R8, c[0x0][0x2d0] ;  /* 0x0000b40008000a20 */ /* 0x000fe40000410000 */
[----:B------:R-:W-:Y:S02]  /*b500*/  @P2 FFMA.FTZ R21, R5, R136, R9 ;  /* 0x0000008805152223 */ /* 0x000fe40000010009 */
[----:B------:R-:W-:-:S02]  /*b510*/  @P1 FFMA.FTZ R22, R3, R135, R7 ;  /* 0x0000008703161223 */ /* 0x000fc40000010007 */
[----:B------:R-:W-:Y:S02]  /*b520*/  @P0 FFMA.FTZ R23, R0, R2, R4 ;  /* 0x0000000200170223 */ /* 0x000fe40000010004 */
.L_x_1912:
        /* <DEDUP_REMOVED lines=179> */
.L_x_1934:
[----:B-1----:R-:W-:Y:S05]  /*c060*/  BSYNC B0 ;  /* 0x0000000000007941 */ /* 0x002fea0003800000 */
.L_x_1933:
        /* <DEDUP_REMOVED lines=49> */
.L_x_1936:
[----:B------:R-:W-:Y:S05]  /*c380*/  BSYNC B0 ;  /* 0x0000000000007941 */ /* 0x000fea0003800000 */
.L_x_1935:
        /* <DEDUP_REMOVED lines=49> */
.L_x_1938:
[----:B------:R-:W-:Y:S05]  /*c6a0*/  BSYNC B0 ;  /* 0x0000000000007941 */ /* 0x000fea0003800000 */
.L_x_1937:
        /* <DEDUP_REMOVED lines=50> */
.L_x_1932:
        /* <DEDUP_REMOVED lines=50> */
.L_x_1939:
        /* <DEDUP_REMOVED lines=9> */
.L_x_3853:


//--------------------- .text._ZN7cutlass13device_kernelIN5flash19enable_sm80_to_sm89INS1_16FlashAttnFwdSm80INS1_25CollectiveMainloopFwdSm80ILi4ELi1ELb0EN4cute5tupleIJNS5_1CILi128EEENS7_ILi80EEENS7_ILi64EEEEEELi64ENS_10bfloat16_tEfNS_4arch4Sm80ELb0ELb0ELb0ELb1ELb1ELb0ELb1ELb1EEENS1_21CollectiveEpilogueFwdINS6_IJS8_SA_S9_EEENS6_IJNS7_ILi1EEESI_SI_EEESC_SE_Li128ELb1ELb1ELb1ELb0EEENS1_36VarlenDynamicPersistentTileSchedulerILi128ELi80ELi128ELi128ELb1ELb1ELb0ELb0ELb1ELb1EEEEEEEEEvNT_6ParamsE --------------------------
	.section	.text._ZN7cutlass13device_kernelIN5flash19enable_sm80_to_sm89INS1_16FlashAttnFwdSm80INS1_25CollectiveMainloopFwdSm80ILi4ELi1ELb0EN4cute5tupleIJNS5_1CILi128EEENS7_ILi80EEENS7_ILi64EEEEEELi64ENS_10bfloat16_tEfNS_4arch4Sm80ELb0ELb0ELb0ELb1ELb1ELb0ELb1ELb1EEENS1_21CollectiveEpilogueFwdINS6_IJS8_SA_S9_EEENS6_IJNS7_ILi1EEESI_SI_EEESC_SE_Li128ELb1ELb1ELb1ELb0EEENS1_36VarlenDynamicPersistentTileSchedulerILi128ELi80ELi128ELi128ELb1ELb1ELb0ELb0ELb1ELb1EEEEEEEEEvNT_6ParamsE,"ax",@progbits
	.sectioninfo	@"SHI_REGISTERS=255"
	.align	128
.text._ZN7cutlass13device_kernelIN5flash19enable_sm80_to_sm89INS1_16FlashAttnFwdSm80INS1_25CollectiveMainloopFwdSm80ILi4ELi1ELb0EN4cute5tupleIJNS5_1CILi128EEENS7_ILi80EEENS7_ILi64EEEEEELi64ENS_10bfloat16_tEfNS_4arch4Sm80ELb0ELb0ELb0ELb1ELb1ELb0ELb1ELb1EEENS1_21CollectiveEpilogueFwdINS6_IJS8_SA_S9_EEENS6_IJNS7_ILi1EEESI_SI_EEESC_SE_Li128ELb1ELb1ELb1ELb0EEENS1_36VarlenDynamicPersistentTileSchedulerILi128ELi80ELi128ELi128ELb1ELb1ELb0ELb0ELb1ELb1EEEEEEEEEvNT_6ParamsE:
        .type           _ZN7cutlass13device_kernelIN5flash19enable_sm80_to_sm89INS1_16FlashAttnFwdSm80INS1_25CollectiveMainloopFwdSm80ILi4ELi1ELb0EN4cute5tupleIJNS5_1CILi128EEENS7_ILi80EEENS7_ILi64EEEEEELi64ENS_10bfloat16_tEfNS_4arch4Sm80ELb0ELb0ELb0ELb1ELb1ELb0ELb1ELb1EEENS1_21CollectiveEpilogueFwdINS6_IJS8_SA_S9_EEENS6_IJNS7_ILi1EEESI_SI_EEESC_SE_Li128ELb1ELb1ELb1ELb0EEENS1_36VarlenDynamicPersistentTileSchedulerILi128ELi80ELi128ELi128ELb1ELb1ELb0ELb0ELb1ELb1EEEEEEEEEvNT_6ParamsE,@function
        .size           _ZN7cutlass13device_kernelIN5flash19enable_sm80_to_sm89INS1_16FlashAttnFwdSm80INS1_25CollectiveMainloopFwdSm80ILi4ELi1ELb0EN4cute5tupleIJNS5_1CILi128EEENS7_ILi80EEENS7_ILi64EEEEEELi64ENS_10bfloat16_tEfNS_4arch4Sm80ELb0ELb0ELb0ELb1ELb1ELb0ELb1ELb1EEENS1_21CollectiveEpilogueFwdINS6_IJS8_SA_S9_EEENS6_IJNS7_ILi1EEESI_SI_EEESC_SE_Li128ELb1ELb1ELb1ELb0EEENS1_36VarlenDynamicPersistentTileSchedulerILi128ELi80ELi128ELi128ELb1ELb1ELb0ELb0ELb1ELb1EEEEEEEEEvNT_6ParamsE,(.L_x_3854 - _ZN7cutlass13device_kernelIN5flash19enable_sm80_to_sm89INS1_16FlashAttnFwdSm80INS1_25CollectiveMainloopFwdSm80ILi4ELi1ELb0EN4cute5tupleIJNS5_1CILi128EEENS7_ILi80EEENS7_ILi64EEEEEELi64ENS_10bfloat16_tEfNS_4arch4Sm80ELb0ELb0ELb0ELb1ELb1ELb0ELb1ELb1EEENS1_21CollectiveEpilogueFwdINS6_IJS8_SA_S9_EEENS6_IJNS7_ILi1EEESI_SI_EEESC_SE_Li128ELb1ELb1ELb1ELb0EEENS1_36VarlenDynamicPersistentTileSchedulerILi128ELi80ELi128ELi128ELb1ELb1ELb0ELb0ELb1ELb1EEEEEEEEEvNT_6ParamsE)
        .other          _ZN7cutlass13device_kernelIN5flash19enable_sm80_to_sm89INS1_16FlashAttnFwdSm80INS1_25CollectiveMainloopFwdSm80ILi4ELi1ELb0EN4cute5tupleIJNS5_1CILi128EEENS7_ILi80EEENS7_ILi64EEEEEELi64ENS_10bfloat16_tEfNS_4arch4Sm80ELb0ELb0ELb0ELb1ELb1ELb0ELb1ELb1EEENS1_21CollectiveEpilogueFwdINS6_IJS8_SA_S9_EEENS6_IJNS7_ILi1EEESI_SI_EEESC_SE_Li128ELb1ELb1ELb1ELb0EEENS1_36VarlenDynamicPersistentTileSchedulerILi128ELi80ELi128ELi128ELb1ELb1ELb0ELb0ELb1ELb1EEEEEEEEEvNT_6ParamsE,@"STO_CUDA_ENTRY STV_DEFAULT"
_ZN7cutlass13device_kernelIN5flash19enable_sm80_to_sm89INS1_16FlashAttnFwdSm80INS1_25CollectiveMainloopFwdSm80ILi4ELi1ELb0EN4cute5tupleIJNS5_1CILi128EEENS7_ILi80EEENS7_ILi64EEEEEELi64ENS_10bfloat16_tEfNS_4arch4Sm80ELb0ELb0ELb0ELb1ELb1ELb0ELb1ELb1EEENS1_21CollectiveEpilogueFwdINS6_IJS8_SA_S9_EEENS6_IJNS7_ILi1EEESI_SI_EEESC_SE_Li128ELb1ELb1ELb1ELb0EEENS1_36VarlenDynamicPersistentTileSchedulerILi128ELi80ELi128ELi128ELb1ELb1ELb0ELb0ELb1ELb1EEEEEEEEEvNT_6ParamsE:
        /* <DEDUP_REMOVED lines=10> */
[----:B-1----:R1:W-:Y:S04]  /*00a0*/  @P0 STL.64 [R1], R4 ;  /* 0x0000000401000387 */ /* 0x0023e80000100a00 */
        /* <DEDUP_REMOVED lines=43> */
.L_x_1945:
        /* <DEDUP_REMOVED lines=17> */
.L_x_2064:
        /* <DEDUP_REMOVED lines=16> */
.L_x_2065:
[----:B--2---:R-:W-:-:S05]  /*0570*/  IMAD R0, R0, c[0x0][0x538], RZ ;  /* 0x00014e0000007a24 */ /* 0x004fca00078e02ff */
[----:B------:R-:W-:-:S04]  /*0580*/  IADD3 R6, R0, R6, RZ ;  /* 0x0000000600067210 */ /* 0x000fc80007ffe0ff */
[----:B------:R-:W-:-:S13]  /*0590*/  ISETP.GT.AND P0, PT, R6, UR4, PT ;  /* 0x0000000406007c0c */ /* 0x000fda000bf04270 */
[----:B-1----:R-:W-:Y:S05]  /*05a0*/  @!P0 BRA `(.L_x_1945) ;  /* 0xfffffdb000008947 */ /* 0x002fea000383ffff */
.L_x_1941:
[----:B------:R-:W-:-:S05]  /*05b0*/  IADD3 R12, -R0, R6, RZ ;  /* 0x00000006000c7210 */ /* 0x000fca0007ffe1ff */
[----:B------:R-:W-:-:S05]  /*05c0*/  IMAD R0, R4, c[0x0][0x538], R12 ;  /* 0x00014e0004007a24 */ /* 0x000fca00078e020c */
[----:B------:R-:W-:Y:S01]  /*05d0*/  ISETP.GT.AND P0, PT, R0, UR4, PT ;  /* 0x0000000400007c0c */ /* 0x000fe2000bf04270 */
[----:B------:R-:W-:-:S12]  /*05e0*/  BRA.DIV ~URZ, `(.L_x_1946) ;  /* 0x0000d5227f007947 */ /* 0x000fd8000b800000 */
[----:B------:R-:W-:-:S04]  /*05f0*/  VOTE.ANY R0, PT, !P0 ;  /* 0x0000000000007806 */ /* 0x000fc800040e0100 */
.L_x_2066:
[----:B------:R1:W2:Y:S01]  /*0600*/  POPC R13, R0 ;  /* 0x00000000000d7309 */ /* 0x0002a20000000000 */
[----:B------:R-:W-:Y:S05]  /*0610*/  BRA.DIV ~URZ, `(.L_x_1947) ;  /* 0x0000d5327f007947 */ /* 0x000fea000b800000 */
[----:B--2---:R2:W3:Y:S01]  /*0620*/  SHFL.IDX PT, R11, R8, R13, 0x1f ;  /* 0x00001f0d080b7589 */ /* 0x0044e200000e0000 */
[----:B------:R-:W-:-:S03]  /*0630*/  MOV R6, RZ ;  /* 0x000000ff00067202 */ /* 0x000fc60000000f00 */
[----:B------:R2:W4:Y:S04]  /*0640*/  SHFL.IDX PT, R10, R7, R13, 0x1f ;  /* 0x00001f0d070a7589 */ /* 0x00052800000e0000 */
.L_x_2067:
[----:B------:R-:W-:Y:S01]  /*0650*/  ISETP.NE.AND P0, PT, R0, RZ, PT ;  /* 0x000000ff0000720c */ /* 0x000fe20003f05270 */
[----:B------:R-:W-:-:S12]  /*0660*/  BSSY B0, `(.L_x_1948) ;  /* 0x0000005000007945 */ /* 0x000fd80003800000 */
[----:B------:R-:W-:Y:S05]  /*0670*/  @!P0 BRA `(.L_x_1949) ;  /* 0x0000003000008947 */ /* 0x000fea0003800000 */
[----:B------:R-:W-:Y:S01]  /*0680*/  IADD3 R203, R13, -0x1, RZ ;  /* 0xffffffff0dcb7810 */ /* 0x000fe20007ffe0ff */
[----:B------:R-:W-:Y:S05]  /*0690*/  BRA.DIV ~URZ, `(.L_x_1950) ;  /* 0x0000d5927f007947 */ /* 0x000fea000b800000 */
[----:B------:R1:W2:Y:S02]  /*06a0*/  SHFL.IDX PT, R6, R4, R203, 0x1f ;  /* 0x00001fcb04067589 */ /* 0x0002a400000e0000 */
.L_x_1949:
[----:B------:R-:W-:Y:S05]  /*06b0*/  BSYNC B0 ;  /* 0x0000000000007941 */ /* 0x000fea0003800000 */
.L_x_1948:
[----:B-1-3--:R-:W-:Y:S01]  /*06c0*/  IABS R0, R11 ;  /* 0x0000000b00007213 */ /* 0x00afe20000000000 */
[----:B--2---:R-:W-:-:S04]  /*06d0*/  IMAD R4, R6, c[0x0][0x538], R12 ;  /* 0x00014e0006047a24 */ /* 0x004fc800078e020c */
[----:B------:R-:W-:Y:S01]  /*06e0*/  IMAD.MOV.U32 R5, RZ, RZ, R0 ;  /* 0x000000ffff057224 */ /* 0x000fe200078e0000 */
[----:B----4-:R-:W-:Y:S01]  /*06f0*/  IABS R0, R10 ;  /* 0x0000000a00007213 */ /* 0x010fe20000000000 */
[----:B------:R1:W-:Y:S01]  /*0700*/  STL [R1], R4 ;  /* 0x0000000401007387 */ /* 0x0003e20000100800 */
        /* <DEDUP_REMOVED lines=64> */
.L_x_1942:
[----:B------:R-:W-:Y:S01]  /*0b10*/  MOV R0, UR4 ;  /* 0x0000000400007c02 */ /* 0x000fe20008000f00 */
[----:B------:R-:W-:Y:S04]  /*0b20*/  STL [R1+0x4], RZ ;  /* 0x000004ff01007387 */ /* 0x000fe80000100800 */
[----:B------:R1:W-:Y:S04]  /*0b30*/  STL [R1], R0 ;  /* 0x0000000001007387 */ /* 0x0003e80000100800 */
[----:B------:R2:W-:Y:S01]  /*0b40*/  STL [R1+0x8], RZ ;  /* 0x000008ff01007387 */ /* 0x0005e20000100800 */
[----:B-1----:R-:W-:-:S05]  /*0b50*/  MOV R0, c[0x0][0x53c] ;  /* 0x00014f0000007a02 */ /* 0x002fca0000000f00 */
[----:B------:R2:W-:Y:S02]  /*0b60*/  STL [R1+0xc], R0 ;  /* 0x00000c0001007387 */ /* 0x0005e40000100800 */
.L_x_1951:
[----:B-1----:R-:W3:Y:S04]  /*0b70*/  LDL R4, [R1] ;  /* 0x0000000001047983 */ /* 0x002ee80000100800 */
[----:B------:R-:W3:Y:S04]  /*0b80*/  LDL R5, [R1+0x4] ;  /* 0x0000040001057983 */ /* 0x000ee80000100800 */
[----:B------:R-:W3:Y:S04]  /*0b90*/  LDL R6, [R1+0x8] ;  /* 0x0000080001067983 */ /* 0x000ee80000100800 */
[----:B------:R-:W3:Y:S01]  /*0ba0*/  LDL R7, [R1+0xc] ;  /* 0x00000c0001077983 */ /* 0x000ee20000100800 */
[----:B------:R-:W-:Y:S01]  /*0bb0*/  ISETP.NE.AND P0, PT, R14, RZ, PT ;  /* 0x000000ff0e00720c */ /* 0x000fe20003f05270 */
[----:B------:R-:W-:-:S12]  /*0bc0*/  WARPSYNC 0xffffffff ;  /* 0xffffffff00007948 */ /* 0x000fd80003800000 */
[----:B---3--:R1:W-:Y:S04]  /*0bd0*/  @!P0 STS.128 [0x9100], R4 ;  /* 0x00910004ff008388 */ /* 0x0083e80000000c00 */
[----:B------:R-:W-:Y:S06]  /*0be0*/  BAR.ARV 0x5, 0x80 ;  /* 0x0142000000007b1d */ /* 0x000fec0000002000 */
.L_x_1940:
[----:B--2---:R-:W2:Y:S02]  /*0bf0*/  LDL R0, [R1+0xc] ;  /* 0x00000c0001007983 */ /* 0x004ea40000100800 */
        /* <DEDUP_REMOVED lines=8> */
[----:B-1----:R-:W-:Y:S02]  /*0c80*/  LEA.HI R5, R10, R11, RZ, 0x4 ;  /* 0x0000000b0a057211 */ /* 0x002fe400078f20ff */
[--C-:B------:R-:W-:Y:S02]  /*0c90*/  SHF.R.S32.HI R3, RZ, 0x2, R8.reuse ;  /* 0x00000002ff037819 */ /* 0x100fe40000011408 */
[----:B------:R-:W-:Y:S02]  /*0ca0*/  SHF.R.S32.HI R0, RZ, 0x1f, R8 ;  /* 0x0000001fff007819 */ /* 0x000fe40000011408 */
[----:B------:R-:W-:Y:S02]  /*0cb0*/  LOP3.LUT R2, R5, 0xfffffff0, RZ, 0xc0, !PT ;  /* 0xfffffff005027812 */ /* 0x000fe400078ec0ff */
[----:B------:R-:W-:-:S02]  /*0cc0*/  LEA.HI R0, R0, R3, RZ, 0x3 ;  /* 0x0000000300007211 */ /* 0x000fc400078f18ff */
[----:B------:R-:W-:Y:S02]  /*0cd0*/  LEA.HI R16, R10, R11, RZ, 0x3 ;  /* 0x0000000b0a107211 */ /* 0x000fe400078f18ff */
        /* <DEDUP_REMOVED lines=13> */
[----:B------:R-:W-:Y:S02]  /*0db0*/  LOP3.LUT R5, R5, 0xfffffffe, RZ, 0xc0, !PT ;  /* 0xfffffffe05057812 */ /* 0x000fe400078ec0ff */
[----:B------:R-:W-:Y:S02]  /*0dc0*/  LOP3.LUT R6, R13, 0xfffffff8, RZ, 0xc0, !PT ;  /* 0xfffffff80d067812 */ /* 0x000fe400078ec0ff */
[----:B------:R-:W-:Y:S01]  /*0dd0*/  SHF.R.U32.HI R7, RZ, 0x3, R2 ;  /* 0x00000003ff077819 */ /* 0x000fe20000011602 */
[----:B------:R-:W-:Y:S01]  /*0de0*/  IMAD.IADD R14, R3, 0x1, -R5 ;  /* 0x00000001030e7824 */ /* 0x000fe200078e0a05 */
[----:B------:R-:W-:Y:S01]  /*0df0*/  LOP3.LUT R4, R2, 0x38, R205, 0xf8, !PT ;  /* 0x0000003802047812 */ /* 0x000fe200078ef8cd */
[----:B------:R-:W-:Y:S01]  /*0e00*/  IMAD.IADD R6, R0, 0x1, -R6 ;  /* 0x0000000100067824 */ /* 0x000fe200078e0a06 */
[----:B------:R-:W-:-:S02]  /*0e10*/  LOP3.LUT R2, R9, 0x1, RZ, 0xc0, !PT ;  /* 0x0000000109027812 */ /* 0x000fc400078ec0ff */
[----:B------:R-:W-:Y:S02]  /*0e20*/  LEA.HI R0, R10, R11, RZ, 0x5 ;  /* 0x0000000b0a007211 */ /* 0x000fe400078f28ff */
[----:B------:R-:W-:Y:S02]  /*0e30*/  LOP3.LUT R3, R8, 0xfffffffc, RZ, 0xc0, !PT ;  /* 0xfffffffc08037812 */ /* 0x000fe400078ec0ff */
[----:B------:R-:W-:Y:S02]  /*0e40*/  ISETP.NE.U32.AND P0, PT, R2, 0x1, PT ;  /* 0x000000010200780c */ /* 0x000fe40003f05070 */
[--C-:B------:R-:W-:Y:S01]  /*0e50*/  SHF.R.S32.HI R5, RZ, 0x5, R0.reuse ;  /* 0x00000005ff057819 */ /* 0x100fe20000011400 */
[----:B------:R-:W-:Y:S01]  /*0e60*/  IMAD.IADD R8, R11, 0x1, -R3 ;  /* 0x000000010b087824 */ /* 0x000fe200078e0a03 */
[----:B------:R-:W-:Y:S02]  /*0e70*/  SHF.R.S32.HI R2, RZ, 0x1f, R0 ;  /* 0x0000001fff027819 */ /* 0x000fe40000011400 */
[----:B------:R-:W-:-:S02]  /*0e80*/  LOP3.LUT R0, R0, 0xffffffe0, RZ, 0xc0, !PT ;  /* 0xffffffe000007812 */ /* 0x000fc400078ec0ff */
[----:B------:R-:W-:Y:S02]  /*0e90*/  LOP3.LUT R15, R4, R7, RZ, 0x3c, !PT ;  /* 0x00000007040f7212 */ /* 0x000fe400078e3cff */
[----:B------:R-:W-:Y:S01]  /*0ea0*/  LEA.HI R4, R10, R11, RZ, 0x6 ;  /* 0x0000000b0a047211 */ /* 0x000fe200078f30ff */
[----:B------:R-:W-:Y:S01]  /*0eb0*/  IMAD.IADD R18, R11, 0x1, -R0 ;  /* 0x000000010b127824 */ /* 0x000fe200078e0a00 */
[----:B------:R-:W-:Y:S01]  /*0ec0*/  LEA.HI R3, R2, R5, RZ, 0x2 ;  /* 0x0000000502037211 */ /* 0x000fe200078f10ff */
[----:B------:R-:W-:Y:S01]  /*0ed0*/  IMAD.SHL.U32 R2, R206, 0x40, RZ ;  /* 0x00000040ce027824 */ /* 0x000fe200078e00ff */
[----:B------:R-:W-:Y:S01]  /*0ee0*/  LEA.HI R0, R8, R8, RZ, 0x1 ;  /* 0x0000000808007211 */ /* 0x000fe200078f08ff */
[----:B------:R-:W-:Y:S01]  /*0ef0*/  IMAD.SHL.U32 R12, R4, 0x8, RZ ;  /* 0x00000008040c7824 */ /* 0x000fe200078e00ff */
[----:B------:R-:W-:Y:S02]  /*0f00*/  LOP3.LUT R4, R3, 0xffffffc, RZ, 0xc0, !PT ;  /* 0x0ffffffc03047812 */ /* 0x000fe400078ec0ff */
[C---:B------:R-:W-:Y:S01]  /*0f10*/  LOP3.LUT R3, R0.reuse, 0x1ffffffe, RZ, 0xc0, !PT ;  /* 0x1ffffffe00037812 */ /* 0x040fe200078ec0ff */
[----:B------:R-:W-:Y:S01]  /*0f20*/  IMAD.SHL.U32 R0, R0, 0x20, RZ ;  /* 0x0000002000007824 */ /* 0x000fe200078e00ff */
[----:B------:R-:W-:Y:S01]  /*0f30*/  SHF.R.S32.HI R11, RZ, 0x1f, R18 ;  /* 0x0000001fff0b7819 */ /* 0x000fe20000011412 */
[----:B------:R-:W-:Y:S01]  /*0f40*/  IMAD.IADD R7, R5, 0x1, -R4 ;  /* 0x0000000105077824 */ /* 0x000fe200078e0a04 */
[----:B------:R-:W-:Y:S01]  /*0f50*/  LOP3.LUT R2, R2, 0x1c0, RZ, 0xc0, !PT ;  /* 0x000001c002027812 */ /* 0x000fe200078ec0ff */
[----:B------:R-:W-:Y:S01]  /*0f60*/  IMAD.IADD R3, R8, 0x1, -R3 ;  /* 0x0000000108037824 */ /* 0x000fe200078e0a03 */
[----:B------:R-:W-:Y:S01]  /*0f70*/  LEA.HI R11, R11, R18, RZ, 0x2 ;  /* 0x000000120b0b7211 */ /* 0x000fe200078f10ff */
[----:B------:R-:W-:Y:S01]  /*0f80*/  IMAD.SHL.U32 R5, R5, 0x400, RZ ;  /* 0x0000040005057824 */ /* 0x000fe200078e00ff */
[----:B------:R-:W-:-:S02]  /*0f90*/  LOP3.LUT R0, R0, 0xffffffc0, RZ, 0xc0, !PT ;  /* 0xffffffc000007812 */ /* 0x000fc400078ec0ff */
[----:B------:R-:W-:Y:S02]  /*0fa0*/  LOP3.LUT R10, R2, 0x8, R16, 0xf8, !PT ;  /* 0x00000008020a7812 */ /* 0x000fe400078ef810 */
[----:B------:R-:W-:Y:S02]  /*0fb0*/  SHF.R.U32.HI R4, RZ, 0x3, R2 ;  /* 0x00000003ff047819 */ /* 0x000fe40000011602 */
[----:B------:R-:W-:Y:S02]  /*0fc0*/  SHF.R.S32.HI R2, RZ, 0x2, R11 ;  /* 0x00000002ff027819 */ /* 0x000fe4000001140b */
[----:B------:R-:W-:Y:S01]  /*0fd0*/  LOP3.LUT R15, R15, 0x7ffffe00, R12, 0xf8, !PT ;  /* 0x7ffffe000f0f7812 */ /* 0x000fe200078ef80c */
[----:B------:R-:W-:Y:S01]  /*0fe0*/  IMAD R12, R3, 0x8, R0 ;  /* 0x00000008030c7824 */ /* 0x000fe200078e0200 */
[----:B------:R-:W-:Y:S01]  /*0ff0*/  LOP3.LUT R10, R10, R4, RZ, 0x3c, !PT ;  /* 0x000000040a0a7212 */ /* 0x000fe200078e3cff */
[C---:B------:R-:W-:Y:S01]  /*1000*/  IMAD.SHL.U32 R0, R6.reuse, 0x40, RZ ;  /* 0x0000004006007824 */ /* 0x040fe200078e00ff */
[----:B------:R-:W-:Y:S01]  /*1010*/  R2P PR, R9, 0x6 ;  /* 0x0000000609007804 */ /* 0x000fe20000000000 */
[----:B------:R-:W-:Y:S01]  /*1020*/  IMAD R17, R7, 0x10, R2 ;  /* 0x0000001007117824 */ /* 0x000fe200078e0202 */
[----:B------:R-:W-:Y:S01]  /*1030*/  LOP3.LUT P4, RZ, R6, 0x2, RZ, 0xc0, !PT ;  /* 0x0000000206ff7812 */ /* 0x000fe2000788c0ff */
[----:B------:R-:W-:Y:S01]  /*1040*/  IMAD.SHL.U32 R2, R9, 0x40, RZ ;  /* 0x0000004009027824 */ /* 0x000fe200078e00ff */
[----:B------:R-:W-:Y:S01]  /*1050*/  LOP3.LUT R0, R0, 0x1c0, RZ, 0xc0, !PT ;  /* 0x000001c000007812 */ /* 0x000fe200078ec0ff */
[----:B------:R-:W-:Y:S01]  /*1060*/  IMAD.SHL.U32 R3, R14, 0x8, RZ ;  /* 0x000000080e037824 */ /* 0x000fe200078e00ff */
[----:B------:R-:W-:Y:S01]  /*1070*/  LOP3.LUT P3, RZ, R6, 0x4, RZ, 0xc0, !PT ;  /* 0x0000000406ff7812 */ /* 0x000fe2000786c0ff */
[----:B------:R-:W-:Y:S01]  /*1080*/  IMAD R7, R8, 0x2, R5 ;  /* 0x0000000208077824 */ /* 0x000fe200078e0205 */
[----:B------:R-:W-:Y:S01]  /*1090*/  LOP3.LUT R4, R2, 0x1c0, RZ, 0xc0, !PT ;  /* 0x000001c002047812 */ /* 0x000fe200078ec0ff */
[----:B------:R1:W-:Y:S01]  /*10a0*/  STL [R1+0x8c], R17 ;  /* 0x00008c1101007387 */ /* 0x0003e20000100800 */
[----:B------:R-:W-:Y:S01]  /*10b0*/  LOP3.LUT R2, R0, 0x8, R3, 0xf8, !PT ;  /* 0x0000000800027812 */ /* 0x000fe200078ef803 */
[----:B------:R-:W-:Y:S01]  /*10c0*/  IMAD.SHL.U32 R3, R13, 0x40, RZ ;  /* 0x000000400d037824 */ /* 0x000fe200078e00ff */
[----:B------:R-:W-:Y:S01]  /*10d0*/  SHF.R.U32.HI R0, RZ, 0x3, R0 ;  /* 0x00000003ff007819 */ /* 0x000fe20000011600 */
[----:B------:R-:W-:Y:S01]  /*10e0*/  IMAD.MOV.U32 R9, RZ, RZ, 0x40 ;  /* 0x00000040ff097424 */ /* 0x000fe200078e00ff */
[----:B------:R-:W-:Y:S01]  /*10f0*/  LEA.HI R6, R4, R4, RZ, 0x1d ;  /* 0x0000000404067211 */ /* 0x000fe200078fe8ff */
[----:B------:R-:W-:Y:S01]  /*1100*/  IMAD.SHL.U32 R200, R15, 0x2, RZ ;  /* 0x000000020fc87824 */ /* 0x000fe200078e00ff */
[----:B------:R-:W-:Y:S01]  /*1110*/  LOP3.LUT R2, R2, R0, RZ, 0x3c, !PT ;  /* 0x0000000002027212 */ /* 0x000fe200078e3cff */
[----:B------:R-:W-:Y:S01]  /*1120*/  IMAD R0, R14, 0x200, R10 ;  /* 0x000002000e007824 */ /* 0x000fe200078e020a */
[----:B------:R-:W-:Y:S01]  /*1130*/  LOP3.LUT R4, R3, 0xfffffe00, RZ, 0xc0, !PT ;  /* 0xfffffe0003047812 */ /* 0x000fe200078ec0ff */
[----:B------:R-:W-:Y:S01]  /*1140*/  IMAD.IADD R7, R7, 0x1, R6 ;  /* 0x0000000107077824 */ /* 0x000fe200078e0206 */
[----:B------:R-:W-:Y:S01]  /*1150*/  SHF.R.S32.HI R10, RZ, 0x1f, R205 ;  /* 0x0000001fff0a7819 */ /* 0x000fe200000114cd */
[----:B------:R-:W-:Y:S01]  /*1160*/  IMAD.MOV.U32 R8, RZ, RZ, 0x20 ;  /* 0x00000020ff087424 */ /* 0x000fe200078e00ff */
[CC--:B------:R-:W-:Y:S01]  /*1170*/  IADD3 R3, R2.reuse, R4.reuse, R5 ;  /* 0x0000000402037210 */ /* 0x0c0fe20007ffe005 */
[----:B------:R-:W-:Y:S01]  /*1180*/  IMAD.MOV.U32 R5, RZ, RZ, -0x10 ;  /* 0xfffffff0ff057424 */ /* 0x000fe200078e00ff */
[----:B------:R-:W-:-:S02]  /*1190*/  LOP3.LUT R4, R2, R4, RZ, 0xfc, !PT ;  /* 0x0000000402047212 */ /* 0x000fc400078efcff */
[----:B------:R-:W-:Y:S01]  /*11a0*/  LOP3.LUT R2, R11, 0x7ffffffc, RZ, 0xc0, !PT ;  /* 0x7ffffffc0b027812 */ /* 0x000fe200078ec0ff */
[----:B------:R-:W-:Y:S01]  /*11b0*/  IMAD.IADD R11, R17, 0x1, R12 ;  /* 0x00000001110b7824 */ /* 0x000fe200078e020c */
[----:B------:R-:W-:Y:S02]  /*11c0*/  LEA R188, R0, 0x2900, 0x1 ;  /* 0x0000290000bc7811 */ /* 0x000fe400078e08ff */
[----:B------:R-:W-:Y:S01]  /*11d0*/  SEL R0, R9, 0xffffffc0, !P3 ;  /* 0xffffffc009007807 */ /* 0x000fe20005800000 */
[----:B------:R-:W-:Y:S01]  /*11e0*/  IMAD.IADD R2, R18, 0x1, -R2 ;  /* 0x0000000112027824 */ /* 0x000fe200078e0a02 */
[----:B------:R2:W-:Y:S01]  /*11f0*/  STL [R1+0x90], R11 ;  /* 0x0000900b01007387 */ /* 0x0005e20000100800 */
[----:B------:R-:W-:Y:S02]  /*1200*/  LEA R9, R7, 0x80, 0x1 ;  /* 0x0000008007097811 */ /* 0x000fe400078e08ff */
[----:B------:R-:W-:Y:S01]  /*1210*/  IMAD.SHL.U32 R10, R2, 0x2, RZ ;  /* 0x00000002020a7824 */ /* 0x000fe200078e00ff */
[----:B------:R-:W-:-:S02]  /*1220*/  SEL R6, R8, 0xffffffe0, !P1 ;  /* 0xffffffe008067807 */ /* 0x000fc40004800000 */
[----:B------:R-:W-:Y:S02]  /*1230*/  SEL R2, R8, 0xffffffe0, !P4 ;  /* 0xffffffe008027807 */ /* 0x000fe40006000000 */
[C---:B-1----:R-:W-:Y:S01]  /*1240*/  IADD3 R17, R10.reuse, 0x8, RZ ;  /* 0x000000080a117810 */ /* 0x042fe20007ffe0ff */
[----:B------:R1:W-:Y:S01]  /*1250*/  STL [R1+0x38], R10 ;  /* 0x0000380a01007387 */ /* 0x0003e20000100800 */
[C---:B------:R-:W-:Y:S02]  /*1260*/  IADD3 R16, R10.reuse, 0x10, RZ ;  /* 0x000000100a107810 */ /* 0x040fe40007ffe0ff */
[C---:B------:R-:W-:Y:S01]  /*1270*/  IADD3 R15, R10.reuse, 0x18, RZ ;  /* 0x000000180a0f7810 */ /* 0x040fe20007ffe0ff */
[----:B------:R-:W-:Y:S01]  /*1280*/  STL [R1+0x2c], R17 ;  /* 0x00002c1101007387 */ /* 0x000fe20000100800 */
[C---:B------:R-:W-:Y:S02]  /*1290*/  IADD3 R14, R10.reuse, 0x20, RZ ;  /* 0x000000200a0e7810 */ /* 0x040fe40007ffe0ff */
[----:B------:R-:W-:Y:S01]  /*12a0*/  IADD3 R13, R10, 0x28, RZ ;  /* 0x000000280a0d7810 */ /* 0x000fe20007ffe0ff */
[----:B------:R-:W-:Y:S01]  /*12b0*/  STL [R1+0x28], R16 ;  /* 0x0000281001007387 */ /* 0x000fe20000100800 */
[----:B------:R-:W-:-:S02]  /*12c0*/  SHF.R.S32.HI R7, RZ, 0x1f, R17 ;  /* 0x0000001fff077819 */ /* 0x000fc40000011411 */
[----:B------:R-:W-:Y:S01]  /*12d0*/  SHF.R.S32.HI R8, RZ, 0x1f, R16 ;  /* 0x0000001fff087819 */ /* 0x000fe20000011410 */
[----:B------:R-:W-:Y:S01]  /*12e0*/  STL [R1+0x24], R15 ;  /* 0x0000240f01007387 */ /* 0x000fe20000100800 */
[----:B------:R-:W-:Y:S02]  /*12f0*/  SEL R5, R5, 0x10, !P0 ;  /* 0x0000001005057807 */ /* 0x000fe40004000000 */
[----:B------:R-:W-:Y:S01]  /*1300*/  LEA R194, R3, 0x5100, 0x1 ;  /* 0x0000510003c27811 */ /* 0x000fe200078e08ff */
[----:B------:R-:W-:Y:S01]  /*1310*/  STL [R1+0x20], R14 ;  /* 0x0000200e01007387 */ /* 0x000fe20000100800 */
[----:B--2---:R-:W-:Y:S02]  /*1320*/  IADD3 R11, R10, 0x30, RZ ;  /* 0x000000300a0b7810 */ /* 0x004fe40007ffe0ff */
[----:B------:R-:W-:Y:S01]  /*1330*/  LEA R190, R4, 0x100, 0x1 ;  /* 0x0000010004be7811 */ /* 0x000fe200078e08ff */
[----:B------:R-:W-:Y:S01]  /*1340*/  STL [R1+0x1c], R13 ;  /* 0x00001c0d01007387 */ /* 0x000fe20000100800 */
[----:B------:R-:W-:-:S02]  /*1350*/  IMAD.IADD R195, R194, 0x1, R0 ;  /* 0x00000001c2c37824 */ /* 0x000fc400078e0200 */
[----:B------:R-:W-:Y:S01]  /*1360*/  IMAD.IADD R197, R194, 0x1, R2 ;  /* 0x00000001c2c57824 */ /* 0x000fe200078e0202 */
[----:B------:R2:W-:Y:S01]  /*1370*/  STL [R1+0x18], R11 ;  /* 0x0000180b01007387 */ /* 0x0005e20000100800 */
[----:B-1----:R-:W-:Y:S01]  /*1380*/  IADD3 R10, R10, 0x38, RZ ;  /* 0x000000380a0a7810 */ /* 0x002fe20007ffe0ff */
[--C-:B------:R-:W-:Y:S02]  /*1390*/  IMAD.IADD R191, R0, 0x1, R190.reuse ;  /* 0x0000000100bf7824 */ /* 0x100fe400078e02be */
        /* <DEDUP_REMOVED lines=34> */
.L_x_2063:
[----:B--2---:R-:W2:Y:S01]  /*15c0*/  LDL R0, [R1+0xc] ;  /* 0x00000c0001007983 */ /* 0x004ea20000100800 */
[----:B------:R-:W-:Y:S01]  /*15d0*/  IMAD.MOV.U32 R8, RZ, RZ, 0x4 ;  /* 0x00000004ff087424 */ /* 0x000fe200078e00ff */
[----:B------:R-:W-:-:S02]  /*15e0*/  ISETP.NE.U32.AND P4, PT, RZ, c[0x0][0x370], PT ;  /* 0x0000dc00ff007a0c */ /* 0x000fc40003f85070 */
[----:B------:R-:W-:Y:S02]  /*15f0*/  ISETP.NE.U32.AND P2, PT, RZ, c[0x0][0x360], PT ;  /* 0x0000d800ff007a0c */ /* 0x000fe40003f45070 */
[----:B------:R-:W-:Y:S01]  /*1600*/  ISETP.NE.AND.EX P4, PT, RZ, c[0x0][0x374], PT, P4 ;  /* 0x0000dd00ff007a0c */ /* 0x000fe20003f85340 */
[----:B--2---:R-:W-:-:S05]  /*1610*/  IMAD.WIDE R2, R0, R8, c[0x0][0x588] ;  /* 0x0001620000027625 */ /* 0x004fca00078e0208 */
[----:B------:R-:W2:Y:S01]  /*1620*/  LDG.E R14, [R2.64] ;  /* 0x00000006020e7981 */ /* 0x000ea2000c1e1900 */
[----:B------:R-:W-:Y:S01]  /*1630*/  ISETP.NE.AND.EX P2, PT, RZ, c[0x0][0x364], PT, P2 ;  /* 0x0000d900ff007a0c */ /* 0x000fe20003f45320 */
[----:B------:R-:W-:Y:S01]  /*1640*/  IMAD.MOV.U32 R243, RZ, RZ, RZ ;  /* 0x000000fffff37224 */ /* 0x000fe200078e00ff */
[----:B------:R-:W-:Y:S01]  /*1650*/  ISETP.NE.U32.AND P3, PT, RZ, c[0x0][0x348], PT ;  /* 0x0000d200ff007a0c */ /* 0x000fe20003f65070 */
[----:B------:R-:W-:-:S03]  /*1660*/  IMAD.MOV.U32 R11, RZ, RZ, RZ ;  /* 0x000000ffff0b7224 */ /* 0x000fc600078e00ff */
[----:B------:R-:W-:Y:S02]  /*1670*/  ISETP.NE.AND.EX P3, PT, RZ, c[0x0][0x34c], PT, P3 ;  /* 0x0000d300ff007a0c */ /* 0x000fe40003f65330 */
[----:B--2---:R-:W-:Y:S01]  /*1680*/  SHF.R.S32.HI R15, RZ, 0x1f, R14 ;  /* 0x0000001fff0f7819 */ /* 0x004fe2000001140e */
[C---:B------:R-:W-:Y:S01]  /*1690*/  IMAD.SHL.U32 R18, R14.reuse, 0x4, RZ ;  /* 0x000000040e127824 */ /* 0x040fe200078e00ff */
[C---:B------:R-:W-:Y:S01]  /*16a0*/  @P4 LEA R6, P1, R14.reuse, c[0x0][0x370], 0x2 ;  /* 0x0000dc000e064a11 */ /* 0x040fe200078210ff */
[----:B------:R1:W-:Y:S01]  /*16b0*/  STL [R1+0x10], R14 ;  /* 0x0000100e01007387 */ /* 0x0003e20000100800 */
[C-C-:B------:R-:W-:Y:S02]  /*16c0*/  SHF.L.U64.HI R17, R14.reuse, 0x2, R15.reuse ;  /* 0x000000020e117819 */ /* 0x140fe4000001020f */
[----:B------:R-:W-:Y:S01]  /*16d0*/  @P4 LEA.HI.X R7, R14, c[0x0][0x374], R15, 0x2, P1 ;  /* 0x0000dd000e074a11 */ /* 0x000fe200008f140f */
[----:B------:R1:W-:Y:S01]  /*16e0*/  STL [R1+0x40], R15 ;  /* 0x0000400f01007387 */ /* 0x0003e20000100800 */
[----:B------:R-:W-:-:S02]  /*16f0*/  @P2 IADD3 R4, P0, R18, c[0x0][0x360], RZ ;  /* 0x0000d80012042a10 */ /* 0x000fc40007f1e0ff */
[----:B------:R-:W-:Y:S01]  /*1700*/  IADD3 R2, P1, R18, c[0x0][0x348], RZ ;  /* 0x0000d20012027a10 */ /* 0x000fe20007f3e0ff */
[----:B------:R1:W5:Y:S01]  /*1710*/  @P4 LDG.E R243, [R6.64] ;  /* 0x0000000606f34981 */ /* 0x000362000c1e1900 */
[C---:B------:R-:W-:Y:S02]  /*1720*/  @P2 IADD3.X R5, R17.reuse, c[0x0][0x364], RZ, P0, !PT ;  /* 0x0000d90011052a10 */ /* 0x040fe400007fe4ff */
[----:B------:R-:W-:Y:S01]  /*1730*/  IADD3.X R3, R17, c[0x0][0x34c], RZ, P1, !PT ;  /* 0x0000d30011037a10 */ /* 0x000fe20000ffe4ff */
[----:B------:R1:W-:Y:S04]  /*1740*/  STL [R1+0x30], R18 ;  /* 0x0000301201007387 */ /* 0x0003e80000100800 */
[----:B------:R1:W5:Y:S04]  /*1750*/  @P2 LDG.E R12, [R4.64] ;  /* 0x00000006040c2981 */ /* 0x000368000c1e1900 */
[----:B------:R1:W5:Y:S04]  /*1760*/  @P3 LDG.E R11, [R2.64] ;  /* 0x00000006020b3981 */ /* 0x000368000c1e1900 */
[----:B------:R1:W-:Y:S01]  /*1770*/  STL [R1+0x34], R17 ;  /* 0x0000341101007387 */ /* 0x0003e20000100800 */
[----:B------:R-:W-:Y:S01]  /*1780*/  YIELD ;  /* 0x0000000000007946 */ /* 0x000fe20003800000 */
[----:B------:R-:W-:Y:S05]  /*1790*/  @P2 BRA `(.L_x_1952) ;  /* 0x0000005000002947 */ /* 0x000fea0003800000 */
[----:B-----5:R-:W-:Y:S01]  /*17a0*/  MOV R12, c[0x0][0x168] ;  /* 0x00005a00000c7a02 */ /* 0x020fe20000000f00 */
[----:B------:R-:W-:Y:S05]  /*17b0*/  @!P3 BRA `(.L_x_1952) ;  /* 0x000000300000b947 */ /* 0x000fea0003800000 */
[----:B------:R2:W3:Y:S04]  /*17c0*/  LDG.E R0, [R2.64] ;  /* 0x0000000602007981 */ /* 0x0004e8000c1e1900 */
[----:B-12---:R-:W3:Y:S02]  /*17d0*/  LDG.E R2, [R2.64+0x4] ;  /* 0x0000040602027981 */ /* 0x006ee4000c1e1900 */
[----:B---3--:R-:W-:-:S02]  /*17e0*/  IADD3 R12, -R0, R2, RZ ;  /* 0x00000002000c7210 */ /* 0x008fc40007ffe1ff */
.L_x_1952:
[----:B------:R-:W-:-:S04]  /*17f0*/  ISETP.NE.U32.AND P0, PT, RZ, c[0x0][0x368], PT ;  /* 0x0000da00ff007a0c */ /* 0x000fc80003f05070 */
[----:B------:R-:W-:-:S13]  /*1800*/  ISETP.NE.AND.EX P0, PT, RZ, c[0x0][0x36c], PT, P0 ;  /* 0x0000db00ff007a0c */ /* 0x000fda0003f05300 */
[----:B------:R-:W-:Y:S05]  /*1810*/  @!P0 BRA `(.L_x_1953) ;  /* 0x0000004000008947 */ /* 0x000fea0003800000 */
[----:B-1----:R-:W-:-:S04]  /*1820*/  IADD3 R2, P0, R18, c[0x0][0x368], RZ ;  /* 0x0000da0012027a10 */ /* 0x002fc80007f1e0ff */
[----:B------:R-:W-:-:S05]  /*1830*/  IADD3.X R3, R17, c[0x0][0x36c], RZ, P0, !PT ;  /* 0x0000db0011037a10 */ /* 0x000fca00007fe4ff */
[----:B------:R1:W5:Y:S01]  /*1840*/  LDG.E R0, [R2.64] ;  /* 0x0000000602007981 */ /* 0x000362000c1e1900 */
[----:B------:R-:W-:Y:S05]  /*1850*/  BRA `(.L_x_1954) ;  /* 0x0000008000007947 */ /* 0x000fea0003800000 */
.L_x_1953:
        /* <DEDUP_REMOVED lines=8> */
.L_x_1954:
        /* <DEDUP_REMOVED lines=48> */
.L_x_1956:
[----:B------:R-:W-:Y:S05]  /*1be0*/  BSYNC B0 ;  /* 0x0000000000007941 */ /* 0x000fea0003800000 */
.L_x_1955:
[----:B------:R-:W-:Y:S01]  /*1bf0*/  IMAD R241, R19, R2, RZ ;  /* 0x0000000213f17224 */ /* 0x000fe200078e02ff */
[----:B------:R-:W-:Y:S01]  /*1c00*/  PRMT R0, RZ, 0x7610, R0 ;  /* 0x00007610ff007816 */ /* 0x000fe20000000000 */
[----:B------:R-:W-:Y:S01]  /*1c10*/  IMAD.MOV.U32 R24, RZ, RZ, RZ ;  /* 0x000000ffff187224 */ /* 0x000fe200078e00ff */
[----:B-1----:R-:W-:Y:S01]  /*1c20*/  MOV R19, RZ ;  /* 0x000000ff00137202 */ /* 0x002fe20000000f00 */
[----:B------:R-:W-:Y:S01]  /*1c30*/  IMAD.IADD R2, R241, 0x1, R2 ;  /* 0x00000001f1027824 */ /* 0x000fe200078e0202 */
[----:B------:R-:W-:Y:S01]  /*1c40*/  CS2R R22, SRZ ;  /* 0x0000000000167805 */ /* 0x000fe2000001ff00 */
        /* <DEDUP_REMOVED lines=35> */
[----:B------:R-:W2:Y:S01]  /*1e80*/  LDL R6, [R1+0x4] ;  /* 0x0000040001067983 */ /* 0x000ea20000100800 */
        /* <DEDUP_REMOVED lines=8> */
[----:B------:R-:W-:Y:S01]  /*1f10*/  IMAD R5, R206, 0x10, R242 ;  /* 0x00000010ce057824 */ /* 0x000fe200078e02f2 */
[----:B------:R-:W-:Y:S01]  /*1f20*/  ISETP.GE.AND P2, PT, R205, c[0x0][0x198], PT ;  /* 0x00006600cd007a0c */ /* 0x000fe20003f46270 */
[----:B------:R-:W-:Y:S01]  /*1f30*/  IMAD R0, R0, c[0x0][0x178], RZ ;  /* 0x00005e0000007a24 */ /* 0x000fe200078e02ff */
[----:B------:R-:W-:Y:S02]  /*1f40*/  ISETP.NE.AND P0, PT, R4, 0x1, PT ;  /* 0x000000010400780c */ /* 0x000fe40003f05270 */
[----:B------:R-:W-:Y:S01]  /*1f50*/  SEL R4, R14, RZ, !P3 ;  /* 0x000000ff0e047207 */ /* 0x000fe20005800000 */
[C---:B------:R-:W-:Y:S01]  /*1f60*/  IMAD R0, R11.reuse, c[0x0][0x17c], R0 ;  /* 0x00005f000b007a24 */ /* 0x040fe200078e0200 */
[----:B------:R-:W-:Y:S01]  /*1f70*/  IADD3 R175, R176, -0x1, RZ ;  /* 0xffffffffb0af7810 */ /* 0x000fe20007ffe0ff */
[----:B-1----:R-:W-:-:S05]  /*1f80*/  IMAD.WIDE.U32 R2, R11, c[0x0][0x178], RZ ;  /* 0x00005e000b027a25 */ /* 0x002fca00078e00ff */
[----:B------:R-:W-:-:S05]  /*1f90*/  IADD3 R3, R3, R0, RZ ;  /* 0x0000000003037210 */ /* 0x000fca0007ffe0ff */
[----:B------:R-:W-:-:S04]  /*1fa0*/  IMAD.WIDE.U32 R2, R26, c[0x0][0x1b8], R2 ;  /* 0x00006e001a027a25 */ /* 0x000fc800078e0002 */
[----:B------:R-:W-:-:S04]  /*1fb0*/  IMAD R3, R26, c[0x0][0x1bc], R3 ;  /* 0x00006f001a037a24 */ /* 0x000fc800078e0203 */
        /* <DEDUP_REMOVED lines=26> */
.L_x_2068:
[----:B------:R-:W-:Y:S05]  /*2160*/  BRA.DIV ~URZ, `(.L_x_1959) ;  /* 0x0000bb927f007947 */ /* 0x000fea000b800000 */
[----:B------:R3:W4:Y:S02]  /*2170*/  SHFL.IDX PT, R2, R6, RZ, 0x181f ;  /* 0x00181fff06027589 */ /* 0x00072400000e0000 */
.L_x_2069:
[----:B---3--:R-:W3:Y:S01]  /*2180*/  LDL R0, [R1+0x4] ;  /* 0x0000040001007983 */ /* 0x008ee20000100800 */
[----:B------:R-:W-:Y:S01]  /*2190*/  IMAD R4, R12, c[0x0][0x2c4], RZ ;  /* 0x0000b1000c047a24 */ /* 0x000fe200078e02ff */
[----:B------:R-:W-:Y:S01]  /*21a0*/  BSSY B0, `(.L_x_1960) ;  /* 0x000000b000007945 */ /* 0x000fe20003800000 */
[----:B---3--:R-:W-:-:S04]  /*21b0*/  LEA R0, R0, R242, 0x7 ;  /* 0x000000f200007211 */ /* 0x008fc800078e38ff */
        /* <DEDUP_REMOVED lines=9> */
.L_x_1961:
[----:B------:R-:W-:Y:S05]  /*2250*/  BSYNC B0 ;  /* 0x0000000000007941 */ /* 0x000fea0003800000 */
.L_x_1960:
[----:B------:R-:W-:Y:S05]  /*2260*/  BRA.DIV ~URZ, `(.L_x_1962) ;  /* 0x0000bb027f007947 */ /* 0x000fea000b800000 */
[----:B--2---:R2:W3:Y:S04]  /*2270*/  SHFL.IDX PT, R7, R5, 0x1, 0x181f ;  /* 0x00381f0005077f89 */ /* 0x0044e800000e0000 */
[----:B----4-:R2:W4:Y:S02]  /*2280*/  SHFL.IDX PT, R2, R6, 0x1, 0x181f ;  /* 0x00381f0006027f89 */ /* 0x01052400000e0000 */
.L_x_2070:
[----:B------:R-:W-:Y:S01]  /*2290*/  IADD3 R3, R0, 0x10, RZ ;  /* 0x0000001000037810 */ /* 0x000fe20007ffe0ff */
[----:B------:R-:W-:Y:S03]  /*22a0*/  BSSY B0, `(.L_x_1963) ;  /* 0x000000a000007945 */ /* 0x000fe60003800000 */
[----:B------:R-:W-:-:S13]  /*22b0*/  ISETP.GE.AND P0, PT, R3, R4, PT ;  /* 0x000000040300720c */ /* 0x000fda0003f06270 */
[----:B------:R-:W-:Y:S05]  /*22c0*/  @P0 BRA `(.L_x_1964) ;  /* 0x0000007000000947 */ /* 0x000fea0003800000 */
[----:B------:R-:W-:Y:S02]  /*22d0*/  SHF.R.S32.HI R9, RZ, 0x1f, R205 ;  /* 0x0000001fff097819 */ /* 0x000fe400000114cd */
[----:B----4-:R-:W-:-:S04]  /*22e0*/  LEA R2, P0, R205, R2, 0x1 ;  /* 0x00000002cd027211 */ /* 0x010fc800078008ff */
[----:B---3--:R-:W-:-:S05]  /*22f0*/  LEA.HI.X R3, R205, R7, R9, 0x1, P0 ;  /* 0x00000007cd037211 */ /* 0x008fca00000f0c09 */
[----:B------:R-:W-:Y:S01]  /*2300*/  @!PT LDS RZ, [RZ] ;  /* 0x00000000fffff984 */ /* 0x000fe20000000800 */
[----:B------:R-:W-:Y:S01]  /*2310*/  @!PT LDS RZ, [RZ] ;  /* 0x00000000fffff984 */ /* 0x000fe20000000800 */
[----:B------:R-:W-:Y:S01]  /*2320*/  @!PT LDS RZ, [RZ] ;  /* 0x00000000fffff984 */ /* 0x000fe20000000800 */
[----:B------:R3:W-:Y:S04]  /*2330*/  LDGSTS.E.BYPASS.LTC128B.128 [R200+0x5900], [R2.64], !P2 ;  /* 0x0590000002c87fae */ /* 0x0007e8000d101d46 */
.L_x_1964:
[----:B------:R-:W-:Y:S05]  /*2340*/  BSYNC B0 ;  /* 0x0000000000007941 */ /* 0x000fea0003800000 */
.L_x_1963:
[----:B------:R-:W-:Y:S05]  /*2350*/  BRA.DIV ~URZ, `(.L_x_1965) ;  /* 0x0000bae27f007947 */ /* 0x000fea000b800000 */
[----:B---3--:R3:W1:Y:S02]  /*2360*/  SHFL.IDX PT, R7, R5, 0x2, 0x181f ;  /* 0x00581f0005077f89 */ /* 0x00866400000e0000 */
.L_x_2071:
[----:B------:R-:W-:Y:S05]  /*2370*/  BRA.DIV ~URZ, `(.L_x_1966) ;  /* 0x0000bb327f007947 */ /* 0x000fea000b800000 */
[----:B----4-:R4:W2:Y:S02]  /*2380*/  SHFL.IDX PT, R2, R6, 0x2, 0x181f ;  /* 0x00581f0006027f89 */ /* 0x0108a400000e0000 */
.L_x_2072:
        /* <DEDUP_REMOVED lines=11> */
.L_x_1968:
[----:B------:R-:W-:Y:S05]  /*2440*/  BSYNC B0 ;  /* 0x0000000000007941 */ /* 0x000fea0003800000 */
.L_x_1967:
[----:B------:R-:W-:Y:S05]  /*2450*/  BRA.DIV ~URZ, `(.L_x_1969) ;  /* 0x0000bac27f007947 */ /* 0x000fea000b800000 */
[----:B-1----:R1:W3:Y:S04]  /*2460*/  SHFL.IDX PT, R7, R5, 0x3, 0x181f ;  /* 0x00781f0005077f89 */ /* 0x0022e800000e0000 */
[----:B--2---:R1:W2:Y:S02]  /*2470*/  SHFL.IDX PT, R2, R6, 0x3, 0x181f ;  /* 0x00781f0006027f89 */ /* 0x0042a400000e0000 */
.L_x_2073:
        /* <DEDUP_REMOVED lines=11> */
.L_x_1971:
[----:B------:R-:W-:Y:S05]  /*2530*/  BSYNC B0 ;  /* 0x0000000000007941 */ /* 0x000fea0003800000 */
.L_x_1970:
[----:B------:R-:W-:Y:S05]  /*2540*/  BRA.DIV ~URZ, `(.L_x_1972) ;  /* 0x0000baa27f007947 */ /* 0x000fea000b800000 */
[----:B---3--:R3:W1:Y:S02]  /*2550*/  SHFL.IDX PT, R7, R5, 0x4, 0x181f ;  /* 0x00981f0005077f89 */ /* 0x00866400000e0000 */
.L_x_2074:
[----:B------:R-:W-:Y:S05]  /*2560*/  BRA.DIV ~URZ, `(.L_x_1973) ;  /* 0x0000baf27f007947 */ /* 0x000fea000b800000 */
[----:B--2---:R2:W3:Y:S02]  /*2570*/  SHFL.IDX PT, R2, R6, 0x4, 0x181f ;  /* 0x00981f0006027f89 */ /* 0x0044e400000e0000 */
.L_x_2075:
[----:B------:R-:W-:Y:S01]  /*2580*/  IADD3 R3, R0, 0x40, RZ ;  /* 0x0000004000037810 */ /* 0x000fe20007ffe0ff */
[----:B------:R-:W-:Y:S03]  /*2590*/  BSSY B0, `(.L_x_1974) ;  /* 0x000000a000007945 */ /* 0x000fe60003800000 */
[----:B------:R-:W-:-:S13]  /*25a0*/  ISETP.GE.AND P0, PT, R3, R4, PT ;  /* 0x000000040300720c */ /* 0x000fda0003f06270 */
[----:B------:R-:W-:Y:S05]  /*25b0*/  @P0 BRA `(.L_x_1975) ;  /* 0x0000007000000947 */ /* 0x000fea0003800000 */
[----:B------:R-:W-:Y:S02]  /*25c0*/  SHF.R.S32.HI R9, RZ, 0x1f, R205 ;  /* 0x0000001fff097819 */ /* 0x000fe400000114cd */
[----:B---3--:R-:W-:-:S04]  /*25d0*/  LEA R2, P0, R205, R2, 0x1 ;  /* 0x00000002cd027211 */ /* 0x008fc800078008ff */
[----:B-1----:R-:W-:-:S05]  /*25e0*/  LEA.HI.X R3, R205, R7, R9, 0x1, P0 ;  /* 0x00000007cd037211 */ /* 0x002fca00000f0c09 */
[----:B------:R-:W-:Y:S01]  /*25f0*/  @!PT LDS RZ, [RZ] ;  /* 0x00000000fffff984 */ /* 0x000fe20000000800 */
[----:B------:R-:W-:Y:S01]  /*2600*/  @!PT LDS RZ, [RZ] ;  /* 0x00000000fffff984 */ /* 0x000fe20000000800 */
[----:B------:R-:W-:Y:S01]  /*2610*/  @!PT LDS RZ, [RZ] ;  /* 0x00000000fffff984 */ /* 0x000fe20000000800 */
[----:B------:R1:W-:Y:S04]  /*2620*/  LDGSTS.E.BYPASS.LTC128B.128 [R200+0x7100], [R2.64], !P2 ;  /* 0x0710000002c87fae */ /* 0x0003e8000d101d46 */
.L_x_1975:
[----:B------:R-:W-:Y:S05]  /*2630*/  BSYNC B0 ;  /* 0x0000000000007941 */ /* 0x000fea0003800000 */
.L_x_1974:
[----:B------:R-:W-:Y:S05]  /*2640*/  BRA.DIV ~URZ, `(.L_x_1976) ;  /* 0x0000ba827f007947 */ /* 0x000fea000b800000 */
[----:B-1----:R1:W2:Y:S04]  /*2650*/  SHFL.IDX PT, R7, R5, 0x5, 0x181f ;  /* 0x00b81f0005077f89 */ /* 0x0022a800000e0000 */
[----:B---3--:R1:W3:Y:S02]  /*2660*/  SHFL.IDX PT, R2, R6, 0x5, 0x181f ;  /* 0x00b81f0006027f89 */ /* 0x0082e400000e0000 */
.L_x_2076:
[----:B------:R-:W-:Y:S01]  /*2670*/  IADD3 R3, R0, 0x50, RZ ;  /* 0x0000005000037810 */ /* 0x000fe20007ffe0ff */
[----:B------:R-:W-:Y:S03]  /*2680*/  BSSY B0, `(.L_x_1977) ;  /* 0x000000a000007945 */ /* 0x000fe60003800000 */
[----:B------:R-:W-:-:S13]  /*2690*/  ISETP.GE.AND P0, PT, R3, R4, PT ;  /* 0x000000040300720c */ /* 0x000fda0003f06270 */
[----:B------:R-:W-:Y:S05]  /*26a0*/  @P0 BRA `(.L_x_1978) ;  /* 0x0000007000000947 */ /* 0x000fea0003800000 */
[----:B------:R-:W-:Y:S02]  /*26b0*/  SHF.R.S32.HI R9, RZ, 0x1f, R205 ;  /* 0x0000001fff097819 */ /* 0x000fe400000114cd */
[----:B---3--:R-:W-:-:S04]  /*26c0*/  LEA R2, P0, R205, R2, 0x1 ;  /* 0x00000002cd027211 */ /* 0x008fc800078008ff */
[----:B--2---:R-:W-:-:S05]  /*26d0*/  LEA.HI.X R3, R205, R7, R9, 0x1, P0 ;  /* 0x00000007cd037211 */ /* 0x004fca00000f0c09 */
[----:B------:R-:W-:Y:S01]  /*26e0*/  @!PT LDS RZ, [RZ] ;  /* 0x00000000fffff984 */ /* 0x000fe20000000800 */
[----:B------:R-:W-:Y:S01]  /*26f0*/  @!PT LDS RZ, [RZ] ;  /* 0x00000000fffff984 */ /* 0x000fe20000000800 */
[----:B------:R-:W-:Y:S01]  /*2700*/  @!PT LDS RZ, [RZ] ;  /* 0x00000000fffff984 */ /* 0x000fe20000000800 */
[----:B------:R2:W-:Y:S04]  /*2710*/  LDGSTS.E.BYPASS.LTC128B.128 [R200+0x7900], [R2.64], !P2 ;  /* 0x0790000002c87fae */ /* 0x0005e8000d101d46 */
.L_x_1978:
[----:B------:R-:W-:Y:S05]  /*2720*/  BSYNC B0 ;  /* 0x0000000000007941 */ /* 0x000fea0003800000 */
.L_x_1977:
[----:B------:R-:W-:Y:S05]  /*2730*/  BRA.DIV ~URZ, `(.L_x_1979) ;  /* 0x0000ba627f007947 */ /* 0x000fea000b800000 */
[----:B--2---:R2:W1:Y:S02]  /*2740*/  SHFL.IDX PT, R7, R5, 0x6, 0x181f ;  /* 0x00d81f0005077f89 */ /* 0x00446400000e0000 */
.L_x_2077:
[----:B------:R-:W-:Y:S05]  /*2750*/  BRA.DIV ~URZ, `(.L_x_1980) ;  /* 0x0000bab27f007947 */ /* 0x000fea000b800000 */
[----:B---3--:R3:W2:Y:S02]  /*2760*/  SHFL.IDX PT, R2, R6, 0x6, 0x181f ;  /* 0x00d81f0006027f89 */ /* 0x0086a400000e0000 */
.L_x_2078:
        /* <DEDUP_REMOVED lines=11> */
.L_x_1982:
[----:B------:R-:W-:Y:S05]  /*2820*/  BSYNC B0 ;  /* 0x0000000000007941 */ /* 0x000fea0003800000 */
.L_x_1981:
[----:B------:R-:W-:Y:S05]  /*2830*/  BRA.DIV ~URZ, `(.L_x_1983) ;  /* 0x0000ba427f007947 */ /* 0x000fea000b800000 */
[----:B-12---:R-:W1:Y:S04]  /*2840*/  SHFL.IDX PT, R5, R5, 0x7, 0x181f ;  /* 0x00f81f0005057f89 */ /* 0x006e6800000e0000 */
[----:B------:R2:W3:Y:S02]  /*2850*/  SHFL.IDX PT, R2, R6, 0x7, 0x181f ;  /* 0x00f81f0006027f89 */ /* 0x0004e400000e0000 */
.L_x_2079:
[----:B------:R-:W-:Y:S01]  /*2860*/  IADD3 R0, R0, 0x70, RZ ;  /* 0x0000007000007810 */ /* 0x000fe20007ffe0ff */
[----:B-----5:R-:W-:Y:S01]  /*2870*/  IMAD.WIDE.U32 R246, R8, c[0x0][0x2b0], RZ ;  /* 0x0000ac0008f67a25 */ /* 0x020fe200078e00ff */
[----:B------:R-:W-:Y:S02]  /*2880*/  SHF.R.S32.HI R132, RZ, 0x1f, R205 ;  /* 0x0000001fff847819 */ /* 0x000fe400000114cd */
[----:B------:R-:W-:Y:S01]  /*2890*/  ISETP.GE.AND P1, PT, R0, R4, PT ;  /* 0x000000040000720c */ /* 0x000fe20003f26270 */
[----:B------:R-:W-:Y:S01]  /*28a0*/  IMAD R172, R206, 0x10, R242 ;  /* 0x00000010ceac7824 */ /* 0x000fe200078e02f2 */
[----:B------:R-:W-:-:S05]  /*28b0*/  SHF.R.S32.HI R0, RZ, 0x1f, R8 ;  /* 0x0000001fff007819 */ /* 0x000fca0000011408 */
[----:B------:R-:W-:-:S04]  /*28c0*/  IMAD R0, R0, c[0x0][0x2b0], RZ ;  /* 0x0000ac0000007a24 */ /* 0x000fc800078e02ff */
[----:B------:R-:W-:Y:S02]  /*28d0*/  IMAD R0, R8, c[0x0][0x2b4], R0 ;  /* 0x0000ad0008007a24 */ /* 0x000fe400078e0200 */
[----:B---3--:R-:W-:Y:S02]  /*28e0*/  @!P1 LEA R2, P0, R205, R2, 0x1 ;  /* 0x00000002cd029211 */ /* 0x008fe400078008ff */
[----:B------:R-:W-:Y:S02]  /*28f0*/  IMAD.IADD R251, R247, 0x1, R0 ;  /* 0x00000001f7fb7824 */ /* 0x000fe400078e0200 */
[----:B-1----:R-:W-:-:S05]  /*2900*/  @!P1 LEA.HI.X R3, R205, R5, R132, 0x1, P0 ;  /* 0x00000005cd039211 */ /* 0x002fca00000f0c84 */
[----:B------:R-:W-:Y:S01]  /*2910*/  @!PT LDS RZ, [RZ] ;  /* 0x00000000fffff984 */ /* 0x000fe20000000800 */
[----:B------:R-:W-:Y:S01]  /*2920*/  @!PT LDS RZ, [RZ] ;  /* 0x00000000fffff984 */ /* 0x000fe20000000800 */
[----:B------:R-:W-:Y:S01]  /*2930*/  @!PT LDS RZ, [RZ] ;  /* 0x00000000fffff984 */ /* 0x000fe20000000800 */
[----:B------:R1:W-:Y:S04]  /*2940*/  @!P1 LDGSTS.E.BYPASS.LTC128B.128 [R200+0x8900], [R2.64], !P2 ;  /* 0x0890000002c89fae */ /* 0x0003e8000d101d46 */
[----:B------:R-:W0:Y:S01]  /*2950*/  LDGDEPBAR ;  /* 0x00000000000079af */ /* 0x000e220000000000 */
[----:B------:R-:W-:Y:S02]  /*2960*/  WARPSYNC 0xffffffff ;  /* 0xffffffff00007948 */ /* 0x000fe40003800000 */
[----:B------:R-:W-:Y:S01]  /*2970*/  IMAD.MOV.U32 R174, RZ, RZ, 0x50 ;  /* 0x00000050ffae7424 */ /* 0x000fe200078e00ff */
[----:B------:R-:W-:Y:S01]  /*2980*/  BAR.SYNC.DEFER_BLOCKING 0x0 ;  /* 0x0000000000007b1d */ /* 0x000fe20000010000 */
[----:B------:R-:W-:Y:S02]  /*2990*/  IMAD.MOV.U32 R0, RZ, RZ, c[0x0][0x2b8] ;  /* 0x0000ae00ff007624 */ /* 0x000fe400078e00ff */
[----:B------:R-:W-:Y:S02]  /*29a0*/  IMAD R174, R176, R174, -0x50 ;  /* 0xffffffb0b0ae7424 */ /* 0x000fe400078e02ae */
[----:B------:R-:W-:Y:S01]  /*29b0*/  IMAD.MOV.U32 R199, RZ, RZ, RZ ;  /* 0x000000ffffc77224 */ /* 0x000fe200078e00ff */
[----:B------:R-:W-:Y:S01]  /*29c0*/  ISETP.NE.AND P3, PT, R0, 0x1, PT ;  /* 0x000000010000780c */ /* 0x000fe20003f65270 */
[----:B-1----:R-:W-:-:S05]  /*29d0*/  IMAD.IADD R2, R172, 0x1, R174 ;  /* 0x00000001ac027824 */ /* 0x002fca00078e02ae */
[C---:B------:R-:W-:Y:S01]  /*29e0*/  ISETP.GE.AND P1, PT, R2.reuse, R13, PT ;  /* 0x0000000d0200720c */ /* 0x040fe20003f26270 */
[----:B------:R-:W-:-:S03]  /*29f0*/  IMAD.IADD R2, R2, 0x1, R243 ;  /* 0x0000000102027824 */ /* 0x000fc600078e02f3 */
[----:B------:R-:W-:Y:S01]  /*2a00*/  ISETP.GT.OR P1, PT, R172, 0x4f, P1 ;  /* 0x0000004fac00780c */ /* 0x000fe20000f24670 */
[----:B------:R-:W-:Y:S02]  /*2a10*/  IMAD.MOV.U32 R0, RZ, RZ, R2 ;  /* 0x000000ffff007224 */ /* 0x000fe400078e0002 */
[----:B------:R-:W-:-:S05]  /*2a20*/  @P3 IMAD.HI.U32 R3, R2, c[0x0][0x2bc], RZ ;  /* 0x0000af0002033a27 */ /* 0x000fca00078e00ff */
[----:B------:R-:W-:-:S05]  /*2a30*/  @P3 SHF.R.U32.HI R0, RZ, c[0x0][0x2c0], R3 ;  /* 0x0000b000ff003a19 */ /* 0x000fca0000011603 */
[----:B------:R-:W-:-:S04]  /*2a40*/  @!P1 IADD3 R3, P0, R0, R246, RZ ;  /* 0x000000f600039210 */ /* 0x000fc80007f1e0ff */
[----:B------:R-:W-:Y:S02]  /*2a50*/  @!P1 LEA.HI.X.SX32 R5, R0, R251, 0x1, P0 ;  /* 0x000000fb00059211 */ /* 0x000fe400000f0eff */
[----:B------:R-:W-:-:S04]  /*2a60*/  @!P1 LEA R4, P0, R3, c[0x0][0x2a0], 0x2 ;  /* 0x0000a80003049a11 */ /* 0x000fc800078010ff */
[----:B------:R-:W-:-:S05]  /*2a70*/  @!P1 LEA.HI.X R5, R3, c[0x0][0x2a4], R5, 0x2, P0 ;  /* 0x0000a90003059a11 */ /* 0x000fca00000f1405 */
[----:B------:R-:W3:Y:S01]  /*2a80*/  @!P1 LDG.E R199, [R4.64] ;  /* 0x0000000604c79981 */ /* 0x000ee2000c1e1900 */
[----:B------:R-:W-:Y:S01]  /*2a90*/  IMAD.MOV R0, RZ, RZ, -R0 ;  /* 0x000000ffff007224 */ /* 0x000fe200078e0a00 */
[----:B------:R-:W-:Y:S01]  /*2aa0*/  BSSY B0, `(.L_x_1984) ;  /* 0x0000122000007945 */ /* 0x000fe20003800000 */
[----:B------:R-:W-:-:S04]  /*2ab0*/  IMAD.WIDE.U32 R244, R26, c[0x0][0x1e8], RZ ;  /* 0x00007a001af47a25 */ /* 0x000fc800078e00ff */
[----:B------:R-:W-:Y:S02]  /*2ac0*/  IMAD R201, R0, c[0x0][0x2b8], R2 ;  /* 0x0000ae0000c97a24 */ /* 0x000fe400078e0202 */
[----:B------:R-:W-:Y:S02]  /*2ad0*/  IMAD R250, R26, c[0x0][0x1ec], R245 ;  /* 0x00007b001afa7a24 */ /* 0x000fe400078e02f5 */
[----:B------:R-:W-:Y:S01]  /*2ae0*/  IMAD.WIDE.U32 R2, R201, c[0x0][0x1e0], RZ ;  /* 0x00007800c9027a25 */ /* 0x000fe200078e00ff */
[----:B------:R-:W-:-:S03]  /*2af0*/  SHF.R.S32.HI R25, RZ, 0x1f, R201 ;  /* 0x0000001fff197819 */ /* 0x000fc600000114c9 */
[----:B------:R-:W-:Y:S02]  /*2b00*/  IMAD R173, R175, -0x50, R13 ;  /* 0xffffffb0afad7824 */ /* 0x000fe400078e020d */
[----:B------:R-:W-:Y:S02]  /*2b10*/  IMAD R0, R25, c[0x0][0x1e0], RZ ;  /* 0x0000780019007a24 */ /* 0x000fe400078e02ff */
[----:B------:R-:W-:Y:S02]  /*2b20*/  IMAD.IADD R24, R173, 0x1, -R242 ;  /* 0x00000001ad187824 */ /* 0x000fe400078e0af2 */
[----:B------:R-:W-:Y:S02]  /*2b30*/  IMAD R0, R201, c[0x0][0x1e4], R0 ;  /* 0x00007900c9007a24 */ /* 0x000fe400078e0200 */
[----:B------:R-:W-:Y:S01]  /*2b40*/  IMAD.WIDE.U32 R248, R26, c[0x0][0x210], RZ ;  /* 0x000084001af87a25 */ /* 0x000fe200078e00ff */
[C---:B------:R-:W-:Y:S02]  /*2b50*/  ISETP.GE.AND P2, PT, R24.reuse, 0x1, PT ;  /* 0x000000011800780c */ /* 0x040fe40003f46270 */
[C---:B------:R-:W-:Y:S01]  /*2b60*/  ISETP.GE.AND P1, PT, R24.reuse, 0x11, PT ;  /* 0x000000111800780c */ /* 0x040fe20003f26270 */
[----:B------:R-:W-:Y:S01]  /*2b70*/  IMAD.IADD R3, R3, 0x1, R0 ;  /* 0x0000000103037824 */ /* 0x000fe200078e0200 */
[----:B------:R-:W-:Y:S01]  /*2b80*/  ISETP.GE.AND P6, PT, R24, 0x21, PT ;  /* 0x000000211800780c */ /* 0x000fe20003fc6270 */
[----:B------:R-:W-:Y:S01]  /*2b90*/  IMAD R252, R26, c[0x0][0x214], R249 ;  /* 0x000085001afc7a24 */ /* 0x000fe200078e02f9 */
[----:B------:R-:W-:-:S02]  /*2ba0*/  ISETP.GE.AND P5, PT, R24, 0x31, PT ;  /* 0x000000311800780c */ /* 0x000fc40003fa6270 */
[----:B---3--:R-:W-:Y:S01]  /*2bb0*/  SHF.R.S32.HI R27, RZ, 0x1f, R199 ;  /* 0x0000001fff1b7819 */ /* 0x008fe200000114c7 */
        /* <DEDUP_REMOVED lines=8> */
[----:B------:R-:W-:-:S03]  /*2c40*/  @P2 ISETP.GE.AND P0, PT, R205, c[0x0][0x1d4], PT ;  /* 0x00007500cd002a0c */ /* 0x000fc60003f06270 */
[----:B------:R-:W1:Y:S04]  /*2c50*/  SHFL.IDX PT, R2, R0, RZ, 0x181f ;  /* 0x00181fff00027589 */ /* 0x000e6800000e0000 */
[----:B------:R-:W3:Y:S04]  /*2c60*/  SHFL.IDX PT, R3, R4, RZ, 0x181f ;  /* 0x00181fff04037589 */ /* 0x000ee800000e0000 */
[----:B------:R-:W5:Y:S04]  /*2c70*/  SHFL.IDX PT, R7, R4, 0x1, 0x181f ;  /* 0x00381f0004077f89 */ /* 0x000f6800000e0000 */
[----:B--2-4-:R-:W2:Y:S04]  /*2c80*/  SHFL.IDX PT, R6, R0, 0x2, 0x181f ;  /* 0x00581f0000067f89 */ /* 0x014ea800000e0000 */
[----:B------:R-:W4:Y:S04]  /*2c90*/  SHFL.IDX PT, R8, R0, 0x3, 0x181f ;  /* 0x00781f0000087f89 */ /* 0x000f2800000e0000 */
[----:B------:R-:W-:Y:S01]  /*2ca0*/  SHFL.IDX PT, R0, R0, 0x4, 0x181f ;  /* 0x00981f0000007f89 */ /* 0x000fe200000e0000 */
[----:B-1----:R-:W-:-:S03]  /*2cb0*/  @P2 LEA R2, P4, R205, R2, 0x1 ;  /* 0x00000002cd022211 */ /* 0x002fc600078808ff */
[----:B------:R-:W1:Y:S01]  /*2cc0*/  SHFL.IDX PT, R11, R4, 0x2, 0x181f ;  /* 0x00581f00040b7f89 */ /* 0x000e6200000e0000 */
[----:B---3--:R-:W-:-:S03]  /*2cd0*/  @P2 LEA.HI.X R3, R205, R3, R132, 0x1, P4 ;  /* 0x00000003cd032211 */ /* 0x008fc600020f0c84 */
[----:B------:R-:W3:Y:S01]  /*2ce0*/  SHFL.IDX PT, R10, R4, 0x3, 0x181f ;  /* 0x00781f00040a7f89 */ /* 0x000ee200000e0000 */
[----:B------:R-:W-:-:S03]  /*2cf0*/  ISETP.GE.AND P4, PT, R24, 0x41, PT ;  /* 0x000000411800780c */ /* 0x000fc60003f86270 */
[----:B------:R4:W1:Y:S04]  /*2d00*/  SHFL.IDX PT, R9, R4, 0x4, 0x181f ;  /* 0x00981f0004097f89 */ /* 0x00086800000e0000 */
[----:B------:R1:W-:Y:S01]  /*2d10*/  @P2 LDGSTS.E.BYPASS.LTC128B.128 [R200+0x2900], [R2.64], !P0 ;  /* 0x0290000002c82fae */ /* 0x0003e2000c101d46 */
[C---:B------:R-:W-:Y:S02]  /*2d20*/  @P1 ISETP.GE.AND P0, PT, R205.reuse, c[0x0][0x1d4], PT ;  /* 0x00007500cd001a0c */ /* 0x040fe40003f06270 */
[----:B-1----:R-:W-:-:S04]  /*2d30*/  @P1 LEA R2, P2, R205, R5, 0x1 ;  /* 0x00000005cd021211 */ /* 0x002fc800078408ff */
[C---:B-----5:R-:W-:Y:S02]  /*2d40*/  @P1 LEA.HI.X R3, R205.reuse, R7, R132, 0x1, P2 ;  /* 0x00000007cd031211 */ /* 0x060fe400010f0c84 */
[----:B--2---:R-:W-:-:S05]  /*2d50*/  @P6 LEA R6, P2, R205, R6, 0x1 ;  /* 0x00000006cd066211 */ /* 0x004fca00078408ff */
[----:B------:R1:W-:Y:S01]  /*2d60*/  @P1 LDGSTS.E.BYPASS.LTC128B.128 [R200+0x3100], [R2.64], !P0 ;  /* 0x0310000002c81fae */ /* 0x0003e2000c101d46 */
[C---:B----4-:R-:W-:Y:S02]  /*2d70*/  @P5 LEA R4, P1, R205.reuse, R8, 0x1 ;  /* 0x00000008cd045211 */ /* 0x050fe400078208ff */
[C-C-:B------:R-:W-:Y:S02]  /*2d80*/  @P6 LEA.HI.X R7, R205.reuse, R11, R132.reuse, 0x1, P2 ;  /* 0x0000000bcd076211 */ /* 0x140fe400010f0c84 */
[C---:B------:R-:W-:Y:S02]  /*2d90*/  @P6 ISETP.GE.AND P2, PT, R205.reuse, c[0x0][0x1d4], PT ;  /* 0x00007500cd006a0c */ /* 0x040fe40003f46270 */
[C---:B---3--:R-:W-:Y:S02]  /*2da0*/  @P5 LEA.HI.X R5, R205.reuse, R10, R132, 0x1, P1 ;  /* 0x0000000acd055211 */ /* 0x048fe400008f0c84 */
[----:B------:R-:W-:-:S09]  /*2db0*/  @P5 ISETP.GE.AND P1, PT, R205, c[0x0][0x1d4], PT ;  /* 0x00007500cd005a0c */ /* 0x000fd20003f26270 */
[----:B------:R2:W-:Y:S04]  /*2dc0*/  @P6 LDGSTS.E.BYPASS.LTC128B.128 [R200+0x3900], [R6.64], !P2 ;  /* 0x0390000006c86fae */ /* 0x0005e8000d101d46 */
[----:B------:R2:W-:Y:S01]  /*2dd0*/  @P5 LDGSTS.E.BYPASS.LTC128B.128 [R200+0x4100], [R4.64], !P1 ;  /* 0x0410000004c85fae */ /* 0x0005e2000c901d46 */
[C---:B-1----:R-:W-:Y:S02]  /*2de0*/  @P4 LEA R2, P0, R205.reuse, R0, 0x1 ;  /* 0x00000000cd024211 */ /* 0x042fe400078008ff */
[----:B------:R-:W-:Y:S02]  /*2df0*/  IADD3 R0, R188, 0x20, RZ ;  /* 0x00000020bc007810 */ /* 0x000fe40007ffe0ff */
[C---:B------:R-:W-:Y:S02]  /*2e00*/  @P4 LEA.HI.X R3, R205.reuse, R9, R132, 0x1, P0 ;  /* 0x00000009cd034211 */ /* 0x040fe400000f0c84 */
[----:B------:R-:W-:-:S13]  /*2e10*/  @P4 ISETP.GE.AND P0, PT, R205, c[0x0][0x1d4], PT ;  /* 0x00007500cd004a0c */ /* 0x000fda0003f06270 */
[----:B------:R1:W-:Y:S01]  /*2e20*/  @P4 LDGSTS.E.BYPASS.LTC128B.128 [R200+0x4900], [R2.64], !P0 ;  /* 0x0490000002c84fae */ /* 0x0003e2000c101d46 */
[----:B------:R-:W-:-:S03]  /*2e30*/  R2P PR, R206, 0x6 ;  /* 0x00000006ce007804 */ /* 0x000fc60000000000 */
[----:B------:R-:W0:Y:S10]  /*2e40*/  LDGDEPBAR ;  /* 0x00000000000079af */ /* 0x000e340000000000 */
[----:B------:R-:W-:-:S02]  /*2e50*/  @P1 IADD3 R0, R188, -0x20, RZ ;  /* 0xffffffe0bc001810 */ /* 0x000fc40007ffe0ff */
[----:B------:R-:W-:-:S04]  /*2e60*/  ISETP.GE.AND P1, PT, R205, c[0x0][0x1d4], PT ;  /* 0x00007500cd007a0c */ /* 0x000fc80003f26270 */
[----:B------:R-:W-:Y:S01]  /*2e70*/  ISETP.LT.OR P6, PT, R24, 0x11, P1 ;  /* 0x000000111800780c */ /* 0x000fe20000fc1670 */
[----:B-1----:R-:W-:Y:S01]  /*2e80*/  IMAD.WIDE.U32 R2, R201, c[0x0][0x208], RZ ;  /* 0x00008200c9027a25 */ /* 0x002fe200078e00ff */
[----:B------:R-:W-:-:S04]  /*2e90*/  DEPBAR.LE SB0, 0x1 ;  /* 0x000080400000791a */ /* 0x000fc80000000000 */
[----:B------:R-:W-:-:S04]  /*2ea0*/  DEPBAR.LE SB0, 0x0 ;  /* 0x000080000000791a */ /* 0x000fc80000000000 */
[----:B------:R-:W-:Y:S06]  /*2eb0*/  BAR.SYNC.DEFER_BLOCKING 0x0 ;  /* 0x0000000000007b1d */ /* 0x000fec0000010000 */
[----:B--2---:R-:W-:Y:S04]  /*2ec0*/  LDSM.16.M88.4 R4, [R194+0x2000] ;  /* 0x00200000c204783b */ /* 0x004fe80000000200 */
[----:B------:R-:W1:Y:S04]  /*2ed0*/  LDSM.16.M88.4 R16, [R188] ;  /* 0x00000000bc10783b */ /* 0x000e680000000200 */
[----:B------:R-:W2:Y:S04]  /*2ee0*/  LDSM.16.M88.4 R12, [R188+0x800] ;  /* 0x00080000bc0c783b */ /* 0x000ea80000000200 */
[----:B------:R-:W3:Y:S04]  /*2ef0*/  LDSM.16.M88.4 R20, [R188+0x1000] ;  /* 0x00100000bc14783b */ /* 0x000ee80000000200 */
[----:B------:R-:W4:Y:S04]  /*2f00*/  LDSM.16.M88.4 R28, [R188+0x1800] ;  /* 0x00180000bc1c783b */ /* 0x000f280000000200 */
[----:B------:R-:W5:Y:S04]  /*2f10*/  LDSM.16.M88.4 R32, [R188+0x2000] ;  /* 0x00200000bc20783b */ /* 0x000f680000000200 */
[----:B------:R-:W4:Y:S04]  /*2f20*/  LDSM.16.M88.4 R8, [R194] ;  /* 0x00000000c208783b */ /* 0x000f280000000200 */
[----:B------:R-:W-:Y:S04]  /*2f30*/  LDSM.16.M88.4 R40, [R0+0x1000] ;  /* 0x001000000028783b */ /* 0x000fe80000000200 */
[----:B------:R-:W-:Y:S04]  /*2f40*/  LDSM.16.M88.4 R36, [R0+0x1800] ;  /* 0x001800000024783b */ /* 0x000fe80000000200 */
[----:B------:R-:W-:Y:S04]  /*2f50*/  LDSM.16.M88.4 R68, [R0] ;  /* 0x000000000044783b */ /* 0x000fe80000000200 */
[----:B------:R-:W-:Y:S01]  /*2f60*/  LDSM.16.M88.4 R64, [R0+0x800] ;  /* 0x000800000040783b */ /* 0x000fe20000000200 */
[C---:B-1----:R-:W-:Y:S08]  /*2f70*/  HMMA.16816.F32.BF16 R44, R4.reuse, R16, RZ ;  /* 0x00000010042c723c */ /* 0x042ff000000418ff */
[C---:B--2---:R-:W-:Y:S08]  /*2f80*/  HMMA.16816.F32.BF16 R48, R4.reuse, R12, RZ ;  /* 0x0000000c0430723c */ /* 0x044ff000000418ff */
[C---:B---3--:R-:W-:Y:S08]  /*2f90*/  HMMA.16816.F32.BF16 R52, R4.reuse, R20, RZ ;  /* 0x000000140434723c */ /* 0x048ff000000418ff */
[C---:B----4-:R-:W-:Y:S08]  /*2fa0*/  HMMA.16816.F32.BF16 R56, R4.reuse, R28, RZ ;  /* 0x0000001c0438723c */ /* 0x050ff000000418ff */
[C---:B-----5:R-:W-:Y:S08]  /*2fb0*/  HMMA.16816.F32.BF16 R60, R4.reuse, R32, RZ ;  /* 0x00000020043c723c */ /* 0x060ff000000418ff */
[C---:B------:R-:W-:Y:S08]  /*2fc0*/  HMMA.16816.F32.BF16 R72, R4.reuse, R18, RZ ;  /* 0x000000120448723c */ /* 0x040ff000000418ff */
[C---:B------:R-:W-:Y:S08]  /*2fd0*/  HMMA.16816.F32.BF16 R92, R4.reuse, R14, RZ ;  /* 0x0000000e045c723c */ /* 0x040ff000000418ff */
[C---:B------:R-:W-:Y:S08]  /*2fe0*/  HMMA.16816.F32.BF16 R96, R4.reuse, R22, RZ ;  /* 0x000000160460723c */ /* 0x040ff000000418ff */
[C---:B------:R-:W-:Y:S08]  /*2ff0*/  HMMA.16816.F32.BF16 R104, R4.reuse, R30, RZ ;  /* 0x0000001e0468723c */ /* 0x040ff000000418ff */
[----:B------:R-:W-:Y:S07]  /*3000*/  HMMA.16816.F32.BF16 R112, R4, R34, RZ ;  /* 0x000000220470723c */ /* 0x000fee00000418ff */
[----:B------:R-:W-:Y:S01]  /*3010*/  IMAD R4, R25, c[0x0][0x208], RZ ;  /* 0x0000820019047a24 */ /* 0x000fe200078e02ff */
[----:B------:R-:W-:Y:S01]  /*3020*/  HMMA.16816.F32.BF16 R116, R8, R16, RZ ;  /* 0x000000100874723c */ /* 0x000fe200000418ff */
[----:B------:R-:W-:-:S02]  /*3030*/  IMAD R5, R27, c[0x0][0x218], RZ ;  /* 0x000086001b057a24 */ /* 0x000fc400078e02ff */
[----:B------:R-:W-:Y:S02]  /*3040*/  IMAD R4, R201, c[0x0][0x20c], R4 ;  /* 0x00008300c9047a24 */ /* 0x000fe400078e0204 */
[----:B------:R-:W-:Y:S02]  /*3050*/  IMAD R5, R199, c[0x0][0x21c], R5 ;  /* 0x00008700c7057a24 */ /* 0x000fe400078e0205 */
[----:B------:R-:W-:Y:S01]  /*3060*/  IMAD.IADD R3, R3, 0x1, R4 ;  /* 0x0000000103037824 */ /* 0x000fe200078e0204 */
[----:B------:R-:W-:Y:S03]  /*3070*/  HMMA.16816.F32.BF16 R128, R8, R18, RZ ;  /* 0x000000120880723c */ /* 0x000fe600000418ff */
[----:B------:R-:W-:-:S05]  /*3080*/  IMAD.WIDE.U32 R2, R199, c[0x0][0x218], R2 ;  /* 0x00008600c7027a25 */ /* 0x000fca00078e0002 */
[----:B------:R-:W-:Y:S01]  /*3090*/  IADD3 R4, P0, R2, R248, RZ ;  /* 0x000000f802047210 */ /* 0x000fe20007f1e0ff */
[----:B------:R-:W-:Y:S03]  /*30a0*/  HMMA.16816.F32.BF16 R140, R8, R12, RZ ;  /* 0x0000000c088c723c */ /* 0x000fe600000418ff */
[----:B------:R-:W-:Y:S02]  /*30b0*/  IADD3.X R3, R252, R3, R5, P0, !PT ;  /* 0x00000003fc037210 */ /* 0x000fe400007fe405 */
[----:B------:R-:W-:-:S03]  /*30c0*/  LEA R2, P0, R4, c[0x0][0x1f8], 0x1 ;  /* 0x00007e0004027a11 */ /* 0x000fc600078008ff */
[----:B------:R-:W-:Y:S01]  /*30d0*/  HMMA.16816.F32.BF16 R120, R8, R14, RZ ;  /* 0x0000000e0878723c */ /* 0x000fe200000418ff */
[----:B------:R-:W-:Y:S01]  /*30e0*/  LEA.HI.X R5, R4, c[0x0][0x1fc], R3, 0x1, P0 ;  /* 0x00007f0004057a11 */ /* 0x000fe200000f0c03 */
[----:B------:R-:W-:Y:S01]  /*30f0*/  SHFL.IDX PT, R6, R2, 0x2, 0x181f ;  /* 0x00581f0002067f89 */ /* 0x000fe200000e0000 */
[----:B------:R-:W-:-:S03]  /*3100*/  ISETP.LT.OR P0, PT, R24, 0x1, P1 ;  /* 0x000000011800780c */ /* 0x000fc60000f01670 */
[----:B------:R-:W-:Y:S02]  /*3110*/  SHFL.IDX PT, R3, R2, RZ, 0x181f ;  /* 0x00181fff02037589 */ /* 0x000fe400000e0000 */
[C---:B------:R-:W-:Y:S02]  /*3120*/  HMMA.16816.F32.BF16 R108, R8.reuse, R20, RZ ;  /* 0x00000014086c723c */ /* 0x040fe400000418ff */
[----:B------:R-:W1:Y:S04]  /*3130*/  SHFL.IDX PT, R4, R2, 0x1, 0x181f ;  /* 0x00381f0002047f89 */ /* 0x000e6800000e0000 */
[----:B------:R-:W-:Y:S01]  /*3140*/  SHFL.IDX PT, R7, R5, RZ, 0x181f ;  /* 0x00181fff05077589 */ /* 0x000fe200000e0000 */
[C---:B------:R-:W-:Y:S01]  /*3150*/  SHF.L.U64.HI R20, R205.reuse, 0x1, R132 ;  /* 0x00000001cd147819 */ /* 0x040fe20000010284 */
[C---:B------:R-:W-:Y:S02]  /*3160*/  HMMA.16816.F32.BF16 R124, R8.reuse, R22, RZ ;  /* 0x00000016087c723c */ /* 0x040fe400000418ff */
[----:B------:R-:W2:Y:S04]  /*3170*/  LDSM.16.M88.4 R12, [R197+0x2000] ;  /* 0x00200000c50c783b */ /* 0x000ea80000000200 */
[----:B------:R-:W-:Y:S01]  /*3180*/  SHFL.IDX PT, R18, R2, 0x3, 0x181f ;  /* 0x00781f0002127f89 */ /* 0x000fe200000e0000 */
[----:B------:R-:W-:Y:S01]  /*3190*/  IMAD.SHL.U32 R23, R205, 0x2, RZ ;  /* 0x00000002cd177824 */ /* 0x000fe200078e00ff */
[C---:B------:R-:W-:Y:S02]  /*31a0*/  HMMA.16816.F32.BF16 R100, R8.reuse, R28, RZ ;  /* 0x0000001c0864723c */ /* 0x040fe400000418ff */
[----:B------:R-:W-:Y:S04]  /*31b0*/  SHFL.IDX PT, R22, R5, 0x3, 0x181f ;  /* 0x00781f0005167f89 */ /* 0x000fe800000e0000 */
[----:B------:R1:W-:Y:S02]  /*31c0*/  SHFL.IDX PT, R19, R2, 0x4, 0x181f ;  /* 0x00981f0002137f89 */ /* 0x0003e400000e0000 */
[C---:B------:R-:W-:Y:S02]  /*31d0*/  HMMA.16816.F32.BF16 R136, R8.reuse, R30, RZ ;  /* 0x0000001e0888723c */ /* 0x040fe400000418ff */
[----:B------:R-:W-:Y:S04]  /*31e0*/  LDSM.16.M88.4 R28, [R0+0x2000] ;  /* 0x00200000001c783b */ /* 0x000fe80000000200 */
[----:B------:R-:W-:Y:S02]  /*31f0*/  SHFL.IDX PT, R21, R5, 0x4, 0x181f ;  /* 0x00981f0005157f89 */ /* 0x000fe400000e0000 */
[C---:B------:R-:W-:Y:S08]  /*3200*/  HMMA.16816.F32.BF16 R88, R8.reuse, R32, RZ ;  /* 0x000000200858723c */ /* 0x040ff000000418ff */
[----:B------:R-:W-:Y:S01]  /*3210*/  HMMA.16816.F32.BF16 R84, R8, R34, RZ ;  /* 0x000000220854723c */ /* 0x000fe200000418ff */
[----:B------:R-:W3:Y:S04]  /*3220*/  SHFL.IDX PT, R11, R5, 0x1, 0x181f ;  /* 0x00381f00050b7f89 */ /* 0x000ee800000e0000 */
[----:B------:R-:W4:Y:S01]  /*3230*/  SHFL.IDX PT, R10, R5, 0x2, 0x181f ;  /* 0x00581f00050a7f89 */ /* 0x000f2200000e0000 */
[----:B-1----:R-:W-:-:S02]  /*3240*/  IADD3 R2, P5, R4, R23, RZ ;  /* 0x0000001704027210 */ /* 0x002fc40007fbe0ff */
[-C--:B------:R-:W-:Y:S01]  /*3250*/  IADD3 R8, P4, R3, R23.reuse, RZ ;  /* 0x0000001703087210 */ /* 0x080fe20007f9e0ff */
[C---:B--2---:R-:W-:Y:S04]  /*3260*/  HMMA.16816.F32.BF16 R32, R12.reuse, R40, R52 ;  /* 0x000000280c20723c */ /* 0x044fe80000041834 */
[--C-:B------:R-:W-:Y:S01]  /*3270*/  IMAD.X R9, R7, 0x1, R20.reuse, P4 ;  /* 0x0000000107097824 */ /* 0x100fe200020e0614 */
[----:B------:R-:W-:Y:S02]  /*3280*/  IADD3 R16, P4, R6, R23, RZ ;  /* 0x0000001706107210 */ /* 0x000fe40007f9e0ff */
[----:B------:R-:W1:Y:S01]  /*3290*/  LDSM.16.M88.4 R4, [R197] ;  /* 0x00000000c504783b */ /* 0x000e620000000200 */
[----:B------:R-:W-:Y:S03]  /*32a0*/  HMMA.16816.F32.BF16 R164, R12, R36, R56 ;  /* 0x000000240ca4723c */ /* 0x000fe60000041838 */
[----:B------:R-:W-:Y:S01]  /*32b0*/  @!PT LDS RZ, [RZ] ;  /* 0x00000000fffff984 */ /* 0x000fe20000000800 */
[----:B------:R-:W-:Y:S01]  /*32c0*/  @!PT LDS RZ, [RZ] ;  /* 0x00000000fffff984 */ /* 0x000fe20000000800 */
[----:B------:R-:W-:Y:S01]  /*32d0*/  @!PT LDS RZ, [RZ] ;  /* 0x00000000fffff984 */ /* 0x000fe20000000800 */
[----:B------:R2:W-:Y:S01]  /*32e0*/  LDGSTS.E.BYPASS.LTC128B.128 [R200+0x100], [R8.64], !P0 ;  /* 0x0010000008c87fae */ /* 0x0005e2000c101d46 */
[----:B---3--:R-:W-:Y:S01]  /*32f0*/  IMAD.X R3, R11, 0x1, R20, P5 ;  /* 0x000000010b037824 */ /* 0x008fe200028e0614 */
[----:B------:R-:W-:-:S03]  /*3300*/  ISETP.LT.OR P5, PT, R24, 0x21, P1 ;  /* 0x000000211800780c */ /* 0x000fc60000fa1670 */
[C---:B------:R-:W-:Y:S01]  /*3310*/  HMMA.16816.F32.BF16 R168, R12.reuse, R28, R60 ;  /* 0x0000001c0ca8723c */ /* 0x040fe2000004183c */
[--C-:B----4-:R-:W-:Y:S01]  /*3320*/  IMAD.X R17, R10, 0x1, R20.reuse, P4 ;  /* 0x000000010a117824 */ /* 0x110fe200020e0614 */
[-C--:B------:R-:W-:Y:S01]  /*3330*/  IADD3 R10, P0, R18, R23.reuse, RZ ;  /* 0x00000017120a7210 */ /* 0x080fe20007f1e0ff */
[----:B------:R3:W-:Y:S01]  /*3340*/  LDGSTS.E.BYPASS.LTC128B.128 [R200+0x900], [R2.64], !P6 ;  /* 0x0090000002c87fae */ /* 0x0007e2000f101d46 */
[C---:B------:R-:W-:Y:S02]  /*3350*/  ISETP.LT.OR P4, PT, R24.reuse, 0x31, P1 ;  /* 0x000000311800780c */ /* 0x040fe40000f81670 */
[----:B------:R-:W-:Y:S01]  /*3360*/  ISETP.LT.OR P1, PT, R24, 0x41, P1 ;  /* 0x000000411800780c */ /* 0x000fe20000f21670 */
[----:B------:R-:W-:Y:S01]  /*3370*/  IMAD.X R11, R22, 0x1, R20, P0 ;  /* 0x00000001160b7824 */ /* 0x000fe200000e0614 */
[C---:B------:R-:W-:Y:S02]  /*3380*/  HMMA.16816.F32.BF16 R80, R12.reuse, R68, R44 ;  /* 0x000000440c50723c */ /* 0x040fe4000004182c */
[----:B------:R4:W-:Y:S06]  /*3390*/  LDGSTS.E.BYPASS.LTC128B.128 [R200+0x1100], [R16.64], !P5 ;  /* 0x0110000010c87fae */ /* 0x0009ec000e901d46 */
[----:B------:R-:W-:Y:S01]  /*33a0*/  HMMA.16816.F32.BF16 R76, R12, R64, R48 ;  /* 0x000000400c4c723c */ /* 0x000fe20000041830 */
[----:B------:R5:W-:Y:S01]  /*33b0*/  LDGSTS.E.BYPASS.LTC128B.128 [R200+0x1900], [R10.64], !P4 ;  /* 0x019000000ac87fae */ /* 0x000be2000e101d46 */
[----:B--2---:R-:W-:-:S05]  /*33c0*/  IADD3 R8, P0, R19, R23, RZ ;  /* 0x0000001713087210 */ /* 0x004fca0007f1e0ff */
[----:B------:R-:W-:Y:S01]  /*33d0*/  IMAD.X R9, R21, 0x1, R20, P0 ;  /* 0x0000000115097824 */ /* 0x000fe200000e0614 */
[----:B------:R-:W-:Y:S01]  /*33e0*/  HMMA.16816.F32.BF16 R72, R12, R70, R72 ;  /* 0x000000460c48723c */ /* 0x000fe20000041848 */
[----:B------:R-:W-:-:S03]  /*33f0*/  ISETP.GT.AND P0, PT, R172, 0x4f, PT ;  /* 0x0000004fac00780c */ /* 0x000fc60003f04270 */
[----:B------:R5:W-:Y:S01]  /*3400*/  LDGSTS.E.BYPASS.LTC128B.128 [R200+0x2100], [R8.64], !P1 ;  /* 0x0210000008c87fae */ /* 0x000be2000c901d46 */
[----:B---3--:R-:W-:Y:S01]  /*3410*/  IMAD.MOV.U32 R2, RZ, RZ, 0x40 ;  /* 0x00000040ff027424 */ /* 0x008fe200078e00ff */
[----:B------:R-:W-:Y:S02]  /*3420*/  ISETP.GT.AND P1, PT, R175, R241, PT ;  /* 0x000000f1af00720c */ /* 0x000fe40003f24270 */
[----:B------:R-:W-:Y:S01]  /*3430*/  HMMA.16816.F32.BF16 R24, R12, R66, R92 ;  /* 0x000000420c18723c */ /* 0x000fe2000004185c */
[----:B------:R-:W0:Y:S01]  /*3440*/  LDGDEPBAR ;  /* 0x00000000000079af */ /* 0x000e220000000000 */
[----:B------:R-:W-:-:S03]  /*3450*/  SEL R2, R2, 0xffffffc0, !P2 ;  /* 0xffffffc002027807 */ /* 0x000fc60005000000 */
[----:B----4-:R-:W-:Y:S02]  /*3460*/  LDSM.16.M88.4 R16, [R195+0x2000] ;  /* 0x00200000c310783b */ /* 0x010fe40000000200 */
[----:B------:R-:W-:Y:S01]  /*3470*/  IMAD.IADD R3, R188, 0x1, R2 ;  /* 0x00000001bc037824 */ /* 0x000fe200078e0202 */
[----:B------:R-:W-:Y:S01]  /*3480*/  HMMA.16816.F32.BF16 R156, R12, R42, R96 ;  /* 0x0000002a0c9c723c */ /* 0x000fe20000041860 */
[----:B------:R-:W-:-:S03]  /*3490*/  IMAD.IADD R189, R2, 0x1, R0 ;  /* 0x0000000102bd7824 */ /* 0x000fc600078e0200 */
[----:B------:R-:W-:Y:S04]  /*34a0*/  LDSM.16.M88.4 R56, [R3+0x800] ;  /* 0x000800000338783b */ /* 0x000fe80000000200 */
[----:B------:R-:W2:Y:S01]  /*34b0*/  LDSM.16.M88.4 R52, [R3+0x1000] ;  /* 0x001000000334783b */ /* 0x000ea20000000200 */
[C---:B------:R-:W-:Y:S03]  /*34c0*/  HMMA.16816.F32.BF16 R152, R12.reuse, R38, R104 ;  /* 0x000000260c98723c */ /* 0x040fe60000041868 */
[----:B------:R-:W3:Y:S04]  /*34d0*/  LDSM.16.M88.4 R60, [R3] ;  /* 0x00000000033c783b */ /* 0x000ee80000000200 */
[----:B------:R-:W-:Y:S01]  /*34e0*/  LDSM.16.M88.4 R48, [R3+0x1800] ;  /* 0x001800000330783b */ /* 0x000fe20000000200 */
[----:B------:R-:W-:Y:S03]  /*34f0*/  HMMA.16816.F32.BF16 R112, R12, R30, R112 ;  /* 0x0000001e0c70723c */ /* 0x000fe60000041870 */
[----:B------:R-:W4:Y:S04]  /*3500*/  LDSM.16.M88.4 R12, [R195] ;  /* 0x00000000c30c783b */ /* 0x000f280000000200 */
[----:B------:R-:W2:Y:S01]  /*3510*/  LDSM.16.M88.4 R44, [R3+0x2000] ;  /* 0x00200000032c783b */ /* 0x000ea20000000200 */
[C---:B-1----:R-:W-:Y:S03]  /*3520*/  HMMA.16816.F32.BF16 R116, R4.reuse, R68, R116 ;  /* 0x000000440474723c */ /* 0x042fe60000041874 */
[----:B-----5:R-:W-:Y:S05]  /*3530*/  LDSM.16.M88.4 R8, [R196] ;  /* 0x00000000c408783b */ /* 0x020fea0000000200 */
[C---:B------:R-:W-:Y:S08]  /*3540*/  HMMA.16816.F32.BF16 R140, R4.reuse, R64, R140 ;  /* 0x00000040048c723c */ /* 0x040ff0000004188c */
        /* <DEDUP_REMOVED lines=8> */
[C---:B------:R-:W-:Y:S08]  /*35d0*/  HMMA.16816.F32.BF16 R160, R4.reuse, R28, R88 ;  /* 0x0000001c04a0723c */ /* 0x040ff00000041858 */
[----:B------:R-:W-:Y:S01]  /*35e0*/  HMMA.16816.F32.BF16 R132, R4, R30, R84 ;  /* 0x0000001e0484723c */ /* 0x000fe20000041854 */
[----:B------:R-:W1:Y:S04]  /*35f0*/  LDSM.16.M88.4 R4, [R196+0x2000] ;  /* 0x00200000c404783b */ /* 0x000e680000000200 */
[----:B------:R-:W5:Y:S03]  /*3600*/  LDSM.16.M88.4 R28, [R189+0x1800] ;  /* 0x00180000bd1c783b */ /* 0x000f660000000200 */
[C---:B--2---:R-:W-:Y:S01]  /*3610*/  HMMA.16816.F32.BF16 R108, R16.reuse, R52, R32 ;  /* 0x00000034106c723c */ /* 0x044fe20000041820 */
[----:B------:R-:W2:Y:S07]  /*3620*/  LDSM.16.M88.4 R32, [R189+0x1000] ;  /* 0x00100000bd20783b */ /* 0x000eae0000000200 */
[----:B------:R-:W-:Y:S01]  /*3630*/  HMMA.16816.F32.BF16 R92, R16, R58, R24 ;  /* 0x0000003a105c723c */ /* 0x000fe20000041818 */
[----:B------:R-:W1:Y:S01]  /*3640*/  LDSM.16.M88.4 R24, [R189+0x2000] ;  /* 0x00200000bd18783b */ /* 0x000e620000000200 */
[----:B------:R-:W-:-:S06]  /*3650*/  DEPBAR.LE SB0, 0x0 ;  /* 0x000080000000791a */ /* 0x000fcc0000000000 */
[C---:B---3--:R-:W-:Y:S08]  /*3660*/  HMMA.16816.F32.BF16 R96, R16.reuse, R62, R72 ;  /* 0x0000003e1060723c */ /* 0x048ff00000041848 */
[----:B------:R-:W-:Y:S08]  /*3670*/  HMMA.16816.F32.BF16 R120, R16, R56, R76 ;  /* 0x000000381078723c */ /* 0x000ff0000004184c */
[----:B----4-:R-:W-:Y:S08]  /*3680*/  HMMA.16816.F32.BF16 R72, R12, R62, R68 ;  /* 0x0000003e0c48723c */ /* 0x010ff00000041844 */
[-C--:B------:R-:W-:Y:S08]  /*3690*/  HMMA.16816.F32.BF16 R128, R16, R60.reuse, R80 ;  /* 0x0000003c1080723c */ /* 0x080ff00000041850 */
[C---:B------:R-:W-:Y:S08]  /*36a0*/  HMMA.16816.F32.BF16 R76, R12.reuse, R60, R116 ;  /* 0x0000003c0c4c723c */ /* 0x040ff00000041874 */
[C---:B------:R-:W-:Y:S08]  /*36b0*/  HMMA.16816.F32.BF16 R68, R12.reuse, R56, R140 ;  /* 0x000000380c44723c */ /* 0x040ff0000004188c */
[----:B------:R-:W-:Y:S08]  /*36c0*/  HMMA.16816.F32.BF16 R64, R12, R58, R64 ;  /* 0x0000003a0c40723c */ /* 0x000ff00000041840 */
[----:B------:R-:W-:Y:S08]  /*36d0*/  HMMA.16816.F32.BF16 R88, R16, R54, R156 ;  /* 0x000000361058723c */ /* 0x000ff0000004189c */
[C---:B------:R-:W-:Y:S08]  /*36e0*/  HMMA.16816.F32.BF16 R60, R12.reuse, R52, R144 ;  /* 0x000000340c3c723c */ /* 0x040ff00000041890 */
[----:B------:R-:W-:Y:S08]  /*36f0*/  HMMA.16816.F32.BF16 R56, R12, R54, R124 ;  /* 0x000000360c38723c */ /* 0x000ff0000004187c */
[C---:B------:R-:W-:Y:S08]  /*3700*/  HMMA.16816.F32.BF16 R104, R16.reuse, R48, R164 ;  /* 0x000000301068723c */ /* 0x040ff000000418a4 */
[----:B------:R-:W-:Y:S08]  /*3710*/  HMMA.16816.F32.BF16 R84, R16, R50, R152 ;  /* 0x000000321054723c */ /* 0x000ff00000041898 */
[----:B------:R-:W-:Y:S08]  /*3720*/  HMMA.16816.F32.BF16 R52, R12, R48, R148 ;  /* 0x000000300c34723c */ /* 0x000ff00000041894 */
[C---:B------:R-:W-:Y:S08]  /*3730*/  HMMA.16816.F32.BF16 R100, R16.reuse, R44, R168 ;  /* 0x0000002c1064723c */ /* 0x040ff000000418a8 */
[----:B------:R-:W-:Y:S08]  /*3740*/  HMMA.16816.F32.BF16 R80, R16, R46, R112 ;  /* 0x0000002e1050723c */ /* 0x000ff00000041870 */
[C---:B------:R-:W-:Y:S08]  /*3750*/  HMMA.16816.F32.BF16 R48, R12.reuse, R50, R136 ;  /* 0x000000320c30723c */ /* 0x040ff00000041888 */
[C---:B------:R-:W-:Y:S08]  /*3760*/  HMMA.16816.F32.BF16 R16, R12.reuse, R44, R160 ;  /* 0x0000002c0c10723c */ /* 0x040ff000000418a0 */
[----:B------:R-:W-:Y:S08]  /*3770*/  HMMA.16816.F32.BF16 R12, R12, R46, R132 ;  /* 0x0000002e0c0c723c */ /* 0x000ff00000041884 */
[C---:B-1----:R-:W-:Y:S08]  /*3780*/  HMMA.16816.F32.BF16 R112, R4.reuse, R42, R96 ;  /* 0x0000002a0470723c */ /* 0x042ff00000041860 */
[C---:B-----5:R-:W-:Y:S08]  /*3790*/  HMMA.16816.F32.BF16 R132, R4.reuse, R28, R104 ;  /* 0x0000001c0484723c */ /* 0x060ff00000041868 */
[----:B------:R-:W-:Y:S08]  /*37a0*/  HMMA.16816.F32.BF16 R96, R4, R30, R84 ;  /* 0x0000001e0460723c */ /* 0x000ff00000041854 */
[C---:B------:R-:W-:Y:S08]  /*37b0*/  HMMA.16816.F32.BF16 R52, R8.reuse, R28, R52 ;  /* 0x0000001c0834723c */ /* 0x040ff00000041834 */
[----:B------:R-:W-:Y:S08]  /*37c0*/  HMMA.16816.F32.BF16 R48, R8, R30, R48 ;  /* 0x0000001e0830723c */ /* 0x000ff00000041830 */
[C---:B--2---:R-:W-:Y:S08]  /*37d0*/  HMMA.16816.F32.BF16 R124, R4.reuse, R32, R108 ;  /* 0x00000020047c723c */ /* 0x044ff0000004186c */
[C---:B------:R-:W-:Y:S08]  /*37e0*/  HMMA.16816.F32.BF16 R100, R4.reuse, R24, R100 ;  /* 0x000000180464723c */ /* 0x040ff00000041864 */
[----:B------:R-:W-:Y:S08]  /*37f0*/  HMMA.16816.F32.BF16 R44, R4, R26, R80 ;  /* 0x0000001a042c723c */ /* 0x000ff00000041850 */
[----:B------:R-:W-:Y:S08]  /*3800*/  HMMA.16816.F32.BF16 R28, R8, R24, R16 ;  /* 0x00000018081c723c */ /* 0x000ff00000041810 */
        /* <DEDUP_REMOVED lines=12> */
[----:B------:R-:W-:Y:S01]  /*38d0*/  @!UPT UIADD3 URZ, URZ, URZ, URZ ;  /* 0x0000003f3f3ff290 */ /* 0x000fe2000fffe03f */
[----:B------:R-:W-:Y:S11]  /*38e0*/  @!P1 BRA `(.L_x_1985) ;  /* 0x000003d000009947 */ /* 0x000ff60003800000 */
[----:B------:R-:W-:Y:S01]  /*38f0*/  IADD3 R2, R172, R174, R243 ;  /* 0x000000aeac027210 */ /* 0x000fe20007ffe0f3 */
        /* <DEDUP_REMOVED lines=27> */
.L_x_2080:
        /* <DEDUP_REMOVED lines=24> */
.L_x_2081:
        /* <DEDUP_REMOVED lines=9> */
.L_x_1985:
[----:B------:R-:W-:Y:S05]  /*3cc0*/  BSYNC B0 ;  /* 0x0000000000007941 */ /* 0x000fea0003800000 */
.L_x_1984:
[----:B------:R-:W2:Y:S04]  /*3cd0*/  LDL R0, [R1+0x38] ;  /* 0x0000380001007983 */ /* 0x000ea80000100800 */
        /* <DEDUP_REMOVED lines=8> */
[C---:B------:R-:W-:Y:S02]  /*3d60*/  ISETP.GT.AND P4, PT, R0.reuse, 0x8, PT ;  /* 0x000000080000780c */ /* 0x040fe40003f84270 */
        /* <DEDUP_REMOVED lines=70> */
[----:B-1----:R-:W-:-:S02]  /*41d0*/  FMNMX.FTZ R2, R14, R16, !PT ;  /* 0x000000100e027209 */ /* 0x002fc40007810000 */
        /* <DEDUP_REMOVED lines=99> */
[----:B------:R1:W2:Y:S02]  /*4810*/  SHFL.BFLY PT, R2, R0, 0x2, 0x1f ;  /* 0x0c401f0000027f89 */ /* 0x0002a400000e0000 */
.L_x_2082:
        /* <DEDUP_REMOVED lines=15> */
.L_x_2083:
[C---:B------:R-:W-:Y:S01]  /*4910*/  FMUL.FTZ R0, R113.reuse, c[0x0][0x2d0] ;  /* 0x0000b40071007a20 */ /* 0x040fe20000410000 */
[----:B------:R-:W-:Y:S01]  /*4920*/  FSETP.NEU.FTZ.AND P1, PT, R113, -INF , PT ;  /* 0xff8000007100780b */ /* 0x000fe20003f3d000 */
[----:B------:R-:W-:Y:S01]  /*4930*/  FMUL.FTZ R3, R112, c[0x0][0x2d0] ;  /* 0x0000b40070037a20 */ /* 0x000fe20000410000 */
[----:B------:R-:W-:Y:S01]  /*4940*/  WARPSYNC 0xffffffff ;  /* 0xffffffff00007948 */ /* 0x000fe20003800000 */
[----:B------:R-:W1:Y:S01]  /*4950*/  LDSM.16.MT88.4 R20, [R190] ;  /* 0x00000000be14783b */ /* 0x000e620000004200 */
[----:B------:R-:W-:Y:S01]  /*4960*/  FSEL R8, R0, RZ, P1 ;  /* 0x000000ff00087208 */ /* 0x000fe20000800000 */
[----:B------:R-:W-:Y:S01]  /*4970*/  FMUL.FTZ R2, R111, c[0x0][0x2d0] ;  /* 0x0000b4006f027a20 */ /* 0x000fe20000410000 */
[----:B------:R-:W-:Y:S01]  /*4980*/  FSETP.NEU.FTZ.AND P1, PT, R112, -INF , PT ;  /* 0xff8000007000780b */ /* 0x000fe20003f3d000 */
[----:B------:R-:W2:Y:S01]  /*4990*/  LDSM.16.MT88.4 R24, [R193] ;  /* 0x00000000c118783b */ /* 0x000ea20000004200 */
[----:B---34-:R-:W-:Y:S01]  /*49a0*/  FMNMX.FTZ R9, R80, R9, !PT ;  /* 0x0000000950097209 */ /* 0x018fe20007810000 */
[----:B------:R-:W-:Y:S01]  /*49b0*/  FFMA.FTZ R0, R10, c[0x0][0x2d0], -R8 ;  /* 0x0000b4000a007a23 */ /* 0x000fe20000010808 */
[----:B------:R-:W-:Y:S01]  /*49c0*/  FSEL R3, R3, RZ, P1 ;  /* 0x000000ff03037208 */ /* 0x000fe20000800000 */
[----:B------:R-:W3:Y:S01]  /*49d0*/  LDSM.16.MT88.4 R28, [R191] ;  /* 0x00000000bf1c783b */ /* 0x000ee20000004200 */
[----:B------:R-:W-:Y:S01]  /*49e0*/  FSETP.NEU.FTZ.AND P1, PT, R111, -INF , PT ;  /* 0xff8000006f00780b */ /* 0x000fe20003f3d000 */
[----:B------:R4:W-:Y:S02]  /*49f0*/  MUFU.EX2 R186, R0 ;  /* 0x0000000000ba7308 */ /* 0x0009e40000000800 */
[----:B------:R-:W5:Y:S01]  /*4a00*/  LDSM.16.MT88.4 R44, [R192] ;  /* 0x00000000c02c783b */ /* 0x000f620000004200 */
[----:B------:R-:W-:-:S02]  /*4a10*/  FSEL R2, R2, RZ, P1 ;  /* 0x000000ff02027208 */ /* 0x000fc40000800000 */
[----:B------:R-:W-:Y:S01]  /*4a20*/  FSETP.NEU.FTZ.AND P1, PT, R9, -INF , PT ;  /* 0xff8000000900780b */ /* 0x000fe20003f3d000 */
[----:B------:R-:W-:Y:S02]  /*4a30*/  LDSM.16.MT88.4 R64, [R190+0x800] ;  /* 0x00080000be40783b */ /* 0x000fe40000004200 */
[----:B------:R-:W-:Y:S02]  /*4a40*/  FFMA.FTZ R10, R83, c[0x0][0x2d0], -R2 ;  /* 0x0000b400530a7a23 */ /* 0x000fe40000010802 */
[----:B------:R-:W1:Y:S02]  /*4a50*/  LDSM.16.MT88.4 R60, [R193+0x800] ;  /* 0x00080000c13c783b */ /* 0x000e640000004200 */
[----:B------:R-:W-:Y:S02]  /*4a60*/  MUFU.EX2 R219, R10 ;  /* 0x0000000a00db7308 */ /* 0x000fe40000000800 */
[----:B------:R-:W1:Y:S01]  /*4a70*/  LDSM.16.MT88.4 R72, [R191+0x800] ;  /* 0x00080000bf48783b */ /* 0x000e620000004200 */
[----:B----4-:R-:W-:-:S03]  /*4a80*/  FFMA.FTZ R0, R11, c[0x0][0x2d0], -R8 ;  /* 0x0000b4000b007a23 */ /* 0x010fc60000010808 */
[----:B------:R-:W4:Y:S02]  /*4a90*/  LDSM.16.MT88.4 R76, [R192+0x800] ;  /* 0x00080000c04c783b */ /* 0x000f240000004200 */
[----:B------:R2:W2:Y:S02]  /*4aa0*/  MUFU.EX2 R185, R0 ;  /* 0x0000000000b97308 */ /* 0x0004a40000000800 */
[----:B--2---:R-:W-:Y:S01]  /*4ab0*/  FFMA.FTZ R0, R12, c[0x0][0x2d0], -R8 ;  /* 0x0000b4000c007a23 */ /* 0x004fe20000010808 */
[----:B------:R-:W-:-:S05]  /*4ac0*/  F2FP.BF16.PACK_AB R4, R185, R186 ;  /* 0x000000bab904723e */ /* 0x000fca00000010ff */
[----:B------:R2:W-:Y:S02]  /*4ad0*/  MUFU.EX2 R220, R0 ;  /* 0x0000000000dc7308 */ /* 0x0005e40000000800 */
[----:B--2---:R-:W-:-:S06]  /*4ae0*/  FFMA.FTZ R0, R13, c[0x0][0x2d0], -R8 ;  /* 0x0000b4000d007a23 */ /* 0x004fcc0000010808 */
[----:B------:R2:W1:Y:S02]  /*4af0*/  MUFU.EX2 R221, R0 ;  /* 0x0000000000dd7308 */ /* 0x0004640000000800 */
[----:B--2---:R-:W-:Y:S01]  /*4b00*/  FFMA.FTZ R0, R15, c[0x0][0x2d0], -R8 ;  /* 0x0000b4000f007a23 */ /* 0x004fe20000010808 */
[----:B-1----:R-:W-:-:S05]  /*4b10*/  F2FP.BF16.PACK_AB R6, R221, R220 ;  /* 0x000000dcdd06723e */ /* 0x002fca00000010ff */
[----:B------:R1:W-:Y:S02]  /*4b20*/  MUFU.EX2 R228, R0 ;  /* 0x0000000000e47308 */ /* 0x0003e40000000800 */
[----:B-1----:R-:W-:-:S06]  /*4b30*/  FFMA.FTZ R0, R14, c[0x0][0x2d0], -R3 ;  /* 0x0000b4000e007a23 */ /* 0x002fcc0000010803 */
        /* <DEDUP_REMOVED lines=16> */
[C---:B---3--:R-:W-:Y:S08]  /*4c40*/  HMMA.16816.F32.BF16 R56, R4.reuse, R28, RZ ;  /* 0x0000001c0438723c */ /* 0x048ff000000418ff */
[----:B-----5:R-:W-:Y:S01]  /*4c50*/  HMMA.16816.F32.BF16 R52, R4, R44, RZ ;  /* 0x0000002c0434723c */ /* 0x020fe200000418ff */
[----:B-1----:R-:W-:-:S07]  /*4c60*/  FFMA.FTZ R0, R33, c[0x0][0x2d0], -R8 ;  /* 0x0000b40021007a23 */ /* 0x002fce0000010808 */
[C---:B------:R-:W-:Y:S01]  /*4c70*/  HMMA.16816.F32.BF16 R40, R4.reuse, R22, RZ ;  /* 0x000000160428723c */ /* 0x040fe200000418ff */
[----:B------:R1:W2:Y:S07]  /*4c80*/  MUFU.EX2 R229, R0 ;  /* 0x0000000000e57308 */ /* 0x0002ae0000000800 */
[----:B------:R-:W-:Y:S01]  /*4c90*/  HMMA.16816.F32.BF16 R16, R4, R46, RZ ;  /* 0x0000002e0410723c */ /* 0x000fe200000418ff */
[----:B-1----:R-:W-:Y:S01]  /*4ca0*/  FFMA.FTZ R0, R34, c[0x0][0x2d0], -R3 ;  /* 0x0000b40022007a23 */ /* 0x002fe20000010803 */
[----:B--2---:R-:W-:-:S03]  /*4cb0*/  F2FP.BF16.PACK_AB R14, R229, R227 ;  /* 0x000000e3e50e723e */ /* 0x004fc600000010ff */
[----:B------:R1:W-:Y:S02]  /*4cc0*/  MUFU.EX2 R222, R0 ;  /* 0x0000000000de7308 */ /* 0x0003e40000000800 */
[--C-:B-1----:R-:W-:Y:S02]  /*4cd0*/  FFMA.FTZ R0, R35, c[0x0][0x2d0], -R3.reuse ;  /* 0x0000b40023007a23 */ /* 0x102fe40000010803 */
[----:B------:R-:W-:Y:S04]  /*4ce0*/  HMMA.16816.F32.BF16 R32, R4, R30, RZ ;  /* 0x0000001e0420723c */ /* 0x000fe800000418ff */
[----:B------:R1:W2:Y:S02]  /*4cf0*/  MUFU.EX2 R223, R0 ;  /* 0x0000000000df7308 */ /* 0x0002a40000000800 */
[----:B-1----:R-:W-:Y:S01]  /*4d00*/  FFMA.FTZ R0, R36, c[0x0][0x2d0], -R3 ;  /* 0x0000b40024007a23 */ /* 0x002fe20000010803 */
[----:B--2---:R-:W-:-:S05]  /*4d10*/  F2FP.BF16.PACK_AB R13, R223, R222 ;  /* 0x000000dedf0d723e */ /* 0x004fca00000010ff */
[----:B------:R1:W-:Y:S02]  /*4d20*/  MUFU.EX2 R224, R0 ;  /* 0x0000000000e07308 */ /* 0x0003e40000000800 */
[----:B-1----:R-:W-:-:S06]  /*4d30*/  FFMA.FTZ R0, R37, c[0x0][0x2d0], -R3 ;  /* 0x0000b40025007a23 */ /* 0x002fcc0000010803 */
[----:B------:R1:W2:Y:S02]  /*4d40*/  MUFU.EX2 R226, R0 ;  /* 0x0000000000e27308 */ /* 0x0002a40000000800 */
[--C-:B-1----:R-:W-:Y:S01]  /*4d50*/  FFMA.FTZ R0, R38, c[0x0][0x2d0], -R2.reuse ;  /* 0x0000b40026007a23 */ /* 0x102fe20000010802 */
[----:B--2---:R-:W-:Y:S01]  /*4d60*/  F2FP.BF16.PACK_AB R15, R226, R224 ;  /* 0x000000e0e20f723e */ /* 0x004fe200000010ff */
[----:B------:R-:W-:Y:S04]  /*4d70*/  HMMA.16816.F32.BF16 R36, R4, R26, RZ ;  /* 0x0000001a0424723c */ /* 0x000fe800000418ff */
[----:B------:R1:W-:Y:S03]  /*4d80*/  MUFU.EX2 R203, R0 ;  /* 0x0000000000cb7308 */ /* 0x0003e60000000800 */
[--C-:B------:R-:W-:Y:S01]  /*4d90*/  FFMA.FTZ R4, R84, c[0x0][0x2d0], -R2.reuse ;  /* 0x0000b40054047a23 */ /* 0x100fe20000010802 */
[C---:B------:R-:W-:Y:S04]  /*4da0*/  HMMA.16816.F32.BF16 R132, R12.reuse, R60, R68 ;  /* 0x0000003c0c84723c */ /* 0x040fe80000041844 */
[----:B------:R2:W-:Y:S04]  /*4db0*/  MUFU.EX2 R217, R4 ;  /* 0x0000000400d97308 */ /* 0x0005e80000000800 */
[----:B------:R-:W-:Y:S01]  /*4dc0*/  HMMA.16816.F32.BF16 R128, R12, R66, R40 ;  /* 0x000000420c80723c */ /* 0x000fe20000041828 */
[----:B-1----:R-:W-:-:S04]  /*4dd0*/  FFMA.FTZ R0, R81, c[0x0][0x2d0], -R2 ;  /* 0x0000b40051007a23 */ /* 0x002fc80000010802 */
[----:B------:R1:W-:Y:S03]  /*4de0*/  MUFU.EX2 R187, R0 ;  /* 0x0000000000bb7308 */ /* 0x0003e60000000800 */
[----:B------:R-:W-:Y:S01]  /*4df0*/  HMMA.16816.F32.BF16 R144, R12, R62, R36 ;  /* 0x0000003e0c90723c */ /* 0x000fe20000041824 */
[----:B--2---:R-:W-:-:S04]  /*4e00*/  FFMA.FTZ R4, R85, c[0x0][0x2d0], -R2 ;  /* 0x0000b40055047a23 */ /* 0x004fc80000010802 */
[----:B------:R-:W-:Y:S03]  /*4e10*/  MUFU.EX2 R218, R4 ;  /* 0x0000000400da7308 */ /* 0x000fe60000000800 */
[----:B------:R-:W-:Y:S01]  /*4e20*/  HMMA.16816.F32.BF16 R68, R12, R72, R56 ;  /* 0x000000480c44723c */ /* 0x000fe20000041838 */
[----:B-1----:R-:W-:-:S07]  /*4e30*/  FFMA.FTZ R0, R82, c[0x0][0x2d0], -R2 ;  /* 0x0000b40052007a23 */ /* 0x002fce0000010802 */
[C---:B------:R-:W-:Y:S01]  /*4e40*/  HMMA.16816.F32.BF16 R96, R12.reuse, R74, R32 ;  /* 0x0000004a0c60723c */ /* 0x040fe20000041820 */
[----:B------:R1:W2:Y:S07]  /*4e50*/  MUFU.EX2 R202, R0 ;  /* 0x0000000000ca7308 */ /* 0x0002ae0000000800 */
[C---:B------:R-:W-:Y:S08]  /*4e60*/  HMMA.16816.F32.BF16 R120, R12.reuse, R64, R48 ;  /* 0x000000400c78723c */ /* 0x040ff00000041830 */
[----:B----4-:R-:W-:Y:S01]  /*4e70*/  HMMA.16816.F32.BF16 R100, R12, R76, R52 ;  /* 0x0000004c0c64723c */ /* 0x010fe20000041834 */
[----:B-1----:R-:W-:Y:S01]  /*4e80*/  FMUL.FTZ R0, R9, c[0x0][0x2d0] ;  /* 0x0000b40009007a20 */ /* 0x002fe20000410000 */
[----:B--2---:R-:W-:-:S04]  /*4e90*/  F2FP.BF16.PACK_AB R6, R219, R202 ;  /* 0x000000cadb06723e */ /* 0x004fc800000010ff */
[----:B------:R-:W-:Y:S02]  /*4ea0*/  FSEL R0, R0, RZ, P1 ;  /* 0x000000ff00007208 */ /* 0x000fe40000800000 */
[----:B------:R-:W-:Y:S03]  /*4eb0*/  HMMA.16816.F32.BF16 R56, R12, R78, R16 ;  /* 0x0000004e0c38723c */ /* 0x000fe60000041810 */
[--C-:B------:R-:W-:Y:S02]  /*4ec0*/  FFMA.FTZ R4, R88, c[0x0][0x2d0], -R0.reuse ;  /* 0x0000b40058047a23 */ /* 0x100fe40000010800 */
[--C-:B------:R-:W-:Y:S02]  /*4ed0*/  FFMA.FTZ R10, R92, c[0x0][0x2d0], -R0.reuse ;  /* 0x0000b4005c0a7a23 */ /* 0x100fe40000010800 */
[----:B------:R1:W-:Y:S08]  /*4ee0*/  MUFU.EX2 R180, R4 ;  /* 0x0000000400b47308 */ /* 0x0003f00000000800 */
[----:B------:R2:W-:Y:S01]  /*4ef0*/  MUFU.EX2 R182, R10 ;  /* 0x0000000a00b67308 */ /* 0x0005e20000000800 */
[----:B-1----:R-:W-:-:S07]  /*4f00*/  FFMA.FTZ R4, R89, c[0x0][0x2d0], -R0 ;  /* 0x0000b40059047a23 */ /* 0x002fce0000010800 */
[----:B------:R1:W3:Y:S01]  /*4f10*/  MUFU.EX2 R88, R4 ;  /* 0x0000000400587308 */ /* 0x0002e20000000800 */
[----:B--2---:R-:W-:-:S07]  /*4f20*/  FFMA.FTZ R10, R93, c[0x0][0x2d0], -R0 ;  /* 0x0000b4005d0a7a23 */ /* 0x004fce0000010800 */
[----:B------:R2:W-:Y:S01]  /*4f30*/  MUFU.EX2 R181, R10 ;  /* 0x0000000a00b57308 */ /* 0x0005e20000000800 */
[----:B-1----:R-:W-:Y:S01]  /*4f40*/  FFMA.FTZ R4, R90, c[0x0][0x2d0], -R0 ;  /* 0x0000b4005a047a23 */ /* 0x002fe20000010800 */
[----:B---3--:R-:W-:-:S06]  /*4f50*/  F2FP.BF16.PACK_AB R5, R88, R180 ;  /* 0x000000b45805723e */ /* 0x008fcc00000010ff */
[----:B------:R1:W-:Y:S01]  /*4f60*/  MUFU.EX2 R204, R4 ;  /* 0x0000000400cc7308 */ /* 0x0003e20000000800 */
[----:B--2---:R-:W-:-:S07]  /*4f70*/  FFMA.FTZ R10, R94, c[0x0][0x2d0], -R0 ;  /* 0x0000b4005e0a7a23 */ /* 0x004fce0000010800 */
[----:B------:R2:W-:Y:S01]  /*4f80*/  MUFU.EX2 R184, R10 ;  /* 0x0000000a00b87308 */ /* 0x0005e20000000800 */
[----:B-1----:R-:W-:-:S07]  /*4f90*/  FFMA.FTZ R4, R91, c[0x0][0x2d0], -R0 ;  /* 0x0000b4005b047a23 */ /* 0x002fce0000010800 */
[----:B------:R1:W3:Y:S01]  /*4fa0*/  MUFU.EX2 R198, R4 ;  /* 0x0000000400c67308 */ /* 0x0002e20000000800 */
[----:B--2---:R-:W-:Y:S02]  /*4fb0*/  FFMA.FTZ R10, R95, c[0x0][0x2d0], -R0 ;  /* 0x0000b4005f0a7a23 */ /* 0x004fe40000010800 */
[----:B------:R-:W-:Y:S05]  /*4fc0*/  LDSM.16.MT88.4 R92, [R191+0x2000] ;  /* 0x00200000bf5c783b */ /* 0x000fea0000004200 */
        /* <DEDUP_REMOVED lines=8> */
[----:B--2---:R-:W-:-:S07]  /*5050*/  FFMA.FTZ R10, R106, c[0x0][0x2d0], -R8 ;  /* 0x0000b4006a0a7a23 */ /* 0x004fce0000010808 */
[----:B------:R2:W-:Y:S01]  /*5060*/  MUFU.EX2 R177, R10 ;  /* 0x0000000a00b17308 */ /* 0x0005e20000000800 */
[----:B-1----:R-:W-:-:S07]  /*5070*/  F2FP.BF16.PACK_AB R4, R187, R203 ;  /* 0x000000cbbb04723e */ /* 0x002fce00000010ff */
[----:B------:R-:W-:Y:S01]  /*5080*/  HMMA.16816.F32.BF16 R40, R4, R20, RZ ;  /* 0x000000140428723c */ /* 0x000fe200000418ff */
[----:B--2---:R-:W-:-:S04]  /*5090*/  FFMA.FTZ R10, R105, c[0x0][0x2d0], -R8 ;  /* 0x0000b400690a7a23 */ /* 0x004fc80000010808 */
        /* <DEDUP_REMOVED lines=14> */
[----:B------:R1:W2:Y:S01]  /*5180*/  MUFU.EX2 R157, R10 ;  /* 0x0000000a009d7308 */ /* 0x0002a20000000800 */
[----:B---3--:R-:W-:Y:S02]  /*5190*/  F2FP.BF16.PACK_AB R6, R210, R212 ;  /* 0x000000d4d206723e */ /* 0x008fe400000010ff */
[----:B------:R-:W-:Y:S02]  /*51a0*/  F2FP.BF16.PACK_AB R5, R181, R182 ;  /* 0x000000b6b505723e */ /* 0x000fe400000010ff */
[----:B------:R-:W-:-:S07]  /*51b0*/  F2FP.BF16.PACK_AB R7, R183, R184 ;  /* 0x000000b8b707723e */ /* 0x000fce00000010ff */
[----:B------:R-:W-:Y:S01]  /*51c0*/  HMMA.16816.F32.BF16 R48, R4, R64, R40 ;  /* 0x000000400430723c */ /* 0x000fe20000041828 */
[----:B-1----:R-:W-:-:S04]  /*51d0*/  FFMA.FTZ R10, R110, c[0x0][0x2d0], -R3 ;  /* 0x0000b4006e0a7a23 */ /* 0x002fc80000010803 */
[----:B------:R1:W-:Y:S03]  /*51e0*/  MUFU.EX2 R173, R10 ;  /* 0x0000000a00ad7308 */ /* 0x0003e60000000800 */
[C---:B------:R-:W-:Y:S08]  /*51f0*/  HMMA.16816.F32.BF16 R44, R4.reuse, R60, R32 ;  /* 0x0000003c042c723c */ /* 0x040ff00000041820 */
[----:B------:R-:W-:Y:S01]  /*5200*/  HMMA.16816.F32.BF16 R64, R4, R66, R36 ;  /* 0x000000420440723c */ /* 0x000fe20000041824 */
[----:B-1----:R-:W-:-:S07]  /*5210*/  FFMA.FTZ R10, R109, c[0x0][0x2d0], -R3 ;  /* 0x0000b4006d0a7a23 */ /* 0x002fce0000010803 */
[C---:B------:R-:W-:Y:S01]  /*5220*/  HMMA.16816.F32.BF16 R32, R4.reuse, R74, R28 ;  /* 0x0000004a0420723c */ /* 0x040fe2000004181c */
[----:B------:R1:W3:Y:S07]  /*5230*/  MUFU.EX2 R174, R10 ;  /* 0x0000000a00ae7308 */ /* 0x0002ee0000000800 */
[C---:B------:R-:W-:Y:S01]  /*5240*/  HMMA.16816.F32.BF16 R40, R4.reuse, R72, R20 ;  /* 0x000000480428723c */ /* 0x040fe20000041814 */
[----:B------:R-:W4:Y:S07]  /*5250*/  LDSM.16.MT88.4 R20, [R190+0x1000] ;  /* 0x00100000be14783b */ /* 0x000f2e0000004200 */
[----:B------:R-:W-:Y:S01]  /*5260*/  HMMA.16816.F32.BF16 R52, R4, R76, R16 ;  /* 0x0000004c0434723c */ /* 0x000fe20000041810 */
[----:B------:R-:W5:Y:S01]  /*5270*/  LDSM.16.MT88.4 R16, [R193+0x1000] ;  /* 0x00100000c110783b */ /* 0x000f620000004200 */
[----:B-1----:R-:W-:-:S04]  /*5280*/  FFMA.FTZ R10, R118, c[0x0][0x2d0], -R2 ;  /* 0x0000b400760a7a23 */ /* 0x002fc80000010802 */
[----:B------:R1:W-:Y:S02]  /*5290*/  MUFU.EX2 R114, R10 ;  /* 0x0000000a00727308 */ /* 0x0003e40000000800 */
[C---:B------:R-:W-:Y:S01]  /*52a0*/  HMMA.16816.F32.BF16 R36, R4.reuse, R62, R12 ;  /* 0x0000003e0424723c */ /* 0x040fe2000004180c */
[----:B------:R-:W4:Y:S07]  /*52b0*/  LDSM.16.MT88.4 R12, [R191+0x1000] ;  /* 0x00100000bf0c783b */ /* 0x000f2e0000004200 */
[----:B------:R-:W-:Y:S01]  /*52c0*/  HMMA.16816.F32.BF16 R28, R4, R78, R24 ;  /* 0x0000004e041c723c */ /* 0x000fe20000041818 */
[----:B------:R-:W4:Y:S01]  /*52d0*/  LDSM.16.MT88.4 R24, [R192+0x1000] ;  /* 0x00100000c018783b */ /* 0x000f220000004200 */
[----:B-1----:R-:W-:-:S05]  /*52e0*/  FFMA.FTZ R10, R117, c[0x0][0x2d0], -R2 ;  /* 0x0000b400750a7a23 */ /* 0x002fca0000010802 */
[----:B--2---:R-:W-:Y:S01]  /*52f0*/  F2FP.BF16.PACK_AB R5, R157, R115 ;  /* 0x000000739d05723e */ /* 0x004fe200000010ff */
[----:B------:R-:W-:Y:S01]  /*5300*/  FFMA.FTZ R4, R119, c[0x0][0x2d0], -R2 ;  /* 0x0000b40077047a23 */ /* 0x000fe20000010802 */
[----:B------:R-:W-:Y:S01]  /*5310*/  F2FP.BF16.PACK_AB R6, R179, R178 ;  /* 0x000000b2b306723e */ /* 0x000fe200000010ff */
[----:B------:R1:W2:Y:S01]  /*5320*/  MUFU.EX2 R109, R10 ;  /* 0x0000000a006d7308 */ /* 0x0002a20000000800 */
[----:B---3--:R-:W-:-:S07]  /*5330*/  F2FP.BF16.PACK_AB R7, R174, R173 ;  /* 0x000000adae07723e */ /* 0x008fce00000010ff */
[----:B------:R3:W-:Y:S01]  /*5340*/  MUFU.EX2 R108, R4 ;  /* 0x00000004006c7308 */ /* 0x0007e20000000800 */
[----:B-1----:R-:W-:-:S07]  /*5350*/  FFMA.FTZ R10, R116, c[0x0][0x2d0], -R2 ;  /* 0x0000b400740a7a23 */ /* 0x002fce0000010802 */
[----:B------:R1:W1:Y:S01]  /*5360*/  MUFU.EX2 R110, R10 ;  /* 0x0000000a006e7308 */ /* 0x0002620000000800 */
[----:B---3--:R-:W-:-:S07]  /*5370*/  FFMA.FTZ R4, R126, c[0x0][0x2d0], -R0 ;  /* 0x0000b4007e047a23 */ /* 0x008fce0000010800 */
[----:B------:R3:W-:Y:S01]  /*5380*/  MUFU.EX2 R82, R4 ;  /* 0x0000000400527308 */ /* 0x0007e20000000800 */
[----:B-1----:R-:W-:-:S07]  /*5390*/  FFMA.FTZ R10, R124, c[0x0][0x2d0], -R0 ;  /* 0x0000b4007c0a7a23 */ /* 0x002fce0000010800 */
[----:B------:R1:W-:Y:S01]  /*53a0*/  MUFU.EX2 R81, R10 ;  /* 0x0000000a00517308 */ /* 0x0003e20000000800 */
[----:B---3--:R-:W-:-:S07]  /*53b0*/  FFMA.FTZ R4, R127, c[0x0][0x2d0], -R0 ;  /* 0x0000b4007f047a23 */ /* 0x008fce0000010800 */
[----:B------:R3:W2:Y:S01]  /*53c0*/  MUFU.EX2 R83, R4 ;  /* 0x0000000400537308 */ /* 0x0006a20000000800 */
[----:B-1----:R-:W-:Y:S02]  /*53d0*/  FFMA.FTZ R10, R125, c[0x0][0x2d0], -R0 ;  /* 0x0000b4007d0a7a23 */ /* 0x002fe40000010800 */
[----:B------:R-:W-:Y:S05]  /*53e0*/  LDSM.16.MT88.4 R124, [R190+0x2000] ;  /* 0x00200000be7c783b */ /* 0x000fea0000004200 */
[----:B------:R1:W1:Y:S01]  /*53f0*/  MUFU.EX2 R80, R10 ;  /* 0x0000000a00507308 */ /* 0x0002620000000800 */
[----:B---3--:R-:W-:-:S07]  /*5400*/  F2FP.BF16.PACK_AB R4, R177, R175 ;  /* 0x000000afb104723e */ /* 0x008fce00000010ff */
[----:B----4-:R-:W-:Y:S01]  /*5410*/  HMMA.16816.F32.BF16 R120, R4, R20, R120 ;  /* 0x000000140478723c */ /* 0x010fe20000041878 */
[----:B-1----:R-:W-:-:S07]  /*5420*/  FFMA.FTZ R10, R141, c[0x0][0x2d0], -R8 ;  /* 0x0000b4008d0a7a23 */ /* 0x002fce0000010808 */
[C---:B-----5:R-:W-:Y:S01]  /*5430*/  HMMA.16816.F32.BF16 R132, R4.reuse, R16, R132 ;  /* 0x000000100484723c */ /* 0x060fe20000041884 */
        /* <DEDUP_REMOVED lines=11> */
[----:B--2---:R-:W-:Y:S01]  /*54f0*/  F2FP.BF16.PACK_AB R4, R109, R114 ;  /* 0x000000726d04723e */ /* 0x004fe200000010ff */
[----:B-1----:R-:W-:Y:S01]  /*5500*/  FFMA.FTZ R10, R136, c[0x0][0x2d0], -R8 ;  /* 0x0000b400880a7a23 */ /* 0x002fe20000010808 */
[----:B------:R-:W-:-:S02]  /*5510*/  F2FP.BF16.PACK_AB R6, R108, R110 ;  /* 0x0000006e6c06723e */ /* 0x000fc400000010ff */
        /* <DEDUP_REMOVED lines=10> */
[----:B-1----:R-:W-:-:S02]  /*55c0*/  FFMA.FTZ R10, R142, c[0x0][0x2d0], -R3 ;  /* 0x0000b4008e0a7a23 */ /* 0x002fc40000010803 */
[----:B------:R-:W-:Y:S02]  /*55d0*/  LDSM.16.MT88.4 R140, [R193+0x2000] ;  /* 0x00200000c18c783b */ /* 0x000fe40000004200 */
        /* <DEDUP_REMOVED lines=24> */
[----:B------:R2:W2:Y:S01]  /*5760*/  MUFU.EX2 R71, R10 ;  /* 0x0000000a00477308 */ /* 0x0004a20000000800 */
[----:B-1----:R-:W-:-:S07]  /*5770*/  FFMA.FTZ R4, R154, c[0x0][0x2d0], -R0 ;  /* 0x0000b4009a047a23 */ /* 0x002fce0000010800 */
[----:B------:R1:W1:Y:S01]  /*5780*/  MUFU.EX2 R55, R4 ;  /* 0x0000000400377308 */ /* 0x0002620000000800 */
[----:B--2---:R-:W-:-:S07]  /*5790*/  FFMA.FTZ R10, R153, c[0x0][0x2d0], -R0 ;  /* 0x0000b400990a7a23 */ /* 0x004fce0000010800 */
[----:B------:R2:W-:Y:S01]  /*57a0*/  MUFU.EX2 R53, R10 ;  /* 0x0000000a00357308 */ /* 0x0005e20000000800 */
[----:B-1----:R-:W-:-:S07]  /*57b0*/  F2FP.BF16.PACK_AB R4, R77, R76 ;  /* 0x0000004c4d04723e */ /* 0x002fce00000010ff */
[----:B---3--:R-:W-:Y:S01]  /*57c0*/  HMMA.16816.F32.BF16 R120, R4, R20, R120 ;  /* 0x000000140478723c */ /* 0x008fe20000041878 */
[----:B--2---:R-:W-:-:S04]  /*57d0*/  FFMA.FTZ R10, R155, c[0x0][0x2d0], -R0 ;  /* 0x0000b4009b0a7a23 */ /* 0x004fc80000010800 */
[----:B------:R1:W2:Y:S03]  /*57e0*/  MUFU.EX2 R52, R10 ;  /* 0x0000000a00347308 */ /* 0x0002a60000000800 */
[C---:B------:R-:W-:Y:S08]  /*57f0*/  HMMA.16816.F32.BF16 R128, R4.reuse, R22, R128 ;  /* 0x000000160480723c */ /* 0x040ff00000041880 */
[----:B------:R-:W-:Y:S01]  /*5800*/  HMMA.16816.F32.BF16 R132, R4, R16, R132 ;  /* 0x000000100484723c */ /* 0x000fe20000041884 */
[----:B-1----:R-:W-:-:S07]  /*5810*/  FFMA.FTZ R10, R160, c[0x0][0x2d0], -R8 ;  /* 0x0000b400a00a7a23 */ /* 0x002fce0000010808 */
[C---:B------:R-:W-:Y:S08]  /*5820*/  HMMA.16816.F32.BF16 R144, R4.reuse, R18, R144 ;  /* 0x000000120490723c */ /* 0x040ff00000041890 */
[C---:B----4-:R-:W-:Y:S08]  /*5830*/  HMMA.16816.F32.BF16 R84, R4.reuse, R12, R84 ;  /* 0x0000000c0454723c */ /* 0x050ff00000041854 */
[C---:B------:R-:W-:Y:S08]  /*5840*/  HMMA.16816.F32.BF16 R96, R4.reuse, R14, R96 ;  /* 0x0000000e0460723c */ /* 0x040ff00000041860 */
[C---:B-----5:R-:W-:Y:S08]  /*5850*/  HMMA.16816.F32.BF16 R100, R4.reuse, R24, R100 ;  /* 0x000000180464723c */ /* 0x060ff00000041864 */
[----:B------:R-:W-:Y:S07]  /*5860*/  HMMA.16816.F32.BF16 R60, R4, R26, R60 ;  /* 0x0000001a043c723c */ /* 0x000fee000004183c */
[----:B------:R-:W-:-:S02]  /*5870*/  F2FP.BF16.PACK_AB R4, R71, R70 ;  /* 0x000000464704723e */ /* 0x000fc400000010ff */
[----:B------:R-:W-:Y:S02]  /*5880*/  F2FP.BF16.PACK_AB R6, R69, R68 ;  /* 0x000000444506723e */ /* 0x000fe400000010ff */
[----:B------:R-:W-:Y:S02]  /*5890*/  F2FP.BF16.PACK_AB R5, R55, R54 ;  /* 0x000000363705723e */ /* 0x000fe400000010ff */
[----:B--2---:R-:W-:-:S07]  /*58a0*/  F2FP.BF16.PACK_AB R7, R52, R53 ;  /* 0x000000353407723e */ /* 0x004fce00000010ff */
[C---:B------:R-:W-:Y:S01]  /*58b0*/  HMMA.16816.F32.BF16 R56, R4.reuse, R20, R56 ;  /* 0x000000140438723c */ /* 0x040fe20000041838 */
[----:B------:R1:W-:Y:S07]  /*58c0*/  MUFU.EX2 R21, R10 ;  /* 0x0000000a00157308 */ /* 0x0003ee0000000800 */
[C---:B------:R-:W-:Y:S08]  /*58d0*/  HMMA.16816.F32.BF16 R64, R4.reuse, R22, R64 ;  /* 0x000000160440723c */ /* 0x040ff00000041840 */
[----:B------:R-:W-:Y:S01]  /*58e0*/  HMMA.16816.F32.BF16 R44, R4, R18, R44 ;  /* 0x00000012042c723c */ /* 0x000fe2000004182c */
[----:B-1----:R-:W-:-:S04]  /*58f0*/  FFMA.FTZ R10, R159, c[0x0][0x2d0], -R8 ;  /* 0x0000b4009f0a7a23 */ /* 0x002fc80000010808 */
[----:B------:R1:W2:Y:S03]  /*5900*/  MUFU.EX2 R22, R10 ;  /* 0x0000000a00167308 */ /* 0x0002a60000000800 */
[C---:B------:R-:W-:Y:S08]  /*5910*/  HMMA.16816.F32.BF16 R48, R4.reuse, R16, R48 ;  /* 0x000000100430723c */ /* 0x040ff00000041830 */
[----:B------:R-:W-:Y:S01]  /*5920*/  HMMA.16816.F32.BF16 R40, R4, R12, R40 ;  /* 0x0000000c0428723c */ /* 0x000fe20000041828 */
[--C-:B-1----:R-:W-:Y:S01]  /*5930*/  FFMA.FTZ R10, R158, c[0x0][0x2d0], -R8.reuse ;  /* 0x0000b4009e0a7a23 */ /* 0x102fe20000010808 */
[----:B--2---:R-:W-:Y:S01]  /*5940*/  F2FP.BF16.PACK_AB R152, R22, R21 ;  /* 0x000000151698723e */ /* 0x004fe200000010ff */
[----:B------:R-:W-:-:S05]  /*5950*/  FFMA.FTZ R8, R156, c[0x0][0x2d0], -R8 ;  /* 0x0000b4009c087a23 */ /* 0x000fca0000010808 */
[C---:B------:R-:W-:Y:S01]  /*5960*/  HMMA.16816.F32.BF16 R36, R4.reuse, R14, R36 ;  /* 0x0000000e0424723c */ /* 0x040fe20000041824 */
[----:B------:R-:W-:Y:S01]  /*5970*/  MUFU.EX2 R23, R10 ;  /* 0x0000000a00177308 */ /* 0x000fe20000000800 */
[----:B------:R-:W1:Y:S06]  /*5980*/  LDSM.16.MT88.4 R12, [R192+0x2000] ;  /* 0x00200000c00c783b */ /* 0x000e6c0000004200 */
[C---:B------:R-:W-:Y:S01]  /*5990*/  HMMA.16816.F32.BF16 R32, R4.reuse, R24, R32 ;  /* 0x000000180420723c */ /* 0x040fe20000041820 */
[----:B------:R2:W3:Y:S07]  /*59a0*/  MUFU.EX2 R207, R8 ;  /* 0x0000000800cf7308 */ /* 0x0004ee0000000800 */
[----:B------:R-:W-:Y:S07]  /*59b0*/  HMMA.16816.F32.BF16 R28, R4, R26, R28 ;  /* 0x0000001a041c723c */ /* 0x000fee000004181c */
[----:B------:R-:W-:-:S02]  /*59c0*/  FFMA.FTZ R5, R164, c[0x0][0x2d0], -R3 ;  /* 0x0000b400a4057a23 */ /* 0x000fc40000010803 */
[----:B--2---:R-:W-:Y:S01]  /*59d0*/  FFMA.FTZ R8, R162, c[0x0][0x2d0], -R3 ;  /* 0x0000b400a2087a23 */ /* 0x004fe20000010803 */
[----:B---3--:R-:W-:Y:S01]  /*59e0*/  F2FP.BF16.PACK_AB R154, R207, R23 ;  /* 0x00000017cf9a723e */ /* 0x008fe200000010ff */
[----:B------:R2:W-:Y:S01]  /*59f0*/  MUFU.EX2 R208, R5 ;  /* 0x0000000500d07308 */ /* 0x0005e20000000800 */
[----:B------:R-:W-:Y:S02]  /*5a00*/  FFMA.FTZ R4, R168, c[0x0][0x2d0], -R2 ;  /* 0x0000b400a8047a23 */ /* 0x000fe40000010802 */
[----:B------:R-:W-:Y:S02]  /*5a10*/  FFMA.FTZ R7, R171, c[0x0][0x2d0], -R0 ;  /* 0x0000b400ab077a23 */ /* 0x000fe40000010800 */
[----:B------:R-:W-:-:S03]  /*5a20*/  FFMA.FTZ R6, R166, c[0x0][0x2d0], -R2 ;  /* 0x0000b400a6067a23 */ /* 0x000fc60000010802 */
[----:B------:R3:W-:Y:S01]  /*5a30*/  MUFU.EX2 R20, R8 ;  /* 0x0000000800147308 */ /* 0x0007e20000000800 */
[----:B--2---:R-:W-:-:S07]  /*5a40*/  FFMA.FTZ R5, R172, c[0x0][0x2d0], -R0 ;  /* 0x0000b400ac057a23 */ /* 0x004fce0000010800 */
[----:B------:R2:W-:Y:S01]  /*5a50*/  MUFU.EX2 R11, R4 ;  /* 0x00000004000b7308 */ /* 0x0005e20000000800 */
[----:B---3--:R-:W-:-:S07]  /*5a60*/  FFMA.FTZ R8, R163, c[0x0][0x2d0], -R3 ;  /* 0x0000b400a3087a23 */ /* 0x008fce0000010803 */
[----:B------:R3:W-:Y:S08]  /*5a70*/  MUFU.EX2 R10, R5 ;  /* 0x00000005000a7308 */ /* 0x0007f00000000800 */
[----:B------:R4:W5:Y:S01]  /*5a80*/  MUFU.EX2 R19, R8 ;  /* 0x0000000800137308 */ /* 0x0009620000000800 */
[----:B--2---:R-:W-:Y:S02]  /*5a90*/  FADD.FTZ R4, R186, R185 ;  /* 0x000000b9ba047221 */ /* 0x004fe40000010000 */
[----:B---3--:R-:W-:-:S05]  /*5aa0*/  FADD.FTZ R5, R180, R88 ;  /* 0x00000058b4057221 */ /* 0x008fca0000010000 */
[----:B------:R-:W-:Y:S01]  /*5ab0*/  MUFU.EX2 R16, R6 ;  /* 0x0000000600107308 */ /* 0x000fe20000000800 */
[----:B------:R-:W-:Y:S02]  /*5ac0*/  FADD.FTZ R5, R204, R5 ;  /* 0x00000005cc057221 */ /* 0x000fe40000010000 */
[----:B----4-:R-:W-:-:S05]  /*5ad0*/  FFMA.FTZ R8, R161, c[0x0][0x2d0], -R3 ;  /* 0x0000b400a1087a23 */ /* 0x010fca0000010803 */
[----:B------:R-:W2:Y:S01]  /*5ae0*/  MUFU.EX2 R7, R7 ;  /* 0x0000000700077308 */ /* 0x000ea20000000800 */
[--C-:B------:R-:W-:Y:S01]  /*5af0*/  FFMA.FTZ R3, R167, c[0x0][0x2d0], -R2.reuse ;  /* 0x0000b400a7037a23 */ /* 0x100fe20000010802 */
[----:B-----5:R-:W-:Y:S01]  /*5b00*/  F2FP.BF16.PACK_AB R153, R19, R20 ;  /* 0x000000141399723e */ /* 0x020fe200000010ff */
[----:B------:R-:W-:Y:S02]  /*5b10*/  FFMA.FTZ R2, R165, c[0x0][0x2d0], -R2 ;  /* 0x0000b400a5027a23 */ /* 0x000fe40000010802 */
[----:B------:R-:W-:-:S03]  /*5b20*/  FADD.FTZ R5, R198, R5 ;  /* 0x00000005c6057221 */ /* 0x000fc60000010000 */
[----:B------:R3:W4:Y:S08]  /*5b30*/  MUFU.EX2 R18, R8 ;  /* 0x0000000800127308 */ /* 0x0007300000000800 */
[----:B------:R5:W1:Y:S01]  /*5b40*/  MUFU.EX2 R17, R3 ;  /* 0x0000000300117308 */ /* 0x000a620000000800 */
[----:B--2---:R-:W-:Y:S01]  /*5b50*/  F2FP.BF16.PACK_AB R149, R7, R10 ;  /* 0x0000000a0795723e */ /* 0x004fe200000010ff */
[----:B---3--:R-:W-:-:S06]  /*5b60*/  FFMA.FTZ R8, R170, c[0x0][0x2d0], -R0 ;  /* 0x0000b400aa087a23 */ /* 0x008fcc0000010800 */
[----:B------:R2:W3:Y:S01]  /*5b70*/  MUFU.EX2 R209, R2 ;  /* 0x0000000200d17308 */ /* 0x0004e20000000800 */
[----:B------:R-:W-:Y:S01]  /*5b80*/  FFMA.FTZ R0, R169, c[0x0][0x2d0], -R0 ;  /* 0x0000b400a9007a23 */ /* 0x000fe20000010800 */
[----:B----4-:R-:W-:Y:S01]  /*5b90*/  F2FP.BF16.PACK_AB R155, R208, R18 ;  /* 0x00000012d09b723e */ /* 0x010fe200000010ff */
[----:B-----5:R-:W-:-:S05]  /*5ba0*/  FADD.FTZ R3, R203, R187 ;  /* 0x000000bbcb037221 */ /* 0x020fca0000010000 */
[----:B------:R4:W-:Y:S01]  /*5bb0*/  MUFU.EX2 R211, R0 ;  /* 0x0000000000d37308 */ /* 0x0009e20000000800 */
[----:B-1----:R-:W-:Y:S01]  /*5bc0*/  F2FP.BF16.PACK_AB R148, R17, R11 ;  /* 0x0000000b1194723e */ /* 0x002fe200000010ff */
[----:B------:R-:W-:Y:S01]  /*5bd0*/  HMMA.16816.F32.BF16 R120, R152, R124, R120 ;  /* 0x0000007c9878723c */ /* 0x000fe20000041878 */
[----:B------:R-:W-:-:S04]  /*5be0*/  FADD.FTZ R3, R202, R3 ;  /* 0x00000003ca037221 */ /* 0x000fc80000010000 */
[----:B------:R-:W-:Y:S01]  /*5bf0*/  FADD.FTZ R3, R219, R3 ;  /* 0x00000003db037221 */ /* 0x000fe20000010000 */
[----:B------:R-:W1:Y:S01]  /*5c00*/  MUFU.EX2 R8, R8 ;  /* 0x0000000800087308 */ /* 0x000e620000000800 */
[----:B--2---:R-:W-:Y:S01]  /*5c10*/  FADD.FTZ R2, R220, R4 ;  /* 0x00000004dc027221 */ /* 0x004fe20000010000 */
[----:B---3--:R-:W-:Y:S01]  /*5c20*/  F2FP.BF16.PACK_AB R150, R209, R16 ;  /* 0x00000010d196723e */ /* 0x008fe200000010ff */
[----:B------:R-:W-:Y:S02]  /*5c30*/  HMMA.16816.F32.BF16 R128, R152, R126, R128 ;  /* 0x0000007e9880723c */ /* 0x000fe40000041880 */
[----:B------:R-:W-:Y:S02]  /*5c40*/  FADD.FTZ R4, R221, R2 ;  /* 0x00000002dd047221 */ /* 0x000fe40000010000 */
[----:B----4-:R-:W-:-:S04]  /*5c50*/  FADD.FTZ R0, R214, R213 ;  /* 0x000000d5d6007221 */ /* 0x010fc80000010000 */
[----:B------:R-:W-:Y:S01]  /*5c60*/  HMMA.16816.F32.BF16 R132, R152, R140, R132 ;  /* 0x0000008c9884723c */ /* 0x000fe20000041884 */
[----:B------:R-:W-:-:S04]  /*5c70*/  FADD.FTZ R0, R215, R0 ;  /* 0x00000000d7007221 */ /* 0x000fc80000010000 */
[----:B------:R-:W-:Y:S01]  /*5c80*/  FADD.FTZ R2, R216, R0 ;  /* 0x00000000d8027221 */ /* 0x000fe20000010000 */
[----:B-1----:R-:W-:Y:S01]  /*5c90*/  F2FP.BF16.PACK_AB R151, R211, R8 ;  /* 0x00000008d397723e */ /* 0x002fe200000010ff */
        /* <DEDUP_REMOVED lines=56> */
[-C--:B------:R-:W-:Y:S01]  /*6020*/  HMMA.16816.F32.BF16 R152, R152, R14.reuse, R60 ;  /* 0x0000000e9898723c */ /* 0x080fe2000004183c */
[----:B------:R-:W-:Y:S02]  /*6030*/  FADD.FTZ R5, R68, R5 ;  /* 0x0000000544057221 */ /* 0x000fe40000010000 */
[----:B------:R-:W-:Y:S02]  /*6040*/  FADD.FTZ R3, R53, R4 ;  /* 0x0000000435037221 */ /* 0x000fe40000010000 */
[----:B------:R-:W-:Y:S01]  /*6050*/  FADD.FTZ R6, R19, R0 ;  /* 0x0000000013067221 */ /* 0x000fe20000010000 */
[----:B------:R-:W-:Y:S01]  /*6060*/  IADD3 R0, R176, -0x2, RZ ;  /* 0xfffffffeb0007810 */ /* 0x000fe20007ffe0ff */
[----:B------:R-:W-:Y:S01]  /*6070*/  FADD.FTZ R4, R21, R2 ;  /* 0x0000000215047221 */ /* 0x000fe20000010000 */
[----:B------:R-:W-:Y:S01]  /*6080*/  HMMA.16816.F32.BF16 R148, R148, R14, R28 ;  /* 0x0000000e9494723c */ /* 0x000fe2000004181c */
[----:B------:R-:W-:Y:S01]  /*6090*/  FADD.FTZ R5, R69, R5 ;  /* 0x0000000545057221 */ /* 0x000fe20000010000 */
[----:B------:R-:W-:Y:S01]  /*60a0*/  ISETP.GE.AND P1, PT, R0, R241, PT ;  /* 0x000000f10000720c */ /* 0x000fe20003f26270 */
        /* <DEDUP_REMOVED lines=13> */
[----:B------:R-:W-:Y:S01]  /*6180*/  FADD.FTZ R211, R211, R2 ;  /* 0x00000002d3d37221 */ /* 0x000fe20000010000 */
[----:B------:R-:W-:Y:S05]  /*6190*/  @!P1 BRA `(.L_x_1990) ;  /* 0x0000330000009947 */ /* 0x000fea0003800000 */
[----:B------:R-:W-:Y:S01]  /*61a0*/  MOV R202, R0 ;  /* 0x0000000000ca7202 */ /* 0x000fe20000000f00 */
[----:B------:R-:W-:Y:S01]  /*61b0*/  IMAD.MOV.U32 R0, RZ, RZ, R113 ;  /* 0x000000ffff007224 */ /* 0x000fe200078e0071 */
[----:B------:R-:W-:Y:S01]  /*61c0*/  MOV R109, R112 ;  /* 0x00000070006d7202 */ /* 0x000fe20000000f00 */
[----:B------:R-:W-:Y:S01]  /*61d0*/  IMAD.MOV.U32 R114, RZ, RZ, R111 ;  /* 0x000000ffff727224 */ /* 0x000fe200078e006f */
[----:B------:R-:W-:Y:S02]  /*61e0*/  MOV R115, R9 ;  /* 0x0000000900737202 */ /* 0x000fe40000000f00 */
.L_x_1997:
[----:B------:R-:W-:Y:S04]  /*61f0*/  DEPBAR.LE SB0, 0x0 ;  /* 0x000080000000791a */ /* 0x000fe80000000000 */
[----:B------:R-:W-:Y:S01]  /*6200*/  BAR.SYNC.DEFER_BLOCKING 0x0 ;  /* 0x0000000000007b1d */ /* 0x000fe20000010000 */
[----:B------:R-:W-:Y:S01]  /*6210*/  R2P PR, R206, 0x6 ;  /* 0x00000006ce007804 */ /* 0x000fe20000000000 */
[----:B------:R-:W-:Y:S01]  /*6220*/  IMAD.WIDE.U32 R4, R201, c[0x0][0x208], RZ ;  /* 0x00008200c9047a25 */ /* 0x000fe200078e00ff */
[C---:B------:R-:W-:Y:S02]  /*6230*/  IADD3 R2, R188.reuse, 0x20, RZ ;  /* 0x00000020bc027810 */ /* 0x040fe40007ffe0ff */
[----:B------:R-:W-:Y:S01]  /*6240*/  SHF.R.S32.HI R3, RZ, 0x1f, R201 ;  /* 0x0000001fff037819 */ /* 0x000fe200000114c9 */
[----:B------:R-:W-:Y:S01]  /*6250*/  IMAD.SHL.U32 R59, R205, 0x2, RZ ;  /* 0x00000002cd3b7824 */ /* 0x000fe200078e00ff */
[C---:B------:R-:W-:Y:S02]  /*6260*/  IADD3 R108, R188.reuse, 0x40, RZ ;  /* 0x00000040bc6c7810 */ /* 0x040fe40007ffe0ff */
[----:B------:R-:W-:Y:S01]  /*6270*/  SHF.R.S32.HI R6, RZ, 0x1f, R205 ;  /* 0x0000001fff067819 */ /* 0x000fe200000114cd */
[----:B------:R-:W-:Y:S03]  /*6280*/  IMAD R3, R3, c[0x0][0x208], RZ ;  /* 0x0000820003037a24 */ /* 0x000fe600078e02ff */
[----:B------:R-:W-:Y:S01]  /*6290*/  SHF.L.U64.HI R68, R205, 0x1, R6 ;  /* 0x00000001cd447819 */ /* 0x000fe20000010206 */
[----:B------:R-:W-:Y:S01]  /*62a0*/  IMAD R3, R201, c[0x0][0x20c], R3 ;  /* 0x00008300c9037a24 */ /* 0x000fe200078e0203 */
[C---:B------:R-:W-:Y:S02]  /*62b0*/  @P1 IADD3 R2, R188.reuse, -0x20, RZ ;  /* 0xffffffe0bc021810 */ /* 0x040fe40007ffe0ff */
[----:B------:R-:W-:Y:S01]  /*62c0*/  @P2 IADD3 R108, R188, -0x40, RZ ;  /* 0xffffffc0bc6c2810 */ /* 0x000fe20007ffe0ff */
[----:B------:R-:W-:Y:S01]  /*62d0*/  IMAD.IADD R3, R5, 0x1, R3 ;  /* 0x0000000105037824 */ /* 0x000fe200078e0203 */
[----:B------:R-:W-:Y:S02]  /*62e0*/  SHF.R.S32.HI R5, RZ, 0x1f, R199 ;  /* 0x0000001fff057819 */ /* 0x000fe400000114c7 */
[C---:B------:R-:W-:Y:S02]  /*62f0*/  IADD3 R113, R108.reuse, 0x2000, RZ ;  /* 0x000020006c717810 */ /* 0x040fe40007ffe0ff */
[C---:B------:R-:W-:Y:S01]  /*6300*/  IADD3 R112, R108.reuse, 0x1800, RZ ;  /* 0x000018006c707810 */ /* 0x040fe20007ffe0ff */
[----:B------:R-:W1:Y:S01]  /*6310*/  LDSM.16.M88.4 R164, [R2] ;  /* 0x0000000002a4783b */ /* 0x000e620000000200 */
[C---:B------:R-:W-:Y:S02]  /*6320*/  IADD3 R111, R108.reuse, 0x1000, RZ ;  /* 0x000010006c6f7810 */ /* 0x040fe40007ffe0ff */
[----:B------:R-:W-:Y:S01]  /*6330*/  IADD3 R110, R108, 0x800, RZ ;  /* 0x000008006c6e7810 */ /* 0x000fe20007ffe0ff */
[----:B------:R-:W2:Y:S04]  /*6340*/  LDSM.16.M88.4 R172, [R2+0x800] ;  /* 0x0008000002ac783b */ /* 0x000ea80000000200 */
[----:B------:R-:W3:Y:S04]  /*6350*/  LDSM.16.M88.4 R176, [R2+0x1000] ;  /* 0x0010000002b0783b */ /* 0x000ee80000000200 */
[----:B------:R-:W4:Y:S04]  /*6360*/  LDSM.16.M88.4 R180, [R2+0x1800] ;  /* 0x0018000002b4783b */ /* 0x000f280000000200 */
        /* <DEDUP_REMOVED lines=12> */
[----:B------:R1:W1:Y:S01]  /*6430*/  LDSM.16.M88.4 R160, [R197] ;  /* 0x00000000c5a0783b */ /* 0x0002620000000200 */
[----:B------:R-:W-:Y:S03]  /*6440*/  IADD3 R2, P1, R248, R2, RZ ;  /* 0x00000002f8027210 */ /* 0x000fe60007f3e0ff */
[----:B------:R1:W1:Y:S01]  /*6450*/  LDSM.16.M88.4 R168, [R197+0x2000] ;  /* 0x00200000c5a8783b */ /* 0x0002620000000200 */
[----:B------:R-:W-:Y:S02]  /*6460*/  IADD3.X R3, R252, R3, R4, P1, !PT ;  /* 0x00000003fc037210 */ /* 0x000fe40000ffe404 */
[C---:B------:R-:W-:Y:S04]  /*6470*/  LEA R40, P1, R2.reuse, c[0x0][0x1f8], 0x1 ;  /* 0x00007e0002287a11 */ /* 0x040fe800078208ff */
[----:B------:R-:W-:Y:S01]  /*6480*/  LEA.HI.X R56, R2, c[0x0][0x1fc], R3, 0x1, P1 ;  /* 0x00007f0002387a11 */ /* 0x000fe200008f0c03 */
[----:B------:R-:W-:-:S06]  /*6490*/  BRA.DIV ~URZ, `(.L_x_1991) ;  /* 0x000087227f007947 */ /* 0x000fcc000b800000 */
[----:B--234-:R2:W3:Y:S02]  /*64a0*/  SHFL.IDX PT, R58, R56, RZ, 0x181f ;  /* 0x00181fff383a7589 */ /* 0x01c4e400000e0000 */
.L_x_2084:
[-C--:B-1----:R-:W-:Y:S01]  /*64b0*/  HMMA.16816.F32.BF16 R4, R80, R16.reuse, RZ ;  /* 0x000000105004723c */ /* 0x082fe200000418ff */
[----:B------:R-:W1:Y:S01]  /*64c0*/  SHFL.IDX PT, R2, R40, RZ, 0x181f ;  /* 0x00181fff28027589 */ /* 0x000e6200000e0000 */
[----:B------:R-:W-:Y:S01]  /*64d0*/  BSSY B0, `(.L_x_1992) ;  /* 0x00000c4000007945 */ /* 0x000fe20003800000 */
[----:B------:R-:W-:Y:S04]  /*64e0*/  ISETP.GE.AND P1, PT, R205, c[0x0][0x1d4], PT ;  /* 0x00007500cd007a0c */ /* 0x000fe80003f26270 */
[----:B------:R-:W-:Y:S01]  /*64f0*/  SEL R198, RZ, 0x10, P1 ;  /* 0x00000010ffc67807 */ /* 0x000fe20000800000 */
[C---:B------:R-:W-:Y:S01]  /*6500*/  HMMA.16816.F32.BF16 R8, R76.reuse, R16, RZ ;  /* 0x000000104c08723c */ /* 0x040fe200000418ff */
[----:B------:R-:W4:Y:S03]  /*6510*/  SHFL.IDX PT, R3, R40, 0x1, 0x181f ;  /* 0x00381f0028037f89 */ /* 0x000f2600000e0000 */
[----:B------:R-:W-:Y:S04]  /*6520*/  IADD3 R52, -R198, 0x10, RZ ;  /* 0x00000010c6347810 */ /* 0x000fe80007ffe1ff */
[-C--:B------:R-:W-:Y:S01]  /*6530*/  HMMA.16816.F32.BF16 R12, R76, R18.reuse, RZ ;  /* 0x000000124c0c723c */ /* 0x080fe200000418ff */
[----:B------:R-:W-:Y:S03]  /*6540*/  SHFL.IDX PT, R57, R56, 0x1, 0x181f ;  /* 0x00381f0038397f89 */ /* 0x000fe600000e0000 */
[----:B------:R-:W-:Y:S04]  /*6550*/  LOP3.LUT R52, R52, 0xf, RZ, 0xc0, !PT ;  /* 0x0000000f34347812 */ /* 0x000fe800078ec0ff */
[C---:B------:R-:W-:Y:S01]  /*6560*/  HMMA.16816.F32.BF16 R16, R80.reuse, R18, RZ ;  /* 0x000000125010723c */ /* 0x040fe200000418ff */
[----:B------:R-:W5:Y:S07]  /*6570*/  SHFL.IDX PT, R53, R40, 0x2, 0x181f ;  /* 0x00581f0028357f89 */ /* 0x000f6e00000e0000 */
[-C--:B------:R-:W-:Y:S01]  /*6580*/  HMMA.16816.F32.BF16 R20, R80, R32.reuse, RZ ;  /* 0x000000205014723c */ /* 0x080fe200000418ff */
[----:B------:R-:W2:Y:S07]  /*6590*/  SHFL.IDX PT, R54, R40, 0x3, 0x181f ;  /* 0x00781f0028367f89 */ /* 0x000eae00000e0000 */
[C---:B------:R-:W-:Y:S01]  /*65a0*/  HMMA.16816.F32.BF16 R24, R76.reuse, R32, RZ ;  /* 0x000000204c18723c */ /* 0x040fe200000418ff */
[----:B------:R3:W-:Y:S07]  /*65b0*/  SHFL.IDX PT, R55, R40, 0x4, 0x181f ;  /* 0x00981f0028377f89 */ /* 0x0007ee00000e0000 */
[-C--:B------:R-:W-:Y:S01]  /*65c0*/  HMMA.16816.F32.BF16 R28, R76, R34.reuse, RZ ;  /* 0x000000224c1c723c */ /* 0x080fe200000418ff */
[----:B------:R-:W1:Y:S07]  /*65d0*/  SHFL.IDX PT, R61, R56, 0x2, 0x181f ;  /* 0x00581f00383d7f89 */ /* 0x000e6e00000e0000 */
[C---:B------:R-:W-:Y:S01]  /*65e0*/  HMMA.16816.F32.BF16 R32, R80.reuse, R34, RZ ;  /* 0x000000225020723c */ /* 0x040fe200000418ff */
[----:B------:R-:W1:Y:S07]  /*65f0*/  SHFL.IDX PT, R71, R56, 0x3, 0x181f ;  /* 0x00781f0038477f89 */ /* 0x000e6e00000e0000 */
[-C--:B------:R-:W-:Y:S01]  /*6600*/  HMMA.16816.F32.BF16 R36, R80, R48.reuse, RZ ;  /* 0x000000305024723c */ /* 0x080fe200000418ff */
[----:B------:R-:W1:Y:S07]  /*6610*/  SHFL.IDX PT, R69, R56, 0x4, 0x181f ;  /* 0x00981f0038457f89 */ /* 0x000e6e00000e0000 */
[C---:B---3--:R-:W-:Y:S08]  /*6620*/  HMMA.16816.F32.BF16 R40, R76.reuse, R48, RZ ;  /* 0x000000304c28723c */ /* 0x048ff000000418ff */
[-C--:B------:R-:W-:Y:S08]  /*6630*/  HMMA.16816.F32.BF16 R44, R76, R50.reuse, RZ ;  /* 0x000000324c2c723c */ /* 0x080ff000000418ff */
[C---:B------:R-:W-:Y:S04]  /*6640*/  HMMA.16816.F32.BF16 R48, R80.reuse, R50, RZ ;  /* 0x000000325030723c */ /* 0x040fe800000418ff */
[-C--:B-1----:R-:W-:Y:S02]  /*6650*/  IADD3 R2, P2, R2, R59.reuse, RZ ;  /* 0x0000003b02027210 */ /* 0x082fe40007f5e0ff */
[-C--:B----4-:R-:W-:Y:S02]  /*6660*/  IADD3 R62, P6, R3, R59.reuse, RZ ;  /* 0x0000003b033e7210 */ /* 0x090fe40007fde0ff */
[-C--:B-----5:R-:W-:Y:S01]  /*6670*/  IADD3 R60, P5, R53, R59.reuse, RZ ;  /* 0x0000003b353c7210 */ /* 0x0a0fe20007fbe0ff */
[--C-:B------:R-:W-:Y:S03]  /*6680*/  IMAD.X R3, R58, 0x1, R68.reuse, P2 ;  /* 0x000000013a037824 */ /* 0x100fe600010e0644 */
[--C-:B------:R-:W-:Y:S01]  /*6690*/  IMAD.X R63, R57, 0x1, R68.reuse, P6 ;  /* 0x00000001393f7824 */ /* 0x100fe200030e0644 */
[----:B--2---:R-:W-:Y:S01]  /*66a0*/  IADD3 R70, P4, R54, R59, RZ ;  /* 0x0000003b36467210 */ /* 0x004fe20007f9e0ff */
[----:B------:R1:W-:Y:S01]  /*66b0*/  LDGSTS.E.BYPASS.LTC128B.128 [R200+0x100], [R2.64], !P1 ;  /* 0x0010000002c87fae */ /* 0x0003e2000c901d46 */
[--C-:B------:R-:W-:Y:S01]  /*66c0*/  IMAD.X R61, R61, 0x1, R68.reuse, P5 ;  /* 0x000000013d3d7824 */ /* 0x100fe200028e0644 */
[----:B------:R-:W-:Y:S02]  /*66d0*/  IADD3 R72, P3, P2, R52, R55, R59 ;  /* 0x0000003734487210 */ /* 0x000fe40007a7e03b */
[-C--:B------:R-:W-:Y:S01]  /*66e0*/  HMMA.16816.F32.BF16 R52, R80, R64.reuse, RZ ;  /* 0x000000405034723c */ /* 0x080fe200000418ff */
[--C-:B------:R-:W-:Y:S01]  /*66f0*/  IMAD.X R71, R71, 0x1, R68.reuse, P4 ;  /* 0x0000000147477824 */ /* 0x100fe200020e0644 */
[----:B------:R-:W-:Y:S02]  /*6700*/  ISETP.NE.U32.AND P4, PT, R198, RZ, PT ;  /* 0x000000ffc600720c */ /* 0x000fe40003f85070 */
[----:B------:R2:W-:Y:S01]  /*6710*/  LDGSTS.E.BYPASS.LTC128B.128 [R200+0x900], [R62.64], !P1 ;  /* 0x009000003ec87fae */ /* 0x0005e2000c901d46 */
[----:B------:R-:W-:Y:S03]  /*6720*/  IADD3.X R73, RZ, R69, R68, P3, P2 ;  /* 0x00000045ff497210 */ /* 0x000fe60001fe4444 */
[C---:B------:R-:W-:Y:S04]  /*6730*/  HMMA.16816.F32.BF16 R56, R76.reuse, R64, RZ ;  /* 0x000000404c38723c */ /* 0x040fe800000418ff */
[----:B------:R2:W-:Y:S08]  /*6740*/  LDGSTS.E.BYPASS.LTC128B.128 [R200+0x1100], [R60.64], !P1 ;  /* 0x011000003cc87fae */ /* 0x0005f0000c901d46 */
[----:B------:R3:W-:Y:S01]  /*6750*/  LDGSTS.E.BYPASS.LTC128B.128 [R200+0x1900], [R70.64], !P1 ;  /* 0x0190000046c87fae */ /* 0x0007e2000c901d46 */
[----:B------:R-:W-:Y:S07]  /*6760*/  ISETP.GT.AND P1, PT, R202, R241, PT ;  /* 0x000000f1ca00720c */ /* 0x000fee0003f24270 */
        /* <DEDUP_REMOVED lines=28> */
[----:B------:R-:W5:Y:S07]  /*6930*/  LDSM.16.M88.4 R180, [R111] ;  /* 0x000000006fb4783b */ /* 0x000f6e0000000200 */
[-C--:B------:R-:W-:Y:S08]  /*6940*/  HMMA.16816.F32.BF16 R68, R160, R184.reuse, R68 ;  /* 0x000000b8a044723c */ /* 0x080ff00000041844 */
[C---:B------:R-:W-:Y:S08]  /*6950*/  HMMA.16816.F32.BF16 R72, R168.reuse, R184, R72 ;  /* 0x000000b8a848723c */ /* 0x040ff00000041848 */
[-C--:B------:R-:W-:Y:S01]  /*6960*/  HMMA.16816.F32.BF16 R76, R168, R186.reuse, R76 ;  /* 0x000000baa84c723c */ /* 0x080fe2000004184c */
[----:B------:R-:W1:Y:S07]  /*6970*/  LDSM.16.M88.4 R168, [R112] ;  /* 0x0000000070a8783b */ /* 0x000e6e0000000200 */
[----:B------:R-:W-:Y:S01]  /*6980*/  HMMA.16816.F32.BF16 R80, R160, R186, R80 ;  /* 0x000000baa050723c */ /* 0x000fe20000041850 */
[----:B------:R-:W1:Y:S07]  /*6990*/  LDSM.16.M88.4 R160, [R113] ;  /* 0x0000000071a0783b */ /* 0x000e6e0000000200 */
[-C--:B--2---:R-:W-:Y:S01]  /*69a0*/  HMMA.16816.F32.BF16 R4, R156, R164.reuse, R4 ;  /* 0x000000a49c04723c */ /* 0x084fe20000041804 */
[----:B------:R-:W-:Y:S07]  /*69b0*/  LDSM.16.M88.4 R184, [R189+0x800] ;  /* 0x00080000bdb8783b */ /* 0x000fee0000000200 */
[C---:B---3--:R-:W-:Y:S08]  /*69c0*/  HMMA.16816.F32.BF16 R8, R172.reuse, R164, R8 ;  /* 0x000000a4ac08723c */ /* 0x048ff00000041808 */
[-C--:B------:R-:W-:Y:S08]  /*69d0*/  HMMA.16816.F32.BF16 R12, R172, R166.reuse, R12 ;  /* 0x000000a6ac0c723c */ /* 0x080ff0000004180c */
[C---:B------:R-:W-:Y:S01]  /*69e0*/  HMMA.16816.F32.BF16 R16, R156.reuse, R166, R16 ;  /* 0x000000a69c10723c */ /* 0x040fe20000041810 */
[----:B------:R-:W-:Y:S07]  /*69f0*/  LDSM.16.M88.4 R164, [R196] ;  /* 0x00000000c4a4783b */ /* 0x000fee0000000200 */
        /* <DEDUP_REMOVED lines=10> */
[-C--:B-1----:R-:W-:Y:S08]  /*6aa0*/  HMMA.16816.F32.BF16 R52, R156, R168.reuse, R52 ;  /* 0x000000a89c34723c */ /* 0x082ff00000041834 */
[C---:B------:R-:W-:Y:S08]  /*6ab0*/  HMMA.16816.F32.BF16 R56, R172.reuse, R168, R56 ;  /* 0x000000a8ac38723c */ /* 0x040ff00000041838 */
[-C--:B------:R-:W-:Y:S08]  /*6ac0*/  HMMA.16816.F32.BF16 R60, R172, R170.reuse, R60 ;  /* 0x000000aaac3c723c */ /* 0x080ff0000004183c */
[C---:B------:R-:W-:Y:S01]  /*6ad0*/  HMMA.16816.F32.BF16 R64, R156.reuse, R170, R64 ;  /* 0x000000aa9c40723c */ /* 0x040fe20000041840 */
[----:B------:R-:W1:Y:S07]  /*6ae0*/  LDSM.16.M88.4 R168, [R189+0x1000] ;  /* 0x00100000bda8783b */ /* 0x000e6e0000000200 */
[-C--:B------:R-:W-:Y:S08]  /*6af0*/  HMMA.16816.F32.BF16 R68, R156, R160.reuse, R68 ;  /* 0x000000a09c44723c */ /* 0x080ff00000041844 */
[C---:B------:R-:W-:Y:S08]  /*6b00*/  HMMA.16816.F32.BF16 R72, R172.reuse, R160, R72 ;  /* 0x000000a0ac48723c */ /* 0x040ff00000041848 */
[-C--:B------:R-:W-:Y:S01]  /*6b10*/  HMMA.16816.F32.BF16 R76, R172, R162.reuse, R76 ;  /* 0x000000a2ac4c723c */ /* 0x080fe2000004184c */
[----:B------:R-:W4:Y:S07]  /*6b20*/  LDSM.16.M88.4 R172, [R189+0x1800] ;  /* 0x00180000bdac783b */ /* 0x000f2e0000000200 */
[----:B------:R-:W-:Y:S01]  /*6b30*/  HMMA.16816.F32.BF16 R80, R156, R162, R80 ;  /* 0x000000a29c50723c */ /* 0x000fe20000041850 */
[----:B------:R-:W5:Y:S01]  /*6b40*/  LDSM.16.M88.4 R156, [R189+0x2000] ;  /* 0x00200000bd9c783b */ /* 0x000f620000000200 */
[----:B------:R-:W-:Y:S06]  /*6b50*/  DEPBAR.LE SB0, 0x0 ;  /* 0x000080000000791a */ /* 0x000fec0000000000 */
[-C--:B--2---:R-:W-:Y:S01]  /*6b60*/  HMMA.16816.F32.BF16 R4, R164, R176.reuse, R4 ;  /* 0x000000b0a404723c */ /* 0x084fe20000041804 */
[----:B------:R-:W-:Y:S07]  /*6b70*/  BAR.SYNC.DEFER_BLOCKING 0x0 ;  /* 0x0000000000007b1d */ /* 0x000fee0000010000 */
[C---:B---3--:R-:W-:Y:S08]  /*6b80*/  HMMA.16816.F32.BF16 R8, R180.reuse, R176, R8 ;  /* 0x000000b0b408723c */ /* 0x048ff00000041808 */
        /* <DEDUP_REMOVED lines=17> */
[----:B------:R-:W-:Y:S01]  /*6ca0*/  HMMA.16816.F32.BF16 R80, R164, R158, R80 ;  /* 0x0000009ea450723c */ /* 0x000fe20000041850 */
[----:B------:R-:W-:Y:S07]  /*6cb0*/  @!UPT UIADD3 URZ, URZ, URZ, URZ ;  /* 0x0000003f3f3ff290 */ /* 0x000fee000fffe03f */
[----:B------:R-:W-:-:S11]  /*6cc0*/  @!P1 BRA `(.L_x_1993) ;  /* 0x0000044000009947 */ /* 0x000fd60003800000 */
[----:B------:R-:W-:Y:S01]  /*6cd0*/  MOV R199, RZ ;  /* 0x000000ff00c77202 */ /* 0x000fe20000000f00 */
[----:B------:R-:W-:Y:S01]  /*6ce0*/  IMAD.MOV.U32 R2, RZ, RZ, 0x1 ;  /* 0x00000001ff027424 */ /* 0x000fe200078e00ff */
[----:B------:R-:W-:Y:S01]  /*6cf0*/  SHF.R.S32.HI R203, RZ, 0x1f, R205 ;  /* 0x0000001fffcb7819 */ /* 0x000fe200000114cd */
[----:B------:R-:W-:Y:S01]  /*6d00*/  IMAD R3, R202, 0x50, R243 ;  /* 0x00000050ca037824 */ /* 0x000fe200078e02f3 */
[----:B------:R-:W-:Y:S02]  /*6d10*/  SHF.L.U32 R164, R205, 0x1, RZ ;  /* 0x00000001cda47819 */ /* 0x000fe400000006ff */
[----:B------:R-:W-:Y:S01]  /*6d20*/  ISETP.NE.AND P1, PT, R2, c[0x0][0x2b8], PT ;  /* 0x0000ae0002007a0c */ /* 0x000fe20003f25270 */
[----:B------:R-:W-:Y:S05]  /*6d30*/  IMAD R2, R206, 0x10, R242 ;  /* 0x00000010ce027824 */ /* 0x000fea00078e02f2 */
[----:B------:R-:W-:Y:S05]  /*6d40*/  IADD3 R3, R3, -0x50, R2 ;  /* 0xffffffb003037810 */ /* 0x000fea0007ffe002 */
[--C-:B------:R-:W-:Y:S02]  /*6d50*/  IMAD.MOV.U32 R2, RZ, RZ, R3.reuse ;  /* 0x000000ffff027224 */ /* 0x100fe400078e0003 */
[----:B------:R-:W-:Y:S05]  /*6d60*/  @P1 IMAD.HI.U32 R108, R3, c[0x0][0x2bc], RZ ;  /* 0x0000af00036c1a27 */ /* 0x000fea00078e00ff */
[----:B------:R-:W-:Y:S04]  /*6d70*/  @P1 SHF.R.U32.HI R2, RZ, c[0x0][0x2c0], R108 ;  /* 0x0000b000ff021a19 */ /* 0x000fe8000001166c */
[C---:B------:R-:W-:Y:S04]  /*6d80*/  @!P0 IADD3 R108, P1, R2.reuse, R246, RZ ;  /* 0x000000f6026c8210 */ /* 0x040fe80007f3e0ff */
[----:B------:R-:W-:Y:S01]  /*6d90*/  @!P0 LEA.HI.X.SX32 R111, R2, R251, 0x1, P1 ;  /* 0x000000fb026f8211 */ /* 0x000fe200008f0eff */
[----:B------:R-:W-:Y:S01]  /*6da0*/  IMAD.MOV R2, RZ, RZ, -R2 ;  /* 0x000000ffff027224 */ /* 0x000fe200078e0a02 */
[----:B------:R-:W-:Y:S03]  /*6db0*/  @!P0 LEA R110, P1, R108, c[0x0][0x2a0], 0x2 ;  /* 0x0000a8006c6e8a11 */ /* 0x000fe600078210ff */
[----:B------:R-:W-:Y:S01]  /*6dc0*/  IMAD R201, R2, c[0x0][0x2b8], R3 ;  /* 0x0000ae0002c97a24 */ /* 0x000fe200078e0203 */
[----:B------:R-:W-:Y:S04]  /*6dd0*/  @!P0 LEA.HI.X R111, R108, c[0x0][0x2a4], R111, 0x2, P1 ;  /* 0x0000a9006c6f8a11 */ /* 0x000fe800008f146f */
[----:B------:R-:W-:Y:S01]  /*6de0*/  SHF.R.S32.HI R2, RZ, 0x1f, R201 ;  /* 0x0000001fff027819 */ /* 0x000fe200000114c9 */
[----:B------:R1:W2:Y:S04]  /*6df0*/  @!P0 LDG.E R199, [R110.64] ;  /* 0x000000066ec78981 */ /* 0x0002a8000c1e1900 */
[----:B------:R-:W-:Y:S02]  /*6e00*/  IMAD R108, R2, c[0x0][0x1e0], RZ ;  /* 0x00007800026c7a24 */ /* 0x000fe400078e02ff */
[C---:B------:R-:W-:Y:S04]  /*6e10*/  IMAD.WIDE.U32 R2, R201.reuse, c[0x0][0x1e0], RZ ;  /* 0x00007800c9027a25 */ /* 0x040fe800078e00ff */
        /* <DEDUP_REMOVED lines=13> */
.L_x_2085:
        /* <DEDUP_REMOVED lines=25> */
.L_x_2086:
        /* <DEDUP_REMOVED lines=9> */
.L_x_1993:
[----:B------:R-:W-:Y:S05]  /*7110*/  BSYNC B0 ;  /* 0x0000000000007941 */ /* 0x000fea0003800000 */
.L_x_1992:
        /* <DEDUP_REMOVED lines=87> */
[----:B--2---:R-:W-:Y:S03]  /*7690*/  FMNMX.FTZ R110, R110, R2, !PT ;  /* 0x000000026e6e7209 */ /* 0x004fe60007810000 */
[----:B------:R-:W1:Y:S01]  /*76a0*/  SHFL.BFLY PT, R113, R3, 0x1, 0x1f ;  /* 0x0c201f0003717f89 */ /* 0x000e6200000e0000 */
[----:B---3--:R-:W-:Y:S03]  /*76b0*/  FMNMX.FTZ R111, R111, R112, !PT ;  /* 0x000000706f6f7209 */ /* 0x008fe60007810000 */
[----:B------:R-:W2:Y:S01]  /*76c0*/  SHFL.BFLY PT, R112, R110, 0x1, 0x1f ;  /* 0x0c201f006e707f89 */ /* 0x000ea200000e0000 */
[----:B----4-:R-:W-:Y:S03]  /*76d0*/  FMNMX.FTZ R108, R156, R158, !PT ;  /* 0x0000009e9c6c7209 */ /* 0x010fe60007810000 */
[----:B------:R-:W3:Y:S04]  /*76e0*/  SHFL.BFLY PT, R157, R111, 0x1, 0x1f ;  /* 0x0c201f006f9d7f89 */ /* 0x000ee800000e0000 */
[----:B------:R4:W4:Y:S01]  /*76f0*/  SHFL.BFLY PT, R2, R108, 0x1, 0x1f ;  /* 0x0c201f006c027f89 */ /* 0x00092200000e0000 */
[----:B-1----:R-:W-:Y:S02]  /*7700*/  FMNMX.FTZ R113, R3, R113, !PT ;  /* 0x0000007103717209 */ /* 0x002fe40007810000 */
[----:B--2---:R-:W-:Y:S02]  /*7710*/  FMNMX.FTZ R112, R110, R112, !PT ;  /* 0x000000706e707209 */ /* 0x004fe40007810000 */
[----:B---3--:R-:W-:Y:S02]  /*7720*/  FMNMX.FTZ R111, R111, R157, !PT ;  /* 0x0000009d6f6f7209 */ /* 0x008fe40007810000 */
.L_x_2087:
[C---:B------:R-:W-:Y:S01]  /*7730*/  FADD.FTZ R0, -R113.reuse, R0 ;  /* 0x0000000071007221 */ /* 0x040fe20000010100 */
[----:B------:R-:W-:Y:S01]  /*7740*/  WARPSYNC 0xffffffff ;  /* 0xffffffff00007948 */ /* 0x000fe20003800000 */
[----:B------:R-:W-:Y:S01]  /*7750*/  FMUL.FTZ R160, R113, c[0x0][0x2d0] ;  /* 0x0000b40071a07a20 */ /* 0x000fe20000410000 */
[----:B----4-:R-:W-:Y:S01]  /*7760*/  FMNMX.FTZ R2, R2, R108, !PT ;  /* 0x0000006c02027209 */ /* 0x010fe20007810000 */
[----:B------:R-:W-:Y:S01]  /*7770*/  FMUL.FTZ R0, R0, c[0x0][0x2d0] ;  /* 0x0000b40000007a20 */ /* 0x000fe20000410000 */
[----:B------:R-:W-:Y:S01]  /*7780*/  ISETP.GT.AND P1, PT, R202, R241, PT ;  /* 0x000000f1ca00720c */ /* 0x000fe20003f24270 */
[--C-:B------:R-:W-:Y:S02]  /*7790*/  FFMA.FTZ R69, R69, c[0x0][0x2d0], -R160.reuse ;  /* 0x0000b40045457a23 */ /* 0x100fe400000108a0 */
[----:B------:R1:W-:Y:S01]  /*77a0*/  MUFU.EX2 R110, R0 ;  /* 0x00000000006e7308 */ /* 0x0003e20000000800 */
[----:B------:R-:W-:Y:S02]  /*77b0*/  FMUL.FTZ R161, R112, c[0x0][0x2d0] ;  /* 0x0000b40070a17a20 */ /* 0x000fe40000410000 */
[----:B------:R-:W-:Y:S02]  /*77c0*/  FMUL.FTZ R108, R2, c[0x0][0x2d0] ;  /* 0x0000b400026c7a20 */ /* 0x000fe40000410000 */
[--C-:B------:R-:W-:Y:S02]  /*77d0*/  FFMA.FTZ R3, R7, c[0x0][0x2d0], -R161.reuse ;  /* 0x0000b40007037a23 */ /* 0x100fe400000108a1 */
[----:B------:R-:W-:Y:S02]  /*77e0*/  FFMA.FTZ R5, R5, c[0x0][0x2d0], -R160 ;  /* 0x0000b40005057a23 */ /* 0x000fe400000108a0 */
        /* <DEDUP_REMOVED lines=10> */
[----:B-1----:R-:W-:Y:S02]  /*7890*/  FADD.FTZ R0, -R112, R109 ;  /* 0x0000006d70007221 */ /* 0x002fe40000010100 */
[----:B------:R-:W-:Y:S02]  /*78a0*/  FFMA.FTZ R78, R78, c[0x0][0x2d0], -R108 ;  /* 0x0000b4004e4e7a23 */ /* 0x000fe4000001086c */
[----:B------:R-:W-:Y:S01]  /*78b0*/  FMUL.FTZ R0, R0, c[0x0][0x2d0] ;  /* 0x0000b40000007a20 */ /* 0x000fe20000410000 */
[----:B------:R-:W-:Y:S01]  /*78c0*/  MUFU.EX2 R162, R6 ;  /* 0x0000000600a27308 */ /* 0x000fe20000000800 */
[--C-:B------:R-:W-:Y:S09]  /*78d0*/  FFMA.FTZ R83, R83, c[0x0][0x2d0], -R161.reuse ;  /* 0x0000b40053537a23 */ /* 0x100ff200000108a1 */
[----:B------:R1:W-:Y:S10]  /*78e0*/  MUFU.EX2 R109, R0 ;  /* 0x00000000006d7308 */ /* 0x0003f40000000800 */
[----:B------:R-:W-:Y:S10]  /*78f0*/  MUFU.EX2 R182, R27 ;  /* 0x0000001b00b67308 */ /* 0x000ff40000000800 */
[----:B------:R-:W-:Y:S01]  /*7900*/  MUFU.EX2 R180, R30 ;  /* 0x0000001e00b47308 */ /* 0x000fe20000000800 */
[--C-:B-1----:R-:W-:Y:S02]  /*7910*/  FFMA.FTZ R0, R4, c[0x0][0x2d0], -R160.reuse ;  /* 0x0000b40004007a23 */ /* 0x102fe400000108a0 */
[--C-:B------:R-:W-:Y:S07]  /*7920*/  FFMA.FTZ R4, R20, c[0x0][0x2d0], -R160.reuse ;  /* 0x0000b40014047a23 */ /* 0x100fee00000108a0 */
[----:B------:R1:W-:Y:S10]  /*7930*/  MUFU.EX2 R167, R0 ;  /* 0x0000000000a77308 */ /* 0x0003f40000000800 */
[----:B------:R2:W-:Y:S10]  /*7940*/  MUFU.EX2 R231, R4 ;  /* 0x0000000400e77308 */ /* 0x0005f40000000800 */
[----:B------:R-:W-:Y:S01]  /*7950*/  MUFU.EX2 R178, R31 ;  /* 0x0000001f00b27308 */ /* 0x000fe20000000800 */
[----:B-1----:R-:W-:Y:S02]  /*7960*/  FFMA.FTZ R0, R16, c[0x0][0x2d0], -R160 ;  /* 0x0000b40010007a23 */ /* 0x002fe400000108a0 */
[--C-:B------:R-:W-:Y:S07]  /*7970*/  FFMA.FTZ R16, R38, c[0x0][0x2d0], -R161.reuse ;  /* 0x0000b40026107a23 */ /* 0x100fee00000108a1 */
[----:B------:R1:W-:Y:S01]  /*7980*/  MUFU.EX2 R204, R0 ;  /* 0x0000000000cc7308 */ /* 0x0003e20000000800 */
[----:B--2---:R-:W-:Y:S09]  /*7990*/  FFMA.FTZ R4, R10, c[0x0][0x2d0], -R108 ;  /* 0x0000b4000a047a23 */ /* 0x004ff2000001086c */
[----:B------:R2:W-:Y:S10]  /*79a0*/  MUFU.EX2 R165, R4 ;  /* 0x0000000400a57308 */ /* 0x0005f40000000800 */
[----:B------:R-:W-:Y:S01]  /*79b0*/  MUFU.EX2 R224, R16 ;  /* 0x0000001000e07308 */ /* 0x000fe20000000800 */
[----:B-1----:R-:W-:Y:S09]  /*79c0*/  FFMA.FTZ R0, R17, c[0x0][0x2d0], -R160 ;  /* 0x0000b40011007a23 */ /* 0x002ff200000108a0 */
[----:B------:R1:W-:Y:S01]  /*79d0*/  MUFU.EX2 R210, R0 ;  /* 0x0000000000d27308 */ /* 0x0003e20000000800 */
[--C-:B--2---:R-:W-:Y:S09]  /*79e0*/  FFMA.FTZ R4, R11, c[0x0][0x2d0], -R108.reuse ;  /* 0x0000b4000b047a23 */ /* 0x104ff2000001086c */
[----:B------:R2:W-:Y:S10]  /*79f0*/  MUFU.EX2 R181, R4 ;  /* 0x0000000400b57308 */ /* 0x0005f40000000800 */
[----:B------:R-:W-:Y:S01]  /*7a00*/  MUFU.EX2 R171, R69 ;  /* 0x0000004500ab7308 */ /* 0x000fe20000000800 */
[--C-:B-1----:R-:W-:Y:S09]  /*7a10*/  FFMA.FTZ R0, R18, c[0x0][0x2d0], -R161.reuse ;  /* 0x0000b40012007a23 */ /* 0x102ff200000108a1 */
[----:B------:R1:W-:Y:S01]  /*7a20*/  MUFU.EX2 R198, R0 ;  /* 0x0000000000c67308 */ /* 0x0003e20000000800 */
[--C-:B--2---:R-:W-:Y:S09]  /*7a30*/  FFMA.FTZ R4, R14, c[0x0][0x2d0], -R108.reuse ;  /* 0x0000b4000e047a23 */ /* 0x104ff2000001086c */
[----:B------:R2:W-:Y:S10]  /*7a40*/  MUFU.EX2 R185, R4 ;  /* 0x0000000400b97308 */ /* 0x0005f40000000800 */
[----:B------:R-:W-:Y:S01]  /*7a50*/  MUFU.EX2 R164, R42 ;  /* 0x0000002a00a47308 */ /* 0x000fe20000000800 */
[--C-:B-1----:R-:W-:Y:S09]  /*7a60*/  FFMA.FTZ R0, R19, c[0x0][0x2d0], -R161.reuse ;  /* 0x0000b40013007a23 */ /* 0x102ff200000108a1 */
[----:B------:R1:W-:Y:S01]  /*7a70*/  MUFU.EX2 R234, R0 ;  /* 0x0000000000ea7308 */ /* 0x0003e20000000800 */
[----:B--2---:R-:W-:Y:S09]  /*7a80*/  FFMA.FTZ R4, R15, c[0x0][0x2d0], -R108 ;  /* 0x0000b4000f047a23 */ /* 0x004ff2000001086c */
[----:B------:R2:W-:Y:S10]  /*7a90*/  MUFU.EX2 R220, R4 ;  /* 0x0000000400dc7308 */ /* 0x0005f40000000800 */
[----:B------:R-:W-:Y:S01]  /*7aa0*/  MUFU.EX2 R163, R43 ;  /* 0x0000002b00a37308 */ /* 0x000fe20000000800 */
[C---:B-1----:R-:W-:Y:S02]  /*7ab0*/  FADD.FTZ R0, -R111.reuse, R114 ;  /* 0x000000726f007221 */ /* 0x042fe40000010100 */
[----:B------:R-:W-:Y:S02]  /*7ac0*/  FMUL.FTZ R114, R111, c[0x0][0x2d0] ;  /* 0x0000b4006f727a20 */ /* 0x000fe40000410000 */
[----:B------:R-:W-:Y:S02]  /*7ad0*/  FMUL.FTZ R0, R0, c[0x0][0x2d0] ;  /* 0x0000b40000007a20 */ /* 0x000fe40000410000 */
[----:B------:R-:W-:Y:S03]  /*7ae0*/  FFMA.FTZ R5, R12, c[0x0][0x2d0], -R114 ;  /* 0x0000b4000c057a23 */ /* 0x000fe60000010872 */
[----:B------:R1:W-:Y:S01]  /*7af0*/  MUFU.EX2 R3, R0 ;  /* 0x0000000000037308 */ /* 0x0003e20000000800 */
[----:B------:R-:W-:Y:S02]  /*7b00*/  FFMA.FTZ R12, R36, c[0x0][0x2d0], -R160 ;  /* 0x0000b400240c7a23 */ /* 0x000fe400000108a0 */
[--C-:B--2---:R-:W-:Y:S07]  /*7b10*/  FFMA.FTZ R4, R29, c[0x0][0x2d0], -R114.reuse ;  /* 0x0000b4001d047a23 */ /* 0x104fee0000010872 */
[----:B------:R-:W-:Y:S10]  /*7b20*/  MUFU.EX2 R187, R5 ;  /* 0x0000000500bb7308 */ /* 0x000ff40000000800 */
[----:B------:R-:W-:Y:S01]  /*7b30*/  MUFU.EX2 R228, R4 ;  /* 0x0000000400e47308 */ /* 0x000fe20000000800 */
[--C-:B-1----:R-:W-:Y:S09]  /*7b40*/  FFMA.FTZ R0, R8, c[0x0][0x2d0], -R114.reuse ;  /* 0x0000b40008007a23 */ /* 0x102ff20000010872 */
[----:B------:R1:W-:Y:S10]  /*7b50*/  MUFU.EX2 R166, R0 ;  /* 0x0000000000a67308 */ /* 0x0003f40000000800 */
[----:B------:R2:W-:Y:S01]  /*7b60*/  MUFU.EX2 R226, R12 ;  /* 0x0000000c00e27308 */ /* 0x0005e20000000800 */
[----:B-1----:R-:W-:Y:S09]  /*7b70*/  FFMA.FTZ R0, R9, c[0x0][0x2d0], -R114 ;  /* 0x0000b40009007a23 */ /* 0x002ff20000010872 */
[----:B------:R1:W3:Y:S01]  /*7b80*/  MUFU.EX2 R186, R0 ;  /* 0x0000000000ba7308 */ /* 0x0002e20000000800 */
[----:B--2---:R-:W-:Y:S09]  /*7b90*/  FFMA.FTZ R12, R37, c[0x0][0x2d0], -R160 ;  /* 0x0000b400250c7a23 */ /* 0x004ff200000108a0 */
[----:B------:R-:W-:Y:S01]  /*7ba0*/  MUFU.EX2 R225, R12 ;  /* 0x0000000c00e17308 */ /* 0x000fe20000000800 */
[----:B-1----:R-:W-:Y:S09]  /*7bb0*/  FFMA.FTZ R0, R13, c[0x0][0x2d0], -R114 ;  /* 0x0000b4000d007a23 */ /* 0x002ff20000010872 */
[----:B------:R1:W2:Y:S02]  /*7bc0*/  MUFU.EX2 R230, R0 ;  /* 0x0000000000e67308 */ /* 0x0002a40000000800 */
[--C-:B-1----:R-:W-:Y:S01]  /*7bd0*/  FFMA.FTZ R0, R21, c[0x0][0x2d0], -R160.reuse ;  /* 0x0000b40015007a23 */ /* 0x102fe200000108a0 */
[----:B---3--:R-:W-:Y:S01]  /*7be0*/  F2FP.BF16.PACK_AB R156, R186, R166 ;  /* 0x000000a6ba9c723e */ /* 0x008fe200000010ff */
[C---:B------:R-:W-:Y:S01]  /*7bf0*/  FMUL.FTZ R4, R110.reuse, R120 ;  /* 0x000000786e047220 */ /* 0x040fe20000410000 */
[----:B------:R-:W-:Y:S05]  /*7c00*/  F2FP.BF16.PACK_AB R120, R173, R167 ;  /* 0x000000a7ad78723e */ /* 0x000fea00000010ff */
[----:B------:R1:W-:Y:S01]  /*7c10*/  MUFU.EX2 R235, R0 ;  /* 0x0000000000eb7308 */ /* 0x0003e20000000800 */
[----:B------:R-:W-:Y:S01]  /*7c20*/  FMUL.FTZ R5, R110, R121 ;  /* 0x000000796e057220 */ /* 0x000fe20000410000 */
[----:B------:R-:W-:Y:S01]  /*7c30*/  F2FP.BF16.PACK_AB R121, R203, R162 ;  /* 0x000000a2cb79723e */ /* 0x000fe200000010ff */
[C---:B------:R-:W-:Y:S01]  /*7c40*/  FMUL.FTZ R6, R109.reuse, R122 ;  /* 0x0000007a6d067220 */ /* 0x040fe20000410000 */
[----:B------:R-:W-:Y:S01]  /*7c50*/  F2FP.BF16.PACK_AB R122, R210, R204 ;  /* 0x000000ccd27a723e */ /* 0x000fe200000010ff */
[----:B------:R-:W-:Y:S01]  /*7c60*/  FMUL.FTZ R7, R109, R123 ;  /* 0x0000007b6d077220 */ /* 0x000fe20000410000 */
[----:B------:R-:W-:Y:S01]  /*7c70*/  F2FP.BF16.PACK_AB R123, R234, R198 ;  /* 0x000000c6ea7b723e */ /* 0x000fe200000010ff */
[C---:B------:R-:W-:Y:S01]  /*7c80*/  FMUL.FTZ R8, R3.reuse, R116 ;  /* 0x0000007403087220 */ /* 0x040fe20000410000 */
[----:B--2---:R-:W-:Y:S01]  /*7c90*/  F2FP.BF16.PACK_AB R158, R230, R187 ;  /* 0x000000bbe69e723e */ /* 0x004fe200000010ff */
[----:B------:R-:W-:Y:S01]  /*7ca0*/  FMUL.FTZ R9, R3, R117 ;  /* 0x0000007503097220 */ /* 0x000fe20000410000 */
[----:B------:R-:W-:Y:S01]  /*7cb0*/  F2FP.BF16.PACK_AB R157, R181, R165 ;  /* 0x000000a5b59d723e */ /* 0x000fe200000010ff */
[C---:B------:R-:W-:Y:S01]  /*7cc0*/  FMUL.FTZ R12, R3.reuse, R124 ;  /* 0x0000007c030c7220 */ /* 0x040fe20000410000 */
[----:B------:R-:W-:Y:S01]  /*7cd0*/  F2FP.BF16.PACK_AB R159, R220, R185 ;  /* 0x000000b9dc9f723e */ /* 0x000fe200000010ff */
[----:B------:R-:W-:Y:S02]  /*7ce0*/  FMUL.FTZ R13, R3, R125 ;  /* 0x0000007d030d7220 */ /* 0x000fe40000410000 */
[C---:B------:R-:W-:Y:S02]  /*7cf0*/  FMUL.FTZ R16, R110.reuse, R128 ;  /* 0x000000806e107220 */ /* 0x040fe40000410000 */
[----:B------:R-:W-:Y:S02]  /*7d00*/  FMUL.FTZ R17, R110, R129 ;  /* 0x000000816e117220 */ /* 0x000fe40000410000 */
[C---:B------:R-:W-:Y:S02]  /*7d10*/  FMUL.FTZ R18, R109.reuse, R130 ;  /* 0x000000826d127220 */ /* 0x040fe40000410000 */
[----:B------:R-:W-:Y:S02]  /*7d20*/  FMUL.FTZ R19, R109, R131 ;  /* 0x000000836d137220 */ /* 0x000fe40000410000 */
[----:B------:R-:W-:Y:S01]  /*7d30*/  LDSM.16.MT88.4 R128, [R193+0x800] ;  /* 0x00080000c180783b */ /* 0x000fe20000004200 */
[--C-:B-1----:R-:W-:Y:S02]  /*7d40*/  FFMA.FTZ R0, R22, c[0x0][0x2d0], -R161.reuse ;  /* 0x0000b40016007a23 */ /* 0x102fe400000108a1 */
[C---:B------:R-:W-:Y:S02]  /*7d50*/  FMUL.FTZ R36, R3.reuse, R140 ;  /* 0x0000008c03247220 */ /* 0x040fe40000410000 */
[----:B------:R1:W-:Y:S01]  /*7d60*/  MUFU.EX2 R229, R0 ;  /* 0x0000000000e57308 */ /* 0x0003e20000000800 */
[----:B------:R-:W-:Y:S02]  /*7d70*/  FMUL.FTZ R37, R3, R141 ;  /* 0x0000008d03257220 */ /* 0x000fe40000410000 */
[C---:B------:R-:W-:Y:S02]  /*7d80*/  FMUL.FTZ R84, R110.reuse, R84 ;  /* 0x000000546e547220 */ /* 0x040fe40000410000 */
[C---:B------:R-:W-:Y:S02]  /*7d90*/  FMUL.FTZ R85, R110.reuse, R85 ;  /* 0x000000556e557220 */ /* 0x040fe40000410000 */
[C---:B------:R-:W-:Y:S02]  /*7da0*/  FMUL.FTZ R86, R109.reuse, R86 ;  /* 0x000000566d567220 */ /* 0x040fe40000410000 */
[----:B------:R-:W-:Y:S02]  /*7db0*/  FMUL.FTZ R87, R109, R87 ;  /* 0x000000576d577220 */ /* 0x000fe40000410000 */
[C---:B------:R-:W-:Y:S02]  /*7dc0*/  FMUL.FTZ R88, R3.reuse, R88 ;  /* 0x0000005803587220 */ /* 0x040fe40000410000 */
[C---:B------:R-:W-:Y:S02]  /*7dd0*/  FMUL.FTZ R89, R3.reuse, R89 ;  /* 0x0000005903597220 */ /* 0x040fe40000410000 */
[C---:B------:R-:W-:Y:S02]  /*7de0*/  FMUL.FTZ R92, R3.reuse, R92 ;  /* 0x0000005c035c7220 */ /* 0x040fe40000410000 */
[----:B------:R-:W-:Y:S02]  /*7df0*/  FMUL.FTZ R93, R3, R93 ;  /* 0x0000005d035d7220 */ /* 0x000fe40000410000 */
[C---:B------:R-:W-:Y:S02]  /*7e00*/  FMUL.FTZ R96, R110.reuse, R96 ;  /* 0x000000606e607220 */ /* 0x040fe40000410000 */
[C---:B------:R-:W-:Y:S02]  /*7e10*/  FMUL.FTZ R97, R110.reuse, R97 ;  /* 0x000000616e617220 */ /* 0x040fe40000410000 */
[----:B------:R-:W-:Y:S02]  /*7e20*/  FMUL.FTZ R98, R109, R98 ;  /* 0x000000626d627220 */ /* 0x000fe40000410000 */
[--C-:B-1----:R-:W-:Y:S02]  /*7e30*/  FFMA.FTZ R0, R23, c[0x0][0x2d0], -R161.reuse ;  /* 0x0000b40017007a23 */ /* 0x102fe400000108a1 */
[----:B------:R-:W1:Y:S01]  /*7e40*/  LDSM.16.MT88.4 R20, [R190] ;  /* 0x00000000be14783b */ /* 0x000e620000004200 */
[C---:B------:R-:W-:Y:S01]  /*7e50*/  FMUL.FTZ R99, R109.reuse, R99 ;  /* 0x000000636d637220 */ /* 0x040fe20000410000 */
[----:B------:R2:W-:Y:S01]  /*7e60*/  MUFU.EX2 R238, R0 ;  /* 0x0000000000ee7308 */ /* 0x0005e20000000800 */
[C---:B------:R-:W-:Y:S02]  /*7e70*/  FMUL.FTZ R100, R110.reuse, R100 ;  /* 0x000000646e647220 */ /* 0x040fe40000410000 */
[C---:B------:R-:W-:Y:S02]  /*7e80*/  FMUL.FTZ R101, R110.reuse, R101 ;  /* 0x000000656e657220 */ /* 0x040fe40000410000 */
[C---:B------:R-:W-:Y:S02]  /*7e90*/  FMUL.FTZ R102, R109.reuse, R102 ;  /* 0x000000666d667220 */ /* 0x040fe40000410000 */
[C---:B------:R-:W-:Y:S02]  /*7ea0*/  FMUL.FTZ R103, R109.reuse, R103 ;  /* 0x000000676d677220 */ /* 0x040fe40000410000 */
[----:B------:R-:W-:Y:S02]  /*7eb0*/  FMUL.FTZ R29, R110, R153 ;  /* 0x000000996e1d7220 */ /* 0x000fe40000410000 */
[C---:B------:R-:W-:Y:S02]  /*7ec0*/  FMUL.FTZ R30, R109.reuse, R154 ;  /* 0x0000009a6d1e7220 */ /* 0x040fe40000410000 */
[----:B------:R-:W-:Y:S02]  /*7ed0*/  FMUL.FTZ R31, R109, R155 ;  /* 0x0000009b6d1f7220 */ /* 0x000fe40000410000 */
[C---:B------:R-:W-:Y:S02]  /*7ee0*/  FMUL.FTZ R104, R3.reuse, R104 ;  /* 0x0000006803687220 */ /* 0x040fe40000410000 */
[C---:B------:R-:W-:Y:S02]  /*7ef0*/  FMUL.FTZ R105, R3.reuse, R105 ;  /* 0x0000006903697220 */ /* 0x040fe40000410000 */
[--C-:B--2---:R-:W-:Y:S02]  /*7f00*/  FFMA.FTZ R0, R32, c[0x0][0x2d0], -R160.reuse ;  /* 0x0000b40020007a23 */ /* 0x104fe400000108a0 */
[----:B------:R-:W-:Y:S02]  /*7f10*/  FMUL.FTZ R32, R3, R136 ;  /* 0x0000008803207220 */ /* 0x000fe40000410000 */
[----:B------:R2:W-:Y:S01]  /*7f20*/  MUFU.EX2 R239, R0 ;  /* 0x0000000000ef7308 */ /* 0x0005e20000000800 */
[-C--:B-1----:R-:W-:Y:S05]  /*7f30*/  HMMA.16816.F32.BF16 R4, R120, R20.reuse, R4 ;  /* 0x000000147804723c */ /* 0x082fea0000041804 */
[----:B--2---:R-:W-:Y:S02]  /*7f40*/  FFMA.FTZ R0, R33, c[0x0][0x2d0], -R160 ;  /* 0x0000b40021007a23 */ /* 0x004fe400000108a0 */
[----:B------:R-:W-:Y:S02]  /*7f50*/  FMUL.FTZ R33, R3, R137 ;  /* 0x0000008903217220 */ /* 0x000fe40000410000 */
[----:B------:R1:W-:Y:S03]  /*7f60*/  MUFU.EX2 R240, R0 ;  /* 0x0000000000f07308 */ /* 0x0003e60000000800 */
[--C-:B-1----:R-:W-:Y:S07]  /*7f70*/  FFMA.FTZ R0, R34, c[0x0][0x2d0], -R161.reuse ;  /* 0x0000b40022007a23 */ /* 0x102fee00000108a1 */
[----:B------:R1:W-:Y:S02]  /*7f80*/  MUFU.EX2 R236, R0 ;  /* 0x0000000000ec7308 */ /* 0x0003e40000000800 */
[--C-:B-1----:R-:W-:Y:S08]  /*7f90*/  FFMA.FTZ R0, R35, c[0x0][0x2d0], -R161.reuse ;  /* 0x0000b40023007a23 */ /* 0x102ff000000108a1 */
[----:B------:R1:W-:Y:S02]  /*7fa0*/  MUFU.EX2 R237, R0 ;  /* 0x0000000000ed7308 */ /* 0x0003e40000000800 */
[----:B-1----:R-:W-:Y:S02]  /*7fb0*/  FFMA.FTZ R0, R24, c[0x0][0x2d0], -R114 ;  /* 0x0000b40018007a23 */ /* 0x002fe40000010872 */
[----:B------:R-:W-:Y:S06]  /*7fc0*/  FFMA.FTZ R24, R48, c[0x0][0x2d0], -R160 ;  /* 0x0000b40030187a23 */ /* 0x000fec00000108a0 */
[----:B------:R1:W-:Y:S01]  /*7fd0*/  MUFU.EX2 R227, R0 ;  /* 0x0000000000e37308 */ /* 0x0003e20000000800 */
[C---:B------:R-:W-:Y:S09]  /*7fe0*/  FMUL.FTZ R48, R110.reuse, R144 ;  /* 0x000000906e307220 */ /* 0x040ff20000410000 */
[----:B------:R2:W-:Y:S01]  /*7ff0*/  MUFU.EX2 R222, R24 ;  /* 0x0000001800de7308 */ /* 0x0005e20000000800 */
[----:B-1----:R-:W-:Y:S02]  /*8000*/  FFMA.FTZ R0, R25, c[0x0][0x2d0], -R114 ;  /* 0x0000b40019007a23 */ /* 0x002fe40000010872 */
[----:B------:R-:W-:Y:S07]  /*8010*/  FMUL.FTZ R25, R3, R149 ;  /* 0x0000009503197220 */ /* 0x000fee0000410000 */
[----:B------:R1:W-:Y:S01]  /*8020*/  MUFU.EX2 R233, R0 ;  /* 0x0000000000e97308 */ /* 0x0003e20000000800 */
[----:B--2---:R-:W-:Y:S02]  /*8030*/  FFMA.FTZ R24, R49, c[0x0][0x2d0], -R160 ;  /* 0x0000b40031187a23 */ /* 0x004fe400000108a0 */
[----:B------:R-:W-:Y:S07]  /*8040*/  FMUL.FTZ R49, R110, R145 ;  /* 0x000000916e317220 */ /* 0x000fee0000410000 */
[----:B------:R2:W3:Y:S01]  /*8050*/  MUFU.EX2 R221, R24 ;  /* 0x0000001800dd7308 */ /* 0x0004e20000000800 */
[----:B-1----:R-:W-:Y:S02]  /*8060*/  FFMA.FTZ R0, R28, c[0x0][0x2d0], -R114 ;  /* 0x0000b4001c007a23 */ /* 0x002fe40000010872 */
[----:B------:R-:W-:Y:S07]  /*8070*/  FMUL.FTZ R28, R110, R152 ;  /* 0x000000986e1c7220 */ /* 0x000fee0000410000 */
[----:B------:R1:W-:Y:S01]  /*8080*/  MUFU.EX2 R232, R0 ;  /* 0x0000000000e87308 */ /* 0x0003e20000000800 */
[----:B--2---:R-:W-:Y:S01]  /*8090*/  FFMA.FTZ R24, R50, c[0x0][0x2d0], -R161 ;  /* 0x0000b40032187a23 */ /* 0x004fe200000108a1 */
[----:B---3--:R-:W-:Y:S01]  /*80a0*/  F2FP.BF16.PACK_AB R42, R221, R222 ;  /* 0x000000dedd2a723e */ /* 0x008fe200000010ff */
[----:B------:R-:W-:Y:S07]  /*80b0*/  FMUL.FTZ R50, R109, R146 ;  /* 0x000000926d327220 */ /* 0x000fee0000410000 */
[----:B------:R2:W-:Y:S01]  /*80c0*/  MUFU.EX2 R218, R24 ;  /* 0x0000001800da7308 */ /* 0x0005e20000000800 */
[----:B-1----:R-:W-:Y:S02]  /*80d0*/  FADD.FTZ R0, -R2, R115 ;  /* 0x0000007302007221 */ /* 0x002fe40000010100 */
[----:B------:R-:W-:Y:S02]  /*80e0*/  FFMA.FTZ R115, R80, c[0x0][0x2d0], -R160 ;  /* 0x0000b40050737a23 */ /* 0x000fe400000108a0 */
[----:B------:R-:W-:Y:S02]  /*80f0*/  FMUL.FTZ R0, R0, c[0x0][0x2d0] ;  /* 0x0000b40000007a20 */ /* 0x000fe40000410000 */
[----:B------:R-:W-:Y:S02]  /*8100*/  FFMA.FTZ R80, R72, c[0x0][0x2d0], -R114 ;  /* 0x0000b40048507a23 */ /* 0x000fe40000010872 */
[----:B------:R-:W-:Y:S02]  /*8110*/  FFMA.FTZ R72, R63, c[0x0][0x2d0], -R108 ;  /* 0x0000b4003f487a23 */ /* 0x000fe4000001086c */
[--C-:B--2---:R-:W-:Y:S01]  /*8120*/  FFMA.FTZ R24, R51, c[0x0][0x2d0], -R161.reuse ;  /* 0x0000b40033187a23 */ /* 0x104fe200000108a1 */
[----:B------:R-:W1:Y:S01]  /*8130*/  MUFU.EX2 R0, R0 ;  /* 0x0000000000007308 */ /* 0x000e620000000800 */
[----:B------:R-:W-:Y:S02]  /*8140*/  FMUL.FTZ R51, R109, R147 ;  /* 0x000000936d337220 */ /* 0x000fe40000410000 */
[----:B------:R-:W-:Y:S07]  /*8150*/  LDSM.16.MT88.4 R144, [R193+0x2000] ;  /* 0x00200000c190783b */ /* 0x000fee0000004200 */
[----:B------:R2:W3:Y:S01]  /*8160*/  MUFU.EX2 R219, R24 ;  /* 0x0000001800db7308 */ /* 0x0004e20000000800 */
[C---:B-1----:R-:W-:Y:S02]  /*8170*/  FMUL.FTZ R10, R0.reuse, R118 ;  /* 0x00000076000a7220 */ /* 0x042fe40000410000 */
[C---:B------:R-:W-:Y:S02]  /*8180*/  FMUL.FTZ R11, R0.reuse, R119 ;  /* 0x00000077000b7220 */ /* 0x040fe40000410000 */
[----:B------:R-:W1:Y:S01]  /*8190*/  LDSM.16.MT88.4 R116, [R193] ;  /* 0x00000000c174783b */ /* 0x000e620000004200 */
[C---:B------:R-:W-:Y:S02]  /*81a0*/  FMUL.FTZ R14, R0.reuse, R126 ;  /* 0x0000007e000e7220 */ /* 0x040fe40000410000 */
[----:B------:R-:W-:Y:S02]  /*81b0*/  FMUL.FTZ R15, R0, R127 ;  /* 0x0000007f000f7220 */ /* 0x000fe40000410000 */
[C---:B------:R-:W-:Y:S03]  /*81c0*/  HMMA.16816.F32.BF16 R8, R156.reuse, R20, R8 ;  /* 0x000000149c08723c */ /* 0x040fe60000041808 */
[----:B------:R-:W4:Y:S01]  /*81d0*/  LDSM.16.MT88.4 R124, [R191] ;  /* 0x00000000bf7c783b */ /* 0x000f220000004200 */
[--C-:B--2---:R-:W-:Y:S01]  /*81e0*/  FFMA.FTZ R24, R40, c[0x0][0x2d0], -R114.reuse ;  /* 0x0000b40028187a23 */ /* 0x104fe20000010872 */
[----:B---3--:R-:W-:Y:S01]  /*81f0*/  F2FP.BF16.PACK_AB R43, R219, R218 ;  /* 0x000000dadb2b723e */ /* 0x008fe200000010ff */
[--C-:B------:R-:W-:Y:S01]  /*8200*/  FFMA.FTZ R40, R54, c[0x0][0x2d0], -R161.reuse ;  /* 0x0000b40036287a23 */ /* 0x100fe200000108a1 */
[----:B------:R-:W-:Y:S01]  /*8210*/  F2FP.BF16.PACK_AB R54, R240, R239 ;  /* 0x000000eff036723e */ /* 0x000fe200000010ff */
[-C--:B------:R-:W-:Y:S01]  /*8220*/  HMMA.16816.F32.BF16 R12, R156, R22.reuse, R12 ;  /* 0x000000169c0c723c */ /* 0x080fe2000004180c */
[----:B------:R2:W-:Y:S03]  /*8230*/  MUFU.EX2 R217, R24 ;  /* 0x0000001800d97308 */ /* 0x0005e60000000800 */
[--C-:B------:R-:W-:Y:S02]  /*8240*/  FFMA.FTZ R20, R39, c[0x0][0x2d0], -R161.reuse ;  /* 0x0000b40027147a23 */ /* 0x100fe400000108a1 */
[----:B------:R-:W-:Y:S02]  /*8250*/  FMUL.FTZ R21, R110, R133 ;  /* 0x000000856e157220 */ /* 0x000fe40000410000 */
[C---:B------:R-:W-:Y:S03]  /*8260*/  HMMA.16816.F32.BF16 R16, R120.reuse, R22, R16 ;  /* 0x000000167810723c */ /* 0x040fe60000041810 */
[----:B------:R3:W-:Y:S01]  /*8270*/  MUFU.EX2 R183, R40 ;  /* 0x0000002800b77308 */ /* 0x0007e20000000800 */
[C---:B------:R-:W-:Y:S02]  /*8280*/  FMUL.FTZ R34, R0.reuse, R138 ;  /* 0x0000008a00227220 */ /* 0x040fe40000410000 */
[C---:B------:R-:W-:Y:S02]  /*8290*/  FMUL.FTZ R35, R0.reuse, R139 ;  /* 0x0000008b00237220 */ /* 0x040fe40000410000 */
[C---:B------:R-:W-:Y:S04]  /*82a0*/  FMUL.FTZ R22, R109.reuse, R134 ;  /* 0x000000866d167220 */ /* 0x040fe80000410000 */
[----:B------:R-:W-:Y:S01]  /*82b0*/  FMUL.FTZ R23, R109, R135 ;  /* 0x000000876d177220 */ /* 0x000fe20000410000 */
[----:B------:R5:W-:Y:S01]  /*82c0*/  MUFU.EX2 R223, R20 ;  /* 0x0000001400df7308 */ /* 0x000be20000000800 */
[C---:B------:R-:W-:Y:S02]  /*82d0*/  FMUL.FTZ R38, R0.reuse, R142 ;  /* 0x0000008e00267220 */ /* 0x040fe40000410000 */
[C---:B------:R-:W-:Y:S02]  /*82e0*/  FMUL.FTZ R39, R0.reuse, R143 ;  /* 0x0000008f00277220 */ /* 0x040fe40000410000 */
[----:B--2---:R-:W-:Y:S02]  /*82f0*/  FFMA.FTZ R24, R41, c[0x0][0x2d0], -R114 ;  /* 0x0000b40029187a23 */ /* 0x004fe40000010872 */
[C---:B------:R-:W-:Y:S02]  /*8300*/  FMUL.FTZ R90, R0.reuse, R90 ;  /* 0x0000005a005a7220 */ /* 0x040fe40000410000 */
[C---:B------:R-:W-:Y:S01]  /*8310*/  FMUL.FTZ R91, R0.reuse, R91 ;  /* 0x0000005b005b7220 */ /* 0x040fe20000410000 */
[----:B------:R2:W-:Y:S01]  /*8320*/  MUFU.EX2 R216, R24 ;  /* 0x0000001800d87308 */ /* 0x0005e20000000800 */
[C---:B------:R-:W-:Y:S02]  /*8330*/  FMUL.FTZ R94, R0.reuse, R94 ;  /* 0x0000005e005e7220 */ /* 0x040fe40000410000 */
[C---:B------:R-:W-:Y:S02]  /*8340*/  FMUL.FTZ R95, R0.reuse, R95 ;  /* 0x0000005f005f7220 */ /* 0x040fe40000410000 */
[----:B---3--:R-:W-:Y:S02]  /*8350*/  FFMA.FTZ R40, R65, c[0x0][0x2d0], -R160 ;  /* 0x0000b40041287a23 */ /* 0x008fe400000108a0 */
[--C-:B------:R-:W-:Y:S01]  /*8360*/  FFMA.FTZ R41, R55, c[0x0][0x2d0], -R161.reuse ;  /* 0x0000b40037297a23 */ /* 0x100fe200000108a1 */
[----:B------:R-:W-:Y:S01]  /*8370*/  F2FP.BF16.PACK_AB R55, R237, R236 ;  /* 0x000000eced37723e */ /* 0x000fe200000010ff */
[C---:B------:R-:W-:Y:S01]  /*8380*/  FMUL.FTZ R27, R0.reuse, R151 ;  /* 0x00000097001b7220 */ /* 0x040fe20000410000 */
[----:B------:R3:W-:Y:S01]  /*8390*/  MUFU.EX2 R177, R40 ;  /* 0x0000002800b17308 */ /* 0x0007e20000000800 */
[C---:B------:R-:W-:Y:S02]  /*83a0*/  FMUL.FTZ R106, R0.reuse, R106 ;  /* 0x0000006a006a7220 */ /* 0x040fe40000410000 */
[----:B------:R-:W-:Y:S02]  /*83b0*/  FMUL.FTZ R107, R0, R107 ;  /* 0x0000006b006b7220 */ /* 0x000fe40000410000 */
[----:B-----5:R-:W-:Y:S05]  /*83c0*/  FMUL.FTZ R20, R110, R132 ;  /* 0x000000846e147220 */ /* 0x020fea0000410000 */
[----:B------:R5:W-:Y:S02]  /*83d0*/  MUFU.EX2 R184, R41 ;  /* 0x0000002900b87308 */ /* 0x000be40000000800 */
[-C--:B-1----:R-:W-:Y:S03]  /*83e0*/  HMMA.16816.F32.BF16 R20, R120, R116.reuse, R20 ;  /* 0x000000747814723c */ /* 0x082fe60000041814 */
[----:B--2---:R-:W-:Y:S02]  /*83f0*/  FFMA.FTZ R24, R44, c[0x0][0x2d0], -R114 ;  /* 0x0000b4002c187a23 */ /* 0x004fe40000010872 */
[----:B------:R-:W-:Y:S03]  /*8400*/  FFMA.FTZ R44, R64, c[0x0][0x2d0], -R160 ;  /* 0x0000b400402c7a23 */ /* 0x000fe600000108a0 */
[C---:B------:R-:W-:Y:S01]  /*8410*/  HMMA.16816.F32.BF16 R32, R156.reuse, R116, R32 ;  /* 0x000000749c20723c */ /* 0x040fe20000041820 */
[----:B------:R1:W-:Y:S03]  /*8420*/  MUFU.EX2 R212, R24 ;  /* 0x0000001800d47308 */ /* 0x0003e60000000800 */
[--C-:B---3--:R-:W-:Y:S04]  /*8430*/  FFMA.FTZ R40, R66, c[0x0][0x2d0], -R161.reuse ;  /* 0x0000b40042287a23 */ /* 0x108fe800000108a1 */
[-C--:B------:R-:W-:Y:S03]  /*8440*/  HMMA.16816.F32.BF16 R36, R156, R118.reuse, R36 ;  /* 0x000000769c24723c */ /* 0x080fe60000041824 */
[----:B------:R2:W-:Y:S01]  /*8450*/  MUFU.EX2 R176, R40 ;  /* 0x0000002800b07308 */ /* 0x0005e20000000800 */
[--C-:B-----5:R-:W-:Y:S04]  /*8460*/  FFMA.FTZ R41, R70, c[0x0][0x2d0], -R161.reuse ;  /* 0x0000b40046297a23 */ /* 0x120fe800000108a1 */
[C---:B------:R-:W-:Y:S01]  /*8470*/  HMMA.16816.F32.BF16 R48, R120.reuse, R118, R48 ;  /* 0x000000767830723c */ /* 0x040fe20000041830 */
[----:B------:R-:W3:Y:S04]  /*8480*/  LDSM.16.MT88.4 R116, [R192] ;  /* 0x00000000c074783b */ /* 0x000ee80000004200 */
[----:B------:R5:W3:Y:S03]  /*8490*/  MUFU.EX2 R132, R26 ;  /* 0x0000001a00847308 */ /* 0x000ae60000000800 */
[-C--:B----4-:R-:W-:Y:S04]  /*84a0*/  HMMA.16816.F32.BF16 R84, R120, R124.reuse, R84 ;  /* 0x0000007c7854723c */ /* 0x090fe80000041854 */
[----:B-1----:R-:W-:Y:S02]  /*84b0*/  FFMA.FTZ R24, R45, c[0x0][0x2d0], -R114 ;  /* 0x0000b4002d187a23 */ /* 0x002fe40000010872 */
[--C-:B------:R-:W-:Y:S01]  /*84c0*/  FFMA.FTZ R45, R68, c[0x0][0x2d0], -R160.reuse ;  /* 0x0000b400442d7a23 */ /* 0x100fe200000108a0 */
[----:B------:R1:W-:Y:S01]  /*84d0*/  MUFU.EX2 R179, R44 ;  /* 0x0000002c00b37308 */ /* 0x0003e20000000800 */
[C---:B------:R-:W-:Y:S04]  /*84e0*/  HMMA.16816.F32.BF16 R88, R156.reuse, R124, R88 ;  /* 0x0000007c9c58723c */ /* 0x040fe80000041858 */
[----:B--2---:R-:W-:Y:S02]  /*84f0*/  FFMA.FTZ R40, R67, c[0x0][0x2d0], -R161 ;  /* 0x0000b40043287a23 */ /* 0x004fe400000108a1 */
[----:B------:R-:W-:Y:S02]  /*8500*/  LDSM.16.MT88.4 R64, [R192+0x800] ;  /* 0x00080000c040783b */ /* 0x000fe40000004200 */
[-C--:B------:R-:W-:Y:S01]  /*8510*/  HMMA.16816.F32.BF16 R92, R156, R126.reuse, R92 ;  /* 0x0000007e9c5c723c */ /* 0x080fe2000004185c */
[----:B------:R2:W-:Y:S03]  /*8520*/  MUFU.EX2 R214, R24 ;  /* 0x0000001800d67308 */ /* 0x0005e60000000800 */
[C---:B-----5:R-:W-:Y:S02]  /*8530*/  FMUL.FTZ R26, R0.reuse, R150 ;  /* 0x00000096001a7220 */ /* 0x060fe40000410000 */
[----:B------:R-:W-:Y:S02]  /*8540*/  FFMA.FTZ R0, R0, R211, R165 ;  /* 0x000000d300007223 */ /* 0x000fe400000100a5 */
[C---:B------:R-:W-:Y:S01]  /*8550*/  HMMA.16816.F32.BF16 R96, R120.reuse, R126, R96 ;  /* 0x0000007e7860723c */ /* 0x040fe20000041860 */
[----:B------:R-:W4:Y:S02]  /*8560*/  LDSM.16.MT88.4 R124, [R190+0x800] ;  /* 0x00080000be7c783b */ /* 0x000f240000004200 */
[----:B------:R5:W-:Y:S01]  /*8570*/  MUFU.EX2 R175, R40 ;  /* 0x0000002800af7308 */ /* 0x000be20000000800 */
[----:B-1----:R-:W-:Y:S04]  /*8580*/  FFMA.FTZ R44, R110, R207, R167 ;  /* 0x000000cf6e2c7223 */ /* 0x002fe800000100a7 */
[-C--:B---3--:R-:W-:Y:S05]  /*8590*/  HMMA.16816.F32.BF16 R100, R120, R116.reuse, R100 ;  /* 0x000000747864723c */ /* 0x088fea0000041864 */
[----:B------:R1:W3:Y:S03]  /*85a0*/  MUFU.EX2 R174, R45 ;  /* 0x0000002d00ae7308 */ /* 0x0002e60000000800 */
[C---:B------:R-:W-:Y:S04]  /*85b0*/  HMMA.16816.F32.BF16 R104, R156.reuse, R116, R104 ;  /* 0x000000749c68723c */ /* 0x040fe80000041868 */
[----:B--2---:R-:W-:Y:S01]  /*85c0*/  FFMA.FTZ R24, R52, c[0x0][0x2d0], -R160 ;  /* 0x0000b40034187a23 */ /* 0x004fe200000108a0 */
[----:B------:R-:W-:Y:S02]  /*85d0*/  F2FP.BF16.PACK_AB R52, R235, R231 ;  /* 0x000000e7eb34723e */ /* 0x000fe400000010ff */
[----:B------:R-:W-:Y:S01]  /*85e0*/  F2FP.BF16.PACK_AB R116, R233, R227 ;  /* 0x000000e3e974723e */ /* 0x000fe200000010ff */
[----:B------:R2:W-:Y:S01]  /*85f0*/  MUFU.EX2 R215, R24 ;  /* 0x0000001800d77308 */ /* 0x0005e20000000800 */
[----:B------:R-:W-:Y:S03]  /*8600*/  F2FP.BF16.PACK_AB R117, R182, R132 ;  /* 0x00000084b675723e */ /* 0x000fe600000010ff */
[----:B-----5:R-:W-:Y:S06]  /*8610*/  FFMA.FTZ R40, R56, c[0x0][0x2d0], -R114 ;  /* 0x0000b40038287a23 */ /* 0x020fec0000010872 */
[----:B------:R5:W-:Y:S01]  /*8620*/  MUFU.EX2 R168, R40 ;  /* 0x0000002800a87308 */ /* 0x000be20000000800 */
[----:B-1----:R-:W-:Y:S01]  /*8630*/  FFMA.FTZ R45, R71, c[0x0][0x2d0], -R161 ;  /* 0x0000b400472d7a23 */ /* 0x002fe200000108a1 */
[----:B---3--:R-:W-:Y:S01]  /*8640*/  F2FP.BF16.PACK_AB R152, R171, R174 ;  /* 0x000000aeab98723e */ /* 0x008fe200000010ff */
[----:B------:R-:W-:Y:S01]  /*8650*/  LDSM.16.MT88.4 R68, [R193+0x1000] ;  /* 0x00100000c144783b */ /* 0x000fe20000004200 */
[--C-:B--2---:R-:W-:Y:S01]  /*8660*/  FFMA.FTZ R24, R53, c[0x0][0x2d0], -R160.reuse ;  /* 0x0000b40035187a23 */ /* 0x104fe200000108a0 */
[----:B------:R-:W-:Y:S01]  /*8670*/  F2FP.BF16.PACK_AB R53, R238, R229 ;  /* 0x000000e5ee35723e */ /* 0x000fe200000010ff */
[----:B------:R-:W-:Y:S04]  /*8680*/  FFMA.FTZ R160, R81, c[0x0][0x2d0], -R160 ;  /* 0x0000b40051a07a23 */ /* 0x000fe800000108a0 */
[----:B------:R1:W-:Y:S01]  /*8690*/  MUFU.EX2 R213, R24 ;  /* 0x0000001800d57308 */ /* 0x0003e20000000800 */
[----:B------:R-:W-:Y:S02]  /*86a0*/  FFMA.FTZ R81, R73, c[0x0][0x2d0], -R114 ;  /* 0x0000b40049517a23 */ /* 0x000fe40000010872 */
[----:B------:R-:W-:Y:S02]  /*86b0*/  FFMA.FTZ R73, R109, R208, R162 ;  /* 0x000000d06d497223 */ /* 0x000fe400000100a2 */
[----:B-----5:R-:W-:Y:S05]  /*86c0*/  FFMA.FTZ R40, R57, c[0x0][0x2d0], -R114 ;  /* 0x0000b40039287a23 */ /* 0x020fea0000010872 */
[----:B------:R2:W-:Y:S10]  /*86d0*/  MUFU.EX2 R169, R40 ;  /* 0x0000002800a97308 */ /* 0x0005f40000000800 */
[----:B------:R3:W-:Y:S01]  /*86e0*/  MUFU.EX2 R162, R41 ;  /* 0x0000002900a27308 */ /* 0x0007e20000000800 */
[C---:B-1----:R-:W-:Y:S02]  /*86f0*/  FMUL.FTZ R24, R3.reuse, R148 ;  /* 0x0000009403187220 */ /* 0x042fe40000410000 */
[----:B------:R-:W-:Y:S04]  /*8700*/  FFMA.FTZ R3, R3, R209, R166 ;  /* 0x000000d103037223 */ /* 0x000fe800000100a6 */
[----:B------:R-:W-:Y:S01]  /*8710*/  FADD.FTZ R3, R186, R3 ;  /* 0x00000003ba037221 */ /* 0x000fe20000010000 */
[-C--:B------:R-:W-:Y:S02]  /*8720*/  HMMA.16816.F32.BF16 R24, R156, R118.reuse, R24 ;  /* 0x000000769c18723c */ /* 0x080fe40000041818 */
[----:B------:R-:W-:Y:S01]  /*8730*/  MUFU.EX2 R158, R115 ;  /* 0x00000073009e7308 */ /* 0x000fe20000000800 */
[----:B--2---:R-:W-:Y:S02]  /*8740*/  FFMA.FTZ R40, R60, c[0x0][0x2d0], -R114 ;  /* 0x0000b4003c287a23 */ /* 0x004fe40000010872 */
[----:B------:R-:W-:Y:S03]  /*8750*/  FFMA.FTZ R60, R58, c[0x0][0x2d0], -R108 ;  /* 0x0000b4003a3c7a23 */ /* 0x000fe6000001086c */
[----:B------:R-:W-:Y:S01]  /*8760*/  HMMA.16816.F32.BF16 R28, R120, R118, R28 ;  /* 0x00000076781c723c */ /* 0x000fe2000004181c */
[----:B------:R-:W1:Y:S03]  /*8770*/  LDSM.16.MT88.4 R120, [R191+0x800] ;  /* 0x00080000bf78783b */ /* 0x000e660000004200 */
[----:B------:R-:W-:Y:S01]  /*8780*/  MUFU.EX2 R110, R60 ;  /* 0x0000003c006e7308 */ /* 0x000fe20000000800 */
[----:B---3--:R-:W-:Y:S02]  /*8790*/  F2FP.BF16.PACK_AB R41, R223, R224 ;  /* 0x000000e0df29723e */ /* 0x008fe400000010ff */
[----:B------:R-:W-:Y:S01]  /*87a0*/  F2FP.BF16.PACK_AB R118, R228, R232 ;  /* 0x000000e8e476723e */ /* 0x000fe200000010ff */
[-C--:B----4-:R-:W-:Y:S05]  /*87b0*/  HMMA.16816.F32.BF16 R4, R52, R124.reuse, R4 ;  /* 0x0000007c3404723c */ /* 0x090fea0000041804 */
[----:B------:R-:W-:Y:S01]  /*87c0*/  F2FP.BF16.PACK_AB R119, R178, R180 ;  /* 0x000000b4b277723e */ /* 0x000fe200000010ff */
[----:B------:R2:W-:Y:S06]  /*87d0*/  MUFU.EX2 R170, R40 ;  /* 0x0000002800aa7308 */ /* 0x0005ec0000000800 */
[C---:B------:R-:W-:Y:S04]  /*87e0*/  HMMA.16816.F32.BF16 R8, R116.reuse, R124, R8 ;  /* 0x0000007c7408723c */ /* 0x040fe80000041808 */
[----:B------:R3:W4:Y:S04]  /*87f0*/  MUFU.EX2 R159, R45 ;  /* 0x0000002d009f7308 */ /* 0x0007280000000800 */
[-C--:B------:R-:W-:Y:S06]  /*8800*/  HMMA.16816.F32.BF16 R12, R116, R126.reuse, R12 ;  /* 0x0000007e740c723c */ /* 0x080fec000004180c */
[----:B------:R-:W5:Y:S02]  /*8810*/  MUFU.EX2 R156, R160 ;  /* 0x000000a0009c7308 */ /* 0x000f640000000800 */
[C---:B------:R-:W-:Y:S04]  /*8820*/  HMMA.16816.F32.BF16 R16, R52.reuse, R126, R16 ;  /* 0x0000007e3410723c */ /* 0x040fe80000041810 */
[--C-:B--2---:R-:W-:Y:S02]  /*8830*/  FFMA.FTZ R40, R61, c[0x0][0x2d0], -R114.reuse ;  /* 0x0000b4003d287a23 */ /* 0x104fe40000010872 */
[----:B------:R-:W-:Y:S02]  /*8840*/  FFMA.FTZ R61, R82, c[0x0][0x2d0], -R161 ;  /* 0x0000b400523d7a23 */ /* 0x000fe400000108a1 */
[-C--:B------:R-:W-:Y:S01]  /*8850*/  HMMA.16816.F32.BF16 R20, R52, R128.reuse, R20 ;  /* 0x000000803414723c */ /* 0x080fe20000041814 */
[----:B------:R2:W-:Y:S03]  /*8860*/  MUFU.EX2 R172, R40 ;  /* 0x0000002800ac7308 */ /* 0x0005e60000000800 */
[----:B---3--:R-:W-:Y:S01]  /*8870*/  F2FP.BF16.PACK_AB R45, R163, R164 ;  /* 0x000000a4a32d723e */ /* 0x008fe200000010ff */
[----:B------:R-:W-:Y:S01]  /*8880*/  FFMA.FTZ R82, R76, c[0x0][0x2d0], -R114 ;  /* 0x0000b4004c527a23 */ /* 0x000fe20000010872 */
[----:B----4-:R-:W-:Y:S01]  /*8890*/  F2FP.BF16.PACK_AB R153, R159, R162 ;  /* 0x000000a29f99723e */ /* 0x010fe200000010ff */
[----:B------:R-:W-:Y:S01]  /*88a0*/  FFMA.FTZ R76, R74, c[0x0][0x2d0], -R108 ;  /* 0x0000b4004a4c7a23 */ /* 0x000fe2000001086c */
[C---:B------:R-:W-:Y:S03]  /*88b0*/  HMMA.16816.F32.BF16 R32, R116.reuse, R128, R32 ;  /* 0x000000807420723c */ /* 0x040fe60000041820 */
[----:B------:R-:W-:Y:S01]  /*88c0*/  MUFU.EX2 R115, R61 ;  /* 0x0000003d00737308 */ /* 0x000fe20000000800 */
[----:B------:R-:W-:Y:S01]  /*88d0*/  FADD.FTZ R74, R173, R44 ;  /* 0x0000002cad4a7221 */ /* 0x000fe20000010000 */
[----:B------:R-:W-:Y:S01]  /*88e0*/  F2FP.BF16.PACK_AB R44, R216, R217 ;  /* 0x000000d9d82c723e */ /* 0x000fe200000010ff */
[----:B------:R-:W-:Y:S01]  /*88f0*/  FFMA.FTZ R114, R77, c[0x0][0x2d0], -R114 ;  /* 0x0000b4004d727a23 */ /* 0x000fe20000010872 */
[----:B-----5:R-:W-:Y:S01]  /*8900*/  F2FP.BF16.PACK_AB R154, R156, R158 ;  /* 0x0000009e9c9a723e */ /* 0x020fe200000010ff */
[-C--:B------:R-:W-:Y:S05]  /*8910*/  HMMA.16816.F32.BF16 R36, R116, R130.reuse, R36 ;  /* 0x000000827424723c */ /* 0x080fea0000041824 */
[----:B------:R-:W-:Y:S03]  /*8920*/  MUFU.EX2 R77, R72 ;  /* 0x00000048004d7308 */ /* 0x000fe60000000800 */
[C---:B------:R-:W-:Y:S01]  /*8930*/  HMMA.16816.F32.BF16 R48, R52.reuse, R130, R48 ;  /* 0x000000823430723c */ /* 0x040fe20000041830 */
[----:B------:R-:W-:Y:S03]  /*8940*/  LDSM.16.MT88.4 R128, [R190+0x2000] ;  /* 0x00200000be80783b */ /* 0x000fe60000004200 */
[--C-:B--2---:R-:W-:Y:S01]  /*8950*/  FFMA.FTZ R40, R46, c[0x0][0x2d0], -R108.reuse ;  /* 0x0000b4002e287a23 */ /* 0x104fe2000001086c */
[----:B------:R-:W-:Y:S02]  /*8960*/  F2FP.BF16.PACK_AB R46, R214, R212 ;  /* 0x000000d4d62e723e */ /* 0x000fe400000010ff */
[----:B------:R-:W-:Y:S01]  /*8970*/  MUFU.EX2 R72, R80 ;  /* 0x0000005000487308 */ /* 0x000fe20000000800 */
[-C--:B-1----:R-:W-:Y:S08]  /*8980*/  HMMA.16816.F32.BF16 R84, R52, R120.reuse, R84 ;  /* 0x000000783454723c */ /* 0x082ff00000041854 */
[C---:B------:R-:W-:Y:S01]  /*8990*/  HMMA.16816.F32.BF16 R88, R116.reuse, R120, R88 ;  /* 0x000000787458723c */ /* 0x040fe20000041858 */
[----:B------:R1:W-:Y:S07]  /*89a0*/  MUFU.EX2 R161, R40 ;  /* 0x0000002800a17308 */ /* 0x0003ee0000000800 */
[-C--:B------:R-:W-:Y:S08]  /*89b0*/  HMMA.16816.F32.BF16 R92, R116, R122.reuse, R92 ;  /* 0x0000007a745c723c */ /* 0x080ff0000004185c */
[C---:B------:R-:W-:Y:S01]  /*89c0*/  HMMA.16816.F32.BF16 R96, R52.reuse, R122, R96 ;  /* 0x0000007a3460723c */ /* 0x040fe20000041860 */
[----:B------:R-:W2:Y:S07]  /*89d0*/  LDSM.16.MT88.4 R120, [R190+0x1000] ;  /* 0x00100000be78783b */ /* 0x000eae0000004200 */
[-C--:B------:R-:W-:Y:S04]  /*89e0*/  HMMA.16816.F32.BF16 R100, R52, R64.reuse, R100 ;  /* 0x000000403464723c */ /* 0x080fe80000041864 */
[--C-:B-1----:R-:W-:Y:S04]  /*89f0*/  FFMA.FTZ R40, R47, c[0x0][0x2d0], -R108.reuse ;  /* 0x0000b4002f287a23 */ /* 0x102fe8000001086c */
[C---:B------:R-:W-:Y:S01]  /*8a00*/  HMMA.16816.F32.BF16 R104, R116.reuse, R64, R104 ;  /* 0x000000407468723c */ /* 0x040fe20000041868 */
[----:B------:R1:W3:Y:S06]  /*8a10*/  MUFU.EX2 R157, R40 ;  /* 0x00000028009d7308 */ /* 0x0002ec0000000800 */
[--C-:B------:R-:W-:Y:S01]  /*8a20*/  FFMA.FTZ R64, R59, c[0x0][0x2d0], -R108.reuse ;  /* 0x0000b4003b407a23 */ /* 0x100fe2000001086c */
[-C--:B------:R-:W-:Y:S01]  /*8a30*/  HMMA.16816.F32.BF16 R24, R116, R66.reuse, R24 ;  /* 0x000000427418723c */ /* 0x080fe20000041818 */
[----:B------:R-:W4:Y:S02]  /*8a40*/  LDSM.16.MT88.4 R56, [R191+0x1000] ;  /* 0x00100000bf38783b */ /* 0x000f240000004200 */
[----:B------:R-:W-:Y:S01]  /*8a50*/  MUFU.EX2 R109, R64 ;  /* 0x00000040006d7308 */ /* 0x000fe20000000800 */
[--C-:B------:R-:W-:Y:S02]  /*8a60*/  FFMA.FTZ R65, R62, c[0x0][0x2d0], -R108.reuse ;  /* 0x0000b4003e417a23 */ /* 0x100fe4000001086c */
[----:B------:R-:W-:Y:S02]  /*8a70*/  FFMA.FTZ R108, R79, c[0x0][0x2d0], -R108 ;  /* 0x0000b4004f6c7a23 */ /* 0x000fe4000001086c */
[----:B------:R-:W-:Y:S01]  /*8a80*/  HMMA.16816.F32.BF16 R28, R52, R66, R28 ;  /* 0x00000042341c723c */ /* 0x000fe2000004181c */
[----:B------:R-:W5:Y:S04]  /*8a90*/  LDSM.16.MT88.4 R52, [R192+0x1000] ;  /* 0x00100000c034783b */ /* 0x000f680000004200 */
[----:B------:R4:W-:Y:S01]  /*8aa0*/  MUFU.EX2 R79, R65 ;  /* 0x00000041004f7308 */ /* 0x0009e20000000800 */
[----:B-1----:R-:W-:Y:S03]  /*8ab0*/  F2FP.BF16.PACK_AB R40, R225, R226 ;  /* 0x000000e2e128723e */ /* 0x002fe600000010ff */
[----:B------:R-:W1:Y:S03]  /*8ac0*/  LDSM.16.MT88.4 R60, [R190+0x1800] ;  /* 0x00180000be3c783b */ /* 0x000e660000004200 */
[----:B---3--:R-:W-:Y:S01]  /*8ad0*/  F2FP.BF16.PACK_AB R47, R157, R161 ;  /* 0x000000a19d2f723e */ /* 0x008fe200000010ff */
[-C--:B--2---:R-:W-:Y:S08]  /*8ae0*/  HMMA.16816.F32.BF16 R4, R40, R120.reuse, R4 ;  /* 0x000000782804723c */ /* 0x084ff00000041804 */
[C---:B------:R-:W-:Y:S01]  /*8af0*/  HMMA.16816.F32.BF16 R8, R44.reuse, R120, R8 ;  /* 0x000000782c08723c */ /* 0x040fe20000041808 */
[----:B----4-:R-:W-:Y:S07]  /*8b00*/  LDSM.16.MT88.4 R64, [R191+0x1800] ;  /* 0x00180000bf40783b */ /* 0x010fee0000004200 */
[-C--:B------:R-:W-:Y:S08]  /*8b10*/  HMMA.16816.F32.BF16 R12, R44, R122.reuse, R12 ;  /* 0x0000007a2c0c723c */ /* 0x080ff0000004180c */
[C---:B------:R-:W-:Y:S08]  /*8b20*/  HMMA.16816.F32.BF16 R16, R40.reuse, R122, R16 ;  /* 0x0000007a2810723c */ /* 0x040ff00000041810 */
[-C--:B------:R-:W-:Y:S08]  /*8b30*/  HMMA.16816.F32.BF16 R20, R40, R68.reuse, R20 ;  /* 0x000000442814723c */ /* 0x080ff00000041814 */
[C---:B------:R-:W-:Y:S07]  /*8b40*/  HMMA.16816.F32.BF16 R32, R44.reuse, R68, R32 ;  /* 0x000000442c20723c */ /* 0x040fee0000041820 */
[----:B------:R-:W-:Y:S01]  /*8b50*/  FADD.FTZ R69, R187, R3 ;  /* 0x00000003bb457221 */ /* 0x000fe20000010000 */
[-C--:B------:R-:W-:Y:S08]  /*8b60*/  HMMA.16816.F32.BF16 R36, R44, R70.reuse, R36 ;  /* 0x000000462c24723c */ /* 0x080ff00000041824 */
[C---:B------:R-:W-:Y:S01]  /*8b70*/  HMMA.16816.F32.BF16 R48, R40.reuse, R70, R48 ;  /* 0x000000462830723c */ /* 0x040fe20000041830 */
[----:B------:R-:W2:Y:S07]  /*8b80*/  MUFU.EX2 R71, R81 ;  /* 0x0000005100477308 */ /* 0x000eae0000000800 */
[-C--:B------:R-:W-:Y:S08]  /*8b90*/  HMMA.16816.F32.BF16 R84, R40, R56.reuse, R84 ;  /* 0x000000382854723c */ /* 0x080ff00000041854 */
[C---:B------:R-:W-:Y:S08]  /*8ba0*/  HMMA.16816.F32.BF16 R88, R44.reuse, R56, R88 ;  /* 0x000000382c58723c */ /* 0x040ff00000041858 */
[-C--:B------:R-:W-:Y:S04]  /*8bb0*/  HMMA.16816.F32.BF16 R92, R44, R58.reuse, R92 ;  /* 0x0000003a2c5c723c */ /* 0x080fe8000004185c */
[----:B--2---:R-:W-:Y:S04]  /*8bc0*/  F2FP.BF16.PACK_AB R148, R71, R72 ;  /* 0x000000484794723e */ /* 0x004fe800000010ff */
        /* <DEDUP_REMOVED lines=8> */
[----:B------:R-:W-:Y:S01]  /*8c50*/  FADD.FTZ R44, R203, R73 ;  /* 0x00000049cb2c7221 */ /* 0x000fe20000010000 */
[----:B------:R-:W-:Y:S01]  /*8c60*/  F2FP.BF16.PACK_AB R47, R77, R79 ;  /* 0x0000004f4d2f723e */ /* 0x000fe200000010ff */
[----:B------:R-:W-:Y:S01]  /*8c70*/  FADD.FTZ R45, R181, R0 ;  /* 0x00000000b52d7221 */ /* 0x000fe20000010000 */
[----:B------:R-:W-:Y:S01]  /*8c80*/  F2FP.BF16.PACK_AB R40, R213, R215 ;  /* 0x000000d7d528723e */ /* 0x000fe200000010ff */
[----:B------:R-:W-:Y:S01]  /*8c90*/  FADD.FTZ R70, R198, R44 ;  /* 0x0000002cc6467221 */ /* 0x000fe20000010000 */
[----:B------:R-:W-:Y:S01]  /*8ca0*/  F2FP.BF16.PACK_AB R41, R184, R183 ;  /* 0x000000b7b829723e */ /* 0x000fe200000010ff */
[----:B------:R-:W4:Y:S02]  /*8cb0*/  MUFU.EX2 R73, R83 ;  /* 0x0000005300497308 */ /* 0x000f240000000800 */
[----:B------:R-:W-:Y:S01]  /*8cc0*/  F2FP.BF16.PACK_AB R42, R177, R179 ;  /* 0x000000b3b12a723e */ /* 0x000fe200000010ff */
[----:B------:R-:W-:Y:S01]  /*8cd0*/  FADD.FTZ R68, R185, R45 ;  /* 0x0000002db9447221 */ /* 0x000fe20000010000 */
[----:B------:R-:W-:Y:S01]  /*8ce0*/  F2FP.BF16.PACK_AB R43, R175, R176 ;  /* 0x000000b0af2b723e */ /* 0x000fe200000010ff */
[----:B------:R-:W-:Y:S01]  /*8cf0*/  FADD.FTZ R0, R204, R74 ;  /* 0x0000004acc007221 */ /* 0x000fe20000010000 */
[----:B------:R-:W-:Y:S02]  /*8d00*/  F2FP.BF16.PACK_AB R44, R169, R168 ;  /* 0x000000a8a92c723e */ /* 0x000fe400000010ff */
[----:B------:R-:W-:Y:S01]  /*8d10*/  F2FP.BF16.PACK_AB R45, R109, R110 ;  /* 0x0000006e6d2d723e */ /* 0x000fe200000010ff */
[----:B------:R-:W-:Y:S02]  /*8d20*/  FADD.FTZ R3, R210, R0 ;  /* 0x00000000d2037221 */ /* 0x000fe40000010000 */
[-C--:B-1----:R-:W-:Y:S03]  /*8d30*/  HMMA.16816.F32.BF16 R4, R40, R60.reuse, R4 ;  /* 0x0000003c2804723c */ /* 0x082fe60000041804 */
[----:B------:R-:W-:Y:S02]  /*8d40*/  FADD.FTZ R0, R234, R70 ;  /* 0x00000046ea007221 */ /* 0x000fe40000010000 */
[----:B------:R-:W-:Y:S03]  /*8d50*/  FADD.FTZ R3, R231, R3 ;  /* 0x00000003e7037221 */ /* 0x000fe60000010000 */
[C---:B------:R-:W-:Y:S01]  /*8d60*/  HMMA.16816.F32.BF16 R8, R44.reuse, R60, R8 ;  /* 0x0000003c2c08723c */ /* 0x040fe20000041808 */
[----:B------:R1:W-:Y:S03]  /*8d70*/  MUFU.EX2 R61, R114 ;  /* 0x00000072003d7308 */ /* 0x0003e60000000800 */
[----:B----4-:R-:W-:Y:S04]  /*8d80*/  F2FP.BF16.PACK_AB R155, R73, R115 ;  /* 0x00000073499b723e */ /* 0x010fe800000010ff */
[-C--:B------:R-:W-:Y:S03]  /*8d90*/  HMMA.16816.F32.BF16 R12, R44, R62.reuse, R12 ;  /* 0x0000003e2c0c723c */ /* 0x080fe6000004180c */
[----:B------:R-:W-:Y:S05]  /*8da0*/  MUFU.EX2 R60, R76 ;  /* 0x0000004c003c7308 */ /* 0x000fea0000000800 */
[C---:B------:R-:W-:Y:S05]  /*8db0*/  HMMA.16816.F32.BF16 R16, R40.reuse, R62, R16 ;  /* 0x0000003e2810723c */ /* 0x040fea0000041810 */
[----:B------:R-:W4:Y:S03]  /*8dc0*/  MUFU.EX2 R62, R82 ;  /* 0x00000052003e7308 */ /* 0x000f260000000800 */
[-C--:B--2---:R-:W-:Y:S04]  /*8dd0*/  HMMA.16816.F32.BF16 R20, R40, R56.reuse, R20 ;  /* 0x000000382814723c */ /* 0x084fe80000041814 */
[----:B-1----:R-:W-:Y:S04]  /*8de0*/  MOV R114, R111 ;  /* 0x0000006f00727202 */ /* 0x002fe80000000f00 */
[C---:B------:R-:W-:Y:S01]  /*8df0*/  HMMA.16816.F32.BF16 R32, R44.reuse, R56, R32 ;  /* 0x000000382c20723c */ /* 0x040fe20000041820 */
[----:B------:R-:W-:Y:S06]  /*8e00*/  MUFU.EX2 R57, R108 ;  /* 0x0000006c00397308 */ /* 0x000fec0000000800 */
[----:B------:R-:W-:Y:S01]  /*8e10*/  FADD.FTZ R56, R229, R0 ;  /* 0x00000000e5387221 */ /* 0x000fe20000010000 */
[-C--:B------:R-:W-:Y:S04]  /*8e20*/  HMMA.16816.F32.BF16 R36, R44, R58.reuse, R36 ;  /* 0x0000003a2c24723c */ /* 0x080fe80000041824 */
[----:B------:R-:W-:Y:S01]  /*8e30*/  FADD.FTZ R0, R235, R3 ;  /* 0x00000003eb007221 */ /* 0x000fe20000010000 */
[----:B----4-:R-:W-:Y:S03]  /*8e40*/  F2FP.BF16.PACK_AB R150, R61, R62 ;  /* 0x0000003e3d96723e */ /* 0x010fe600000010ff */
[C---:B------:R-:W-:Y:S01]  /*8e50*/  HMMA.16816.F32.BF16 R48, R40.reuse, R58, R48 ;  /* 0x0000003a2830723c */ /* 0x040fe20000041830 */
[----:B------:R-:W1:Y:S03]  /*8e60*/  MUFU.EX2 R59, R75 ;  /* 0x0000004b003b7308 */ /* 0x000e660000000800 */
[----:B------:R-:W-:Y:S04]  /*8e70*/  FADD.FTZ R0, R239, R0 ;  /* 0x00000000ef007221 */ /* 0x000fe80000010000 */
[-C--:B------:R-:W-:Y:S03]  /*8e80*/  HMMA.16816.F32.BF16 R84, R40, R64.reuse, R84 ;  /* 0x000000402854723c */ /* 0x080fe60000041854 */
[----:B------:R-:W2:Y:S05]  /*8e90*/  MUFU.EX2 R58, R78 ;  /* 0x0000004e003a7308 */ /* 0x000eaa0000000800 */
[C---:B------:R-:W-:Y:S08]  /*8ea0*/  HMMA.16816.F32.BF16 R88, R44.reuse, R64, R88 ;  /* 0x000000402c58723c */ /* 0x040ff00000041858 */
[-C--:B------:R-:W-:Y:S04]  /*8eb0*/  HMMA.16816.F32.BF16 R92, R44, R66.reuse, R92 ;  /* 0x000000422c5c723c */ /* 0x080fe8000004185c */
[----:B-1----:R-:W-:Y:S04]  /*8ec0*/  F2FP.BF16.PACK_AB R149, R59, R60 ;  /* 0x0000003c3b95723e */ /* 0x002fe800000010ff */
[C---:B------:R-:W-:Y:S04]  /*8ed0*/  HMMA.16816.F32.BF16 R96, R40.reuse, R66, R96 ;  /* 0x000000422860723c */ /* 0x040fe80000041860 */
[----:B--2---:R-:W-:Y:S04]  /*8ee0*/  F2FP.BF16.PACK_AB R151, R57, R58 ;  /* 0x0000003a3997723e */ /* 0x004fe800000010ff */
[-C--:B---3--:R-:W-:Y:S08]  /*8ef0*/  HMMA.16816.F32.BF16 R100, R40, R52.reuse, R100 ;  /* 0x000000342864723c */ /* 0x088ff00000041864 */
[C---:B------:R-:W-:Y:S07]  /*8f00*/  HMMA.16816.F32.BF16 R104, R44.reuse, R52, R104 ;  /* 0x000000342c68723c */ /* 0x040fee0000041868 */
[----:B------:R-:W-:Y:S01]  /*8f10*/  FADD.FTZ R52, R220, R68 ;  /* 0x00000044dc347221 */ /* 0x000fe20000010000 */
[-C--:B------:R-:W-:Y:S01]  /*8f20*/  HMMA.16816.F32.BF16 R24, R44, R54.reuse, R24 ;  /* 0x000000362c18723c */ /* 0x080fe20000041818 */
[----:B------:R-:W1:Y:S03]  /*8f30*/  LDSM.16.MT88.4 R44, [R191+0x2000] ;  /* 0x00200000bf2c783b */ /* 0x000e660000004200 */
[----:B------:R-:W-:Y:S04]  /*8f40*/  FADD.FTZ R53, R230, R69 ;  /* 0x00000045e6357221 */ /* 0x000fe80000010000 */
[----:B------:R-:W-:Y:S07]  /*8f50*/  HMMA.16816.F32.BF16 R28, R40, R54, R28 ;  /* 0x00000036281c723c */ /* 0x000fee000004181c */
[----:B------:R-:W-:Y:S01]  /*8f60*/  FADD.FTZ R40, R132, R52 ;  /* 0x0000003484287221 */ /* 0x000fe20000010000 */
[-C--:B------:R-:W-:Y:S01]  /*8f70*/  HMMA.16816.F32.BF16 R120, R152, R128.reuse, R4 ;  /* 0x000000809878723c */ /* 0x080fe20000041804 */
[----:B------:R-:W2:Y:S04]  /*8f80*/  LDSM.16.MT88.4 R4, [R192+0x2000] ;  /* 0x00200000c004783b */ /* 0x000ea80000004200 */
        /* <DEDUP_REMOVED lines=46> */
[----:B------:R-:W-:Y:S01]  /*9270*/  FADD.FTZ R9, R109, R3 ;  /* 0x000000036d097221 */ /* 0x000fe20000010000 */
[----:B------:R-:W-:Y:S01]  /*9280*/  MOV R109, R112 ;  /* 0x00000070006d7202 */ /* 0x000fe20000000f00 */
        /* <DEDUP_REMOVED lines=13> */
[-C--:B------:R-:W-:Y:S03]  /*9360*/  MOV R9, R2.reuse ;  /* 0x0000000200097202 */ /* 0x080fe60000000f00 */
        /* <DEDUP_REMOVED lines=11> */
[----:B------:R-:W-:Y:S01]  /*9420*/  IADD3 R0, R202, -0x1, RZ ;  /* 0xffffffffca007810 */ /* 0x000fe20007ffe0ff */
[----:B------:R-:W-:Y:S02]  /*9430*/  FADD.FTZ R207, R156, R4 ;  /* 0x000000049ccf7221 */ /* 0x000fe40000010000 */
[----:B------:R-:W-:Y:S01]  /*9440*/  FADD.FTZ R208, R73, R6 ;  /* 0x0000000649d07221 */ /* 0x000fe20000010000 */
[----:B------:R-:W-:Y:S01]  /*9450*/  MOV R202, R0 ;  /* 0x0000000000ca7202 */ /* 0x000fe20000000f00 */
[----:B------:R-:W-:Y:S01]  /*9460*/  FADD.FTZ R209, R61, R5 ;  /* 0x000000053dd17221 */ /* 0x000fe20000010000 */
[----:B------:R-:W-:Y:S01]  /*9470*/  MOV R0, R113 ;  /* 0x0000007100007202 */ /* 0x000fe20000000f00 */
[----:B------:R-:W-:Y:S01]  /*9480*/  FADD.FTZ R211, R57, R3 ;  /* 0x0000000339d37221 */ /* 0x000fe20000010000 */
[----:B------:R-:W-:-:S05]  /*9490*/  @P1 BRA `(.L_x_1997) ;  /* 0xffffcd5000001947 */ /* 0x000fca000383ffff */
.L_x_1990:
[----:B------:R-:W-:Y:S05]  /*94a0*/  BRA.DIV ~URZ, `(.L_x_1998) ;  /* 0x00005fa27f007947 */ /* 0x000fea000b800000 */
[----:B------:R-:W1:Y:S04]  /*94b0*/  SHFL.BFLY PT, R0, R207, 0x2, 0x1f ;  /* 0x0c401f00cf007f89 */ /* 0x000e6800000e0000 */
[----:B------:R-:W2:Y:S04]  /*94c0*/  SHFL.BFLY PT, R2, R208, 0x2, 0x1f ;  /* 0x0c401f00d0027f89 */ /* 0x000ea800000e0000 */
[----:B------:R-:W3:Y:S04]  /*94d0*/  SHFL.BFLY PT, R3, R209, 0x2, 0x1f ;  /* 0x0c401f00d1037f89 */ /* 0x000ee800000e0000 */
        /* <DEDUP_REMOVED lines=12> */
.L_x_2088:
[----:B------:R-:W-:Y:S01]  /*95a0*/  FSETP.NE.FTZ.AND P3, PT, R4, RZ, PT ;  /* 0x000000ff0400720b */ /* 0x000fe20003f75000 */
[----:B------:R-:W-:Y:S01]  /*95b0*/  CS2R R2, SRZ ;  /* 0x0000000000027805 */ /* 0x000fe2000001ff00 */
[----:B------:R-:W-:-:S02]  /*95c0*/  MOV R0, RZ ;  /* 0x000000ff00007202 */ /* 0x000fc40000000f00 */
[----:B------:R-:W-:Y:S02]  /*95d0*/  FSETP.NE.FTZ.AND P2, PT, R5, RZ, PT ;  /* 0x000000ff0500720b */ /* 0x000fe40003f55000 */
[----:B------:R-:W-:Y:S02]  /*95e0*/  FSETP.NE.FTZ.AND P1, PT, R6, RZ, PT ;  /* 0x000000ff0600720b */ /* 0x000fe40003f35000 */
[----:B------:R-:W-:Y:S02]  /*95f0*/  MOV R24, 0xff800000 ;  /* 0xff80000000187802 */ /* 0x000fe40000000f00 */
[----:B------:R-:W-:Y:S02]  /*9600*/  MOV R22, 0xff800000 ;  /* 0xff80000000167802 */ /* 0x000fe40000000f00 */
[----:B------:R-:W-:Y:S01]  /*9610*/  MOV R23, 0xff800000 ;  /* 0xff80000000177802 */ /* 0x000fe20000000f00 */
[----:B------:R-:W1:Y:S01]  /*9620*/  @P3 MUFU.RCP R0, R4 ;  /* 0x0000000400003308 */ /* 0x000e620000001000 */
[----:B------:R-:W-:-:S05]  /*9630*/  MOV R19, 0xff800000 ;  /* 0xff80000000137802 */ /* 0x000fca0000000f00 */
[----:B------:R-:W-:Y:S02]  /*9640*/  @P1 MOV R11, 0x3f317218 ;  /* 0x3f317218000b1802 */ /* 0x000fe40000000f00 */
[----:B------:R2:W-:Y:S01]  /*9650*/  @P3 MUFU.LG2 R10, R4 ;  /* 0x00000004000a3308 */ /* 0x0005e20000000c00 */
[----:B-1----:R-:W-:-:S07]  /*9660*/  FMUL.FTZ R64, R0, R120 ;  /* 0x0000007800407220 */ /* 0x002fce0000410000 */
[----:B------:R-:W-:Y:S01]  /*9670*/  @P2 MUFU.RCP R3, R5 ;  /* 0x0000000500032308 */ /* 0x000fe20000001000 */
[C---:B------:R-:W-:Y:S02]  /*9680*/  FMUL.FTZ R65, R0.reuse, R121 ;  /* 0x0000007900417220 */ /* 0x040fe40000410000 */
[C---:B------:R-:W-:Y:S02]  /*9690*/  FMUL.FTZ R66, R0.reuse, R128 ;  /* 0x0000008000427220 */ /* 0x040fe40000410000 */
[----:B------:R-:W-:Y:S02]  /*96a0*/  FMUL.FTZ R67, R0, R129 ;  /* 0x0000008100437220 */ /* 0x000fe40000410000 */
[----:B--2-4-:R-:W-:Y:S01]  /*96b0*/  FADD.FTZ R4, R8, R7 ;  /* 0x0000000708047221 */ /* 0x014fe20000010000 */
[----:B------:R-:W-:Y:S01]  /*96c0*/  @P1 MUFU.RCP R2, R6 ;  /* 0x0000000600021308 */ /* 0x000fe20000001000 */
[C---:B------:R-:W-:Y:S02]  /*96d0*/  FMUL.FTZ R68, R0.reuse, R132 ;  /* 0x0000008400447220 */ /* 0x040fe40000410000 */
[----:B------:R-:W-:Y:S01]  /*96e0*/  FMUL.FTZ R69, R0, R133 ;  /* 0x0000008500457220 */ /* 0x000fe20000410000 */
[----:B------:R-:W-:Y:S01]  /*96f0*/  FSETP.NE.FTZ.AND P0, PT, R4, RZ, PT ;  /* 0x000000ff0400720b */ /* 0x000fe20003f15000 */
[----:B------:R-:W-:-:S02]  /*9700*/  FMUL.FTZ R70, R0, R144 ;  /* 0x0000009000467220 */ /* 0x000fc40000410000 */
[C---:B------:R-:W-:Y:S01]  /*9710*/  FMUL.FTZ R71, R0.reuse, R145 ;  /* 0x0000009100477220 */ /* 0x040fe20000410000 */
[----:B------:R1:W2:Y:S01]  /*9720*/  @P2 MUFU.LG2 R7, R5 ;  /* 0x0000000500072308 */ /* 0x0002a20000000c00 */
        /* <DEDUP_REMOVED lines=8> */
[----:B-1----:R-:W-:Y:S01]  /*97b0*/  @P2 MOV R5, 0x3f317218 ;  /* 0x3f31721800052802 */ /* 0x002fe20000000f00 */
[----:B------:R-:W1:Y:S01]  /*97c0*/  @P1 MUFU.LG2 R0, R6 ;  /* 0x0000000600001308 */ /* 0x000e620000000c00 */
[----:B--2---:R-:W-:Y:S02]  /*97d0*/  @P2 FMUL.FTZ R8, R7, 0.69314718246459960938 ;  /* 0x3f31721807082820 */ /* 0x004fe40000410000 */
[C---:B------:R-:W-:Y:S02]  /*97e0*/  FMUL.FTZ R96, R3.reuse, R86 ;  /* 0x0000005603607220 */ /* 0x040fe40000410000 */
[----:B------:R-:W-:-:S02]  /*97f0*/  FMUL.FTZ R97, R3, R87 ;  /* 0x0000005703617220 */ /* 0x000fc40000410000 */
[C---:B------:R-:W-:Y:S02]  /*9800*/  FMUL.FTZ R78, R3.reuse, R122 ;  /* 0x0000007a034e7220 */ /* 0x040fe40000410000 */
        /* <DEDUP_REMOVED lines=33> */
[----:B------:R2:W3:Y:S01]  /*9a20*/  @P0 MUFU.LG2 R2, R4 ;  /* 0x0000000400020308 */ /* 0x0004e20000000c00 */
[----:B------:R-:W-:Y:S02]  /*9a30*/  @P3 FMUL.FTZ R6, R3, c[0x0][0x2d0] ;  /* 0x0000b40003063a20 */ /* 0x000fe40000410000 */
[----:B------:R-:W-:Y:S02]  /*9a40*/  @P1 FMUL.FTZ R3, R11, c[0x0][0x2d0] ;  /* 0x0000b4000b031a20 */ /* 0x000fe40000410000 */
[----:B------:R-:W-:Y:S02]  /*9a50*/  @P3 FMUL.FTZ R10, R10, 0.69314718246459960938 ;  /* 0x3f3172180a0a3820 */ /* 0x000fe40000410000 */
[----:B------:R-:W-:Y:S01]  /*9a60*/  @P1 FFMA.FTZ R24, R3, R111, R7 ;  /* 0x0000006f03181223 */ /* 0x000fe20000010007 */
[----:B------:R-:W-:Y:S01]  /*9a70*/  @P0 MOV R3, 0x3f317218 ;  /* 0x3f31721800030802 */ /* 0x000fe20000000f00 */
[----:B------:R-:W-:Y:S02]  /*9a80*/  @P2 FMUL.FTZ R5, R5, c[0x0][0x2d0] ;  /* 0x0000b40005052a20 */ /* 0x000fe40000410000 */
[----:B-1----:R-:W-:-:S02]  /*9a90*/  FMUL.FTZ R30, R0, R118 ;  /* 0x00000076001e7220 */ /* 0x002fc40000410000 */
[----:B------:R-:W-:Y:S02]  /*9aa0*/  @P0 FMUL.FTZ R3, R3, c[0x0][0x2d0] ;  /* 0x0000b40003030a20 */ /* 0x000fe40000410000 */
[----:B------:R-:W-:Y:S01]  /*9ab0*/  FMUL.FTZ R31, R0, R119 ;  /* 0x00000077001f7220 */ /* 0x000fe20000410000 */
[----:B--2---:R-:W-:Y:S01]  /*9ac0*/  MOV R4, 0x1 ;  /* 0x0000000100047802 */ /* 0x004fe20000000f00 */
[----:B---3--:R-:W-:Y:S02]  /*9ad0*/  @P0 FMUL.FTZ R2, R2, 0.69314718246459960938 ;  /* 0x3f31721802020820 */ /* 0x008fe40000410000 */
        /* <DEDUP_REMOVED lines=18> */
.L_x_1957:
[----:B------:R1:W5:Y:S04]  /*9c00*/  LDL R6, [R1] ;  /* 0x0000000001067983 */ /* 0x0003680000100800 */
        /* <DEDUP_REMOVED lines=17> */
[----:B------:R1:W-:Y:S02]  /*9d20*/  STL [R1], R6 ;  /* 0x0000000601007387 */ /* 0x0003e40000100800 */
.L_x_2000:
[----:B-1----:R-:W-:Y:S05]  /*9d30*/  BSYNC B0 ;  /* 0x0000000000007941 */ /* 0x002fea0003800000 */
.L_x_1999:
        /* <DEDUP_REMOVED lines=103> */
.L_x_2003:
        /* <DEDUP_REMOVED lines=87> */
[----:B------:R-:W-:Y:S01]  /*a920*/  IMAD R3, R18, c[0x0][0x3a0], RZ ;  /* 0x0000e80012037a24 */ /* 0x000fe200078e02ff */
[----:B-1----:R-:W-:Y:S01]  /*a930*/  LEA R6, R206, R242, 0x4 ;  /* 0x000000f2ce067211 */ /* 0x002fe200078e20ff */
[C---:B------:R-:W-:Y:S01]  /*a940*/  IMAD.WIDE.U32 R4, R2.reuse, c[0x0][0x3a0], RZ ;  /* 0x0000e80002047a25 */ /* 0x040fe200078e00ff */
[----:B------:R-:W-:Y:S01]  /*a950*/  SHF.R.S32.HI R7, RZ, 0x1f, R8 ;  /* 0x0000001fff077819 */ /* 0x000fe20000011408 */
[----:B------:R1:W2:Y:S01]  /*a960*/  LDS.128 R12, [R200+0x80] ;  /* 0x00008000c80c7984 */ /* 0x0002a20000000c00 */
[----:B------:R-:W-:Y:S01]  /*a970*/  LEA R6, R25, R6, 0x7 ;  /* 0x0000000619067211 */ /* 0x000fe200078e38ff */
[----:B------:R-:W-:Y:S02]  /*a980*/  IMAD R2, R2, c[0x0][0x3a4], R3 ;  /* 0x0000e90002027a24 */ /* 0x000fe400078e0203 */
[----:B------:R1:W3:Y:S03]  /*a990*/  LDS.128 R20, [R200+0x1080] ;  /* 0x00108000c8147984 */ /* 0x0002e60000000c00 */
[----:B------:R-:W-:Y:S01]  /*a9a0*/  IADD3 R3, R5, R2, RZ ;  /* 0x0000000205037210 */ /* 0x000fe20007ffe0ff */
[----:B------:R1:W4:Y:S01]  /*a9b0*/  LDS.128 R24, [R200+0x1880] ;  /* 0x00188000c8187984 */ /* 0x0003220000000c00 */
[----:B------:R-:W-:-:S03]  /*a9c0*/  MOV R2, R4 ;  /* 0x0000000400027202 */ /* 0x000fc60000000f00 */
[----:B------:R1:W1:Y:S02]  /*a9d0*/  LDS.128 R28, [R200+0x2080] ;  /* 0x00208000c81c7984 */ /* 0x0002640000000c00 */
[----:B------:R-:W-:Y:S01]  /*a9e0*/  IMAD.WIDE.U32 R4, R16, c[0x0][0x3e8], R2 ;  /* 0x0000fa0010047a25 */ /* 0x000fe200078e0002 */
[----:B------:R-:W-:Y:S01]  /*a9f0*/  MOV R2, R6 ;  /* 0x0000000600027202 */ /* 0x000fe20000000f00 */
[----:B------:R1:W1:Y:S02]  /*aa00*/  LDS.128 R32, [R200+0x2880] ;  /* 0x00288000c8207984 */ /* 0x0002640000000c00 */
[----:B------:R-:W-:Y:S02]  /*aa10*/  IMAD R3, R7, c[0x0][0x3f0], RZ ;  /* 0x0000fc0007037a24 */ /* 0x000fe400078e02ff */
[----:B------:R-:W-:Y:S01]  /*aa20*/  @P2 IMAD.HI.U32 R7, R6, c[0x0][0x4ec], RZ ;  /* 0x00013b0006072a27 */ /* 0x000fe200078e00ff */
[----:B------:R1:W1:Y:S03]  /*aa30*/  LDS.128 R36, [R200+0x3080] ;  /* 0x00308000c8247984 */ /* 0x0002660000000c00 */
[----:B------:R-:W-:Y:S01]  /*aa40*/  IMAD R5, R16, c[0x0][0x3ec], R5 ;  /* 0x0000fb0010057a24 */ /* 0x000fe200078e0205 */
[----:B------:R1:W1:Y:S01]  /*aa50*/  LDS.128 R40, [R200+0x3880] ;  /* 0x00388000c8287984 */ /* 0x0002620000000c00 */
[----:B------:R-:W-:Y:S01]  /*aa60*/  @P2 SHF.R.U32.HI R2, RZ, c[0x0][0x4f0], R7 ;  /* 0x00013c00ff022a19 */ /* 0x000fe20000011607 */
[C---:B------:R-:W-:Y:S01]  /*aa70*/  IMAD R9, R8.reuse, c[0x0][0x3f4], R3 ;  /* 0x0000fd0008097a24 */ /* 0x040fe200078e0203 */
[----:B------:R-:W-:Y:S01]  /*aa80*/  ISETP.GE.AND P2, PT, R205, c[0x0][0x3c8], PT ;  /* 0x0000f200cd007a0c */ /* 0x000fe20003f46270 */
[----:B------:R1:W1:Y:S01]  /*aa90*/  LDS.128 R16, [R200+0x880] ;  /* 0x00088000c8107984 */ /* 0x0002620000000c00 */
[----:B------:R-:W-:Y:S01]  /*aaa0*/  IMAD.WIDE.U32 R4, R8, c[0x0][0x3f0], R4 ;  /* 0x0000fc0008047a25 */ /* 0x000fe200078e0004 */
[----:B------:R-:W-:-:S02]  /*aab0*/  SHF.R.S32.HI R7, RZ, 0x1f, R2 ;  /* 0x0000001fff077819 */ /* 0x000fc40000011402 */
[C---:B------:R-:W-:Y:S02]  /*aac0*/  IADD3 R3, -R2.reuse, RZ, RZ ;  /* 0x000000ff02037210 */ /* 0x040fe40007ffe1ff */
        /* <DEDUP_REMOVED lines=14> */
[----:B--234-:R2:W3:Y:S02]  /*abb0*/  SHFL.IDX PT, R7, R5, RZ, 0x181f ;  /* 0x00181fff05077589 */ /* 0x01c4e400000e0000 */
.L_x_2089:
[----:B------:R-:W-:Y:S05]  /*abc0*/  BRA.DIV ~URZ, `(.L_x_2006) ;  /* 0x00004b827f007947 */ /* 0x000fea000b800000 */
[----:B------:R4:W2:Y:S02]  /*abd0*/  SHFL.IDX PT, R2, R6, RZ, 0x181f ;  /* 0x00181fff06027589 */ /* 0x0008a400000e0000 */
.L_x_2090:
[----:B------:R-:W5:Y:S01]  /*abe0*/  LDL.LU R3, [R1+0x4] ;  /* 0x0000040001037983 */ /* 0x000f620000300800 */
[----:B------:R-:W-:Y:S01]  /*abf0*/  SHF.R.S32.HI R8, RZ, 0x1f, R205 ;  /* 0x0000001fff087819 */ /* 0x000fe200000114cd */
[----:B-----5:R-:W-:-:S05]  /*ac00*/  IMAD R4, R3, 0x80, R242 ;  /* 0x0000008003047824 */ /* 0x020fca00078e02f2 */
[----:B------:R-:W-:-:S13]  /*ac10*/  ISETP.GE.OR P1, PT, R4, R0, P2 ;  /* 0x000000000400720c */ /* 0x000fda0001726670 */
[----:B--2---:R-:W-:-:S04]  /*ac20*/  @!P1 LEA R2, P0, R205, R2, 0x1 ;  /* 0x00000002cd029211 */ /* 0x004fc800078008ff */
[----:B---3--:R-:W-:-:S05]  /*ac30*/  @!P1 LEA.HI.X R3, R205, R7, R8, 0x1, P0 ;  /* 0x00000007cd039211 */ /* 0x008fca00000f0c08 */
[----:B------:R2:W-:Y:S01]  /*ac40*/  @!P1 ST.E.128 [R2.64], R12 ;  /* 0x0000000c02009985 */ /* 0x0005e2000c101d06 */
[----:B------:R-:W-:Y:S05]  /*ac50*/  BRA.DIV ~URZ, `(.L_x_2007) ;  /* 0x00004b627f007947 */ /* 0x000fea000b800000 */
[----:B------:R3:W2:Y:S04]  /*ac60*/  SHFL.IDX PT, R7, R5, 0x1, 0x181f ;  /* 0x00381f0005077f89 */ /* 0x0006a800000e0000 */
[----:B--2---:R3:W2:Y:S02]  /*ac70*/  SHFL.IDX PT, R2, R6, 0x1, 0x181f ;  /* 0x00381f0006027f89 */ /* 0x0046a400000e0000 */
.L_x_2091:
[----:B------:R-:W-:Y:S02]  /*ac80*/  IADD3 R3, R4, 0x10, RZ ;  /* 0x0000001004037810 */ /* 0x000fe40007ffe0ff */
[----:B------:R-:W-:Y:S02]  /*ac90*/  SHF.R.S32.HI R8, RZ, 0x1f, R205 ;  /* 0x0000001fff087819 */ /* 0x000fe400000114cd */
[----:B------:R-:W-:-:S13]  /*aca0*/  ISETP.GE.OR P1, PT, R3, R0, P2 ;  /* 0x000000000300720c */ /* 0x000fda0001726670 */
[----:B--2---:R-:W-:-:S04]  /*acb0*/  @!P1 LEA R2, P0, R205, R2, 0x1 ;  /* 0x00000002cd029211 */ /* 0x004fc800078008ff */
[----:B------:R-:W-:-:S05]  /*acc0*/  @!P1 LEA.HI.X R3, R205, R7, R8, 0x1, P0 ;  /* 0x00000007cd039211 */ /* 0x000fca00000f0c08 */
[----:B-1----:R1:W-:Y:S01]  /*acd0*/  @!P1 ST.E.128 [R2.64], R16 ;  /* 0x0000001002009985 */ /* 0x0023e2000c101d06 */
[----:B------:R-:W-:Y:S05]  /*ace0*/  BRA.DIV ~URZ, `(.L_x_2008) ;  /* 0x00004ba27f007947 */ /* 0x000fea000b800000 */
[----:B------:R2:W1:Y:S02]  /*acf0*/  SHFL.IDX PT, R7, R5, 0x2, 0x181f ;  /* 0x00581f0005077f89 */ /* 0x00046400000e0000 */
.L_x_2092:
[----:B------:R-:W-:Y:S05]  /*ad00*/  BRA.DIV ~URZ, `(.L_x_2009) ;  /* 0x00004bf27f007947 */ /* 0x000fea000b800000 */
[----:B-1----:R1:W2:Y:S02]  /*ad10*/  SHFL.IDX PT, R2, R6, 0x2, 0x181f ;  /* 0x00581f0006027f89 */ /* 0x0022a400000e0000 */
.L_x_2093:
        /* <DEDUP_REMOVED lines=9> */
.L_x_2094:
        /* <DEDUP_REMOVED lines=8> */
.L_x_2095:
[----:B------:R-:W-:Y:S05]  /*ae30*/  BRA.DIV ~URZ, `(.L_x_2012) ;  /* 0x00004c727f007947 */ /* 0x000fea000b800000 */
[----:B--2---:R2:W1:Y:S02]  /*ae40*/  SHFL.IDX PT, R2, R6, 0x4, 0x181f ;  /* 0x00981f0006027f89 */ /* 0x00446400000e0000 */
.L_x_2096:
        /* <DEDUP_REMOVED lines=9> */
.L_x_2097:
        /* <DEDUP_REMOVED lines=8> */
.L_x_2098:
[----:B------:R-:W-:Y:S05]  /*af60*/  BRA.DIV ~URZ, `(.L_x_2015) ;  /* 0x00004cf27f007947 */ /* 0x000fea000b800000 */
[----:B--2---:R2:W3:Y:S02]  /*af70*/  SHFL.IDX PT, R2, R6, 0x6, 0x181f ;  /* 0x00d81f0006027f89 */ /* 0x0044e400000e0000 */
.L_x_2099:
[----:B------:R-:W-:Y:S02]  /*af80*/  IADD3 R3, R4, 0x60, RZ ;  /* 0x0000006004037810 */ /* 0x000fe40007ffe0ff */
[----:B------:R-:W-:Y:S02]  /*af90*/  SHF.R.S32.HI R8, RZ, 0x1f, R205 ;  /* 0x0000001fff087819 */ /* 0x000fe400000114cd */
[----:B------:R-:W-:-:S13]  /*afa0*/  ISETP.GE.OR P1, PT, R3, R0, P2 ;  /* 0x000000000300720c */ /* 0x000fda0001726670 */
[----:B---3--:R-:W-:-:S04]  /*afb0*/  @!P1 LEA R2, P0, R205, R2, 0x1 ;  /* 0x00000002cd029211 */ /* 0x008fc800078008ff */
[----:B-1----:R-:W-:-:S05]  /*afc0*/  @!P1 LEA.HI.X R3, R205, R7, R8, 0x1, P0 ;  /* 0x00000007cd039211 */ /* 0x002fca00000f0c08 */
[----:B------:R1:W-:Y:S01]  /*afd0*/  @!P1 ST.E.128 [R2.64], R36 ;  /* 0x0000002402009985 */ /* 0x0003e2000c101d06 */
[----:B------:R-:W-:Y:S05]  /*afe0*/  BRA.DIV ~URZ, `(.L_x_2016) ;  /* 0x00004ce27f007947 */ /* 0x000fea000b800000 */
[----:B------:R-:W3:Y:S04]  /*aff0*/  SHFL.IDX PT, R5, R5, 0x7, 0x181f ;  /* 0x00f81f0005057f89 */ /* 0x000ee800000e0000 */
[----:B-1----:R1:W2:Y:S02]  /*b000*/  SHFL.IDX PT, R3, R6, 0x7, 0x181f ;  /* 0x00f81f0006037f89 */ /* 0x0022a400000e0000 */
.L_x_2100:
[----:B------:R-:W-:-:S04]  /*b010*/  IADD3 R2, R4, 0x70, RZ ;  /* 0x0000007004027810 */ /* 0x000fc80007ffe0ff */
[----:B------:R-:W-:-:S13]  /*b020*/  ISETP.GE.OR P2, PT, R2, R0, P2 ;  /* 0x000000000200720c */ /* 0x000fda0001746670 */
[----:B------:R-:W-:Y:S05]  /*b030*/  @P2 BRA `(.L_x_2017) ;  /* 0x00001c3000002947 */ /* 0x000fea0003800000 */
[----:B-12-4-:R-:W-:Y:S02]  /*b040*/  SHF.R.S32.HI R6, RZ, 0x1f, R205 ;  /* 0x0000001fff067819 */ /* 0x016fe400000114cd */
[----:B------:R-:W-:-:S04]  /*b050*/  LEA R2, P0, R205, R3, 0x1 ;  /* 0x00000003cd027211 */ /* 0x000fc800078008ff */
[----:B---3--:R-:W-:-:S05]  /*b060*/  LEA.HI.X R3, R205, R5, R6, 0x1, P0 ;  /* 0x00000005cd037211 */ /* 0x008fca00000f0c06 */
[----:B------:R1:W-:Y:S01]  /*b070*/  ST.E.128 [R2.64], R40 ;  /* 0x0000002802007985 */ /* 0x0003e2000c101d06 */
[----:B------:R-:W-:Y:S05]  /*b080*/  BRA `(.L_x_2017) ;  /* 0x00001be000007947 */ /* 0x000fea0003800000 */
.L_x_2004:
        /* <DEDUP_REMOVED lines=34> */
.L_x_2101:
[----:B------:R-:W-:Y:S05]  /*b2b0*/  BRA.DIV ~URZ, `(.L_x_2019) ;  /* 0x00004b527f007947 */ /* 0x000fea000b800000 */
[----:B------:R3:W4:Y:S02]  /*b2c0*/  SHFL.IDX PT, R0, R12, RZ, 0x1c1f ;  /* 0x001c1fff0c007589 */ /* 0x00072400000e0000 */
.L_x_2102:
        /* <DEDUP_REMOVED lines=50> */
.L_x_2021:
[----:B------:R-:W-:Y:S05]  /*b5f0*/  BSYNC B0 ;  /* 0x0000000000007941 */ /* 0x000fea0003800000 */
.L_x_2020:
[----:B------:R-:W-:Y:S05]  /*b600*/  BRA.DIV ~URZ, `(.L_x_2022) ;  /* 0x000048727f007947 */ /* 0x000fea000b800000 */
[----:B--2---:R2:W1:Y:S04]  /*b610*/  SHFL.IDX PT, R4, R5, 0x1, 0x1c1f ;  /* 0x003c1f0005047f89 */ /* 0x00446800000e0000 */
[----:B----4-:R2:W4:Y:S02]  /*b620*/  SHFL.IDX PT, R0, R12, 0x1, 0x1c1f ;  /* 0x003c1f000c007f89 */ /* 0x01052400000e0000 */
.L_x_2103:
        /* <DEDUP_REMOVED lines=50> */
.L_x_2024:
[----:B------:R-:W-:Y:S05]  /*b950*/  BSYNC B0 ;  /* 0x0000000000007941 */ /* 0x000fea0003800000 */
.L_x_2023:
[----:B------:R-:W-:Y:S05]  /*b960*/  BRA.DIV ~URZ, `(.L_x_2025) ;  /* 0x000045e27f007947 */ /* 0x000fea000b800000 */
[----:B-1----:R1:W2:Y:S02]  /*b970*/  SHFL.IDX PT, R4, R5, 0x2, 0x1c1f ;  /* 0x005c1f0005047f89 */ /* 0x0022a400000e0000 */
.L_x_2104:
[----:B------:R-:W-:Y:S05]  /*b980*/  BRA.DIV ~URZ, `(.L_x_2026) ;  /* 0x000046327f007947 */ /* 0x000fea000b800000 */
[----:B----4-:R4:W1:Y:S02]  /*b990*/  SHFL.IDX PT, R0, R12, 0x2, 0x1c1f ;  /* 0x005c1f000c007f89 */ /* 0x01086400000e0000 */
.L_x_2105:
        /* <DEDUP_REMOVED lines=50> */
.L_x_2028:
[----:B------:R-:W-:Y:S05]  /*bcc0*/  BSYNC B0 ;  /* 0x0000000000007941 */ /* 0x000fea0003800000 */
.L_x_2027:
[----:B------:R-:W-:Y:S05]  /*bcd0*/  BRA.DIV ~URZ, `(.L_x_2029) ;  /* 0x000043527f007947 */ /* 0x000fea000b800000 */
[----:B--2---:R2:W3:Y:S04]  /*bce0*/  SHFL.IDX PT, R4, R5, 0x3, 0x1c1f ;  /* 0x007c1f0005047f89 */ /* 0x0044e800000e0000 */
[----:B-1----:R2:W1:Y:S02]  /*bcf0*/  SHFL.IDX PT, R0, R12, 0x3, 0x1c1f ;  /* 0x007c1f000c007f89 */ /* 0x00246400000e0000 */
.L_x_2106:
        /* <DEDUP_REMOVED lines=51> */
.L_x_2002:
        /* <DEDUP_REMOVED lines=22> */
.L_x_2030:
        /* <DEDUP_REMOVED lines=60> */
.L_x_2032:
[----:B------:R-:W-:Y:S05]  /*c550*/  BSYNC B0 ;  /* 0x0000000000007941 */ /* 0x000fea0003800000 */
.L_x_2031:
[----:B------:R-:W-:-:S13]  /*c560*/  ISETP.GT.AND P0, PT, R19, 0x1, PT ;  /* 0x000000011300780c */ /* 0x000fda0003f04270 */
[----:B------:R-:W-:Y:S05]  /*c570*/  @P0 BRA `(.L_x_2017) ;  /* 0x000006f000000947 */ /* 0x000fea0003800000 */
[----:B-1----:R-:W2:Y:S01]  /*c580*/  LDL R5, [R1+0x4] ;  /* 0x0000040001057983 */ /* 0x002ea20000100800 */
[----:B------:R-:W-:Y:S01]  /*c590*/  MOV R2, c[0x0][0x4e8] ;  /* 0x00013a0000027a02 */ /* 0x000fe20000000f00 */
[----:B------:R-:W-:Y:S01]  /*c5a0*/  IMAD R0, R18, c[0x0][0x3a0], RZ ;  /* 0x0000e80012007a24 */ /* 0x000fe200078e02ff */
[----:B------:R-:W-:Y:S02]  /*c5b0*/  LEA R4, R206, R242, 0x4 ;  /* 0x000000f2ce047211 */ /* 0x000fe400078e20ff */
[----:B------:R-:W-:Y:S01]  /*c5c0*/  ISETP.NE.AND P0, PT, R2, 0x1, PT ;  /* 0x000000010200780c */ /* 0x000fe20003f05270 */
[----:B------:R-:W-:-:S04]  /*c5d0*/  IMAD.WIDE.U32 R2, R8, c[0x0][0x3a0], RZ ;  /* 0x0000e80008027a25 */ /* 0x000fc800078e00ff */
[----:B------:R-:W-:-:S05]  /*c5e0*/  IMAD R0, R8, c[0x0][0x3a4], R0 ;  /* 0x0000e90008007a24 */ /* 0x000fca00078e0200 */
[----:B------:R-:W-:-:S05]  /*c5f0*/  IADD3 R3, R3, R0, RZ ;  /* 0x0000000003037210 */ /* 0x000fca0007ffe0ff */
[----:B------:R-:W-:-:S04]  /*c600*/  IMAD.WIDE.U32 R2, R14, c[0x0][0x3e8], R2 ;  /* 0x0000fa000e027a25 */ /* 0x000fc800078e0002 */
[----:B------:R-:W-:-:S04]  /*c610*/  IMAD R3, R14, c[0x0][0x3ec], R3 ;  /* 0x0000fb000e037a24 */ /* 0x000fc800078e0203 */
[----:B------:R-:W-:Y:S01]  /*c620*/  IMAD.WIDE.U32 R2, R15, c[0x0][0x3f0], R2 ;  /* 0x0000fc000f027a25 */ /* 0x000fe200078e0002 */
[----:B--2---:R-:W-:-:S03]  /*c630*/  LEA R4, R5, R4, 0x7 ;  /* 0x0000000405047211 */ /* 0x004fc600078e38ff */
        /* <DEDUP_REMOVED lines=23> */
.L_x_2107:
[----:B------:R-:W-:Y:S05]  /*c7b0*/  BRA.DIV ~URZ, `(.L_x_2034) ;  /* 0x000039b27f007947 */ /* 0x000fea000b800000 */
[----:B------:R3:W4:Y:S02]  /*c7c0*/  SHFL.IDX PT, R2, R6, RZ, 0x181f ;  /* 0x00181fff06027589 */ /* 0x00072400000e0000 */
.L_x_2108:
[----:B------:R-:W5:Y:S01]  /*c7d0*/  LDL.LU R0, [R1+0x4] ;  /* 0x0000040001007983 */ /* 0x000f620000300800 */
[----:B------:R-:W-:Y:S01]  /*c7e0*/  IMAD R4, R20, c[0x0][0x4e8], RZ ;  /* 0x00013a0014047a24 */ /* 0x000fe200078e02ff */
[----:B------:R-:W-:Y:S01]  /*c7f0*/  SHF.R.S32.HI R8, RZ, 0x1f, R205 ;  /* 0x0000001fff087819 */ /* 0x000fe200000114cd */
        /* <DEDUP_REMOVED lines=8> */
.L_x_2109:
        /* <DEDUP_REMOVED lines=8> */
.L_x_2110:
[----:B------:R-:W-:Y:S05]  /*c900*/  BRA.DIV ~URZ, `(.L_x_2037) ;  /* 0x00003a127f007947 */ /* 0x000fea000b800000 */
[----:B-1----:R1:W2:Y:S02]  /*c910*/  SHFL.IDX PT, R2, R6, 0x2, 0x181f ;  /* 0x00581f0006027f89 */ /* 0x0022a400000e0000 */
.L_x_2111:
        /* <DEDUP_REMOVED lines=9> */
.L_x_2112:
        /* <DEDUP_REMOVED lines=8> */
.L_x_2113:
[----:B------:R-:W-:Y:S05]  /*ca30*/  BRA.DIV ~URZ, `(.L_x_2040) ;  /* 0x00003a927f007947 */ /* 0x000fea000b800000 */
[----:B--2---:R2:W1:Y:S02]  /*ca40*/  SHFL.IDX PT, R2, R6, 0x4, 0x181f ;  /* 0x00981f0006027f89 */ /* 0x00446400000e0000 */
.L_x_2114:
        /* <DEDUP_REMOVED lines=9> */
.L_x_2115:
        /* <DEDUP_REMOVED lines=8> */
.L_x_2116:
[----:B------:R-:W-:Y:S05]  /*cb60*/  BRA.DIV ~URZ, `(.L_x_2043) ;  /* 0x00003b127f007947 */ /* 0x000fea000b800000 */
[----:B--2---:R2:W3:Y:S02]  /*cb70*/  SHFL.IDX PT, R2, R6, 0x6, 0x181f ;  /* 0x00d81f0006027f89 */ /* 0x0044e400000e0000 */
.L_x_2117:
        /* <DEDUP_REMOVED lines=9> */
.L_x_2118:
[----:B------:R-:W-:Y:S02]  /*cc10*/  IADD3 R0, R0, 0x70, RZ ;  /* 0x0000007000007810 */ /* 0x000fe40007ffe0ff */
[----:B-12---:R-:W-:Y:S02]  /*cc20*/  SHF.R.S32.HI R6, RZ, 0x1f, R205 ;  /* 0x0000001fff067819 */ /* 0x006fe400000114cd */
[----:B------:R-:W-:-:S13]  /*cc30*/  ISETP.GE.OR P1, PT, R0, R4, P0 ;  /* 0x000000040000720c */ /* 0x000fda0000726670 */
[----:B----4-:R-:W-:-:S04]  /*cc40*/  @!P1 LEA R2, P0, R205, R2, 0x1 ;  /* 0x00000002cd029211 */ /* 0x010fc800078008ff */
[----:B---3--:R-:W-:-:S05]  /*cc50*/  @!P1 LEA.HI.X R3, R205, R5, R6, 0x1, P0 ;  /* 0x00000005cd039211 */ /* 0x008fca00000f0c06 */
[----:B------:R1:W-:Y:S04]  /*cc60*/  @!P1 ST.E.128 [R2.64], RZ ;  /* 0x000000ff02009985 */ /* 0x0003e8000c101d06 */
.L_x_2017:
[----:B------:R-:W-:Y:S05]  /*cc70*/  BSYNC B1 ;  /* 0x0000000000017941 */ /* 0x000fea0003800000 */
.L_x_2001:
[----:B-1----:R-:W5:Y:S02]  /*cc80*/  LDL R0, [R1+0x88] ;  /* 0x0000880001007983 */ /* 0x002f640000100800 */
[----:B-----5:R-:W-:-:S13]  /*cc90*/  ISETP.NE.AND P0, PT, R0, RZ, PT ;  /* 0x000000ff0000720c */ /* 0x020fda0003f05270 */
[----:B------:R-:W-:Y:S01]  /*cca0*/  @P0 WARPSYNC 0xffffffff ;  /* 0xffffffff00000948 */ /* 0x000fe20003800000 */
[----:B------:R-:W-:Y:S06]  /*ccb0*/  @P0 BAR.SYNC.DEFER_BLOCKING 0x5, 0x80 ;  /* 0x0142000000000b1d */ /* 0x000fec0000010000 */
[----:B--234-:R-:W1:Y:S04]  /*ccc0*/  @P0 LDS.128 R4, [0x9100] ;  /* 0x00910000ff040984 */ /* 0x01ce680000000c00 */
[----:B-1----:R1:W-:Y:S04]  /*ccd0*/  @P0 STL.64 [R1], R4 ;  /* 0x0000000401000387 */ /* 0x0023e80000100a00 */
        /* <DEDUP_REMOVED lines=9> */
.L_x_2119:
[----:B------:R-:W-:Y:S05]  /*cd70*/  BRA.DIV ~URZ, `(.L_x_2047) ;  /* 0x00003ab27f007947 */ /* 0x000fea000b800000 */
[----:B------:R3:W4:Y:S02]  /*cd80*/  SHFL.IDX PT, R8, R88, 0x1, 0x1f ;  /* 0x00201f0058087f89 */ /* 0x00072400000e0000 */
.L_x_2120:
        /* <DEDUP_REMOVED lines=19> */
.L_x_2121:
        /* <DEDUP_REMOVED lines=16> */
.L_x_2122:
[----:B---3--:R-:W-:Y:S01]  /*cfc0*/  IMAD R0, R0, c[0x0][0x538], RZ ;  /* 0x00014e0000007a24 */ /* 0x008fe200078e02ff */
[----:B------:R-:W-:Y:S04]  /*cfd0*/  BSSY B1, `(.L_x_2050) ;  /* 0x0000083000017945 */ /* 0x000fe80003800000 */
[----:B----4-:R-:W-:-:S04]  /*cfe0*/  IADD3 R8, R0, R8, RZ ;  /* 0x0000000800087210 */ /* 0x010fc80007ffe0ff */
[----:B--2---:R-:W-:-:S13]  /*cff0*/  ISETP.GT.AND P6, PT, R8, R9, PT ;  /* 0x000000090800720c */ /* 0x004fda0003fc4270 */
[----:B------:R-:W-:Y:S05]  /*d000*/  @P6 BRA `(.L_x_2051) ;  /* 0x0000025000006947 */ /* 0x000fea0003800000 */
.L_x_2055:
        /* <DEDUP_REMOVED lines=17> */
.L_x_2123:
        /* <DEDUP_REMOVED lines=16> */
.L_x_2124:
[----:B--2---:R-:W-:-:S05]  /*d220*/  IMAD R0, R0, c[0x0][0x538], RZ ;  /* 0x00014e0000007a24 */ /* 0x004fca00078e02ff */
[----:B------:R-:W-:-:S04]  /*d230*/  IADD3 R8, R0, R8, RZ ;  /* 0x0000000800087210 */ /* 0x000fc80007ffe0ff */
[----:B------:R-:W-:-:S13]  /*d240*/  ISETP.GT.AND P6, PT, R8, R9, PT ;  /* 0x000000090800720c */ /* 0x000fda0003fc4270 */
[----:B-1----:R-:W-:Y:S05]  /*d250*/  @!P6 BRA `(.L_x_2055) ;  /* 0xfffffdb00000e947 */ /* 0x002fea000383ffff */
.L_x_2051:
[----:B------:R-:W-:-:S05]  /*d260*/  IADD3 R8, -R0, R8, RZ ;  /* 0x0000000800087210 */ /* 0x000fca0007ffe1ff */
[----:B------:R-:W-:-:S05]  /*d270*/  IMAD R0, R4, c[0x0][0x538], R8 ;  /* 0x00014e0004007a24 */ /* 0x000fca00078e0208 */
[----:B------:R-:W-:Y:S01]  /*d280*/  ISETP.GT.AND P0, PT, R0, R9, PT ;  /* 0x000000090000720c */ /* 0x000fe20003f04270 */
[----:B------:R-:W-:-:S12]  /*d290*/  BRA.DIV ~URZ, `(.L_x_2056) ;  /* 0x000039f27f007947 */ /* 0x000fd8000b800000 */
[----:B------:R-:W-:-:S04]  /*d2a0*/  VOTE.ANY R0, PT, !P0 ;  /* 0x0000000000007806 */ /* 0x000fc800040e0100 */
.L_x_2125:
[----:B------:R2:W3:Y:S01]  /*d2b0*/  POPC R11, R0 ;  /* 0x00000000000b7309 */ /* 0x0004e20000000000 */
[----:B------:R-:W-:Y:S05]  /*d2c0*/  BRA.DIV ~URZ, `(.L_x_2057) ;  /* 0x00003a027f007947 */ /* 0x000fea000b800000 */
[----:B---3--:R3:W4:Y:S04]  /*d2d0*/  SHFL.IDX PT, R6, R6, R11, 0x1f ;  /* 0x00001f0b06067589 */ /* 0x00872800000e0000 */
[----:B------:R3:W1:Y:S02]  /*d2e0*/  SHFL.IDX PT, R7, R7, R11, 0x1f ;  /* 0x00001f0b07077589 */ /* 0x00066400000e0000 */
.L_x_2126:
[----:B------:R-:W-:Y:S01]  /*d2f0*/  ISETP.NE.AND P0, PT, R0, RZ, PT ;  /* 0x000000ff0000720c */ /* 0x000fe20003f05270 */
[----:B------:R-:W-:-:S12]  /*d300*/  BSSY B0, `(.L_x_2058) ;  /* 0x0000005000007945 */ /* 0x000fd80003800000 */
[----:B------:R-:W-:Y:S05]  /*d310*/  @!P0 BRA `(.L_x_2059) ;  /* 0x0000003000008947 */ /* 0x000fea0003800000 */
[----:B--2---:R-:W-:Y:S01]  /*d320*/  IADD3 R0, R11, -0x1, RZ ;  /* 0xffffffff0b007810 */ /* 0x004fe20007ffe0ff */
[----:B------:R-:W-:Y:S05]  /*d330*/  BRA.DIV ~URZ, `(.L_x_2060) ;  /* 0x00003a627f007947 */ /* 0x000fea000b800000 */
[----:B------:R2:W3:Y:S02]  /*d340*/  SHFL.IDX PT, R10, R4, R0, 0x1f ;  /* 0x00001f00040a7589 */ /* 0x0004e400000e0000 */
.L_x_2059:
[----:B------:R-:W-:Y:S05]  /*d350*/  BSYNC B0 ;  /* 0x0000000000007941 */ /* 0x000fea0003800000 */
.L_x_2058:
[----:B---3--:R-:W-:Y:S01]  /*d360*/  IMAD R5, R10, c[0x0][0x538], R8 ;  /* 0x00014e000a057a24 */ /* 0x008fe200078e0208 */
[----:B-12-4-:R-:W-:Y:S02]  /*d370*/  IABS R4, R6 ;  /* 0x0000000600047213 */ /* 0x016fe40000000000 */
[----:B------:R-:W-:Y:S01]  /*d380*/  IABS R0, R7 ;  /* 0x0000000700007213 */ /* 0x000fe20000000000 */
[----:B------:R-:W-:Y:S01]  /*d390*/  IMAD.IADD R10, R9, 0x1, -R5 ;  /* 0x00000001090a7824 */ /* 0x000fe200078e0a05 */
[----:B------:R1:W-:Y:S01]  /*d3a0*/  STL [R1], R5 ;  /* 0x0000000501007387 */ /* 0x0003e20000100800 */
        /* <DEDUP_REMOVED lines=64> */
.L_x_2052:
[----:B------:R-:W-:Y:S01]  /*d7b0*/  MOV R0, c[0x0][0x53c] ;  /* 0x00014f0000007a02 */ /* 0x000fe20000000f00 */
[----:B------:R2:W-:Y:S04]  /*d7c0*/  STL [R1], R9 ;  /* 0x0000000901007387 */ /* 0x0005e80000100800 */
[----:B------:R2:W-:Y:S04]  /*d7d0*/  STL [R1+0x4], RZ ;  /* 0x000004ff01007387 */ /* 0x0005e80000100800 */
[----:B------:R2:W-:Y:S04]  /*d7e0*/  STL [R1+0x8], RZ ;  /* 0x000008ff01007387 */ /* 0x0005e80000100800 */
[----:B------:R2:W-:Y:S02]  /*d7f0*/  STL [R1+0xc], R0 ;  /* 0x00000c0001007387 */ /* 0x0005e40000100800 */
.L_x_2061:
[----:B------:R-:W-:Y:S05]  /*d800*/  BSYNC B1 ;  /* 0x0000000000017941 */ /* 0x000fea0003800000 */
.L_x_2050:
[----:B-1----:R-:W3:Y:S04]  /*d810*/  LDL R4, [R1] ;  /* 0x0000000001047983 */ /* 0x002ee80000100800 */
        /* <DEDUP_REMOVED lines=8> */
.L_x_2045:
[----:B--2---:R-:W2:Y:S02]  /*d8a0*/  LDL R0, [R1+0xc] ;  /* 0x00000c0001007983 */ /* 0x004ea40000100800 */
[----:B--2---:R-:W-:-:S13]  /*d8b0*/  ISETP.GE.AND P0, PT, R0, c[0x0][0x53c], PT ;  /* 0x00014f0000007a0c */ /* 0x004fda0003f06270 */
[----:B-1----:R-:W-:Y:S01]  /*d8c0*/  @P0 CALL.REL.NOINC `(.L_x_2062) ;  /* 0x0000001000000944 */ /* 0x002fe20003c00000 */
[----:B------:R-:W-:Y:S05]  /*d8d0*/  BRA `(.L_x_2063) ;  /* 0xffff3ce000007947 */ /* 0x000fea000383ffff */
.L_x_2062:
[----:B------:R-:W-:Y:S05]  /*d8e0*/  EXIT ;  /* 0x000000000000794d */ /* 0x000fea0003800000 */
.L_x_1943:
[----:B------:R-:W-:Y:S01]  /*d8f0*/  IMAD.MOV.U32 R0, RZ, RZ, R5 ;  /* 0x000000ffff007224 */ /* 0x000fe200078e0005 */
[----:B------:R-:W-:Y:S02]  /*d900*/  MOV R2, 0x1 ;  /* 0x0000000100027802 */ /* 0x000fe40000000f00 */
[----:B------:R-:W-:Y:S02]  /*d910*/  MOV R3, 0xd930 ;  /* 0x0000d93000037802 */ /* 0x000fe40000000f00 */
[----:B------:R-:W-:Y:S05]  /*d920*/  CALL.REL.NOINC `($__internal_28_$__cuda_sm70_shflsync_up_p) ;  /* 0x0000359000007944 */ /* 0x000fea0003c00000 */
[----:B------:R-:W-:Y:S01]  /*d930*/  MOV R0, R4 ;  /* 0x0000000400007202 */ /* 0x000fe20000000f00 */
[----:B------:R-:W-:Y:S05]  /*d940*/  BRA `(.L_x_2064) ;  /* 0xffff2b2000007947 */ /* 0x000fea000383ffff */
.L_x_1944:
[----:B------:R-:W-:Y:S01]  /*d950*/  IMAD.MOV.U32 R0, RZ, RZ, R5 ;  /* 0x000000ffff007224 */ /* 0x000fe200078e0005 */
[----:B------:R-:W-:Y:S02]  /*d960*/  MOV R2, 0x2 ;  /* 0x0000000200027802 */ /* 0x000fe40000000f00 */
[----:B------:R-:W-:Y:S02]  /*d970*/  MOV R3, 0xd990 ;  /* 0x0000d99000037802 */ /* 0x000fe40000000f00 */
[----:B------:R-:W-:Y:S05]  /*d980*/  CALL.REL.NOINC `($__internal_28_$__cuda_sm70_shflsync_up_p) ;  /* 0x0000353000007944 */ /* 0x000fea0003c00000 */
[----:B------:R-:W-:Y:S01]  /*d990*/  SEL R0, R4, RZ, P4 ;  /* 0x000000ff04007207 */ /* 0x000fe20002000000 */
[----:B------:R-:W-:Y:S01]  /*d9a0*/  IMAD.MOV.U32 R2, RZ, RZ, 0x4 ;  /* 0x00000004ff027424 */ /* 0x000fe200078e00ff */
[----:B------:R-:W-:-:S03]  /*d9b0*/  MOV R3, 0xd9e0 ;  /* 0x0000d9e000037802 */ /* 0x000fc60000000f00 */
[----:B------:R-:W-:Y:S02]  /*d9c0*/  IMAD.IADD R0, R5, 0x1, R0 ;  /* 0x0000000105007824 */ /* 0x000fe400078e0200 */
        /* <DEDUP_REMOVED lines=13> */
[----:B------:R-:W-:Y:S02]  /*daa0*/  MOV R3, 0x1f ;  /* 0x0000001f00037802 */ /* 0x000fe40000000f00 */
[----:B------:R-:W-:Y:S01]  /*dab0*/  MOV R2, 0xdaf0 ;  /* 0x0000daf000027802 */ /* 0x000fe20000000f00 */
[----:B------:R-:W-:-:S04]  /*dac0*/  IMAD.IADD R4, R0, 0x1, R4 ;  /* 0x0000000100047824 */ /* 0x000fc800078e0204 */
[----:B------:R-:W-:Y:S02]  /*dad0*/  IMAD.MOV.U32 R204, RZ, RZ, R4 ;  /* 0x000000ffffcc7224 */ /* 0x000fe400078e0004 */
[----:B------:R-:W-:Y:S05]  /*dae0*/  CALL.REL.NOINC `($__internal_27_$__cuda_sm70_shflsync_idx_p) ;  /* 0x0000338000007944 */ /* 0x000fea0003c00000 */
[----:B------:R-:W-:Y:S01]  /*daf0*/  MOV R0, R203 ;  /* 0x000000cb00007202 */ /* 0x000fe20000000f00 */
[----:B------:R-:W-:Y:S05]  /*db00*/  BRA `(.L_x_2065) ;  /* 0xffff2a6000007947 */ /* 0x000fea000383ffff */
.L_x_1946:
[----:B------:R-:W-:Y:S02]  /*db10*/  SEL R0, RZ, 0x1, P0 ;  /* 0x00000001ff007807 */ /* 0x000fe40000000000 */
[----:B------:R-:W-:Y:S02]  /*db20*/  MOV R2, 0xdb40 ;  /* 0x0000db4000027802 */ /* 0x000fe40000000f00 */
[----:B------:R-:W-:Y:S05]  /*db30*/  CALL.REL.NOINC `($__internal_29_$__cuda_sm70_votesync_ballot) ;  /* 0x000033f000007944 */ /* 0x000fea0003c00000 */
[----:B------:R-:W-:Y:S05]  /*db40*/  BRA `(.L_x_2066) ;  /* 0xffff2ab000007947 */ /* 0x000fea000383ffff */
.L_x_1947:
[----:B------:R-:W-:Y:S01]  /*db50*/  IMAD.MOV.U32 R204, RZ, RZ, R8 ;  /* 0x000000ffffcc7224 */ /* 0x000fe200078e0008 */
[----:B--2---:R-:W-:Y:S01]  /*db60*/  MOV R203, R13 ;  /* 0x0000000d00cb7202 */ /* 0x004fe20000000f00 */
[----:B------:R-:W-:Y:S01]  /*db70*/  IMAD.MOV.U32 R3, RZ, RZ, 0x1f ;  /* 0x0000001fff037424 */ /* 0x000fe200078e00ff */
[----:B------:R-:W-:Y:S02]  /*db80*/  MOV R2, 0xdba0 ;  /* 0x0000dba000027802 */ /* 0x000fe40000000f00 */
[----:B-1----:R-:W-:Y:S05]  /*db90*/  CALL.REL.NOINC `($__internal_27_$__cuda_sm70_shflsync_idx_p) ;  /* 0x000032d000007944 */ /* 0x002fea0003c00000 */
[----:B------:R-:W-:Y:S01]  /*dba0*/  IMAD.MOV.U32 R11, RZ, RZ, R203 ;  /* 0x000000ffff0b7224 */ /* 0x000fe200078e00cb */
[----:B------:R-:W-:Y:S01]  /*dbb0*/  MOV R204, R7 ;  /* 0x0000000700cc7202 */ /* 0x000fe20000000f00 */
[----:B------:R-:W-:Y:S01]  /*dbc0*/  IMAD.MOV.U32 R6, RZ, RZ, RZ ;  /* 0x000000ffff067224 */ /* 0x000fe200078e00ff */
[----:B------:R-:W-:Y:S01]  /*dbd0*/  MOV R203, R13 ;  /* 0x0000000d00cb7202 */ /* 0x000fe20000000f00 */
[----:B------:R-:W-:Y:S01]  /*dbe0*/  IMAD.MOV.U32 R3, RZ, RZ, 0x1f ;  /* 0x0000001fff037424 */ /* 0x000fe200078e00ff */
[----:B------:R-:W-:-:S02]  /*dbf0*/  MOV R2, 0xdc10 ;  /* 0x0000dc1000027802 */ /* 0x000fc40000000f00 */
[----:B------:R-:W-:Y:S05]  /*dc00*/  CALL.REL.NOINC `($__internal_27_$__cuda_sm70_shflsync_idx_p) ;  /* 0x0000326000007944 */ /* 0x000fea0003c00000 */
[----:B------:R-:W-:Y:S01]  /*dc10*/  MOV R10, R203 ;  /* 0x000000cb000a7202 */ /* 0x000fe20000000f00 */
[----:B------:R-:W-:Y:S05]  /*dc20*/  BRA `(.L_x_2067) ;  /* 0xffff2a2000007947 */ /* 0x000fea000383ffff */
.L_x_1950:
[----:B------:R-:W-:Y:S01]  /*dc30*/  IMAD.MOV.U32 R204, RZ, RZ, R4 ;  /* 0x000000ffffcc7224 */ /* 0x000fe200078e0004 */
[----:B------:R-:W-:-:S02]  /*dc40*/  MOV R3, 0x1f ;  /* 0x0000001f00037802 */ /* 0x000fc40000000f00 */
[----:B------:R-:W-:Y:S02]  /*dc50*/  MOV R2, 0xdc70 ;  /* 0x0000dc7000027802 */ /* 0x000fe40000000f00 */
[----:B-1234-:R-:W-:Y:S05]  /*dc60*/  CALL.REL.NOINC `($__internal_27_$__cuda_sm70_shflsync_idx_p) ;  /* 0x0000320000007944 */ /* 0x01efea0003c00000 */
[----:B------:R-:W-:Y:S01]  /*dc70*/  MOV R6, R203 ;  /* 0x000000cb00067202 */ /* 0x000fe20000000f00 */
[----:B------:R-:W-:Y:S05]  /*dc80*/  BRA `(.L_x_1949) ;  /* 0xffff2a2000007947 */ /* 0x000fea000383ffff */
.L_x_1958:
[----:B------:R-:W-:Y:S01]  /*dc90*/  IMAD.MOV.U32 R204, RZ, RZ, R5 ;  /* 0x000000ffffcc7224 */ /* 0x000fe200078e0005 */
[----:B------:R-:W-:Y:S01]  /*dca0*/  MOV R203, RZ ;  /* 0x000000ff00cb7202 */ /* 0x000fe20000000f00 */
[----:B------:R-:W-:Y:S01]  /*dcb0*/  IMAD.MOV.U32 R3, RZ, RZ, 0x181f ;  /* 0x0000181fff037424 */ /* 0x000fe200078e00ff */
[----:B------:R-:W-:Y:S02]  /*dcc0*/  MOV R2, 0xdce0 ;  /* 0x0000dce000027802 */ /* 0x000fe40000000f00 */
[----:B-----5:R-:W-:Y:S05]  /*dcd0*/  CALL.REL.NOINC `($__internal_27_$__cuda_sm70_shflsync_idx_p) ;  /* 0x0000319000007944 */ /* 0x020fea0003c00000 */
[----:B------:R-:W-:Y:S01]  /*dce0*/  MOV R7, R203 ;  /* 0x000000cb00077202 */ /* 0x000fe20000000f00 */
[----:B------:R-:W-:Y:S05]  /*dcf0*/  BRA `(.L_x_2068) ;  /* 0xffff446000007947 */ /* 0x000fea000383ffff */
.L_x_1959:
[----:B------:R-:W-:Y:S01]  /*dd00*/  IMAD.MOV.U32 R204, RZ, RZ, R6 ;  /* 0x000000ffffcc7224 */ /* 0x000fe200078e0006 */
[----:B------:R-:W-:Y:S01]  /*dd10*/  MOV R203, RZ ;  /* 0x000000ff00cb7202 */ /* 0x000fe20000000f00 */
[----:B------:R-:W-:Y:S01]  /*dd20*/  IMAD.MOV.U32 R3, RZ, RZ, 0x181f ;  /* 0x0000181fff037424 */ /* 0x000fe200078e00ff */
[----:B------:R-:W-:Y:S02]  /*dd30*/  MOV R2, 0xdd50 ;  /* 0x0000dd5000027802 */ /* 0x000fe40000000f00 */
[----:B-12--5:R-:W-:Y:S05]  /*dd40*/  CALL.REL.NOINC `($__internal_27_$__cuda_sm70_shflsync_idx_p) ;  /* 0x0000312000007944 */ /* 0x026fea0003c00000 */
[----:B------:R-:W-:Y:S01]  /*dd50*/  MOV R2, R203 ;  /* 0x000000cb00027202 */ /* 0x000fe20000000f00 */
[----:B------:R-:W-:Y:S05]  /*dd60*/  BRA `(.L_x_2069) ;  /* 0xffff441000007947 */ /* 0x000fea000383ffff */
.L_x_1962:
[----:B------:R-:W-:Y:S01]  /*dd70*/  IMAD.MOV.U32 R204, RZ, RZ, R5 ;  /* 0x000000ffffcc7224 */ /* 0x000fe200078e0005 */
[----:B------:R-:W-:Y:S01]  /*dd80*/  MOV R203, 0x1 ;  /* 0x0000000100cb7802 */ /* 0x000fe20000000f00 */
[----:B--2---:R-:W-:Y:S01]  /*dd90*/  IMAD.MOV.U32 R3, RZ, RZ, 0x181f ;  /* 0x0000181fff037424 */ /* 0x004fe200078e00ff */
[----:B----4-:R-:W-:-:S02]  /*dda0*/  MOV R2, 0xddc0 ;  /* 0x0000ddc000027802 */ /* 0x010fc40000000f00 */
[----:B-1---5:R-:W-:Y:S05]  /*ddb0*/  CALL.REL.NOINC `($__internal_27_$__cuda_sm70_shflsync_idx_p) ;  /* 0x000030b000007944 */ /* 0x022fea0003c00000 */
[----:B------:R-:W-:Y:S01]  /*ddc0*/  IMAD.MOV.U32 R7, RZ, RZ, R203 ;  /* 0x000000ffff077224 */ /* 0x000fe200078e00cb */
[----:B------:R-:W-:Y:S01]  /*ddd0*/  MOV R203, 0x1 ;  /* 0x0000000100cb7802 */ /* 0x000fe20000000f00 */
[----:B------:R-:W-:Y:S01]  /*dde0*/  IMAD.MOV.U32 R204, RZ, RZ, R6 ;  /* 0x000000ffffcc7224 */ /* 0x000fe200078e0006 */
[----:B------:R-:W-:-:S02]  /*ddf0*/  MOV R3, 0x181f ;  /* 0x0000181f00037802 */ /* 0x000fc40000000f00 */
[----:B------:R-:W-:Y:S02]  /*de00*/  MOV R2, 0xde20 ;  /* 0x0000de2000027802 */ /* 0x000fe40000000f00 */
[----:B------:R-:W-:Y:S05]  /*de10*/  CALL.REL.NOINC `($__internal_27_$__cuda_sm70_shflsync_idx_p) ;  /* 0x0000305000007944 */ /* 0x000fea0003c00000 */
[----:B------:R-:W-:Y:S01]  /*de20*/  MOV R2, R203 ;  /* 0x000000cb00027202 */ /* 0x000fe20000000f00 */
[----:B------:R-:W-:Y:S05]  /*de30*/  BRA `(.L_x_2070) ;  /* 0xffff445000007947 */ /* 0x000fea000383ffff */
.L_x_1965:
[----:B------:R-:W-:Y:S01]  /*de40*/  IMAD.MOV.U32 R204, RZ, RZ, R5 ;  /* 0x000000ffffcc7224 */ /* 0x000fe200078e0005 */
[----:B------:R-:W-:Y:S01]  /*de50*/  MOV R203, 0x2 ;  /* 0x0000000200cb7802 */ /* 0x000fe20000000f00 */
[----:B---3--:R-:W-:Y:S01]  /*de60*/  IMAD.MOV.U32 R3, RZ, RZ, 0x181f ;  /* 0x0000181fff037424 */ /* 0x008fe200078e00ff */
[----:B----4-:R-:W-:Y:S02]  /*de70*/  MOV R2, 0xde90 ;  /* 0x0000de9000027802 */ /* 0x010fe40000000f00 */
[----:B-12--5:R-:W-:Y:S05]  /*de80*/  CALL.REL.NOINC `($__internal_27_$__cuda_sm70_shflsync_idx_p) ;  /* 0x00002fe000007944 */ /* 0x026fea0003c00000 */
[----:B------:R-:W-:Y:S01]  /*de90*/  MOV R7, R203 ;  /* 0x000000cb00077202 */ /* 0x000fe20000000f00 */
[----:B------:R-:W-:Y:S05]  /*dea0*/  BRA `(.L_x_2071) ;  /* 0xffff44c000007947 */ /* 0x000fea000383ffff */
.L_x_1966:
[----:B------:R-:W-:Y:S01]  /*deb0*/  IMAD.MOV.U32 R204, RZ, RZ, R6 ;  /* 0x000000ffffcc7224 */ /* 0x000fe200078e0006 */
[----:B------:R-:W-:Y:S01]  /*dec0*/  MOV R203, 0x2 ;  /* 0x0000000200cb7802 */ /* 0x000fe20000000f00 */
[----:B------:R-:W-:Y:S01]  /*ded0*/  IMAD.MOV.U32 R3, RZ, RZ, 0x181f ;  /* 0x0000181fff037424 */ /* 0x000fe200078e00ff */
[----:B----4-:R-:W-:Y:S02]  /*dee0*/  MOV R2, 0xdf00 ;  /* 0x0000df0000027802 */ /* 0x010fe40000000f00 */
[----:B-123-5:R-:W-:Y:S05]  /*def0*/  CALL.REL.NOINC `($__internal_27_$__cuda_sm70_shflsync_idx_p) ;  /* 0x00002f7000007944 */ /* 0x02efea0003c00000 */
[----:B------:R-:W-:Y:S01]  /*df00*/  MOV R2, R203 ;  /* 0x000000cb00027202 */ /* 0x000fe20000000f00 */
[----:B------:R-:W-:Y:S05]  /*df10*/  BRA `(.L_x_2072) ;  /* 0xffff447000007947 */ /* 0x000fea000383ffff */
.L_x_1969:
[----:B------:R-:W-:Y:S01]  /*df20*/  IMAD.MOV.U32 R204, RZ, RZ, R5 ;  /* 0x000000ffffcc7224 */ /* 0x000fe200078e0005 */
[----:B------:R-:W-:Y:S01]  /*df30*/  MOV R203, 0x3 ;  /* 0x0000000300cb7802 */ /* 0x000fe20000000f00 */
[----:B-1----:R-:W-:Y:S01]  /*df40*/  IMAD.MOV.U32 R3, RZ, RZ, 0x181f ;  /* 0x0000181fff037424 */ /* 0x002fe200078e00ff */
[----:B--2---:R-:W-:-:S02]  /*df50*/  MOV R2, 0xdf70 ;  /* 0x0000df7000027802 */ /* 0x004fc40000000f00 */
[----:B---345:R-:W-:Y:S05]  /*df60*/  CALL.REL.NOINC `($__internal_27_$__cuda_sm70_shflsync_idx_p) ;  /* 0x00002f0000007944 */ /* 0x038fea0003c00000 */
        /* <DEDUP_REMOVED lines=8> */
.L_x_1972:
[----:B------:R-:W-:Y:S01]  /*dff0*/  IMAD.MOV.U32 R204, RZ, RZ, R5 ;  /* 0x000000ffffcc7224 */ /* 0x000fe200078e0005 */
[----:B------:R-:W-:Y:S01]  /*e000*/  MOV R203, 0x4 ;  /* 0x0000000400cb7802 */ /* 0x000fe20000000f00 */
[----:B--2---:R-:W-:Y:S01]  /*e010*/  IMAD.MOV.U32 R3, RZ, RZ, 0x181f ;  /* 0x0000181fff037424 */ /* 0x004fe200078e00ff */
[----:B------:R-:W-:Y:S02]  /*e020*/  MOV R2, 0xe040 ;  /* 0x0000e04000027802 */ /* 0x000fe40000000f00 */
[----:B-1-345:R-:W-:Y:S05]  /*e030*/  CALL.REL.NOINC `($__internal_27_$__cuda_sm70_shflsync_idx_p) ;  /* 0x00002e3000007944 */ /* 0x03afea0003c00000 */
[----:B------:R-:W-:Y:S01]  /*e040*/  MOV R7, R203 ;  /* 0x000000cb00077202 */ /* 0x000fe20000000f00 */
[----:B------:R-:W-:Y:S05]  /*e050*/  BRA `(.L_x_2074) ;  /* 0xffff450000007947 */ /* 0x000fea000383ffff */
.L_x_1973:
[----:B------:R-:W-:Y:S01]  /*e060*/  IMAD.MOV.U32 R204, RZ, RZ, R6 ;  /* 0x000000ffffcc7224 */ /* 0x000fe200078e0006 */
[----:B------:R-:W-:Y:S01]  /*e070*/  MOV R203, 0x4 ;  /* 0x0000000400cb7802 */ /* 0x000fe20000000f00 */
[----:B--2---:R-:W-:Y:S01]  /*e080*/  IMAD.MOV.U32 R3, RZ, RZ, 0x181f ;  /* 0x0000181fff037424 */ /* 0x004fe200078e00ff */
[----:B------:R-:W-:Y:S02]  /*e090*/  MOV R2, 0xe0b0 ;  /* 0x0000e0b000027802 */ /* 0x000fe40000000f00 */
[----:B-1-345:R-:W-:Y:S05]  /*e0a0*/  CALL.REL.NOINC `($__internal_27_$__cuda_sm70_shflsync_idx_p) ;  /* 0x00002dc000007944 */ /* 0x03afea0003c00000 */
[----:B------:R-:W-:Y:S01]  /*e0b0*/  MOV R2, R203 ;  /* 0x000000cb00027202 */ /* 0x000fe20000000f00 */
[----:B------:R-:W-:Y:S05]  /*e0c0*/  BRA `(.L_x_2075) ;  /* 0xffff44b000007947 */ /* 0x000fea000383ffff */
.L_x_1976:
[----:B------:R-:W-:Y:S01]  /*e0d0*/  IMAD.MOV.U32 R204, RZ, RZ, R5 ;  /* 0x000000ffffcc7224 */ /* 0x000fe200078e0005 */
[----:B------:R-:W-:Y:S01]  /*e0e0*/  MOV R203, 0x5 ;  /* 0x0000000500cb7802 */ /* 0x000fe20000000f00 */
[----:B-1----:R-:W-:Y:S01]  /*e0f0*/  IMAD.MOV.U32 R3, RZ, RZ, 0x181f ;  /* 0x0000181fff037424 */ /* 0x002fe200078e00ff */
[----:B---3--:R-:W-:-:S02]  /*e100*/  MOV R2, 0xe120 ;  /* 0x0000e12000027802 */ /* 0x008fc40000000f00 */
[----:B--2-45:R-:W-:Y:S05]  /*e110*/  CALL.REL.NOINC `($__internal_27_$__cuda_sm70_shflsync_idx_p) ;  /* 0x00002d5000007944 */ /* 0x034fea0003c00000 */
        /* <DEDUP_REMOVED lines=8> */
.L_x_1979:
[----:B------:R-:W-:Y:S01]  /*e1a0*/  IMAD.MOV.U32 R204, RZ, RZ, R5 ;  /* 0x000000ffffcc7224 */ /* 0x000fe200078e0005 */
[----:B------:R-:W-:Y:S01]  /*e1b0*/  MOV R203, 0x6 ;  /* 0x0000000600cb7802 */ /* 0x000fe20000000f00 */
[----:B--2---:R-:W-:Y:S01]  /*e1c0*/  IMAD.MOV.U32 R3, RZ, RZ, 0x181f ;  /* 0x0000181fff037424 */ /* 0x004fe200078e00ff */
[----:B---3--:R-:W-:Y:S02]  /*e1d0*/  MOV R2, 0xe1f0 ;  /* 0x0000e1f000027802 */ /* 0x008fe40000000f00 */
[----:B-1--45:R-:W-:Y:S05]  /*e1e0*/  CALL.REL.NOINC `($__internal_27_$__cuda_sm70_shflsync_idx_p) ;  /* 0x00002c8000007944 */ /* 0x032fea0003c00000 */
[----:B------:R-:W-:Y:S01]  /*e1f0*/  MOV R7, R203 ;  /* 0x000000cb00077202 */ /* 0x000fe20000000f00 */
[----:B------:R-:W-:Y:S05]  /*e200*/  BRA `(.L_x_2077) ;  /* 0xffff454000007947 */ /* 0x000fea000383ffff */
.L_x_1980:
[----:B------:R-:W-:Y:S01]  /*e210*/  IMAD.MOV.U32 R204, RZ, RZ, R6 ;  /* 0x000000ffffcc7224 */ /* 0x000fe200078e0006 */
[----:B------:R-:W-:Y:S01]  /*e220*/  MOV R203, 0x6 ;  /* 0x0000000600cb7802 */ /* 0x000fe20000000f00 */
[----:B------:R-:W-:Y:S01]  /*e230*/  IMAD.MOV.U32 R3, RZ, RZ, 0x181f ;  /* 0x0000181fff037424 */ /* 0x000fe200078e00ff */
[----:B---3--:R-:W-:Y:S02]  /*e240*/  MOV R2, 0xe260 ;  /* 0x0000e26000027802 */ /* 0x008fe40000000f00 */
[----:B-12-45:R-:W-:Y:S05]  /*e250*/  CALL.REL.NOINC `($__internal_27_$__cuda_sm70_shflsync_idx_p) ;  /* 0x00002c1000007944 */ /* 0x036fea0003c00000 */
[----:B------:R-:W-:Y:S01]  /*e260*/  MOV R2, R203 ;  /* 0x000000cb00027202 */ /* 0x000fe20000000f00 */
[----:B------:R-:W-:Y:S05]  /*e270*/  BRA `(.L_x_2078) ;  /* 0xffff44f000007947 */ /* 0x000fea000383ffff */
.L_x_1983:
        /* <DEDUP_REMOVED lines=13> */
.L_x_1986:
[----:B------:R-:W-:Y:S01]  /*e350*/  IMAD.MOV.U32 R204, RZ, RZ, R4 ;  /* 0x000000ffffcc7224 */ /* 0x000fe200078e0004 */
[----:B------:R-:W-:Y:S01]  /*e360*/  MOV R203, RZ ;  /* 0x000000ff00cb7202 */ /* 0x000fe20000000f00 */
[----:B------:R-:W-:Y:S01]  /*e370*/  IMAD.MOV.U32 R3, RZ, RZ, 0x181f ;  /* 0x0000181fff037424 */ /* 0x000fe200078e00ff */
[----:B------:R-:W-:Y:S02]  /*e380*/  MOV R2, 0xe3a0 ;  /* 0x0000e3a000027802 */ /* 0x000fe40000000f00 */
[----:B------:R-:W-:Y:S05]  /*e390*/  CALL.REL.NOINC `($__internal_27_$__cuda_sm70_shflsync_idx_p) ;  /* 0x00002ad000007944 */ /* 0x000fea0003c00000 */
[----:B------:R-:W-:Y:S01]  /*e3a0*/  MOV R7, R203 ;  /* 0x000000cb00077202 */ /* 0x000fe20000000f00 */
[----:B------:R-:W-:Y:S05]  /*e3b0*/  BRA `(.L_x_2080) ;  /* 0xffff56f000007947 */ /* 0x000fea000383ffff */
.L_x_1987:
[----:B------:R-:W-:Y:S01]  /*e3c0*/  IMAD.MOV.U32 R204, RZ, RZ, R0 ;  /* 0x000000ffffcc7224 */ /* 0x000fe200078e0000 */
[----:B------:R-:W-:Y:S01]  /*e3d0*/  MOV R203, RZ ;  /* 0x000000ff00cb7202 */ /* 0x000fe20000000f00 */
[----:B------:R-:W-:Y:S01]  /*e3e0*/  IMAD.MOV.U32 R3, RZ, RZ, 0x181f ;  /* 0x0000181fff037424 */ /* 0x000fe200078e00ff */
[----:B------:R-:W-:Y:S02]  /*e3f0*/  MOV R2, 0xe410 ;  /* 0x0000e41000027802 */ /* 0x000fe40000000f00 */
[----:B-12---:R-:W-:Y:S05]  /*e400*/  CALL.REL.NOINC `($__internal_27_$__cuda_sm70_shflsync_idx_p) ;  /* 0x00002a6000007944 */ /* 0x006fea0003c00000 */
        /* <DEDUP_REMOVED lines=12> */
[----:B------:R-:W-:Y:S05]  /*e4d0*/  CALL.REL.NOINC `($__internal_27_$__cuda_sm70_shflsync_idx_p) ;  /* 0x0000299000007944 */ /* 0x000fea0003c00000 */
[----:B------:R-:W-:Y:S01]  /*e4e0*/  IMAD.MOV.U32 R7, RZ, RZ, R203 ;  /* 0x000000ffff077224 */ /* 0x000fe200078e00cb */
[----:B------:R-:W-:Y:S01]  /*e4f0*/  MOV R203, 0x1 ;  /* 0x0000000100cb7802 */ /* 0x000fe20000000f00 */
[----:B------:R-:W-:Y:S01]  /*e500*/  IMAD.MOV.U32 R204, RZ, RZ, R0 ;  /* 0x000000ffffcc7224 */ /* 0x000fe200078e0000 */
[----:B------:R-:W-:Y:S02]  /*e510*/  MOV R3, 0x181f ;  /* 0x0000181f00037802 */ /* 0x000fe40000000f00 */
[----:B------:R-:W-:Y:S02]  /*e520*/  MOV R2, 0xe540 ;  /* 0x0000e54000027802 */ /* 0x000fe40000000f00 */
[----:B------:R-:W-:Y:S05]  /*e530*/  CALL.REL.NOINC `($__internal_27_$__cuda_sm70_shflsync_idx_p) ;  /* 0x0000293000007944 */ /* 0x000fea0003c00000 */
        /* <DEDUP_REMOVED lines=60> */
[----:B------:R-:W-:Y:S01]  /*e900*/  MOV R0, R203 ;  /* 0x000000cb00007202 */ /* 0x000fe20000000f00 */
[----:B------:R-:W-:Y:S05]  /*e910*/  BRA `(.L_x_2081) ;  /* 0xffff531000007947 */ /* 0x000fea000383ffff */
.L_x_1988:
[----:B------:R-:W-:Y:S01]  /*e920*/  IMAD.MOV.U32 R108, RZ, RZ, R0 ;  /* 0x000000ffff6c7224 */ /* 0x000fe200078e0000 */
[----:B------:R-:W-:-:S02]  /*e930*/  MOV R3, 0x2 ;  /* 0x0000000200037802 */ /* 0x000fc40000000f00 */
[----:B------:R-:W-:Y:S02]  /*e940*/  MOV R2, 0xe960 ;  /* 0x0000e96000027802 */ /* 0x000fe40000000f00 */
[----:B------:R-:W-:Y:S05]  /*e950*/  CALL.REL.NOINC `($__internal_26_$__cuda_sm70_shflsync_bfly_p) ;  /* 0x000024b000007944 */ /* 0x000fea0003c00000 */
[----:B------:R-:W-:Y:S01]  /*e960*/  MOV R2, R157 ;  /* 0x0000009d00027202 */ /* 0x000fe20000000f00 */
[----:B------:R-:W-:Y:S05]  /*e970*/  BRA `(.L_x_2082) ;  /* 0xffff5ea000007947 */ /* 0x000fea000383ffff */
.L_x_1989:
[----:B------:R-:W-:Y:S01]  /*e980*/  IMAD.MOV.U32 R108, RZ, RZ, R4 ;  /* 0x000000ffff6c7224 */ /* 0x000fe200078e0004 */
[----:B------:R-:W-:Y:S02]  /*e990*/  MOV R3, 0x1 ;  /* 0x0000000100037802 */ /* 0x000fe40000000f00 */
[----:B------:R-:W-:Y:S02]  /*e9a0*/  MOV R2, 0xe9c0 ;  /* 0x0000e9c000027802 */ /* 0x000fe40000000f00 */
[----:B-1----:R-:W-:Y:S05]  /*e9b0*/  CALL.REL.NOINC `($__internal_26_$__cuda_sm70_shflsync_bfly_p) ;  /* 0x0000245000007944 */ /* 0x002fea0003c00000 */
[----:B------:R-:W-:Y:S01]  /*e9c0*/  FMNMX.FTZ R113, R4, R157, !PT ;  /* 0x0000009d04717209 */ /* 0x000fe20007810000 */
[----:B------:R-:W-:Y:S01]  /*e9d0*/  IMAD.MOV.U32 R108, RZ, RZ, R5 ;  /* 0x000000ffff6c7224 */ /* 0x000fe200078e0005 */
[----:B------:R-:W-:Y:S01]  /*e9e0*/  MOV R2, 0xea10 ;  /* 0x0000ea1000027802 */ /* 0x000fe20000000f00 */
[----:B------:R-:W-:Y:S02]  /*e9f0*/  IMAD.MOV.U32 R3, RZ, RZ, 0x2 ;  /* 0x00000002ff037424 */ /* 0x000fe400078e00ff */
[----:B------:R-:W-:Y:S05]  /*ea00*/  CALL.REL.NOINC `($__internal_26_$__cuda_sm70_shflsync_bfly_p) ;  /* 0x0000240000007944 */ /* 0x000fea0003c00000 */
[----:B------:R-:W-:Y:S01]  /*ea10*/  FMNMX.FTZ R5, R5, R157, !PT ;  /* 0x0000009d05057209 */ /* 0x000fe20007810000 */
[----:B------:R-:W-:Y:S01]  /*ea20*/  IMAD.MOV.U32 R3, RZ, RZ, 0x1 ;  /* 0x00000001ff037424 */ /* 0x000fe200078e00ff */
[----:B------:R-:W-:-:S03]  /*ea30*/  MOV R2, 0xea60 ;  /* 0x0000ea6000027802 */ /* 0x000fc60000000f00 */
[----:B------:R-:W-:Y:S02]  /*ea40*/  IMAD.MOV.U32 R108, RZ, RZ, R5 ;  /* 0x000000ffff6c7224 */ /* 0x000fe400078e0005 */
[----:B------:R-:W-:Y:S05]  /*ea50*/  CALL.REL.NOINC `($__internal_26_$__cuda_sm70_shflsync_bfly_p) ;  /* 0x000023b000007944 */ /* 0x000fea0003c00000 */
        /* <DEDUP_REMOVED lines=20> */
[----:B------:R-:W-:Y:S01]  /*eba0*/  MOV R80, R157 ;  /* 0x0000009d00507202 */ /* 0x000fe20000000f00 */
[----:B------:R-:W-:Y:S05]  /*ebb0*/  BRA `(.L_x_2083) ;  /* 0xffff5d5000007947 */ /* 0x000fea000383ffff */
.L_x_1991:
[----:B--234-:R-:W-:Y:S01]  /*ebc0*/  MOV R203, RZ ;  /* 0x000000ff00cb7202 */ /* 0x01cfe20000000f00 */
[----:B------:R-:W-:Y:S01]  /*ebd0*/  IMAD.MOV.U32 R204, RZ, RZ, R56 ;  /* 0x000000ffffcc7224 */ /* 0x000fe200078e0038 */
[----:B------:R-:W-:Y:S01]  /*ebe0*/  MOV R2, 0xec10 ;  /* 0x0000ec1000027802 */ /* 0x000fe20000000f00 */
[----:B------:R-:W-:Y:S02]  /*ebf0*/  IMAD.MOV.U32 R3, RZ, RZ, 0x181f ;  /* 0x0000181fff037424 */ /* 0x000fe400078e00ff */
[----:B-1----:R-:W-:Y:S05]  /*ec00*/  CALL.REL.NOINC `($__internal_27_$__cuda_sm70_shflsync_idx_p) ;  /* 0x0000226000007944 */ /* 0x002fea0003c00000 */
[----:B------:R-:W-:Y:S01]  /*ec10*/  MOV R58, R203 ;  /* 0x000000cb003a7202 */ /* 0x000fe20000000f00 */
[----:B------:R-:W-:-:S05]  /*ec20*/  BRA `(.L_x_2084) ;  /* 0xffff788000007947 */ /* 0x000fca000383ffff */
.L_x_1994:
[----:B------:R-:W-:Y:S01]  /*ec30*/  MOV R203, RZ ;  /* 0x000000ff00cb7202 */ /* 0x000fe20000000f00 */
[----:B------:R-:W-:Y:S01]  /*ec40*/  IMAD.MOV.U32 R204, RZ, RZ, R110 ;  /* 0x000000ffffcc7224 */ /* 0x000fe200078e006e */
[----:B------:R-:W-:Y:S01]  /*ec50*/  MOV R2, 0xec80 ;  /* 0x0000ec8000027802 */ /* 0x000fe20000000f00 */
[----:B------:R-:W-:Y:S02]  /*ec60*/  IMAD.MOV.U32 R3, RZ, RZ, 0x181f ;  /* 0x0000181fff037424 */ /* 0x000fe400078e00ff */
[----:B------:R-:W-:Y:S05]  /*ec70*/  CALL.REL.NOINC `($__internal_27_$__cuda_sm70_shflsync_idx_p) ;  /* 0x000021f000007944 */ /* 0x000fea0003c00000 */
[----:B------:R-:W-:Y:S01]  /*ec80*/  MOV R157, R203 ;  /* 0x000000cb009d7202 */ /* 0x000fe20000000f00 */
[----:B------:R-:W-:-:S05]  /*ec90*/  BRA `(.L_x_2085) ;  /* 0xffff825000007947 */ /* 0x000fca000383ffff */
.L_x_1995:
[----:B------:R-:W-:Y:S01]  /*eca0*/  MOV R203, RZ ;  /* 0x000000ff00cb7202 */ /* 0x000fe20000000f00 */
[----:B------:R-:W-:Y:S01]  /*ecb0*/  IMAD.MOV.U32 R204, RZ, RZ, R108 ;  /* 0x000000ffffcc7224 */ /* 0x000fe200078e006c */
[----:B------:R-:W-:Y:S01]  /*ecc0*/  MOV R2, 0xecf0 ;  /* 0x0000ecf000027802 */ /* 0x000fe20000000f00 */
[----:B------:R-:W-:Y:S02]  /*ecd0*/  IMAD.MOV.U32 R3, RZ, RZ, 0x181f ;  /* 0x0000181fff037424 */ /* 0x000fe400078e00ff */
[----:B-12---:R-:W-:Y:S05]  /*ece0*/  CALL.REL.NOINC `($__internal_27_$__cuda_sm70_shflsync_idx_p) ;  /* 0x0000218000007944 */ /* 0x006fea0003c00000 */
        /* <DEDUP_REMOVED lines=13> */
[----:B------:R-:W-:Y:S05]  /*edc0*/  CALL.REL.NOINC `($__internal_27_$__cuda_sm70_shflsync_idx_p) ;  /* 0x000020a000007944 */ /* 0x000fea0003c00000 */
[----:B------:R-:W-:Y:S01]  /*edd0*/  MOV R3, 0x181f ;  /* 0x0000181f00037802 */ /* 0x000fe20000000f00 */
[----:B------:R-:W-:Y:S01]  /*ede0*/  IMAD.MOV.U32 R112, RZ, RZ, R203 ;  /* 0x000000ffff707224 */ /* 0x000fe200078e00cb */
[----:B------:R-:W-:Y:S01]  /*edf0*/  MOV R203, 0x1 ;  /* 0x0000000100cb7802 */ /* 0x000fe20000000f00 */
[----:B------:R-:W-:Y:S01]  /*ee00*/  IMAD.MOV.U32 R204, RZ, RZ, R108 ;  /* 0x000000ffffcc7224 */ /* 0x000fe200078e006c */
[----:B------:R-:W-:Y:S02]  /*ee10*/  MOV R2, 0xee30 ;  /* 0x0000ee3000027802 */ /* 0x000fe40000000f00 */
[----:B------:R-:W-:Y:S05]  /*ee20*/  CALL.REL.NOINC `($__internal_27_$__cuda_sm70_shflsync_idx_p) ;  /* 0x0000204000007944 */ /* 0x000fea0003c00000 */
        /* <DEDUP_REMOVED lines=60> */
[----:B------:R-:W-:Y:S01]  /*f1f0*/  MOV R108, R203 ;  /* 0x000000cb006c7202 */ /* 0x000fe20000000f00 */
[----:B------:R-:W-:-:S05]  /*f200*/  BRA `(.L_x_2086) ;  /* 0xffff7e7000007947 */ /* 0x000fca000383ffff */
.L_x_1996:
[----:B------:R-:W-:Y:S02]  /*f210*/  MOV R3, 0x2 ;  /* 0x0000000200037802 */ /* 0x000fe40000000f00 */
[----:B------:R-:W-:Y:S02]  /*f220*/  MOV R2, 0xf240 ;  /* 0x0000f24000027802 */ /* 0x000fe40000000f00 */
[----:B------:R-:W-:Y:S05]  /*f230*/  CALL.REL.NOINC `($__internal_26_$__cuda_sm70_shflsync_bfly_p) ;  /* 0x00001bd000007944 */ /* 0x000fea0003c00000 */
[----:B------:R-:W-:Y:S01]  /*f240*/  FMNMX.FTZ R108, R108, R157, !PT ;  /* 0x0000009d6c6c7209 */ /* 0x000fe20007810000 */
[----:B------:R-:W-:Y:S01]  /*f250*/  IMAD.MOV.U32 R3, RZ, RZ, 0x1 ;  /* 0x00000001ff037424 */ /* 0x000fe200078e00ff */
[----:B------:R-:W-:Y:S02]  /*f260*/  MOV R2, 0xf280 ;  /* 0x0000f28000027802 */ /* 0x000fe40000000f00 */
[----:B------:R-:W-:Y:S05]  /*f270*/  CALL.REL.NOINC `($__internal_26_$__cuda_sm70_shflsync_bfly_p) ;  /* 0x00001b9000007944 */ /* 0x000fea0003c00000 */
[----:B------:R-:W-:Y:S01]  /*f280*/  IMAD.MOV.U32 R3, RZ, RZ, 0x2 ;  /* 0x00000002ff037424 */ /* 0x000fe200078e00ff */
[----:B------:R-:W-:Y:S01]  /*f290*/  FMNMX.FTZ R113, R108, R157, !PT ;  /* 0x0000009d6c717209 */ /* 0x000fe20007810000 */
[----:B------:R-:W-:Y:S01]  /*f2a0*/  IMAD.MOV.U32 R108, RZ, RZ, R110 ;  /* 0x000000ffff6c7224 */ /* 0x000fe200078e006e */
        /* <DEDUP_REMOVED lines=24> */
[----:B------:R-:W-:Y:S01]  /*f430*/  MOV R2, R157 ;  /* 0x0000009d00027202 */ /* 0x000fe20000000f00 */
[----:B------:R-:W-:-:S05]  /*f440*/  BRA `(.L_x_2087) ;  /* 0xffff82e000007947 */ /* 0x000fca000383ffff */
.L_x_1998:
[----:B------:R-:W-:Y:S01]  /*f450*/  IMAD.MOV.U32 R108, RZ, RZ, R207 ;  /* 0x000000ffff6c7224 */ /* 0x000fe200078e00cf */
[----:B------:R-:W-:-:S02]  /*f460*/  MOV R3, 0x2 ;  /* 0x0000000200037802 */ /* 0x000fc40000000f00 */
[----:B------:R-:W-:Y:S02]  /*f470*/  MOV R2, 0xf490 ;  /* 0x0000f49000027802 */ /* 0x000fe40000000f00 */
[----:B------:R-:W-:Y:S05]  /*f480*/  CALL.REL.NOINC `($__internal_26_$__cuda_sm70_shflsync_bfly_p) ;  /* 0x0000198000007944 */ /* 0x000fea0003c00000 */
[----:B------:R-:W-:Y:S01]  /*f490*/  FADD.FTZ R4, R207, R157 ;  /* 0x0000009dcf047221 */ /* 0x000fe20000010000 */
[----:B------:R-:W-:Y:S02]  /*f4a0*/  MOV R3, 0x1 ;  /* 0x0000000100037802 */ /* 0x000fe40000000f00 */
[----:B------:R-:W-:Y:S02]  /*f4b0*/  MOV R2, 0xf4e0 ;  /* 0x0000f4e000027802 */ /* 0x000fe40000000f00 */
[----:B------:R-:W-:Y:S02]  /*f4c0*/  MOV R108, R4 ;  /* 0x00000004006c7202 */ /* 0x000fe40000000f00 */
[----:B------:R-:W-:Y:S05]  /*f4d0*/  CALL.REL.NOINC `($__internal_26_$__cuda_sm70_shflsync_bfly_p) ;  /* 0x0000193000007944 */ /* 0x000fea0003c00000 */
[----:B------:R-:W-:Y:S01]  /*f4e0*/  FADD.FTZ R4, R4, R157 ;  /* 0x0000009d04047221 */ /* 0x000fe20000010000 */
[----:B------:R-:W-:Y:S02]  /*f4f0*/  MOV R108, R208 ;  /* 0x000000d0006c7202 */ /* 0x000fe40000000f00 */
[----:B------:R-:W-:Y:S02]  /*f500*/  MOV R3, 0x2 ;  /* 0x0000000200037802 */ /* 0x000fe40000000f00 */
[----:B------:R-:W-:-:S02]  /*f510*/  MOV R2, 0xf530 ;  /* 0x0000f53000027802 */ /* 0x000fc40000000f00 */
[----:B------:R-:W-:Y:S05]  /*f520*/  CALL.REL.NOINC `($__internal_26_$__cuda_sm70_shflsync_bfly_p) ;  /* 0x000018e000007944 */ /* 0x000fea0003c00000 */
[----:B------:R-:W-:Y:S01]  /*f530*/  FADD.FTZ R5, R208, R157 ;  /* 0x0000009dd0057221 */ /* 0x000fe20000010000 */
[----:B------:R-:W-:-:S02]  /*f540*/  MOV R3, 0x1 ;  /* 0x0000000100037802 */ /* 0x000fc40000000f00 */
[----:B------:R-:W-:Y:S02]  /*f550*/  MOV R2, 0xf580 ;  /* 0x0000f58000027802 */ /* 0x000fe40000000f00 */
[----:B------:R-:W-:Y:S02]  /*f560*/  MOV R108, R5 ;  /* 0x00000005006c7202 */ /* 0x000fe40000000f00 */
[----:B------:R-:W-:Y:S05]  /*f570*/  CALL.REL.NOINC `($__internal_26_$__cuda_sm70_shflsync_bfly_p) ;  /* 0x0000189000007944 */ /* 0x000fea0003c00000 */
[----:B------:R-:W-:Y:S01]  /*f580*/  FADD.FTZ R5, R5, R157 ;  /* 0x0000009d05057221 */ /* 0x000fe20000010000 */
[----:B------:R-:W-:Y:S02]  /*f590*/  MOV R108, R209 ;  /* 0x000000d1006c7202 */ /* 0x000fe40000000f00 */
[----:B------:R-:W-:Y:S02]  /*f5a0*/  MOV R3, 0x2 ;  /* 0x0000000200037802 */ /* 0x000fe40000000f00 */
[----:B------:R-:W-:Y:S02]  /*f5b0*/  MOV R2, 0xf5d0 ;  /* 0x0000f5d000027802 */ /* 0x000fe40000000f00 */
[----:B------:R-:W-:Y:S05]  /*f5c0*/  CALL.REL.NOINC `($__internal_26_$__cuda_sm70_shflsync_bfly_p) ;  /* 0x0000184000007944 */ /* 0x000fea0003c00000 */
[----:B------:R-:W-:Y:S01]  /*f5d0*/  FADD.FTZ R6, R209, R157 ;  /* 0x0000009dd1067221 */ /* 0x000fe20000010000 */
[----:B------:R-:W-:Y:S02]  /*f5e0*/  MOV R3, 0x1 ;  /* 0x0000000100037802 */ /* 0x000fe40000000f00 */
[----:B------:R-:W-:-:S02]  /*f5f0*/  MOV R2, 0xf620 ;  /* 0x0000f62000027802 */ /* 0x000fc40000000f00 */
        /* <DEDUP_REMOVED lines=9> */
[----:B------:R-:W-:Y:S02]  /*f690*/  MOV R2, 0xf6c0 ;  /* 0x0000f6c000027802 */ /* 0x000fe40000000f00 */
[----:B------:R-:W-:-:S02]  /*f6a0*/  MOV R108, R7 ;  /* 0x00000007006c7202 */ /* 0x000fc40000000f00 */
[----:B------:R-:W-:Y:S05]  /*f6b0*/  CALL.REL.NOINC `($__internal_26_$__cuda_sm70_shflsync_bfly_p) ;  /* 0x0000175000007944 */ /* 0x000fea0003c00000 */
[----:B------:R-:W-:Y:S01]  /*f6c0*/  MOV R8, R157 ;  /* 0x0000009d00087202 */ /* 0x000fe20000000f00 */
[----:B------:R-:W-:Y:S05]  /*f6d0*/  BRA `(.L_x_2088) ;  /* 0xffff9ec000007947 */ /* 0x000fea000383ffff */
.L_x_2005:
[----:B--234-:R-:W-:Y:S01]  /*f6e0*/  IMAD.MOV.U32 R204, RZ, RZ, R5 ;  /* 0x000000ffffcc7224 */ /* 0x01cfe200078e0005 */
[----:B------:R-:W-:Y:S01]  /*f6f0*/  MOV R203, RZ ;  /* 0x000000ff00cb7202 */ /* 0x000fe20000000f00 */
[----:B------:R-:W-:Y:S01]  /*f700*/  IMAD.MOV.U32 R3, RZ, RZ, 0x181f ;  /* 0x0000181fff037424 */ /* 0x000fe200078e00ff */
[----:B------:R-:W-:-:S02]  /*f710*/  MOV R2, 0xf730 ;  /* 0x0000f73000027802 */ /* 0x000fc40000000f00 */
[----:B-1----:R-:W-:Y:S05]  /*f720*/  CALL.REL.NOINC `($__internal_27_$__cuda_sm70_shflsync_idx_p) ;  /* 0x0000174000007944 */ /* 0x002fea0003c00000 */
[----:B------:R-:W-:Y:S01]  /*f730*/  MOV R7, R203 ;  /* 0x000000cb00077202 */ /* 0x000fe20000000f00 */
[----:B------:R-:W-:Y:S05]  /*f740*/  BRA `(.L_x_2089) ;  /* 0xffffb47000007947 */ /* 0x000fea000383ffff */
.L_x_2006:
[----:B------:R-:W-:Y:S01]  /*f750*/  IMAD.MOV.U32 R204, RZ, RZ, R6 ;  /* 0x000000ffffcc7224 */ /* 0x000fe200078e0006 */
[----:B------:R-:W-:Y:S01]  /*f760*/  MOV R203, RZ ;  /* 0x000000ff00cb7202 */ /* 0x000fe20000000f00 */
[----:B------:R-:W-:Y:S01]  /*f770*/  IMAD.MOV.U32 R3, RZ, RZ, 0x181f ;  /* 0x0000181fff037424 */ /* 0x000fe200078e00ff */
[----:B------:R-:W-:-:S02]  /*f780*/  MOV R2, 0xf7a0 ;  /* 0x0000f7a000027802 */ /* 0x000fc40000000f00 */
[----:B-123--:R-:W-:Y:S05]  /*f790*/  CALL.REL.NOINC `($__internal_27_$__cuda_sm70_shflsync_idx_p) ;  /* 0x000016d000007944 */ /* 0x00efea0003c00000 */
[----:B------:R-:W-:Y:S01]  /*f7a0*/  MOV R2, R203 ;  /* 0x000000cb00027202 */ /* 0x000fe20000000f00 */
[----:B------:R-:W-:Y:S05]  /*f7b0*/  BRA `(.L_x_2090) ;  /* 0xffffb42000007947 */ /* 0x000fea000383ffff */
.L_x_2007:
[----:B------:R-:W-:Y:S01]  /*f7c0*/  IMAD.MOV.U32 R204, RZ, RZ, R5 ;  /* 0x000000ffffcc7224 */ /* 0x000fe200078e0005 */
[----:B------:R-:W-:Y:S01]  /*f7d0*/  MOV R203, 0x1 ;  /* 0x0000000100cb7802 */ /* 0x000fe20000000f00 */
[----:B--2---:R-:W-:Y:S01]  /*f7e0*/  IMAD.MOV.U32 R3, RZ, RZ, 0x181f ;  /* 0x0000181fff037424 */ /* 0x004fe200078e00ff */
[----:B------:R-:W-:-:S02]  /*f7f0*/  MOV R2, 0xf810 ;  /* 0x0000f81000027802 */ /* 0x000fc40000000f00 */
[----:B-1--4-:R-:W-:Y:S05]  /*f800*/  CALL.REL.NOINC `($__internal_27_$__cuda_sm70_shflsync_idx_p) ;  /* 0x0000166000007944 */ /* 0x012fea0003c00000 */
        /* <DEDUP_REMOVED lines=8> */
.L_x_2008:
[----:B------:R-:W-:Y:S01]  /*f890*/  IMAD.MOV.U32 R204, RZ, RZ, R5 ;  /* 0x000000ffffcc7224 */ /* 0x000fe200078e0005 */
[----:B------:R-:W-:Y:S01]  /*f8a0*/  MOV R203, 0x2 ;  /* 0x0000000200cb7802 */ /* 0x000fe20000000f00 */
[----:B-1----:R-:W-:Y:S01]  /*f8b0*/  IMAD.MOV.U32 R3, RZ, RZ, 0x181f ;  /* 0x0000181fff037424 */ /* 0x002fe200078e00ff */
[----:B------:R-:W-:Y:S02]  /*f8c0*/  MOV R2, 0xf8e0 ;  /* 0x0000f8e000027802 */ /* 0x000fe40000000f00 */
[----:B---34-:R-:W-:Y:S05]  /*f8d0*/  CALL.REL.NOINC `($__internal_27_$__cuda_sm70_shflsync_idx_p) ;  /* 0x0000159000007944 */ /* 0x018fea0003c00000 */
[----:B------:R-:W-:Y:S01]  /*f8e0*/  MOV R7, R203 ;  /* 0x000000cb00077202 */ /* 0x000fe20000000f00 */
[----:B------:R-:W-:Y:S05]  /*f8f0*/  BRA `(.L_x_2092) ;  /* 0xffffb40000007947 */ /* 0x000fea000383ffff */
.L_x_2009:
[----:B------:R-:W-:Y:S01]  /*f900*/  IMAD.MOV.U32 R204, RZ, RZ, R6 ;  /* 0x000000ffffcc7224 */ /* 0x000fe200078e0006 */
[----:B------:R-:W-:Y:S01]  /*f910*/  MOV R203, 0x2 ;  /* 0x0000000200cb7802 */ /* 0x000fe20000000f00 */
[----:B-1----:R-:W-:Y:S01]  /*f920*/  IMAD.MOV.U32 R3, RZ, RZ, 0x181f ;  /* 0x0000181fff037424 */ /* 0x002fe200078e00ff */
[----:B------:R-:W-:Y:S02]  /*f930*/  MOV R2, 0xf950 ;  /* 0x0000f95000027802 */ /* 0x000fe40000000f00 */
[----:B--234-:R-:W-:Y:S05]  /*f940*/  CALL.REL.NOINC `($__internal_27_$__cuda_sm70_shflsync_idx_p) ;  /* 0x0000152000007944 */ /* 0x01cfea0003c00000 */
[----:B------:R-:W-:Y:S01]  /*f950*/  MOV R2, R203 ;  /* 0x000000cb00027202 */ /* 0x000fe20000000f00 */
[----:B------:R-:W-:Y:S05]  /*f960*/  BRA `(.L_x_2093) ;  /* 0xffffb3b000007947 */ /* 0x000fea000383ffff */
.L_x_2010:
[----:B------:R-:W-:Y:S01]  /*f970*/  IMAD.MOV.U32 R204, RZ, RZ, R5 ;  /* 0x000000ffffcc7224 */ /* 0x000fe200078e0005 */
[----:B------:R-:W-:Y:S01]  /*f980*/  MOV R203, 0x3 ;  /* 0x0000000300cb7802 */ /* 0x000fe20000000f00 */
[----:B--2---:R-:W-:Y:S01]  /*f990*/  IMAD.MOV.U32 R3, RZ, RZ, 0x181f ;  /* 0x0000181fff037424 */ /* 0x004fe200078e00ff */
[----:B------:R-:W-:-:S02]  /*f9a0*/  MOV R2, 0xf9c0 ;  /* 0x0000f9c000027802 */ /* 0x000fc40000000f00 */
[----:B-1-34-:R-:W-:Y:S05]  /*f9b0*/  CALL.REL.NOINC `($__internal_27_$__cuda_sm70_shflsync_idx_p) ;  /* 0x000014b000007944 */ /* 0x01afea0003c00000 */
        /* <DEDUP_REMOVED lines=8> */
.L_x_2011:
[----:B------:R-:W-:Y:S01]  /*fa40*/  IMAD.MOV.U32 R204, RZ, RZ, R5 ;  /* 0x000000ffffcc7224 */ /* 0x000fe200078e0005 */
[----:B------:R-:W-:Y:S01]  /*fa50*/  MOV R203, 0x4 ;  /* 0x0000000400cb7802 */ /* 0x000fe20000000f00 */
[----:B--2---:R-:W-:Y:S01]  /*fa60*/  IMAD.MOV.U32 R3, RZ, RZ, 0x181f ;  /* 0x0000181fff037424 */ /* 0x004fe200078e00ff */
[----:B------:R-:W-:Y:S02]  /*fa70*/  MOV R2, 0xfa90 ;  /* 0x0000fa9000027802 */ /* 0x000fe40000000f00 */
[----:B-1-34-:R-:W-:Y:S05]  /*fa80*/  CALL.REL.NOINC `($__internal_27_$__cuda_sm70_shflsync_idx_p) ;  /* 0x000013e000007944 */ /* 0x01afea0003c00000 */
[----:B------:R-:W-:Y:S01]  /*fa90*/  MOV R7, R203 ;  /* 0x000000cb00077202 */ /* 0x000fe20000000f00 */
[----:B------:R-:W-:Y:S05]  /*faa0*/  BRA `(.L_x_2095) ;  /* 0xffffb38000007947 */ /* 0x000fea000383ffff */
.L_x_2012:
[----:B------:R-:W-:Y:S01]  /*fab0*/  IMAD.MOV.U32 R204, RZ, RZ, R6 ;  /* 0x000000ffffcc7224 */ /* 0x000fe200078e0006 */
[----:B------:R-:W-:Y:S01]  /*fac0*/  MOV R203, 0x4 ;  /* 0x0000000400cb7802 */ /* 0x000fe20000000f00 */
[----:B--2---:R-:W-:Y:S01]  /*fad0*/  IMAD.MOV.U32 R3, RZ, RZ, 0x181f ;  /* 0x0000181fff037424 */ /* 0x004fe200078e00ff */
[----:B------:R-:W-:Y:S02]  /*fae0*/  MOV R2, 0xfb00 ;  /* 0x0000fb0000027802 */ /* 0x000fe40000000f00 */
[----:B-1-34-:R-:W-:Y:S05]  /*faf0*/  CALL.REL.NOINC `($__internal_27_$__cuda_sm70_shflsync_idx_p) ;  /* 0x0000137000007944 */ /* 0x01afea0003c00000 */
[----:B------:R-:W-:Y:S01]  /*fb00*/  MOV R2, R203 ;  /* 0x000000cb00027202 */ /* 0x000fe20000000f00 */
[----:B------:R-:W-:Y:S05]  /*fb10*/  BRA `(.L_x_2096) ;  /* 0xffffb33000007947 */ /* 0x000fea000383ffff */
.L_x_2013:
[----:B------:R-:W-:Y:S01]  /*fb20*/  IMAD.MOV.U32 R204, RZ, RZ, R5 ;  /* 0x000000ffffcc7224 */ /* 0x000fe200078e0005 */
[----:B------:R-:W-:Y:S01]  /*fb30*/  MOV R203, 0x5 ;  /* 0x0000000500cb7802 */ /* 0x000fe20000000f00 */
[----:B-1----:R-:W-:Y:S01]  /*fb40*/  IMAD.MOV.U32 R3, RZ, RZ, 0x181f ;  /* 0x0000181fff037424 */ /* 0x002fe200078e00ff */
[----:B------:R-:W-:-:S02]  /*fb50*/  MOV R2, 0xfb70 ;  /* 0x0000fb7000027802 */ /* 0x000fc40000000f00 */
[----:B--234-:R-:W-:Y:S05]  /*fb60*/  CALL.REL.NOINC `($__internal_27_$__cuda_sm70_shflsync_idx_p) ;  /* 0x0000130000007944 */ /* 0x01cfea0003c00000 */
        /* <DEDUP_REMOVED lines=8> */
.L_x_2014:
[----:B------:R-:W-:Y:S01]  /*fbf0*/  IMAD.MOV.U32 R204, RZ, RZ, R5 ;  /* 0x000000ffffcc7224 */ /* 0x000fe200078e0005 */
[----:B------:R-:W-:Y:S01]  /*fc00*/  MOV R203, 0x6 ;  /* 0x0000000600cb7802 */ /* 0x000fe20000000f00 */
[----:B--2---:R-:W-:Y:S01]  /*fc10*/  IMAD.MOV.U32 R3, RZ, RZ, 0x181f ;  /* 0x0000181fff037424 */ /* 0x004fe200078e00ff */
[----:B------:R-:W-:Y:S02]  /*fc20*/  MOV R2, 0xfc40 ;  /* 0x0000fc4000027802 */ /* 0x000fe40000000f00 */
[----:B-1--4-:R-:W-:Y:S05]  /*fc30*/  CALL.REL.NOINC `($__internal_27_$__cuda_sm70_shflsync_idx_p) ;  /* 0x0000123000007944 */ /* 0x012fea0003c00000 */
[----:B------:R-:W-:Y:S01]  /*fc40*/  MOV R7, R203 ;  /* 0x000000cb00077202 */ /* 0x000fe20000000f00 */
[----:B------:R-:W-:Y:S05]  /*fc50*/  BRA `(.L_x_2098) ;  /* 0xffffb30000007947 */ /* 0x000fea000383ffff */
.L_x_2015:
[----:B------:R-:W-:Y:S01]  /*fc60*/  IMAD.MOV.U32 R204, RZ, RZ, R6 ;  /* 0x000000ffffcc7224 */ /* 0x000fe200078e0006 */
[----:B------:R-:W-:Y:S01]  /*fc70*/  MOV R203, 0x6 ;  /* 0x0000000600cb7802 */ /* 0x000fe20000000f00 */
[----:B--2---:R-:W-:Y:S01]  /*fc80*/  IMAD.MOV.U32 R3, RZ, RZ, 0x181f ;  /* 0x0000181fff037424 */ /* 0x004fe200078e00ff */
[----:B------:R-:W-:Y:S02]  /*fc90*/  MOV R2, 0xfcb0 ;  /* 0x0000fcb000027802 */ /* 0x000fe40000000f00 */
[----:B-1-34-:R-:W-:Y:S05]  /*fca0*/  CALL.REL.NOINC `($__internal_27_$__cuda_sm70_shflsync_idx_p) ;  /* 0x000011c000007944 */ /* 0x01afea0003c00000 */
[----:B------:R-:W-:Y:S01]  /*fcb0*/  MOV R2, R203 ;  /* 0x000000cb00027202 */ /* 0x000fe20000000f00 */
[----:B------:R-:W-:Y:S05]  /*fcc0*/  BRA `(.L_x_2099) ;  /* 0xffffb2b000007947 */ /* 0x000fea000383ffff */
.L_x_2016:
[----:B------:R-:W-:Y:S01]  /*fcd0*/  IMAD.MOV.U32 R204, RZ, RZ, R5 ;  /* 0x000000ffffcc7224 */ /* 0x000fe200078e0005 */
[----:B------:R-:W-:Y:S01]  /*fce0*/  MOV R203, 0x7 ;  /* 0x0000000700cb7802 */ /* 0x000fe20000000f00 */
[----:B-1----:R-:W-:Y:S01]  /*fcf0*/  IMAD.MOV.U32 R3, RZ, RZ, 0x181f ;  /* 0x0000181fff037424 */ /* 0x002fe200078e00ff */
[----:B------:R-:W-:-:S02]  /*fd00*/  MOV R2, 0xfd20 ;  /* 0x0000fd2000027802 */ /* 0x000fc40000000f00 */
[----:B--2-4-:R-:W-:Y:S05]  /*fd10*/  CALL.REL.NOINC `($__internal_27_$__cuda_sm70_shflsync_idx_p) ;  /* 0x0000115000007944 */ /* 0x014fea0003c00000 */
        /* <DEDUP_REMOVED lines=8> */
.L_x_2018:
[----:B------:R-:W-:Y:S01]  /*fda0*/  IMAD.MOV.U32 R204, RZ, RZ, R5 ;  /* 0x000000ffffcc7224 */ /* 0x000fe200078e0005 */
[----:B------:R-:W-:Y:S01]  /*fdb0*/  MOV R203, RZ ;  /* 0x000000ff00cb7202 */ /* 0x000fe20000000f00 */
[----:B------:R-:W-:Y:S01]  /*fdc0*/  IMAD.MOV.U32 R3, RZ, RZ, 0x1c1f ;  /* 0x00001c1fff037424 */ /* 0x000fe200078e00ff */
[----:B------:R-:W-:Y:S02]  /*fdd0*/  MOV R2, 0xfdf0 ;  /* 0x0000fdf000027802 */ /* 0x000fe40000000f00 */
[----:B------:R-:W-:Y:S05]  /*fde0*/  CALL.REL.NOINC `($__internal_27_$__cuda_sm70_shflsync_idx_p) ;  /* 0x0000108000007944 */ /* 0x000fea0003c00000 */
[----:B------:R-:W-:Y:S01]  /*fdf0*/  MOV R4, R203 ;  /* 0x000000cb00047202 */ /* 0x000fe20000000f00 */
[----:B------:R-:W-:Y:S05]  /*fe00*/  BRA `(.L_x_2101) ;  /* 0xffffb4a000007947 */ /* 0x000fea000383ffff */
.L_x_2019:
[----:B------:R-:W-:Y:S01]  /*fe10*/  IMAD.MOV.U32 R204, RZ, RZ, R12 ;  /* 0x000000ffffcc7224 */ /* 0x000fe200078e000c */
[----:B------:R-:W-:Y:S01]  /*fe20*/  MOV R203, RZ ;  /* 0x000000ff00cb7202 */ /* 0x000fe20000000f00 */
[----:B------:R-:W-:Y:S01]  /*fe30*/  IMAD.MOV.U32 R3, RZ, RZ, 0x1c1f ;  /* 0x00001c1fff037424 */ /* 0x000fe200078e00ff */
[----:B------:R-:W-:Y:S02]  /*fe40*/  MOV R2, 0xfe60 ;  /* 0x0000fe6000027802 */ /* 0x000fe40000000f00 */
[----:B-12---:R-:W-:Y:S05]  /*fe50*/  CALL.REL.NOINC `($__internal_27_$__cuda_sm70_shflsync_idx_p) ;  /* 0x0000101000007944 */ /* 0x006fea0003c00000 */
[----:B------:R-:W-:Y:S01]  /*fe60*/  MOV R0, R203 ;  /* 0x000000cb00007202 */ /* 0x000fe20000000f00 */
[----:B------:R-:W-:Y:S05]  /*fe70*/  BRA `(.L_x_2102) ;  /* 0xffffb45000007947 */ /* 0x000fea000383ffff */
.L_x_2022:
        /* <DEDUP_REMOVED lines=13> */
.L_x_2025:
[----:B------:R-:W-:Y:S01]  /*ff50*/  IMAD.MOV.U32 R204, RZ, RZ, R5 ;  /* 0x000000ffffcc7224 */ /* 0x000fe200078e0005 */
[----:B------:R-:W-:Y:S01]  /*ff60*/  MOV R203, 0x2 ;  /* 0x0000000200cb7802 */ /* 0x000fe20000000f00 */
[----:B---3--:R-:W-:Y:S01]  /*ff70*/  IMAD.MOV.U32 R3, RZ, RZ, 0x1c1f ;  /* 0x00001c1fff037424 */ /* 0x008fe200078e00ff */
[----:B------:R-:W-:Y:S02]  /*ff80*/  MOV R2, 0xffa0 ;  /* 0x0000ffa000027802 */ /* 0x000fe40000000f00 */
[----:B-12-4-:R-:W-:Y:S05]  /*ff90*/  CALL.REL.NOINC `($__internal_27_$__cuda_sm70_shflsync_idx_p) ;  /* 0x00000ed000007944 */ /* 0x016fea0003c00000 */
[----:B------:R-:W-:Y:S01]  /*ffa0*/  MOV R4, R203 ;  /* 0x000000cb00047202 */ /* 0x000fe20000000f00 */
[----:B------:R-:W-:Y:S05]  /*ffb0*/  BRA `(.L_x_2104) ;  /* 0xffffb9c000007947 */ /* 0x000fea000383ffff */
.L_x_2026:
[----:B------:R-:W-:Y:S01]  /*ffc0*/  IMAD.MOV.U32 R204, RZ, RZ, R12 ;  /* 0x000000ffffcc7224 */ /* 0x000fe200078e000c */
[----:B------:R-:W-:Y:S01]  /*ffd0*/  MOV R203, 0x2 ;  /* 0x0000000200cb7802 */ /* 0x000fe20000000f00 */
[----:B---3--:R-:W-:Y:S01]  /*ffe0*/  IMAD.MOV.U32 R3, RZ, RZ, 0x1c1f ;  /* 0x00001c1fff037424 */ /* 0x008fe200078e00ff */
[----:B------:R-:W-:Y:S02]  /*fff0*/  MOV R2, 0x10010 ;  /* 0x0001001000027802 */ /* 0x000fe40000000f00 */
[----:B-12-4-:R-:W-:Y:S05]  /*10000*/  CALL.REL.NOINC `($__internal_27_$__cuda_sm70_shflsync_idx_p) ;  /* 0x00000e6000007944 */ /* 0x016fea0003c00000 */
[----:B------:R-:W-:Y:S01]  /*10010*/  MOV R0, R203 ;  /* 0x000000cb00007202 */ /* 0x000fe20000000f00 */
[----:B------:R-:W-:Y:S05]  /*10020*/  BRA `(.L_x_2105) ;  /* 0xffffb97000007947 */ /* 0x000fea000383ffff */
.L_x_2029:
[----:B------:R-:W-:Y:S01]  /*10030*/  IMAD.MOV.U32 R204, RZ, RZ, R5 ;  /* 0x000000ffffcc7224 */ /* 0x000fe200078e0005 */
[----:B------:R-:W-:Y:S01]  /*10040*/  MOV R203, 0x3 ;  /* 0x0000000300cb7802 */ /* 0x000fe20000000f00 */
[----:B--23--:R-:W-:Y:S01]  /*10050*/  IMAD.MOV.U32 R3, RZ, RZ, 0x1c1f ;  /* 0x00001c1fff037424 */ /* 0x00cfe200078e00ff */
        /* <DEDUP_REMOVED lines=10> */
.L_x_2033:
[----:B------:R-:W-:Y:S01]  /*10100*/  IMAD.MOV.U32 R204, RZ, RZ, R5 ;  /* 0x000000ffffcc7224 */ /* 0x000fe200078e0005 */
[----:B------:R-:W-:Y:S01]  /*10110*/  MOV R203, RZ ;  /* 0x000000ff00cb7202 */ /* 0x000fe20000000f00 */
[----:B------:R-:W-:Y:S01]  /*10120*/  IMAD.MOV.U32 R3, RZ, RZ, 0x181f ;  /* 0x0000181fff037424 */ /* 0x000fe200078e00ff */
[----:B------:R-:W-:Y:S02]  /*10130*/  MOV R2, 0x10150 ;  /* 0x0001015000027802 */ /* 0x000fe40000000f00 */
[----:B------:R-:W-:Y:S05]  /*10140*/  CALL.REL.NOINC `($__internal_27_$__cuda_sm70_shflsync_idx_p) ;  /* 0x00000d2000007944 */ /* 0x000fea0003c00000 */
[----:B------:R-:W-:Y:S01]  /*10150*/  MOV R7, R203 ;  /* 0x000000cb00077202 */ /* 0x000fe20000000f00 */
[----:B------:R-:W-:Y:S05]  /*10160*/  BRA `(.L_x_2107) ;  /* 0xffffc64000007947 */ /* 0x000fea000383ffff */
.L_x_2034:
[----:B------:R-:W-:Y:S01]  /*10170*/  IMAD.MOV.U32 R204, RZ, RZ, R6 ;  /* 0x000000ffffcc7224 */ /* 0x000fe200078e0006 */
[----:B------:R-:W-:Y:S01]  /*10180*/  MOV R203, RZ ;  /* 0x000000ff00cb7202 */ /* 0x000fe20000000f00 */
[----:B------:R-:W-:Y:S01]  /*10190*/  IMAD.MOV.U32 R3, RZ, RZ, 0x181f ;  /* 0x0000181fff037424 */ /* 0x000fe200078e00ff */
[----:B------:R-:W-:Y:S02]  /*101a0*/  MOV R2, 0x101c0 ;  /* 0x000101c000027802 */ /* 0x000fe40000000f00 */
[----:B-12---:R-:W-:Y:S05]  /*101b0*/  CALL.REL.NOINC `($__internal_27_$__cuda_sm70_shflsync_idx_p) ;  /* 0x00000cb000007944 */ /* 0x006fea0003c00000 */
[----:B------:R-:W-:Y:S01]  /*101c0*/  MOV R2, R203 ;  /* 0x000000cb00027202 */ /* 0x000fe20000000f00 */
[----:B------:R-:W-:Y:S05]  /*101d0*/  BRA `(.L_x_2108) ;  /* 0xffffc5f000007947 */ /* 0x000fea000383ffff */
.L_x_2035:
[----:B------:R-:W-:Y:S01]  /*101e0*/  IMAD.MOV.U32 R204, RZ, RZ, R5 ;  /* 0x000000ffffcc7224 */ /* 0x000fe200078e0005 */
[----:B------:R-:W-:Y:S01]  /*101f0*/  MOV R203, 0x1 ;  /* 0x0000000100cb7802 */ /* 0x000fe20000000f00 */
[----:B--2---:R-:W-:Y:S01]  /*10200*/  IMAD.MOV.U32 R3, RZ, RZ, 0x181f ;  /* 0x0000181fff037424 */ /* 0x004fe200078e00ff */
[----:B------:R-:W-:-:S02]  /*10210*/  MOV R2, 0x10230 ;  /* 0x0001023000027802 */ /* 0x000fc40000000f00 */
[----:B-1-3--:R-:W-:Y:S05]  /*10220*/  CALL.REL.NOINC `($__internal_27_$__cuda_sm70_shflsync_idx_p) ;  /* 0x00000c4000007944 */ /* 0x00afea0003c00000 */
        /* <DEDUP_REMOVED lines=8> */
.L_x_2036:
[----:B------:R-:W-:Y:S01]  /*102b0*/  IMAD.MOV.U32 R204, RZ, RZ, R5 ;  /* 0x000000ffffcc7224 */ /* 0x000fe200078e0005 */
[----:B------:R-:W-:Y:S01]  /*102c0*/  MOV R203, 0x2 ;  /* 0x0000000200cb7802 */ /* 0x000fe20000000f00 */
[----:B-1----:R-:W-:Y:S01]  /*102d0*/  IMAD.MOV.U32 R3, RZ, RZ, 0x181f ;  /* 0x0000181fff037424 */ /* 0x002fe200078e00ff */
[----:B------:R-:W-:Y:S02]  /*102e0*/  MOV R2, 0x10300 ;  /* 0x0001030000027802 */ /* 0x000fe40000000f00 */
[----:B---34-:R-:W-:Y:S05]  /*102f0*/  CALL.REL.NOINC `($__internal_27_$__cuda_sm70_shflsync_idx_p) ;  /* 0x00000b7000007944 */ /* 0x018fea0003c00000 */
[----:B------:R-:W-:Y:S01]  /*10300*/  MOV R7, R203 ;  /* 0x000000cb00077202 */ /* 0x000fe20000000f00 */
[----:B------:R-:W-:Y:S05]  /*10310*/  BRA `(.L_x_2110) ;  /* 0xffffc5e000007947 */ /* 0x000fea000383ffff */
.L_x_2037:
[----:B------:R-:W-:Y:S01]  /*10320*/  IMAD.MOV.U32 R204, RZ, RZ, R6 ;  /* 0x000000ffffcc7224 */ /* 0x000fe200078e0006 */
[----:B------:R-:W-:Y:S01]  /*10330*/  MOV R203, 0x2 ;  /* 0x0000000200cb7802 */ /* 0x000fe20000000f00 */
[----:B-1----:R-:W-:Y:S01]  /*10340*/  IMAD.MOV.U32 R3, RZ, RZ, 0x181f ;  /* 0x0000181fff037424 */ /* 0x002fe200078e00ff */
[----:B------:R-:W-:Y:S02]  /*10350*/  MOV R2, 0x10370 ;  /* 0x0001037000027802 */ /* 0x000fe40000000f00 */
[----:B--234-:R-:W-:Y:S05]  /*10360*/  CALL.REL.NOINC `($__internal_27_$__cuda_sm70_shflsync_idx_p) ;  /* 0x00000b0000007944 */ /* 0x01cfea0003c00000 */
[----:B------:R-:W-:Y:S01]  /*10370*/  MOV R2, R203 ;  /* 0x000000cb00027202 */ /* 0x000fe20000000f00 */
[----:B------:R-:W-:Y:S05]  /*10380*/  BRA `(.L_x_2111) ;  /* 0xffffc59000007947 */ /* 0x000fea000383ffff */
.L_x_2038:
        /* <DEDUP_REMOVED lines=13> */
.L_x_2039:
[----:B------:R-:W-:Y:S01]  /*10460*/  IMAD.MOV.U32 R204, RZ, RZ, R5 ;  /* 0x000000ffffcc7224 */ /* 0x000fe200078e0005 */
[----:B------:R-:W-:Y:S01]  /*10470*/  MOV R203, 0x4 ;  /* 0x0000000400cb7802 */ /* 0x000fe20000000f00 */
[----:B--2---:R-:W-:Y:S01]  /*10480*/  IMAD.MOV.U32 R3, RZ, RZ, 0x181f ;  /* 0x0000181fff037424 */ /* 0x004fe200078e00ff */
[----:B------:R-:W-:Y:S02]  /*10490*/  MOV R2, 0x104b0 ;  /* 0x000104b000027802 */ /* 0x000fe40000000f00 */
[----:B-1-34-:R-:W-:Y:S05]  /*104a0*/  CALL.REL.NOINC `($__internal_27_$__cuda_sm70_shflsync_idx_p) ;  /* 0x000009c000007944 */ /* 0x01afea0003c00000 */
[----:B------:R-:W-:Y:S01]  /*104b0*/  MOV R7, R203 ;  /* 0x000000cb00077202 */ /* 0x000fe20000000f00 */
[----:B------:R-:W-:Y:S05]  /*104c0*/  BRA `(.L_x_2113) ;  /* 0xffffc56000007947 */ /* 0x000fea000383ffff */
.L_x_2040:
[----:B------:R-:W-:Y:S01]  /*104d0*/  IMAD.MOV.U32 R204, RZ, RZ, R6 ;  /* 0x000000ffffcc7224 */ /* 0x000fe200078e0006 */
[----:B------:R-:W-:Y:S01]  /*104e0*/  MOV R203, 0x4 ;  /* 0x0000000400cb7802 */ /* 0x000fe20000000f00 */
[----:B--2---:R-:W-:Y:S01]  /*104f0*/  IMAD.MOV.U32 R3, RZ, RZ, 0x181f ;  /* 0x0000181fff037424 */ /* 0x004fe200078e00ff */
[----:B------:R-:W-:Y:S02]  /*10500*/  MOV R2, 0x10520 ;  /* 0x0001052000027802 */ /* 0x000fe40000000f00 */
[----:B-1-34-:R-:W-:Y:S05]  /*10510*/  CALL.REL.NOINC `($__internal_27_$__cuda_sm70_shflsync_idx_p) ;  /* 0x0000095000007944 */ /* 0x01afea0003c00000 */
[----:B------:R-:W-:Y:S01]  /*10520*/  MOV R2, R203 ;  /* 0x000000cb00027202 */ /* 0x000fe20000000f00 */
[----:B------:R-:W-:Y:S05]  /*10530*/  BRA `(.L_x_2114) ;  /* 0xffffc51000007947 */ /* 0x000fea000383ffff */
.L_x_2041:
        /* <DEDUP_REMOVED lines=13> */
.L_x_2042:
[----:B------:R-:W-:Y:S01]  /*10610*/  IMAD.MOV.U32 R204, RZ, RZ, R5 ;  /* 0x000000ffffcc7224 */ /* 0x000fe200078e0005 */
[----:B------:R-:W-:Y:S01]  /*10620*/  MOV R203, 0x6 ;  /* 0x0000000600cb7802 */ /* 0x000fe20000000f00 */
[----:B--2---:R-:W-:Y:S01]  /*10630*/  IMAD.MOV.U32 R3, RZ, RZ, 0x181f ;  /* 0x0000181fff037424 */ /* 0x004fe200078e00ff */
[----:B------:R-:W-:Y:S02]  /*10640*/  MOV R2, 0x10660 ;  /* 0x0001066000027802 */ /* 0x000fe40000000f00 */
[----:B-1--4-:R-:W-:Y:S05]  /*10650*/  CALL.REL.NOINC `($__internal_27_$__cuda_sm70_shflsync_idx_p) ;  /* 0x0000081000007944 */ /* 0x012fea0003c00000 */
[----:B------:R-:W-:Y:S01]  /*10660*/  MOV R7, R203 ;  /* 0x000000cb00077202 */ /* 0x000fe20000000f00 */
[----:B------:R-:W-:Y:S05]  /*10670*/  BRA `(.L_x_2116) ;  /* 0xffffc4e000007947 */ /* 0x000fea000383ffff */
.L_x_2043:
[----:B------:R-:W-:Y:S01]  /*10680*/  IMAD.MOV.U32 R204, RZ, RZ, R6 ;  /* 0x000000ffffcc7224 */ /* 0x000fe200078e0006 */
[----:B------:R-:W-:Y:S01]  /*10690*/  MOV R203, 0x6 ;  /* 0x0000000600cb7802 */ /* 0x000fe20000000f00 */
[----:B--2---:R-:W-:Y:S01]  /*106a0*/  IMAD.MOV.U32 R3, RZ, RZ, 0x181f ;  /* 0x0000181fff037424 */ /* 0x004fe200078e00ff */
[----:B------:R-:W-:Y:S02]  /*106b0*/  MOV R2, 0x106d0 ;  /* 0x000106d000027802 */ /* 0x000fe40000000f00 */
[----:B-1-34-:R-:W-:Y:S05]  /*106c0*/  CALL.REL.NOINC `($__internal_27_$__cuda_sm70_shflsync_idx_p) ;  /* 0x000007a000007944 */ /* 0x01afea0003c00000 */
[----:B------:R-:W-:Y:S01]  /*106d0*/  MOV R2, R203 ;  /* 0x000000cb00027202 */ /* 0x000fe20000000f00 */
[----:B------:R-:W-:Y:S05]  /*106e0*/  BRA `(.L_x_2117) ;  /* 0xffffc49000007947 */ /* 0x000fea000383ffff */
.L_x_2044:
        /* <DEDUP_REMOVED lines=13> */
.L_x_2046:
[----:B------:R-:W-:Y:S01]  /*107c0*/  IMAD.MOV.U32 R204, RZ, RZ, R88 ;  /* 0x000000ffffcc7224 */ /* 0x000fe200078e0058 */
[----:B------:R-:W-:Y:S01]  /*107d0*/  MOV R203, RZ ;  /* 0x000000ff00cb7202 */ /* 0x000fe20000000f00 */
[----:B------:R-:W-:Y:S01]  /*107e0*/  IMAD.MOV.U32 R3, RZ, RZ, 0x1f ;  /* 0x0000001fff037424 */ /* 0x000fe200078e00ff */
[----:B------:R-:W-:Y:S02]  /*107f0*/  MOV R2, 0x10810 ;  /* 0x0001081000027802 */ /* 0x000fe40000000f00 */
[----:B------:R-:W-:Y:S05]  /*10800*/  CALL.REL.NOINC `($__internal_27_$__cuda_sm70_shflsync_idx_p) ;  /* 0x0000066000007944 */ /* 0x000fea0003c00000 */
[----:B------:R-:W-:Y:S01]  /*10810*/  MOV R9, R203 ;  /* 0x000000cb00097202 */ /* 0x000fe20000000f00 */
[----:B------:R-:W-:Y:S05]  /*10820*/  BRA `(.L_x_2119) ;  /* 0xffffc54000007947 */ /* 0x000fea000383ffff */
.L_x_2047:
[----:B------:R-:W-:Y:S01]  /*10830*/  IMAD.MOV.U32 R204, RZ, RZ, R88 ;  /* 0x000000ffffcc7224 */ /* 0x000fe200078e0058 */
[----:B------:R-:W-:Y:S01]  /*10840*/  MOV R203, 0x1 ;  /* 0x0000000100cb7802 */ /* 0x000fe20000000f00 */
[----:B------:R-:W-:Y:S01]  /*10850*/  IMAD.MOV.U32 R3, RZ, RZ, 0x1f ;  /* 0x0000001fff037424 */ /* 0x000fe200078e00ff */
[----:B------:R-:W-:Y:S02]  /*10860*/  MOV R2, 0x10880 ;  /* 0x0001088000027802 */ /* 0x000fe40000000f00 */
[----:B-12---:R-:W-:Y:S05]  /*10870*/  CALL.REL.NOINC `($__internal_27_$__cuda_sm70_shflsync_idx_p) ;  /* 0x000005f000007944 */ /* 0x006fea0003c00000 */
[----:B------:R-:W-:Y:S01]  /*10880*/  MOV R8, R203 ;  /* 0x000000cb00087202 */ /* 0x000fe20000000f00 */
[----:B------:R-:W-:Y:S05]  /*10890*/  BRA `(.L_x_2120) ;  /* 0xffffc4f000007947 */ /* 0x000fea000383ffff */
.L_x_2048:
[----:B------:R-:W-:Y:S02]  /*108a0*/  MOV R2, 0x1 ;  /* 0x0000000100027802 */ /* 0x000fe40000000f00 */
[----:B------:R-:W-:-:S02]  /*108b0*/  MOV R3, 0x108d0 ;  /* 0x000108d000037802 */ /* 0x000fc40000000f00 */
[----:B-1234-:R-:W-:Y:S05]  /*108c0*/  CALL.REL.NOINC `($__internal_28_$__cuda_sm70_shflsync_up_p) ;  /* 0x000005f000007944 */ /* 0x01efea0003c00000 */
[----:B------:R-:W-:Y:S05]  /*108d0*/  BRA `(.L_x_2121) ;  /* 0xffffc5e000007947 */ /* 0x000fea000383ffff */
.L_x_2049:
[----:B------:R-:W-:Y:S02]  /*108e0*/  MOV R2, 0x2 ;  /* 0x0000000200027802 */ /* 0x000fe40000000f00 */
[----:B------:R-:W-:-:S02]  /*108f0*/  MOV R3, 0x10910 ;  /* 0x0001091000037802 */ /* 0x000fc40000000f00 */
[----:B--2-4-:R-:W-:Y:S05]  /*10900*/  CALL.REL.NOINC `($__internal_28_$__cuda_sm70_shflsync_up_p) ;  /* 0x000005b000007944 */ /* 0x014fea0003c00000 */
        /* <DEDUP_REMOVED lines=24> */
.L_x_2053:
[----:B------:R-:W-:Y:S02]  /*10a90*/  MOV R2, 0x1 ;  /* 0x0000000100027802 */ /* 0x000fe40000000f00 */
[----:B------:R-:W-:Y:S02]  /*10aa0*/  MOV R3, 0x10ac0 ;  /* 0x00010ac000037802 */ /* 0x000fe40000000f00 */
[----:B------:R-:W-:Y:S05]  /*10ab0*/  CALL.REL.NOINC `($__internal_28_$__cuda_sm70_shflsync_up_p) ;  /* 0x0000040000007944 */ /* 0x000fea0003c00000 */
[----:B------:R-:W-:Y:S01]  /*10ac0*/  MOV R2, R4 ;  /* 0x0000000400027202 */ /* 0x000fe20000000f00 */
[----:B------:R-:W-:Y:S05]  /*10ad0*/  BRA `(.L_x_2123) ;  /* 0xffffc64000007947 */ /* 0x000fea000383ffff */
.L_x_2054:
        /* <DEDUP_REMOVED lines=27> */
.L_x_2056:
[----:B------:R-:W-:Y:S02]  /*10c90*/  SEL R0, RZ, 0x1, P0 ;  /* 0x00000001ff007807 */ /* 0x000fe40000000000 */
[----:B------:R-:W-:Y:S02]  /*10ca0*/  MOV R2, 0x10cc0 ;  /* 0x00010cc000027802 */ /* 0x000fe40000000f00 */
[----:B-1----:R-:W-:Y:S05]  /*10cb0*/  CALL.REL.NOINC `($__internal_29_$__cuda_sm70_votesync_ballot) ;  /* 0x0000027000007944 */ /* 0x002fea0003c00000 */
[----:B------:R-:W-:Y:S05]  /*10cc0*/  BRA `(.L_x_2125) ;  /* 0xffffc5e000007947 */ /* 0x000fea000383ffff */
.L_x_2057:
[----:B------:R-:W-:Y:S01]  /*10cd0*/  IMAD.MOV.U32 R204, RZ, RZ, R6 ;  /* 0x000000ffffcc7224 */ /* 0x000fe200078e0006 */
[----:B---3--:R-:W-:Y:S01]  /*10ce0*/  MOV R203, R11 ;  /* 0x0000000b00cb7202 */ /* 0x008fe20000000f00 */
[----:B------:R-:W-:Y:S01]  /*10cf0*/  IMAD.MOV.U32 R3, RZ, RZ, 0x1f ;  /* 0x0000001fff037424 */ /* 0x000fe200078e00ff */
[----:B------:R-:W-:Y:S02]  /*10d00*/  MOV R2, 0x10d20 ;  /* 0x00010d2000027802 */ /* 0x000fe40000000f00 */
[----:B-12---:R-:W-:Y:S05]  /*10d10*/  CALL.REL.NOINC `($__internal_27_$__cuda_sm70_shflsync_idx_p) ;  /* 0x0000015000007944 */ /* 0x006fea0003c00000 */
[----:B------:R-:W-:Y:S01]  /*10d20*/  IMAD.MOV.U32 R6, RZ, RZ, R203 ;  /* 0x000000ffff067224 */ /* 0x000fe200078e00cb */
[----:B------:R-:W-:Y:S01]  /*10d30*/  MOV R203, R11 ;  /* 0x0000000b00cb7202 */ /* 0x000fe20000000f00 */
[----:B------:R-:W-:Y:S01]  /*10d40*/  IMAD.MOV.U32 R204, RZ, RZ, R7 ;  /* 0x000000ffffcc7224 */ /* 0x000fe200078e0007 */
[----:B------:R-:W-:Y:S02]  /*10d50*/  MOV R3, 0x1f ;  /* 0x0000001f00037802 */ /* 0x000fe40000000f00 */
[----:B------:R-:W-:-:S02]  /*10d60*/  MOV R2, 0x10d80 ;  /* 0x00010d8000027802 */ /* 0x000fc40000000f00 */
[----:B------:R-:W-:Y:S05]  /*10d70*/  CALL.REL.NOINC `($__internal_27_$__cuda_sm70_shflsync_idx_p) ;  /* 0x000000f000007944 */ /* 0x000fea0003c00000 */
[----:B------:R-:W-:Y:S01]  /*10d80*/  MOV R7, R203 ;  /* 0x000000cb00077202 */ /* 0x000fe20000000f00 */
[----:B------:R-:W-:Y:S05]  /*10d90*/  BRA `(.L_x_2126) ;  /* 0xffffc55000007947 */ /* 0x000fea000383ffff */
.L_x_2060:
[----:B------:R-:W-:Y:S01]  /*10da0*/  IMAD.MOV.U32 R204, RZ, RZ, R4 ;  /* 0x000000ffffcc7224 */ /* 0x000fe200078e0004 */
[----:B------:R-:W-:Y:S01]  /*10db0*/  MOV R203, R0 ;  /* 0x0000000000cb7202 */ /* 0x000fe20000000f00 */
[----:B------:R-:W-:Y:S01]  /*10dc0*/  IMAD.MOV.U32 R3, RZ, RZ, 0x1f ;  /* 0x0000001fff037424 */ /* 0x000fe200078e00ff */
[----:B------:R-:W-:-:S02]  /*10dd0*/  MOV R2, 0x10df0 ;  /* 0x00010df000027802 */ /* 0x000fc40000000f00 */
[----:B-1-34-:R-:W-:Y:S05]  /*10de0*/  CALL.REL.NOINC `($__internal_27_$__cuda_sm70_shflsync_idx_p) ;  /* 0x0000008000007944 */ /* 0x01afea0003c00000 */
[----:B------:R-:W-:Y:S01]  /*10df0*/  MOV R10, R203 ;  /* 0x000000cb000a7202 */ /* 0x000fe20000000f00 */
[----:B------:R-:W-:Y:S05]  /*10e00*/  BRA `(.L_x_2059) ;  /* 0xffffc54000007947 */ /* 0x000fea000383ffff */
        .weak           $__internal_26_$__cuda_sm70_shflsync_bfly_p
        .type           $__internal_26_$__cuda_sm70_shflsync_bfly_p,@function
        .size           $__internal_26_$__cuda_sm70_shflsync_bfly_p,($__internal_27_$__cuda_sm70_shflsync_idx_p - $__internal_26_$__cuda_sm70_shflsync_bfly_p)
$__internal_26_$__cuda_sm70_shflsync_bfly_p:
[----:B------:R-:W-:Y:S02]  /*10e10*/  MOV R157, 0x1f ;  /* 0x0000001f009d7802 */ /* 0x000fe40000000f00 */
[----:B------:R-:W-:-:S04]  /*10e20*/  MOV R173, 0xffffffff ;  /* 0xffffffff00ad7802 */ /* 0x000fc80000000f00 */
[----:B------:R-:W-:Y:S04]  /*10e30*/  WARPSYNC R173 ;  /* 0x000000ad00007348 */ /* 0x000fe80003800000 */
[----:B------:R1:W2:Y:S02]  /*10e40*/  SHFL.BFLY PT, R157, R108, R3, R157 ;  /* 0x0c0000036c9d7389 */ /* 0x0002a400000e009d */
[----:B-1----:R-:W-:-:S04]  /*10e50*/  MOV R3, 0x0 ;  /* 0x0000000000037802 */ /* 0x002fc80000000f00 */
[----:B--2---:R-:W-:Y:S05]  /*10e60*/  RET.REL.NODEC R2 `(_ZN7cutlass13device_kernelIN5flash19enable_sm80_to_sm89INS1_16FlashAttnFwdSm80INS1_25CollectiveMainloopFwdSm80ILi4ELi1ELb0EN4cute5tupleIJNS5_1CILi128EEENS7_ILi80EEENS7_ILi64EEEEEELi64ENS_10bfloat16_tEfNS_4arch4Sm80ELb0ELb0ELb0ELb1ELb1ELb0ELb1ELb1EEENS1_21CollectiveEpilogueFwdINS6_IJS8_SA_S9_EEENS6_IJNS7_ILi1EEESI_SI_EEESC_SE_Li128ELb1ELb1ELb1ELb0EEENS1_36VarlenDynamicPersistentTileSchedulerILi128ELi80ELi128ELi128ELb1ELb1ELb0ELb0ELb1ELb1EEEEEEEEEvNT_6ParamsE) ;  /* 0xfffef19002007950 */ /* 0x004fea0003c3ffff */
        .weak           $__internal_27_$__cuda_sm70_shflsync_idx_p
        .type           $__internal_27_$__cuda_sm70_shflsync_idx_p,@function
        .size           $__internal_27_$__cuda_sm70_shflsync_idx_p,($__internal_28_$__cuda_sm70_shflsync_up_p - $__internal_27_$__cuda_sm70_shflsync_idx_p)
$__internal_27_$__cuda_sm70_shflsync_idx_p:
[----:B------:R-:W-:-:S04]  /*10e70*/  MOV R210, 0xffffffff ;  /* 0xffffffff00d27802 */ /* 0x000fc80000000f00 */
[----:B------:R-:W-:Y:S04]  /*10e80*/  WARPSYNC R210 ;  /* 0x000000d200007348 */ /* 0x000fe80003800000 */
[----:B------:R1:W2:Y:S02]  /*10e90*/  SHFL.IDX PT, R203, R204, R203, R3 ;  /* 0x000000cbcccb7389 */ /* 0x0002a400000e0003 */
[----:B-1----:R-:W-:-:S04]  /*10ea0*/  MOV R3, 0x0 ;  /* 0x0000000000037802 */ /* 0x002fc80000000f00 */
[----:B--2---:R-:W-:Y:S05]  /*10eb0*/  RET.REL.NODEC R2 `(_ZN7cutlass13device_kernelIN5flash19enable_sm80_to_sm89INS1_16FlashAttnFwdSm80INS1_25CollectiveMainloopFwdSm80ILi4ELi1ELb0EN4cute5tupleIJNS5_1CILi128EEENS7_ILi80EEENS7_ILi64EEEEEELi64ENS_10bfloat16_tEfNS_4arch4Sm80ELb0ELb0ELb0ELb1ELb1ELb0ELb1ELb1EEENS1_21CollectiveEpilogueFwdINS6_IJS8_SA_S9_EEENS6_IJNS7_ILi1EEESI_SI_EEESC_SE_Li128ELb1ELb1ELb1ELb0EEENS1_36VarlenDynamicPersistentTileSchedulerILi128ELi80ELi128ELi128ELb1ELb1ELb0ELb0ELb1ELb1EEEEEEEEEvNT_6ParamsE) ;  /* 0xfffef14002007950 */ /* 0x004fea0003c3ffff */
        .weak           $__internal_28_$__cuda_sm70_shflsync_up_p
        .type           $__internal_28_$__cuda_sm70_shflsync_up_p,@function
        .size           $__internal_28_$__cuda_sm70_shflsync_up_p,($__internal_29_$__cuda_sm70_votesync_ballot - $__internal_28_$__cuda_sm70_shflsync_up_p)
$__internal_28_$__cuda_sm70_shflsync_up_p:
[----:B------:R-:W-:Y:S02]  /*10ec0*/  IMAD.MOV.U32 R4, RZ, RZ, RZ ;  /* 0x000000ffff047224 */ /* 0x000fe400078e00ff */
[----:B------:R-:W-:-:S04]  /*10ed0*/  IMAD.MOV.U32 R11, RZ, RZ, -0x1 ;  /* 0xffffffffff0b7424 */ /* 0x000fc800078e00ff */
[----:B------:R-:W-:Y:S04]  /*10ee0*/  WARPSYNC R11 ;  /* 0x0000000b00007348 */ /* 0x000fe80003800000 */
[----:B------:R1:W2:Y:S02]  /*10ef0*/  SHFL.UP PT, R4, R0, R2, R4 ;  /* 0x0400000200047389 */ /* 0x0002a400000e0004 */
[----:B-1----:R-:W-:Y:S02]  /*10f00*/  MOV R2, R3 ;  /* 0x0000000300027202 */ /* 0x002fe40000000f00 */
[----:B------:R-:W-:-:S04]  /*10f10*/  MOV R3, 0x0 ;  /* 0x0000000000037802 */ /* 0x000fc80000000f00 */
[----:B--2---:R-:W-:Y:S05]  /*10f20*/  RET.REL.NODEC R2 `(_ZN7cutlass13device_kernelIN5flash19enable_sm80_to_sm89INS1_16FlashAttnFwdSm80INS1_25CollectiveMainloopFwdSm80ILi4ELi1ELb0EN4cute5tupleIJNS5_1CILi128EEENS7_ILi80EEENS7_ILi64EEEEEELi64ENS_10bfloat16_tEfNS_4arch4Sm80ELb0ELb0ELb0ELb1ELb1ELb0ELb1ELb1EEENS1_21CollectiveEpilogueFwdINS6_IJS8_SA_S9_EEENS6_IJNS7_ILi1EEESI_SI_EEESC_SE_Li128ELb1ELb1ELb1ELb0EEENS1_36VarlenDynamicPersistentTileSchedulerILi128ELi80ELi128ELi128ELb1ELb1ELb0ELb0ELb1ELb1EEEEEEEEEvNT_6ParamsE) ;  /* 0xfffef0d002007950 */ /* 0x004fea0003c3ffff */
        .weak           $__internal_29_$__cuda_sm70_votesync_ballot
        .type           $__internal_29_$__cuda_sm70_votesync_ballot,@function
        .size           $__internal_29_$__cuda_sm70_votesync_ballot,(.L_x_3854 - $__internal_29_$__cuda_sm70_votesync_ballot)
$__internal_29_$__cuda_sm70_votesync_ballot:
[----:B------:R-:W-:Y:S01]  /*10f30*/  ISETP.NE.U32.AND P0, PT, R0, 0x1, PT ;  /* 0x000000010000780c */ /* 0x000fe20003f05070 */
[----:B------:R-:W-:-:S04]  /*10f40*/  IMAD.MOV.U32 R3, RZ, RZ, -0x1 ;  /* 0xffffffffff037424 */ /* 0x000fc800078e00ff */
[----:B------:R-:W-:Y:S08]  /*10f50*/  WARPSYNC R3 ;  /* 0x0000000300007348 */ /* 0x000ff00003800000 */
[----:B------:R-:W-:-:S04]  /*10f60*/  VOTE.ANY R0, PT, !P0 ;  /* 0x0000000000007806 */ /* 0x000fc800040e0100 */
[----:B------:R-:W-:Y:S01]  /*10f70*/  LOP3.LUT R0, R0, R3, RZ, 0xc0, !PT ;  /* 0x0000000300007212 */ /* 0x000fe200078ec0ff */
[----:B------:R-:W-:-:S04]  /*10f80*/  IMAD.MOV.U32 R3, RZ, RZ, 0x0 ;  /* 0x00000000ff037424 */ /* 0x000fc800078e00ff */
[----:B------:R-:W-:Y:S05]  /*10f90*/  RET.REL.NODEC R2 `(_ZN7cutlass13device_kernelIN5flash19enable_sm80_to_sm89INS1_16FlashAttnFwdSm80INS1_25CollectiveMainloopFwdSm80ILi4ELi1ELb0EN4cute5tupleIJNS5_1CILi128EEENS7_ILi80EEENS7_ILi64EEEEEELi64ENS_10bfloat16_tEfNS_4arch4Sm80ELb0ELb0ELb0ELb1ELb1ELb0ELb1ELb1EEENS1_21CollectiveEpilogueFwdINS6_IJS8_SA_S9_EEENS6_IJNS7_ILi1EEESI_SI_EEESC_SE_Li128ELb1ELb1ELb1ELb0EEENS1_36VarlenDynamicPersistentTileSchedulerILi128ELi80ELi128ELi128ELb1ELb1ELb0ELb0ELb1ELb1EEEEEEEEEvNT_6ParamsE) ;  /* 0xfffef06002007950 */ /* 0x000fea0003c3ffff */
.L_x_2127:
        /* <DEDUP_REMOVED lines=14> */
.L_x_3854:


//--------------------- .text._ZN7cutlass13device_kernelIN5flash19enable_sm80_to_sm89INS1_16FlashAttnFwdSm80INS1_25CollectiveMainloopFwdSm80ILi4ELi1ELb0EN4cute5tupleIJNS5_1CILi128EEENS7_ILi80EEENS7_ILi64EEEEEELi64ENS_10bfloat16_tEfNS_4arch4Sm80ELb0ELb0ELb0ELb1ELb1ELb1ELb1ELb1EEENS1_21CollectiveEpilogueFwdINS6_IJS8_SA_S9_EEENS6_IJNS7_ILi1EEESI_SI_EEESC_SE_Li128ELb1ELb1ELb1ELb0EEENS1_36VarlenDynamicPersistentTileSchedulerILi128ELi80ELi128ELi128ELb1ELb1ELb0ELb0ELb1ELb1EEEEEEEEEvNT_6ParamsE --------------------------
	.section	.text._ZN7cutlass13device_kernelIN5flash19enable_sm80_to_sm89INS1_16FlashAttnFwdSm80INS1_25CollectiveMainloopFwdSm80ILi4ELi1ELb0EN4cute5tupleIJNS5_1CILi128EEENS7_ILi80EEENS7_ILi64EEEEEELi64ENS_10bfloat16_tEfNS_4arch4Sm80ELb0ELb0ELb0ELb1ELb1ELb1ELb1ELb1EEENS1_21CollectiveEpilogueFwdINS6_IJS8_SA_S9_EEENS6_IJNS7_ILi1EEESI_SI_EEESC_SE_Li128ELb1ELb1ELb1ELb0EEENS1_36VarlenDynamicPersistentTileSchedulerILi128ELi80ELi128ELi128ELb1ELb1ELb0ELb0ELb1ELb1EEEEEEEEEvNT_6ParamsE,"ax",@progbits
	.sectioninfo	@"SHI_REGISTERS=255"
	.align	128
.text._ZN7cutlass13device_kernelIN5flash19enable_sm80_to_sm89INS1_16FlashAttnFwdSm80INS1_25CollectiveMainloopFwdSm80ILi4ELi1ELb0EN4cute5tupleIJNS5_1CILi128EEENS7_ILi80EEENS7_ILi64EEEEEELi64ENS_10bfloat16_tEfNS_4arch4Sm80ELb0ELb0ELb0ELb1ELb1ELb1ELb1ELb1EEENS1_21CollectiveEpilogueFwdINS6_IJS8_SA_S9_EEENS6_IJNS7_ILi1EEESI_SI_EEESC_SE_Li128ELb1ELb1ELb1ELb0EEENS1_36VarlenDynamicPersistentTileSchedulerILi128ELi80ELi128ELi128ELb1ELb1ELb0ELb0ELb1ELb1EEEEEEEEEvNT_6ParamsE:
        .type           _ZN7cutlass13device_kernelIN5flash19enable_sm80_to_sm89INS1_16FlashAttnFwdSm80INS1_25CollectiveMainloopFwdSm80ILi4ELi1ELb0EN4cute5tupleIJNS5_1CILi128EEENS7_ILi80EEENS7_ILi64EEEEEELi64ENS_10bfloat16_tEfNS_4arch4Sm80ELb0ELb0ELb0ELb1ELb1ELb1ELb1ELb1EEENS1_21CollectiveEpilogueFwdINS6_IJS8_SA_S9_EEENS6_IJNS7_ILi1EEESI_SI_EEESC_SE_Li128ELb1ELb1ELb1ELb0EEENS1_36VarlenDynamicPersistentTileSchedulerILi128ELi80ELi128ELi128ELb1ELb1ELb0ELb0ELb1ELb1EEEEEEEEEvNT_6ParamsE,@function
        .size           _ZN7cutlass13device_kernelIN5flash19enable_sm80_to_sm89INS1_16FlashAttnFwdSm80INS1_25CollectiveMainloopFwdSm80ILi4ELi1ELb0EN4cute5tupleIJNS5_1CILi128EEENS7_ILi80EEENS7_ILi64EEEEEELi64ENS_10bfloat16_tEfNS_4arch4Sm80ELb0ELb0ELb0ELb1ELb1ELb1ELb1ELb1EEENS1_21CollectiveEpilogueFwdINS6_IJS8_SA_S9_EEENS6_IJNS7_ILi1EEESI_SI_EEESC_SE_Li128ELb1ELb1ELb1ELb0EEENS1_36VarlenDynamicPersistentTileSchedulerILi128ELi80ELi128ELi128ELb1ELb1ELb0ELb0ELb1ELb1EEEEEEEEEvNT_6ParamsE,(.L_x_3859 - _ZN7cutlass13device_kernelIN5flash19enable_sm80_to_sm89INS1_16FlashAttnFwdSm80INS1_25CollectiveMainloopFwdSm80ILi4ELi1ELb0EN4cute5tupleIJNS5_1CILi128EEENS7_ILi80EEENS7_ILi64EEEEEELi64ENS_10bfloat16_tEfNS_4arch4Sm80ELb0ELb0ELb0ELb1ELb1ELb1ELb1ELb1EEENS1_21CollectiveEpilogueFwdINS6_IJS8_SA_S9_EEENS6_IJNS7_ILi1EEESI_SI_EEESC_SE_Li128ELb1ELb1ELb1ELb0EEENS1_36VarlenDynamicPersistentTileSchedulerILi128ELi80ELi128ELi128ELb1ELb1ELb0ELb0ELb1ELb1EEEEEEEEEvNT_6ParamsE)
        .other          _ZN7cutlass13device_kernelIN5flash19enable_sm80_to_sm89INS1_16FlashAttnFwdSm80INS1_25CollectiveMainloopFwdSm80ILi4ELi1ELb0EN4cute5tupleIJNS5_1CILi128EEENS7_ILi80EEENS7_ILi64EEEEEELi64ENS_10bfloat16_tEfNS_4arch4Sm80ELb0ELb0ELb0ELb1ELb1ELb1ELb1ELb1EEENS1_21CollectiveEpilogueFwdINS6_IJS8_SA_S9_EEENS6_IJNS7_ILi1EEESI_SI_EEESC_SE_Li128ELb1ELb1ELb1ELb0EEENS1_36VarlenDynamicPersistentTileSchedulerILi128ELi80ELi128ELi128ELb1ELb1ELb0ELb0ELb1ELb1EEEEEEEEEvNT_6ParamsE,@"STO_CUDA_ENTRY STV_DEFAULT"
_ZN7cutlass13device_kernelIN5flash19enable_sm80_to_sm89INS1_16FlashAttnFwdSm80INS1_25CollectiveMainloopFwdSm80ILi4ELi1ELb0EN4cute5tupleIJNS5_1CILi128EEENS7_ILi80EEENS7_ILi64EEEEEELi64ENS_10bfloat16_tEfNS_4arch4Sm80ELb0ELb0ELb0ELb1ELb1ELb1ELb1ELb1EEENS1_21CollectiveEpilogueFwdINS6_IJS8_SA_S9_EEENS6_IJNS7_ILi1EEESI_SI_EEESC_SE_Li128ELb1ELb1ELb1ELb0EEENS1_36VarlenDynamicPersistentTileSchedulerILi128ELi80ELi128ELi128ELb1ELb1ELb0ELb0ELb1ELb1EEEEEEEEEvNT_6ParamsE:
        /* <DEDUP_REMOVED lines=54> */
.L_x_2133:
        /* <DEDUP_REMOVED lines=17> */
.L_x_2320:
        /* <DEDUP_REMOVED lines=16> */
.L_x_2321:
[----:B--2---:R-:W-:-:S05]  /*0570*/  IMAD R0, R0, c[0x0][0x538], RZ ;  /* 0x00014e0000007a24 */ /* 0x004fca00078e02ff */
[----:B------:R-:W-:-:S04]  /*0580*/  IADD3 R6, R0, R6, RZ ;  /* 0x0000000600067210 */ /* 0x000fc80007ffe0ff */
[----:B------:R-:W-:-:S13]  /*0590*/  ISETP.GT.AND P0, PT, R6, UR4, PT ;  /* 0x0000000406007c0c */ /* 0x000fda000bf04270 */
[----:B-1----:R-:W-:Y:S05]  /*05a0*/  @!P0 BRA `(.L_x_2133) ;  /* 0xfffffdb000008947 */ /* 0x002fea000383ffff */
.L_x_2129:
[----:B------:R-:W-:-:S05]  /*05b0*/  IADD3 R12, -R0, R6, RZ ;  /* 0x00000006000c7210 */ /* 0x000fca0007ffe1ff */
[----:B------:R-:W-:-:S05]  /*05c0*/  IMAD R0, R4, c[0x0][0x538], R12 ;  /* 0x00014e0004007a24 */ /* 0x000fca00078e020c */
[----:B------:R-:W-:Y:S01]  /*05d0*/  ISETP.GT.AND P0, PT, R0, UR4, PT ;  /* 0x0000000400007c0c */ /* 0x000fe2000bf04270 */
[----:B------:R-:W-:-:S12]  /*05e0*/  BRA.DIV ~URZ, `(.L_x_2134) ;  /* 0x00016db27f007947 */ /* 0x000fd8000b800000 */
[----:B------:R-:W-:-:S04]  /*05f0*/  VOTE.ANY R0, PT, !P0 ;  /* 0x0000000000007806 */ /* 0x000fc800040e0100 */
.L_x_2322:
[----:B------:R1:W2:Y:S01]  /*0600*/  POPC R13, R0 ;  /* 0x00000000000d7309 */ /* 0x0002a20000000000 */
[----:B------:R-:W-:Y:S05]  /*0610*/  BRA.DIV ~URZ, `(.L_x_2135) ;  /* 0x00016dc27f007947 */ /* 0x000fea000b800000 */
[----:B--2---:R2:W3:Y:S01]  /*0620*/  SHFL.IDX PT, R11, R8, R13, 0x1f ;  /* 0x00001f0d080b7589 */ /* 0x0044e200000e0000 */
[----:B------:R-:W-:-:S03]  /*0630*/  MOV R6, RZ ;  /* 0x000000ff00067202 */ /* 0x000fc60000000f00 */
[----:B------:R2:W4:Y:S04]  /*0640*/  SHFL.IDX PT, R10, R7, R13, 0x1f ;  /* 0x00001f0d070a7589 */ /* 0x00052800000e0000 */
.L_x_2323:
[----:B------:R-:W-:Y:S01]  /*0650*/  ISETP.NE.AND P0, PT, R0, RZ, PT ;  /* 0x000000ff0000720c */ /* 0x000fe20003f05270 */
[----:B------:R-:W-:-:S12]  /*0660*/  BSSY B0, `(.L_x_2136) ;  /* 0x0000005000007945 */ /* 0x000fd80003800000 */
[----:B------:R-:W-:Y:S05]  /*0670*/  @!P0 BRA `(.L_x_2137) ;  /* 0x0000003000008947 */ /* 0x000fea0003800000 */
[----:B------:R-:W-:Y:S01]  /*0680*/  IADD3 R215, R13, -0x1, RZ ;  /* 0xffffffff0dd77810 */ /* 0x000fe20007ffe0ff */
[----:B------:R-:W-:Y:S05]  /*0690*/  BRA.DIV ~URZ, `(.L_x_2138) ;  /* 0x00016e227f007947 */ /* 0x000fea000b800000 */
[----:B------:R1:W2:Y:S02]  /*06a0*/  SHFL.IDX PT, R6, R4, R215, 0x1f ;  /* 0x00001fd704067589 */ /* 0x0002a400000e0000 */
.L_x_2137:
[----:B------:R-:W-:Y:S05]  /*06b0*/  BSYNC B0 ;  /* 0x0000000000007941 */ /* 0x000fea0003800000 */
.L_x_2136:
        /* <DEDUP_REMOVED lines=69> */
.L_x_2130:
[----:B------:R-:W-:Y:S01]  /*0b10*/  MOV R0, UR4 ;  /* 0x0000000400007c02 */ /* 0x000fe20008000f00 */
[----:B------:R-:W-:Y:S04]  /*0b20*/  STL [R1+0x34], RZ ;  /* 0x000034ff01007387 */ /* 0x000fe80000100800 */
[----:B------:R-:W-:Y:S04]  /*0b30*/  STL [R1+0x38], RZ ;  /* 0x000038ff01007387 */ /* 0x000fe80000100800 */
[----:B------:R1:W-:Y:S02]  /*0b40*/  STL [R1+0x30], R0 ;  /* 0x0000300001007387 */ /* 0x0003e40000100800 */
[----:B-1----:R-:W-:-:S05]  /*0b50*/  MOV R0, c[0x0][0x53c] ;  /* 0x00014f0000007a02 */ /* 0x002fca0000000f00 */
[----:B------:R1:W-:Y:S02]  /*0b60*/  STL [R1+0x3c], R0 ;  /* 0x00003c0001007387 */ /* 0x0003e40000100800 */
.L_x_2139:
        /* <DEDUP_REMOVED lines=8> */
.L_x_2128:
[----:B------:R-:W2:Y:S02]  /*0bf0*/  LDL R0, [R1+0x3c] ;  /* 0x00003c0001007983 */ /* 0x000ea40000100800 */
[----:B--2---:R-:W-:-:S13]  /*0c00*/  ISETP.GE.AND P0, PT, R0, c[0x0][0x53c], PT ;  /* 0x00014f0000007a0c */ /* 0x004fda0003f06270 */
[----:B------:R-:W-:Y:S05]  /*0c10*/  @P0 EXIT ;  /* 0x000000000000094d */ /* 0x000fea0003800000 */
[----:B------:R-:W2:Y:S01]  /*0c20*/  S2R R15, SR_TID.X ;  /* 0x00000000000f7919 */ /* 0x000ea20000002100 */
[----:B------:R-:W-:Y:S01]  /*0c30*/  IMAD.MOV.U32 R17, RZ, RZ, -0x10 ;  /* 0xfffffff0ff117424 */ /* 0x000fe200078e00ff */
[----:B------:R-:W-:Y:S01]  /*0c40*/  ULDC UR4, c[0x0][0x2ac] ;  /* 0x0000ab0000047ab9 */ /* 0x000fe20000000800 */
[----:B------:R-:W-:Y:S01]  /*0c50*/  IMAD.MOV.U32 R16, RZ, RZ, 0x20 ;  /* 0x00000020ff107424 */ /* 0x000fe200078e00ff */
[----:B------:R-:W-:Y:S02]  /*0c60*/  ULDC UR6, c[0x0][0x1d0] ;  /* 0x0000740000067ab9 */ /* 0x000fe40000000800 */
        /* <DEDUP_REMOVED lines=15> */
[----:B------:R-:W-:Y:S01]  /*0d60*/  IMAD.SHL.U32 R7, R9, 0x40, RZ ;  /* 0x0000004009077824 */ /* 0x000fe200078e00ff */
[----:B------:R-:W-:Y:S02]  /*0d70*/  SHF.R.S32.HI R8, RZ, 0x1f, R2 ;  /* 0x0000001fff087819 */ /* 0x000fe40000011402 */
        /* <DEDUP_REMOVED lines=14> */
[----:B------:R-:W-:Y:S02]  /*0e60*/  LOP3.LUT R213, R5, 0x7ffffe00, R0, 0xf8, !PT ;  /* 0x7ffffe0005d57812 */ /* 0x000fe400078ef800 */
[--C-:B------:R-:W-:Y:S02]  /*0e70*/  SHF.R.S32.HI R98, RZ, 0x2, R10.reuse ;  /* 0x00000002ff627819 */ /* 0x100fe4000001140a */
[----:B------:R-:W-:Y:S01]  /*0e80*/  SHF.R.S32.HI R4, RZ, 0x1f, R10 ;  /* 0x0000001fff047819 */ /* 0x000fe2000001140a */
[----:B------:R-:W-:Y:S01]  /*0e90*/  IMAD.SHL.U32 R213, R213, 0x2, RZ ;  /* 0x00000002d5d57824 */ /* 0x000fe200078e00ff */
[----:B------:R-:W-:Y:S02]  /*0ea0*/  LOP3.LUT R0, R2, 0xffffffe0, RZ, 0xc0, !PT ;  /* 0xffffffe002007812 */ /* 0x000fe400078ec0ff */
[----:B------:R-:W-:Y:S02]  /*0eb0*/  SHF.R.S32.HI R7, RZ, 0x5, R2 ;  /* 0x00000005ff077819 */ /* 0x000fe40000011402 */
[----:B------:R-:W-:Y:S01]  /*0ec0*/  LOP3.LUT R13, R6, R3, RZ, 0x3c, !PT ;  /* 0x00000003060d7212 */ /* 0x000fe200078e3cff */
[----:B------:R-:W-:Y:S01]  /*0ed0*/  IMAD.IADD R18, R15, 0x1, -R0 ;  /* 0x000000010f127824 */ /* 0x000fe200078e0a00 */
[----:B------:R-:W-:Y:S01]  /*0ee0*/  SHF.R.S32.HI R2, RZ, 0x1f, R2 ;  /* 0x0000001fff027819 */ /* 0x000fe20000011402 */
[----:B------:R-:W-:Y:S01]  /*0ef0*/  IMAD.SHL.U32 R19, R7, 0x200, RZ ;  /* 0x0000020007137824 */ /* 0x000fe200078e00ff */
[----:B------:R-:W-:-:S02]  /*0f00*/  LEA.HI R4, R4, R98, RZ, 0x3 ;  /* 0x0000006204047211 */ /* 0x000fc400078f18ff */
[----:B------:R-:W-:Y:S02]  /*0f10*/  LOP3.LUT R3, R10, 0xfffffffc, RZ, 0xc0, !PT ;  /* 0xfffffffc0a037812 */ /* 0x000fe400078ec0ff */
[----:B------:R-:W-:Y:S02]  /*0f20*/  LEA.HI R0, R2, R7, RZ, 0x2 ;  /* 0x0000000702007211 */ /* 0x000fe400078f10ff */
[----:B------:R-:W-:Y:S01]  /*0f30*/  LOP3.LUT R2, R4, 0xfffffff8, RZ, 0xc0, !PT ;  /* 0xfffffff804027812 */ /* 0x000fe200078ec0ff */
[----:B------:R-:W-:Y:S01]  /*0f40*/  IMAD.IADD R99, R15, 0x1, -R3 ;  /* 0x000000010f637824 */ /* 0x000fe200078e0a03 */
[----:B------:R-:W-:Y:S01]  /*0f50*/  SHF.R.S32.HI R4, RZ, 0x1f, R18 ;  /* 0x0000001fff047819 */ /* 0x000fe20000011412 */
[----:B------:R-:W-:Y:S01]  /*0f60*/  IMAD.MOV.U32 R15, RZ, RZ, 0x40 ;  /* 0x00000040ff0f7424 */ /* 0x000fe200078e00ff */
        /* <DEDUP_REMOVED lines=9> */
[C---:B------:R-:W-:Y:S01]  /*1000*/  IMAD.SHL.U32 R86, R99.reuse, 0x8, RZ ;  /* 0x0000000863567824 */ /* 0x040fe200078e00ff */
        /* <DEDUP_REMOVED lines=27> */
[----:B------:R-:W-:Y:S02]  /*11c0*/  IADD3 R23, R98, 0x40, RZ ;  /* 0x0000004062177810 */ /* 0x000fe40007ffe0ff */
[-C--:B------:R-:W-:Y:S01]  /*11d0*/  IADD3 R4, R0, R3.reuse, R5 ;  /* 0x0000000300047210 */ /* 0x080fe20007ffe005 */
[----:B------:R-:W-:Y:S01]  /*11e0*/  IMAD.SHL.U32 R6, R24, 0x40, RZ ;  /* 0x0000004018067824 */ /* 0x000fe200078e00ff */
[----:B------:R-:W-:Y:S01]  /*11f0*/  LOP3.LUT R5, R0, R3, RZ, 0xfc, !PT ;  /* 0x0000000300057212 */ /* 0x000fe200078efcff */
[----:B------:R-:W-:Y:S01]  /*1200*/  IMAD R0, R9, 0x10, R25 ;  /* 0x0000001009007824 */ /* 0x000fe200078e0219 */
[----:B------:R-:W-:Y:S01]  /*1210*/  IADD3 R22, R98, 0x60, RZ ;  /* 0x0000006062167810 */ /* 0x000fe20007ffe0ff */
[----:B------:R-:W-:Y:S01]  /*1220*/  IMAD.SHL.U32 R3, R23, 0x40, RZ ;  /* 0x0000004017037824 */ /* 0x000fe200078e00ff */
[C---:B------:R-:W-:Y:S01]  /*1230*/  LOP3.LUT P6, RZ, R8.reuse, 0x2, RZ, 0xc0, !PT ;  /* 0x0000000208ff7812 */ /* 0x040fe200078cc0ff */
[----:B------:R-:W-:Y:S01]  /*1240*/  STL [R1+0x44], R20 ;  /* 0x0000441401007387 */ /* 0x000fe20000100800 */
[----:B------:R-:W-:-:S02]  /*1250*/  LOP3.LUT P5, RZ, R8, 0x4, RZ, 0xc0, !PT ;  /* 0x0000000408ff7812 */ /* 0x000fc400078ac0ff */
[----:B------:R-:W-:Y:S01]  /*1260*/  SHF.R.S32.HI R7, RZ, 0x1f, R24 ;  /* 0x0000001fff077819 */ /* 0x000fe20000011418 */
[----:B------:R1:W-:Y:S01]  /*1270*/  STL [R1], R0 ;  /* 0x0000000001007387 */ /* 0x0003e20000100800 */
        /* <DEDUP_REMOVED lines=12> */
[----:B------:R-:W-:Y:S01]  /*1340*/  LOP3.LUT R12, R11, 0x38, R86, 0xf8, !PT ;  /* 0x000000380b0c7812 */ /* 0x000fe200078ef856 */
[----:B------:R-:W-:Y:S01]  /*1350*/  IMAD.SHL.U32 R6, R3, 0x40, RZ ;  /* 0x0000004003067824 */ /* 0x000fe200078e00ff */
[----:B------:R-:W-:Y:S01]  /*1360*/  SHF.R.U32.HI R26, RZ, 0x3, R11 ;  /* 0x00000003ff1a7819 */ /* 0x000fe2000001160b */
[----:B-1----:R-:W-:Y:S01]  /*1370*/  IMAD.SHL.U32 R0, R22, 0x40, RZ ;  /* 0x0000004016007824 */ /* 0x002fe200078e00ff */
[----:B------:R-:W-:-:S02]  /*1380*/  LOP3.LUT R9, R10, 0x7ffffffc, RZ, 0xc0, !PT ;  /* 0x7ffffffc0a097812 */ /* 0x000fc400078ec0ff */
[--C-:B------:R-:W-:Y:S02]  /*1390*/  LOP3.LUT R11, R23, 0x38, R86.reuse, 0xf8, !PT ;  /* 0x00000038170b7812 */ /* 0x100fe400078ef856 */
[----:B------:R-:W-:Y:S01]  /*13a0*/  LOP3.LUT R22, R0, 0x1c0, RZ, 0xc0, !PT ;  /* 0x000001c000167812 */ /* 0x000fe200078ec0ff */
[----:B------:R-:W-:Y:S01]  /*13b0*/  IMAD.IADD R9, R18, 0x1, -R9 ;  /* 0x0000000112097824 */ /* 0x000fe200078e0a09 */
[----:B------:R-:W-:Y:S02]  /*13c0*/  SHF.R.U32.HI R24, RZ, 0x3, R23 ;  /* 0x00000003ff187819 */ /* 0x000fe40000011617 */
[----:B------:R-:W-:Y:S01]  /*13d0*/  SHF.R.S32.HI R3, RZ, 0x1f, R91 ;  /* 0x0000001fff037819 */ /* 0x000fe2000001145b */
[----:B------:R-:W-:Y:S01]  /*13e0*/  IMAD.SHL.U32 R18, R9, 0x2, RZ ;  /* 0x0000000209127824 */ /* 0x000fe200078e00ff */
[----:B------:R-:W-:Y:S02]  /*13f0*/  LOP3.LUT R10, R22, 0x38, R86, 0xf8, !PT ;  /* 0x00000038160a7812 */ /* 0x000fe400078ef856 */
[----:B------:R-:W-:Y:S01]  /*1400*/  SHF.R.U32.HI R23, RZ, 0x3, R22 ;  /* 0x00000003ff177819 */ /* 0x000fe20000011616 */
[----:B------:R-:W-:Y:S01]  /*1410*/  IMAD.SHL.U32 R22, R91, 0x2, RZ ;  /* 0x000000025b167824 */ /* 0x000fe200078e00ff */
[----:B------:R-:W-:-:S02]  /*1420*/  LOP3.LUT R25, R8, 0xfffffe00, RZ, 0xc0, !PT ;  /* 0xfffffe0008197812 */ /* 0x000fc400078ec0ff */
[----:B------:R-:W-:Y:S02]  /*1430*/  SHF.L.U64.HI R3, R91, 0x1, R3 ;  /* 0x000000015b037819 */ /* 0x000fe40000010203 */
[----:B------:R1:W-:Y:S01]  /*1440*/  STL [R1+0xe0], R22 ;  /* 0x0000e01601007387 */ /* 0x0003e20000100800 */
[----:B------:R-:W-:Y:S02]  /*1450*/  LOP3.LUT R7, R7, 0xfffffe00, RZ, 0xc0, !PT ;  /* 0xfffffe0007077812 */ /* 0x000fe400078ec0ff */
[----:B------:R-:W-:Y:S01]  /*1460*/  LOP3.LUT R12, R25, R12, R26, 0xf6, !PT ;  /* 0x0000000c190c7212 */ /* 0x000fe200078ef61a */
[----:B------:R-:W-:Y:S01]  /*1470*/  STL [R1+0x4c], R25 ;  /* 0x00004c1901007387 */ /* 0x000fe20000100800 */
[----:B------:R-:W-:Y:S02]  /*1480*/  LOP3.LUT R11, R7, R11, R24, 0xf6, !PT ;  /* 0x0000000b070b7212 */ /* 0x000fe400078ef618 */
[----:B------:R-:W-:Y:S01]  /*1490*/  LEA R12, R12, 0x5100, 0x1 ;  /* 0x000051000c0c7811 */ /* 0x000fe200078e08ff */
[----:B------:R2:W-:Y:S01]  /*14a0*/  STL [R1+0xdc], R3 ;  /* 0x0000dc0301007387 */ /* 0x0005e20000100800 */
[----:B------:R-:W-:-:S02]  /*14b0*/  LOP3.LUT R9, R21, 0x38, R86, 0xf8, !PT ;  /* 0x0000003815097812 */ /* 0x000fc400078ef856 */
[----:B------:R-:W-:Y:S01]  /*14c0*/  LEA R11, R11, 0x5100, 0x1 ;  /* 0x000051000b0b7811 */ /* 0x000fe200078e08ff */
[----:B------:R3:W-:Y:S01]  /*14d0*/  STL [R1+0x48], R7 ;  /* 0x0000480701007387 */ /* 0x0007e20000100800 */
[----:B------:R-:W-:Y:S02]  /*14e0*/  LEA R196, R2, 0x2900, 0x1 ;  /* 0x0000290002c47811 */ /* 0x000fe400078e08ff */
[----:B------:R-:W-:Y:S02]  /*14f0*/  SEL R2, R16, 0xffffffe0, !P6 ;  /* 0xffffffe010027807 */ /* 0x000fe40007000000 */
[C---:B------:R-:W-:Y:S02]  /*1500*/  SEL R0, R15.reuse, 0xffffffc0, !P3 ;  /* 0xffffffc00f007807 */ /* 0x040fe40005800000 */
[----:B------:R-:W-:Y:S02]  /*1510*/  SEL R8, R15, 0xffffffc0, !P2 ;  /* 0xffffffc00f087807 */ /* 0x000fe40005000000 */
[----:B------:R-:W-:Y:S01]  /*1520*/  LOP3.LUT R9, R19, R9, R20, 0xf6, !PT ;  /* 0x0000000913097212 */ /* 0x000fe200078ef614 */
[C---:B------:R-:W-:Y:S01]  /*1530*/  IMAD.IADD R202, R196.reuse, 0x1, R0 ;  /* 0x00000001c4ca7824 */ /* 0x040fe200078e0200 */
[----:B------:R-:W-:-:S02]  /*1540*/  IADD3 R207, R196, 0x20, RZ ;  /* 0x00000020c4cf7810 */ /* 0x000fc40007ffe0ff */
[----:B-1----:R-:W-:Y:S02]  /*1550*/  LOP3.LUT R22, R6, 0xfffffe00, RZ, 0xc0, !PT ;  /* 0xfffffe0006167812 */ /* 0x002fe400078ec0ff */
[----:B------:R-:W-:Y:S02]  /*1560*/  SEL R6, R16, 0xffffffe0, !P0 ;  /* 0xffffffe010067807 */ /* 0x000fe40004000000 */
[----:B------:R-:W-:Y:S01]  /*1570*/  LOP3.LUT R10, R22, R10, R23, 0xf6, !PT ;  /* 0x0000000a160a7212 */ /* 0x000fe200078ef617 */
[----:B------:R-:W-:Y:S01]  /*1580*/  STL [R1+0xe8], R22 ;  /* 0x0000e81601007387 */ /* 0x000fe20000100800 */
[----:B------:R-:W-:Y:S01]  /*1590*/  IADD3 R16, R18, 0x10, RZ ;  /* 0x0000001012107810 */ /* 0x000fe20007ffe0ff */
[----:B--2---:R-:W-:Y:S01]  /*15a0*/  IMAD.IADD R3, R27, 0x1, R14 ;  /* 0x000000011b037824 */ /* 0x004fe200078e020e */
[----:B------:R-:W-:Y:S02]  /*15b0*/  LEA R10, R10, 0x5100, 0x1 ;  /* 0x000051000a0a7811 */ /* 0x000fe400078e08ff */
[----:B------:R-:W-:-:S02]  /*15c0*/  IADD3 R14, R18, 0x20, RZ ;  /* 0x00000020120e7810 */ /* 0x000fc40007ffe0ff */
[----:B------:R1:W-:Y:S01]  /*15d0*/  STL [R1+0xf0], R3 ;  /* 0x0000f00301007387 */ /* 0x0003e20000100800 */
[----:B---3--:R-:W-:Y:S02]  /*15e0*/  SEL R7, R17, 0x10, !P1 ;  /* 0x0000001011077807 */ /* 0x008fe40004800000 */
[----:B------:R-:W-:Y:S01]  /*15f0*/  IADD3 R17, R18, 0x8, RZ ;  /* 0x0000000812117810 */ /* 0x000fe20007ffe0ff */
[----:B------:R-:W-:Y:S01]  /*1600*/  STL [R1+0x7c], R18 ;  /* 0x00007c1201007387 */ /* 0x000fe20000100800 */
[----:B------:R-:W-:Y:S02]  /*1610*/  LEA R9, R9, 0x5100, 0x1 ;  /* 0x0000510009097811 */ /* 0x000fe400078e08ff */
[----:B------:R-:W-:Y:S01]  /*1620*/  @P4 IADD3 R207, R196, -0x20, RZ ;  /* 0xffffffe0c4cf4810 */ /* 0x000fe20007ffe0ff */
[----:B------:R2:W-:Y:S01]  /*1630*/  STL [R1+0xd8], R12 ;  /* 0x0000d80c01007387 */ /* 0x0005e20000100800 */
[----:B------:R-:W-:Y:S02]  /*1640*/  LEA R203, R4, 0x5100, 0x1 ;  /* 0x0000510004cb7811 */ /* 0x000fe400078e08ff */
[----:B------:R-:W-:Y:S01]  /*1650*/  LEA R197, R5, 0x100, 0x1 ;  /* 0x0000010005c57811 */ /* 0x000fe200078e08ff */
[----:B------:R3:W-:Y:S01]  /*1660*/  STL [R1+0xd4], R11 ;  /* 0x0000d40b01007387 */ /* 0x0007e20000100800 */
[----:B------:R-:W-:Y:S01]  /*1670*/  IMAD.IADD R199, R0, 0x1, R207 ;  /* 0x0000000100c77824 */ /* 0x000fe200078e02cf */
[----:B------:R-:W-:Y:S01]  /*1680*/  IADD3 R212, R86, 0x20, RZ ;  /* 0x0000002056d47810 */ /* 0x000fe20007ffe0ff */
[----:B------:R-:W-:Y:S01]  /*1690*/  IMAD.IADD R206, R203, 0x1, R2 ;  /* 0x00000001cbce7824 */ /* 0x000fe200078e0202 */
[----:B------:R4:W-:Y:S01]  /*16a0*/  STL [R1+0xd0], R10 ;  /* 0x0000d00a01007387 */ /* 0x0009e20000100800 */
[----:B------:R-:W-:Y:S01]  /*16b0*/  SHF.R.S32.HI R245, RZ, 0x1f, R244 ;  /* 0x0000001ffff57819 */ /* 0x000fe200000114f4 */
[----:B------:R-:W-:Y:S01]  /*16c0*/  IMAD.IADD R201, R2, 0x1, R197 ;  /* 0x0000000102c97824 */ /* 0x000fe200078e02c5 */
[----:B------:R-:W-:Y:S01]  /*16d0*/  SHF.R.S32.HI R87, RZ, 0x1f, R86 ;  /* 0x0000001fff577819 */ /* 0x000fe20000011456 */
[----:B------:R5:W-:Y:S01]  /*16e0*/  STL [R1+0x74], R17 ;  /* 0x0000741101007387 */ /* 0x000be20000100800 */
[----:B------:R-:W-:-:S02]  /*16f0*/  SHF.R.S32.HI R252, RZ, 0x1f, R212 ;  /* 0x0000001ffffc7819 */ /* 0x000fc400000114d4 */
[----:B------:R-:W-:Y:S01]  /*1700*/  IADD3 R211, R207, 0x800, RZ ;  /* 0x00000800cfd37810 */ /* 0x000fe20007ffe0ff */
[----:B------:R5:W-:Y:S01]  /*1710*/  STL [R1+0x70], R16 ;  /* 0x0000701001007387 */ /* 0x000be20000100800 */
[----:B-1----:R-:W-:Y:S02]  /*1720*/  LOP3.LUT R3, R21, 0x18, R86, 0xf8, !PT ;  /* 0x0000001815037812 */ /* 0x002fe400078ef856 */
[----:B------:R-:W-:Y:S02]  /*1730*/  IADD3 R210, R207, 0x1000, RZ ;  /* 0x00001000cfd27810 */ /* 0x000fe40007ffe0ff */
[----:B------:R-:W-:Y:S02]  /*1740*/  LOP3.LUT R247, R19, R3, R20, 0xf6, !PT ;  /* 0x0000000313f77212 */ /* 0x000fe400078ef614 */
[----:B------:R-:W-:Y:S02]  /*1750*/  SEL R3, R15, 0xffffffc0, !P5 ;  /* 0xffffffc00f037807 */ /* 0x000fe40006800000 */
[----:B------:R-:W-:-:S02]  /*1760*/  IADD3 R15, R18, 0x18, RZ ;  /* 0x00000018120f7810 */ /* 0x000fc40007ffe0ff */
[C---:B--2---:R-:W-:Y:S01]  /*1770*/  IADD3 R12, R18.reuse, 0x28, RZ ;  /* 0x00000028120c7810 */ /* 0x044fe20007ffe0ff */
[----:B------:R-:W-:Y:S01]  /*1780*/  IMAD.IADD R204, R203, 0x1, R3 ;  /* 0x00000001cbcc7824 */ /* 0x000fe200078e0203 */
[----:B---3--:R-:W-:Y:S01]  /*1790*/  IADD3 R11, R18, 0x30, RZ ;  /* 0x00000030120b7810 */ /* 0x008fe20007ffe0ff */
[----:B------:R-:W-:Y:S01]  /*17a0*/  STL [R1+0x6c], R15 ;  /* 0x00006c0f01007387 */ /* 0x000fe20000100800 */
[----:B------:R-:W-:Y:S01]  /*17b0*/  IMAD.IADD R198, R3, 0x1, R197 ;  /* 0x0000000103c67824 */ /* 0x000fe200078e02c5 */
[----:B------:R-:W-:Y:S01]  /*17c0*/  LEA R247, R247, 0x100, 0x1 ;  /* 0x00000100f7f77811 */ /* 0x000fe200078e08ff */
[----:B------:R-:W-:Y:S01]  /*17d0*/  IMAD.IADD R205, R2, 0x1, R204 ;  /* 0x0000000102cd7824 */ /* 0x000fe200078e02cc */
[----:B------:R1:W-:Y:S01]  /*17e0*/  STL [R1+0x68], R14 ;  /* 0x0000680e01007387 */ /* 0x0003e20000100800 */
[----:B----4-:R-:W-:Y:S01]  /*17f0*/  IADD3 R10, R18, 0x38, RZ ;  /* 0x00000038120a7810 */ /* 0x010fe20007ffe0ff */
[----:B------:R-:W-:Y:S01]  /*1800*/  IMAD.IADD R200, R2, 0x1, R198 ;  /* 0x0000000102c87824 */ /* 0x000fe200078e02c6 */
[----:B-----5:R-:W-:Y:S01]  /*1810*/  SHF.R.S32.HI R17, RZ, 0x1f, R17 ;  /* 0x0000001fff117819 */ /* 0x020fe20000011411 */
[----:B------:R2:W-:Y:S01]  /*1820*/  STL [R1+0x64], R12 ;  /* 0x0000640c01007387 */ /* 0x0005e20000100800 */
[----:B------:R-:W-:Y:S01]  /*1830*/  IMAD.IADD R248, R8, 0x1, R247 ;  /* 0x0000000108f87824 */ /* 0x000fe200078e02f7 */
[----:B------:R-:W-:-:S02]  /*1840*/  IADD3 R209, R207, 0x1800, RZ ;  /* 0x00001800cfd17810 */ /* 0x000fc40007ffe0ff */
[----:B------:R-:W-:Y:S01]  /*1850*/  STL [R1+0x60], R11 ;  /* 0x0000600b01007387 */ /* 0x000fe20000100800 */
[----:B------:R-:W-:Y:S02]  /*1860*/  SHF.R.S32.HI R16, RZ, 0x1f, R16 ;  /* 0x0000001fff107819 */ /* 0x000fe40000011410 */
[----:B------:R-:W-:Y:S01]  /*1870*/  IADD3 R208, R207, 0x2000, RZ ;  /* 0x00002000cfd07810 */ /* 0x000fe20007ffe0ff */
[----:B------:R3:W-:Y:S04]  /*1880*/  STL [R1+0xcc], R9 ;  /* 0x0000cc0901007387 */ /* 0x0007e80000100800 */
[----:B------:R-:W-:Y:S04]  /*1890*/  STL [R1+0x5c], R10 ;  /* 0x00005c0a01007387 */ /* 0x000fe80000100800 */
[----:B------:R-:W-:Y:S04]  /*18a0*/  STL [R1+0xc0], R17 ;  /* 0x0000c01101007387 */ /* 0x000fe80000100800 */
[----:B------:R-:W-:Y:S01]  /*18b0*/  STL [R1+0xbc], R16 ;  /* 0x0000bc1001007387 */ /* 0x000fe20000100800 */
[----:B-1----:R-:W-:-:S02]  /*18c0*/  SHF.R.S32.HI R14, RZ, 0x1f, R14 ;  /* 0x0000001fff0e7819 */ /* 0x002fc4000001140e */
[----:B--2---:R-:W-:Y:S02]  /*18d0*/  SHF.R.S32.HI R12, RZ, 0x1f, R12 ;  /* 0x0000001fff0c7819 */ /* 0x004fe4000001140c */
[----:B---3--:R-:W-:-:S05]  /*18e0*/  SHF.R.S32.HI R9, RZ, 0x1f, R15 ;  /* 0x0000001fff097819 */ /* 0x008fca000001140f */
[----:B------:R1:W-:Y:S04]  /*18f0*/  STL [R1+0xb8], R9 ;  /* 0x0000b80901007387 */ /* 0x0003e80000100800 */
[----:B------:R-:W-:Y:S04]  /*1900*/  STL [R1+0xb4], R14 ;  /* 0x0000b40e01007387 */ /* 0x000fe80000100800 */
[----:B------:R-:W-:Y:S01]  /*1910*/  STL [R1+0xb0], R12 ;  /* 0x0000b00c01007387 */ /* 0x000fe20000100800 */
[----:B-1----:R-:W-:Y:S02]  /*1920*/  SHF.R.S32.HI R9, RZ, 0x1f, R11 ;  /* 0x0000001fff097819 */ /* 0x002fe4000001140b */
[----:B------:R-:W-:-:S03]  /*1930*/  LEA R11, R13, 0x80, 0x1 ;  /* 0x000000800d0b7811 */ /* 0x000fc600078e08ff */
[----:B------:R1:W-:Y:S02]  /*1940*/  STL [R1+0xac], R9 ;  /* 0x0000ac0901007387 */ /* 0x0003e40000100800 */
[C---:B------:R-:W-:Y:S01]  /*1950*/  IMAD.IADD R0, R11.reuse, 0x1, R6 ;  /* 0x000000010b007824 */ /* 0x040fe200078e0206 */
[----:B-1----:R-:W-:Y:S01]  /*1960*/  SHF.R.S32.HI R9, RZ, 0x1f, R10 ;  /* 0x0000001fff097819 */ /* 0x002fe2000001140a */
[----:B------:R-:W-:-:S04]  /*1970*/  IMAD.IADD R10, R11, 0x1, R8 ;  /* 0x000000010b0a7824 */ /* 0x000fc800078e0208 */
[----:B------:R1:W-:Y:S01]  /*1980*/  STL [R1+0xa8], R9 ;  /* 0x0000a80901007387 */ /* 0x0003e20000100800 */
[----:B------:R-:W-:-:S03]  /*1990*/  IMAD.IADD R4, R6, 0x1, R10 ;  /* 0x0000000106047824 */ /* 0x000fc600078e020a */
[----:B------:R-:W-:Y:S01]  /*19a0*/  STL [R1+0x8c], R11 ;  /* 0x00008c0b01007387 */ /* 0x000fe20000100800 */
[----:B------:R-:W-:-:S03]  /*19b0*/  IMAD.IADD R3, R7, 0x1, R4 ;  /* 0x0000000107037824 */ /* 0x000fc600078e0204 */
        /* <DEDUP_REMOVED lines=12> */
.L_x_2319:
        /* <DEDUP_REMOVED lines=47> */
.L_x_2140:
[----:B------:R-:W-:-:S04]  /*1d70*/  ISETP.NE.U32.AND P0, PT, RZ, c[0x0][0x368], PT ;  /* 0x0000da00ff007a0c */ /* 0x000fc80003f05070 */
[----:B------:R-:W-:-:S13]  /*1d80*/  ISETP.NE.AND.EX P0, PT, RZ, c[0x0][0x36c], PT, P0 ;  /* 0x0000db00ff007a0c */ /* 0x000fda0003f05300 */
[----:B------:R-:W-:Y:S05]  /*1d90*/  @!P0 BRA `(.L_x_2141) ;  /* 0x0000004000008947 */ /* 0x000fea0003800000 */
[----:B-1----:R-:W-:-:S04]  /*1da0*/  IADD3 R6, P0, R16, c[0x0][0x368], RZ ;  /* 0x0000da0010067a10 */ /* 0x002fc80007f1e0ff */
[----:B------:R-:W-:-:S05]  /*1db0*/  IADD3.X R7, R15, c[0x0][0x36c], RZ, P0, !PT ;  /* 0x0000db000f077a10 */ /* 0x000fca00007fe4ff */
[----:B------:R1:W5:Y:S01]  /*1dc0*/  LDG.E R6, [R6.64] ;  /* 0x0000000806067981 */ /* 0x000362000c1e1900 */
[----:B------:R-:W-:Y:S05]  /*1dd0*/  BRA `(.L_x_2142) ;  /* 0x0000005000007947 */ /* 0x000fea0003800000 */
.L_x_2141:
[----:B-1----:R-:W-:Y:S01]  /*1de0*/  MOV R6, UR6 ;  /* 0x0000000600067c02 */ /* 0x002fe20008000f00 */
[----:B------:R-:W-:Y:S05]  /*1df0*/  @!P5 BRA `(.L_x_2142) ;  /* 0x000000300000d947 */ /* 0x000fea0003800000 */
[----:B------:R-:W2:Y:S04]  /*1e00*/  LDG.E R6, [R4.64] ;  /* 0x0000000804067981 */ /* 0x000ea8000c1e1900 */
[----:B------:R-:W2:Y:S02]  /*1e10*/  LDG.E R0, [R4.64+0x4] ;  /* 0x0000040804007981 */ /* 0x000ea4000c1e1900 */
[----:B--2---:R-:W-:Y:S02]  /*1e20*/  IADD3 R6, -R6, R0, RZ ;  /* 0x0000000006067210 */ /* 0x004fe40007ffe1ff */
.L_x_2142:
        /* <DEDUP_REMOVED lines=59> */
.L_x_2144:
[----:B------:R-:W-:Y:S05]  /*21e0*/  BSYNC B0 ;  /* 0x0000000000007941 */ /* 0x000fea0003800000 */
.L_x_2143:
        /* <DEDUP_REMOVED lines=66> */
[----:B------:R-:W-:Y:S01]  /*2610*/  IMAD R22, R98, c[0x0][0x284], R3 ;  /* 0x0000a10062167a24 */ /* 0x000fe200078e0203 */
        /* <DEDUP_REMOVED lines=18> */
[C---:B------:R-:W-:Y:S01]  /*2740*/  @P2 LEA R18, P4, R9.reuse, c[0x0][0x220], 0x1 ;  /* 0x0000880009122a11 */ /* 0x040fe200078808ff */
[----:B------:R-:W-:Y:S01]  /*2750*/  @P0 IMAD.WIDE.U32 R6, R140, 0x30, R4 ;  /* 0x000000308c060825 */ /* 0x000fe200078e0004 */
[----:B------:R1:W-:Y:S02]  /*2760*/  @P3 LDGSTS.E.BYPASS.LTC128B.128 [R213+0x3100], [R20.64], !P6 ;  /* 0x0310000014d53fae */ /* 0x0003e4000f101d48 */
[----:B------:R-:W-:Y:S01]  /*2770*/  @P2 LEA.HI.X R19, R9, c[0x0][0x224], R0, 0x1, P4 ;  /* 0x0000890009132a11 */ /* 0x000fe200020f0c00 */
[----:B------:R-:W-:Y:S01]  /*2780*/  IMAD R0, R10, c[0x0][0x290], RZ ;  /* 0x0000a4000a007a24 */ /* 0x000fe200078e02ff */
[----:B------:R-:W-:Y:S01]  /*2790*/  @P0 LEA R16, P4, R6, c[0x0][0x220], 0x1 ;  /* 0x0000880006100a11 */ /* 0x000fe200078808ff */
[----:B------:R-:W-:-:S02]  /*27a0*/  @P0 IMAD.IADD R3, R7, 0x1, R3 ;  /* 0x0000000107030824 */ /* 0x000fc400078e0203 */
[----:B------:R-:W-:Y:S01]  /*27b0*/  IMAD.WIDE.U32 R10, R98, c[0x0][0x290], R92 ;  /* 0x0000a400620a7a25 */ /* 0x000fe200078e005c */
        /* <DEDUP_REMOVED lines=66> */
[----:B------:R-:W-:Y:S01]  /*2be0*/  IMAD.WIDE.U32 R4, R26, c[0x0][0x260], R244 ;  /* 0x000098001a047a25 */ /* 0x000fe200078e00f4 */
[----:B------:R-:W-:Y:S01]  /*2bf0*/  IADD3 R15, R98, 0x20, RZ ;  /* 0x00000020620f7810 */ /* 0x000fe20007ffe0ff */
        /* <DEDUP_REMOVED lines=57> */
.L_x_2180:
[----:B------:R-:W-:Y:S01]  /*2f90*/  IMAD R3, R29, 0x50, R0 ;  /* 0x000000501d037824 */ /* 0x000fe200078e0200 */
[----:B------:R-:W-:Y:S01]  /*2fa0*/  ISETP.NE.AND P1, PT, R156, 0x1, PT ;  /* 0x000000019c00780c */ /* 0x000fe20003f25270 */
[----:B------:R-:W-:Y:S01]  /*2fb0*/  IMAD.MOV.U32 R75, RZ, RZ, RZ ;  /* 0x000000ffff4b7224 */ /* 0x000fe200078e00ff */
[----:B------:R-:W-:Y:S04]  /*2fc0*/  DEPBAR.LE SB0, 0x0 ;  /* 0x000080000000791a */ /* 0x000fe80000000000 */
[----:B------:R-:W-:Y:S01]  /*2fd0*/  ISETP.GE.AND P0, PT, R3, R2, PT ;  /* 0x000000020300720c */ /* 0x000fe20003f06270 */
[----:B------:R-:W-:Y:S01]  /*2fe0*/  IMAD.IADD R3, R127, 0x1, R3 ;  /* 0x000000017f037824 */ /* 0x000fe200078e0203 */
[----:B------:R-:W-:Y:S01]  /*2ff0*/  WARPSYNC 0xffffffff ;  /* 0xffffffff00007948 */ /* 0x000fe20003800000 */
[----:B------:R-:W-:Y:S01]  /*3000*/  ISETP.GE.AND P2, PT, R155, 0x1, PT ;  /* 0x000000019b00780c */ /* 0x000fe20003f46270 */
[----:B------:R-:W-:Y:S01]  /*3010*/  BSSY B2, `(.L_x_2146) ;  /* 0x0000417000027945 */ /* 0x000fe20003800000 */
[----:B-1----:R-:W-:Y:S01]  /*3020*/  IMAD.MOV.U32 R4, RZ, RZ, R3 ;  /* 0x000000ffff047224 */ /* 0x002fe200078e0003 */
[----:B------:R-:W-:Y:S01]  /*3030*/  ISETP.GT.OR P0, PT, R0, 0x4f, P0 ;  /* 0x0000004f0000780c */ /* 0x000fe20000704670 */
[----:B------:R-:W-:Y:S05]  /*3040*/  @P1 IMAD.HI.U32 R5, R3, c[0x0][0x2bc], RZ ;  /* 0x0000af0003051a27 */ /* 0x000fea00078e00ff */
[----:B------:R-:W-:Y:S07]  /*3050*/  @P1 SHF.R.U32.HI R4, RZ, c[0x0][0x2c0], R5 ;  /* 0x0000b000ff041a19 */ /* 0x000fee0000011605 */
[C---:B------:R-:W-:Y:S04]  /*3060*/  @!P0 IADD3 R5, P1, R4.reuse, R112, RZ ;  /* 0x0000007004058210 */ /* 0x040fe80007f3e0ff */
[----:B------:R-:W-:Y:S01]  /*3070*/  @!P0 LEA.HI.X.SX32 R7, R4, R123, 0x1, P1 ;  /* 0x0000007b04078211 */ /* 0x000fe200008f0eff */
[----:B------:R-:W-:Y:S01]  /*3080*/  IMAD.MOV R4, RZ, RZ, -R4 ;  /* 0x000000ffff047224 */ /* 0x000fe200078e0a04 */
[C---:B------:R-:W-:Y:S03]  /*3090*/  @!P0 LEA R6, P1, R5.reuse, c[0x0][0x2a0], 0x2 ;  /* 0x0000a80005068a11 */ /* 0x040fe600078210ff */
[----:B------:R-:W-:Y:S01]  /*30a0*/  IMAD R76, R4, c[0x0][0x2b8], R3 ;  /* 0x0000ae00044c7a24 */ /* 0x000fe200078e0203 */
[----:B------:R-:W-:Y:S03]  /*30b0*/  @!P0 LEA.HI.X R7, R5, c[0x0][0x2a4], R7, 0x2, P1 ;  /* 0x0000a90005078a11 */ /* 0x000fe600008f1407 */
[----:B------:R-:W-:Y:S01]  /*30c0*/  IMAD.WIDE.U32 R4, R76, c[0x0][0x1e0], RZ ;  /* 0x000078004c047a25 */ /* 0x000fe200078e00ff */
        /* <DEDUP_REMOVED lines=56> */
.L_x_2150:
[----:B------:R-:W-:Y:S05]  /*3450*/  BSYNC B0 ;  /* 0x0000000000007941 */ /* 0x000fea0003800000 */
.L_x_2149:
        /* <DEDUP_REMOVED lines=39> */
.L_x_2152:
[----:B------:R-:W-:Y:S05]  /*36d0*/  BSYNC B0 ;  /* 0x0000000000007941 */ /* 0x000fea0003800000 */
.L_x_2151:
        /* <DEDUP_REMOVED lines=38> */
.L_x_2154:
[----:B------:R-:W-:Y:S05]  /*3940*/  BSYNC B0 ;  /* 0x0000000000007941 */ /* 0x000fea0003800000 */
.L_x_2153:
        /* <DEDUP_REMOVED lines=74> */
.L_x_2158:
[----:B------:R-:W-:Y:S05]  /*3df0*/  BSYNC B0 ;  /* 0x0000000000007941 */ /* 0x000fea0003800000 */
.L_x_2157:
        /* <DEDUP_REMOVED lines=57> */
.L_x_2156:
[----:B------:R-:W-:Y:S05]  /*4190*/  BSYNC B1 ;  /* 0x0000000000017941 */ /* 0x000fea0003800000 */
.L_x_2155:
        /* <DEDUP_REMOVED lines=62> */
.L_x_2162:
[----:B------:R-:W-:Y:S05]  /*4580*/  BSYNC B0 ;  /* 0x0000000000007941 */ /* 0x000fea0003800000 */
.L_x_2161:
        /* <DEDUP_REMOVED lines=57> */
.L_x_2160:
[----:B------:R-:W-:Y:S05]  /*4920*/  BSYNC B1 ;  /* 0x0000000000017941 */ /* 0x000fea0003800000 */
.L_x_2159:
        /* <DEDUP_REMOVED lines=61> */
.L_x_2165:
[----:B------:R-:W-:Y:S05]  /*4d00*/  BSYNC B0 ;  /* 0x0000000000007941 */ /* 0x000fea0003800000 */
.L_x_2164:
        /* <DEDUP_REMOVED lines=58> */
.L_x_2148:
        /* <DEDUP_REMOVED lines=213> */
.L_x_2167:
[----:B----4-:R-:W-:Y:S05]  /*5e00*/  BSYNC B0 ;  /* 0x0000000000007941 */ /* 0x010fea0003800000 */
.L_x_2166:
        /* <DEDUP_REMOVED lines=126> */
.L_x_2169:
[----:B------:R-:W-:Y:S05]  /*65f0*/  BSYNC B0 ;  /* 0x0000000000007941 */ /* 0x000fea0003800000 */
.L_x_2168:
        /* <DEDUP_REMOVED lines=128> */
.L_x_2147:
        /* <DEDUP_REMOVED lines=21> */
.L_x_2171:
[----:B-12---:R-:W-:Y:S05]  /*6f50*/  BSYNC B0 ;  /* 0x0000000000007941 */ /* 0x006fea0003800000 */
.L_x_2170:
        /* <DEDUP_REMOVED lines=17> */
.L_x_2173:
[----:B------:R-:W-:Y:S05]  /*7070*/  BSYNC B0 ;  /* 0x0000000000007941 */ /* 0x000fea0003800000 */
.L_x_2172:
        /* <DEDUP_REMOVED lines=16> */
.L_x_2163:
[----:B------:R-:W-:Y:S05]  /*7180*/  BSYNC B2 ;  /* 0x0000000000027941 */ /* 0x000fea0003800000 */
.L_x_2146:
        /* <DEDUP_REMOVED lines=101> */
.L_x_2175:
[----:B---3--:R-:W-:Y:S05]  /*77e0*/  BSYNC B0 ;  /* 0x0000000000007941 */ /* 0x008fea0003800000 */
.L_x_2174:
        /* <DEDUP_REMOVED lines=17> */
.L_x_2177:
[----:B------:R-:W-:Y:S05]  /*7900*/  BSYNC B0 ;  /* 0x0000000000007941 */ /* 0x000fea0003800000 */
.L_x_2176:
        /* <DEDUP_REMOVED lines=17> */
.L_x_2179:
[----:B------:R-:W-:Y:S05]  /*7a20*/  BSYNC B0 ;  /* 0x0000000000007941 */ /* 0x000fea0003800000 */
.L_x_2178:
        /* <DEDUP_REMOVED lines=11> */
[-C--:B------:R-:W-:Y:S03]  /*7ae0*/  @P0 IADD3 R8, P1, R10, R140.reuse, RZ ;  /* 0x0000008c0a080210 */ /* 0x080fe60007f3e0ff */
[----:B------:R-:W-:Y:S01]  /*7af0*/  @!PT LDS RZ, [RZ] ;  /* 0x00000000fffff984 */ /* 0x000fe20000000800 */
[----:B------:R-:W-:Y:S01]  /*7b00*/  @!PT LDS RZ, [RZ] ;  /* 0x00000000fffff984 */ /* 0x000fe20000000800 */
[----:B------:R-:W-:Y:S01]  /*7b10*/  @!PT LDS RZ, [RZ] ;  /* 0x00000000fffff984 */ /* 0x000fe20000000800 */
[----:B------:R1:W-:Y:S01]  /*7b20*/  @P0 LDGSTS.E.BYPASS.LTC128B.128 [R213+0x2900], [R10.64], !P6 ;  /* 0x029000000ad50fae */ /* 0x0003e2000f101d48 */
[-C--:B------:R-:W-:Y:S02]  /*7b30*/  @P0 IADD3.X R9, R11, R131.reuse, RZ, P1, !PT ;  /* 0x000000830b090210 */ /* 0x080fe40000ffe4ff */
        /* <DEDUP_REMOVED lines=14> */
.L_x_2145:
        /* <DEDUP_REMOVED lines=32> */
.L_x_2182:
[----:B------:R-:W-:Y:S05]  /*7e20*/  BSYNC B0 ;  /* 0x0000000000007941 */ /* 0x000fea0003800000 */
.L_x_2181:
        /* <DEDUP_REMOVED lines=37> */
[----:B------:R2:W-:Y:S01]  /*8080*/  STL [R1+0x4], R3 ;  /* 0x0000040301007387 */ /* 0x0005e20000100800 */
[----:B------:R-:W-:-:S03]  /*8090*/  PRMT R0, RZ, 0x7610, R0 ;  /* 0x00007610ff007816 */ /* 0x000fc60000000000 */
[----:B------:R-:W-:-:S04]  /*80a0*/  IMNMX R229, R139, R2, PT ;  /* 0x000000028be57217 */ /* 0x000fc80003800200 */
[----:B------:R-:W-:-:S13]  /*80b0*/  ISETP.GT.AND P0, PT, R229, R3, PT ;  /* 0x00000003e500720c */ /* 0x000fda0003f04270 */
[----:B------:R-:W-:Y:S05]  /*80c0*/  @!P0 BRA `(.L_x_2183) ;  /* 0x0000b39000008947 */ /* 0x000fea0003800000 */
[----:B--2---:R-:W2:Y:S04]  /*80d0*/  LDL R3, [R1+0x50] ;  /* 0x0000500001037983 */ /* 0x004ea80000100800 */
[----:B-1----:R-:W3:Y:S04]  /*80e0*/  LDL R4, [R1+0x54] ;  /* 0x0000540001047983 */ /* 0x002ee80000100800 */
[----:B------:R-:W4:Y:S04]  /*80f0*/  LDL R6, [R1] ;  /* 0x0000000001067983 */ /* 0x000f280000100800 */
[----:B------:R-:W4:Y:S04]  /*8100*/  LDL R10, [R1+0x34] ;  /* 0x00003400010a7983 */ /* 0x000f280000100800 */
[----:B------:R-:W4:Y:S04]  /*8110*/  LDL R7, [R1+0x38] ;  /* 0x0000380001077983 */ /* 0x000f280000100800 */
[----:B------:R-:W4:Y:S04]  /*8120*/  LDL R5, [R1+0x80] ;  /* 0x0000800001057983 */ /* 0x000f280000100800 */
[----:B------:R-:W4:Y:S01]  /*8130*/  LDL R9, [R1+0x58] ;  /* 0x0000580001097983 */ /* 0x000f220000100800 */
[----:B------:R-:W-:-:S04]  /*8140*/  ISETP.NE.U32.AND P0, PT, RZ, c[0x0][0x340], PT ;  /* 0x0000d000ff007a0c */ /* 0x000fc80003f05070 */
[----:B------:R-:W-:Y:S02]  /*8150*/  ISETP.NE.AND.EX P3, PT, RZ, c[0x0][0x344], PT, P0 ;  /* 0x0000d100ff007a0c */ /* 0x000fe40003f65300 */
[----:B------:R-:W-:-:S05]  /*8160*/  SHF.R.S32.HI R0, RZ, 0x1f, R143 ;  /* 0x0000001fff007819 */ /* 0x000fca000001148f */
[----:B------:R-:W-:-:S06]  /*8170*/  IMAD R0, R0, c[0x0][0x178], RZ ;  /* 0x00005e0000007a24 */ /* 0x000fcc00078e02ff */
[----:B--2---:R-:W-:-:S04]  /*8180*/  @P3 IADD3 R2, P0, R3, c[0x0][0x340], RZ ;  /* 0x0000d00003023a10 */ /* 0x004fc80007f1e0ff */
[----:B---3--:R-:W-:-:S05]  /*8190*/  @P3 IADD3.X R3, R4, c[0x0][0x344], RZ, P0, !PT ;  /* 0x0000d10004033a10 */ /* 0x008fca00007fe4ff */
[----:B------:R1:W5:Y:S01]  /*81a0*/  @P3 LDG.E R8, [R2.64] ;  /* 0x0000000802083981 */ /* 0x000362000c1e1900 */
[----:B------:R-:W-:-:S05]  /*81b0*/  IMAD.MOV.U32 R4, RZ, RZ, c[0x0][0x2c4] ;  /* 0x0000b100ff047624 */ /* 0x000fca00078e00ff */
[----:B------:R-:W-:Y:S01]  /*81c0*/  ISETP.NE.AND P1, PT, R4, 0x1, PT ;  /* 0x000000010400780c */ /* 0x000fe20003f25270 */
[----:B------:R-:W-:Y:S01]  /*81d0*/  IMAD R0, R143, c[0x0][0x17c], R0 ;  /* 0x00005f008f007a24 */ /* 0x000fe200078e0200 */
        /* <DEDUP_REMOVED lines=41> */
.L_x_2324:
[----:B------:R-:W-:Y:S05]  /*8470*/  BRA.DIV ~URZ, `(.L_x_2185) ;  /* 0x0000f1127f007947 */ /* 0x000fea000b800000 */
[----:B------:R3:W4:Y:S02]  /*8480*/  SHFL.IDX PT, R2, R6, RZ, 0x181f ;  /* 0x00181fff06027589 */ /* 0x00072400000e0000 */
.L_x_2325:
        /* <DEDUP_REMOVED lines=10> */
.L_x_2187:
[----:B------:R-:W-:Y:S05]  /*8530*/  BSYNC B0 ;  /* 0x0000000000007941 */ /* 0x000fea0003800000 */
.L_x_2186:
[----:B------:R-:W-:Y:S05]  /*8540*/  BRA.DIV ~URZ, `(.L_x_2188) ;  /* 0x0000f0b27f007947 */ /* 0x000fea000b800000 */
[----:B--2---:R2:W1:Y:S04]  /*8550*/  SHFL.IDX PT, R7, R5, 0x1, 0x181f ;  /* 0x00381f0005077f89 */ /* 0x00446800000e0000 */
[----:B----4-:R2:W4:Y:S02]  /*8560*/  SHFL.IDX PT, R2, R6, 0x1, 0x181f ;  /* 0x00381f0006027f89 */ /* 0x01052400000e0000 */
.L_x_2326:
        /* <DEDUP_REMOVED lines=10> */
.L_x_2190:
[----:B------:R-:W-:Y:S05]  /*8610*/  BSYNC B0 ;  /* 0x0000000000007941 */ /* 0x000fea0003800000 */
.L_x_2189:
[----:B------:R-:W-:Y:S05]  /*8620*/  BRA.DIV ~URZ, `(.L_x_2191) ;  /* 0x0000f0a27f007947 */ /* 0x000fea000b800000 */
[----:B-1----:R1:W2:Y:S02]  /*8630*/  SHFL.IDX PT, R7, R5, 0x2, 0x181f ;  /* 0x00581f0005077f89 */ /* 0x0022a400000e0000 */
.L_x_2327:
[----:B------:R-:W-:Y:S05]  /*8640*/  BRA.DIV ~URZ, `(.L_x_2192) ;  /* 0x0000f0f27f007947 */ /* 0x000fea000b800000 */
[----:B----4-:R4:W1:Y:S02]  /*8650*/  SHFL.IDX PT, R2, R6, 0x2, 0x181f ;  /* 0x00581f0006027f89 */ /* 0x01086400000e0000 */
.L_x_2328:
        /* <DEDUP_REMOVED lines=10> */
.L_x_2194:
[----:B------:R-:W-:Y:S05]  /*8700*/  BSYNC B0 ;  /* 0x0000000000007941 */ /* 0x000fea0003800000 */
.L_x_2193:
[----:B------:R-:W-:Y:S05]  /*8710*/  BRA.DIV ~URZ, `(.L_x_2195) ;  /* 0x0000f0927f007947 */ /* 0x000fea000b800000 */
[----:B--2---:R2:W3:Y:S04]  /*8720*/  SHFL.IDX PT, R7, R5, 0x3, 0x181f ;  /* 0x00781f0005077f89 */ /* 0x0044e800000e0000 */
[----:B-1----:R2:W1:Y:S02]  /*8730*/  SHFL.IDX PT, R2, R6, 0x3, 0x181f ;  /* 0x00781f0006027f89 */ /* 0x00246400000e0000 */
.L_x_2329:
        /* <DEDUP_REMOVED lines=10> */
.L_x_2197:
[----:B------:R-:W-:Y:S05]  /*87e0*/  BSYNC B0 ;  /* 0x0000000000007941 */ /* 0x000fea0003800000 */
.L_x_2196:
[----:B------:R-:W-:Y:S05]  /*87f0*/  BRA.DIV ~URZ, `(.L_x_2198) ;  /* 0x0000f0827f007947 */ /* 0x000fea000b800000 */
[----:B---3--:R3:W2:Y:S02]  /*8800*/  SHFL.IDX PT, R7, R5, 0x4, 0x181f ;  /* 0x00981f0005077f89 */ /* 0x0086a400000e0000 */
.L_x_2330:
[----:B------:R-:W-:Y:S05]  /*8810*/  BRA.DIV ~URZ, `(.L_x_2199) ;  /* 0x0000f0d27f007947 */ /* 0x000fea000b800000 */
[----:B-1----:R1:W3:Y:S02]  /*8820*/  SHFL.IDX PT, R2, R6, 0x4, 0x181f ;  /* 0x00981f0006027f89 */ /* 0x0022e400000e0000 */
.L_x_2331:
        /* <DEDUP_REMOVED lines=10> */
.L_x_2201:
[----:B------:R-:W-:Y:S05]  /*88d0*/  BSYNC B0 ;  /* 0x0000000000007941 */ /* 0x000fea0003800000 */
.L_x_2200:
[----:B------:R-:W-:Y:S05]  /*88e0*/  BRA.DIV ~URZ, `(.L_x_2202) ;  /* 0x0000f0727f007947 */ /* 0x000fea000b800000 */
[----:B--2---:R2:W1:Y:S04]  /*88f0*/  SHFL.IDX PT, R7, R5, 0x5, 0x181f ;  /* 0x00b81f0005077f89 */ /* 0x00446800000e0000 */
[----:B---3--:R2:W3:Y:S02]  /*8900*/  SHFL.IDX PT, R2, R6, 0x5, 0x181f ;  /* 0x00b81f0006027f89 */ /* 0x0084e400000e0000 */
.L_x_2332:
        /* <DEDUP_REMOVED lines=10> */
.L_x_2204:
[----:B------:R-:W-:Y:S05]  /*89b0*/  BSYNC B0 ;  /* 0x0000000000007941 */ /* 0x000fea0003800000 */
.L_x_2203:
[----:B------:R-:W-:Y:S05]  /*89c0*/  BRA.DIV ~URZ, `(.L_x_2205) ;  /* 0x0000f0627f007947 */ /* 0x000fea000b800000 */
[----:B-1----:R1:W2:Y:S02]  /*89d0*/  SHFL.IDX PT, R7, R5, 0x6, 0x181f ;  /* 0x00d81f0005077f89 */ /* 0x0022a400000e0000 */
.L_x_2333:
[----:B------:R-:W-:Y:S05]  /*89e0*/  BRA.DIV ~URZ, `(.L_x_2206) ;  /* 0x0000f0b27f007947 */ /* 0x000fea000b800000 */
[----:B---3--:R3:W1:Y:S02]  /*89f0*/  SHFL.IDX PT, R2, R6, 0x6, 0x181f ;  /* 0x00d81f0006027f89 */ /* 0x00866400000e0000 */
.L_x_2334:
        /* <DEDUP_REMOVED lines=10> */
.L_x_2208:
[----:B------:R-:W-:Y:S05]  /*8aa0*/  BSYNC B0 ;  /* 0x0000000000007941 */ /* 0x000fea0003800000 */
.L_x_2207:
[----:B------:R-:W-:Y:S05]  /*8ab0*/  BRA.DIV ~URZ, `(.L_x_2209) ;  /* 0x0000f0527f007947 */ /* 0x000fea000b800000 */
[----:B-12---:R-:W1:Y:S04]  /*8ac0*/  SHFL.IDX PT, R5, R5, 0x7, 0x181f ;  /* 0x00f81f0005057f89 */ /* 0x006e6800000e0000 */
[----:B------:R2:W3:Y:S02]  /*8ad0*/  SHFL.IDX PT, R3, R6, 0x7, 0x181f ;  /* 0x00f81f0006037f89 */ /* 0x0004e400000e0000 */
.L_x_2335:
        /* <DEDUP_REMOVED lines=17> */
[----:B------:R-:W3:Y:S04]  /*8bf0*/  LDL R183, [R1] ;  /* 0x0000000001b77983 */ /* 0x000ee80000100800 */
[----:B------:R-:W5:Y:S01]  /*8c00*/  LDL R186, [R1+0x2c] ;  /* 0x00002c0001ba7983 */ /* 0x000f620000100800 */
[----:B------:R-:W-:Y:S02]  /*8c10*/  IMAD.MOV.U32 R90, RZ, RZ, 0x50 ;  /* 0x00000050ff5a7424 */ /* 0x000fe400078e00ff */
[----:B------:R-:W-:Y:S02]  /*8c20*/  IMAD.MOV.U32 R96, RZ, RZ, c[0x0][0x2b8] ;  /* 0x0000ae00ff607624 */ /* 0x000fe400078e00ff */
[----:B------:R-:W-:Y:S01]  /*8c30*/  IMAD R90, R229, R90, -0x50 ;  /* 0xffffffb0e55a7424 */ /* 0x000fe200078e025a */
[----:B------:R-:W-:Y:S02]  /*8c40*/  BAR.SYNC.DEFER_BLOCKING 0x0 ;  /* 0x0000000000007b1d */ /* 0x000fe40000010000 */
[----:B------:R-:W-:Y:S01]  /*8c50*/  ISETP.NE.AND P1, PT, R96, 0x1, PT ;  /* 0x000000016000780c */ /* 0x000fe20003f25270 */
[----:B------:R-:W-:-:S02]  /*8c60*/  IMAD.MOV.U32 R214, RZ, RZ, RZ ;  /* 0x000000ffffd67224 */ /* 0x000fc400078e00ff */
        /* <DEDUP_REMOVED lines=22> */
[----:B---3--:R-:W-:-:S04]  /*8dd0*/  SHF.R.S32.HI R9, RZ, 0x1f, R7 ;  /* 0x0000001fff097819 */ /* 0x008fc80000011407 */
[----:B------:R-:W-:Y:S01]  /*8de0*/  LEA.HI R9, R9, R7, RZ, 0x3 ;  /* 0x0000000709097211 */ /* 0x000fe200078f18ff */
[----:B------:R-:W-:-:S03]  /*8df0*/  IMAD R94, R95, -0x50, R138 ;  /* 0xffffffb05f5e7824 */ /* 0x000fc600078e028a */
[----:B------:R-:W-:-:S05]  /*8e00*/  SHF.R.S32.HI R9, RZ, 0x3, R9 ;  /* 0x00000003ff097819 */ /* 0x000fca0000011409 */
[----:B------:R-:W-:-:S05]  /*8e10*/  IMAD.IADD R84, R94, 0x1, -R9 ;  /* 0x000000015e547824 */ /* 0x000fca00078e0a09 */
[C---:B------:R-:W-:Y:S02]  /*8e20*/  ISETP.GE.AND P1, PT, R84.reuse, 0x1, PT ;  /* 0x000000015400780c */ /* 0x040fe40003f26270 */
[----:B------:R-:W-:-:S11]  /*8e30*/  ISETP.GE.AND P4, PT, R84, 0x21, PT ;  /* 0x000000215400780c */ /* 0x000fd60003f86270 */
[----:B------:R-:W-:Y:S01]  /*8e40*/  @P1 ISETP.GE.AND P5, PT, R244, c[0x0][0x1d4], PT ;  /* 0x00007500f4001a0c */ /* 0x000fe20003fa6270 */
[----:B------:R-:W-:Y:S04]  /*8e50*/  STL.64 [R1+0x18], R180 ;  /* 0x000018b401007387 */ /* 0x000fe80000100a00 */
[----:B------:R-:W-:Y:S01]  /*8e60*/  STL [R1+0x14], R97 ;  /* 0x0000146101007387 */ /* 0x000fe20000100800 */
[----:B------:R-:W-:Y:S01]  /*8e70*/  BSSY B0, `(.L_x_2210) ;  /* 0x000002a000007945 */ /* 0x000fe20003800000 */
        /* <DEDUP_REMOVED lines=9> */
[----:B------:R-:W2:Y:S04]  /*8f10*/  SHFL.IDX PT, R4, R2, 0x1, 0x181f ;  /* 0x00381f0002047f89 */ /* 0x000ea800000e0000 */
[----:B------:R-:W3:Y:S04]  /*8f20*/  SHFL.IDX PT, R7, R8, RZ, 0x181f ;  /* 0x00181fff08077589 */ /* 0x000ee800000e0000 */
[----:B------:R-:W4:Y:S01]  /*8f30*/  SHFL.IDX PT, R5, R8, 0x1, 0x181f ;  /* 0x00381f0008057f89 */ /* 0x000f2200000e0000 */
[----:B------:R-:W-:-:S03]  /*8f40*/  ISETP.GE.AND P0, PT, R84, 0x11, PT ;  /* 0x000000115400780c */ /* 0x000fc60003f06270 */
[----:B------:R-:W5:Y:S04]  /*8f50*/  SHFL.IDX PT, R9, R2, 0x2, 0x181f ;  /* 0x00581f0002097f89 */ /* 0x000f6800000e0000 */
[----:B------:R-:W-:Y:S01]  /*8f60*/  SHFL.IDX PT, R10, R2, 0x3, 0x181f ;  /* 0x00781f00020a7f89 */ /* 0x000fe200000e0000 */
[----:B-1----:R-:W-:-:S03]  /*8f70*/  @P1 LEA R6, P2, R244, R3, 0x1 ;  /* 0x00000003f4061211 */ /* 0x002fc600078408ff */
[----:B------:R-:W1:Y:S02]  /*8f80*/  SHFL.IDX PT, R11, R8, 0x2, 0x181f ;  /* 0x00581f00080b7f89 */ /* 0x000e6400000e0000 */
[C---:B--2---:R-:W-:Y:S02]  /*8f90*/  @P0 LEA R4, P3, R244.reuse, R4, 0x1 ;  /* 0x00000004f4040211 */ /* 0x044fe400078608ff */
[----:B------:R-:W2:Y:S01]  /*8fa0*/  SHFL.IDX PT, R3, R8, 0x3, 0x181f ;  /* 0x00781f0008037f89 */ /* 0x000ea200000e0000 */
[C-C-:B---3--:R-:W-:Y:S02]  /*8fb0*/  @P1 LEA.HI.X R7, R244.reuse, R7, R245.reuse, 0x1, P2 ;  /* 0x00000007f4071211 */ /* 0x148fe400010f0cf5 */
[C---:B------:R-:W-:Y:S02]  /*8fc0*/  @P0 ISETP.GE.AND P2, PT, R244.reuse, c[0x0][0x1d4], PT ;  /* 0x00007500f4000a0c */ /* 0x040fe40003f46270 */
[----:B----4-:R-:W-:Y:S01]  /*8fd0*/  @P0 LEA.HI.X R5, R244, R5, R245, 0x1, P3 ;  /* 0x00000005f4050211 */ /* 0x010fe200018f0cf5 */
[----:B------:R5:W-:Y:S01]  /*8fe0*/  @P1 LDGSTS.E.BYPASS.LTC128B.128 [R213+0x2900], [R6.64], !P5 ;  /* 0x0290000006d51fae */ /* 0x000be2000e901d48 */
[----:B------:R-:W-:-:S02]  /*8ff0*/  ISETP.GE.AND P3, PT, R84, 0x31, PT ;  /* 0x000000315400780c */ /* 0x000fc40003f66270 */
[----:B------:R-:W-:-:S07]  /*9000*/  @P4 ISETP.GE.AND P5, PT, R244, c[0x0][0x1d4], PT ;  /* 0x00007500f4004a0c */ /* 0x000fce0003fa6270 */
[----:B------:R3:W-:Y:S04]  /*9010*/  @P0 LDGSTS.E.BYPASS.LTC128B.128 [R213+0x3100], [R4.64], !P2 ;  /* 0x0310000004d50fae */ /* 0x0007e8000d101d48 */
[C---:B------:R-:W-:Y:S02]  /*9020*/  @P3 ISETP.GE.AND P0, PT, R244.reuse, c[0x0][0x1d4], PT ;  /* 0x00007500f4003a0c */ /* 0x040fe40003f06270 */
[----:B-----5:R-:W-:-:S04]  /*9030*/  @P4 LEA R6, P2, R244, R9, 0x1 ;  /* 0x00000009f4064211 */ /* 0x020fc800078408ff */
[----:B-1----:R-:W-:-:S05]  /*9040*/  @P4 LEA.HI.X R7, R244, R11, R245, 0x1, P2 ;  /* 0x0000000bf4074211 */ /* 0x002fca00010f0cf5 */
[----:B------:R1:W-:Y:S01]  /*9050*/  @P4 LDGSTS.E.BYPASS.LTC128B.128 [R213+0x3900], [R6.64], !P5 ;  /* 0x0390000006d54fae */ /* 0x0003e2000e901d48 */
[----:B---3--:R-:W-:-:S04]  /*9060*/  @P3 LEA R4, P1, R244, R10, 0x1 ;  /* 0x0000000af4043211 */ /* 0x008fc800078208ff */
[----:B--2---:R-:W-:-:S05]  /*9070*/  @P3 LEA.HI.X R5, R244, R3, R245, 0x1, P1 ;  /* 0x00000003f4053211 */ /* 0x004fca00008f0cf5 */
[----:B------:R1:W-:Y:S01]  /*9080*/  @P3 LDGSTS.E.BYPASS.LTC128B.128 [R213+0x4100], [R4.64], !P0 ;  /* 0x0410000004d53fae */ /* 0x0003e2000c101d48 */
[----:B------:R-:W-:-:S03]  /*9090*/  ISETP.GE.AND P0, PT, R84, 0x41, PT ;  /* 0x000000415400780c */ /* 0x000fc60003f06270 */
[----:B------:R-:W2:Y:S04]  /*90a0*/  SHFL.IDX PT, R2, R2, 0x4, 0x181f ;  /* 0x00981f0002027f89 */ /* 0x000ea800000e0000 */
[----:B------:R1:W3:Y:S06]  /*90b0*/  SHFL.IDX PT, R3, R8, 0x4, 0x181f ;  /* 0x00981f0008037f89 */ /* 0x0002ec00000e0000 */
[----:B------:R-:W-:Y:S05]  /*90c0*/  @!P0 BRA `(.L_x_2211) ;  /* 0x0000004000008947 */ /* 0x000fea0003800000 */
[C---:B------:R-:W-:Y:S02]  /*90d0*/  ISETP.GE.AND P0, PT, R244.reuse, c[0x0][0x1d4], PT ;  /* 0x00007500f4007a0c */ /* 0x040fe40003f06270 */
[----:B--2---:R-:W-:-:S04]  /*90e0*/  LEA R2, P1, R244, R2, 0x1 ;  /* 0x00000002f4027211 */ /* 0x004fc800078208ff */
[----:B---3--:R-:W-:-:S07]  /*90f0*/  LEA.HI.X R3, R244, R3, R245, 0x1, P1 ;  /* 0x00000003f4037211 */ /* 0x008fce00008f0cf5 */
[----:B------:R2:W-:Y:S02]  /*9100*/  LDGSTS.E.BYPASS.LTC128B.128 [R213+0x4900], [R2.64], !P0 ;  /* 0x0490000002d57fae */ /* 0x0005e4000c101d48 */
.L_x_2211:
[----:B------:R-:W-:Y:S05]  /*9110*/  BSYNC B0 ;  /* 0x0000000000007941 */ /* 0x000fea0003800000 */
.L_x_2210:
[----:B------:R-:W-:Y:S01]  /*9120*/  ISETP.LT.AND P0, PT, RZ, c[0x0][0x27c], PT ;  /* 0x00009f00ff007a0c */ /* 0x000fe20003f01270 */
[----:B------:R-:W0:-:S12]  /*9130*/  LDGDEPBAR ;  /* 0x00000000000079af */ /* 0x000e180000000000 */
[----:B------:R-:W-:Y:S05]  /*9140*/  @P0 BRA `(.L_x_2212) ;  /* 0x0000002000000947 */ /* 0x000fea0003800000 */
[----:B------:R-:W-:-:S04]  /*9150*/  DEPBAR.LE SB0, 0x1 ;  /* 0x000080400000791a */ /* 0x000fc80000000000 */
[----:B------:R-:W-:Y:S05]  /*9160*/  BRA `(.L_x_2213) ;  /* 0x0000352000007947 */ /* 0x000fea0003800000 */
.L_x_2212:
[----:B------:R-:W4:Y:S01]  /*9170*/  LDL R26, [R1+0x34] ;  /* 0x00003400011a7983 */ /* 0x000f220000100800 */
[----:B--2---:R-:W-:Y:S01]  /*9180*/  SHF.R.S32.HI R2, RZ, 0x1f, R130 ;  /* 0x0000001fff027819 */ /* 0x004fe20000011482 */
[----:B------:R-:W-:Y:S01]  /*9190*/  ULDC.U8 UR4, c[0x0][0x298] ;  /* 0x0000a60000047ab9 */ /* 0x000fe20000000000 */
[----:B-1----:R-:W-:Y:S01]  /*91a0*/  IMAD.WIDE.U32 R4, R130, c[0x0][0x290], RZ ;  /* 0x0000a40082047a25 */ /* 0x002fe200078e00ff */
[----:B------:R-:W-:Y:S01]  /*91b0*/  ISETP.NE.AND P2, PT, RZ, UR4, PT ;  /* 0x00000004ff007c0c */ /* 0x000fe2000bf45270 */
[----:B------:R-:W-:Y:S02]  /*91c0*/  BSSY B2, `(.L_x_2213) ;  /* 0x000034c000027945 */ /* 0x000fe40003800000 */
[C---:B------:R-:W-:Y:S02]  /*91d0*/  IMAD R7, R2.reuse, c[0x0][0x280], RZ ;  /* 0x0000a00002077a24 */ /* 0x040fe400078e02ff */
[----:B------:R-:W-:Y:S02]  /*91e0*/  IMAD R6, R2, c[0x0][0x290], RZ ;  /* 0x0000a40002067a24 */ /* 0x000fe400078e02ff */
[----:B---3--:R-:W-:-:S04]  /*91f0*/  IMAD.WIDE.U32 R2, R130, c[0x0][0x280], RZ ;  /* 0x0000a00082027a25 */ /* 0x008fc800078e00ff */
        /* <DEDUP_REMOVED lines=8> */
[----:B----4-:R-:W-:Y:S01]  /*9280*/  LEA R4, R26, R98, 0x7 ;  /* 0x000000621a047211 */ /* 0x010fe200078e38ff */
        /* <DEDUP_REMOVED lines=28> */
.L_x_2216:
[----:B-12-4-:R-:W-:Y:S05]  /*9450*/  BSYNC B0 ;  /* 0x0000000000007941 */ /* 0x016fea0003800000 */
.L_x_2215:
        /* <DEDUP_REMOVED lines=72> */
.L_x_2220:
[----:B------:R-:W-:Y:S05]  /*98e0*/  BSYNC B0 ;  /* 0x0000000000007941 */ /* 0x000fea0003800000 */
.L_x_2219:
        /* <DEDUP_REMOVED lines=40> */
.L_x_2218:
[----:B------:R-:W-:Y:S05]  /*9b70*/  BSYNC B1 ;  /* 0x0000000000017941 */ /* 0x000fea0003800000 */
.L_x_2217:
        /* <DEDUP_REMOVED lines=45> */
.L_x_2224:
[----:B------:R-:W-:Y:S05]  /*9e50*/  BSYNC B0 ;  /* 0x0000000000007941 */ /* 0x000fea0003800000 */
.L_x_2223:
        /* <DEDUP_REMOVED lines=40> */
.L_x_2222:
[----:B------:R-:W-:Y:S05]  /*a0e0*/  BSYNC B1 ;  /* 0x0000000000017941 */ /* 0x000fea0003800000 */
.L_x_2221:
        /* <DEDUP_REMOVED lines=45> */
.L_x_2228:
[----:B------:R-:W-:Y:S05]  /*a3c0*/  BSYNC B0 ;  /* 0x0000000000007941 */ /* 0x000fea0003800000 */
.L_x_2227:
        /* <DEDUP_REMOVED lines=40> */
.L_x_2226:
[----:B------:R-:W-:Y:S05]  /*a650*/  BSYNC B1 ;  /* 0x0000000000017941 */ /* 0x000fea0003800000 */
.L_x_2225:
        /* <DEDUP_REMOVED lines=44> */
.L_x_2231:
[----:B------:R-:W-:Y:S05]  /*a920*/  BSYNC B0 ;  /* 0x0000000000007941 */ /* 0x000fea0003800000 */
.L_x_2230:
        /* <DEDUP_REMOVED lines=41> */
.L_x_2214:
        /* <DEDUP_REMOVED lines=22> */
.L_x_2233:
[----:B-123--:R-:W-:Y:S05]  /*ad20*/  BSYNC B0 ;  /* 0x0000000000007941 */ /* 0x00efea0003800000 */
.L_x_2232:
        /* <DEDUP_REMOVED lines=121> */
.L_x_2235:
[----:B------:R-:W-:Y:S05]  /*b4c0*/  BSYNC B0 ;  /* 0x0000000000007941 */ /* 0x000fea0003800000 */
.L_x_2234:
        /* <DEDUP_REMOVED lines=94> */
.L_x_2237:
[----:B------:R-:W-:Y:S05]  /*bab0*/  BSYNC B0 ;  /* 0x0000000000007941 */ /* 0x000fea0003800000 */
.L_x_2236:
        /* <DEDUP_REMOVED lines=94> */
.L_x_2239:
[----:B------:R-:W-:Y:S05]  /*c0a0*/  BSYNC B0 ;  /* 0x0000000000007941 */ /* 0x000fea0003800000 */
.L_x_2238:
        /* <DEDUP_REMOVED lines=93> */
.L_x_2229:
[----:B------:R-:W-:Y:S05]  /*c680*/  BSYNC B2 ;  /* 0x0000000000027941 */ /* 0x000fea0003800000 */
.L_x_2213:
[----:B------:R-:W-:Y:S01]  /*c690*/  IMAD.WIDE.U32 R146, R85, c[0x0][0x210], RZ ;  /* 0x0000840055927a25 */ /* 0x000fe200078e00ff */
[----:B------:R-:W-:-:S04]  /*c6a0*/  DEPBAR.LE SB0, 0x0 ;  /* 0x000080000000791a */ /* 0x000fc80000000000 */
[----:B------:R-:W-:Y:S01]  /*c6b0*/  IMAD R144, R85, c[0x0][0x214], R147 ;  /* 0x0000850055907a24 */ /* 0x000fe200078e0293 */
[----:B------:R-:W-:Y:S01]  /*c6c0*/  STL.64 [R1+0x8], R146 ;  /* 0x0000089201007387 */ /* 0x000fe20000100a00 */
[----:B------:R-:W-:Y:S02]  /*c6d0*/  IMAD R0, R88, c[0x0][0x208], RZ ;  /* 0x0000820058007a24 */ /* 0x000fe400078e02ff */
[C---:B--23--:R-:W-:Y:S01]  /*c6e0*/  IMAD.WIDE.U32 R2, R224.reuse, c[0x0][0x208], RZ ;  /* 0x00008200e0027a25 */ /* 0x04cfe200078e00ff */
[----:B------:R-:W-:Y:S03]  /*c6f0*/  STL [R1+0x10], R144 ;  /* 0x0000109001007387 */ /* 0x000fe60000100800 */
[----:B------:R-:W-:Y:S01]  /*c700*/  IMAD R0, R224, c[0x0][0x20c], R0 ;  /* 0x00008300e0007a24 */ /* 0x000fe200078e0200 */
[----:B------:R-:W2:Y:S03]  /*c710*/  LDL R85, [R1+0x4] ;  /* 0x0000040001557983 */ /* 0x000ea60000100800 */
[----:B------:R-:W-:Y:S01]  /*c720*/  IMAD.IADD R3, R3, 0x1, R0 ;  /* 0x0000000103037824 */ /* 0x000fe200078e0200 */
[----:B------:R-:W-:Y:S01]  /*c730*/  BAR.SYNC.DEFER_BLOCKING 0x0 ;  /* 0x0000000000007b1d */ /* 0x000fe20000010000 */
[----:B------:R-:W-:-:S02]  /*c740*/  IMAD R0, R89, c[0x0][0x218], RZ ;  /* 0x0000860059007a24 */ /* 0x000fc400078e02ff */
[----:B------:R-:W-:-:S04]  /*c750*/  IMAD.WIDE.U32 R2, R214, c[0x0][0x218], R2 ;  /* 0x00008600d6027a25 */ /* 0x000fc800078e0002 */
[----:B------:R-:W-:Y:S01]  /*c760*/  IMAD R0, R214, c[0x0][0x21c], R0 ;  /* 0x00008700d6007a24 */ /* 0x000fe200078e0200 */
[----:B------:R-:W-:-:S04]  /*c770*/  IADD3 R2, P0, R2, R146, RZ ;  /* 0x0000009202027210 */ /* 0x000fc80007f1e0ff */
[----:B------:R-:W-:Y:S01]  /*c780*/  IADD3.X R3, R144, R3, R0, P0, !PT ;  /* 0x0000000390037210 */ /* 0x000fe200007fe400 */
[----:B-1----:R-:W-:Y:S04]  /*c790*/  LDSM.16.M88.4 R4, [R203+0x2000] ;  /* 0x00200000cb04783b */ /* 0x002fe80000000200 */
[----:B------:R-:W1:Y:S04]  /*c7a0*/  LDSM.16.M88.4 R32, [R196] ;  /* 0x00000000c420783b */ /* 0x000e680000000200 */
[----:B------:R-:W3:Y:S04]  /*c7b0*/  LDSM.16.M88.4 R28, [R196+0x800] ;  /* 0x00080000c41c783b */ /* 0x000ee80000000200 */
[----:B------:R-:W4:Y:S04]  /*c7c0*/  LDSM.16.M88.4 R24, [R196+0x1000] ;  /* 0x00100000c418783b */ /* 0x000f280000000200 */
[----:B------:R-:W5:Y:S04]  /*c7d0*/  LDSM.16.M88.4 R20, [R196+0x1800] ;  /* 0x00180000c414783b */ /* 0x000f680000000200 */
[----:B------:R-:W4:Y:S04]  /*c7e0*/  LDSM.16.M88.4 R16, [R196+0x2000] ;  /* 0x00200000c410783b */ /* 0x000f280000000200 */
[----:B------:R-:W5:Y:S04]  /*c7f0*/  LDSM.16.M88.4 R8, [R203] ;  /* 0x00000000cb08783b */ /* 0x000f680000000200 */
[----:B------:R-:W-:Y:S04]  /*c800*/  LDSM.16.M88.4 R12, [R206+0x2000] ;  /* 0x00200000ce0c783b */ /* 0x000fe80000000200 */
[----:B------:R-:W5:Y:S04]  /*c810*/  LDSM.16.M88.4 R104, [R208] ;  /* 0x00000000d068783b */ /* 0x000f680000000200 */
[----:B------:R-:W5:Y:S04]  /*c820*/  LDSM.16.M88.4 R68, [R209] ;  /* 0x00000000d144783b */ /* 0x000f680000000200 */
[----:B------:R-:W5:Y:S04]  /*c830*/  LDSM.16.M88.4 R56, [R207] ;  /* 0x00000000cf38783b */ /* 0x000f680000000200 */
[----:B------:R-:W5:Y:S01]  /*c840*/  LDSM.16.M88.4 R60, [R211] ;  /* 0x00000000d33c783b */ /* 0x000f620000000200 */
[C---:B-1----:R-:W-:Y:S03]  /*c850*/  HMMA.16816.F32.BF16 R48, R4.reuse, R32, RZ ;  /* 0x000000200430723c */ /* 0x042fe600000418ff */
[----:B------:R-:W1:Y:S05]  /*c860*/  LDSM.16.M88.4 R64, [R210] ;  /* 0x00000000d240783b */ /* 0x000e6a0000000200 */
[C---:B---3--:R-:W-:Y:S08]  /*c870*/  HMMA.16816.F32.BF16 R44, R4.reuse, R28, RZ ;  /* 0x0000001c042c723c */ /* 0x048ff000000418ff */
[C---:B----4-:R-:W-:Y:S08]  /*c880*/  HMMA.16816.F32.BF16 R40, R4.reuse, R24, RZ ;  /* 0x000000180428723c */ /* 0x050ff000000418ff */
[C---:B-----5:R-:W-:Y:S08]  /*c890*/  HMMA.16816.F32.BF16 R36, R4.reuse, R20, RZ ;  /* 0x000000140424723c */ /* 0x060ff000000418ff */
[C---:B------:R-:W-:Y:S08]  /*c8a0*/  HMMA.16816.F32.BF16 R52, R4.reuse, R16, RZ ;  /* 0x000000100434723c */ /* 0x040ff000000418ff */
[C---:B------:R-:W-:Y:S08]  /*c8b0*/  HMMA.16816.F32.BF16 R72, R4.reuse, R34, RZ ;  /* 0x000000220448723c */ /* 0x040ff000000418ff */
[C---:B------:R-:W-:Y:S08]  /*c8c0*/  HMMA.16816.F32.BF16 R76, R4.reuse, R30, RZ ;  /* 0x0000001e044c723c */ /* 0x040ff000000418ff */
[C---:B------:R-:W-:Y:S08]  /*c8d0*/  HMMA.16816.F32.BF16 R80, R4.reuse, R26, RZ ;  /* 0x0000001a0450723c */ /* 0x040ff000000418ff */
[C---:B------:R-:W-:Y:S08]  /*c8e0*/  HMMA.16816.F32.BF16 R100, R4.reuse, R22, RZ ;  /* 0x000000160464723c */ /* 0x040ff000000418ff */
[----:B------:R-:W-:Y:S01]  /*c8f0*/  HMMA.16816.F32.BF16 R4, R4, R18, RZ ;  /* 0x000000120404723c */ /* 0x000fe200000418ff */
[----:B------:R-:W-:-:S04]  /*c900*/  LEA R0, P0, R2, c[0x0][0x1f8], 0x1 ;  /* 0x00007e0002007a11 */ /* 0x000fc800078008ff */
[----:B------:R-:W-:Y:S02]  /*c910*/  LEA.HI.X R2, R2, c[0x0][0x1fc], R3, 0x1, P0 ;  /* 0x00007f0002027a11 */ /* 0x000fe400000f0c03 */
[----:B------:R-:W3:Y:S01]  /*c920*/  SHFL.IDX PT, R3, R0, RZ, 0x181f ;  /* 0x00181fff00037589 */ /* 0x000ee200000e0000 */
[C---:B------:R-:W-:Y:S08]  /*c930*/  HMMA.16816.F32.BF16 R108, R8.reuse, R32, RZ ;  /* 0x00000020086c723c */ /* 0x040ff000000418ff */
[----:B------:R-:W-:Y:S08]  /*c940*/  HMMA.16816.F32.BF16 R168, R8, R34, RZ ;  /* 0x0000002208a8723c */ /* 0x000ff000000418ff */
[C---:B------:R-:W-:Y:S01]  /*c950*/  HMMA.16816.F32.BF16 R32, R12.reuse, R106, R4 ;  /* 0x0000006a0c20723c */ /* 0x040fe20000041804 */
[----:B------:R-:W4:Y:S04]  /*c960*/  SHFL.IDX PT, R4, R0, 0x1, 0x181f ;  /* 0x00381f0000047f89 */ /* 0x000f2800000e0000 */
[----:B------:R-:W5:Y:S03]  /*c970*/  SHFL.IDX PT, R6, R0, 0x2, 0x181f ;  /* 0x00581f0000067f89 */ /* 0x000f6600000e0000 */
[C---:B------:R-:W-:Y:S01]  /*c980*/  HMMA.16816.F32.BF16 R136, R12.reuse, R68, R36 ;  /* 0x000000440c88723c */ /* 0x040fe20000041824 */
[----:B------:R-:W-:Y:S07]  /*c990*/  SHFL.IDX PT, R7, R2, 0x1, 0x181f ;  /* 0x00381f0002077f89 */ /* 0x000fee00000e0000 */
[C---:B------:R-:W-:Y:S01]  /*c9a0*/  HMMA.16816.F32.BF16 R140, R12.reuse, R56, R48 ;  /* 0x000000380c8c723c */ /* 0x040fe20000041830 */
[----:B------:R-:W-:Y:S07]  /*c9b0*/  SHFL.IDX PT, R5, R0, 0x3, 0x181f ;  /* 0x00781f0000057f89 */ /* 0x000fee00000e0000 */
[C---:B------:R-:W-:Y:S08]  /*c9c0*/  HMMA.16816.F32.BF16 R132, R12.reuse, R60, R44 ;  /* 0x0000003c0c84723c */ /* 0x040ff0000004182c */
[C---:B-1----:R-:W-:Y:S08]  /*c9d0*/  HMMA.16816.F32.BF16 R124, R12.reuse, R64, R40 ;  /* 0x000000400c7c723c */ /* 0x042ff00000041828 */
[C---:B------:R-:W-:Y:S08]  /*c9e0*/  HMMA.16816.F32.BF16 R128, R12.reuse, R104, R52 ;  /* 0x000000680c80723c */ /* 0x040ff00000041834 */
[C---:B------:R-:W-:Y:S08]  /*c9f0*/  HMMA.16816.F32.BF16 R72, R12.reuse, R58, R72 ;  /* 0x0000003a0c48723c */ /* 0x040ff00000041848 */
[C---:B------:R-:W-:Y:S08]  /*ca00*/  HMMA.16816.F32.BF16 R76, R12.reuse, R62, R76 ;  /* 0x0000003e0c4c723c */ /* 0x040ff0000004184c */
[C---:B------:R-:W-:Y:S08]  /*ca10*/  HMMA.16816.F32.BF16 R80, R12.reuse, R66, R80 ;  /* 0x000000420c50723c */ /* 0x040ff00000041850 */
[----:B------:R-:W-:Y:S01]  /*ca20*/  HMMA.16816.F32.BF16 R36, R12, R70, R100 ;  /* 0x000000460c24723c */ /* 0x000fe20000041864 */
[----:B------:R-:W1:Y:S07]  /*ca30*/  SHFL.IDX PT, R13, R2, RZ, 0x181f ;  /* 0x00181fff020d7589 */ /* 0x000e6e00000e0000 */
[C---:B------:R-:W-:Y:S08]  /*ca40*/  HMMA.16816.F32.BF16 R112, R8.reuse, R24, RZ ;  /* 0x000000180870723c */ /* 0x040ff000000418ff */
[C---:B------:R-:W-:Y:S08]  /*ca50*/  HMMA.16816.F32.BF16 R160, R8.reuse, R26, RZ ;  /* 0x0000001a08a0723c */ /* 0x040ff000000418ff */
[C---:B------:R-:W-:Y:S01]  /*ca60*/  HMMA.16816.F32.BF16 R24, R8.reuse, R20, RZ ;  /* 0x000000140818723c */ /* 0x040fe200000418ff */
[----:B------:R-:W1:Y:S07]  /*ca70*/  SHFL.IDX PT, R20, R2, 0x2, 0x181f ;  /* 0x00581f0002147f89 */ /* 0x000e6e00000e0000 */
[C---:B------:R-:W-:Y:S01]  /*ca80*/  HMMA.16816.F32.BF16 R120, R8.reuse, R16, RZ ;  /* 0x000000100878723c */ /* 0x040fe200000418ff */
[----:B------:R1:W1:Y:S07]  /*ca90*/  SHFL.IDX PT, R17, R0, 0x4, 0x181f ;  /* 0x00981f0000117f89 */ /* 0x00026e00000e0000 */
[----:B------:R-:W-:Y:S01]  /*caa0*/  HMMA.16816.F32.BF16 R152, R8, R18, RZ ;  /* 0x000000120898723c */ /* 0x000fe200000418ff */
[----:B------:R-:W2:Y:S01]  /*cab0*/  SHFL.IDX PT, R19, R2, 0x3, 0x181f ;  /* 0x00781f0002137f89 */ /* 0x000ea200000e0000 */
[----:B------:R-:W-:-:S03]  /*cac0*/  IMAD.SHL.U32 R16, R244, 0x2, RZ ;  /* 0x00000002f4107824 */ /* 0x000fc600078e00ff */
[----:B------:R2:W2:Y:S01]  /*cad0*/  SHFL.IDX PT, R18, R2, 0x4, 0x181f ;  /* 0x00981f0002127f89 */ /* 0x0004a200000e0000 */
[----:B------:R-:W-:Y:S02]  /*cae0*/  ISETP.GE.AND P0, PT, R244, c[0x0][0x1d4], PT ;  /* 0x00007500f4007a0c */ /* 0x000fe40003f06270 */
[----:B------:R-:W-:Y:S01]  /*caf0*/  HMMA.16816.F32.BF16 R116, R8, R28, RZ ;  /* 0x0000001c0874723c */ /* 0x000fe200000418ff */
[-C--:B---3--:R-:W-:Y:S02]  /*cb00*/  IADD3 R14, P2, R3, R16.reuse, RZ ;  /* 0x00000010030e7210 */ /* 0x088fe40007f5e0ff */
[-C--:B----4-:R-:W-:Y:S02]  /*cb10*/  IADD3 R12, P1, R4, R16.reuse, RZ ;  /* 0x00000010040c7210 */ /* 0x090fe40007f3e0ff */
[----:B-----5:R-:W-:-:S03]  /*cb20*/  IADD3 R6, P3, R6, R16, RZ ;  /* 0x0000001006067210 */ /* 0x020fc60007f7e0ff */
[----:B------:R-:W-:Y:S01]  /*cb30*/  HMMA.16816.F32.BF16 R164, R8, R30, RZ ;  /* 0x0000001e08a4723c */ /* 0x000fe200000418ff */
[----:B-1----:R-:W-:-:S07]  /*cb40*/  SHF.L.U64.HI R0, R244, 0x1, R245 ;  /* 0x00000001f4007819 */ /* 0x002fce00000102f5 */
[----:B------:R-:W-:Y:S01]  /*cb50*/  HMMA.16816.F32.BF16 R156, R8, R22, RZ ;  /* 0x00000016089c723c */ /* 0x000fe200000418ff */
[----:B------:R-:W1:Y:S01]  /*cb60*/  LDSM.16.M88.4 R8, [R206] ;  /* 0x00000000ce08783b */ /* 0x000e620000000200 */
[C---:B------:R-:W-:Y:S01]  /*cb70*/  ISETP.LT.OR P6, PT, R84.reuse, 0x1, P0 ;  /* 0x000000015400780c */ /* 0x040fe200007c1670 */
[--C-:B------:R-:W-:Y:S01]  /*cb80*/  IMAD.X R15, R13, 0x1, R0.reuse, P2 ;  /* 0x000000010d0f7824 */ /* 0x100fe200010e0600 */
[C---:B------:R-:W-:Y:S01]  /*cb90*/  ISETP.LT.OR P5, PT, R84.reuse, 0x11, P0 ;  /* 0x000000115400780c */ /* 0x040fe200007a1670 */
[--C-:B------:R-:W-:Y:S01]  /*cba0*/  IMAD.X R13, R7, 0x1, R0.reuse, P1 ;  /* 0x00000001070d7824 */ /* 0x100fe200008e0600 */
[----:B------:R-:W-:Y:S01]  /*cbb0*/  ISETP.LT.OR P4, PT, R84, 0x21, P0 ;  /* 0x000000215400780c */ /* 0x000fe20000781670 */
[----:B------:R-:W-:Y:S01]  /*cbc0*/  IMAD.X R7, R20, 0x1, R0, P3 ;  /* 0x0000000114077824 */ /* 0x000fe200018e0600 */
[C---:B------:R-:W-:Y:S02]  /*cbd0*/  ISETP.LT.OR P3, PT, R84.reuse, 0x31, P0 ;  /* 0x000000315400780c */ /* 0x040fe40000761670 */
[----:B------:R-:W-:-:S02]  /*cbe0*/  ISETP.LT.OR P2, PT, R84, 0x41, P0 ;  /* 0x000000415400780c */ /* 0x000fc40000741670 */
[-C--:B------:R-:W-:Y:S02]  /*cbf0*/  IADD3 R4, P1, R5, R16.reuse, RZ ;  /* 0x0000001005047210 */ /* 0x080fe40007f3e0ff */
[----:B--2---:R-:W-:Y:S01]  /*cc00*/  IADD3 R2, P0, R17, R16, RZ ;  /* 0x0000001011027210 */ /* 0x004fe20007f1e0ff */
[----:B------:R-:W-:Y:S01]  /*cc10*/  @!PT LDS RZ, [RZ] ;  /* 0x00000000fffff984 */ /* 0x000fe20000000800 */
[----:B------:R-:W-:Y:S01]  /*cc20*/  @!PT LDS RZ, [RZ] ;  /* 0x00000000fffff984 */ /* 0x000fe20000000800 */
[----:B------:R-:W-:Y:S01]  /*cc30*/  @!PT LDS RZ, [RZ] ;  /* 0x00000000fffff984 */ /* 0x000fe20000000800 */
[----:B------:R2:W-:Y:S02]  /*cc40*/  LDGSTS.E.BYPASS.LTC128B.128 [R213+0x100], [R14.64], !P6 ;  /* 0x001000000ed57fae */ /* 0x0005e4000f101d48 */
[--C-:B------:R-:W-:Y:S02]  /*cc50*/  IMAD.X R5, R19, 0x1, R0.reuse, P1 ;  /* 0x0000000113057824 */ /* 0x100fe400008e0600 */
[----:B------:R-:W-:Y:S01]  /*cc60*/  IMAD.X R3, R18, 0x1, R0, P0 ;  /* 0x0000000112037824 */ /* 0x000fe200000e0600 */
[----:B------:R2:W-:Y:S04]  /*cc70*/  LDGSTS.E.BYPASS.LTC128B.128 [R213+0x900], [R12.64], !P5 ;  /* 0x009000000cd57fae */ /* 0x0005e8000e901d48 */
[----:B------:R3:W-:Y:S04]  /*cc80*/  LDGSTS.E.BYPASS.LTC128B.128 [R213+0x1100], [R6.64], !P4 ;  /* 0x0110000006d57fae */ /* 0x0007e8000e101d48 */
[----:B------:R3:W-:Y:S04]  /*cc90*/  LDGSTS.E.BYPASS.LTC128B.128 [R213+0x1900], [R4.64], !P3 ;  /* 0x0190000004d57fae */ /* 0x0007e8000d901d48 */
[----:B------:R4:W-:Y:S04]  /*cca0*/  LDGSTS.E.BYPASS.LTC128B.128 [R213+0x2100], [R2.64], !P2 ;  /* 0x0210000002d57fae */ /* 0x0009e8000d101d48 */
[----:B------:R-:W-:Y:S04]  /*ccb0*/  LDSM.16.M88.4 R48, [R202+0x1800] ;  /* 0x00180000ca30783b */ /* 0x000fe80000000200 */
[----:B------:R-:W-:Y:S04]  /*ccc0*/  LDSM.16.M88.4 R44, [R202+0x2000] ;  /* 0x00200000ca2c783b */ /* 0x000fe80000000200 */
[----:B------:R-:W-:Y:S04]  /*ccd0*/  LDSM.16.M88.4 R20, [R202] ;  /* 0x00000000ca14783b */ /* 0x000fe80000000200 */
[----:B------:R-:W-:Y:S04]  /*cce0*/  LDSM.16.M88.4 R40, [R202+0x800] ;  /* 0x00080000ca28783b */ /* 0x000fe80000000200 */
[----:B------:R-:W-:Y:S04]  /*ccf0*/  LDSM.16.M88.4 R52, [R202+0x1000] ;  /* 0x00100000ca34783b */ /* 0x000fe80000000200 */
[----:B---3--:R-:W3:Y:S04]  /*cd00*/  LDSM.16.M88.4 R4, [R204+0x2000] ;  /* 0x00200000cc04783b */ /* 0x008ee80000000200 */
[----:B--2---:R-:W2:Y:S01]  /*cd10*/  LDSM.16.M88.4 R12, [R204] ;  /* 0x00000000cc0c783b */ /* 0x004ea20000000200 */
        /* <DEDUP_REMOVED lines=11> */
[----:B------:R-:W-:Y:S07]  /*cdd0*/  LDSM.16.M88.4 R8, [R205] ;  /* 0x00000000cd08783b */ /* 0x000fee0000000200 */
[C---:B---3--:R-:W-:Y:S08]  /*cde0*/  HMMA.16816.F32.BF16 R116, R4.reuse, R48, R136 ;  /* 0x000000300474723c */ /* 0x048ff00000041888 */
        /* <DEDUP_REMOVED lines=9> */
[----:B------:R-:W-:Y:S01]  /*ce80*/  HMMA.16816.F32.BF16 R80, R4, R46, R32 ;  /* 0x0000002e0450723c */ /* 0x000fe20000041820 */
[----:B------:R-:W-:Y:S04]  /*ce90*/  LDSM.16.M88.4 R4, [R205+0x2000] ;  /* 0x00200000cd04783b */ /* 0x000fe80000000200 */
[----:B------:R-:W-:Y:S03]  /*cea0*/  LDSM.16.M88.4 R32, [R199+0x800] ;  /* 0x00080000c720783b */ /* 0x000fe60000000200 */
[C---:B--2---:R-:W-:Y:S01]  /*ceb0*/  HMMA.16816.F32.BF16 R76, R12.reuse, R20, R28 ;  /* 0x000000140c4c723c */ /* 0x044fe2000004181c */
[----:B------:R-:W-:Y:S07]  /*cec0*/  LDSM.16.M88.4 R28, [R199+0x1000] ;  /* 0x00100000c71c783b */ /* 0x000fee0000000200 */
[----:B------:R-:W-:Y:S01]  /*ced0*/  HMMA.16816.F32.BF16 R72, R12, R22, R24 ;  /* 0x000000160c48723c */ /* 0x000fe20000041818 */
[----:B------:R-:W1:Y:S04]  /*cee0*/  LDSM.16.M88.4 R20, [R199+0x2000] ;  /* 0x00200000c714783b */ /* 0x000e680000000200 */
[----:B------:R-:W2:Y:S01]  /*cef0*/  LDSM.16.M88.4 R24, [R199+0x1800] ;  /* 0x00180000c718783b */ /* 0x000ea20000000200 */
[----:B------:R-:W-:Y:S01]  /*cf00*/  ISETP.GT.AND P0, PT, R95, R85, PT ;  /* 0x000000555f00720c */ /* 0x000fe20003f04270 */
[----:B------:R-:W-:-:S04]  /*cf10*/  DEPBAR.LE SB0, 0x0 ;  /* 0x000080000000791a */ /* 0x000fc80000000000 */
        /* <DEDUP_REMOVED lines=8> */
[----:B------:R-:W-:Y:S07]  /*cfa0*/  BSSY B0, `(.L_x_2240) ;  /* 0x0000057000007945 */ /* 0x000fee0003800000 */
[C---:B-1----:R-:W-:Y:S08]  /*cfb0*/  HMMA.16816.F32.BF16 R148, R4.reuse, R22, R80 ;  /* 0x000000160494723c */ /* 0x042ff00000041850 */
        /* <DEDUP_REMOVED lines=9> */
[C---:B--2---:R-:W-:Y:S08]  /*d050*/  HMMA.16816.F32.BF16 R100, R4.reuse, R24, R116 ;  /* 0x000000180464723c */ /* 0x044ff00000041874 */
        /* <DEDUP_REMOVED lines=12> */
[----:B----4-:R-:W-:Y:S01]  /*d120*/  ISETP.NE.AND P1, PT, R96, 0x1, PT ;  /* 0x000000016000780c */ /* 0x010fe20003f25270 */
[----:B------:R-:W-:Y:S01]  /*d130*/  IMAD.MOV.U32 R214, RZ, RZ, RZ ;  /* 0x000000ffffd67224 */ /* 0x000fe200078e00ff */
[----:B------:R-:W-:-:S02]  /*d140*/  IADD3 R3, R183, R90, R186 ;  /* 0x0000005ab7037210 */ /* 0x000fc40007ffe0ba */
[----:B------:R-:W-:Y:S02]  /*d150*/  ISETP.GT.AND P0, PT, R183, 0x4f, PT ;  /* 0x0000004fb700780c */ /* 0x000fe40003f04270 */
[----:B------:R-:W-:-:S05]  /*d160*/  IADD3 R3, R3, -0x50, RZ ;  /* 0xffffffb003037810 */ /* 0x000fca0007ffe0ff */
[----:B------:R-:W-:Y:S02]  /*d170*/  IMAD.MOV.U32 R2, RZ, RZ, R3 ;  /* 0x000000ffff027224 */ /* 0x000fe400078e0003 */
[----:B------:R-:W-:-:S05]  /*d180*/  @P1 IMAD.HI.U32 R4, R3, c[0x0][0x2bc], RZ ;  /* 0x0000af0003041a27 */ /* 0x000fca00078e00ff */
[----:B------:R-:W-:-:S04]  /*d190*/  @P1 SHF.R.U32.HI R2, RZ, c[0x0][0x2c0], R4 ;  /* 0x0000b000ff021a19 */ /* 0x000fc80000011604 */
[----:B------:R-:W-:-:S04]  /*d1a0*/  @!P0 IADD3 R5, P1, R2, R184, RZ ;  /* 0x000000b802058210 */ /* 0x000fc80007f3e0ff */
[----:B------:R-:W-:Y:S02]  /*d1b0*/  @!P0 LEA.HI.X.SX32 R6, R2, R182, 0x1, P1 ;  /* 0x000000b602068211 */ /* 0x000fe400008f0eff */
[----:B------:R-:W-:-:S04]  /*d1c0*/  @!P0 LEA R4, P1, R5, c[0x0][0x2a0], 0x2 ;  /* 0x0000a80005048a11 */ /* 0x000fc800078210ff */
[----:B------:R-:W-:-:S05]  /*d1d0*/  @!P0 LEA.HI.X R5, R5, c[0x0][0x2a4], R6, 0x2, P1 ;  /* 0x0000a90005058a11 */ /* 0x000fca00008f1406 */
[----:B------:R1:W2:Y:S01]  /*d1e0*/  @!P0 LDG.E R214, [R4.64] ;  /* 0x0000000804d68981 */ /* 0x0002a2000c1e1900 */
[----:B------:R-:W-:-:S04]  /*d1f0*/  IMAD.MOV R2, RZ, RZ, -R2 ;  /* 0x000000ffff027224 */ /* 0x000fc800078e0a02 */
[----:B------:R-:W-:-:S05]  /*d200*/  IMAD R224, R2, c[0x0][0x2b8], R3 ;  /* 0x0000ae0002e07a24 */ /* 0x000fca00078e0203 */
[----:B------:R-:W-:-:S05]  /*d210*/  SHF.R.S32.HI R2, RZ, 0x1f, R224 ;  /* 0x0000001fff027819 */ /* 0x000fca00000114e0 */
[----:B-1----:R-:W-:Y:S02]  /*d220*/  IMAD R4, R2, c[0x0][0x1e0], RZ ;  /* 0x0000780002047a24 */ /* 0x002fe400078e02ff */
[----:B------:R-:W-:-:S04]  /*d230*/  IMAD.WIDE.U32 R2, R224, c[0x0][0x1e0], RZ ;  /* 0x00007800e0027a25 */ /* 0x000fc800078e00ff */
        /* <DEDUP_REMOVED lines=12> */
.L_x_2336:
        /* <DEDUP_REMOVED lines=22> */
[----:B------:R2:W-:Y:S01]  /*d460*/  LDGSTS.E.BYPASS.LTC128B.128 [R213+0x4100], [R2.64], !P0 ;  /* 0x0410000002d57fae */ /* 0x0005e2000c101d48 */
[----:B----4-:R-:W-:-:S04]  /*d470*/  SEL R6, RZ, 0x10, P0 ;  /* 0x00000010ff067807 */ /* 0x010fc80000000000 */
.L_x_2337:
[C---:B-123--:R-:W-:Y:S02]  /*d480*/  IADD3 R2, -R6.reuse, 0x10, RZ ;  /* 0x0000001006027810 */ /* 0x04efe40007ffe1ff */
[----:B------:R-:W-:Y:S02]  /*d490*/  ISETP.NE.U32.AND P2, PT, R6, RZ, PT ;  /* 0x000000ff0600720c */ /* 0x000fe40003f45070 */
[----:B------:R-:W-:-:S04]  /*d4a0*/  LOP3.LUT R2, R2, 0xf, RZ, 0xc0, !PT ;  /* 0x0000000f02027812 */ /* 0x000fc800078ec0ff */
[----:B------:R-:W-:-:S04]  /*d4b0*/  IADD3 R2, P1, P0, R2, R4, R16 ;  /* 0x0000000402027210 */ /* 0x000fc8000783e010 */
[----:B------:R-:W-:-:S05]  /*d4c0*/  IADD3.X R3, RZ, R5, R0, P1, P0 ;  /* 0x00000005ff037210 */ /* 0x000fca0000fe0400 */
[----:B------:R-:W-:Y:S01]  /*d4d0*/  @!PT LDS RZ, [RZ] ;  /* 0x00000000fffff984 */ /* 0x000fe20000000800 */
[----:B------:R-:W-:Y:S01]  /*d4e0*/  @!PT LDS RZ, [RZ] ;  /* 0x00000000fffff984 */ /* 0x000fe20000000800 */
[----:B------:R-:W-:Y:S01]  /*d4f0*/  @!PT LDS RZ, [RZ] ;  /* 0x00000000fffff984 */ /* 0x000fe20000000800 */
[----:B------:R1:W-:Y:S04]  /*d500*/  LDGSTS.E.BYPASS.LTC128B.128.ZFILL [R213+0x4900], [R2.64], P2 ;  /* 0x0490000002d57fae */ /* 0x0003e80009141d48 */
.L_x_2241:
[----:B----4-:R-:W-:Y:S05]  /*d510*/  BSYNC B0 ;  /* 0x0000000000007941 */ /* 0x010fea0003800000 */
.L_x_2240:
[----:B------:R-:W2:Y:S04]  /*d520*/  LDL R0, [R1+0x7c] ;  /* 0x00007c0001007983 */ /* 0x000ea80000100800 */
[----:B------:R-:W0:Y:S01]  /*d530*/  LDGDEPBAR ;  /* 0x00000000000079af */ /* 0x000e220000000000 */
[----:B--2---:R-:W-:-:S05]  /*d540*/  IMAD.IADD R0, R94, 0x1, -R0 ;  /* 0x000000015e007824 */ /* 0x004fca00078e0a00 */
[C---:B------:R-:W-:Y:S02]  /*d550*/  ISETP.GT.AND P0, PT, R0.reuse, 0x1, PT ;  /* 0x000000010000780c */ /* 0x040fe40003f04270 */
[----:B------:R-:W-:Y:S02]  /*d560*/  ISETP.GT.AND P1, PT, R0, RZ, PT ;  /* 0x000000ff0000720c */ /* 0x000fe40003f24270 */
[----:B------:R-:W-:Y:S02]  /*d570*/  FSEL R38, R143, -INF , P0 ;  /* 0xff8000008f267808 */ /* 0x000fe40000000000 */
[----:B------:R-:W-:Y:S02]  /*d580*/  FSEL R29, R141, -INF , P0 ;  /* 0xff8000008d1d7808 */ /* 0x000fe40000000000 */
[----:B------:R-:W-:Y:S02]  /*d590*/  FSEL R17, R79, -INF , P0 ;  /* 0xff8000004f117808 */ /* 0x000fe40000000000 */
[----:B------:R-:W-:-:S02]  /*d5a0*/  FSEL R10, R77, -INF , P0 ;  /* 0xff8000004d0a7808 */ /* 0x000fc40000000000 */
[----:B------:R-:W-:Y:S02]  /*d5b0*/  ISETP.GT.AND P0, PT, R0, 0x11, PT ;  /* 0x000000110000780c */ /* 0x000fe40003f04270 */
[----:B------:R-:W-:Y:S02]  /*d5c0*/  FSEL R37, R142, -INF , P1 ;  /* 0xff8000008e257808 */ /* 0x000fe40000800000 */
[----:B------:R-:W-:Y:S02]  /*d5d0*/  FSEL R27, R140, -INF , P1 ;  /* 0xff8000008c1b7808 */ /* 0x000fe40000800000 */
[----:B------:R-:W-:Y:S02]  /*d5e0*/  ISETP.GT.AND P3, PT, R0, 0x8, PT ;  /* 0x000000080000780c */ /* 0x000fe40003f64270 */
        /* <DEDUP_REMOVED lines=20> */
[----:B------:R-:W-:Y:S02]  /*d730*/  FSEL R25, R70, -INF , P1 ;  /* 0xff80000046197808 */ /* 0x000fe40000800000 */
        /* <DEDUP_REMOVED lines=42> */
[----:B-1----:R-:W-:Y:S02]  /*d9e0*/  FMNMX.FTZ R2, R15, R17, !PT ;  /* 0x000000110f027209 */ /* 0x002fe40007810000 */
        /* <DEDUP_REMOVED lines=118> */
.L_x_2338:
[C---:B------:R-:W-:Y:S01]  /*e150*/  FMUL.FTZ R0, R90.reuse, c[0x0][0x2d0] ;  /* 0x0000b4005a007a20 */ /* 0x040fe20000410000 */
[----:B------:R-:W-:Y:S01]  /*e160*/  FSETP.NEU.FTZ.AND P0, PT, R90, -INF , PT ;  /* 0xff8000005a00780b */ /* 0x000fe20003f1d000 */
[----:B------:R-:W2:Y:S01]  /*e170*/  LDL R230, [R1+0x4] ;  /* 0x0000040001e67983 */ /* 0x000ea20000100800 */
[C---:B------:R-:W-:Y:S01]  /*e180*/  FMUL.FTZ R3, R89.reuse, c[0x0][0x2d0] ;  /* 0x0000b40059037a20 */ /* 0x040fe20000410000 */
        /* <DEDUP_REMOVED lines=10> */
[----:B------:R-:W4:Y:S01]  /*e230*/  LDSM.16.MT88.4 R40, [R197+0x800] ;  /* 0x00080000c528783b */ /* 0x000f220000004200 */
[----:B------:R-:W-:Y:S02]  /*e240*/  FFMA.FTZ R5, R28, c[0x0][0x2d0], -R3 ;  /* 0x0000b4001c057a23 */ /* 0x000fe40000010803 */
[--C-:B------:R-:W-:Y:S01]  /*e250*/  FFMA.FTZ R101, R76, c[0x0][0x2d0], -R4.reuse ;  /* 0x0000b4004c657a23 */ /* 0x100fe20000010804 */
[----:B------:R-:W5:Y:S01]  /*e260*/  LDSM.16.MT88.4 R44, [R201] ;  /* 0x00000000c92c783b */ /* 0x000f620000004200 */
[----:B------:R-:W-:-:S02]  /*e270*/  FFMA.FTZ R96, R75, c[0x0][0x2d0], -R4 ;  /* 0x0000b4004b607a23 */ /* 0x000fc40000010804 */
[----:B------:R1:W-:Y:S01]  /*e280*/  MUFU.EX2 R225, R2 ;  /* 0x0000000200e17308 */ /* 0x0003e20000000800 */
[--C-:B------:R-:W-:Y:S02]  /*e290*/  FFMA.FTZ R84, R72, c[0x0][0x2d0], -R4.reuse ;  /* 0x0000b40048547a23 */ /* 0x100fe40000010804 */
[--C-:B------:R-:W-:Y:S02]  /*e2a0*/  FFMA.FTZ R83, R71, c[0x0][0x2d0], -R4.reuse ;  /* 0x0000b40047537a23 */ /* 0x100fe40000010804 */
[--C-:B------:R-:W-:Y:S02]  /*e2b0*/  FFMA.FTZ R150, R69, c[0x0][0x2d0], -R4.reuse ;  /* 0x0000b40045967a23 */ /* 0x100fe40000010804 */
[--C-:B------:R-:W-:Y:S01]  /*e2c0*/  FFMA.FTZ R149, R67, c[0x0][0x2d0], -R4.reuse ;  /* 0x0000b40043957a23 */ /* 0x100fe20000010804 */
[----:B------:R1:W-:Y:S01]  /*e2d0*/  MUFU.EX2 R221, R5 ;  /* 0x0000000500dd7308 */ /* 0x0003e20000000800 */
[--C-:B---3--:R-:W-:Y:S02]  /*e2e0*/  FFMA.FTZ R0, R10, c[0x0][0x2d0], -R4.reuse ;  /* 0x0000b4000a007a23 */ /* 0x108fe40000010804 */
[----:B------:R-:W-:-:S02]  /*e2f0*/  FFMA.FTZ R148, R65, c[0x0][0x2d0], -R4 ;  /* 0x0000b40041947a23 */ /* 0x000fc40000010804 */
[--C-:B------:R-:W-:Y:S02]  /*e300*/  FFMA.FTZ R147, R63, c[0x0][0x2d0], -R4.reuse ;  /* 0x0000b4003f937a23 */ /* 0x100fe40000010804 */
[--C-:B------:R-:W-:Y:S01]  /*e310*/  FFMA.FTZ R171, R61, c[0x0][0x2d0], -R4.reuse ;  /* 0x0000b4003dab7a23 */ /* 0x100fe20000010804 */
[----:B------:R-:W3:Y:S01]  /*e320*/  MUFU.EX2 R165, R0 ;  /* 0x0000000000a57308 */ /* 0x000ee20000000800 */
[----:B-1----:R-:W-:Y:S02]  /*e330*/  FMUL.FTZ R2, R88, c[0x0][0x2d0] ;  /* 0x0000b40058027a20 */ /* 0x002fe40000410000 */
[--C-:B------:R-:W-:Y:S02]  /*e340*/  FFMA.FTZ R175, R58, c[0x0][0x2d0], -R4.reuse ;  /* 0x0000b4003aaf7a23 */ /* 0x100fe40000010804 */
[--C-:B------:R-:W-:Y:S01]  /*e350*/  FFMA.FTZ R174, R57, c[0x0][0x2d0], -R4.reuse ;  /* 0x0000b40039ae7a23 */ /* 0x100fe20000010804 */
[----:B------:R-:W-:Y:S01]  /*e360*/  FSEL R2, R2, RZ, P0 ;  /* 0x000000ff02027208 */ /* 0x000fe20000000000 */
[----:B------:R-:W-:Y:S01]  /*e370*/  FFMA.FTZ R173, R56, c[0x0][0x2d0], -R4 ;  /* 0x0000b40038ad7a23 */ /* 0x000fe20000010804 */
[----:B------:R-:W-:Y:S01]  /*e380*/  FSETP.NEU.FTZ.AND P0, PT, R85, -INF , PT ;  /* 0xff8000005500780b */ /* 0x000fe20003f1d000 */
[----:B------:R-:W-:Y:S01]  /*e390*/  FFMA.FTZ R169, R64, c[0x0][0x2d0], -R3 ;  /* 0x0000b40040a97a23 */ /* 0x000fe20000010803 */
[----:B------:R-:W-:Y:S01]  /*e3a0*/  MUFU.EX2 R194, R83 ;  /* 0x0000005300c27308 */ /* 0x000fe20000000800 */
[----:B------:R-:W-:-:S02]  /*e3b0*/  FFMA.FTZ R5, R35, c[0x0][0x2d0], -R2 ;  /* 0x0000b40023057a23 */ /* 0x000fc40000010802 */
[--C-:B------:R-:W-:Y:S02]  /*e3c0*/  FFMA.FTZ R156, R97, c[0x0][0x2d0], -R2.reuse ;  /* 0x0000b400619c7a23 */ /* 0x100fe40000010802 */
[----:B------:R-:W-:Y:S01]  /*e3d0*/  FFMA.FTZ R185, R95, c[0x0][0x2d0], -R2 ;  /* 0x0000b4005fb97a23 */ /* 0x000fe20000010802 */
[----:B---3--:R-:W-:Y:S01]  /*e3e0*/  F2FP.BF16.PACK_AB R20, R165, R166 ;  /* 0x000000a6a514723e */ /* 0x008fe200000010ff */
[----:B------:R-:W-:Y:S01]  /*e3f0*/  FFMA.FTZ R0, R11, c[0x0][0x2d0], -R4 ;  /* 0x0000b4000b007a23 */ /* 0x000fe20000010804 */
[----:B------:R1:W-:Y:S01]  /*e400*/  MUFU.EX2 R219, R5 ;  /* 0x0000000500db7308 */ /* 0x0003e20000000800 */
        /* <DEDUP_REMOVED lines=8> */
[----:B------:R-:W-:Y:S02]  /*e490*/  FFMA.FTZ R78, R78, c[0x0][0x2d0], -R3 ;  /* 0x0000b4004e4e7a23 */ /* 0x000fe40000010803 */
[----:B-1----:R-:W-:-:S02]  /*e4a0*/  FFMA.FTZ R5, R36, c[0x0][0x2d0], -R2 ;  /* 0x0000b40024057a23 */ /* 0x002fc40000010802 */
[--C-:B------:R-:W-:Y:S02]  /*e4b0*/  FFMA.FTZ R77, R74, c[0x0][0x2d0], -R3.reuse ;  /* 0x0000b4004a4d7a23 */ /* 0x100fe40000010803 */
[----:B------:R-:W-:Y:S01]  /*e4c0*/  MUFU.EX2 R228, R5 ;  /* 0x0000000500e47308 */ /* 0x000fe20000000800 */
[--C-:B------:R-:W-:Y:S02]  /*e4d0*/  FFMA.FTZ R144, R82, c[0x0][0x2d0], -R3.reuse ;  /* 0x0000b40052907a23 */ /* 0x100fe40000010803 */
[----:B---3--:R-:W-:Y:S02]  /*e4e0*/  FFMA.FTZ R0, R12, c[0x0][0x2d0], -R4 ;  /* 0x0000b4000c007a23 */ /* 0x008fe40000010804 */
[--C-:B------:R-:W-:Y:S02]  /*e4f0*/  FFMA.FTZ R145, R73, c[0x0][0x2d0], -R3.reuse ;  /* 0x0000b40049917a23 */ /* 0x100fe40000010803 */
[--C-:B------:R-:W-:Y:S01]  /*e500*/  FFMA.FTZ R146, R70, c[0x0][0x2d0], -R3.reuse ;  /* 0x0000b40046927a23 */ /* 0x100fe20000010803 */
[----:B------:R1:W3:Y:S01]  /*e510*/  MUFU.EX2 R176, R0 ;  /* 0x0000000000b07308 */ /* 0x0002e20000000800 */
[----:B------:R-:W-:-:S02]  /*e520*/  FFMA.FTZ R152, R68, c[0x0][0x2d0], -R3 ;  /* 0x0000b40044987a23 */ /* 0x000fc40000010803 */
[----:B------:R-:W-:Y:S02]  /*e530*/  FFMA.FTZ R170, R66, c[0x0][0x2d0], -R3 ;  /* 0x0000b40042aa7a23 */ /* 0x000fe40000010803 */
[--C-:B------:R-:W-:Y:S02]  /*e540*/  FFMA.FTZ R159, R105, c[0x0][0x2d0], -R2.reuse ;  /* 0x0000b400699f7a23 */ /* 0x100fe40000010802 */
[--C-:B------:R-:W-:Y:S01]  /*e550*/  FFMA.FTZ R158, R102, c[0x0][0x2d0], -R2.reuse ;  /* 0x0000b400669e7a23 */ /* 0x100fe20000010802 */
[----:B------:R-:W-:Y:S01]  /*e560*/  MUFU.EX2 R193, R77 ;  /* 0x0000004d00c17308 */ /* 0x000fe20000000800 */
[--C-:B------:R-:W-:Y:S02]  /*e570*/  FFMA.FTZ R157, R100, c[0x0][0x2d0], -R2.reuse ;  /* 0x0000b400649d7a23 */ /* 0x100fe40000010802 */
[--C-:B------:R-:W-:Y:S02]  /*e580*/  FFMA.FTZ R183, R81, c[0x0][0x2d0], -R2.reuse ;  /* 0x0000b40051b77a23 */ /* 0x100fe40000010802 */
[----:B------:R-:W-:-:S02]  /*e590*/  FFMA.FTZ R182, R80, c[0x0][0x2d0], -R2 ;  /* 0x0000b40050b67a23 */ /* 0x000fc40000010802 */
[----:B-1----:R-:W-:Y:S01]  /*e5a0*/  FFMA.FTZ R0, R13, c[0x0][0x2d0], -R4 ;  /* 0x0000b4000d007a23 */ /* 0x002fe20000010804 */
[----:B---3--:R-:W-:-:S03]  /*e5b0*/  F2FP.BF16.PACK_AB R22, R176, R168 ;  /* 0x000000a8b016723e */ /* 0x008fc600000010ff */
[----:B------:R1:W-:Y:S02]  /*e5c0*/  MUFU.EX2 R189, R0 ;  /* 0x0000000000bd7308 */ /* 0x0003e40000000800 */
[----:B-1----:R-:W-:-:S06]  /*e5d0*/  FFMA.FTZ R0, R14, c[0x0][0x2d0], -R4 ;  /* 0x0000b4000e007a23 */ /* 0x002fcc0000010804 */
[----:B------:R1:W3:Y:S02]  /*e5e0*/  MUFU.EX2 R222, R0 ;  /* 0x0000000000de7308 */ /* 0x0002e40000000800 */
[----:B-1----:R-:W-:Y:S01]  /*e5f0*/  FFMA.FTZ R0, R18, c[0x0][0x2d0], -R4 ;  /* 0x0000b40012007a23 */ /* 0x002fe20000010804 */
[----:B---3--:R-:W-:-:S05]  /*e600*/  F2FP.BF16.PACK_AB R12, R222, R189 ;  /* 0x000000bdde0c723e */ /* 0x008fca00000010ff */
        /* <DEDUP_REMOVED lines=14> */
[----:B------:R-:W-:Y:S01]  /*e6f0*/  HMMA.16816.F32.BF16 R8, R20, R48, RZ ;  /* 0x000000301408723c */ /* 0x000fe200000418ff */
[----:B-1----:R-:W-:-:S05]  /*e700*/  FFMA.FTZ R0, R26, c[0x0][0x2d0], -R3 ;  /* 0x0000b4001a007a23 */ /* 0x002fca0000010803 */
[----:B------:R1:W3:Y:S02]  /*e710*/  MUFU.EX2 R220, R0 ;  /* 0x0000000000dc7308 */ /* 0x0002e40000000800 */
[----:B-1----:R-:W-:Y:S01]  /*e720*/  FFMA.FTZ R0, R30, c[0x0][0x2d0], -R3 ;  /* 0x0000b4001e007a23 */ /* 0x002fe20000010803 */
[----:B---3--:R-:W-:Y:S01]  /*e730*/  F2FP.BF16.PACK_AB R13, R220, R188 ;  /* 0x000000bcdc0d723e */ /* 0x008fe200000010ff */
[----:B------:R-:W-:-:S04]  /*e740*/  FADD.FTZ R3, R166, R165 ;  /* 0x000000a5a6037221 */ /* 0x000fc80000010000 */
[----:B------:R1:W3:Y:S01]  /*e750*/  MUFU.EX2 R223, R0 ;  /* 0x0000000000df7308 */ /* 0x0002e20000000800 */
[----:B------:R-:W-:-:S04]  /*e760*/  FADD.FTZ R3, R168, R3 ;  /* 0x00000003a8037221 */ /* 0x000fc80000010000 */
[----:B------:R-:W-:-:S03]  /*e770*/  FADD.FTZ R67, R176, R3 ;  /* 0x00000003b0437221 */ /* 0x000fc60000010000 */
[----:B------:R-:W-:Y:S01]  /*e780*/  MUFU.EX2 R168, R145 ;  /* 0x0000009100a87308 */ /* 0x000fe20000000800 */
[----:B-1----:R-:W-:Y:S01]  /*e790*/  FFMA.FTZ R0, R27, c[0x0][0x2d0], -R2 ;  /* 0x0000b4001b007a23 */ /* 0x002fe20000010802 */
[----:B---3--:R-:W-:-:S06]  /*e7a0*/  F2FP.BF16.PACK_AB R15, R223, R221 ;  /* 0x000000dddf0f723e */ /* 0x008fcc00000010ff */
[----:B------:R-:W-:Y:S01]  /*e7b0*/  MUFU.EX2 R176, R152 ;  /* 0x0000009800b07308 */ /* 0x000fe20000000800 */
[----:B----4-:R-:W-:Y:S07]  /*e7c0*/  HMMA.16816.F32.BF16 R128, R12, R40, R8 ;  /* 0x000000280c80723c */ /* 0x010fee0000041808 */
[----:B------:R1:W-:Y:S01]  /*e7d0*/  MUFU.EX2 R155, R0 ;  /* 0x00000000009b7308 */ /* 0x0003e20000000800 */
[----:B------:R-:W-:-:S07]  /*e7e0*/  F2FP.BF16.PACK_AB R10, R228, R219 ;  /* 0x000000dbe40a723e */ /* 0x000fce00000010ff */
[----:B------:R-:W-:Y:S01]  /*e7f0*/  MUFU.EX2 R165, R157 ;  /* 0x0000009d00a57308 */ /* 0x000fe20000000800 */
[----:B-1----:R-:W-:-:S07]  /*e800*/  FFMA.FTZ R0, R29, c[0x0][0x2d0], -R2 ;  /* 0x0000b4001d007a23 */ /* 0x002fce0000010802 */
[----:B------:R-:W-:Y:S08]  /*e810*/  MUFU.EX2 R166, R156 ;  /* 0x0000009c00a67308 */ /* 0x000ff00000000800 */
[----:B------:R1:W3:Y:S02]  /*e820*/  MUFU.EX2 R154, R0 ;  /* 0x00000000009a7308 */ /* 0x0002e40000000800 */
[--C-:B-1----:R-:W-:Y:S01]  /*e830*/  FFMA.FTZ R0, R31, c[0x0][0x2d0], -R2.reuse ;  /* 0x0000b4001f007a23 */ /* 0x102fe20000010802 */
[----:B---3--:R-:W-:Y:S01]  /*e840*/  F2FP.BF16.PACK_AB R16, R154, R155 ;  /* 0x0000009b9a10723e */ /* 0x008fe200000010ff */
[----:B------:R-:W1:Y:S04]  /*e850*/  LDSM.16.MT88.4 R28, [R201+0x800] ;  /* 0x00080000c91c783b */ /* 0x000e680000004200 */
[----:B------:R3:W-:Y:S02]  /*e860*/  MUFU.EX2 R160, R0 ;  /* 0x0000000000a07308 */ /* 0x0007e40000000800 */
[----:B---3--:R-:W-:-:S06]  /*e870*/  FFMA.FTZ R0, R32, c[0x0][0x2d0], -R2 ;  /* 0x0000b40020007a23 */ /* 0x008fcc0000010802 */
[----:B------:R3:W4:Y:S02]  /*e880*/  MUFU.EX2 R163, R0 ;  /* 0x0000000000a37308 */ /* 0x0007240000000800 */
[----:B---3--:R-:W-:Y:S01]  /*e890*/  FFMA.FTZ R0, R33, c[0x0][0x2d0], -R2 ;  /* 0x0000b40021007a23 */ /* 0x008fe20000010802 */
[----:B----4-:R-:W-:-:S05]  /*e8a0*/  F2FP.BF16.PACK_AB R18, R163, R160 ;  /* 0x000000a0a312723e */ /* 0x010fca00000010ff */
[----:B------:R3:W-:Y:S02]  /*e8b0*/  MUFU.EX2 R187, R0 ;  /* 0x0000000000bb7308 */ /* 0x0007e40000000800 */
[----:B---3--:R-:W-:-:S06]  /*e8c0*/  FFMA.FTZ R0, R34, c[0x0][0x2d0], -R2 ;  /* 0x0000b40022007a23 */ /* 0x008fcc0000010802 */
[----:B------:R3:W4:Y:S02]  /*e8d0*/  MUFU.EX2 R217, R0 ;  /* 0x0000000000d97308 */ /* 0x0007240000000800 */
[----:B---3--:R-:W-:Y:S01]  /*e8e0*/  FMUL.FTZ R0, R85, c[0x0][0x2d0] ;  /* 0x0000b40055007a20 */ /* 0x008fe20000410000 */
        /* <DEDUP_REMOVED lines=13> */
[--C-:B---3--:R-:W-:Y:S01]  /*e9c0*/  FFMA.FTZ R5, R38, c[0x0][0x2d0], -R0.reuse ;  /* 0x0000b40026057a23 */ /* 0x108fe20000010800 */
[----:B------:R-:W-:Y:S08]  /*e9d0*/  MUFU.EX2 R97, R97 ;  /* 0x0000006100617308 */ /* 0x000ff00000000800 */
[----:B------:R3:W4:Y:S08]  /*e9e0*/  MUFU.EX2 R151, R5 ;  /* 0x0000000500977308 */ /* 0x0007300000000800 */
[----:B------:R-:W-:Y:S01]  /*e9f0*/  MUFU.EX2 R95, R95 ;  /* 0x0000005f005f7308 */ /* 0x000fe20000000800 */
[----:B---3--:R-:W-:Y:S01]  /*ea00*/  FFMA.FTZ R5, R39, c[0x0][0x2d0], -R0 ;  /* 0x0000b40027057a23 */ /* 0x008fe20000010800 */
[----:B----4-:R-:W-:Y:S01]  /*ea10*/  F2FP.BF16.PACK_AB R17, R151, R153 ;  /* 0x000000999711723e */ /* 0x010fe200000010ff */
[----:B-----5:R-:W-:Y:S01]  /*ea20*/  HMMA.16816.F32.BF16 R36, R20, R44, RZ ;  /* 0x0000002c1424723c */ /* 0x020fe200000418ff */
[----:B------:R-:W-:-:S04]  /*ea30*/  FADD.FTZ R80, R153, R151 ;  /* 0x0000009799507221 */ /* 0x000fc80000010000 */
[----:B------:R3:W-:Y:S08]  /*ea40*/  MUFU.EX2 R186, R5 ;  /* 0x0000000500ba7308 */ /* 0x0007f00000000800 */
[----:B------:R-:W-:Y:S01]  /*ea50*/  MUFU.EX2 R153, R65 ;  /* 0x0000004100997308 */ /* 0x000fe20000000800 */
[----:B---3--:R-:W-:-:S07]  /*ea60*/  FFMA.FTZ R5, R52, c[0x0][0x2d0], -R0 ;  /* 0x0000b40034057a23 */ /* 0x008fce0000010800 */
[----:B------:R-:W-:Y:S03]  /*ea70*/  MUFU.EX2 R94, R94 ;  /* 0x0000005e005e7308 */ /* 0x000fe60000000800 */
[----:B-1----:R-:W-:Y:S01]  /*ea80*/  HMMA.16816.F32.BF16 R140, R12, R28, R36 ;  /* 0x0000001c0c8c723c */ /* 0x002fe20000041824 */
[----:B------:R-:W-:Y:S04]  /*ea90*/  LDSM.16.MT88.4 R36, [R198+0x800] ;  /* 0x00080000c624783b */ /* 0x000fe80000004200 */
        /* <DEDUP_REMOVED lines=20> */
[--C-:B------:R-:W-:Y:S02]  /*ebe0*/  FFMA.FTZ R28, R117, c[0x0][0x2d0], -R0.reuse ;  /* 0x0000b400751c7a23 */ /* 0x100fe40000010800 */
[----:B------:R-:W-:Y:S01]  /*ebf0*/  FFMA.FTZ R116, R115, c[0x0][0x2d0], -R0 ;  /* 0x0000b40073747a23 */ /* 0x000fe20000010800 */
[----:B------:R-:W-:Y:S01]  /*ec00*/  MUFU.EX2 R162, R96 ;  /* 0x0000006000a27308 */ /* 0x000fe20000000800 */
[----:B------:R-:W-:-:S04]  /*ec10*/  FADD.FTZ R2, R164, R2 ;  /* 0x00000002a4027221 */ /* 0x000fc80000010000 */
[----:B------:R-:W-:Y:S02]  /*ec20*/  FADD.FTZ R66, R167, R2 ;  /* 0x00000002a7427221 */ /* 0x000fe40000010000 */
[----:B------:R-:W-:Y:S01]  /*ec30*/  FADD.FTZ R2, R189, R67 ;  /* 0x00000043bd027221 */ /* 0x000fe20000010000 */
[----:B------:R-:W-:Y:S03]  /*ec40*/  MUFU.EX2 R161, R78 ;  /* 0x0000004e00a17308 */ /* 0x000fe60000000800 */
[----:B------:R-:W-:-:S04]  /*ec50*/  FADD.FTZ R2, R222, R2 ;  /* 0x00000002de027221 */ /* 0x000fc80000010000 */
[----:B------:R-:W-:Y:S01]  /*ec60*/  FADD.FTZ R2, R225, R2 ;  /* 0x00000002e1027221 */ /* 0x000fe20000010000 */
[----:B------:R-:W-:Y:S03]  /*ec70*/  MUFU.EX2 R192, R40 ;  /* 0x0000002800c07308 */ /* 0x000fe60000000800 */
[----:B------:R-:W-:Y:S01]  /*ec80*/  FADD.FTZ R2, R227, R2 ;  /* 0x00000002e3027221 */ /* 0x000fe20000010000 */
[-C--:B-1----:R-:W-:Y:S04]  /*ec90*/  HMMA.16816.F32.BF16 R24, R20, R32.reuse, RZ ;  /* 0x000000201418723c */ /* 0x082fe800000418ff */
[----:B------:R-:W-:Y:S04]  /*eca0*/  MUFU.EX2 R189, R29 ;  /* 0x0000001d00bd7308 */ /* 0x000fe80000000800 */
[----:B------:R-:W-:Y:S04]  /*ecb0*/  HMMA.16816.F32.BF16 R4, R16, R32, RZ ;  /* 0x000000201004723c */ /* 0x000fe800000418ff */
[----:B------:R-:W-:Y:S08]  /*ecc0*/  MUFU.EX2 R191, R28 ;  /* 0x0000001c00bf7308 */ /* 0x000ff00000000800 */
[----:B------:R-:W-:Y:S04]  /*ecd0*/  MUFU.EX2 R167, R146 ;  /* 0x0000009200a77308 */ /* 0x000fe80000000800 */
[-C--:B------:R-:W-:Y:S01]  /*ece0*/  HMMA.16816.F32.BF16 R124, R12, R36.reuse, R24 ;  /* 0x000000240c7c723c */ /* 0x080fe20000041818 */
[----:B------:R-:W1:Y:S03]  /*ecf0*/  LDSM.16.MT88.4 R24, [R200] ;  /* 0x00000000c818783b */ /* 0x000e660000004200 */
[----:B------:R-:W-:Y:S04]  /*ed00*/  MUFU.EX2 R96, R159 ;  /* 0x0000009f00607308 */ /* 0x000fe80000000800 */
[----:B------:R-:W-:Y:S04]  /*ed10*/  HMMA.16816.F32.BF16 R120, R8, R36, R4 ;  /* 0x000000240878723c */ /* 0x000fe80000041804 */
[----:B------:R-:W-:Y:S03]  /*ed20*/  MUFU.EX2 R164, R158 ;  /* 0x0000009e00a47308 */ /* 0x000fe60000000800 */
[----:B------:R-:W-:-:S02]  /*ed30*/  FADD.FTZ R4, R155, R154 ;  /* 0x0000009a9b047221 */ /* 0x000fc40000010000 */
[--C-:B------:R-:W-:Y:S02]  /*ed40*/  FFMA.FTZ R37, R118, c[0x0][0x2d0], -R0.reuse ;  /* 0x0000b40076257a23 */ /* 0x100fe40000010800 */
[----:B------:R-:W-:Y:S01]  /*ed50*/  FFMA.FTZ R36, R119, c[0x0][0x2d0], -R0 ;  /* 0x0000b40077247a23 */ /* 0x000fe20000010800 */
[----:B------:R-:W-:Y:S01]  /*ed60*/  MUFU.EX2 R155, R64 ;  /* 0x00000040009b7308 */ /* 0x000fe20000000800 */
[----:B------:R-:W-:Y:S02]  /*ed70*/  FADD.FTZ R0, R160, R4 ;  /* 0x00000004a0007221 */ /* 0x000fe40000010000 */
[----:B------:R-:W3:Y:S02]  /*ed80*/  LDSM.16.MT88.4 R4, [R200+0x800] ;  /* 0x00080000c804783b */ /* 0x000ee40000004200 */
        /* <DEDUP_REMOVED lines=10> */
[----:B------:R-:W1:Y:S08]  /*ee30*/  MUFU.EX2 R25, R76 ;  /* 0x0000004c00197308 */ /* 0x000e700000000800 */
[----:B------:R-:W4:Y:S04]  /*ee40*/  MUFU.EX2 R154, R36 ;  /* 0x00000024009a7308 */ /* 0x000f280000000800 */
[----:B---3--:R-:W-:Y:S04]  /*ee50*/  HMMA.16816.F32.BF16 R108, R8, R4, R52 ;  /* 0x00000004086c723c */ /* 0x008fe80000041834 */
[----:B------:R-:W-:Y:S01]  /*ee60*/  MUFU.EX2 R188, R147 ;  /* 0x0000009300bc7308 */ /* 0x000fe20000000800 */
[----:B-1----:R-:W-:-:S03]  /*ee70*/  FADD.FTZ R0, R25, R0 ;  /* 0x0000000019007221 */ /* 0x002fc60000010000 */
[----:B------:R-:W-:Y:S01]  /*ee80*/  HMMA.16816.F32.BF16 R52, R16, R50, RZ ;  /* 0x000000321034723c */ /* 0x000fe200000418ff */
[----:B------:R-:W-:-:S03]  /*ee90*/  FADD.FTZ R0, R160, R0 ;  /* 0x00000000a0007221 */ /* 0x000fc60000010000 */
[----:B------:R1:W-:Y:S01]  /*eea0*/  MUFU.EX2 R84, R116 ;  /* 0x0000007400547308 */ /* 0x0003e20000000800 */
[----:B------:R-:W-:-:S03]  /*eeb0*/  FADD.FTZ R0, R161, R0 ;  /* 0x00000000a1007221 */ /* 0x000fc60000010000 */
[----:B------:R-:W-:Y:S01]  /*eec0*/  HMMA.16816.F32.BF16 R112, R12, R4, R56 ;  /* 0x000000040c70723c */ /* 0x000fe20000041838 */
[----:B------:R-:W-:-:S06]  /*eed0*/  FADD.FTZ R0, R193, R0 ;  /* 0x00000000c1007221 */ /* 0x000fcc0000010000 */
[----:B------:R-:W-:Y:S01]  /*eee0*/  F2FP.BF16.PACK_AB R4, R155, R153 ;  /* 0x000000999b04723e */ /* 0x000fe200000010ff */
[----:B------:R-:W-:Y:S01]  /*eef0*/  HMMA.16816.F32.BF16 R48, R20, R50, RZ ;  /* 0x000000321430723c */ /* 0x000fe200000418ff */
[----:B----4-:R-:W-:Y:S01]  /*ef00*/  F2FP.BF16.PACK_AB R5, R154, R151 ;  /* 0x000000979a05723e */ /* 0x010fe200000010ff */
[----:B-1----:R-:W-:Y:S06]  /*ef10*/  LDSM.16.MT88.4 R116, [R201+0x2000] ;  /* 0x00200000c974783b */ /* 0x002fec0000004200 */
        /* <DEDUP_REMOVED lines=45> */
[----:B------:R-:W3:Y:S07]  /*f1f0*/  LDSM.16.MT88.4 R12, [R201+0x1000] ;  /* 0x00100000c90c783b */ /* 0x000eee0000004200 */
[-C--:B---3--:R-:W-:Y:S08]  /*f200*/  HMMA.16816.F32.BF16 R52, R8, R12.reuse, R140 ;  /* 0x0000000c0834723c */ /* 0x088ff0000004188c */
[C---:B------:R-:W-:Y:S08]  /*f210*/  HMMA.16816.F32.BF16 R100, R4.reuse, R12, R136 ;  /* 0x0000000c0464723c */ /* 0x040ff00000041888 */
[-C--:B------:R-:W-:Y:S08]  /*f220*/  HMMA.16816.F32.BF16 R80, R4, R14.reuse, R60 ;  /* 0x0000000e0450723c */ /* 0x080ff0000004183c */
[C---:B------:R-:W-:Y:S01]  /*f230*/  HMMA.16816.F32.BF16 R48, R8.reuse, R14, R44 ;  /* 0x0000000e0830723c */ /* 0x040fe2000004182c */
[----:B------:R-:W3:Y:S07]  /*f240*/  LDSM.16.MT88.4 R12, [R198+0x1000] ;  /* 0x00100000c60c783b */ /* 0x000eee0000004200 */
[-C--:B---3--:R-:W-:Y:S01]  /*f250*/  HMMA.16816.F32.BF16 R44, R8, R12.reuse, R124 ;  /* 0x0000000c082c723c */ /* 0x088fe2000004187c */
[----:B------:R-:W-:Y:S07]  /*f260*/  LDSM.16.MT88.4 R124, [R197+0x2000] ;  /* 0x00200000c57c783b */ /* 0x000fee0000004200 */
[C---:B------:R-:W-:Y:S08]  /*f270*/  HMMA.16816.F32.BF16 R76, R4.reuse, R12, R120 ;  /* 0x0000000c044c723c */ /* 0x040ff00000041878 */
[-C--:B------:R-:W-:Y:S08]  /*f280*/  HMMA.16816.F32.BF16 R68, R4, R14.reuse, R68 ;  /* 0x0000000e0444723c */ /* 0x080ff00000041844 */
[----:B------:R-:W-:Y:S01]  /*f290*/  HMMA.16816.F32.BF16 R32, R8, R14, R32 ;  /* 0x0000000e0820723c */ /* 0x000fe20000041820 */
[----:B------:R-:W3:Y:S07]  /*f2a0*/  LDSM.16.MT88.4 R12, [R200+0x1000] ;  /* 0x00100000c80c783b */ /* 0x000eee0000004200 */
[C---:B---3--:R-:W-:Y:S01]  /*f2b0*/  HMMA.16816.F32.BF16 R60, R4.reuse, R12, R108 ;  /* 0x0000000c043c723c */ /* 0x048fe2000004186c */
[----:B------:R-:W-:Y:S07]  /*f2c0*/  LDSM.16.MT88.4 R108, [R198+0x2000] ;  /* 0x00200000c66c783b */ /* 0x000fee0000004200 */
[----:B------:R-:W-:Y:S01]  /*f2d0*/  HMMA.16816.F32.BF16 R40, R4, R14, R72 ;  /* 0x0000000e0428723c */ /* 0x000fe20000041848 */
[----:B------:R-:W3:Y:S06]  /*f2e0*/  MUFU.EX2 R72, R169 ;  /* 0x000000a900487308 */ /* 0x000eec0000000800 */
[----:B------:R-:W-:Y:S01]  /*f2f0*/  FADD.FTZ R4, R217, R16 ;  /* 0x00000010d9047221 */ /* 0x000fe20000010000 */
[----:B------:R-:W-:Y:S01]  /*f300*/  HMMA.16816.F32.BF16 R36, R8, R12, R112 ;  /* 0x0000000c0824723c */ /* 0x000fe20000041870 */
[----:B------:R-:W4:Y:S01]  /*f310*/  LDSM.16.MT88.4 R16, [R201+0x1800] ;  /* 0x00180000c910783b */ /* 0x000f220000004200 */
[----:B------:R-:W5:Y:S01]  /*f320*/  MUFU.EX2 R113, R150 ;  /* 0x0000009600717308 */ /* 0x000f620000000800 */
[----:B------:R-:W-:Y:S01]  /*f330*/  FADD.FTZ R24, R219, R4 ;  /* 0x00000004db187221 */ /* 0x000fe20000010000 */
[----:B-1----:R-:W-:-:S02]  /*f340*/  F2FP.BF16.PACK_AB R6, R188, R187 ;  /* 0x000000bbbc06723e */ /* 0x002fc400000010ff */
[----:B------:R-:W-:Y:S01]  /*f350*/  F2FP.BF16.PACK_AB R7, R176, R167 ;  /* 0x000000a7b007723e */ /* 0x000fe200000010ff */
[----:B------:R-:W-:Y:S01]  /*f360*/  FADD.FTZ R24, R228, R24 ;  /* 0x00000018e4187221 */ /* 0x000fe20000010000 */
[----:B------:R-:W-:Y:S01]  /*f370*/  HMMA.16816.F32.BF16 R28, R8, R14, R20 ;  /* 0x0000000e081c723c */ /* 0x000fe20000041814 */
[----:B------:R-:W1:Y:S01]  /*f380*/  LDSM.16.MT88.4 R20, [R197+0x1800] ;  /* 0x00180000c514783b */ /* 0x000e620000004200 */
[----:B------:R-:W2:Y:S01]  /*f390*/  MUFU.EX2 R112, R144 ;  /* 0x0000009000707308 */ /* 0x000ea20000000800 */
[----:B---3--:R-:W-:Y:S02]  /*f3a0*/  F2FP.BF16.PACK_AB R161, R72, R25 ;  /* 0x0000001948a1723e */ /* 0x008fe400000010ff */
[----:B------:R-:W3:Y:S04]  /*f3b0*/  LDSM.16.MT88.4 R12, [R198+0x1800] ;  /* 0x00180000c60c783b */ /* 0x000ee80000004200 */
[----:B------:R-:W3:Y:S01]  /*f3c0*/  LDSM.16.MT88.4 R8, [R200+0x1800] ;  /* 0x00180000c808783b */ /* 0x000ee20000004200 */
[----:B-----5:R-:W-:Y:S01]  /*f3d0*/  F2FP.BF16.PACK_AB R4, R186, R113 ;  /* 0x00000071ba04723e */ /* 0x020fe200000010ff */
[----:B------:R-:W5:Y:S01]  /*f3e0*/  MUFU.EX2 R73, R171 ;  /* 0x000000ab00497308 */ /* 0x000f620000000800 */
[----:B--2---:R-:W-:-:S07]  /*f3f0*/  F2FP.BF16.PACK_AB R5, R168, R112 ;  /* 0x00000070a805723e */ /* 0x004fce00000010ff */
[----:B------:R-:W-:Y:S08]  /*f400*/  MUFU.EX2 R74, R174 ;  /* 0x000000ae004a7308 */ /* 0x000ff00000000800 */
[----:B------:R-:W2:Y:S01]  /*f410*/  MUFU.EX2 R75, R173 ;  /* 0x000000ad004b7308 */ /* 0x000ea20000000800 */
[----:B-----5:R-:W-:Y:S01]  /*f420*/  F2FP.BF16.PACK_AB R160, R26, R73 ;  /* 0x000000491aa0723e */ /* 0x020fe200000010ff */
[C---:B----4-:R-:W-:Y:S08]  /*f430*/  HMMA.16816.F32.BF16 R52, R4.reuse, R16, R52 ;  /* 0x000000100434723c */ /* 0x050ff00000041834 */
[----:B-1----:R-:W-:Y:S01]  /*f440*/  HMMA.16816.F32.BF16 R64, R4, R20, R64 ;  /* 0x000000140440723c */ /* 0x002fe20000041840 */
[----:B--2---:R-:W-:-:S07]  /*f450*/  F2FP.BF16.PACK_AB R162, R75, R74 ;  /* 0x0000004a4ba2723e */ /* 0x004fce00000010ff */
[C---:B------:R-:W-:Y:S08]  /*f460*/  HMMA.16816.F32.BF16 R56, R4.reuse, R22, R56 ;  /* 0x000000160438723c */ /* 0x040ff00000041838 */
        /* <DEDUP_REMOVED lines=10> */
[C---:B------:R-:W-:Y:S08]  /*f510*/  HMMA.16816.F32.BF16 R20, R4.reuse, R22, R104 ;  /* 0x000000160414723c */ /* 0x040ff00000041868 */
[C---:B------:R-:W-:Y:S01]  /*f520*/  HMMA.16816.F32.BF16 R120, R4.reuse, R16, R100 ;  /* 0x000000100478723c */ /* 0x040fe20000041864 */
[----:B------:R-:W-:Y:S07]  /*f530*/  MUFU.EX2 R17, R182 ;  /* 0x000000b600117308 */ /* 0x000fee0000000800 */
[C---:B------:R-:W-:Y:S01]  /*f540*/  HMMA.16816.F32.BF16 R80, R4.reuse, R18, R80 ;  /* 0x000000120450723c */ /* 0x040fe20000041850 */
[----:B------:R-:W1:Y:S07]  /*f550*/  MUFU.EX2 R19, R172 ;  /* 0x000000ac00137308 */ /* 0x000e6e0000000800 */
[C---:B------:R-:W-:Y:S01]  /*f560*/  HMMA.16816.F32.BF16 R76, R4.reuse, R12, R76 ;  /* 0x0000000c044c723c */ /* 0x040fe2000004184c */
[----:B------:R-:W-:Y:S07]  /*f570*/  MUFU.EX2 R13, R184 ;  /* 0x000000b8000d7308 */ /* 0x000fee0000000800 */
[----:B------:R-:W-:Y:S01]  /*f580*/  HMMA.16816.F32.BF16 R68, R4, R14, R68 ;  /* 0x0000000e0444723c */ /* 0x000fe20000041844 */
[----:B------:R-:W2:Y:S01]  /*f590*/  MUFU.EX2 R15, R183 ;  /* 0x000000b7000f7308 */ /* 0x000ea20000000800 */
[----:B-1----:R-:W-:-:S06]  /*f5a0*/  F2FP.BF16.PACK_AB R163, R27, R19 ;  /* 0x000000131ba3723e */ /* 0x002fcc00000010ff */
[C---:B------:R-:W-:Y:S01]  /*f5b0*/  HMMA.16816.F32.BF16 R60, R4.reuse, R8, R60 ;  /* 0x00000008043c723c */ /* 0x040fe2000004183c */
[----:B------:R-:W-:Y:S07]  /*f5c0*/  MUFU.EX2 R12, R181 ;  /* 0x000000b5000c7308 */ /* 0x000fee0000000800 */
[----:B------:R-:W-:Y:S01]  /*f5d0*/  HMMA.16816.F32.BF16 R40, R4, R10, R40 ;  /* 0x0000000a0428723c */ /* 0x000fe20000041828 */
[----:B------:R-:W1:Y:S01]  /*f5e0*/  LDSM.16.MT88.4 R8, [R200+0x2000] ;  /* 0x00200000c808783b */ /* 0x000e620000004200 */
[----:B------:R-:W3:Y:S01]  /*f5f0*/  MUFU.EX2 R7, R185 ;  /* 0x000000b900077308 */ /* 0x000ee20000000800 */
        /* <DEDUP_REMOVED lines=10> */
[----:B------:R-:W-:Y:S01]  /*f6a0*/  MUFU.EX2 R16, R179 ;  /* 0x000000b300107308 */ /* 0x000fe20000000800 */
[----:B------:R-:W-:Y:S01]  /*f6b0*/  FADD.FTZ R6, R192, R4 ;  /* 0x00000004c0067221 */ /* 0x000fe20000010000 */
[----:B---3--:R-:W-:Y:S01]  /*f6c0*/  F2FP.BF16.PACK_AB R100, R13, R7 ;  /* 0x000000070d64723e */ /* 0x008fe200000010ff */
[----:B------:R-:W-:-:S02]  /*f6d0*/  FADD.FTZ R4, R113, R2 ;  /* 0x0000000271047221 */ /* 0x000fc40000010000 */
[----:B------:R-:W-:Y:S01]  /*f6e0*/  FADD.FTZ R2, R112, R0 ;  /* 0x0000000070027221 */ /* 0x000fe20000010000 */
[C---:B------:R-:W-:Y:S01]  /*f6f0*/  HMMA.16816.F32.BF16 R140, R160.reuse, R116, R52 ;  /* 0x00000074a08c723c */ /* 0x040fe20000041834 */
[----:B------:R-:W-:Y:S01]  /*f700*/  FADD.FTZ R0, R96, R6 ;  /* 0x0000000660007221 */ /* 0x000fe20000010000 */
[----:B------:R-:W3:Y:S01]  /*f710*/  MUFU.EX2 R18, R178 ;  /* 0x000000b200127308 */ /* 0x000ee20000000800 */
        /* <DEDUP_REMOVED lines=10> */
[----:B------:R-:W-:Y:S01]  /*f7c0*/  FADD.FTZ R0, R176, R4 ;  /* 0x00000004b0007221 */ /* 0x000fe20000010000 */
[----:B---3--:R-:W-:Y:S01]  /*f7d0*/  F2FP.BF16.PACK_AB R103, R18, R16 ;  /* 0x000000101267723e */ /* 0x008fe200000010ff */
[----:B------:R-:W-:Y:S02]  /*f7e0*/  FADD.FTZ R5, R95, R5 ;  /* 0x000000055f057221 */ /* 0x000fe40000010000 */
[----:B------:R-:W-:-:S02]  /*f7f0*/  FADD.FTZ R0, R25, R0 ;  /* 0x0000000019007221 */ /* 0x000fc40000010000 */
[----:B------:R-:W-:Y:S01]  /*f800*/  FADD.FTZ R4, R73, R2 ;  /* 0x0000000249047221 */ /* 0x000fe20000010000 */
[----:B------:R-:W-:Y:S01]  /*f810*/  HMMA.16816.F32.BF16 R152, R160, R110, R32 ;  /* 0x0000006ea098723c */ /* 0x000fe20000041820 */
[----:B------:R-:W-:Y:S01]  /*f820*/  FADD.FTZ R6, R72, R0 ;  /* 0x0000000048067221 */ /* 0x000fe20000010000 */
[----:B------:R-:W-:Y:S01]  /*f830*/  IADD3 R0, R229, -0x2, RZ ;  /* 0xfffffffee5007810 */ /* 0x000fe20007ffe0ff */
[----:B------:R-:W-:Y:S02]  /*f840*/  FADD.FTZ R3, R166, R3 ;  /* 0x00000003a6037221 */ /* 0x000fe40000010000 */
[----:B------:R-:W-:Y:S01]  /*f850*/  FADD.FTZ R2, R94, R5 ;  /* 0x000000055e027221 */ /* 0x000fe20000010000 */
[----:B------:R-:W-:Y:S01]  /*f860*/  ISETP.GE.AND P0, PT, R0, R230, PT ;  /* 0x000000e60000720c */ /* 0x000fe20003f06270 */
        /* <DEDUP_REMOVED lines=16> */
[----:B-1----:R-:W-:Y:S08]  /*f970*/  HMMA.16816.F32.BF16 R156, R160, R8, R36 ;  /* 0x00000008a09c723c */ /* 0x002ff00000041824 */
[C---:B------:R-:W-:Y:S08]  /*f980*/  HMMA.16816.F32.BF16 R124, R100.reuse, R126, R20 ;  /* 0x0000007e647c723c */ /* 0x040ff00000041814 */
        /* <DEDUP_REMOVED lines=12> */
.L_x_2252:
[----:B------:R-:W2:Y:S01]  /*fa50*/  LDL.64 R6, [R1+0x8] ;  /* 0x0000080001067983 */ /* 0x000ea20000100a00 */
[----:B------:R-:W-:Y:S04]  /*fa60*/  DEPBAR.LE SB0, 0x0 ;  /* 0x000080000000791a */ /* 0x000fe80000000000 */
[----:B------:R-:W3:Y:S01]  /*fa70*/  LDL R4, [R1+0x10] ;  /* 0x0000100001047983 */ /* 0x000ee20000100800 */
[----:B------:R-:W-:Y:S01]  /*fa80*/  WARPSYNC 0xffffffff ;  /* 0xffffffff00007948 */ /* 0x000fe20003800000 */
[----:B------:R-:W-:Y:S01]  /*fa90*/  SHF.R.S32.HI R0, RZ, 0x1f, R224 ;  /* 0x0000001fff007819 */ /* 0x000fe200000114e0 */
[----:B------:R-:W-:Y:S01]  /*faa0*/  IMAD.WIDE.U32 R2, R224, c[0x0][0x208], RZ ;  /* 0x00008200e0027a25 */ /* 0x000fe200078e00ff */
        /* <DEDUP_REMOVED lines=30> */
.L_x_2339:
[-C--:B------:R-:W-:Y:S01]  /*fc90*/  HMMA.16816.F32.BF16 R4, R80, R16.reuse, RZ ;  /* 0x000000105004723c */ /* 0x080fe200000418ff */
[----:B------:R-:W3:Y:S01]  /*fca0*/  LDL R84, [R1+0x4] ;  /* 0x0000040001547983 */ /* 0x000ee20000100800 */
[----:B------:R-:W-:Y:S01]  /*fcb0*/  BSSY B0, `(.L_x_2247) ;  /* 0x00000ca000007945 */ /* 0x000fe20003800000 */
[----:B------:R-:W-:Y:S02]  /*fcc0*/  ISETP.GE.AND P0, PT, R244, c[0x0][0x1d4], PT ;  /* 0x00007500f4007a0c */ /* 0x000fe40003f06270 */
[----:B------:R-:W4:Y:S02]  /*fcd0*/  SHFL.IDX PT, R2, R0, RZ, 0x181f ;  /* 0x00181fff00027589 */ /* 0x000f2400000e0000 */
[----:B------:R-:W-:Y:S01]  /*fce0*/  SEL R89, RZ, 0x10, P0 ;  /* 0x00000010ff597807 */ /* 0x000fe20000000000 */
[C---:B------:R-:W-:Y:S05]  /*fcf0*/  HMMA.16816.F32.BF16 R8, R76.reuse, R16, RZ ;  /* 0x000000104c08723c */ /* 0x040fea00000418ff */
[----:B------:R-:W5:Y:S03]  /*fd00*/  SHFL.IDX PT, R3, R0, 0x1, 0x181f ;  /* 0x00381f0000037f89 */ /* 0x000f6600000e0000 */
[-C--:B------:R-:W-:Y:S05]  /*fd10*/  HMMA.16816.F32.BF16 R12, R76, R18.reuse, RZ ;  /* 0x000000124c0c723c */ /* 0x080fea00000418ff */
[----:B------:R-:W1:Y:S03]  /*fd20*/  SHFL.IDX PT, R53, R0, 0x2, 0x181f ;  /* 0x00581f0000357f89 */ /* 0x000e6600000e0000 */
[C---:B------:R-:W-:Y:S05]  /*fd30*/  HMMA.16816.F32.BF16 R16, R80.reuse, R18, RZ ;  /* 0x000000125010723c */ /* 0x040fea00000418ff */
[----:B------:R-:W-:Y:S03]  /*fd40*/  SHFL.IDX PT, R54, R0, 0x3, 0x181f ;  /* 0x00781f0000367f89 */ /* 0x000fe600000e0000 */
[-C--:B------:R-:W-:Y:S05]  /*fd50*/  HMMA.16816.F32.BF16 R20, R80, R32.reuse, RZ ;  /* 0x000000205014723c */ /* 0x080fea00000418ff */
[----:B------:R2:W-:Y:S03]  /*fd60*/  SHFL.IDX PT, R55, R0, 0x4, 0x181f ;  /* 0x00981f0000377f89 */ /* 0x0005e600000e0000 */
[C---:B------:R-:W-:Y:S05]  /*fd70*/  HMMA.16816.F32.BF16 R24, R76.reuse, R32, RZ ;  /* 0x000000204c18723c */ /* 0x040fea00000418ff */
[----:B------:R-:W1:Y:S03]  /*fd80*/  SHFL.IDX PT, R57, R56, 0x1, 0x181f ;  /* 0x00381f0038397f89 */ /* 0x000e6600000e0000 */
[-C--:B------:R-:W-:Y:S05]  /*fd90*/  HMMA.16816.F32.BF16 R28, R76, R34.reuse, RZ ;  /* 0x000000224c1c723c */ /* 0x080fea00000418ff */
[----:B------:R-:W1:Y:S03]  /*fda0*/  SHFL.IDX PT, R61, R56, 0x2, 0x181f ;  /* 0x00581f00383d7f89 */ /* 0x000e6600000e0000 */
[C---:B------:R-:W-:Y:S04]  /*fdb0*/  HMMA.16816.F32.BF16 R32, R80.reuse, R34, RZ ;  /* 0x000000225020723c */ /* 0x040fe800000418ff */
[----:B--2---:R-:W-:Y:S01]  /*fdc0*/  IADD3 R0, -R89, 0x10, RZ ;  /* 0x0000001059007810 */ /* 0x004fe20007ffe1ff */
[----:B------:R-:W2:Y:S03]  /*fdd0*/  SHFL.IDX PT, R69, R56, 0x3, 0x181f ;  /* 0x00781f0038457f89 */ /* 0x000ea600000e0000 */
[-C--:B------:R-:W-:Y:S01]  /*fde0*/  HMMA.16816.F32.BF16 R36, R80, R48.reuse, RZ ;  /* 0x000000305024723c */ /* 0x080fe200000418ff */
[----:B------:R-:W-:Y:S07]  /*fdf0*/  LOP3.LUT R0, R0, 0xf, RZ, 0xc0, !PT ;  /* 0x0000000f00007812 */ /* 0x000fee00078ec0ff */
[C---:B------:R-:W-:Y:S08]  /*fe00*/  HMMA.16816.F32.BF16 R40, R76.reuse, R48, RZ ;  /* 0x000000304c28723c */ /* 0x040ff000000418ff */
[-C--:B------:R-:W-:Y:S08]  /*fe10*/  HMMA.16816.F32.BF16 R44, R76, R50.reuse, RZ ;  /* 0x000000324c2c723c */ /* 0x080ff000000418ff */
[C---:B------:R-:W-:Y:S04]  /*fe20*/  HMMA.16816.F32.BF16 R48, R80.reuse, R50, RZ ;  /* 0x000000325030723c */ /* 0x040fe800000418ff */
[-C--:B----4-:R-:W-:Y:S02]  /*fe30*/  IADD3 R2, P4, R2, R52.reuse, RZ ;  /* 0x0000003402027210 */ /* 0x090fe40007f9e0ff */
[-C--:B-----5:R-:W-:Y:S02]  /*fe40*/  IADD3 R62, P3, R3, R52.reuse, RZ ;  /* 0x00000034033e7210 */ /* 0x0a0fe40007f7e0ff */
[-C--:B-1----:R-:W-:Y:S01]  /*fe50*/  IADD3 R60, P2, R53, R52.reuse, RZ ;  /* 0x00000034353c7210 */ /* 0x082fe20007f5e0ff */
[--C-:B------:R-:W-:Y:S03]  /*fe60*/  IMAD.X R3, R58, 0x1, R68.reuse, P4 ;  /* 0x000000013a037824 */ /* 0x100fe600020e0644 */
[----:B------:R-:W-:Y:S01]  /*fe70*/  IMAD.X R63, R57, 0x1, R68, P3 ;  /* 0x00000001393f7824 */ /* 0x000fe200018e0644 */
[----:B------:R-:W-:Y:S01]  /*fe80*/  IADD3 R72, P6, P5, R0, R55, R52 ;  /* 0x0000003700487210 */ /* 0x000fe20007dde034 */
[----:B------:R1:W-:Y:S01]  /*fe90*/  LDGSTS.E.BYPASS.LTC128B.128 [R213+0x100], [R2.64], !P0 ;  /* 0x0010000002d57fae */ /* 0x0003e2000c101d48 */
[--C-:B------:R-:W-:Y:S01]  /*fea0*/  IMAD.X R61, R61, 0x1, R68.reuse, P2 ;  /* 0x000000013d3d7824 */ /* 0x100fe200010e0644 */
[----:B------:R-:W-:Y:S02]  /*feb0*/  IADD3 R70, P1, R54, R52, RZ ;  /* 0x0000003436467210 */ /* 0x000fe40007f3e0ff */
[-C--:B------:R-:W-:Y:S03]  /*fec0*/  HMMA.16816.F32.BF16 R52, R80, R64.reuse, RZ ;  /* 0x000000405034723c */ /* 0x080fe600000418ff */
[--C-:B--2---:R-:W-:Y:S01]  /*fed0*/  IMAD.X R71, R69, 0x1, R68.reuse, P1 ;  /* 0x0000000145477824 */ /* 0x104fe200008e0644 */
[----:B------:R2:W-:Y:S01]  /*fee0*/  LDGSTS.E.BYPASS.LTC128B.128 [R213+0x900], [R62.64], !P0 ;  /* 0x009000003ed57fae */ /* 0x0005e2000c101d48 */
[----:B------:R-:W-:Y:S07]  /*fef0*/  ISETP.NE.U32.AND P1, PT, R89, RZ, PT ;  /* 0x000000ff5900720c */ /* 0x000fee0003f25070 */
[----:B------:R4:W5:Y:S08]  /*ff00*/  SHFL.IDX PT, R0, R56, 0x4, 0x181f ;  /* 0x00981f0038007f89 */ /* 0x00097000000e0000 */
[----:B------:R2:W-:Y:S08]  /*ff10*/  LDGSTS.E.BYPASS.LTC128B.128 [R213+0x1100], [R60.64], !P0 ;  /* 0x011000003cd57fae */ /* 0x0005f0000c101d48 */
[----:B------:R1:W-:Y:S01]  /*ff20*/  LDGSTS.E.BYPASS.LTC128B.128 [R213+0x1900], [R70.64], !P0 ;  /* 0x0190000046d57fae */ /* 0x0003e2000c101d48 */
[C---:B----4-:R-:W-:Y:S02]  /*ff30*/  HMMA.16816.F32.BF16 R56, R76.reuse, R64, RZ ;  /* 0x000000404c38723c */ /* 0x050fe400000418ff */
[----:B-----5:R-:W-:Y:S05]  /*ff40*/  IADD3.X R73, RZ, R0, R68, P6, P5 ;  /* 0x00000000ff497210 */ /* 0x020fea00037ea444 */
[----:B------:R4:W-:Y:S01]  /*ff50*/  LDGSTS.E.BYPASS.LTC128B.128.ZFILL [R213+0x2100], [R72.64], P1 ;  /* 0x0210000048d57fae */ /* 0x0009e20008941d48 */
[-C--:B--2---:R-:W-:Y:S07]  /*ff60*/  HMMA.16816.F32.BF16 R60, R76, R66.reuse, RZ ;  /* 0x000000424c3c723c */ /* 0x084fee00000418ff */
[----:B------:R-:W0:Y:S01]  /*ff70*/  LDGDEPBAR ;  /* 0x00000000000079af */ /* 0x000e220000000000 */
[C---:B------:R-:W-:Y:S08]  /*ff80*/  HMMA.16816.F32.BF16 R64, R80.reuse, R66, RZ ;  /* 0x000000425040723c */ /* 0x040ff000000418ff */
[-C--:B-1----:R-:W-:Y:S08]  /*ff90*/  HMMA.16816.F32.BF16 R68, R80, R164.reuse, RZ ;  /* 0x000000a45044723c */ /* 0x082ff000000418ff */
        /* <DEDUP_REMOVED lines=18> */
[----:B------:R-:W4:Y:S07]  /*100c0*/  LDSM.16.M88.4 R184, [R202+0x800] ;  /* 0x00080000cab8783b */ /* 0x000f2e0000000200 */
[-C--:B------:R-:W-:Y:S03]  /*100d0*/  HMMA.16816.F32.BF16 R52, R168, R188.reuse, R52 ;  /* 0x000000bca834723c */ /* 0x080fe60000041834 */
[----:B---3--:R-:W-:Y:S05]  /*100e0*/  ISETP.GT.AND P0, PT, R226, R84, PT ;  /* 0x00000054e200720c */ /* 0x008fea0003f04270 */
[C---:B------:R-:W-:Y:S08]  /*100f0*/  HMMA.16816.F32.BF16 R56, R176.reuse, R188, R56 ;  /* 0x000000bcb038723c */ /* 0x040ff00000041838 */
[-C--:B------:R-:W-:Y:S08]  /*10100*/  HMMA.16816.F32.BF16 R60, R176, R190.reuse, R60 ;  /* 0x000000beb03c723c */ /* 0x080ff0000004183c */
[C---:B------:R-:W-:Y:S01]  /*10110*/  HMMA.16816.F32.BF16 R64, R168.reuse, R190, R64 ;  /* 0x000000bea840723c */ /* 0x040fe20000041840 */
[----:B------:R-:W-:Y:S07]  /*10120*/  LDSM.16.M88.4 R188, [R205+0x2000] ;  /* 0x00200000cdbc783b */ /* 0x000fee0000000200 */
[-C--:B------:R-:W-:Y:S08]  /*10130*/  HMMA.16816.F32.BF16 R68, R168, R192.reuse, R68 ;  /* 0x000000c0a844723c */ /* 0x080ff00000041844 */
[C---:B------:R-:W-:Y:S08]  /*10140*/  HMMA.16816.F32.BF16 R72, R176.reuse, R192, R72 ;  /* 0x000000c0b048723c */ /* 0x040ff00000041848 */
[-C--:B------:R-:W-:Y:S01]  /*10150*/  HMMA.16816.F32.BF16 R76, R176, R194.reuse, R76 ;  /* 0x000000c2b04c723c */ /* 0x080fe2000004184c */
[----:B------:R-:W3:Y:S07]  /*10160*/  LDSM.16.M88.4 R176, [R202+0x1000] ;  /* 0x00100000cab0783b */ /* 0x000eee0000000200 */
[----:B------:R-:W-:Y:S01]  /*10170*/  HMMA.16816.F32.BF16 R80, R168, R194, R80 ;  /* 0x000000c2a850723c */ /* 0x000fe20000041850 */
[----:B------:R-:W5:Y:S07]  /*10180*/  LDSM.16.M88.4 R168, [R202+0x1800] ;  /* 0x00180000caa8783b */ /* 0x000f6e0000000200 */
[-C--:B-1----:R-:W-:Y:S08]  /*10190*/  HMMA.16816.F32.BF16 R4, R164, R172.reuse, R4 ;  /* 0x000000aca404723c */ /* 0x082ff00000041804 */
[C---:B--2---:R-:W-:Y:S08]  /*101a0*/  HMMA.16816.F32.BF16 R8, R180.reuse, R172, R8 ;  /* 0x000000acb408723c */ /* 0x044ff00000041808 */
[-C--:B------:R-:W-:Y:S08]  /*101b0*/  HMMA.16816.F32.BF16 R12, R180, R174.reuse, R12 ;  /* 0x000000aeb40c723c */ /* 0x080ff0000004180c */
[C---:B------:R-:W-:Y:S01]  /*101c0*/  HMMA.16816.F32.BF16 R16, R164.reuse, R174, R16 ;  /* 0x000000aea410723c */ /* 0x040fe20000041810 */
[----:B------:R-:W1:Y:S07]  /*101d0*/  LDSM.16.M88.4 R172, [R202+0x2000] ;  /* 0x00200000caac783b */ /* 0x000e6e0000000200 */
[-C--:B----4-:R-:W-:Y:S08]  /*101e0*/  HMMA.16816.F32.BF16 R20, R164, R184.reuse, R20 ;  /* 0x000000b8a414723c */ /* 0x090ff00000041814 */
[C---:B------:R-:W-:Y:S08]  /*101f0*/  HMMA.16816.F32.BF16 R24, R180.reuse, R184, R24 ;  /* 0x000000b8b418723c */ /* 0x040ff00000041818 */
[-C--:B------:R-:W-:Y:S08]  /*10200*/  HMMA.16816.F32.BF16 R28, R180, R186.reuse, R28 ;  /* 0x000000bab41c723c */ /* 0x080ff0000004181c */
[C---:B------:R-:W-:Y:S01]  /*10210*/  HMMA.16816.F32.BF16 R32, R164.reuse, R186, R32 ;  /* 0x000000baa420723c */ /* 0x040fe20000041820 */
[----:B------:R-:W-:Y:S07]  /*10220*/  LDSM.16.M88.4 R184, [R199] ;  /* 0x00000000c7b8783b */ /* 0x000fee0000000200 */
[-C--:B---3--:R-:W-:Y:S08]  /*10230*/  HMMA.16816.F32.BF16 R36, R164, R176.reuse, R36 ;  /* 0x000000b0a424723c */ /* 0x088ff00000041824 */
        /* <DEDUP_REMOVED lines=11> */
[-C--:B------:R-:W-:Y:S01]  /*102f0*/  HMMA.16816.F32.BF16 R76, R180, R174.reuse, R76 ;  /* 0x000000aeb44c723c */ /* 0x080fe2000004184c */
[----:B------:R-:W-:Y:S07]  /*10300*/  LDSM.16.M88.4 R180, [R199+0x2000] ;  /* 0x00200000c7b4783b */ /* 0x000fee0000000200 */
[----:B------:R-:W-:Y:S01]  /*10310*/  HMMA.16816.F32.BF16 R80, R164, R174, R80 ;  /* 0x000000aea450723c */ /* 0x000fe20000041850 */
[----:B------:R-:W1:Y:S07]  /*10320*/  LDSM.16.M88.4 R164, [R199+0x1000] ;  /* 0x00100000c7a4783b */ /* 0x000e6e0000000200 */
[-C--:B--2---:R-:W-:Y:S01]  /*10330*/  HMMA.16816.F32.BF16 R4, R176, R184.reuse, R4 ;  /* 0x000000b8b004723c */ /* 0x084fe20000041804 */
[----:B------:R-:W2:Y:S01]  /*10340*/  LDSM.16.M88.4 R172, [R199+0x1800] ;  /* 0x00180000c7ac783b */ /* 0x000ea20000000200 */
[----:B------:R-:W-:Y:S06]  /*10350*/  DEPBAR.LE SB0, 0x0 ;  /* 0x000080000000791a */ /* 0x000fec0000000000 */
[C---:B------:R-:W-:Y:S01]  /*10360*/  HMMA.16816.F32.BF16 R8, R188.reuse, R184, R8 ;  /* 0x000000b8bc08723c */ /* 0x040fe20000041808 */
[----:B------:R-:W-:Y:S07]  /*10370*/  BAR.SYNC.DEFER_BLOCKING 0x0 ;  /* 0x0000000000007b1d */ /* 0x000fee0000010000 */
[-C--:B------:R-:W-:Y:S08]  /*10380*/  HMMA.16816.F32.BF16 R12, R188, R186.reuse, R12 ;  /* 0x000000babc0c723c */ /* 0x080ff0000004180c */
[C---:B------:R-:W-:Y:S08]  /*10390*/  HMMA.16816.F32.BF16 R16, R176.reuse, R186, R16 ;  /* 0x000000bab010723c */ /* 0x040ff00000041810 */
[-C--:B---3--:R-:W-:Y:S08]  /*103a0*/  HMMA.16816.F32.BF16 R20, R176, R168.reuse, R20 ;  /* 0x000000a8b014723c */ /* 0x088ff00000041814 */
[C---:B------:R-:W-:Y:S08]  /*103b0*/  HMMA.16816.F32.BF16 R24, R188.reuse, R168, R24 ;  /* 0x000000a8bc18723c */ /* 0x040ff00000041818 */
[-C--:B------:R-:W-:Y:S08]  /*103c0*/  HMMA.16816.F32.BF16 R28, R188, R170.reuse, R28 ;  /* 0x000000aabc1c723c */ /* 0x080ff0000004181c */
[C---:B------:R-:W-:Y:S08]  /*103d0*/  HMMA.16816.F32.BF16 R32, R176.reuse, R170, R32 ;  /* 0x000000aab020723c */ /* 0x040ff00000041820 */
[-C--:B-1----:R-:W-:Y:S08]  /*103e0*/  HMMA.16816.F32.BF16 R36, R176, R164.reuse, R36 ;  /* 0x000000a4b024723c */ /* 0x082ff00000041824 */
[C---:B------:R-:W-:Y:S08]  /*103f0*/  HMMA.16816.F32.BF16 R40, R188.reuse, R164, R40 ;  /* 0x000000a4bc28723c */ /* 0x040ff00000041828 */
[-C--:B------:R-:W-:Y:S08]  /*10400*/  HMMA.16816.F32.BF16 R44, R188, R166.reuse, R44 ;  /* 0x000000a6bc2c723c */ /* 0x080ff0000004182c */
[C---:B------:R-:W-:Y:S08]  /*10410*/  HMMA.16816.F32.BF16 R48, R176.reuse, R166, R48 ;  /* 0x000000a6b030723c */ /* 0x040ff00000041830 */
[-C--:B--2---:R-:W-:Y:S08]  /*10420*/  HMMA.16816.F32.BF16 R52, R176, R172.reuse, R52 ;  /* 0x000000acb034723c */ /* 0x084ff00000041834 */
[C---:B------:R-:W-:Y:S08]  /*10430*/  HMMA.16816.F32.BF16 R56, R188.reuse, R172, R56 ;  /* 0x000000acbc38723c */ /* 0x040ff00000041838 */
[-C--:B------:R-:W-:Y:S08]  /*10440*/  HMMA.16816.F32.BF16 R60, R188, R174.reuse, R60 ;  /* 0x000000aebc3c723c */ /* 0x080ff0000004183c */
[C---:B------:R-:W-:Y:S08]  /*10450*/  HMMA.16816.F32.BF16 R64, R176.reuse, R174, R64 ;  /* 0x000000aeb040723c */ /* 0x040ff00000041840 */
[-C--:B------:R-:W-:Y:S08]  /*10460*/  HMMA.16816.F32.BF16 R68, R176, R180.reuse, R68 ;  /* 0x000000b4b044723c */ /* 0x080ff00000041844 */
[C---:B------:R-:W-:Y:S08]  /*10470*/  HMMA.16816.F32.BF16 R72, R188.reuse, R180, R72 ;  /* 0x000000b4bc48723c */ /* 0x040ff00000041848 */
[-C--:B------:R-:W-:Y:S08]  /*10480*/  HMMA.16816.F32.BF16 R76, R188, R182.reuse, R76 ;  /* 0x000000b6bc4c723c */ /* 0x080ff0000004184c */
[----:B------:R-:W-:Y:S01]  /*10490*/  HMMA.16816.F32.BF16 R80, R176, R182, R80 ;  /* 0x000000b6b050723c */ /* 0x000fe20000041850 */
[----:B------:R-:W-:Y:S07]  /*104a0*/  @!UPT UIADD3 URZ, URZ, URZ, URZ ;  /* 0x0000003f3f3ff290 */ /* 0x000fee000fffe03f */
[----:B------:R-:W-:-:S11]  /*104b0*/  @!P0 BRA `(.L_x_2248) ;  /* 0x0000049000008947 */ /* 0x000fd60003800000 */
[----:B------:R-:W-:Y:S01]  /*104c0*/  IMAD.MOV.U32 R0, RZ, RZ, 0x1 ;  /* 0x00000001ff007424 */ /* 0x000fe200078e00ff */
[----:B------:R-:W2:Y:S01]  /*104d0*/  LDL R90, [R1+0x2c] ;  /* 0x00002c00015a7983 */ /* 0x000ea20000100800 */
[----:B------:R-:W-:Y:S03]  /*104e0*/  IMAD.MOV.U32 R214, RZ, RZ, RZ ;  /* 0x000000ffffd67224 */ /* 0x000fe600078e00ff */
[----:B------:R-:W3:Y:S01]  /*104f0*/  LDL R84, [R1] ;  /* 0x0000000001547983 */ /* 0x000ee20000100800 */
[----:B------:R-:W-:Y:S03]  /*10500*/  ISETP.NE.AND P1, PT, R0, c[0x0][0x2b8], PT ;  /* 0x0000ae0000007a0c */ /* 0x000fe60003f25270 */
        /* <DEDUP_REMOVED lines=8> */
[----:B------:R-:W-:Y:S01]  /*10590*/  IMAD.MOV.U32 R0, RZ, RZ, R2 ;  /* 0x000000ffff007224 */ /* 0x000fe200078e0002 */
[----:B------:R-:W-:Y:S04]  /*105a0*/  @P1 SHF.R.U32.HI R0, RZ, c[0x0][0x2c0], R3 ;  /* 0x0000b000ff001a19 */ /* 0x000fe80000011603 */
[C---:B----4-:R-:W-:Y:S01]  /*105b0*/  @!P0 IADD3 R3, P1, R0.reuse, R218, RZ ;  /* 0x000000da00038210 */ /* 0x050fe20007f3e0ff */
[----:B------:R-:W-:Y:S03]  /*105c0*/  IMAD.MOV R84, RZ, RZ, -R0 ;  /* 0x000000ffff547224 */ /* 0x000fe600078e0a00 */
[----:B-----5:R-:W-:Y:S01]  /*105d0*/  @!P0 LEA.HI.X.SX32 R0, R0, R88, 0x1, P1 ;  /* 0x0000005800008211 */ /* 0x020fe200008f0eff */
[----:B------:R-:W-:Y:S01]  /*105e0*/  IMAD R224, R84, c[0x0][0x2b8], R2 ;  /* 0x0000ae0054e07a24 */ /* 0x000fe200078e0202 */
[C---:B------:R-:W-:Y:S02]  /*105f0*/  @!P0 LEA R2, P1, R3.reuse, c[0x0][0x2a0], 0x2 ;  /* 0x0000a80003028a11 */ /* 0x040fe400078210ff */
[----:B------:R-:W-:Y:S02]  /*10600*/  SHF.L.U64.HI R88, R244, 0x1, R245 ;  /* 0x00000001f4587819 */ /* 0x000fe400000102f5 */
        /* <DEDUP_REMOVED lines=12> */
[----:B------:R-:W-:Y:S01]  /*106d0*/  IADD3.X R3, R85, R3, R0, P0, !PT ;  /* 0x0000000355037210 */ /* 0x000fe200007fe400 */
[----:B------:R-:W-:Y:S01]  /*106e0*/  IMAD.SHL.U32 R85, R244, 0x2, RZ ;  /* 0x00000002f4557824 */ /* 0x000fe200078e00ff */
[C---:B------:R-:W-:Y:S04]  /*106f0*/  LEA R0, P0, R2.reuse, c[0x0][0x1c8], 0x1 ;  /* 0x0000720002007a11 */ /* 0x040fe800078008ff */
[----:B------:R-:W-:Y:S01]  /*10700*/  LEA.HI.X R84, R2, c[0x0][0x1cc], R3, 0x1, P0 ;  /* 0x0000730002547a11 */ /* 0x000fe200000f0c03 */
[----:B------:R-:W-:-:S06]  /*10710*/  BRA.DIV ~URZ, `(.L_x_2249) ;  /* 0x00007d927f007947 */ /* 0x000fcc000b800000 */
[----:B------:R1:W2:Y:S02]  /*10720*/  SHFL.IDX PT, R90, R84, RZ, 0x181f ;  /* 0x00181fff545a7589 */ /* 0x0002a400000e0000 */
.L_x_2340:
        /* <DEDUP_REMOVED lines=20> */
[----:B-1----:R-:W1:Y:S01]  /*10870*/  SHFL.IDX PT, R84, R84, 0x4, 0x181f ;  /* 0x00981f0054547f89 */ /* 0x002e6200000e0000 */
[----:B---3--:R-:W-:Y:S04]  /*10880*/  IADD3 R2, P1, P0, R2, R3, R85 ;  /* 0x0000000302027210 */ /* 0x008fe8000783e055 */
[----:B--2---:R-:W-:Y:S05]  /*10890*/  IADD3.X R3, RZ, R90, R88, P1, P0 ;  /* 0x0000005aff037210 */ /* 0x004fea0000fe0458 */
[----:B------:R2:W-:Y:S04]  /*108a0*/  LDGSTS.E.BYPASS.LTC128B.128.ZFILL [R213+0x4100], [R2.64], P2 ;  /* 0x0410000002d57fae */ /* 0x0005e80009141d48 */
[----:B--2---:R4:W2:Y:S02]  /*108b0*/  SHFL.IDX PT, R2, R0, 0x4, 0x181f ;  /* 0x00981f0000027f89 */ /* 0x0048a400000e0000 */
.L_x_2341:
[C---:B-1--4-:R-:W-:Y:S02]  /*108c0*/  IADD3 R0, -R89.reuse, 0x10, RZ ;  /* 0x0000001059007810 */ /* 0x052fe40007ffe1ff */
        /* <DEDUP_REMOVED lines=8> */
.L_x_2248:
[----:B------:R-:W-:Y:S05]  /*10950*/  BSYNC B0 ;  /* 0x0000000000007941 */ /* 0x000fea0003800000 */
.L_x_2247:
        /* <DEDUP_REMOVED lines=97> */
.L_x_2342:
[----:B------:R-:W-:Y:S01]  /*10f70*/  FMUL.FTZ R2, R90, c[0x0][0x2d0] ;  /* 0x0000b4005a027a20 */ /* 0x000fe20000410000 */
[----:B--2---:R-:W-:Y:S01]  /*10f80*/  FMNMX.FTZ R85, R0, R84, !PT ;  /* 0x0000005400557209 */ /* 0x004fe20007810000 */
[----:B------:R-:W-:Y:S01]  /*10f90*/  FADD.FTZ R0, -R90, R94 ;  /* 0x0000005e5a007221 */ /* 0x000fe20000010100 */
[----:B------:R-:W-:Y:S01]  /*10fa0*/  WARPSYNC 0xffffffff ;  /* 0xffffffff00007948 */ /* 0x000fe20003800000 */
[--C-:B------:R-:W-:Y:S02]  /*10fb0*/  FFMA.FTZ R4, R4, c[0x0][0x2d0], -R2.reuse ;  /* 0x0000b40004047a23 */ /* 0x100fe40000010802 */
[----:B------:R-:W-:Y:S02]  /*10fc0*/  FMUL.FTZ R0, R0, c[0x0][0x2d0] ;  /* 0x0000b40000007a20 */ /* 0x000fe40000410000 */
[--C-:B------:R-:W-:Y:S02]  /*10fd0*/  FFMA.FTZ R3, R5, c[0x0][0x2d0], -R2.reuse ;  /* 0x0000b40005037a23 */ /* 0x100fe40000010802 */
[----:B-1----:R-:W-:Y:S01]  /*10fe0*/  MUFU.EX2 R84, R0 ;  /* 0x0000000000547308 */ /* 0x002fe20000000800 */
        /* <DEDUP_REMOVED lines=20> */
[----:B------:R-:W1:Y:S02]  /*11130*/  MUFU.EX2 R2, R4 ;  /* 0x0000000400027308 */ /* 0x000e640000000800 */
[----:B-1----:R-:W-:Y:S01]  /*11140*/  FFMA.FTZ R0, R84, R225, R2 ;  /* 0x000000e154007223 */ /* 0x002fe20000010002 */
[----:B------:R-:W-:Y:S01]  /*11150*/  F2FP.BF16.PACK_AB R68, R3, R2 ;  /* 0x000000020344723e */ /* 0x000fe200000010ff */
[----:B------:R-:W-:Y:S02]  /*11160*/  FMUL.FTZ R2, R89, c[0x0][0x2d0] ;  /* 0x0000b40059027a20 */ /* 0x000fe40000410000 */
[----:B------:R-:W-:Y:S02]  /*11170*/  FADD.FTZ R33, R3, R0 ;  /* 0x0000000003217221 */ /* 0x000fe40000010000 */
[----:B------:R-:W-:Y:S02]  /*11180*/  FADD.FTZ R0, -R89, R95 ;  /* 0x0000005f59007221 */ /* 0x000fe40000010100 */
[--C-:B------:R-:W-:Y:S02]  /*11190*/  FFMA.FTZ R6, R6, c[0x0][0x2d0], -R2.reuse ;  /* 0x0000b40006067a23 */ /* 0x100fe40000010802 */
[----:B------:R-:W-:Y:S02]  /*111a0*/  FMUL.FTZ R0, R0, c[0x0][0x2d0] ;  /* 0x0000b40000007a20 */ /* 0x000fe40000410000 */
[--C-:B------:R-:W-:Y:S02]  /*111b0*/  FFMA.FTZ R20, R18, c[0x0][0x2d0], -R2.reuse ;  /* 0x0000b40012147a23 */ /* 0x100fe40000010802 */
[----:B------:R-:W1:Y:S01]  /*111c0*/  MUFU.EX2 R3, R0 ;  /* 0x0000000000037308 */ /* 0x000e620000000800 */
[--C-:B------:R-:W-:Y:S02]  /*111d0*/  FFMA.FTZ R167, R38, c[0x0][0x2d0], -R2.reuse ;  /* 0x0000b40026a77a23 */ /* 0x100fe40000010802 */
[--C-:B------:R-:W-:Y:S02]  /*111e0*/  FFMA.FTZ R172, R39, c[0x0][0x2d0], -R2.reuse ;  /* 0x0000b40027ac7a23 */ /* 0x100fe40000010802 */
[----:B------:R-:W-:Y:S01]  /*111f0*/  LDSM.16.MT88.4 R36, [R201] ;  /* 0x00000000c924783b */ /* 0x000fe20000004200 */
[--C-:B------:R-:W-:Y:S02]  /*11200*/  FFMA.FTZ R216, R54, c[0x0][0x2d0], -R2.reuse ;  /* 0x0000b40036d87a23 */ /* 0x100fe40000010802 */
[--C-:B------:R-:W-:Y:S02]  /*11210*/  FFMA.FTZ R215, R55, c[0x0][0x2d0], -R2.reuse ;  /* 0x0000b40037d77a23 */ /* 0x100fe40000010802 */
[----:B------:R-:W2:Y:S01]  /*11220*/  MUFU.EX2 R6, R6 ;  /* 0x0000000600067308 */ /* 0x000ea20000000800 */
        /* <DEDUP_REMOVED lines=17> */
[C---:B-1----:R-:W-:Y:S01]  /*11340*/  FMUL.FTZ R35, R3.reuse, R147 ;  /* 0x0000009303237220 */ /* 0x042fe20000410000 */
[----:B------:R-:W1:Y:S01]  /*11350*/  MUFU.EX2 R2, R7 ;  /* 0x0000000700027308 */ /* 0x000e620000000800 */
[----:B--2---:R-:W-:Y:S02]  /*11360*/  FFMA.FTZ R0, R3, R223, R6 ;  /* 0x000000df03007223 */ /* 0x004fe40000010006 */
[----:B------:R-:W-:Y:S02]  /*11370*/  FMUL.FTZ R4, R88, c[0x0][0x2d0] ;  /* 0x0000b40058047a20 */ /* 0x000fe40000410000 */
[----:B------:R-:W-:Y:S02]  /*11380*/  FMUL.FTZ R48, R84, R152 ;  /* 0x0000009854307220 */ /* 0x000fe40000410000 */
[--C-:B------:R-:W-:Y:S02]  /*11390*/  FFMA.FTZ R5, R8, c[0x0][0x2d0], -R4.reuse ;  /* 0x0000b40008057a23 */ /* 0x100fe40000010804 */
[--C-:B------:R-:W-:Y:S01]  /*113a0*/  FFMA.FTZ R83, R24, c[0x0][0x2d0], -R4.reuse ;  /* 0x0000b40018537a23 */ /* 0x100fe20000010804 */
[----:B------:R-:W2:Y:S01]  /*113b0*/  MUFU.EX2 R8, R17 ;  /* 0x0000001100087308 */ /* 0x000ea20000000800 */
[--C-:B------:R-:W-:Y:S02]  /*113c0*/  FFMA.FTZ R82, R25, c[0x0][0x2d0], -R4.reuse ;  /* 0x0000b40019527a23 */ /* 0x100fe40000010804 */
[--C-:B------:R-:W-:Y:S02]  /*113d0*/  FFMA.FTZ R81, R28, c[0x0][0x2d0], -R4.reuse ;  /* 0x0000b4001c517a23 */ /* 0x100fe40000010804 */
[--C-:B------:R-:W-:Y:S02]  /*113e0*/  FFMA.FTZ R80, R29, c[0x0][0x2d0], -R4.reuse ;  /* 0x0000b4001d507a23 */ /* 0x100fe40000010804 */
[--C-:B------:R-:W-:Y:S02]  /*113f0*/  FFMA.FTZ R187, R45, c[0x0][0x2d0], -R4.reuse ;  /* 0x0000b4002dbb7a23 */ /* 0x100fe40000010804 */
[--C-:B------:R-:W-:Y:S01]  /*11400*/  FFMA.FTZ R234, R72, c[0x0][0x2d0], -R4.reuse ;  /* 0x0000b40048ea7a23 */ /* 0x100fe20000010804 */
[----:B------:R-:W-:Y:S01]  /*11410*/  MUFU.EX2 R23, R5 ;  /* 0x0000000500177308 */ /* 0x000fe20000000800 */
[--C-:B------:R-:W-:Y:S02]  /*11420*/  FFMA.FTZ R236, R73, c[0x0][0x2d0], -R4.reuse ;  /* 0x0000b40049ec7a23 */ /* 0x100fe40000010804 */
[----:B------:R-:W-:Y:S01]  /*11430*/  FFMA.FTZ R19, R12, c[0x0][0x2d0], -R4 ;  /* 0x0000b4000c137a23 */ /* 0x000fe20000010804 */
[C---:B-1----:R-:W-:Y:S01]  /*11440*/  F2FP.BF16.PACK_AB R69, R2.reuse, R6 ;  /* 0x000000060245723e */ /* 0x042fe200000010ff */
[----:B------:R-:W-:Y:S02]  /*11450*/  FADD.FTZ R34, R2, R0 ;  /* 0x0000000002227221 */ /* 0x000fe40000010000 */
[----:B------:R-:W-:Y:S02]  /*11460*/  FADD.FTZ R0, -R88, R96 ;  /* 0x0000006058007221 */ /* 0x000fe40000010100 */
[--C-:B------:R-:W-:Y:S01]  /*11470*/  FFMA.FTZ R6, R9, c[0x0][0x2d0], -R4.reuse ;  /* 0x0000b40009067a23 */ /* 0x100fe20000010804 */
[----:B------:R-:W-:Y:S01]  /*11480*/  MUFU.EX2 R251, R80 ;  /* 0x0000005000fb7308 */ /* 0x000fe20000000800 */
[----:B------:R-:W-:Y:S02]  /*11490*/  FMUL.FTZ R0, R0, c[0x0][0x2d0] ;  /* 0x0000b40000007a20 */ /* 0x000fe40000410000 */
[----:B------:R-:W-:Y:S01]  /*114a0*/  FMUL.FTZ R49, R84, R153 ;  /* 0x0000009954317220 */ /* 0x000fe20000410000 */
[----:B--2---:R-:W-:Y:S01]  /*114b0*/  F2FP.BF16.PACK_AB R70, R8, R21 ;  /* 0x000000150846723e */ /* 0x004fe200000010ff */
[C---:B------:R-:W-:Y:S02]  /*114c0*/  FMUL.FTZ R50, R3.reuse, R154 ;  /* 0x0000009a03327220 */ /* 0x040fe40000410000 */
[----:B------:R-:W-:Y:S02]  /*114d0*/  FMUL.FTZ R51, R3, R155 ;  /* 0x0000009b03337220 */ /* 0x000fe40000410000 */
[----:B------:R-:W-:Y:S01]  /*114e0*/  LDSM.16.MT88.4 R152, [R198+0x2000] ;  /* 0x00200000c698783b */ /* 0x000fe20000004200 */
[----:B------:R1:W-:Y:S01]  /*114f0*/  MUFU.EX2 R2, R0 ;  /* 0x0000000000027308 */ /* 0x0003e20000000800 */
        /* <DEDUP_REMOVED lines=9> */
[--C-:B------:R-:W-:Y:S02]  /*11590*/  FFMA.FTZ R238, R76, c[0x0][0x2d0], -R4.reuse ;  /* 0x0000b4004cee7a23 */ /* 0x100fe40000010804 */
[----:B------:R-:W-:Y:S01]  /*115a0*/  FFMA.FTZ R240, R77, c[0x0][0x2d0], -R4 ;  /* 0x0000b4004df07a23 */ /* 0x000fe20000010804 */
[----:B------:R-:W-:Y:S01]  /*115b0*/  MUFU.EX2 R76, R184 ;  /* 0x000000b8004c7308 */ /* 0x000fe20000000800 */
[C---:B------:R-:W-:Y:S02]  /*115c0*/  FMUL.FTZ R4, R85.reuse, c[0x0][0x2d0] ;  /* 0x0000b40055047a20 */ /* 0x040fe40000410000 */
[----:B-1----:R-:W-:Y:S02]  /*115d0*/  FADD.FTZ R0, -R85, R97 ;  /* 0x0000006155007221 */ /* 0x002fe40000010100 */
[--C-:B------:R-:W-:Y:S02]  /*115e0*/  FFMA.FTZ R5, R10, c[0x0][0x2d0], -R4.reuse ;  /* 0x0000b4000a057a23 */ /* 0x100fe40000010804 */
[----:B------:R-:W-:Y:S03]  /*115f0*/  FMUL.FTZ R0, R0, c[0x0][0x2d0] ;  /* 0x0000b40000007a20 */ /* 0x000fe60000410000 */
[----:B------:R-:W-:Y:S01]  /*11600*/  MUFU.EX2 R77, R182 ;  /* 0x000000b6004d7308 */ /* 0x000fe20000000800 */
[--C-:B------:R-:W-:Y:S02]  /*11610*/  FFMA.FTZ R237, R74, c[0x0][0x2d0], -R4.reuse ;  /* 0x0000b4004aed7a23 */ /* 0x100fe40000010804 */
[--C-:B------:R-:W-:Y:S01]  /*11620*/  FFMA.FTZ R239, R75, c[0x0][0x2d0], -R4.reuse ;  /* 0x0000b4004bef7a23 */ /* 0x100fe20000010804 */
[----:B--2---:R-:W-:Y:S01]  /*11630*/  F2FP.BF16.PACK_AB R64, R22, R23 ;  /* 0x000000171640723e */ /* 0x004fe200000010ff */
[----:B------:R-:W-:Y:S01]  /*11640*/  FADD.FTZ R6, R21, R33 ;  /* 0x0000002115067221 */ /* 0x000fe20000010000 */
[----:B------:R-:W-:Y:S01]  /*11650*/  LDSM.16.MT88.4 R72, [R200] ;  /* 0x00000000c848783b */ /* 0x000fe20000004200 */
[----:B------:R-:W-:Y:S02]  /*11660*/  FMUL.FTZ R57, R2, R105 ;  /* 0x0000006902397220 */ /* 0x000fe40000410000 */
[--C-:B------:R-:W-:Y:S01]  /*11670*/  FFMA.FTZ R17, R11, c[0x0][0x2d0], -R4.reuse ;  /* 0x0000b4000b117a23 */ /* 0x100fe20000010804 */
[----:B------:R-:W1:Y:S01]  /*11680*/  MUFU.EX2 R0, R0 ;  /* 0x0000000000007308 */ /* 0x000e620000000800 */
        /* <DEDUP_REMOVED lines=14> */
[C---:B-1----:R-:W-:Y:S02]  /*11770*/  FMUL.FTZ R58, R0.reuse, R106 ;  /* 0x0000006a003a7220 */ /* 0x042fe40000410000 */
[----:B------:R-:W-:Y:S02]  /*11780*/  FMUL.FTZ R59, R0, R107 ;  /* 0x0000006b003b7220 */ /* 0x000fe40000410000 */
[--C-:B------:R-:W-:Y:S01]  /*11790*/  FFMA.FTZ R227, R62, c[0x0][0x2d0], -R4.reuse ;  /* 0x0000b4003ee37a23 */ /* 0x100fe20000010804 */
[----:B------:R-:W-:Y:S01]  /*117a0*/  MUFU.EX2 R182, R173 ;  /* 0x000000ad00b67308 */ /* 0x000fe20000000800 */
[--C-:B------:R-:W-:Y:S02]  /*117b0*/  FFMA.FTZ R230, R63, c[0x0][0x2d0], -R4.reuse ;  /* 0x0000b4003fe67a23 */ /* 0x100fe40000010804 */
[--C-:B------:R-:W-:Y:S02]  /*117c0*/  FFMA.FTZ R242, R79, c[0x0][0x2d0], -R4.reuse ;  /* 0x0000b4004ff27a23 */ /* 0x100fe40000010804 */
        /* <DEDUP_REMOVED lines=15> */
[----:B------:R1:W-:Y:S01]  /*118c0*/  MUFU.EX2 R119, R7 ;  /* 0x0000000700777308 */ /* 0x0003e20000000800 */
[C---:B------:R-:W-:Y:S02]  /*118d0*/  FMUL.FTZ R63, R0.reuse, R103 ;  /* 0x00000067003f7220 */ /* 0x040fe40000410000 */
[----:B--2---:R-:W-:Y:S02]  /*118e0*/  FFMA.FTZ R79, R0, R246, R33 ;  /* 0x000000f6004f7223 */ /* 0x004fe40000010021 */
[----:B------:R-:W-:Y:S02]  /*118f0*/  FFMA.FTZ R241, R78, c[0x0][0x2d0], -R4 ;  /* 0x0000b4004ef17a23 */ /* 0x000fe40000010804 */
[C---:B------:R-:W-:Y:S02]  /*11900*/  FFMA.FTZ R4, R2.reuse, R243, R23 ;  /* 0x000000f302047223 */ /* 0x040fe40000010017 */
[----:B------:R-:W-:Y:S01]  /*11910*/  FMUL.FTZ R60, R2, R100 ;  /* 0x00000064023c7220 */ /* 0x000fe20000410000 */
[----:B------:R2:W3:Y:S01]  /*11920*/  MUFU.EX2 R0, R20 ;  /* 0x0000001400007308 */ /* 0x0004e20000000800 */
[----:B------:R-:W-:Y:S02]  /*11930*/  FADD.FTZ R100, R22, R4 ;  /* 0x0000000416647221 */ /* 0x000fe40000010000 */
[C---:B------:R-:W-:Y:S02]  /*11940*/  FMUL.FTZ R56, R2.reuse, R104 ;  /* 0x0000006802387220 */ /* 0x040fe40000410000 */
[C---:B------:R-:W-:Y:S02]  /*11950*/  FMUL.FTZ R61, R2.reuse, R101 ;  /* 0x00000065023d7220 */ /* 0x040fe40000410000 */
[----:B------:R-:W-:Y:S02]  /*11960*/  FMUL.FTZ R24, R2, R120 ;  /* 0x0000007802187220 */ /* 0x000fe40000410000 */
[C---:B------:R-:W-:Y:S01]  /*11970*/  FMUL.FTZ R4, R84.reuse, R132 ;  /* 0x0000008454047220 */ /* 0x040fe20000410000 */
[----:B------:R-:W4:Y:S01]  /*11980*/  MUFU.EX2 R104, R32 ;  /* 0x0000002000687308 */ /* 0x000f220000000800 */
[----:B------:R-:W-:Y:S02]  /*11990*/  FMUL.FTZ R5, R84, R133 ;  /* 0x0000008554057220 */ /* 0x000fe40000410000 */
[----:B------:R-:W-:Y:S02]  /*119a0*/  FADD.FTZ R97, R8, R6 ;  /* 0x0000000608617221 */ /* 0x000fe40000010000 */
[C---:B------:R-:W-:Y:S02]  /*119b0*/  FMUL.FTZ R6, R3.reuse, R134 ;  /* 0x0000008603067220 */ /* 0x040fe40000410000 */
[C---:B-1----:R-:W-:Y:S02]  /*119c0*/  FMUL.FTZ R7, R3.reuse, R135 ;  /* 0x0000008703077220 */ /* 0x042fe40000410000 */
[C---:B------:R-:W-:Y:S01]  /*119d0*/  FMUL.FTZ R8, R2.reuse, R128 ;  /* 0x0000008002087220 */ /* 0x040fe20000410000 */
[----:B------:R1:W5:Y:S01]  /*119e0*/  MUFU.EX2 R103, R19 ;  /* 0x0000001300677308 */ /* 0x0003620000000800 */
[C---:B------:R-:W-:Y:S02]  /*119f0*/  FMUL.FTZ R9, R2.reuse, R129 ;  /* 0x0000008102097220 */ /* 0x040fe40000410000 */
[C---:B------:R-:W-:Y:S01]  /*11a00*/  FMUL.FTZ R12, R2.reuse, R124 ;  /* 0x0000007c020c7220 */ /* 0x040fe20000410000 */
[----:B--2---:R-:W2:Y:S01]  /*11a10*/  LDSM.16.MT88.4 R20, [R197] ;  /* 0x00000000c514783b */ /* 0x004ea20000004200 */
[----:B------:R-:W-:Y:S02]  /*11a20*/  FMUL.FTZ R13, R2, R125 ;  /* 0x0000007d020d7220 */ /* 0x000fe40000410000 */
[----:B---3--:R-:W-:Y:S02]  /*11a30*/  FADD.FTZ R95, R0, R34 ;  /* 0x00000022005f7221 */ /* 0x008fe40000010000 */
[C---:B------:R-:W-:Y:S01]  /*11a40*/  FMUL.FTZ R34, R3.reuse, R146 ;  /* 0x0000009203227220 */ /* 0x040fe20000410000 */
[----:B------:R-:W3:Y:S01]  /*11a50*/  MUFU.EX2 R101, R17 ;  /* 0x0000001100657308 */ /* 0x000ee20000000800 */
[C---:B------:R-:W-:Y:S02]  /*11a60*/  FMUL.FTZ R41, R2.reuse, R113 ;  /* 0x0000007102297220 */ /* 0x040fe40000410000 */
[----:B------:R-:W-:Y:S01]  /*11a70*/  FMUL.FTZ R44, R2, R108 ;  /* 0x0000006c022c7220 */ /* 0x000fe20000410000 */
[----:B----4-:R-:W-:Y:S01]  /*11a80*/  F2FP.BF16.PACK_AB R71, R104, R0 ;  /* 0x000000006847723e */ /* 0x010fe200000010ff */
[----:B------:R-:W-:Y:S02]  /*11a90*/  FMUL.FTZ R32, R84, R144 ;  /* 0x0000009054207220 */ /* 0x000fe40000410000 */
[C---:B------:R-:W-:Y:S02]  /*11aa0*/  FMUL.FTZ R45, R2.reuse, R109 ;  /* 0x0000006d022d7220 */ /* 0x040fe40000410000 */
[C---:B------:R-:W-:Y:S01]  /*11ab0*/  FMUL.FTZ R25, R2.reuse, R121 ;  /* 0x0000007902197220 */ /* 0x040fe20000410000 */
[----:B------:R-:W4:Y:S01]  /*11ac0*/  MUFU.EX2 R102, R16 ;  /* 0x0000001000667308 */ /* 0x000f220000000800 */
[C---:B------:R-:W-:Y:S02]  /*11ad0*/  FMUL.FTZ R28, R2.reuse, R116 ;  /* 0x00000074021c7220 */ /* 0x040fe40000410000 */
[C---:B------:R-:W-:Y:S02]  /*11ae0*/  FMUL.FTZ R29, R2.reuse, R117 ;  /* 0x00000075021d7220 */ /* 0x040fe40000410000 */
[----:B-1----:R-:W-:Y:S02]  /*11af0*/  FMUL.FTZ R19, R3, R139 ;  /* 0x0000008b03137220 */ /* 0x002fe40000410000 */
[----:B-----5:R-:W-:Y:S02]  /*11b00*/  FADD.FTZ R94, R103, R100 ;  /* 0x00000064675e7221 */ /* 0x020fe40000010000 */
[----:B------:R-:W-:Y:S01]  /*11b10*/  FMUL.FTZ R40, R2, R112 ;  /* 0x0000007002287220 */ /* 0x000fe20000410000 */
[----:B------:R-:W1:Y:S01]  /*11b20*/  MUFU.EX2 R120, R18 ;  /* 0x0000001200787308 */ /* 0x000e620000000800 */
[----:B------:R-:W-:Y:S01]  /*11b30*/  FADD.FTZ R0, R76, R97 ;  /* 0x000000614c007221 */ /* 0x000fe20000010000 */
[----:B---3--:R-:W-:Y:S01]  /*11b40*/  F2FP.BF16.PACK_AB R65, R101, R33 ;  /* 0x000000216541723e */ /* 0x008fe200000010ff */
[C---:B------:R-:W-:Y:S02]  /*11b50*/  FMUL.FTZ R17, R84.reuse, R137 ;  /* 0x0000008954117220 */ /* 0x040fe40000410000 */
[C---:B------:R-:W-:Y:S02]  /*11b60*/  FMUL.FTZ R33, R84.reuse, R145 ;  /* 0x0000009154217220 */ /* 0x040fe40000410000 */
[----:B------:R-:W-:Y:S03]  /*11b70*/  LDSM.16.MT88.4 R144, [R201+0x2000] ;  /* 0x00200000c990783b */ /* 0x000fe60000004200 */
[----:B------:R-:W-:Y:S01]  /*11b80*/  MUFU.EX2 R113, R83 ;  /* 0x0000005300717308 */ /* 0x000fe20000000800 */
[-C--:B--2---:R-:W-:Y:S05]  /*11b90*/  HMMA.16816.F32.BF16 R4, R68, R20.reuse, R4 ;  /* 0x000000144404723c */ /* 0x084fea0000041804 */
[----:B----4-:R-:W-:Y:S01]  /*11ba0*/  F2FP.BF16.PACK_AB R67, R119, R102 ;  /* 0x000000667743723e */ /* 0x010fe200000010ff */
[----:B------:R-:W-:Y:S03]  /*11bb0*/  FMUL.FTZ R16, R84, R136 ;  /* 0x0000008854107220 */ /* 0x000fe60000410000 */
[----:B------:R2:W-:Y:S03]  /*11bc0*/  MUFU.EX2 R126, R81 ;  /* 0x00000051007e7308 */ /* 0x0005e60000000800 */
[----:B-1----:R-:W-:Y:S01]  /*11bd0*/  F2FP.BF16.PACK_AB R66, R120, R103 ;  /* 0x000000677842723e */ /* 0x002fe200000010ff */
[C---:B------:R-:W-:Y:S02]  /*11be0*/  FMUL.FTZ R18, R3.reuse, R138 ;  /* 0x0000008a03127220 */ /* 0x040fe40000410000 */
[----:B------:R-:W-:Y:S04]  /*11bf0*/  LDSM.16.MT88.4 R136, [R197+0x2000] ;  /* 0x00200000c588783b */ /* 0x000fe80000004200 */
[----:B------:R-:W-:Y:S01]  /*11c00*/  MUFU.EX2 R111, R180 ;  /* 0x000000b4006f7308 */ /* 0x000fe20000000800 */
[C---:B------:R-:W-:Y:S07]  /*11c10*/  HMMA.16816.F32.BF16 R8, R64.reuse, R20, R8 ;  /* 0x000000144008723c */ /* 0x040fee0000041808 */
[C---:B------:R-:W-:Y:S01]  /*11c20*/  FMUL.FTZ R20, R84.reuse, R140 ;  /* 0x0000008c54147220 */ /* 0x040fe20000410000 */
[-C--:B------:R-:W-:Y:S01]  /*11c30*/  HMMA.16816.F32.BF16 R12, R64, R22.reuse, R12 ;  /* 0x00000016400c723c */ /* 0x080fe2000004180c */
[----:B------:R-:W-:Y:S01]  /*11c40*/  MUFU.EX2 R109, R179 ;  /* 0x000000b3006d7308 */ /* 0x000fe20000000800 */
[----:B--2---:R-:W1:Y:S02]  /*11c50*/  LDSM.16.MT88.4 R80, [R197+0x800] ;  /* 0x00080000c550783b */ /* 0x004e640000004200 */
[C---:B------:R-:W-:Y:S04]  /*11c60*/  FMUL.FTZ R21, R84.reuse, R141 ;  /* 0x0000008d54157220 */ /* 0x040fe80000410000 */
[C---:B------:R-:W-:Y:S03]  /*11c70*/  HMMA.16816.F32.BF16 R16, R68.reuse, R22, R16 ;  /* 0x000000164410723c */ /* 0x040fe60000041810 */
[----:B------:R-:W-:Y:S04]  /*11c80*/  MUFU.EX2 R110, R178 ;  /* 0x000000b2006e7308 */ /* 0x000fe80000000800 */
[C---:B------:R-:W-:Y:S02]  /*11c90*/  FMUL.FTZ R22, R3.reuse, R142 ;  /* 0x0000008e03167220 */ /* 0x040fe40000410000 */
[C---:B------:R-:W-:Y:S04]  /*11ca0*/  FMUL.FTZ R23, R3.reuse, R143 ;  /* 0x0000008f03177220 */ /* 0x040fe80000410000 */
[----:B------:R-:W-:Y:S03]  /*11cb0*/  MUFU.EX2 R108, R176 ;  /* 0x000000b0006c7308 */ /* 0x000fe60000000800 */
[-C--:B------:R-:W-:Y:S07]  /*11cc0*/  HMMA.16816.F32.BF16 R20, R68, R36.reuse, R20 ;  /* 0x000000244414723c */ /* 0x080fee0000041814 */
[----:B------:R-:W2:Y:S01]  /*11cd0*/  MUFU.EX2 R2, R183 ;  /* 0x000000b700027308 */ /* 0x000ea20000000800 */
[C---:B------:R-:W-:Y:S07]  /*11ce0*/  HMMA.16816.F32.BF16 R24, R64.reuse, R36, R24 ;  /* 0x000000244018723c */ /* 0x040fee0000041818 */
[C---:B------:R-:W-:Y:S01]  /*11cf0*/  FMUL.FTZ R36, R84.reuse, R148 ;  /* 0x0000009454247220 */ /* 0x040fe20000410000 */
[-C--:B------:R-:W-:Y:S01]  /*11d00*/  HMMA.16816.F32.BF16 R28, R64, R38.reuse, R28 ;  /* 0x00000026401c723c */ /* 0x080fe2000004181c */
[----:B------:R-:W-:Y:S03]  /*11d10*/  MUFU.EX2 R183, R166 ;  /* 0x000000a600b77308 */ /* 0x000fe60000000800 */
[----:B------:R-:W-:Y:S04]  /*11d20*/  FMUL.FTZ R37, R84, R149 ;  /* 0x0000009554257220 */ /* 0x000fe80000410000 */
[C---:B------:R-:W-:Y:S03]  /*11d30*/  HMMA.16816.F32.BF16 R32, R68.reuse, R38, R32 ;  /* 0x000000264420723c */ /* 0x040fe60000041820 */
[----:B------:R-:W-:Y:S04]  /*11d40*/  MUFU.EX2 R173, R190 ;  /* 0x000000be00ad7308 */ /* 0x000fe80000000800 */
[C---:B------:R-:W-:Y:S01]  /*11d50*/  FMUL.FTZ R38, R3.reuse, R150 ;  /* 0x0000009603267220 */ /* 0x040fe20000410000 */
[C---:B--2---:R-:W-:Y:S01]  /*11d60*/  F2FP.BF16.PACK_AB R76, R2.reuse, R76 ;  /* 0x0000004c024c723e */ /* 0x044fe200000010ff */
[----:B------:R-:W-:Y:S03]  /*11d70*/  FMUL.FTZ R39, R3, R151 ;  /* 0x0000009703277220 */ /* 0x000fe60000410000 */
[----:B------:R-:W-:Y:S01]  /*11d80*/  FADD.FTZ R0, R2, R0 ;  /* 0x0000000002007221 */ /* 0x000fe20000010000 */
[----:B------:R-:W-:Y:S01]  /*11d90*/  MUFU.EX2 R176, R189 ;  /* 0x000000bd00b07308 */ /* 0x000fe20000000800 */
[----:B------:R-:W-:Y:S02]  /*11da0*/  FADD.FTZ R2, R101, R79 ;  /* 0x0000004f65027221 */ /* 0x000fe40000010000 */
[-C--:B------:R-:W-:Y:S03]  /*11db0*/  HMMA.16816.F32.BF16 R36, R68, R52.reuse, R36 ;  /* 0x000000344424723c */ /* 0x080fe60000041824 */
[----:B------:R-:W-:Y:S04]  /*11dc0*/  FADD.FTZ R0, R77, R0 ;  /* 0x000000004d007221 */ /* 0x000fe80000010000 */
[----:B------:R-:W-:Y:S01]  /*11dd0*/  MUFU.EX2 R178, R186 ;  /* 0x000000ba00b27308 */ /* 0x000fe20000000800 */
[C---:B------:R-:W-:Y:S07]  /*11de0*/  HMMA.16816.F32.BF16 R40, R64.reuse, R52, R40 ;  /* 0x000000344028723c */ /* 0x040fee0000041828 */
[C---:B------:R-:W-:Y:S01]  /*11df0*/  FMUL.FTZ R52, R84.reuse, R156 ;  /* 0x0000009c54347220 */ /* 0x040fe20000410000 */
[-C--:B------:R-:W-:Y:S01]  /*11e00*/  HMMA.16816.F32.BF16 R44, R64, R54.reuse, R44 ;  /* 0x00000036402c723c */ /* 0x080fe2000004182c */
[----:B------:R-:W-:Y:S03]  /*11e10*/  MUFU.EX2 R156, R192 ;  /* 0x000000c0009c7308 */ /* 0x000fe60000000800 */
[----:B------:R-:W-:Y:S04]  /*11e20*/  FMUL.FTZ R53, R84, R157 ;  /* 0x0000009d54357220 */ /* 0x000fe80000410000 */
[C---:B------:R-:W-:Y:S03]  /*11e30*/  HMMA.16816.F32.BF16 R48, R68.reuse, R54, R48 ;  /* 0x000000364430723c */ /* 0x040fe60000041830 */
[----:B------:R-:W2:Y:S04]  /*11e40*/  MUFU.EX2 R78, R181 ;  /* 0x000000b5004e7308 */ /* 0x000ea80000000800 */
[C---:B------:R-:W-:Y:S02]  /*11e50*/  FMUL.FTZ R54, R3.reuse, R158 ;  /* 0x0000009e03367220 */ /* 0x040fe40000410000 */
[----:B------:R-:W-:Y:S04]  /*11e60*/  FMUL.FTZ R55, R3, R159 ;  /* 0x0000009f03377220 */ /* 0x000fe80000410000 */
[----:B------:R-:W-:Y:S03]  /*11e70*/  MUFU.EX2 R159, R177 ;  /* 0x000000b1009f7308 */ /* 0x000fe60000000800 */
[-C--:B------:R-:W-:Y:S07]  /*11e80*/  HMMA.16816.F32.BF16 R52, R68, R72.reuse, R52 ;  /* 0x000000484434723c */ /* 0x080fee0000041834 */
[----:B------:R-:W-:Y:S01]  /*11e90*/  MUFU.EX2 R114, R171 ;  /* 0x000000ab00727308 */ /* 0x000fe20000000800 */
[C---:B------:R-:W-:Y:S04]  /*11ea0*/  HMMA.16816.F32.BF16 R56, R64.reuse, R72, R56 ;  /* 0x000000484038723c */ /* 0x040fe80000041838 */
[C---:B--2---:R-:W-:Y:S01]  /*11eb0*/  FADD.FTZ R0, R78.reuse, R0 ;  /* 0x000000004e007221 */ /* 0x044fe20000010000 */
[----:B------:R-:W-:Y:S03]  /*11ec0*/  F2FP.BF16.PACK_AB R78, R78, R77 ;  /* 0x0000004d4e4e723e */ /* 0x000fe600000010ff */
[-C--:B------:R-:W-:Y:S01]  /*11ed0*/  HMMA.16816.F32.BF16 R60, R64, R74.reuse, R60 ;  /* 0x0000004a403c723c */ /* 0x080fe2000004183c */
[----:B------:R-:W2:Y:S03]  /*11ee0*/  MUFU.EX2 R122, R170 ;  /* 0x000000aa007a7308 */ /* 0x000ea60000000800 */
[----:B------:R-:W-:Y:S03]  /*11ef0*/  FADD.FTZ R0, R111, R0 ;  /* 0x000000006f007221 */ /* 0x000fe60000010000 */
[C---:B------:R-:W-:Y:S02]  /*11f00*/  FMUL.FTZ R64, R84.reuse, R160 ;  /* 0x000000a054407220 */ /* 0x040fe40000410000 */
[----:B------:R-:W-:Y:S02]  /*11f10*/  FMUL.FTZ R65, R84, R161 ;  /* 0x000000a154417220 */ /* 0x000fe40000410000 */
[----:B------:R-:W-:Y:S01]  /*11f20*/  MUFU.EX2 R125, R169 ;  /* 0x000000a9007d7308 */ /* 0x000fe20000000800 */
[C---:B------:R-:W-:Y:S02]  /*11f30*/  FMUL.FTZ R66, R3.reuse, R162 ;  /* 0x000000a203427220 */ /* 0x040fe40000410000 */
[----:B------:R-:W-:Y:S02]  /*11f40*/  FMUL.FTZ R67, R3, R163 ;  /* 0x000000a303437220 */ /* 0x000fe40000410000 */
[----:B------:R-:W-:Y:S02]  /*11f50*/  FADD.FTZ R84, R102, R2 ;  /* 0x0000000266547221 */ /* 0x000fe40000010000 */
[----:B------:R-:W-:Y:S01]  /*11f60*/  LDSM.16.MT88.4 R100, [R198+0x800] ;  /* 0x00080000c664783b */ /* 0x000fe20000004200 */
[----:B------:R-:W-:Y:S02]  /*11f70*/  FADD.FTZ R3, R104, R95 ;  /* 0x0000005f68037221 */ /* 0x000fe40000010000 */
[----:B------:R-:W-:Y:S01]  /*11f80*/  HMMA.16816.F32.BF16 R64, R68, R74, R64 ;  /* 0x0000004a4440723c */ /* 0x000fe20000041840 */
[----:B------:R-:W3:Y:S03]  /*11f90*/  MUFU.EX2 R127, R168 ;  /* 0x000000a8007f7308 */ /* 0x000ee60000000800 */
[----:B--2---:R-:W-:Y:S01]  /*11fa0*/  F2FP.BF16.PACK_AB R77, R122, R114 ;  /* 0x000000727a4d723e */ /* 0x004fe200000010ff */
[----:B------:R-:W2:Y:S01]  /*11fb0*/  LDSM.16.MT88.4 R72, [R201+0x800] ;  /* 0x00080000c948783b */ /* 0x000ea20000004200 */
[----:B------:R-:W-:Y:S01]  /*11fc0*/  FADD.FTZ R0, R109, R0 ;  /* 0x000000006d007221 */ /* 0x000fe20000010000 */
[----:B------:R-:W-:Y:S01]  /*11fd0*/  F2FP.BF16.PACK_AB R68, R123, R113 ;  /* 0x000000717b44723e */ /* 0x000fe200000010ff */
[----:B------:R-:W-:Y:S01]  /*11fe0*/  FADD.FTZ R3, R114, R3 ;  /* 0x0000000372037221 */ /* 0x000fe20000010000 */
[----:B------:R-:W-:Y:S02]  /*11ff0*/  F2FP.BF16.PACK_AB R70, R251, R126 ;  /* 0x0000007efb46723e */ /* 0x000fe400000010ff */
[----:B------:R-:W-:Y:S01]  /*12000*/  MUFU.EX2 R116, R165 ;  /* 0x000000a500747308 */ /* 0x000fe20000000800 */
[----:B------:R-:W-:Y:S01]  /*12010*/  FADD.FTZ R0, R110, R0 ;  /* 0x000000006e007221 */ /* 0x000fe20000010000 */
[----:B------:R-:W-:Y:S01]  /*12020*/  LDSM.16.MT88.4 R104, [R198+0x1000] ;  /* 0x00100000c668783b */ /* 0x000fe20000004200 */
[----:B------:R-:W-:Y:S02]  /*12030*/  FADD.FTZ R3, R122, R3 ;  /* 0x000000037a037221 */ /* 0x000fe40000010000 */
[----:B------:R-:W-:Y:S02]  /*12040*/  FADD.FTZ R2, R108, R0 ;  /* 0x000000006c027221 */ /* 0x000fe40000010000 */
[----:B------:R-:W-:Y:S02]  /*12050*/  FADD.FTZ R0, R120, R94 ;  /* 0x0000005e78007221 */ /* 0x000fe40000010000 */
[----:B------:R-:W-:Y:S01]  /*12060*/  FADD.FTZ R94, R119, R84 ;  /* 0x00000054775e7221 */ /* 0x000fe20000010000 */
[----:B------:R-:W4:Y:S01]  /*12070*/  MUFU.EX2 R117, R164 ;  /* 0x000000a400757308 */ /* 0x000f220000000800 */
[----:B------:R-:W-:Y:S01]  /*12080*/  FADD.FTZ R84, R113, R0 ;  /* 0x0000000071547221 */ /* 0x000fe20000010000 */
[----:B---3--:R-:W-:Y:S08]  /*12090*/  F2FP.BF16.PACK_AB R79, R127, R125 ;  /* 0x0000007d7f4f723e */ /* 0x008ff000000010ff */
[----:B------:R-:W3:Y:S01]  /*120a0*/  MUFU.EX2 R124, R96 ;  /* 0x00000060007c7308 */ /* 0x000ee20000000800 */
[-C--:B-1----:R-:W-:Y:S09]  /*120b0*/  HMMA.16816.F32.BF16 R4, R76, R80.reuse, R4 ;  /* 0x000000504c04723c */ /* 0x082ff20000041804 */
[----:B------:R1:W-:Y:S03]  /*120c0*/  MUFU.EX2 R177, R187 ;  /* 0x000000bb00b17308 */ /* 0x0003e60000000800 */
[----:B----4-:R-:W-:Y:S07]  /*120d0*/  F2FP.BF16.PACK_AB R69, R117, R116 ;  /* 0x000000747545723e */ /* 0x010fee00000010ff */
[----:B------:R-:W-:Y:S01]  /*120e0*/  MUFU.EX2 R158, R188 ;  /* 0x000000bc009e7308 */ /* 0x000fe20000000800 */
[----:B---3--:R-:W-:Y:S09]  /*120f0*/  F2FP.BF16.PACK_AB R71, R184, R124 ;  /* 0x0000007cb847723e */ /* 0x008ff200000010ff */
[----:B------:R-:W-:Y:S01]  /*12100*/  MUFU.EX2 R157, R191 ;  /* 0x000000bf009d7308 */ /* 0x000fe20000000800 */
[C---:B------:R-:W-:Y:S01]  /*12110*/  HMMA.16816.F32.BF16 R8, R68.reuse, R80, R8 ;  /* 0x000000504408723c */ /* 0x040fe20000041808 */
[----:B-1----:R-:W3:Y:S07]  /*12120*/  LDL R187, [R1+0x4] ;  /* 0x0000040001bb7983 */ /* 0x002eee0000100800 */
[-C--:B------:R-:W-:Y:S01]  /*12130*/  HMMA.16816.F32.BF16 R12, R68, R82.reuse, R12 ;  /* 0x00000052440c723c */ /* 0x080fe2000004180c */
[----:B------:R-:W-:Y:S07]  /*12140*/  MUFU.EX2 R181, R185 ;  /* 0x000000b900b57308 */ /* 0x000fee0000000800 */
[C---:B------:R-:W-:Y:S01]  /*12150*/  HMMA.16816.F32.BF16 R16, R76.reuse, R82, R16 ;  /* 0x000000524c10723c */ /* 0x040fe20000041810 */
[----:B------:R-:W1:Y:S02]  /*12160*/  LDSM.16.MT88.4 R80, [R200+0x800] ;  /* 0x00080000c850783b */ /* 0x000e640000004200 */
[----:B------:R-:W-:Y:S05]  /*12170*/  MUFU.EX2 R168, R223 ;  /* 0x000000df00a87308 */ /* 0x000fea0000000800 */
[-C--:B--2---:R-:W-:Y:S05]  /*12180*/  HMMA.16816.F32.BF16 R20, R76, R72.reuse, R20 ;  /* 0x000000484c14723c */ /* 0x084fea0000041814 */
[----:B------:R-:W-:Y:S03]  /*12190*/  MUFU.EX2 R167, R225 ;  /* 0x000000e100a77308 */ /* 0x000fe60000000800 */
[C---:B------:R-:W-:Y:S07]  /*121a0*/  HMMA.16816.F32.BF16 R24, R68.reuse, R72, R24 ;  /* 0x000000484418723c */ /* 0x040fee0000041818 */
[----:B------:R-:W-:Y:S01]  /*121b0*/  MUFU.EX2 R166, R227 ;  /* 0x000000e300a67308 */ /* 0x000fe20000000800 */
        /* <DEDUP_REMOVED lines=10> */
[----:B------:R-:W4:Y:S01]  /*12260*/  LDSM.16.MT88.4 R100, [R201+0x1000] ;  /* 0x00100000c964783b */ /* 0x000f220000004200 */
[----:B------:R-:W-:Y:S06]  /*12270*/  MUFU.EX2 R246, R175 ;  /* 0x000000af00f67308 */ /* 0x000fec0000000800 */
[-C--:B-1----:R-:W-:Y:S04]  /*12280*/  HMMA.16816.F32.BF16 R52, R76, R80.reuse, R52 ;  /* 0x000000504c34723c */ /* 0x082fe80000041834 */
[----:B------:R-:W1:Y:S04]  /*12290*/  MUFU.EX2 R96, R221 ;  /* 0x000000dd00607308 */ /* 0x000e680000000800 */
[C---:B------:R-:W-:Y:S06]  /*122a0*/  HMMA.16816.F32.BF16 R56, R68.reuse, R80, R56 ;  /* 0x000000504438723c */ /* 0x040fec0000041838 */
[----:B------:R-:W5:Y:S02]  /*122b0*/  MUFU.EX2 R95, R220 ;  /* 0x000000dc005f7308 */ /* 0x000f640000000800 */
[-C--:B------:R-:W-:Y:S07]  /*122c0*/  HMMA.16816.F32.BF16 R60, R68, R82.reuse, R60 ;  /* 0x00000052443c723c */ /* 0x080fee000004183c */
[----:B------:R-:W-:Y:S01]  /*122d0*/  F2FP.BF16.PACK_AB R68, R109, R111 ;  /* 0x0000006f6d44723e */ /* 0x000fe200000010ff */
[----:B------:R-:W-:Y:S01]  /*122e0*/  HMMA.16816.F32.BF16 R64, R76, R82, R64 ;  /* 0x000000524c40723c */ /* 0x000fe20000041840 */
[----:B------:R-:W4:Y:S01]  /*122f0*/  LDSM.16.MT88.4 R80, [R200+0x1000] ;  /* 0x00100000c850783b */ /* 0x000f220000004200 */
[----:B------:R-:W5:Y:S02]  /*12300*/  MUFU.EX2 R112, R219 ;  /* 0x000000db00707308 */ /* 0x000f640000000800 */
[----:B------:R-:W-:Y:S01]  /*12310*/  F2FP.BF16.PACK_AB R70, R108, R110 ;  /* 0x0000006e6c46723e */ /* 0x000fe200000010ff */
[----:B-1----:R-:W-:Y:S01]  /*12320*/  FADD.FTZ R0, R96, R2 ;  /* 0x0000000260007221 */ /* 0x002fe20000010000 */
[----:B------:R-:W-:Y:S02]  /*12330*/  F2FP.BF16.PACK_AB R69, R243, R250 ;  /* 0x000000faf345723e */ /* 0x000fe400000010ff */
[----:B------:R-:W-:Y:S01]  /*12340*/  F2FP.BF16.PACK_AB R71, R249, R246 ;  /* 0x000000f6f947723e */ /* 0x000fe200000010ff */
[----:B------:R-:W-:Y:S03]  /*12350*/  LDSM.16.MT88.4 R108, [R198+0x1800] ;  /* 0x00180000c66c783b */ /* 0x000fe60000004200 */
[----:B------:R-:W-:Y:S01]  /*12360*/  F2FP.BF16.PACK_AB R76, R182, R183 ;  /* 0x000000b7b64c723e */ /* 0x000fe200000010ff */
[----:B------:R-:W1:Y:S01]  /*12370*/  MUFU.EX2 R97, R218 ;  /* 0x000000da00617308 */ /* 0x000e620000000800 */
[----:B------:R-:W-:Y:S01]  /*12380*/  F2FP.BF16.PACK_AB R78, R177, R159 ;  /* 0x0000009fb14e723e */ /* 0x000fe200000010ff */
[-C--:B--2---:R-:W-:Y:S05]  /*12390*/  HMMA.16816.F32.BF16 R4, R68, R72.reuse, R4 ;  /* 0x000000484404723c */ /* 0x084fea0000041804 */
[----:B------:R-:W-:Y:S01]  /*123a0*/  F2FP.BF16.PACK_AB R77, R157, R158 ;  /* 0x0000009e9d4d723e */ /* 0x000fe200000010ff */
[C---:B-----5:R-:W-:Y:S01]  /*123b0*/  FADD.FTZ R0, R95.reuse, R0 ;  /* 0x000000005f007221 */ /* 0x060fe20000010000 */
[----:B------:R-:W-:Y:S01]  /*123c0*/  F2FP.BF16.PACK_AB R79, R172, R156 ;  /* 0x0000009cac4f723e */ /* 0x000fe200000010ff */
[----:B------:R-:W2:Y:S04]  /*123d0*/  MUFU.EX2 R175, R215 ;  /* 0x000000d700af7308 */ /* 0x000ea80000000800 */
[----:B------:R-:W-:Y:S02]  /*123e0*/  FADD.FTZ R0, R112, R0 ;  /* 0x0000000070007221 */ /* 0x000fe40000010000 */
[C---:B------:R-:W-:Y:S04]  /*123f0*/  HMMA.16816.F32.BF16 R8, R76.reuse, R72, R8 ;  /* 0x000000484c08723c */ /* 0x040fe80000041808 */
[----:B------:R-:W-:Y:S03]  /*12400*/  MUFU.EX2 R179, R195 ;  /* 0x000000c300b37308 */ /* 0x000fe60000000800 */
[----:B------:R-:W-:Y:S01]  /*12410*/  F2FP.BF16.PACK_AB R72, R95, R96 ;  /* 0x000000605f48723e */ /* 0x000fe200000010ff */
[-C--:B------:R-:W-:Y:S04]  /*12420*/  HMMA.16816.F32.BF16 R12, R76, R74.reuse, R12 ;  /* 0x0000004a4c0c723c */ /* 0x080fe8000004180c */
[----:B-1----:R-:W-:Y:S02]  /*12430*/  FADD.FTZ R2, R97, R0 ;  /* 0x0000000061027221 */ /* 0x002fe40000010000 */
[----:B------:R-:W1:Y:S01]  /*12440*/  MUFU.EX2 R180, R194 ;  /* 0x000000c200b47308 */ /* 0x000e620000000800 */
[----:B------:R-:W-:Y:S01]  /*12450*/  FADD.FTZ R0, R116, R94 ;  /* 0x0000005e74007221 */ /* 0x000fe20000010000 */
[C---:B------:R-:W-:Y:S04]  /*12460*/  HMMA.16816.F32.BF16 R16, R68.reuse, R74, R16 ;  /* 0x0000004a4410723c */ /* 0x040fe80000041810 */
[----:B--2---:R-:W-:Y:S03]  /*12470*/  F2FP.BF16.PACK_AB R73, R175, R174 ;  /* 0x000000aeaf49723e */ /* 0x004fe600000010ff */
[----:B------:R-:W-:Y:S01]  /*12480*/  F2FP.BF16.PACK_AB R74, R97, R112 ;  /* 0x00000070614a723e */ /* 0x000fe200000010ff */
[-C--:B----4-:R-:W-:Y:S01]  /*12490*/  HMMA.16816.F32.BF16 R20, R68, R100.reuse, R20 ;  /* 0x000000644414723c */ /* 0x090fe20000041814 */
[----:B------:R-:W-:Y:S07]  /*124a0*/  MUFU.EX2 R121, R217 ;  /* 0x000000d900797308 */ /* 0x000fee0000000800 */
[C---:B------:R-:W-:Y:S03]  /*124b0*/  HMMA.16816.F32.BF16 R24, R76.reuse, R100, R24 ;  /* 0x000000644c18723c */ /* 0x040fe60000041818 */
[----:B------:R-:W2:Y:S01]  /*124c0*/  MUFU.EX2 R118, R222 ;  /* 0x000000de00767308 */ /* 0x000ea20000000800 */
[----:B-1----:R-:W-:Y:S04]  /*124d0*/  F2FP.BF16.PACK_AB R75, R180, R179 ;  /* 0x000000b3b44b723e */ /* 0x002fe800000010ff */
[-C--:B------:R-:W-:Y:S05]  /*124e0*/  HMMA.16816.F32.BF16 R28, R76, R102.reuse, R28 ;  /* 0x000000664c1c723c */ /* 0x080fea000004181c */
[----:B------:R-:W-:Y:S03]  /*124f0*/  MUFU.EX2 R115, R228 ;  /* 0x000000e400737308 */ /* 0x000fe60000000800 */
[C---:B------:R-:W-:Y:S01]  /*12500*/  HMMA.16816.F32.BF16 R32, R68.reuse, R102, R32 ;  /* 0x000000664420723c */ /* 0x040fe20000041820 */
[----:B------:R-:W1:Y:S06]  /*12510*/  LDSM.16.MT88.4 R100, [R197+0x1800] ;  /* 0x00180000c564783b */ /* 0x000e6c0000004200 */
[----:B------:R-:W4:Y:S01]  /*12520*/  MUFU.EX2 R113, R232 ;  /* 0x000000e800717308 */ /* 0x000f220000000800 */
[-C--:B------:R-:W-:Y:S04]  /*12530*/  HMMA.16816.F32.BF16 R36, R68, R104.reuse, R36 ;  /* 0x000000684424723c */ /* 0x080fe80000041824 */
[----:B--2---:R-:W-:Y:S04]  /*12540*/  F2FP.BF16.PACK_AB R160, R118, R121 ;  /* 0x0000007976a0723e */ /* 0x004fe800000010ff */
[C---:B------:R-:W-:Y:S01]  /*12550*/  HMMA.16816.F32.BF16 R40, R76.reuse, R104, R40 ;  /* 0x000000684c28723c */ /* 0x040fe20000041828 */
[----:B------:R-:W-:Y:S07]  /*12560*/  MUFU.EX2 R171, R229 ;  /* 0x000000e500ab7308 */ /* 0x000fee0000000800 */
[-C--:B------:R-:W-:Y:S03]  /*12570*/  HMMA.16816.F32.BF16 R44, R76, R106.reuse, R44 ;  /* 0x0000006a4c2c723c */ /* 0x080fe6000004182c */
[----:B------:R-:W2:Y:S01]  /*12580*/  MUFU.EX2 R170, R231 ;  /* 0x000000e700aa7308 */ /* 0x000ea20000000800 */
[----:B----4-:R-:W-:Y:S04]  /*12590*/  F2FP.BF16.PACK_AB R162, R113, R115 ;  /* 0x0000007371a2723e */ /* 0x010fe800000010ff */
[C---:B------:R-:W-:Y:S01]  /*125a0*/  HMMA.16816.F32.BF16 R48, R68.reuse, R106, R48 ;  /* 0x0000006a4430723c */ /* 0x040fe20000041830 */
[----:B------:R-:W4:Y:S04]  /*125b0*/  LDSM.16.MT88.4 R104, [R201+0x1800] ;  /* 0x00180000c968783b */ /* 0x000f280000004200 */
[----:B------:R-:W-:Y:S03]  /*125c0*/  MUFU.EX2 R169, R233 ;  /* 0x000000e900a97308 */ /* 0x000fe60000000800 */
[-C--:B------:R-:W-:Y:S07]  /*125d0*/  HMMA.16816.F32.BF16 R52, R68, R80.reuse, R52 ;  /* 0x000000504434723c */ /* 0x080fee0000041834 */
[----:B------:R-:W5:Y:S01]  /*125e0*/  MUFU.EX2 R165, R235 ;  /* 0x000000eb00a57308 */ /* 0x000f620000000800 */
[C---:B------:R-:W-:Y:S04]  /*125f0*/  HMMA.16816.F32.BF16 R56, R76.reuse, R80, R56 ;  /* 0x000000504c38723c */ /* 0x040fe80000041838 */
[----:B--2---:R-:W-:Y:S03]  /*12600*/  F2FP.BF16.PACK_AB R161, R170, R171 ;  /* 0x000000abaaa1723e */ /* 0x004fe600000010ff */
[----:B------:R-:W-:Y:S01]  /*12610*/  FADD.FTZ R81, R123, R84 ;  /* 0x000000547b517221 */ /* 0x000fe20000010000 */
[-C--:B------:R-:W-:Y:S01]  /*12620*/  HMMA.16816.F32.BF16 R60, R76, R82.reuse, R60 ;  /* 0x000000524c3c723c */ /* 0x080fe2000004183c */
[----:B------:R-:W2:Y:S01]  /*12630*/  LDSM.16.MT88.4 R76, [R200+0x1800] ;  /* 0x00180000c84c783b */ /* 0x000ea20000004200 */
[----:B------:R-:W-:Y:S02]  /*12640*/  MUFU.EX2 R97, R234 ;  /* 0x000000ea00617308 */ /* 0x000fe40000000800 */
[----:B------:R-:W-:Y:S02]  /*12650*/  FADD.FTZ R80, R117, R0 ;  /* 0x0000000075507221 */ /* 0x000fe40000010000 */
[----:B------:R-:W-:Y:S02]  /*12660*/  FADD.FTZ R0, R121, R2 ;  /* 0x0000000279007221 */ /* 0x000fe40000010000 */
[----:B------:R-:W-:Y:S04]  /*12670*/  HMMA.16816.F32.BF16 R64, R68, R82, R64 ;  /* 0x000000524440723c */ /* 0x000fe80000041840 */
[----:B------:R-:W4:Y:S01]  /*12680*/  MUFU.EX2 R96, R236 ;  /* 0x000000ec00607308 */ /* 0x000f220000000800 */
[----:B------:R-:W-:Y:S02]  /*12690*/  FADD.FTZ R0, R118, R0 ;  /* 0x0000000076007221 */ /* 0x000fe40000010000 */
[----:B------:R-:W-:Y:S01]  /*126a0*/  F2FP.BF16.PACK_AB R68, R176, R173 ;  /* 0x000000adb044723e */ /* 0x000fe200000010ff */
[-C--:B-1----:R-:W-:Y:S05]  /*126b0*/  HMMA.16816.F32.BF16 R4, R72, R100.reuse, R4 ;  /* 0x000000644804723c */ /* 0x082fea0000041804 */
[----:B------:R-:W-:Y:S01]  /*126c0*/  F2FP.BF16.PACK_AB R70, R181, R178 ;  /* 0x000000b2b546723e */ /* 0x000fe200000010ff */
[----:B------:R-:W-:Y:S01]  /*126d0*/  MUFU.EX2 R95, R238 ;  /* 0x000000ee005f7308 */ /* 0x000fe20000000800 */
[----:B------:R-:W-:Y:S01]  /*126e0*/  F2FP.BF16.PACK_AB R69, R167, R168 ;  /* 0x000000a8a745723e */ /* 0x000fe200000010ff */
[----:B------:R-:W-:Y:S01]  /*126f0*/  FADD.FTZ R0, R115, R0 ;  /* 0x0000000073007221 */ /* 0x000fe20000010000 */
[----:B------:R-:W-:Y:S03]  /*12700*/  F2FP.BF16.PACK_AB R71, R164, R166 ;  /* 0x000000a6a447723e */ /* 0x000fe600000010ff */
[----:B-----5:R-:W-:Y:S01]  /*12710*/  F2FP.BF16.PACK_AB R163, R165, R169 ;  /* 0x000000a9a5a3723e */ /* 0x020fe200000010ff */
[----:B------:R-:W-:Y:S02]  /*12720*/  FADD.FTZ R225, R113, R0 ;  /* 0x0000000071e17221 */ /* 0x000fe40000010000 */
[----:B------:R-:W-:Y:S01]  /*12730*/  FADD.FTZ R0, R125, R3 ;  /* 0x000000037d007221 */ /* 0x000fe20000010000 */
[C---:B------:R-:W-:Y:S01]  /*12740*/  HMMA.16816.F32.BF16 R8, R68.reuse, R100, R8 ;  /* 0x000000644408723c */ /* 0x040fe20000041808 */
[----:B------:R-:W1:Y:S03]  /*12750*/  MUFU.EX2 R94, R240 ;  /* 0x000000f0005e7308 */ /* 0x000e660000000800 */
[----:B------:R-:W-:Y:S02]  /*12760*/  FADD.FTZ R3, R126, R81 ;  /* 0x000000517e037221 */ /* 0x000fe40000010000 */
[----:B------:R-:W-:Y:S01]  /*12770*/  FADD.FTZ R2, R124, R80 ;  /* 0x000000507c027221 */ /* 0x000fe20000010000 */
[----:B----4-:R-:W-:Y:S01]  /*12780*/  F2FP.BF16.PACK_AB R100, R96, R97 ;  /* 0x000000616064723e */ /* 0x010fe200000010ff */
[-C--:B------:R-:W-:Y:S03]  /*12790*/  HMMA.16816.F32.BF16 R12, R68, R102.reuse, R12 ;  /* 0x00000066440c723c */ /* 0x080fe6000004180c */
[----:B------:R-:W-:Y:S01]  /*127a0*/  MUFU.EX2 R83, R237 ;  /* 0x000000ed00537308 */ /* 0x000fe20000000800 */
[----:B------:R-:W-:Y:S02]  /*127b0*/  FADD.FTZ R0, R127, R0 ;  /* 0x000000007f007221 */ /* 0x000fe40000010000 */
[----:B------:R-:W-:Y:S02]  /*127c0*/  FADD.FTZ R3, R251, R3 ;  /* 0x00000003fb037221 */ /* 0x000fe40000010000 */
[C---:B------:R-:W-:Y:S04]  /*127d0*/  HMMA.16816.F32.BF16 R16, R72.reuse, R102, R16 ;  /* 0x000000664810723c */ /* 0x040fe80000041810 */
[----:B------:R-:W-:Y:S01]  /*127e0*/  FADD.FTZ R2, R184, R2 ;  /* 0x00000002b8027221 */ /* 0x000fe20000010000 */
[----:B------:R-:W4:Y:S01]  /*127f0*/  MUFU.EX2 R84, R239 ;  /* 0x000000ef00547308 */ /* 0x000f220000000800 */
[----:B------:R-:W-:Y:S02]  /*12800*/  FADD.FTZ R3, R183, R3 ;  /* 0x00000003b7037221 */ /* 0x000fe40000010000 */
[-C--:B------:R-:W-:Y:S03]  /*12810*/  HMMA.16816.F32.BF16 R20, R72, R104.reuse, R20 ;  /* 0x000000684814723c */ /* 0x080fe60000041814 */
[----:B---3--:R-:W-:Y:S01]  /*12820*/  ISETP.GT.AND P0, PT, R226, R187, PT ;  /* 0x000000bbe200720c */ /* 0x008fe20003f04270 */
[----:B------:R-:W-:Y:S01]  /*12830*/  FADD.FTZ R2, R158, R2 ;  /* 0x000000029e027221 */ /* 0x000fe20000010000 */
[----:B-1----:R-:W-:Y:S01]  /*12840*/  F2FP.BF16.PACK_AB R102, R94, R95 ;  /* 0x0000005f5e66723e */ /* 0x002fe200000010ff */
[----:B------:R-:W-:Y:S01]  /*12850*/  FADD.FTZ R3, R182, R3 ;  /* 0x00000003b6037221 */ /* 0x000fe20000010000 */
[----:B------:R-:W-:Y:S01]  /*12860*/  MUFU.EX2 R82, R241 ;  /* 0x000000f100527308 */ /* 0x000fe20000000800 */
[C---:B------:R-:W-:Y:S04]  /*12870*/  HMMA.16816.F32.BF16 R24, R68.reuse, R104, R24 ;  /* 0x000000684418723c */ /* 0x040fe80000041818 */
[----:B------:R-:W-:Y:S02]  /*12880*/  FADD.FTZ R2, R157, R2 ;  /* 0x000000029d027221 */ /* 0x000fe40000010000 */
[----:B------:R-:W-:Y:S02]  /*12890*/  FADD.FTZ R0, R250, R0 ;  /* 0x00000000fa007221 */ /* 0x000fe40000010000 */
[-C--:B------:R-:W-:Y:S04]  /*128a0*/  HMMA.16816.F32.BF16 R28, R68, R106.reuse, R28 ;  /* 0x0000006a441c723c */ /* 0x080fe8000004181c */
[----:B------:R-:W-:Y:S01]  /*128b0*/  FADD.FTZ R3, R159, R3 ;  /* 0x000000039f037221 */ /* 0x000fe20000010000 */
[----:B----4-:R-:W-:Y:S01]  /*128c0*/  F2FP.BF16.PACK_AB R101, R84, R83 ;  /* 0x000000535465723e */ /* 0x010fe200000010ff */
        /* <DEDUP_REMOVED lines=16> */
[-C--:B--2---:R-:W-:Y:S04]  /*129d0*/  HMMA.16816.F32.BF16 R52, R72, R76.reuse, R52 ;  /* 0x0000004c4834723c */ /* 0x084fe80000041834 */
[----:B------:R-:W-:Y:S02]  /*129e0*/  FADD.FTZ R2, R167, R2 ;  /* 0x00000002a7027221 */ /* 0x000fe40000010000 */
[----:B------:R-:W-:Y:S02]  /*129f0*/  FADD.FTZ R0, R179, R0 ;  /* 0x00000000b3007221 */ /* 0x000fe40000010000 */
[C---:B------:R-:W-:Y:S01]  /*12a00*/  HMMA.16816.F32.BF16 R56, R68.reuse, R76, R56 ;  /* 0x0000004c4438723c */ /* 0x040fe20000041838 */
[----:B------:R-:W1:Y:S03]  /*12a10*/  MUFU.EX2 R76, R242 ;  /* 0x000000f2004c7308 */ /* 0x000e660000000800 */
[----:B------:R-:W-:Y:S02]  /*12a20*/  FADD.FTZ R3, R178, R3 ;  /* 0x00000003b2037221 */ /* 0x000fe40000010000 */
[----:B------:R-:W-:Y:S02]  /*12a30*/  FADD.FTZ R2, R166, R2 ;  /* 0x00000002a6027221 */ /* 0x000fe40000010000 */
[-C--:B------:R-:W-:Y:S01]  /*12a40*/  HMMA.16816.F32.BF16 R60, R68, R78.reuse, R60 ;  /* 0x0000004e443c723c */ /* 0x080fe2000004183c */
[----:B------:R-:W2:Y:S03]  /*12a50*/  LDSM.16.MT88.4 R68, [R200+0x2000] ;  /* 0x00200000c844783b */ /* 0x000ea60000004200 */
[----:B------:R-:W-:Y:S02]  /*12a60*/  FADD.FTZ R0, R180, R0 ;  /* 0x00000000b4007221 */ /* 0x000fe40000010000 */
[----:B------:R-:W-:Y:S02]  /*12a70*/  FADD.FTZ R3, R181, R3 ;  /* 0x00000003b5037221 */ /* 0x000fe40000010000 */
[----:B------:R-:W-:Y:S04]  /*12a80*/  HMMA.16816.F32.BF16 R64, R72, R78, R64 ;  /* 0x0000004e4840723c */ /* 0x000fe80000041840 */
[----:B------:R-:W-:Y:S02]  /*12a90*/  FADD.FTZ R2, R164, R2 ;  /* 0x00000002a4027221 */ /* 0x000fe40000010000 */
[----:B------:R-:W-:Y:S02]  /*12aa0*/  FADD.FTZ R0, R171, R0 ;  /* 0x00000000ab007221 */ /* 0x000fe40000010000 */
[-C--:B------:R-:W-:Y:S05]  /*12ab0*/  HMMA.16816.F32.BF16 R132, R160, R136.reuse, R4 ;  /* 0x00000088a084723c */ /* 0x080fea0000041804 */
[----:B-1----:R-:W-:Y:S02]  /*12ac0*/  F2FP.BF16.PACK_AB R103, R76, R82 ;  /* 0x000000524c67723e */ /* 0x002fe400000010ff */
[----:B------:R-:W-:Y:S01]  /*12ad0*/  FADD.FTZ R5, R97, R3 ;  /* 0x0000000361057221 */ /* 0x000fe20000010000 */
[----:B------:R-:W-:Y:S01]  /*12ae0*/  MOV R97, R85 ;  /* 0x0000005500617202 */ /* 0x000fe20000000f00 */
[----:B------:R-:W-:Y:S03]  /*12af0*/  FADD.FTZ R4, R83, R2 ;  /* 0x0000000253047221 */ /* 0x000fe60000010000 */
        /* <DEDUP_REMOVED lines=10> */
[----:B------:R-:W-:Y:S01]  /*12ba0*/  FADD.FTZ R2, R82, R0 ;  /* 0x0000000052027221 */ /* 0x000fe20000010000 */
[----:B------:R-:W-:Y:S01]  /*12bb0*/  IADD3 R0, R226, -0x1, RZ ;  /* 0xffffffffe2007810 */ /* 0x000fe20007ffe0ff */
[-C--:B------:R-:W-:Y:S04]  /*12bc0*/  HMMA.16816.F32.BF16 R140, R160, R144.reuse, R20 ;  /* 0x00000090a08c723c */ /* 0x080fe80000041814 */
[----:B------:R-:W-:Y:S01]  /*12bd0*/  FADD.FTZ R223, R165, R4 ;  /* 0x00000004a5df7221 */ /* 0x000fe20000010000 */
[----:B------:R-:W-:Y:S01]  /*12be0*/  MOV R226, R0 ;  /* 0x0000000000e27202 */ /* 0x000fe20000000f00 */
        /* <DEDUP_REMOVED lines=13> */
[----:B------:R-:W-:Y:S01]  /*12cc0*/  HMMA.16816.F32.BF16 R160, R160, R70, R64 ;  /* 0x00000046a0a0723c */ /* 0x000fe20000041840 */
[----:B------:R-:W-:Y:S07]  /*12cd0*/  @!UPT UIADD3 URZ, URZ, URZ, URZ ;  /* 0x0000003f3f3ff290 */ /* 0x000fee000fffe03f */
[----:B------:R-:W-:-:S11]  /*12ce0*/  @P0 BRA `(.L_x_2252) ;  /* 0xffffcd6000000947 */ /* 0x000fd6000383ffff */
.L_x_2245:
[----:B------:R-:W-:Y:S05]  /*12cf0*/  BRA.DIV ~URZ, `(.L_x_2253) ;  /* 0x00005fc27f007947 */ /* 0x000fea000b800000 */
[----:B------:R1:W2:Y:S02]  /*12d00*/  SHFL.BFLY PT, R0, R225, 0x2, 0x1f ;  /* 0x0c401f00e1007f89 */ /* 0x0002a400000e0000 */
.L_x_2343:
        /* <DEDUP_REMOVED lines=15> */
.L_x_2344:
[----:B------:R-:W-:Y:S01]  /*12e00*/  FSETP.NE.FTZ.AND P3, PT, R4, RZ, PT ;  /* 0x000000ff0400720b */ /* 0x000fe20003f75000 */
[----:B------:R-:W-:Y:S01]  /*12e10*/  CS2R R2, SRZ ;  /* 0x0000000000027805 */ /* 0x000fe2000001ff00 */
[----:B------:R-:W-:Y:S02]  /*12e20*/  MOV R0, RZ ;  /* 0x000000ff00007202 */ /* 0x000fe40000000f00 */
[----:B------:R-:W-:Y:S02]  /*12e30*/  FSETP.NE.FTZ.AND P2, PT, R6, RZ, PT ;  /* 0x000000ff0600720b */ /* 0x000fe40003f55000 */
[----:B------:R-:W-:Y:S02]  /*12e40*/  FSETP.NE.FTZ.AND P1, PT, R5, RZ, PT ;  /* 0x000000ff0500720b */ /* 0x000fe40003f35000 */
[----:B------:R-:W-:-:S02]  /*12e50*/  MOV R25, 0xff800000 ;  /* 0xff80000000197802 */ /* 0x000fc40000000f00 */
[----:B------:R-:W-:Y:S02]  /*12e60*/  MOV R23, 0xff800000 ;  /* 0xff80000000177802 */ /* 0x000fe40000000f00 */
[----:B------:R-:W-:Y:S01]  /*12e70*/  MOV R24, 0xff800000 ;  /* 0xff80000000187802 */ /* 0x000fe20000000f00 */
[----:B------:R-:W2:Y:S01]  /*12e80*/  @P3 MUFU.RCP R0, R4 ;  /* 0x0000000400003308 */ /* 0x000ea20000001000 */
[----:B------:R-:W-:-:S05]  /*12e90*/  MOV R22, 0xff800000 ;  /* 0xff80000000167802 */ /* 0x000fca0000000f00 */
[----:B------:R-:W-:Y:S02]  /*12ea0*/  @P1 MOV R10, 0x3f317218 ;  /* 0x3f317218000a1802 */ /* 0x000fe40000000f00 */
[----:B------:R3:W-:Y:S01]  /*12eb0*/  @P3 MUFU.LG2 R9, R4 ;  /* 0x0000000400093308 */ /* 0x0007e20000000c00 */
[----:B--2---:R-:W-:-:S07]  /*12ec0*/  FMUL.FTZ R64, R0, R132 ;  /* 0x0000008400407220 */ /* 0x004fce0000410000 */
[----:B------:R-:W-:Y:S01]  /*12ed0*/  @P2 MUFU.RCP R3, R6 ;  /* 0x0000000600032308 */ /* 0x000fe20000001000 */
[C---:B------:R-:W-:Y:S02]  /*12ee0*/  FMUL.FTZ R65, R0.reuse, R133 ;  /* 0x0000008500417220 */ /* 0x040fe40000410000 */
[C---:B------:R-:W-:Y:S02]  /*12ef0*/  FMUL.FTZ R66, R0.reuse, R136 ;  /* 0x0000008800427220 */ /* 0x040fe40000410000 */
[----:B------:R-:W-:Y:S02]  /*12f00*/  FMUL.FTZ R67, R0, R137 ;  /* 0x0000008900437220 */ /* 0x000fe40000410000 */
[----:B-1-3--:R-:W-:Y:S01]  /*12f10*/  FADD.FTZ R4, R8, R7 ;  /* 0x0000000708047221 */ /* 0x00afe20000010000 */
[----:B------:R-:W-:Y:S01]  /*12f20*/  @P1 MUFU.RCP R2, R5 ;  /* 0x0000000500021308 */ /* 0x000fe20000001000 */
[C---:B------:R-:W-:Y:S02]  /*12f30*/  FMUL.FTZ R68, R0.reuse, R140 ;  /* 0x0000008c00447220 */ /* 0x040fe40000410000 */
[----:B------:R-:W-:Y:S01]  /*12f40*/  FMUL.FTZ R69, R0, R141 ;  /* 0x0000008d00457220 */ /* 0x000fe20000410000 */
[----:B------:R-:W-:Y:S01]  /*12f50*/  FSETP.NE.FTZ.AND P0, PT, R4, RZ, PT ;  /* 0x000000ff0400720b */ /* 0x000fe20003f15000 */
[----:B------:R-:W-:-:S02]  /*12f60*/  FMUL.FTZ R70, R0, R144 ;  /* 0x0000009000467220 */ /* 0x000fc40000410000 */
[C---:B------:R-:W-:Y:S01]  /*12f70*/  FMUL.FTZ R71, R0.reuse, R145 ;  /* 0x0000009100477220 */ /* 0x040fe20000410000 */
[----:B----4-:R-:W1:Y:S01]  /*12f80*/  @P2 MUFU.LG2 R7, R6 ;  /* 0x0000000600072308 */ /* 0x010e620000000c00 */
        /* <DEDUP_REMOVED lines=8> */
[----:B------:R2:W3:Y:S01]  /*13010*/  @P1 MUFU.LG2 R0, R5 ;  /* 0x0000000500001308 */ /* 0x0004e20000000c00 */
[----:B-1----:R-:W-:Y:S02]  /*13020*/  @P2 FMUL.FTZ R8, R7, 0.69314718246459960938 ;  /* 0x3f31721807082820 */ /* 0x002fe40000410000 */
[C---:B------:R-:W-:Y:S02]  /*13030*/  FMUL.FTZ R78, R3.reuse, R134 ;  /* 0x00000086034e7220 */ /* 0x040fe40000410000 */
[----:B------:R-:W-:-:S02]  /*13040*/  FMUL.FTZ R79, R3, R135 ;  /* 0x00000087034f7220 */ /* 0x000fc40000410000 */
[C---:B------:R-:W-:Y:S02]  /*13050*/  FMUL.FTZ R80, R3.reuse, R138 ;  /* 0x0000008a03507220 */ /* 0x040fe40000410000 */
[C---:B------:R-:W-:Y:S02]  /*13060*/  FMUL.FTZ R81, R3.reuse, R139 ;  /* 0x0000008b03517220 */ /* 0x040fe40000410000 */
[C---:B------:R-:W-:Y:S02]  /*13070*/  FMUL.FTZ R82, R3.reuse, R142 ;  /* 0x0000008e03527220 */ /* 0x040fe40000410000 */
[C---:B------:R-:W-:Y:S02]  /*13080*/  FMUL.FTZ R83, R3.reuse, R143 ;  /* 0x0000008f03537220 */ /* 0x040fe40000410000 */
[C---:B------:R-:W-:Y:S01]  /*13090*/  FMUL.FTZ R94, R3.reuse, R146 ;  /* 0x00000092035e7220 */ /* 0x040fe20000410000 */
[----:B--2---:R-:W-:Y:S01]  /*130a0*/  @P2 MOV R5, 0x3f317218 ;  /* 0x3f31721800052802 */ /* 0x004fe20000000f00 */
[----:B---3--:R-:W-:Y:S01]  /*130b0*/  @P1 FMUL.FTZ R7, R0, 0.69314718246459960938 ;  /* 0x3f31721800071820 */ /* 0x008fe20000410000 */
        /* <DEDUP_REMOVED lines=58> */
.L_x_2183:
[----:B-1----:R1:W5:Y:S04]  /*13460*/  LDL R6, [R1+0x30] ;  /* 0x0000300001067983 */ /* 0x0023680000100800 */
[----:B------:R-:W3:Y:S01]  /*13470*/  S2R R2, SR_TID.X ;  /* 0x0000000000027919 */ /* 0x000ee20000002100 */
[----:B------:R-:W-:Y:S01]  /*13480*/  BSSY B0, `(.L_x_2255) ;  /* 0x0000011000007945 */ /* 0x000fe20003800000 */
[----:B---3--:R-:W-:-:S13]  /*13490*/  LOP3.LUT P0, RZ, R2, 0x7f, RZ, 0xc0, !PT ;  /* 0x0000007f02ff7812 */ /* 0x008fda000780c0ff */
[----:B------:R-:W-:Y:S05]  /*134a0*/  @P0 BRA `(.L_x_2256) ;  /* 0x000000e000000947 */ /* 0x000fea0003800000 */
[----:B-1----:R-:W1:Y:S01]  /*134b0*/  S2R R4, SR_LANEID ;  /* 0x0000000000047919 */ /* 0x002e620000000000 */
[----:B------:R-:W-:Y:S01]  /*134c0*/  VOTEU.ANY UR4, UPT, PT ;  /* 0x0000000000047886 */ /* 0x000fe200038e0100 */
[----:B------:R-:W-:Y:S01]  /*134d0*/  IMAD.MOV.U32 R5, RZ, RZ, c[0x0][0x564] ;  /* 0x00015900ff057624 */ /* 0x000fe200078e00ff */
[----:B--2---:R-:W1:Y:S08]  /*134e0*/  FLO.U32 R3, UR4 ;  /* 0x0000000400037d00 */ /* 0x004e7000080e0000 */
        /* <DEDUP_REMOVED lines=10> */
.L_x_2256:
[----:B-1----:R-:W-:Y:S05]  /*13590*/  BSYNC B0 ;  /* 0x0000000000007941 */ /* 0x002fea0003800000 */
.L_x_2255:
[----:B------:R-:W-:Y:S01]  /*135a0*/  PRMT R0, R0, 0x9910, RZ ;  /* 0x0000991000007816 */ /* 0x000fe200000000ff */
[----:B------:R-:W-:Y:S01]  /*135b0*/  BSSY B1, `(.L_x_2257) ;  /* 0x00002f4000017945 */ /* 0x000fe20003800000 */
[----:B-----5:R-:W-:Y:S02]  /*135c0*/  IMAD.MOV.U32 R84, RZ, RZ, R6 ;  /* 0x000000ffff547224 */ /* 0x020fe400078e0006 */
[----:B------:R-:W-:-:S13]  /*135d0*/  ISETP.NE.AND P0, PT, R0, RZ, PT ;  /* 0x000000ff0000720c */ /* 0x000fda0003f05270 */
[----:B------:R-:W-:Y:S05]  /*135e0*/  @!P0 BRA `(.L_x_2258) ;  /* 0x0000230000008947 */ /* 0x000fea0003800000 */
[----:B------:R-:W3:Y:S04]  /*135f0*/  LDL R6, [R1+0x8c] ;  /* 0x00008c0001067983 */ /* 0x000ee80000100800 */
[----:B------:R-:W4:Y:S04]  /*13600*/  LDL R5, [R1+0x9c] ;  /* 0x00009c0001057983 */ /* 0x000f280000100800 */
        /* <DEDUP_REMOVED lines=96> */
.L_x_2259:
        /* <DEDUP_REMOVED lines=93> */
[----:B-1----:R-:W2:Y:S01]  /*141e0*/  LDL R88, [R1] ;  /* 0x0000000001587983 */ /* 0x002ea20000100800 */
[----:B------:R-:W-:Y:S01]  /*141f0*/  IMAD R16, R16, c[0x0][0x3a0], RZ ;  /* 0x0000e80010107a24 */ /* 0x000fe200078e02ff */
[----:B------:R-:W-:Y:S01]  /*14200*/  SHF.R.S32.HI R4, RZ, 0x1f, R2 ;  /* 0x0000001fff047819 */ /* 0x000fe20000011402 */
[C---:B------:R-:W-:Y:S01]  /*14210*/  IMAD.WIDE.U32 R6, R3.reuse, c[0x0][0x3a0], RZ ;  /* 0x0000e80003067a25 */ /* 0x040fe200078e00ff */
[----:B------:R1:W3:Y:S01]  /*14220*/  LDS.128 R12, [R213+0x80] ;  /* 0x00008000d50c7984 */ /* 0x0002e20000000c00 */
[----:B------:R-:W-:Y:S02]  /*14230*/  ISETP.GE.AND P2, PT, R244, c[0x0][0x3c8], PT ;  /* 0x0000f200f4007a0c */ /* 0x000fe40003f46270 */
        /* <DEDUP_REMOVED lines=20> */
[----:B--2---:R-:W-:-:S04]  /*14380*/  LEA R8, R85, R88, 0x7 ;  /* 0x0000005855087211 */ /* 0x004fc800078e38ff */
        /* <DEDUP_REMOVED lines=16> */
[----:B------:R-:W-:Y:S02]  /*14490*/  LEA R4, R85, R10, 0x7 ;  /* 0x0000000a55047211 */ /* 0x000fe400078e38ff */
[----:B------:R-:W-:Y:S01]  /*144a0*/  LEA.HI.X R5, R2, c[0x0][0x384], R3, 0x1, P0 ;  /* 0x0000e10002057a11 */ /* 0x000fe200000f0c03 */
[----:B------:R-:W-:Y:S05]  /*144b0*/  BRA.DIV ~URZ, `(.L_x_2261) ;  /* 0x00004a927f007947 */ /* 0x000fea000b800000 */
[----:B-1-34-:R1:W2:Y:S02]  /*144c0*/  SHFL.IDX PT, R7, R5, RZ, 0x181f ;  /* 0x00181fff05077589 */ /* 0x01a2a400000e0000 */
.L_x_2345:
[----:B------:R-:W-:Y:S05]  /*144d0*/  BRA.DIV ~URZ, `(.L_x_2262) ;  /* 0x00004ae27f007947 */ /* 0x000fea000b800000 */
[----:B------:R3:W4:Y:S02]  /*144e0*/  SHFL.IDX PT, R2, R6, RZ, 0x181f ;  /* 0x00181fff06027589 */ /* 0x00072400000e0000 */
.L_x_2346:
[----:B------:R-:W-:-:S13]  /*144f0*/  ISETP.GE.OR P0, PT, R4, R0, P2 ;  /* 0x000000000400720c */ /* 0x000fda0001706670 */
[----:B----4-:R-:W-:-:S04]  /*14500*/  @!P0 LEA R2, P1, R244, R2, 0x1 ;  /* 0x00000002f4028211 */ /* 0x010fc800078208ff */
[----:B--2---:R-:W-:-:S05]  /*14510*/  @!P0 LEA.HI.X R3, R244, R7, R245, 0x1, P1 ;  /* 0x00000007f4038211 */ /* 0x004fca00008f0cf5 */
[----:B------:R2:W-:Y:S01]  /*14520*/  @!P0 ST.E.128 [R2.64], R12 ;  /* 0x0000000c02008985 */ /* 0x0005e2000c101d08 */
[----:B------:R-:W-:Y:S05]  /*14530*/  BRA.DIV ~URZ, `(.L_x_2263) ;  /* 0x00004af27f007947 */ /* 0x000fea000b800000 */
[----:B------:R4:W1:Y:S04]  /*14540*/  SHFL.IDX PT, R7, R5, 0x1, 0x181f ;  /* 0x00381f0005077f89 */ /* 0x00086800000e0000 */
[----:B--2---:R4:W2:Y:S02]  /*14550*/  SHFL.IDX PT, R2, R6, 0x1, 0x181f ;  /* 0x00381f0006027f89 */ /* 0x0048a400000e0000 */
.L_x_2347:
[----:B------:R-:W-:-:S04]  /*14560*/  IADD3 R3, R4, 0x10, RZ ;  /* 0x0000001004037810 */ /* 0x000fc80007ffe0ff */
[----:B------:R-:W-:-:S13]  /*14570*/  ISETP.GE.OR P0, PT, R3, R0, P2 ;  /* 0x000000000300720c */ /* 0x000fda0001706670 */
[----:B--2---:R-:W-:-:S04]  /*14580*/  @!P0 LEA R2, P1, R244, R2, 0x1 ;  /* 0x00000002f4028211 */ /* 0x004fc800078208ff */
[----:B-1----:R-:W-:-:S05]  /*14590*/  @!P0 LEA.HI.X R3, R244, R7, R245, 0x1, P1 ;  /* 0x00000007f4038211 */ /* 0x002fca00008f0cf5 */
[----:B------:R1:W-:Y:S01]  /*145a0*/  @!P0 ST.E.128 [R2.64], R16 ;  /* 0x0000001002008985 */ /* 0x0003e2000c101d08 */
[----:B------:R-:W-:Y:S05]  /*145b0*/  BRA.DIV ~URZ, `(.L_x_2264) ;  /* 0x00004b427f007947 */ /* 0x000fea000b800000 */
[----:B------:R2:W1:Y:S02]  /*145c0*/  SHFL.IDX PT, R7, R5, 0x2, 0x181f ;  /* 0x00581f0005077f89 */ /* 0x00046400000e0000 */
.L_x_2348:
[----:B------:R-:W-:Y:S05]  /*145d0*/  BRA.DIV ~URZ, `(.L_x_2265) ;  /* 0x00004b927f007947 */ /* 0x000fea000b800000 */
[----:B-1----:R1:W2:Y:S02]  /*145e0*/  SHFL.IDX PT, R2, R6, 0x2, 0x181f ;  /* 0x00581f0006027f89 */ /* 0x0022a400000e0000 */
.L_x_2349:
        /* <DEDUP_REMOVED lines=8> */
.L_x_2350:
[----:B------:R-:W-:-:S04]  /*14670*/  IADD3 R3, R4, 0x30, RZ ;  /* 0x0000003004037810 */ /* 0x000fc80007ffe0ff */
[----:B------:R-:W-:-:S13]  /*14680*/  ISETP.GE.OR P0, PT, R3, R0, P2 ;  /* 0x000000000300720c */ /* 0x000fda0001706670 */
[----:B--2---:R-:W-:-:S04]  /*14690*/  @!P0 LEA R2, P1, R244, R2, 0x1 ;  /* 0x00000002f4028211 */ /* 0x004fc800078208ff */
[----:B------:R-:W-:-:S05]  /*146a0*/  @!P0 LEA.HI.X R3, R244, R7, R245, 0x1, P1 ;  /* 0x00000007f4038211 */ /* 0x000fca00008f0cf5 */
[----:B------:R2:W-:Y:S01]  /*146b0*/  @!P0 ST.E.128 [R2.64], R24 ;  /* 0x0000001802008985 */ /* 0x0005e2000c101d08 */
[----:B------:R-:W-:Y:S05]  /*146c0*/  BRA.DIV ~URZ, `(.L_x_2267) ;  /* 0x00004be27f007947 */ /* 0x000fea000b800000 */
[----:B------:R1:W2:Y:S02]  /*146d0*/  SHFL.IDX PT, R7, R5, 0x4, 0x181f ;  /* 0x00981f0005077f89 */ /* 0x0002a400000e0000 */
.L_x_2351:
[----:B------:R-:W-:Y:S05]  /*146e0*/  BRA.DIV ~URZ, `(.L_x_2268) ;  /* 0x00004c327f007947 */ /* 0x000fea000b800000 */
[----:B--2---:R2:W1:Y:S02]  /*146f0*/  SHFL.IDX PT, R2, R6, 0x4, 0x181f ;  /* 0x00981f0006027f89 */ /* 0x00446400000e0000 */
.L_x_2352:
        /* <DEDUP_REMOVED lines=8> */
.L_x_2353:
[----:B------:R-:W-:-:S04]  /*14780*/  IADD3 R3, R4, 0x50, RZ ;  /* 0x0000005004037810 */ /* 0x000fc80007ffe0ff */
[----:B------:R-:W-:-:S13]  /*14790*/  ISETP.GE.OR P0, PT, R3, R0, P2 ;  /* 0x000000000300720c */ /* 0x000fda0001706670 */
[----:B---3--:R-:W-:-:S04]  /*147a0*/  @!P0 LEA R2, P1, R244, R2, 0x1 ;  /* 0x00000002f4028211 */ /* 0x008fc800078208ff */
[----:B--2---:R-:W-:-:S05]  /*147b0*/  @!P0 LEA.HI.X R3, R244, R7, R245, 0x1, P1 ;  /* 0x00000007f4038211 */ /* 0x004fca00008f0cf5 */
[----:B------:R2:W-:Y:S01]  /*147c0*/  @!P0 ST.E.128 [R2.64], R32 ;  /* 0x0000002002008985 */ /* 0x0005e2000c101d08 */
[----:B------:R-:W-:Y:S05]  /*147d0*/  BRA.DIV ~URZ, `(.L_x_2270) ;  /* 0x00004c827f007947 */ /* 0x000fea000b800000 */
[----:B------:R3:W1:Y:S02]  /*147e0*/  SHFL.IDX PT, R7, R5, 0x6, 0x181f ;  /* 0x00d81f0005077f89 */ /* 0x00066400000e0000 */
.L_x_2354:
[----:B------:R-:W-:Y:S05]  /*147f0*/  BRA.DIV ~URZ, `(.L_x_2271) ;  /* 0x00004cd27f007947 */ /* 0x000fea000b800000 */
[----:B--2---:R2:W3:Y:S02]  /*14800*/  SHFL.IDX PT, R2, R6, 0x6, 0x181f ;  /* 0x00d81f0006027f89 */ /* 0x0044e400000e0000 */
.L_x_2355:
        /* <DEDUP_REMOVED lines=8> */
.L_x_2356:
[----:B------:R-:W-:-:S04]  /*14890*/  IADD3 R2, R4, 0x70, RZ ;  /* 0x0000007004027810 */ /* 0x000fc80007ffe0ff */
[----:B------:R-:W-:-:S13]  /*148a0*/  ISETP.GE.OR P0, PT, R2, R0, P2 ;  /* 0x000000000200720c */ /* 0x000fda0001706670 */
[----:B------:R-:W-:Y:S05]  /*148b0*/  @P0 BRA `(.L_x_2273) ;  /* 0x00001c3000000947 */ /* 0x000fea0003800000 */
[----:B----4-:R-:W-:-:S04]  /*148c0*/  LEA R2, P0, R244, R3, 0x1 ;  /* 0x00000003f4027211 */ /* 0x010fc800078008ff */
[----:B---3--:R-:W-:-:S05]  /*148d0*/  LEA.HI.X R3, R244, R5, R245, 0x1, P0 ;  /* 0x00000005f4037211 */ /* 0x008fca00000f0cf5 */
[----:B------:R3:W-:Y:S01]  /*148e0*/  ST.E.128 [R2.64], R40 ;  /* 0x0000002802007985 */ /* 0x0007e2000c101d08 */
[----:B------:R-:W-:Y:S05]  /*148f0*/  BRA `(.L_x_2273) ;  /* 0x00001bf000007947 */ /* 0x000fea0003800000 */
.L_x_2260:
        /* <DEDUP_REMOVED lines=33> */
.L_x_2357:
[----:B------:R-:W-:Y:S05]  /*14b10*/  BRA.DIV ~URZ, `(.L_x_2275) ;  /* 0x00004b627f007947 */ /* 0x000fea000b800000 */
[----:B------:R3:W4:Y:S02]  /*14b20*/  SHFL.IDX PT, R0, R12, RZ, 0x1c1f ;  /* 0x001c1fff0c007589 */ /* 0x00072400000e0000 */
.L_x_2358:
        /* <DEDUP_REMOVED lines=50> */
.L_x_2277:
[----:B------:R-:W-:Y:S05]  /*14e50*/  BSYNC B0 ;  /* 0x0000000000007941 */ /* 0x000fea0003800000 */
.L_x_2276:
[----:B------:R-:W-:Y:S05]  /*14e60*/  BRA.DIV ~URZ, `(.L_x_2278) ;  /* 0x000048827f007947 */ /* 0x000fea000b800000 */
[----:B--2---:R2:W1:Y:S04]  /*14e70*/  SHFL.IDX PT, R4, R5, 0x1, 0x1c1f ;  /* 0x003c1f0005047f89 */ /* 0x00446800000e0000 */
[----:B----4-:R2:W4:Y:S02]  /*14e80*/  SHFL.IDX PT, R0, R12, 0x1, 0x1c1f ;  /* 0x003c1f000c007f89 */ /* 0x01052400000e0000 */
.L_x_2359:
        /* <DEDUP_REMOVED lines=50> */
.L_x_2280:
[----:B------:R-:W-:Y:S05]  /*151b0*/  BSYNC B0 ;  /* 0x0000000000007941 */ /* 0x000fea0003800000 */
.L_x_2279:
[----:B------:R-:W-:Y:S05]  /*151c0*/  BRA.DIV ~URZ, `(.L_x_2281) ;  /* 0x000045f27f007947 */ /* 0x000fea000b800000 */
[----:B-1----:R1:W2:Y:S02]  /*151d0*/  SHFL.IDX PT, R4, R5, 0x2, 0x1c1f ;  /* 0x005c1f0005047f89 */ /* 0x0022a400000e0000 */
.L_x_2360:
[----:B------:R-:W-:Y:S05]  /*151e0*/  BRA.DIV ~URZ, `(.L_x_2282) ;  /* 0x000046427f007947 */ /* 0x000fea000b800000 */
[----:B----4-:R4:W1:Y:S02]  /*151f0*/  SHFL.IDX PT, R0, R12, 0x2, 0x1c1f ;  /* 0x005c1f000c007f89 */ /* 0x01086400000e0000 */
.L_x_2361:
        /* <DEDUP_REMOVED lines=52> */
.L_x_2284:
[----:B------:R-:W-:Y:S05]  /*15540*/  BSYNC B0 ;  /* 0x0000000000007941 */ /* 0x000fea0003800000 */
.L_x_2283:
[----:B------:R-:W-:Y:S05]  /*15550*/  BRA.DIV ~URZ, `(.L_x_2285) ;  /* 0x000043427f007947 */ /* 0x000fea000b800000 */
[----:B--2---:R2:W3:Y:S04]  /*15560*/  SHFL.IDX PT, R4, R5, 0x3, 0x1c1f ;  /* 0x007c1f0005047f89 */ /* 0x0044e800000e0000 */
[----:B-1----:R2:W1:Y:S02]  /*15570*/  SHFL.IDX PT, R0, R12, 0x3, 0x1c1f ;  /* 0x007c1f000c007f89 */ /* 0x00246400000e0000 */
.L_x_2362:
        /* <DEDUP_REMOVED lines=55> */
.L_x_2258:
[----:B------:R-:W3:Y:S04]  /*158f0*/  LDL.LU R0, [R1+0x50] ;  /* 0x0000500001007983 */ /* 0x000ee80000300800 */
[----:B------:R-:W4:Y:S01]  /*15900*/  LDL.LU R7, [R1+0x54] ;  /* 0x0000540001077983 */ /* 0x000f220000300800 */
[----:B------:R-:W-:Y:S02]  /*15910*/  ISETP.NE.U32.AND P0, PT, RZ, c[0x0][0x508], PT ;  /* 0x00014200ff007a0c */ /* 0x000fe40003f05070 */
[----:B------:R-:W-:Y:S01]  /*15920*/  ISETP.NE.U32.AND P3, PT, RZ, c[0x0][0x500], PT ;  /* 0x00014000ff007a0c */ /* 0x000fe20003f65070 */
[----:B--2---:R-:W2:Y:S01]  /*15930*/  LDL.LU R6, [R1+0x84] ;  /* 0x0000840001067983 */ /* 0x004ea20000300800 */
[----:B------:R-:W-:Y:S01]  /*15940*/  ISETP.NE.AND.EX P2, PT, RZ, c[0x0][0x50c], PT, P0 ;  /* 0x00014300ff007a0c */ /* 0x000fe20003f45300 */
[----:B------:R-:W-:Y:S01]  /*15950*/  IMAD.MOV.U32 R19, RZ, RZ, c[0x0][0x388] ;  /* 0x0000e200ff137624 */ /* 0x000fe200078e00ff */
        /* <DEDUP_REMOVED lines=15> */
.L_x_2286:
        /* <DEDUP_REMOVED lines=60> */
.L_x_2288:
[----:B------:R-:W-:Y:S05]  /*15e10*/  BSYNC B0 ;  /* 0x0000000000007941 */ /* 0x000fea0003800000 */
.L_x_2287:
[----:B------:R-:W-:-:S13]  /*15e20*/  ISETP.GT.AND P0, PT, R18, 0x1, PT ;  /* 0x000000011200780c */ /* 0x000fda0003f04270 */
[----:B------:R-:W-:Y:S05]  /*15e30*/  @P0 BRA `(.L_x_2273) ;  /* 0x000006b000000947 */ /* 0x000fea0003800000 */
[----:B-1----:R-:W2:Y:S04]  /*15e40*/  LDL.LU R2, [R1+0x34] ;  /* 0x0000340001027983 */ /* 0x002ea80000300800 */
[----:B------:R-:W3:Y:S01]  /*15e50*/  LDL R5, [R1] ;  /* 0x0000000001057983 */ /* 0x000ee20000100800 */
        /* <DEDUP_REMOVED lines=11> */
[----:B---3--:R-:W-:Y:S01]  /*15f10*/  LEA R4, R10, R5, 0x7 ;  /* 0x000000050a047211 */ /* 0x008fe200078e38ff */
        /* <DEDUP_REMOVED lines=27> */
.L_x_2363:
[----:B------:R-:W-:Y:S05]  /*160d0*/  BRA.DIV ~URZ, `(.L_x_2290) ;  /* 0x000039027f007947 */ /* 0x000fea000b800000 */
[----:B------:R3:W4:Y:S02]  /*160e0*/  SHFL.IDX PT, R2, R6, RZ, 0x181f ;  /* 0x00181fff06027589 */ /* 0x00072400000e0000 */
.L_x_2364:
        /* <DEDUP_REMOVED lines=8> */
.L_x_2365:
[----:B------:R-:W-:-:S04]  /*16170*/  IADD3 R3, R0, 0x10, RZ ;  /* 0x0000001000037810 */ /* 0x000fc80007ffe0ff */
[----:B------:R-:W-:-:S13]  /*16180*/  ISETP.GE.OR P0, PT, R3, R4, P2 ;  /* 0x000000040300720c */ /* 0x000fda0001706670 */
[----:B--2---:R-:W-:-:S04]  /*16190*/  @!P0 LEA R2, P1, R244, R2, 0x1 ;  /* 0x00000002f4028211 */ /* 0x004fc800078208ff */
[----:B-1----:R-:W-:-:S05]  /*161a0*/  @!P0 LEA.HI.X R3, R244, R7, R245, 0x1, P1 ;  /* 0x00000007f4038211 */ /* 0x002fca00008f0cf5 */
[----:B------:R1:W-:Y:S01]  /*161b0*/  @!P0 ST.E.128 [R2.64], RZ ;  /* 0x000000ff02008985 */ /* 0x0003e2000c101d08 */
[----:B------:R-:W-:Y:S05]  /*161c0*/  BRA.DIV ~URZ, `(.L_x_2292) ;  /* 0x000039527f007947 */ /* 0x000fea000b800000 */
[----:B------:R2:W1:Y:S02]  /*161d0*/  SHFL.IDX PT, R7, R5, 0x2, 0x181f ;  /* 0x00581f0005077f89 */ /* 0x00046400000e0000 */
.L_x_2366:
[----:B------:R-:W-:Y:S05]  /*161e0*/  BRA.DIV ~URZ, `(.L_x_2293) ;  /* 0x000039a27f007947 */ /* 0x000fea000b800000 */
[----:B-1----:R1:W2:Y:S02]  /*161f0*/  SHFL.IDX PT, R2, R6, 0x2, 0x181f ;  /* 0x00581f0006027f89 */ /* 0x0022a400000e0000 */
.L_x_2367:
        /* <DEDUP_REMOVED lines=8> */
.L_x_2368:
[----:B------:R-:W-:-:S04]  /*16280*/  IADD3 R3, R0, 0x30, RZ ;  /* 0x0000003000037810 */ /* 0x000fc80007ffe0ff */
[----:B------:R-:W-:-:S13]  /*16290*/  ISETP.GE.OR P0, PT, R3, R4, P2 ;  /* 0x000000040300720c */ /* 0x000fda0001706670 */
[----:B--2---:R-:W-:-:S04]  /*162a0*/  @!P0 LEA R2, P1, R244, R2, 0x1 ;  /* 0x00000002f4028211 */ /* 0x004fc800078208ff */
[----:B------:R-:W-:-:S05]  /*162b0*/  @!P0 LEA.HI.X R3, R244, R7, R245, 0x1, P1 ;  /* 0x00000007f4038211 */ /* 0x000fca00008f0cf5 */
[----:B------:R2:W-:Y:S01]  /*162c0*/  @!P0 ST.E.128 [R2.64], RZ ;  /* 0x000000ff02008985 */ /* 0x0005e2000c101d08 */
[----:B------:R-:W-:Y:S05]  /*162d0*/  BRA.DIV ~URZ, `(.L_x_2295) ;  /* 0x000039f27f007947 */ /* 0x000fea000b800000 */
[----:B------:R1:W2:Y:S02]  /*162e0*/  SHFL.IDX PT, R7, R5, 0x4, 0x181f ;  /* 0x00981f0005077f89 */ /* 0x0002a400000e0000 */
.L_x_2369:
[----:B------:R-:W-:Y:S05]  /*162f0*/  BRA.DIV ~URZ, `(.L_x_2296) ;  /* 0x00003a427f007947 */ /* 0x000fea000b800000 */
[----:B--2---:R2:W1:Y:S02]  /*16300*/  SHFL.IDX PT, R2, R6, 0x4, 0x181f ;  /* 0x00981f0006027f89 */ /* 0x00446400000e0000 */
.L_x_2370:
        /* <DEDUP_REMOVED lines=8> */
.L_x_2371:
[----:B------:R-:W-:-:S04]  /*16390*/  IADD3 R3, R0, 0x50, RZ ;  /* 0x0000005000037810 */ /* 0x000fc80007ffe0ff */
[----:B------:R-:W-:-:S13]  /*163a0*/  ISETP.GE.OR P0, PT, R3, R4, P2 ;  /* 0x000000040300720c */ /* 0x000fda0001706670 */
[----:B---3--:R-:W-:-:S04]  /*163b0*/  @!P0 LEA R2, P1, R244, R2, 0x1 ;  /* 0x00000002f4028211 */ /* 0x008fc800078208ff */
[----:B--2---:R-:W-:-:S05]  /*163c0*/  @!P0 LEA.HI.X R3, R244, R7, R245, 0x1, P1 ;  /* 0x00000007f4038211 */ /* 0x004fca00008f0cf5 */
[----:B------:R2:W-:Y:S01]  /*163d0*/  @!P0 ST.E.128 [R2.64], RZ ;  /* 0x000000ff02008985 */ /* 0x0005e2000c101d08 */
[----:B------:R-:W-:Y:S05]  /*163e0*/  BRA.DIV ~URZ, `(.L_x_2298) ;  /* 0x00003a927f007947 */ /* 0x000fea000b800000 */
[----:B------:R3:W1:Y:S02]  /*163f0*/  SHFL.IDX PT, R7, R5, 0x6, 0x181f ;  /* 0x00d81f0005077f89 */ /* 0x00066400000e0000 */
.L_x_2372:
[----:B------:R-:W-:Y:S05]  /*16400*/  BRA.DIV ~URZ, `(.L_x_2299) ;  /* 0x00003ae27f007947 */ /* 0x000fea000b800000 */
[----:B--2---:R2:W3:Y:S02]  /*16410*/  SHFL.IDX PT, R2, R6, 0x6, 0x181f ;  /* 0x00d81f0006027f89 */ /* 0x0044e400000e0000 */
.L_x_2373:
        /* <DEDUP_REMOVED lines=8> */
.L_x_2374:
[----:B------:R-:W-:-:S04]  /*164a0*/  IADD3 R0, R0, 0x70, RZ ;  /* 0x0000007000007810 */ /* 0x000fc80007ffe0ff */
[----:B------:R-:W-:-:S13]  /*164b0*/  ISETP.GE.OR P0, PT, R0, R4, P2 ;  /* 0x000000040000720c */ /* 0x000fda0001706670 */
[----:B----4-:R-:W-:-:S04]  /*164c0*/  @!P0 LEA R2, P1, R244, R2, 0x1 ;  /* 0x00000002f4028211 */ /* 0x010fc800078208ff */
[----:B---3--:R-:W-:-:S05]  /*164d0*/  @!P0 LEA.HI.X R3, R244, R5, R245, 0x1, P1 ;  /* 0x00000005f4038211 */ /* 0x008fca00008f0cf5 */
[----:B------:R3:W-:Y:S04]  /*164e0*/  @!P0 ST.E.128 [R2.64], RZ ;  /* 0x000000ff02008985 */ /* 0x0007e8000c101d08 */
.L_x_2273:
[----:B------:R-:W-:Y:S05]  /*164f0*/  BSYNC B1 ;  /* 0x0000000000017941 */ /* 0x000fea0003800000 */
.L_x_2257:
        /* <DEDUP_REMOVED lines=15> */
.L_x_2375:
[----:B------:R-:W-:Y:S05]  /*165f0*/  BRA.DIV ~URZ, `(.L_x_2303) ;  /* 0x00003aa27f007947 */ /* 0x000fea000b800000 */
[----:B------:R3:W1:Y:S02]  /*16600*/  SHFL.IDX PT, R8, R84, 0x1, 0x1f ;  /* 0x00201f0054087f89 */ /* 0x00066400000e0000 */
.L_x_2376:
        /* <DEDUP_REMOVED lines=19> */
.L_x_2377:
        /* <DEDUP_REMOVED lines=16> */
.L_x_2378:
[----:B----4-:R-:W-:Y:S01]  /*16840*/  IMAD R0, R0, c[0x0][0x538], RZ ;  /* 0x00014e0000007a24 */ /* 0x010fe200078e02ff */
[----:B------:R-:W-:Y:S04]  /*16850*/  BSSY B1, `(.L_x_2306) ;  /* 0x0000084000017945 */ /* 0x000fe80003800000 */
[----:B-1----:R-:W-:-:S04]  /*16860*/  IADD3 R8, R0, R8, RZ ;  /* 0x0000000800087210 */ /* 0x002fc80007ffe0ff */
[----:B--2---:R-:W-:-:S13]  /*16870*/  ISETP.GT.AND P0, PT, R8, R9, PT ;  /* 0x000000090800720c */ /* 0x004fda0003f04270 */
[----:B------:R-:W-:Y:S05]  /*16880*/  @P0 BRA `(.L_x_2307) ;  /* 0x0000025000000947 */ /* 0x000fea0003800000 */
.L_x_2311:
        /* <DEDUP_REMOVED lines=17> */
.L_x_2379:
        /* <DEDUP_REMOVED lines=16> */
.L_x_2380:
[----:B--2---:R-:W-:-:S05]  /*16aa0*/  IMAD R0, R0, c[0x0][0x538], RZ ;  /* 0x00014e0000007a24 */ /* 0x004fca00078e02ff */
[----:B------:R-:W-:-:S04]  /*16ab0*/  IADD3 R8, R0, R8, RZ ;  /* 0x0000000800087210 */ /* 0x000fc80007ffe0ff */
[----:B------:R-:W-:-:S13]  /*16ac0*/  ISETP.GT.AND P0, PT, R8, R9, PT ;  /* 0x000000090800720c */ /* 0x000fda0003f04270 */
[----:B-1----:R-:W-:Y:S05]  /*16ad0*/  @!P0 BRA `(.L_x_2311) ;  /* 0xfffffdb000008947 */ /* 0x002fea000383ffff */
.L_x_2307:
[----:B------:R-:W-:-:S05]  /*16ae0*/  IADD3 R8, -R0, R8, RZ ;  /* 0x0000000800087210 */ /* 0x000fca0007ffe1ff */
[----:B------:R-:W-:-:S05]  /*16af0*/  IMAD R0, R4, c[0x0][0x538], R8 ;  /* 0x00014e0004007a24 */ /* 0x000fca00078e0208 */
[----:B------:R-:W-:Y:S01]  /*16b00*/  ISETP.GT.AND P0, PT, R0, R9, PT ;  /* 0x000000090000720c */ /* 0x000fe20003f04270 */
[----:B------:R-:W-:-:S12]  /*16b10*/  BRA.DIV ~URZ, `(.L_x_2312) ;  /* 0x000039e27f007947 */ /* 0x000fd8000b800000 */
[----:B------:R-:W-:-:S04]  /*16b20*/  VOTE.ANY R0, PT, !P0 ;  /* 0x0000000000007806 */ /* 0x000fc800040e0100 */
.L_x_2381:
[----:B------:R1:W2:Y:S01]  /*16b30*/  POPC R10, R0 ;  /* 0x00000000000a7309 */ /* 0x0002a20000000000 */
[----:B------:R-:W-:Y:S05]  /*16b40*/  BRA.DIV ~URZ, `(.L_x_2313) ;  /* 0x000039f27f007947 */ /* 0x000fea000b800000 */
[----:B--2---:R2:W4:Y:S04]  /*16b50*/  SHFL.IDX PT, R6, R6, R10, 0x1f ;  /* 0x00001f0a06067589 */ /* 0x00452800000e0000 */
[----:B------:R2:W1:Y:S02]  /*16b60*/  SHFL.IDX PT, R7, R7, R10, 0x1f ;  /* 0x00001f0a07077589 */ /* 0x00046400000e0000 */
.L_x_2382:
[----:B------:R-:W-:Y:S01]  /*16b70*/  ISETP.NE.AND P0, PT, R0, RZ, PT ;  /* 0x000000ff0000720c */ /* 0x000fe20003f05270 */
[----:B------:R-:W-:-:S12]  /*16b80*/  BSSY B0, `(.L_x_2314) ;  /* 0x0000005000007945 */ /* 0x000fd80003800000 */
[----:B------:R-:W-:Y:S05]  /*16b90*/  @!P0 BRA `(.L_x_2315) ;  /* 0x0000003000008947 */ /* 0x000fea0003800000 */
[----:B-1----:R-:W-:Y:S01]  /*16ba0*/  IADD3 R0, R10, -0x1, RZ ;  /* 0xffffffff0a007810 */ /* 0x002fe20007ffe0ff */
[----:B------:R-:W-:Y:S05]  /*16bb0*/  BRA.DIV ~URZ, `(.L_x_2316) ;  /* 0x00003a527f007947 */ /* 0x000fea000b800000 */
[----:B------:R1:W2:Y:S02]  /*16bc0*/  SHFL.IDX PT, R11, R4, R0, 0x1f ;  /* 0x00001f00040b7589 */ /* 0x0002a400000e0000 */
.L_x_2315:
[----:B------:R-:W-:Y:S05]  /*16bd0*/  BSYNC B0 ;  /* 0x0000000000007941 */ /* 0x000fea0003800000 */
.L_x_2314:
        /* <DEDUP_REMOVED lines=70> */
.L_x_2308:
[----:B------:R-:W-:Y:S01]  /*17040*/  MOV R0, c[0x0][0x53c] ;  /* 0x00014f0000007a02 */ /* 0x000fe20000000f00 */
[----:B------:R1:W-:Y:S04]  /*17050*/  STL [R1+0x30], R9 ;  /* 0x0000300901007387 */ /* 0x0003e80000100800 */
[----:B------:R1:W-:Y:S04]  /*17060*/  STL [R1+0x34], RZ ;  /* 0x000034ff01007387 */ /* 0x0003e80000100800 */
[----:B------:R1:W-:Y:S04]  /*17070*/  STL [R1+0x38], RZ ;  /* 0x000038ff01007387 */ /* 0x0003e80000100800 */
[----:B------:R1:W-:Y:S02]  /*17080*/  STL [R1+0x3c], R0 ;  /* 0x00003c0001007387 */ /* 0x0003e40000100800 */
.L_x_2317:
[----:B------:R-:W-:Y:S05]  /*17090*/  BSYNC B1 ;  /* 0x0000000000017941 */ /* 0x000fea0003800000 */
.L_x_2306:
        /* <DEDUP_REMOVED lines=9> */
.L_x_2301:
[----:B-1----:R-:W3:Y:S02]  /*17130*/  LDL R0, [R1+0x3c] ;  /* 0x00003c0001007983 */ /* 0x002ee40000100800 */
[----:B---3--:R-:W-:-:S13]  /*17140*/  ISETP.GE.AND P0, PT, R0, c[0x0][0x53c], PT ;  /* 0x00014f0000007a0c */ /* 0x008fda0003f06270 */
[----:B--2-4-:R-:W-:Y:S01]  /*17150*/  @P0 CALL.REL.NOINC `(.L_x_2318) ;  /* 0x0000001000000944 */ /* 0x014fe20003c00000 */
[----:B------:R-:W-:Y:S05]  /*17160*/  BRA `(.L_x_2319) ;  /* 0xfffea91000007947 */ /* 0x000fea000383ffff */
.L_x_2318:
[----:B------:R-:W-:Y:S05]  /*17170*/  EXIT ;  /* 0x000000000000794d */ /* 0x000fea0003800000 */
.L_x_2131:
[----:B------:R-:W-:Y:S01]  /*17180*/  IMAD.MOV.U32 R0, RZ, RZ, R5 ;  /* 0x000000ffff007224 */ /* 0x000fe200078e0005 */
[----:B------:R-:W-:Y:S02]  /*17190*/  MOV R2, 0x1 ;  /* 0x0000000100027802 */ /* 0x000fe40000000f00 */
[----:B------:R-:W-:Y:S02]  /*171a0*/  MOV R3, 0x171c0 ;  /* 0x000171c000037802 */ /* 0x000fe40000000f00 */
[----:B------:R-:W-:Y:S05]  /*171b0*/  CALL.REL.NOINC `($__internal_32_$__cuda_sm70_shflsync_up_p) ;  /* 0x0000357000007944 */ /* 0x000fea0003c00000 */
[----:B------:R-:W-:Y:S01]  /*171c0*/  MOV R0, R4 ;  /* 0x0000000400007202 */ /* 0x000fe20000000f00 */
[----:B------:R-:W-:Y:S05]  /*171d0*/  BRA `(.L_x_2320) ;  /* 0xfffe929000007947 */ /* 0x000fea000383ffff */
.L_x_2132:
[----:B------:R-:W-:Y:S01]  /*171e0*/  IMAD.MOV.U32 R0, RZ, RZ, R5 ;  /* 0x000000ffff007224 */ /* 0x000fe200078e0005 */
[----:B------:R-:W-:Y:S02]  /*171f0*/  MOV R2, 0x2 ;  /* 0x0000000200027802 */ /* 0x000fe40000000f00 */
[----:B------:R-:W-:Y:S02]  /*17200*/  MOV R3, 0x17220 ;  /* 0x0001722000037802 */ /* 0x000fe40000000f00 */
[----:B------:R-:W-:Y:S05]  /*17210*/  CALL.REL.NOINC `($__internal_32_$__cuda_sm70_shflsync_up_p) ;  /* 0x0000351000007944 */ /* 0x000fea0003c00000 */
[----:B------:R-:W-:Y:S01]  /*17220*/  SEL R0, R4, RZ, P4 ;  /* 0x000000ff04007207 */ /* 0x000fe20002000000 */
[----:B------:R-:W-:Y:S01]  /*17230*/  IMAD.MOV.U32 R2, RZ, RZ, 0x4 ;  /* 0x00000004ff027424 */ /* 0x000fe200078e00ff */
[----:B------:R-:W-:-:S03]  /*17240*/  MOV R3, 0x17270 ;  /* 0x0001727000037802 */ /* 0x000fc60000000f00 */
[----:B------:R-:W-:Y:S02]  /*17250*/  IMAD.IADD R0, R5, 0x1, R0 ;  /* 0x0000000105007824 */ /* 0x000fe400078e0200 */
        /* <DEDUP_REMOVED lines=13> */
[----:B------:R-:W-:Y:S02]  /*17330*/  MOV R3, 0x1f ;  /* 0x0000001f00037802 */ /* 0x000fe40000000f00 */
[----:B------:R-:W-:Y:S01]  /*17340*/  MOV R2, 0x17380 ;  /* 0x0001738000027802 */ /* 0x000fe20000000f00 */
[----:B------:R-:W-:-:S04]  /*17350*/  IMAD.IADD R4, R0, 0x1, R4 ;  /* 0x0000000100047824 */ /* 0x000fc800078e0204 */
[----:B------:R-:W-:Y:S02]  /*17360*/  IMAD.MOV.U32 R216, RZ, RZ, R4 ;  /* 0x000000ffffd87224 */ /* 0x000fe400078e0004 */
[----:B------:R-:W-:Y:S05]  /*17370*/  CALL.REL.NOINC `($__internal_31_$__cuda_sm70_shflsync_idx_p) ;  /* 0x0000336000007944 */ /* 0x000fea0003c00000 */
[----:B------:R-:W-:Y:S01]  /*17380*/  MOV R0, R215 ;  /* 0x000000d700007202 */ /* 0x000fe20000000f00 */
[----:B------:R-:W-:Y:S05]  /*17390*/  BRA `(.L_x_2321) ;  /* 0xfffe91d000007947 */ /* 0x000fea000383ffff */
.L_x_2134:
[----:B------:R-:W-:Y:S02]  /*173a0*/  SEL R0, RZ, 0x1, P0 ;  /* 0x00000001ff007807 */ /* 0x000fe40000000000 */
[----:B------:R-:W-:Y:S02]  /*173b0*/  MOV R2, 0x173d0 ;  /* 0x000173d000027802 */ /* 0x000fe40000000f00 */
[----:B------:R-:W-:Y:S05]  /*173c0*/  CALL.REL.NOINC `($__internal_33_$__cuda_sm70_votesync_ballot) ;  /* 0x000033d000007944 */ /* 0x000fea0003c00000 */
[----:B------:R-:W-:Y:S05]  /*173d0*/  BRA `(.L_x_2322) ;  /* 0xfffe922000007947 */ /* 0x000fea000383ffff */
.L_x_2135:
[----:B------:R-:W-:Y:S01]  /*173e0*/  IMAD.MOV.U32 R216, RZ, RZ, R8 ;  /* 0x000000ffffd87224 */ /* 0x000fe200078e0008 */
[----:B--2---:R-:W-:Y:S01]  /*173f0*/  MOV R215, R13 ;  /* 0x0000000d00d77202 */ /* 0x004fe20000000f00 */
[----:B------:R-:W-:Y:S01]  /*17400*/  IMAD.MOV.U32 R3, RZ, RZ, 0x1f ;  /* 0x0000001fff037424 */ /* 0x000fe200078e00ff */
[----:B------:R-:W-:Y:S02]  /*17410*/  MOV R2, 0x17430 ;  /* 0x0001743000027802 */ /* 0x000fe40000000f00 */
[----:B-1----:R-:W-:Y:S05]  /*17420*/  CALL.REL.NOINC `($__internal_31_$__cuda_sm70_shflsync_idx_p) ;  /* 0x000032b000007944 */ /* 0x002fea0003c00000 */
[----:B------:R-:W-:Y:S01]  /*17430*/  IMAD.MOV.U32 R11, RZ, RZ, R215 ;  /* 0x000000ffff0b7224 */ /* 0x000fe200078e00d7 */
[----:B------:R-:W-:Y:S01]  /*17440*/  MOV R216, R7 ;  /* 0x0000000700d87202 */ /* 0x000fe20000000f00 */
[----:B------:R-:W-:Y:S01]  /*17450*/  IMAD.MOV.U32 R6, RZ, RZ, RZ ;  /* 0x000000ffff067224 */ /* 0x000fe200078e00ff */
[----:B------:R-:W-:Y:S01]  /*17460*/  MOV R215, R13 ;  /* 0x0000000d00d77202 */ /* 0x000fe20000000f00 */
[----:B------:R-:W-:Y:S01]  /*17470*/  IMAD.MOV.U32 R3, RZ, RZ, 0x1f ;  /* 0x0000001fff037424 */ /* 0x000fe200078e00ff */
[----:B------:R-:W-:-:S02]  /*17480*/  MOV R2, 0x174a0 ;  /* 0x000174a000027802 */ /* 0x000fc40000000f00 */
[----:B------:R-:W-:Y:S05]  /*17490*/  CALL.REL.NOINC `($__internal_31_$__cuda_sm70_shflsync_idx_p) ;  /* 0x0000324000007944 */ /* 0x000fea0003c00000 */
[----:B------:R-:W-:Y:S01]  /*174a0*/  MOV R10, R215 ;  /* 0x000000d7000a7202 */ /* 0x000fe20000000f00 */
[----:B------:R-:W-:Y:S05]  /*174b0*/  BRA `(.L_x_2323) ;  /* 0xfffe919000007947 */ /* 0x000fea000383ffff */
.L_x_2138:
[----:B------:R-:W-:Y:S01]  /*174c0*/  IMAD.MOV.U32 R216, RZ, RZ, R4 ;  /* 0x000000ffffd87224 */ /* 0x000fe200078e0004 */
[----:B------:R-:W-:-:S02]  /*174d0*/  MOV R3, 0x1f ;  /* 0x0000001f00037802 */ /* 0x000fc40000000f00 */
[----:B------:R-:W-:Y:S02]  /*174e0*/  MOV R2, 0x17500 ;  /* 0x0001750000027802 */ /* 0x000fe40000000f00 */
[----:B-1234-:R-:W-:Y:S05]  /*174f0*/  CALL.REL.NOINC `($__internal_31_$__cuda_sm70_shflsync_idx_p) ;  /* 0x000031e000007944 */ /* 0x01efea0003c00000 */
[----:B------:R-:W-:Y:S01]  /*17500*/  MOV R6, R215 ;  /* 0x000000d700067202 */ /* 0x000fe20000000f00 */
[----:B------:R-:W-:Y:S05]  /*17510*/  BRA `(.L_x_2137) ;  /* 0xfffe919000007947 */ /* 0x000fea000383ffff */
.L_x_2184:
[----:B------:R-:W-:Y:S01]  /*17520*/  IMAD.MOV.U32 R216, RZ, RZ, R5 ;  /* 0x000000ffffd87224 */ /* 0x000fe200078e0005 */
[----:B------:R-:W-:Y:S01]  /*17530*/  MOV R215, RZ ;  /* 0x000000ff00d77202 */ /* 0x000fe20000000f00 */
[----:B------:R-:W-:Y:S01]  /*17540*/  IMAD.MOV.U32 R3, RZ, RZ, 0x181f ;  /* 0x0000181fff037424 */ /* 0x000fe200078e00ff */
[----:B------:R-:W-:Y:S02]  /*17550*/  MOV R2, 0x17570 ;  /* 0x0001757000027802 */ /* 0x000fe40000000f00 */
[----:B-----5:R-:W-:Y:S05]  /*17560*/  CALL.REL.NOINC `($__internal_31_$__cuda_sm70_shflsync_idx_p) ;  /* 0x0000317000007944 */ /* 0x020fea0003c00000 */
[----:B------:R-:W-:Y:S01]  /*17570*/  MOV R7, R215 ;  /* 0x000000d700077202 */ /* 0x000fe20000000f00 */
[----:B------:R-:W-:Y:S05]  /*17580*/  BRA `(.L_x_2324) ;  /* 0xffff0ee000007947 */ /* 0x000fea000383ffff */
.L_x_2185:
[----:B------:R-:W-:Y:S01]  /*17590*/  IMAD.MOV.U32 R216, RZ, RZ, R6 ;  /* 0x000000ffffd87224 */ /* 0x000fe200078e0006 */
[----:B------:R-:W-:Y:S01]  /*175a0*/  MOV R215, RZ ;  /* 0x000000ff00d77202 */ /* 0x000fe20000000f00 */
[----:B------:R-:W-:Y:S01]  /*175b0*/  IMAD.MOV.U32 R3, RZ, RZ, 0x181f ;  /* 0x0000181fff037424 */ /* 0x000fe200078e00ff */
[----:B------:R-:W-:Y:S02]  /*175c0*/  MOV R2, 0x175e0 ;  /* 0x000175e000027802 */ /* 0x000fe40000000f00 */
[----:B-12--5:R-:W-:Y:S05]  /*175d0*/  CALL.REL.NOINC `($__internal_31_$__cuda_sm70_shflsync_idx_p) ;  /* 0x0000310000007944 */ /* 0x026fea0003c00000 */
[----:B------:R-:W-:Y:S01]  /*175e0*/  MOV R2, R215 ;  /* 0x000000d700027202 */ /* 0x000fe20000000f00 */
[----:B------:R-:W-:Y:S05]  /*175f0*/  BRA `(.L_x_2325) ;  /* 0xffff0e9000007947 */ /* 0x000fea000383ffff */
.L_x_2188:
[----:B------:R-:W-:Y:S01]  /*17600*/  IMAD.MOV.U32 R216, RZ, RZ, R5 ;  /* 0x000000ffffd87224 */ /* 0x000fe200078e0005 */
[----:B------:R-:W-:Y:S01]  /*17610*/  MOV R215, 0x1 ;  /* 0x0000000100d77802 */ /* 0x000fe20000000f00 */
[----:B--2---:R-:W-:Y:S01]  /*17620*/  IMAD.MOV.U32 R3, RZ, RZ, 0x181f ;  /* 0x0000181fff037424 */ /* 0x004fe200078e00ff */
[----:B----4-:R-:W-:-:S02]  /*17630*/  MOV R2, 0x17650 ;  /* 0x0001765000027802 */ /* 0x010fc40000000f00 */
[----:B-1-3-5:R-:W-:Y:S05]  /*17640*/  CALL.REL.NOINC `($__internal_31_$__cuda_sm70_shflsync_idx_p) ;  /* 0x0000309000007944 */ /* 0x02afea0003c00000 */
[----:B------:R-:W-:Y:S01]  /*17650*/  IMAD.MOV.U32 R7, RZ, RZ, R215 ;  /* 0x000000ffff077224 */ /* 0x000fe200078e00d7 */
[----:B------:R-:W-:Y:S01]  /*17660*/  MOV R215, 0x1 ;  /* 0x0000000100d77802 */ /* 0x000fe20000000f00 */
[----:B------:R-:W-:Y:S01]  /*17670*/  IMAD.MOV.U32 R216, RZ, RZ, R6 ;  /* 0x000000ffffd87224 */ /* 0x000fe200078e0006 */
[----:B------:R-:W-:-:S02]  /*17680*/  MOV R3, 0x181f ;  /* 0x0000181f00037802 */ /* 0x000fc40000000f00 */
[----:B------:R-:W-:Y:S02]  /*17690*/  MOV R2, 0x176b0 ;  /* 0x000176b000027802 */ /* 0x000fe40000000f00 */
[----:B------:R-:W-:Y:S05]  /*176a0*/  CALL.REL.NOINC `($__internal_31_$__cuda_sm70_shflsync_idx_p) ;  /* 0x0000303000007944 */ /* 0x000fea0003c00000 */
[----:B------:R-:W-:Y:S01]  /*176b0*/  MOV R2, R215 ;  /* 0x000000d700027202 */ /* 0x000fe20000000f00 */
[----:B------:R-:W-:Y:S05]  /*176c0*/  BRA `(.L_x_2326) ;  /* 0xffff0ea000007947 */ /* 0x000fea000383ffff */
.L_x_2191:
[----:B------:R-:W-:Y:S01]  /*176d0*/  IMAD.MOV.U32 R216, RZ, RZ, R5 ;  /* 0x000000ffffd87224 */ /* 0x000fe200078e0005 */
[----:B------:R-:W-:Y:S01]  /*176e0*/  MOV R215, 0x2 ;  /* 0x0000000200d77802 */ /* 0x000fe20000000f00 */
[----:B-1----:R-:W-:Y:S01]  /*176f0*/  IMAD.MOV.U32 R3, RZ, RZ, 0x181f ;  /* 0x0000181fff037424 */ /* 0x002fe200078e00ff */
[----:B----4-:R-:W-:Y:S02]  /*17700*/  MOV R2, 0x17720 ;  /* 0x0001772000027802 */ /* 0x010fe40000000f00 */
[----:B--23-5:R-:W-:Y:S05]  /*17710*/  CALL.REL.NOINC `($__internal_31_$__cuda_sm70_shflsync_idx_p) ;  /* 0x00002fc000007944 */ /* 0x02cfea0003c00000 */
[----:B------:R-:W-:Y:S01]  /*17720*/  MOV R7, R215 ;  /* 0x000000d700077202 */ /* 0x000fe20000000f00 */
[----:B------:R-:W-:Y:S05]  /*17730*/  BRA `(.L_x_2327) ;  /* 0xffff0f0000007947 */ /* 0x000fea000383ffff */
.L_x_2192:
[----:B------:R-:W-:Y:S01]  /*17740*/  IMAD.MOV.U32 R216, RZ, RZ, R6 ;  /* 0x000000ffffd87224 */ /* 0x000fe200078e0006 */
[----:B------:R-:W-:Y:S01]  /*17750*/  MOV R215, 0x2 ;  /* 0x0000000200d77802 */ /* 0x000fe20000000f00 */
[----:B------:R-:W-:Y:S01]  /*17760*/  IMAD.MOV.U32 R3, RZ, RZ, 0x181f ;  /* 0x0000181fff037424 */ /* 0x000fe200078e00ff */
[----:B----4-:R-:W-:Y:S02]  /*17770*/  MOV R2, 0x17790 ;  /* 0x0001779000027802 */ /* 0x010fe40000000f00 */
[----:B-123-5:R-:W-:Y:S05]  /*17780*/  CALL.REL.NOINC `($__internal_31_$__cuda_sm70_shflsync_idx_p) ;  /* 0x00002f5000007944 */ /* 0x02efea0003c00000 */
[----:B------:R-:W-:Y:S01]  /*17790*/  MOV R2, R215 ;  /* 0x000000d700027202 */ /* 0x000fe20000000f00 */
[----:B------:R-:W-:Y:S05]  /*177a0*/  BRA `(.L_x_2328) ;  /* 0xffff0eb000007947 */ /* 0x000fea000383ffff */
.L_x_2195:
[----:B------:R-:W-:Y:S01]  /*177b0*/  IMAD.MOV.U32 R216, RZ, RZ, R5 ;  /* 0x000000ffffd87224 */ /* 0x000fe200078e0005 */
[----:B------:R-:W-:Y:S01]  /*177c0*/  MOV R215, 0x3 ;  /* 0x0000000300d77802 */ /* 0x000fe20000000f00 */
[----:B-1----:R-:W-:Y:S01]  /*177d0*/  IMAD.MOV.U32 R3, RZ, RZ, 0x181f ;  /* 0x0000181fff037424 */ /* 0x002fe200078e00ff */
[----:B------:R-:W-:-:S02]  /*177e0*/  MOV R2, 0x17800 ;  /* 0x0001780000027802 */ /* 0x000fc40000000f00 */
[----:B--2345:R-:W-:Y:S05]  /*177f0*/  CALL.REL.NOINC `($__internal_31_$__cuda_sm70_shflsync_idx_p) ;  /* 0x00002ee000007944 */ /* 0x03cfea0003c00000 */
        /* <DEDUP_REMOVED lines=8> */
.L_x_2198:
[----:B------:R-:W-:Y:S01]  /*17880*/  IMAD.MOV.U32 R216, RZ, RZ, R5 ;  /* 0x000000ffffd87224 */ /* 0x000fe200078e0005 */
[----:B------:R-:W-:Y:S01]  /*17890*/  MOV R215, 0x4 ;  /* 0x0000000400d77802 */ /* 0x000fe20000000f00 */
[----:B-1----:R-:W-:Y:S01]  /*178a0*/  IMAD.MOV.U32 R3, RZ, RZ, 0x181f ;  /* 0x0000181fff037424 */ /* 0x002fe200078e00ff */
[----:B------:R-:W-:Y:S02]  /*178b0*/  MOV R2, 0x178d0 ;  /* 0x000178d000027802 */ /* 0x000fe40000000f00 */
[----:B--2345:R-:W-:Y:S05]  /*178c0*/  CALL.REL.NOINC `($__internal_31_$__cuda_sm70_shflsync_idx_p) ;  /* 0x00002e1000007944 */ /* 0x03cfea0003c00000 */
[----:B------:R-:W-:Y:S01]  /*178d0*/  MOV R7, R215 ;  /* 0x000000d700077202 */ /* 0x000fe20000000f00 */
[----:B------:R-:W-:Y:S05]  /*178e0*/  BRA `(.L_x_2330) ;  /* 0xffff0f2000007947 */ /* 0x000fea000383ffff */
.L_x_2199:
[----:B------:R-:W-:Y:S01]  /*178f0*/  IMAD.MOV.U32 R216, RZ, RZ, R6 ;  /* 0x000000ffffd87224 */ /* 0x000fe200078e0006 */
[----:B------:R-:W-:Y:S01]  /*17900*/  MOV R215, 0x4 ;  /* 0x0000000400d77802 */ /* 0x000fe20000000f00 */
[----:B-1----:R-:W-:Y:S01]  /*17910*/  IMAD.MOV.U32 R3, RZ, RZ, 0x181f ;  /* 0x0000181fff037424 */ /* 0x002fe200078e00ff */
[----:B------:R-:W-:Y:S02]  /*17920*/  MOV R2, 0x17940 ;  /* 0x0001794000027802 */ /* 0x000fe40000000f00 */
[----:B--2345:R-:W-:Y:S05]  /*17930*/  CALL.REL.NOINC `($__internal_31_$__cuda_sm70_shflsync_idx_p) ;  /* 0x00002da000007944 */ /* 0x03cfea0003c00000 */
[----:B------:R-:W-:Y:S01]  /*17940*/  MOV R2, R215 ;  /* 0x000000d700027202 */ /* 0x000fe20000000f00 */
[----:B------:R-:W-:Y:S05]  /*17950*/  BRA `(.L_x_2331) ;  /* 0xffff0ed000007947 */ /* 0x000fea000383ffff */
.L_x_2202:
[----:B------:R-:W-:Y:S01]  /*17960*/  IMAD.MOV.U32 R216, RZ, RZ, R5 ;  /* 0x000000ffffd87224 */ /* 0x000fe200078e0005 */
[----:B------:R-:W-:Y:S01]  /*17970*/  MOV R215, 0x5 ;  /* 0x0000000500d77802 */ /* 0x000fe20000000f00 */
[----:B--2---:R-:W-:Y:S01]  /*17980*/  IMAD.MOV.U32 R3, RZ, RZ, 0x181f ;  /* 0x0000181fff037424 */ /* 0x004fe200078e00ff */
[----:B---3--:R-:W-:-:S02]  /*17990*/  MOV R2, 0x179b0 ;  /* 0x000179b000027802 */ /* 0x008fc40000000f00 */
[----:B-1--45:R-:W-:Y:S05]  /*179a0*/  CALL.REL.NOINC `($__internal_31_$__cuda_sm70_shflsync_idx_p) ;  /* 0x00002d3000007944 */ /* 0x032fea0003c00000 */
        /* <DEDUP_REMOVED lines=8> */
.L_x_2205:
[----:B------:R-:W-:Y:S01]  /*17a30*/  IMAD.MOV.U32 R216, RZ, RZ, R5 ;  /* 0x000000ffffd87224 */ /* 0x000fe200078e0005 */
[----:B------:R-:W-:Y:S01]  /*17a40*/  MOV R215, 0x6 ;  /* 0x0000000600d77802 */ /* 0x000fe20000000f00 */
[----:B-1----:R-:W-:Y:S01]  /*17a50*/  IMAD.MOV.U32 R3, RZ, RZ, 0x181f ;  /* 0x0000181fff037424 */ /* 0x002fe200078e00ff */
[----:B---3--:R-:W-:Y:S02]  /*17a60*/  MOV R2, 0x17a80 ;  /* 0x00017a8000027802 */ /* 0x008fe40000000f00 */
[----:B--2-45:R-:W-:Y:S05]  /*17a70*/  CALL.REL.NOINC `($__internal_31_$__cuda_sm70_shflsync_idx_p) ;  /* 0x00002c6000007944 */ /* 0x034fea0003c00000 */
[----:B------:R-:W-:Y:S01]  /*17a80*/  MOV R7, R215 ;  /* 0x000000d700077202 */ /* 0x000fe20000000f00 */
[----:B------:R-:W-:Y:S05]  /*17a90*/  BRA `(.L_x_2333) ;  /* 0xffff0f4000007947 */ /* 0x000fea000383ffff */
.L_x_2206:
[----:B------:R-:W-:Y:S01]  /*17aa0*/  IMAD.MOV.U32 R216, RZ, RZ, R6 ;  /* 0x000000ffffd87224 */ /* 0x000fe200078e0006 */
[----:B------:R-:W-:Y:S01]  /*17ab0*/  MOV R215, 0x6 ;  /* 0x0000000600d77802 */ /* 0x000fe20000000f00 */
[----:B------:R-:W-:Y:S01]  /*17ac0*/  IMAD.MOV.U32 R3, RZ, RZ, 0x181f ;  /* 0x0000181fff037424 */ /* 0x000fe200078e00ff */
[----:B---3--:R-:W-:Y:S02]  /*17ad0*/  MOV R2, 0x17af0 ;  /* 0x00017af000027802 */ /* 0x008fe40000000f00 */
[----:B-12-45:R-:W-:Y:S05]  /*17ae0*/  CALL.REL.NOINC `($__internal_31_$__cuda_sm70_shflsync_idx_p) ;  /* 0x00002bf000007944 */ /* 0x036fea0003c00000 */
[----:B------:R-:W-:Y:S01]  /*17af0*/  MOV R2, R215 ;  /* 0x000000d700027202 */ /* 0x000fe20000000f00 */
[----:B------:R-:W-:Y:S05]  /*17b00*/  BRA `(.L_x_2334) ;  /* 0xffff0ef000007947 */ /* 0x000fea000383ffff */
.L_x_2209:
        /* <DEDUP_REMOVED lines=13> */
.L_x_2242:
[----:B------:R-:W-:Y:S01]  /*17be0*/  IMAD.MOV.U32 R216, RZ, RZ, R5 ;  /* 0x000000ffffd87224 */ /* 0x000fe200078e0005 */
[----:B------:R-:W-:Y:S01]  /*17bf0*/  MOV R215, RZ ;  /* 0x000000ff00d77202 */ /* 0x000fe20000000f00 */
[----:B------:R-:W-:Y:S01]  /*17c00*/  IMAD.MOV.U32 R3, RZ, RZ, 0x181f ;  /* 0x0000181fff037424 */ /* 0x000fe200078e00ff */
[----:B------:R-:W-:Y:S02]  /*17c10*/  MOV R2, 0x17c30 ;  /* 0x00017c3000027802 */ /* 0x000fe40000000f00 */
[----:B------:R-:W-:Y:S05]  /*17c20*/  CALL.REL.NOINC `($__internal_31_$__cuda_sm70_shflsync_idx_p) ;  /* 0x00002ab000007944 */ /* 0x000fea0003c00000 */
[----:B------:R-:W-:Y:S01]  /*17c30*/  MOV R11, R215 ;  /* 0x000000d7000b7202 */ /* 0x000fe20000000f00 */
[----:B------:R-:W-:Y:S05]  /*17c40*/  BRA `(.L_x_2336) ;  /* 0xffff56b000007947 */ /* 0x000fea000383ffff */
.L_x_2243:
[----:B------:R-:W-:Y:S01]  /*17c50*/  IMAD.MOV.U32 R216, RZ, RZ, R4 ;  /* 0x000000ffffd87224 */ /* 0x000fe200078e0004 */
[----:B------:R-:W-:Y:S01]  /*17c60*/  MOV R215, RZ ;  /* 0x000000ff00d77202 */ /* 0x000fe20000000f00 */
[----:B------:R-:W-:Y:S01]  /*17c70*/  IMAD.MOV.U32 R3, RZ, RZ, 0x181f ;  /* 0x0000181fff037424 */ /* 0x000fe200078e00ff */
[----:B------:R-:W-:Y:S02]  /*17c80*/  MOV R2, 0x17ca0 ;  /* 0x00017ca000027802 */ /* 0x000fe40000000f00 */
[----:B-12---:R-:W-:Y:S05]  /*17c90*/  CALL.REL.NOINC `($__internal_31_$__cuda_sm70_shflsync_idx_p) ;  /* 0x00002a4000007944 */ /* 0x006fea0003c00000 */
        /* <DEDUP_REMOVED lines=12> */
[----:B------:R-:W-:Y:S05]  /*17d60*/  CALL.REL.NOINC `($__internal_31_$__cuda_sm70_shflsync_idx_p) ;  /* 0x0000297000007944 */ /* 0x000fea0003c00000 */
[----:B------:R-:W-:Y:S01]  /*17d70*/  IMAD.MOV.U32 R7, RZ, RZ, R215 ;  /* 0x000000ffff077224 */ /* 0x000fe200078e00d7 */
[----:B------:R-:W-:Y:S01]  /*17d80*/  MOV R215, 0x1 ;  /* 0x0000000100d77802 */ /* 0x000fe20000000f00 */
[----:B------:R-:W-:Y:S01]  /*17d90*/  IMAD.MOV.U32 R216, RZ, RZ, R4 ;  /* 0x000000ffffd87224 */ /* 0x000fe200078e0004 */
[----:B------:R-:W-:Y:S02]  /*17da0*/  MOV R3, 0x181f ;  /* 0x0000181f00037802 */ /* 0x000fe40000000f00 */
[----:B------:R-:W-:Y:S02]  /*17db0*/  MOV R2, 0x17dd0 ;  /* 0x00017dd000027802 */ /* 0x000fe40000000f00 */
[----:B------:R-:W-:Y:S05]  /*17dc0*/  CALL.REL.NOINC `($__internal_31_$__cuda_sm70_shflsync_idx_p) ;  /* 0x0000291000007944 */ /* 0x000fea0003c00000 */
        /* <DEDUP_REMOVED lines=60> */
[----:B------:R-:W-:Y:S01]  /*18190*/  MOV R4, R215 ;  /* 0x000000d700047202 */ /* 0x000fe20000000f00 */
[----:B------:R-:W-:Y:S05]  /*181a0*/  BRA `(.L_x_2337) ;  /* 0xffff52d000007947 */ /* 0x000fea000383ffff */
.L_x_2244:
[----:B------:R-:W-:Y:S01]  /*181b0*/  IMAD.MOV.U32 R84, RZ, RZ, R4 ;  /* 0x000000ffff547224 */ /* 0x000fe200078e0004 */
[----:B------:R-:W-:-:S02]  /*181c0*/  MOV R0, 0x2 ;  /* 0x0000000200007802 */ /* 0x000fc40000000f00 */
[----:B------:R-:W-:Y:S02]  /*181d0*/  MOV R2, 0x181f0 ;  /* 0x000181f000027802 */ /* 0x000fe40000000f00 */
[----:B------:R-:W-:Y:S05]  /*181e0*/  CALL.REL.NOINC `($__internal_30_$__cuda_sm70_shflsync_bfly_p) ;  /* 0x0000249000007944 */ /* 0x000fea0003c00000 */
[----:B------:R-:W-:Y:S01]  /*181f0*/  FMNMX.FTZ R4, R4, R0, !PT ;  /* 0x0000000004047209 */ /* 0x000fe20007810000 */
[----:B------:R-:W-:Y:S01]  /*18200*/  IMAD.MOV.U32 R0, RZ, RZ, 0x1 ;  /* 0x00000001ff007424 */ /* 0x000fe200078e00ff */
[----:B------:R-:W-:-:S03]  /*18210*/  MOV R2, 0x18240 ;  /* 0x0001824000027802 */ /* 0x000fc60000000f00 */
[----:B------:R-:W-:Y:S02]  /*18220*/  IMAD.MOV.U32 R84, RZ, RZ, R4 ;  /* 0x000000ffff547224 */ /* 0x000fe400078e0004 */
[----:B------:R-:W-:Y:S05]  /*18230*/  CALL.REL.NOINC `($__internal_30_$__cuda_sm70_shflsync_bfly_p) ;  /* 0x0000244000007944 */ /* 0x000fea0003c00000 */
[----:B------:R-:W-:Y:S01]  /*18240*/  FMNMX.FTZ R90, R4, R0, !PT ;  /* 0x00000000045a7209 */ /* 0x000fe20007810000 */
[----:B------:R-:W-:Y:S01]  /*18250*/  IMAD.MOV.U32 R84, RZ, RZ, R5 ;  /* 0x000000ffff547224 */ /* 0x000fe200078e0005 */
[----:B------:R-:W-:Y:S01]  /*18260*/  MOV R2, 0x18290 ;  /* 0x0001829000027802 */ /* 0x000fe20000000f00 */
[----:B------:R-:W-:Y:S02]  /*18270*/  IMAD.MOV.U32 R0, RZ, RZ, 0x2 ;  /* 0x00000002ff007424 */ /* 0x000fe400078e00ff */
        /* <DEDUP_REMOVED lines=26> */
[----:B------:R-:W-:Y:S01]  /*18420*/  MOV R8, R0 ;  /* 0x0000000000087202 */ /* 0x000fe20000000f00 */
[----:B------:R-:W-:Y:S05]  /*18430*/  BRA `(.L_x_2338) ;  /* 0xffff5d1000007947 */ /* 0x000fea000383ffff */
.L_x_2246:
[----:B-1--4-:R-:W-:Y:S01]  /*18440*/  MOV R215, RZ ;  /* 0x000000ff00d77202 */ /* 0x012fe20000000f00 */
[----:B------:R-:W-:Y:S01]  /*18450*/  IMAD.MOV.U32 R216, RZ, RZ, R56 ;  /* 0x000000ffffd87224 */ /* 0x000fe200078e0038 */
[----:B------:R-:W-:Y:S01]  /*18460*/  MOV R2, 0x18490 ;  /* 0x0001849000027802 */ /* 0x000fe20000000f00 */
[----:B------:R-:W-:Y:S02]  /*18470*/  IMAD.MOV.U32 R3, RZ, RZ, 0x181f ;  /* 0x0000181fff037424 */ /* 0x000fe400078e00ff */
[----:B------:R-:W-:Y:S05]  /*18480*/  CALL.REL.NOINC `($__internal_31_$__cuda_sm70_shflsync_idx_p) ;  /* 0x0000225000007944 */ /* 0x000fea0003c00000 */
[----:B------:R-:W-:Y:S01]  /*18490*/  MOV R58, R215 ;  /* 0x000000d7003a7202 */ /* 0x000fe20000000f00 */
[----:B------:R-:W-:-:S05]  /*184a0*/  BRA `(.L_x_2339) ;  /* 0xffff77e000007947 */ /* 0x000fca000383ffff */
.L_x_2249:
[----:B------:R-:W-:Y:S01]  /*184b0*/  MOV R215, RZ ;  /* 0x000000ff00d77202 */ /* 0x000fe20000000f00 */
[----:B------:R-:W-:Y:S01]  /*184c0*/  IMAD.MOV.U32 R216, RZ, RZ, R84 ;  /* 0x000000ffffd87224 */ /* 0x000fe200078e0054 */
[----:B------:R-:W-:Y:S01]  /*184d0*/  MOV R2, 0x18500 ;  /* 0x0001850000027802 */ /* 0x000fe20000000f00 */
[----:B------:R-:W-:Y:S02]  /*184e0*/  IMAD.MOV.U32 R3, RZ, RZ, 0x181f ;  /* 0x0000181fff037424 */ /* 0x000fe400078e00ff */
[----:B------:R-:W-:Y:S05]  /*184f0*/  CALL.REL.NOINC `($__internal_31_$__cuda_sm70_shflsync_idx_p) ;  /* 0x000021e000007944 */ /* 0x000fea0003c00000 */
[----:B------:R-:W-:Y:S01]  /*18500*/  MOV R90, R215 ;  /* 0x000000d7005a7202 */ /* 0x000fe20000000f00 */
[----:B------:R-:W-:-:S05]  /*18510*/  BRA `(.L_x_2340) ;  /* 0xffff821000007947 */ /* 0x000fca000383ffff */
.L_x_2250:
[----:B------:R-:W-:Y:S01]  /*18520*/  MOV R215, RZ ;  /* 0x000000ff00d77202 */ /* 0x000fe20000000f00 */
[----:B------:R-:W-:Y:S01]  /*18530*/  IMAD.MOV.U32 R216, RZ, RZ, R0 ;  /* 0x000000ffffd87224 */ /* 0x000fe200078e0000 */
[----:B------:R-:W-:Y:S01]  /*18540*/  MOV R2, 0x18570 ;  /* 0x0001857000027802 */ /* 0x000fe20000000f00 */
[----:B------:R-:W-:Y:S02]  /*18550*/  IMAD.MOV.U32 R3, RZ, RZ, 0x181f ;  /* 0x0000181fff037424 */ /* 0x000fe400078e00ff */
[----:B-12---:R-:W-:Y:S05]  /*18560*/  CALL.REL.NOINC `($__internal_31_$__cuda_sm70_shflsync_idx_p) ;  /* 0x0000217000007944 */ /* 0x006fea0003c00000 */
        /* <DEDUP_REMOVED lines=13> */
[----:B------:R-:W-:Y:S05]  /*18640*/  CALL.REL.NOINC `($__internal_31_$__cuda_sm70_shflsync_idx_p) ;  /* 0x0000209000007944 */ /* 0x000fea0003c00000 */
[----:B------:R-:W-:Y:S01]  /*18650*/  MOV R3, 0x181f ;  /* 0x0000181f00037802 */ /* 0x000fe20000000f00 */
[----:B------:R-:W-:Y:S01]  /*18660*/  IMAD.MOV.U32 R90, RZ, RZ, R215 ;  /* 0x000000ffff5a7224 */ /* 0x000fe200078e00d7 */
[----:B------:R-:W-:Y:S01]  /*18670*/  MOV R215, 0x1 ;  /* 0x0000000100d77802 */ /* 0x000fe20000000f00 */
[----:B------:R-:W-:Y:S01]  /*18680*/  IMAD.MOV.U32 R216, RZ, RZ, R0 ;  /* 0x000000ffffd87224 */ /* 0x000fe200078e0000 */
[----:B------:R-:W-:Y:S02]  /*18690*/  MOV R2, 0x186b0 ;  /* 0x000186b000027802 */ /* 0x000fe40000000f00 */
[----:B------:R-:W-:Y:S05]  /*186a0*/  CALL.REL.NOINC `($__internal_31_$__cuda_sm70_shflsync_idx_p) ;  /* 0x0000203000007944 */ /* 0x000fea0003c00000 */
        /* <DEDUP_REMOVED lines=60> */
[----:B------:R-:W-:Y:S01]  /*18a70*/  MOV R2, R215 ;  /* 0x000000d700027202 */ /* 0x000fe20000000f00 */
[----:B------:R-:W-:-:S05]  /*18a80*/  BRA `(.L_x_2341) ;  /* 0xffff7e3000007947 */ /* 0x000fca000383ffff */
.L_x_2251:
[----:B------:R-:W-:Y:S02]  /*18a90*/  MOV R0, 0x2 ;  /* 0x0000000200007802 */ /* 0x000fe40000000f00 */
[----:B------:R-:W-:Y:S02]  /*18aa0*/  MOV R2, 0x18ac0 ;  /* 0x00018ac000027802 */ /* 0x000fe40000000f00 */
[----:B------:R-:W-:Y:S05]  /*18ab0*/  CALL.REL.NOINC `($__internal_30_$__cuda_sm70_shflsync_bfly_p) ;  /* 0x00001bc000007944 */ /* 0x000fea0003c00000 */
[----:B------:R-:W-:Y:S01]  /*18ac0*/  FMNMX.FTZ R84, R84, R0, !PT ;  /* 0x0000000054547209 */ /* 0x000fe20007810000 */
[----:B------:R-:W-:Y:S01]  /*18ad0*/  IMAD.MOV.U32 R0, RZ, RZ, 0x1 ;  /* 0x00000001ff007424 */ /* 0x000fe200078e00ff */
[----:B------:R-:W-:Y:S02]  /*18ae0*/  MOV R2, 0x18b00 ;  /* 0x00018b0000027802 */ /* 0x000fe40000000f00 */
        /* <DEDUP_REMOVED lines=28> */
[----:B------:R-:W-:-:S05]  /*18cb0*/  BRA `(.L_x_2342) ;  /* 0xffff82b000007947 */ /* 0x000fca000383ffff */
.L_x_2253:
[----:B------:R-:W-:Y:S01]  /*18cc0*/  IMAD.MOV.U32 R84, RZ, RZ, R225 ;  /* 0x000000ffff547224 */ /* 0x000fe200078e00e1 */
[----:B------:R-:W-:-:S02]  /*18cd0*/  MOV R0, 0x2 ;  /* 0x0000000200007802 */ /* 0x000fc40000000f00 */
[----:B------:R-:W-:Y:S02]  /*18ce0*/  MOV R2, 0x18d00 ;  /* 0x00018d0000027802 */ /* 0x000fe40000000f00 */
[----:B------:R-:W-:Y:S05]  /*18cf0*/  CALL.REL.NOINC `($__internal_30_$__cuda_sm70_shflsync_bfly_p) ;  /* 0x0000198000007944 */ /* 0x000fea0003c00000 */
[----:B------:R-:W-:Y:S05]  /*18d00*/  BRA `(.L_x_2343) ;  /* 0xffffa00000007947 */ /* 0x000fea000383ffff */
.L_x_2254:
[----:B------:R-:W-:Y:S01]  /*18d10*/  IMAD.MOV.U32 R84, RZ, RZ, R4 ;  /* 0x000000ffff547224 */ /* 0x000fe200078e0004 */
[----:B------:R-:W-:Y:S02]  /*18d20*/  MOV R0, 0x1 ;  /* 0x0000000100007802 */ /* 0x000fe40000000f00 */
[----:B------:R-:W-:Y:S02]  /*18d30*/  MOV R2, 0x18d50 ;  /* 0x00018d5000027802 */ /* 0x000fe40000000f00 */
[----:B-1----:R-:W-:Y:S05]  /*18d40*/  CALL.REL.NOINC `($__internal_30_$__cuda_sm70_shflsync_bfly_p) ;  /* 0x0000193000007944 */ /* 0x002fea0003c00000 */
[----:B------:R-:W-:Y:S01]  /*18d50*/  FADD.FTZ R4, R4, R0 ;  /* 0x0000000004047221 */ /* 0x000fe20000010000 */
[----:B------:R-:W-:Y:S02]  /*18d60*/  MOV R84, R223 ;  /* 0x000000df00547202 */ /* 0x000fe40000000f00 */
[----:B------:R-:W-:Y:S02]  /*18d70*/  MOV R0, 0x2 ;  /* 0x0000000200007802 */ /* 0x000fe40000000f00 */
[----:B------:R-:W-:Y:S02]  /*18d80*/  MOV R2, 0x18da0 ;  /* 0x00018da000027802 */ /* 0x000fe40000000f00 */
[----:B------:R-:W-:Y:S05]  /*18d90*/  CALL.REL.NOINC `($__internal_30_$__cuda_sm70_shflsync_bfly_p) ;  /* 0x000018e000007944 */ /* 0x000fea0003c00000 */
[----:B------:R-:W-:Y:S01]  /*18da0*/  FADD.FTZ R6, R223, R0 ;  /* 0x00000000df067221 */ /* 0x000fe20000010000 */
[----:B------:R-:W-:Y:S02]  /*18db0*/  MOV R0, 0x1 ;  /* 0x0000000100007802 */ /* 0x000fe40000000f00 */
[----:B------:R-:W-:-:S02]  /*18dc0*/  MOV R2, 0x18df0 ;  /* 0x00018df000027802 */ /* 0x000fc40000000f00 */
[----:B------:R-:W-:Y:S02]  /*18dd0*/  MOV R84, R6 ;  /* 0x0000000600547202 */ /* 0x000fe40000000f00 */
[----:B------:R-:W-:Y:S05]  /*18de0*/  CALL.REL.NOINC `($__internal_30_$__cuda_sm70_shflsync_bfly_p) ;  /* 0x0000189000007944 */ /* 0x000fea0003c00000 */
[----:B------:R-:W-:Y:S01]  /*18df0*/  FADD.FTZ R6, R6, R0 ;  /* 0x0000000006067221 */ /* 0x000fe20000010000 */
[----:B------:R-:W-:Y:S02]  /*18e00*/  MOV R84, R243 ;  /* 0x000000f300547202 */ /* 0x000fe40000000f00 */
[----:B------:R-:W-:Y:S02]  /*18e10*/  MOV R0, 0x2 ;  /* 0x0000000200007802 */ /* 0x000fe40000000f00 */
[----:B------:R-:W-:Y:S02]  /*18e20*/  MOV R2, 0x18e40 ;  /* 0x00018e4000027802 */ /* 0x000fe40000000f00 */
[----:B------:R-:W-:Y:S05]  /*18e30*/  CALL.REL.NOINC `($__internal_30_$__cuda_sm70_shflsync_bfly_p) ;  /* 0x0000184000007944 */ /* 0x000fea0003c00000 */
[----:B------:R-:W-:Y:S01]  /*18e40*/  FADD.FTZ R5, R243, R0 ;  /* 0x00000000f3057221 */ /* 0x000fe20000010000 */
[----:B------:R-:W-:Y:S02]  /*18e50*/  MOV R0, 0x1 ;  /* 0x0000000100007802 */ /* 0x000fe40000000f00 */
[----:B------:R-:W-:Y:S02]  /*18e60*/  MOV R2, 0x18e90 ;  /* 0x00018e9000027802 */ /* 0x000fe40000000f00 */
[----:B------:R-:W-:-:S02]  /*18e70*/  MOV R84, R5 ;  /* 0x0000000500547202 */ /* 0x000fc40000000f00 */
[----:B------:R-:W-:Y:S05]  /*18e80*/  CALL.REL.NOINC `($__internal_30_$__cuda_sm70_shflsync_bfly_p) ;  /* 0x000017f000007944 */ /* 0x000fea0003c00000 */
[----:B------:R-:W-:Y:S01]  /*18e90*/  FADD.FTZ R5, R5, R0 ;  /* 0x0000000005057221 */ /* 0x000fe20000010000 */
[----:B------:R-:W-:-:S02]  /*18ea0*/  MOV R84, R246 ;  /* 0x000000f600547202 */ /* 0x000fc40000000f00 */
[----:B------:R-:W-:Y:S02]  /*18eb0*/  MOV R0, 0x2 ;  /* 0x0000000200007802 */ /* 0x000fe40000000f00 */
[----:B------:R-:W-:Y:S02]  /*18ec0*/  MOV R2, 0x18ee0 ;  /* 0x00018ee000027802 */ /* 0x000fe40000000f00 */
[----:B------:R-:W-:Y:S05]  /*18ed0*/  CALL.REL.NOINC `($__internal_30_$__cuda_sm70_shflsync_bfly_p) ;  /* 0x000017a000007944 */ /* 0x000fea0003c00000 */
[----:B------:R-:W-:Y:S01]  /*18ee0*/  FADD.FTZ R7, R246, R0 ;  /* 0x00000000f6077221 */ /* 0x000fe20000010000 */
[----:B------:R-:W-:Y:S02]  /*18ef0*/  MOV R0, 0x1 ;  /* 0x0000000100007802 */ /* 0x000fe40000000f00 */
[----:B------:R-:W-:Y:S02]  /*18f00*/  MOV R2, 0x18f30 ;  /* 0x00018f3000027802 */ /* 0x000fe40000000f00 */
[----:B------:R-:W-:Y:S02]  /*18f10*/  MOV R84, R7 ;  /* 0x0000000700547202 */ /* 0x000fe40000000f00 */
[----:B------:R-:W-:Y:S05]  /*18f20*/  CALL.REL.NOINC `($__internal_30_$__cuda_sm70_shflsync_bfly_p) ;  /* 0x0000175000007944 */ /* 0x000fea0003c00000 */
[----:B------:R-:W-:Y:S01]  /*18f30*/  MOV R8, R0 ;  /* 0x0000000000087202 */ /* 0x000fe20000000f00 */
[----:B------:R-:W-:Y:S05]  /*18f40*/  BRA `(.L_x_2344) ;  /* 0xffff9eb000007947 */ /* 0x000fea000383ffff */
.L_x_2261:
[----:B-1-34-:R-:W-:Y:S01]  /*18f50*/  IMAD.MOV.U32 R216, RZ, RZ, R5 ;  /* 0x000000ffffd87224 */ /* 0x01afe200078e0005 */
[----:B------:R-:W-:Y:S01]  /*18f60*/  MOV R215, RZ ;  /* 0x000000ff00d77202 */ /* 0x000fe20000000f00 */
[----:B------:R-:W-:Y:S01]  /*18f70*/  IMAD.MOV.U32 R3, RZ, RZ, 0x181f ;  /* 0x0000181fff037424 */ /* 0x000fe200078e00ff */
[----:B------:R-:W-:-:S02]  /*18f80*/  MOV R2, 0x18fa0 ;  /* 0x00018fa000027802 */ /* 0x000fc40000000f00 */
[----:B------:R-:W-:Y:S05]  /*18f90*/  CALL.REL.NOINC `($__internal_31_$__cuda_sm70_shflsync_idx_p) ;  /* 0x0000174000007944 */ /* 0x000fea0003c00000 */
[----:B------:R-:W-:Y:S01]  /*18fa0*/  MOV R7, R215 ;  /* 0x000000d700077202 */ /* 0x000fe20000000f00 */
[----:B------:R-:W-:Y:S05]  /*18fb0*/  BRA `(.L_x_2345) ;  /* 0xffffb51000007947 */ /* 0x000fea000383ffff */
.L_x_2262:
[----:B------:R-:W-:Y:S01]  /*18fc0*/  IMAD.MOV.U32 R216, RZ, RZ, R6 ;  /* 0x000000ffffd87224 */ /* 0x000fe200078e0006 */
[----:B------:R-:W-:Y:S01]  /*18fd0*/  MOV R215, RZ ;  /* 0x000000ff00d77202 */ /* 0x000fe20000000f00 */
[----:B------:R-:W-:Y:S01]  /*18fe0*/  IMAD.MOV.U32 R3, RZ, RZ, 0x181f ;  /* 0x0000181fff037424 */ /* 0x000fe200078e00ff */
[----:B------:R-:W-:-:S02]  /*18ff0*/  MOV R2, 0x19010 ;  /* 0x0001901000027802 */ /* 0x000fc40000000f00 */
[----:B-12---:R-:W-:Y:S05]  /*19000*/  CALL.REL.NOINC `($__internal_31_$__cuda_sm70_shflsync_idx_p) ;  /* 0x000016d000007944 */ /* 0x006fea0003c00000 */
[----:B------:R-:W-:Y:S01]  /*19010*/  MOV R2, R215 ;  /* 0x000000d700027202 */ /* 0x000fe20000000f00 */
[----:B------:R-:W-:Y:S05]  /*19020*/  BRA `(.L_x_2346) ;  /* 0xffffb4c000007947 */ /* 0x000fea000383ffff */
.L_x_2263:
[----:B------:R-:W-:Y:S01]  /*19030*/  IMAD.MOV.U32 R216, RZ, RZ, R5 ;  /* 0x000000ffffd87224 */ /* 0x000fe200078e0005 */
[----:B------:R-:W-:Y:S01]  /*19040*/  MOV R215, 0x1 ;  /* 0x0000000100d77802 */ /* 0x000fe20000000f00 */
[----:B--2---:R-:W-:Y:S01]  /*19050*/  IMAD.MOV.U32 R3, RZ, RZ, 0x181f ;  /* 0x0000181fff037424 */ /* 0x004fe200078e00ff */
[----:B------:R-:W-:-:S02]  /*19060*/  MOV R2, 0x19080 ;  /* 0x0001908000027802 */ /* 0x000fc40000000f00 */
[----:B-1-3--:R-:W-:Y:S05]  /*19070*/  CALL.REL.NOINC `($__internal_31_$__cuda_sm70_shflsync_idx_p) ;  /* 0x0000166000007944 */ /* 0x00afea0003c00000 */
        /* <DEDUP_REMOVED lines=8> */
.L_x_2264:
[----:B------:R-:W-:Y:S01]  /*19100*/  IMAD.MOV.U32 R216, RZ, RZ, R5 ;  /* 0x000000ffffd87224 */ /* 0x000fe200078e0005 */
[----:B------:R-:W-:Y:S01]  /*19110*/  MOV R215, 0x2 ;  /* 0x0000000200d77802 */ /* 0x000fe20000000f00 */
[----:B-1----:R-:W-:Y:S01]  /*19120*/  IMAD.MOV.U32 R3, RZ, RZ, 0x181f ;  /* 0x0000181fff037424 */ /* 0x002fe200078e00ff */
[----:B------:R-:W-:Y:S02]  /*19130*/  MOV R2, 0x19150 ;  /* 0x0001915000027802 */ /* 0x000fe40000000f00 */
[----:B---34-:R-:W-:Y:S05]  /*19140*/  CALL.REL.NOINC `($__internal_31_$__cuda_sm70_shflsync_idx_p) ;  /* 0x0000159000007944 */ /* 0x018fea0003c00000 */
[----:B------:R-:W-:Y:S01]  /*19150*/  MOV R7, R215 ;  /* 0x000000d700077202 */ /* 0x000fe20000000f00 */
[----:B------:R-:W-:Y:S05]  /*19160*/  BRA `(.L_x_2348) ;  /* 0xffffb46000007947 */ /* 0x000fea000383ffff */
.L_x_2265:
[----:B------:R-:W-:Y:S01]  /*19170*/  IMAD.MOV.U32 R216, RZ, RZ, R6 ;  /* 0x000000ffffd87224 */ /* 0x000fe200078e0006 */
[----:B------:R-:W-:Y:S01]  /*19180*/  MOV R215, 0x2 ;  /* 0x0000000200d77802 */ /* 0x000fe20000000f00 */
[----:B-1----:R-:W-:Y:S01]  /*19190*/  IMAD.MOV.U32 R3, RZ, RZ, 0x181f ;  /* 0x0000181fff037424 */ /* 0x002fe200078e00ff */
[----:B------:R-:W-:Y:S02]  /*191a0*/  MOV R2, 0x191c0 ;  /* 0x000191c000027802 */ /* 0x000fe40000000f00 */
[----:B--234-:R-:W-:Y:S05]  /*191b0*/  CALL.REL.NOINC `($__internal_31_$__cuda_sm70_shflsync_idx_p) ;  /* 0x0000152000007944 */ /* 0x01cfea0003c00000 */
[----:B------:R-:W-:Y:S01]  /*191c0*/  MOV R2, R215 ;  /* 0x000000d700027202 */ /* 0x000fe20000000f00 */
[----:B------:R-:W-:Y:S05]  /*191d0*/  BRA `(.L_x_2349) ;  /* 0xffffb41000007947 */ /* 0x000fea000383ffff */
.L_x_2266:
[----:B------:R-:W-:Y:S01]  /*191e0*/  IMAD.MOV.U32 R216, RZ, RZ, R5 ;  /* 0x000000ffffd87224 */ /* 0x000fe200078e0005 */
[----:B------:R-:W-:Y:S01]  /*191f0*/  MOV R215, 0x3 ;  /* 0x0000000300d77802 */ /* 0x000fe20000000f00 */
[----:B--2---:R-:W-:Y:S01]  /*19200*/  IMAD.MOV.U32 R3, RZ, RZ, 0x181f ;  /* 0x0000181fff037424 */ /* 0x004fe200078e00ff */
[----:B------:R-:W-:-:S02]  /*19210*/  MOV R2, 0x19230 ;  /* 0x0001923000027802 */ /* 0x000fc40000000f00 */
[----:B-1-34-:R-:W-:Y:S05]  /*19220*/  CALL.REL.NOINC `($__internal_31_$__cuda_sm70_shflsync_idx_p) ;  /* 0x000014b000007944 */ /* 0x01afea0003c00000 */
        /* <DEDUP_REMOVED lines=8> */
.L_x_2267:
[----:B------:R-:W-:Y:S01]  /*192b0*/  IMAD.MOV.U32 R216, RZ, RZ, R5 ;  /* 0x000000ffffd87224 */ /* 0x000fe200078e0005 */
[----:B------:R-:W-:Y:S01]  /*192c0*/  MOV R215, 0x4 ;  /* 0x0000000400d77802 */ /* 0x000fe20000000f00 */
[----:B--2---:R-:W-:Y:S01]  /*192d0*/  IMAD.MOV.U32 R3, RZ, RZ, 0x181f ;  /* 0x0000181fff037424 */ /* 0x004fe200078e00ff */
[----:B------:R-:W-:Y:S02]  /*192e0*/  MOV R2, 0x19300 ;  /* 0x0001930000027802 */ /* 0x000fe40000000f00 */
[----:B-1-34-:R-:W-:Y:S05]  /*192f0*/  CALL.REL.NOINC `($__internal_31_$__cuda_sm70_shflsync_idx_p) ;  /* 0x000013e000007944 */ /* 0x01afea0003c00000 */
[----:B------:R-:W-:Y:S01]  /*19300*/  MOV R7, R215 ;  /* 0x000000d700077202 */ /* 0x000fe20000000f00 */
[----:B------:R-:W-:Y:S05]  /*19310*/  BRA `(.L_x_2351) ;  /* 0xffffb3c000007947 */ /* 0x000fea000383ffff */
.L_x_2268:
[----:B------:R-:W-:Y:S01]  /*19320*/  IMAD.MOV.U32 R216, RZ, RZ, R6 ;  /* 0x000000ffffd87224 */ /* 0x000fe200078e0006 */
[----:B------:R-:W-:Y:S01]  /*19330*/  MOV R215, 0x4 ;  /* 0x0000000400d77802 */ /* 0x000fe20000000f00 */
[----:B--2---:R-:W-:Y:S01]  /*19340*/  IMAD.MOV.U32 R3, RZ, RZ, 0x181f ;  /* 0x0000181fff037424 */ /* 0x004fe200078e00ff */
[----:B------:R-:W-:Y:S02]  /*19350*/  MOV R2, 0x19370 ;  /* 0x0001937000027802 */ /* 0x000fe40000000f00 */
[----:B-1-34-:R-:W-:Y:S05]  /*19360*/  CALL.REL.NOINC `($__internal_31_$__cuda_sm70_shflsync_idx_p) ;  /* 0x0000137000007944 */ /* 0x01afea0003c00000 */
[----:B------:R-:W-:Y:S01]  /*19370*/  MOV R2, R215 ;  /* 0x000000d700027202 */ /* 0x000fe20000000f00 */
[----:B------:R-:W-:Y:S05]  /*19380*/  BRA `(.L_x_2352) ;  /* 0xffffb37000007947 */ /* 0x000fea000383ffff */
.L_x_2269:
[----:B------:R-:W-:Y:S01]  /*19390*/  IMAD.MOV.U32 R216, RZ, RZ, R5 ;  /* 0x000000ffffd87224 */ /* 0x000fe200078e0005 */
[----:B------:R-:W-:Y:S01]  /*193a0*/  MOV R215, 0x5 ;  /* 0x0000000500d77802 */ /* 0x000fe20000000f00 */
[----:B-1----:R-:W-:Y:S01]  /*193b0*/  IMAD.MOV.U32 R3, RZ, RZ, 0x181f ;  /* 0x0000181fff037424 */ /* 0x002fe200078e00ff */
[----:B------:R-:W-:-:S02]  /*193c0*/  MOV R2, 0x193e0 ;  /* 0x000193e000027802 */ /* 0x000fc40000000f00 */
[----:B--234-:R-:W-:Y:S05]  /*193d0*/  CALL.REL.NOINC `($__internal_31_$__cuda_sm70_shflsync_idx_p) ;  /* 0x0000130000007944 */ /* 0x01cfea0003c00000 */
        /* <DEDUP_REMOVED lines=8> */
.L_x_2270:
[----:B------:R-:W-:Y:S01]  /*19460*/  IMAD.MOV.U32 R216, RZ, RZ, R5 ;  /* 0x000000ffffd87224 */ /* 0x000fe200078e0005 */
[----:B------:R-:W-:Y:S01]  /*19470*/  MOV R215, 0x6 ;  /* 0x0000000600d77802 */ /* 0x000fe20000000f00 */
[----:B--2---:R-:W-:Y:S01]  /*19480*/  IMAD.MOV.U32 R3, RZ, RZ, 0x181f ;  /* 0x0000181fff037424 */ /* 0x004fe200078e00ff */
[----:B------:R-:W-:Y:S02]  /*19490*/  MOV R2, 0x194b0 ;  /* 0x000194b000027802 */ /* 0x000fe40000000f00 */
[----:B-1--4-:R-:W-:Y:S05]  /*194a0*/  CALL.REL.NOINC `($__internal_31_$__cuda_sm70_shflsync_idx_p) ;  /* 0x0000123000007944 */ /* 0x012fea0003c00000 */
[----:B------:R-:W-:Y:S01]  /*194b0*/  MOV R7, R215 ;  /* 0x000000d700077202 */ /* 0x000fe20000000f00 */
[----:B------:R-:W-:Y:S05]  /*194c0*/  BRA `(.L_x_2354) ;  /* 0xffffb32000007947 */ /* 0x000fea000383ffff */
.L_x_2271:
[----:B------:R-:W-:Y:S01]  /*194d0*/  IMAD.MOV.U32 R216, RZ, RZ, R6 ;  /* 0x000000ffffd87224 */ /* 0x000fe200078e0006 */
[----:B------:R-:W-:Y:S01]  /*194e0*/  MOV R215, 0x6 ;  /* 0x0000000600d77802 */ /* 0x000fe20000000f00 */
[----:B--2---:R-:W-:Y:S01]  /*194f0*/  IMAD.MOV.U32 R3, RZ, RZ, 0x181f ;  /* 0x0000181fff037424 */ /* 0x004fe200078e00ff */
[----:B------:R-:W-:Y:S02]  /*19500*/  MOV R2, 0x19520 ;  /* 0x0001952000027802 */ /* 0x000fe40000000f00 */
[----:B-1-34-:R-:W-:Y:S05]  /*19510*/  CALL.REL.NOINC `($__internal_31_$__cuda_sm70_shflsync_idx_p) ;  /* 0x000011c000007944 */ /* 0x01afea0003c00000 */
[----:B------:R-:W-:Y:S01]  /*19520*/  MOV R2, R215 ;  /* 0x000000d700027202 */ /* 0x000fe20000000f00 */
[----:B------:R-:W-:Y:S05]  /*19530*/  BRA `(.L_x_2355) ;  /* 0xffffb2d000007947 */ /* 0x000fea000383ffff */
.L_x_2272:
[----:B------:R-:W-:Y:S01]  /*19540*/  IMAD.MOV.U32 R216, RZ, RZ, R5 ;  /* 0x000000ffffd87224 */ /* 0x000fe200078e0005 */
[----:B------:R-:W-:Y:S01]  /*19550*/  MOV R215, 0x7 ;  /* 0x0000000700d77802 */ /* 0x000fe20000000f00 */
[----:B-1----:R-:W-:Y:S01]  /*19560*/  IMAD.MOV.U32 R3, RZ, RZ, 0x181f ;  /* 0x0000181fff037424 */ /* 0x002fe200078e00ff */
[----:B------:R-:W-:-:S02]  /*19570*/  MOV R2, 0x19590 ;  /* 0x0001959000027802 */ /* 0x000fc40000000f00 */
[----:B--2-4-:R-:W-:Y:S05]  /*19580*/  CALL.REL.NOINC `($__internal_31_$__cuda_sm70_shflsync_idx_p) ;  /* 0x0000115000007944 */ /* 0x014fea0003c00000 */
        /* <DEDUP_REMOVED lines=8> */
.L_x_2274:
[----:B------:R-:W-:Y:S01]  /*19610*/  IMAD.MOV.U32 R216, RZ, RZ, R5 ;  /* 0x000000ffffd87224 */ /* 0x000fe200078e0005 */
[----:B------:R-:W-:Y:S01]  /*19620*/  MOV R215, RZ ;  /* 0x000000ff00d77202 */ /* 0x000fe20000000f00 */
[----:B------:R-:W-:Y:S01]  /*19630*/  IMAD.MOV.U32 R3, RZ, RZ, 0x1c1f ;  /* 0x00001c1fff037424 */ /* 0x000fe200078e00ff */
[----:B------:R-:W-:Y:S02]  /*19640*/  MOV R2, 0x19660 ;  /* 0x0001966000027802 */ /* 0x000fe40000000f00 */
[----:B------:R-:W-:Y:S05]  /*19650*/  CALL.REL.NOINC `($__internal_31_$__cuda_sm70_shflsync_idx_p) ;  /* 0x0000108000007944 */ /* 0x000fea0003c00000 */
[----:B------:R-:W-:Y:S01]  /*19660*/  MOV R4, R215 ;  /* 0x000000d700047202 */ /* 0x000fe20000000f00 */
[----:B------:R-:W-:Y:S05]  /*19670*/  BRA `(.L_x_2357) ;  /* 0xffffb49000007947 */ /* 0x000fea000383ffff */
.L_x_2275:
[----:B------:R-:W-:Y:S01]  /*19680*/  IMAD.MOV.U32 R216, RZ, RZ, R12 ;  /* 0x000000ffffd87224 */ /* 0x000fe200078e000c */
[----:B------:R-:W-:Y:S01]  /*19690*/  MOV R215, RZ ;  /* 0x000000ff00d77202 */ /* 0x000fe20000000f00 */
[----:B------:R-:W-:Y:S01]  /*196a0*/  IMAD.MOV.U32 R3, RZ, RZ, 0x1c1f ;  /* 0x00001c1fff037424 */ /* 0x000fe200078e00ff */
[----:B------:R-:W-:Y:S02]  /*196b0*/  MOV R2, 0x196d0 ;  /* 0x000196d000027802 */ /* 0x000fe40000000f00 */
[----:B-12---:R-:W-:Y:S05]  /*196c0*/  CALL.REL.NOINC `($__internal_31_$__cuda_sm70_shflsync_idx_p) ;  /* 0x0000101000007944 */ /* 0x006fea0003c00000 */
[----:B------:R-:W-:Y:S01]  /*196d0*/  MOV R0, R215 ;  /* 0x000000d700007202 */ /* 0x000fe20000000f00 */
[----:B------:R-:W-:Y:S05]  /*196e0*/  BRA `(.L_x_2358) ;  /* 0xffffb44000007947 */ /* 0x000fea000383ffff */
.L_x_2278:
[----:B------:R-:W-:Y:S01]  /*196f0*/  IMAD.MOV.U32 R216, RZ, RZ, R5 ;  /* 0x000000ffffd87224 */ /* 0x000fe200078e0005 */
[----:B------:R-:W-:Y:S01]  /*19700*/  MOV R215, 0x1 ;  /* 0x0000000100d77802 */ /* 0x000fe20000000f00 */
[----:B----4-:R-:W-:Y:S01]  /*19710*/  IMAD.MOV.U32 R3, RZ, RZ, 0x1c1f ;  /* 0x00001c1fff037424 */ /* 0x010fe200078e00ff */
[----:B------:R-:W-:-:S02]  /*19720*/  MOV R2, 0x19740 ;  /* 0x0001974000027802 */ /* 0x000fc40000000f00 */
[----:B-123--:R-:W-:Y:S05]  /*19730*/  CALL.REL.NOINC `($__internal_31_$__cuda_sm70_shflsync_idx_p) ;  /* 0x00000fa000007944 */ /* 0x00efea0003c00000 */
        /* <DEDUP_REMOVED lines=8> */
.L_x_2281:
[----:B------:R-:W-:Y:S01]  /*197c0*/  IMAD.MOV.U32 R216, RZ, RZ, R5 ;  /* 0x000000ffffd87224 */ /* 0x000fe200078e0005 */
[----:B------:R-:W-:Y:S01]  /*197d0*/  MOV R215, 0x2 ;  /* 0x0000000200d77802 */ /* 0x000fe20000000f00 */
[----:B-1----:R-:W-:Y:S01]  /*197e0*/  IMAD.MOV.U32 R3, RZ, RZ, 0x1c1f ;  /* 0x00001c1fff037424 */ /* 0x002fe200078e00ff */
[----:B------:R-:W-:Y:S02]  /*197f0*/  MOV R2, 0x19810 ;  /* 0x0001981000027802 */ /* 0x000fe40000000f00 */
[----:B--234-:R-:W-:Y:S05]  /*19800*/  CALL.REL.NOINC `($__internal_31_$__cuda_sm70_shflsync_idx_p) ;  /* 0x00000ed000007944 */ /* 0x01cfea0003c00000 */
[----:B------:R-:W-:Y:S01]  /*19810*/  MOV R4, R215 ;  /* 0x000000d700047202 */ /* 0x000fe20000000f00 */
[----:B------:R-:W-:Y:S05]  /*19820*/  BRA `(.L_x_2360) ;  /* 0xffffb9b000007947 */ /* 0x000fea000383ffff */
.L_x_2282:
[----:B------:R-:W-:Y:S01]  /*19830*/  IMAD.MOV.U32 R216, RZ, RZ, R12 ;  /* 0x000000ffffd87224 */ /* 0x000fe200078e000c */
[----:B------:R-:W-:Y:S01]  /*19840*/  MOV R215, 0x2 ;  /* 0x0000000200d77802 */ /* 0x000fe20000000f00 */
[----:B------:R-:W-:Y:S01]  /*19850*/  IMAD.MOV.U32 R3, RZ, RZ, 0x1c1f ;  /* 0x00001c1fff037424 */ /* 0x000fe200078e00ff */
[----:B------:R-:W-:Y:S02]  /*19860*/  MOV R2, 0x19880 ;  /* 0x0001988000027802 */ /* 0x000fe40000000f00 */
[----:B-1234-:R-:W-:Y:S05]  /*19870*/  CALL.REL.NOINC `($__internal_31_$__cuda_sm70_shflsync_idx_p) ;  /* 0x00000e6000007944 */ /* 0x01efea0003c00000 */
[----:B------:R-:W-:Y:S01]  /*19880*/  MOV R0, R215 ;  /* 0x000000d700007202 */ /* 0x000fe20000000f00 */
[----:B------:R-:W-:Y:S05]  /*19890*/  BRA `(.L_x_2361) ;  /* 0xffffb96000007947 */ /* 0x000fea000383ffff */
.L_x_2285:
        /* <DEDUP_REMOVED lines=13> */
.L_x_2289:
[----:B------:R-:W-:Y:S01]  /*19970*/  IMAD.MOV.U32 R216, RZ, RZ, R5 ;  /* 0x000000ffffd87224 */ /* 0x000fe200078e0005 */
[----:B------:R-:W-:Y:S01]  /*19980*/  MOV R215, RZ ;  /* 0x000000ff00d77202 */ /* 0x000fe20000000f00 */
[----:B------:R-:W-:Y:S01]  /*19990*/  IMAD.MOV.U32 R3, RZ, RZ, 0x181f ;  /* 0x0000181fff037424 */ /* 0x000fe200078e00ff */
[----:B------:R-:W-:Y:S02]  /*199a0*/  MOV R2, 0x199c0 ;  /* 0x000199c000027802 */ /* 0x000fe40000000f00 */
[----:B------:R-:W-:Y:S05]  /*199b0*/  CALL.REL.NOINC `($__internal_31_$__cuda_sm70_shflsync_idx_p) ;  /* 0x00000d2000007944 */ /* 0x000fea0003c00000 */
[----:B------:R-:W-:Y:S01]  /*199c0*/  MOV R7, R215 ;  /* 0x000000d700077202 */ /* 0x000fe20000000f00 */
[----:B------:R-:W-:Y:S05]  /*199d0*/  BRA `(.L_x_2363) ;  /* 0xffffc6f000007947 */ /* 0x000fea000383ffff */
.L_x_2290:
[----:B------:R-:W-:Y:S01]  /*199e0*/  IMAD.MOV.U32 R216, RZ, RZ, R6 ;  /* 0x000000ffffd87224 */ /* 0x000fe200078e0006 */
[----:B------:R-:W-:Y:S01]  /*199f0*/  MOV R215, RZ ;  /* 0x000000ff00d77202 */ /* 0x000fe20000000f00 */
[----:B------:R-:W-:Y:S01]  /*19a00*/  IMAD.MOV.U32 R3, RZ, RZ, 0x181f ;  /* 0x0000181fff037424 */ /* 0x000fe200078e00ff */
[----:B------:R-:W-:Y:S02]  /*19a10*/  MOV R2, 0x19a30 ;  /* 0x00019a3000027802 */ /* 0x000fe40000000f00 */
[----:B-12---:R-:W-:Y:S05]  /*19a20*/  CALL.REL.NOINC `($__internal_31_$__cuda_sm70_shflsync_idx_p) ;  /* 0x00000cb000007944 */ /* 0x006fea0003c00000 */
[----:B------:R-:W-:Y:S01]  /*19a30*/  MOV R2, R215 ;  /* 0x000000d700027202 */ /* 0x000fe20000000f00 */
[----:B------:R-:W-:Y:S05]  /*19a40*/  BRA `(.L_x_2364) ;  /* 0xffffc6a000007947 */ /* 0x000fea000383ffff */
.L_x_2291:
        /* <DEDUP_REMOVED lines=13> */
.L_x_2292:
[----:B------:R-:W-:Y:S01]  /*19b20*/  IMAD.MOV.U32 R216, RZ, RZ, R5 ;  /* 0x000000ffffd87224 */ /* 0x000fe200078e0005 */
[----:B------:R-:W-:Y:S01]  /*19b30*/  MOV R215, 0x2 ;  /* 0x0000000200d77802 */ /* 0x000fe20000000f00 */
[----:B-1----:R-:W-:Y:S01]  /*19b40*/  IMAD.MOV.U32 R3, RZ, RZ, 0x181f ;  /* 0x0000181fff037424 */ /* 0x002fe200078e00ff */
[----:B------:R-:W-:Y:S02]  /*19b50*/  MOV R2, 0x19b70 ;  /* 0x00019b7000027802 */ /* 0x000fe40000000f00 */
[----:B---34-:R-:W-:Y:S05]  /*19b60*/  CALL.REL.NOINC `($__internal_31_$__cuda_sm70_shflsync_idx_p) ;  /* 0x00000b7000007944 */ /* 0x018fea0003c00000 */
[----:B------:R-:W-:Y:S01]  /*19b70*/  MOV R7, R215 ;  /* 0x000000d700077202 */ /* 0x000fe20000000f00 */
[----:B------:R-:W-:Y:S05]  /*19b80*/  BRA `(.L_x_2366) ;  /* 0xffffc65000007947 */ /* 0x000fea000383ffff */
.L_x_2293:
[----:B------:R-:W-:Y:S01]  /*19b90*/  IMAD.MOV.U32 R216, RZ, RZ, R6 ;  /* 0x000000ffffd87224 */ /* 0x000fe200078e0006 */
[----:B------:R-:W-:Y:S01]  /*19ba0*/  MOV R215, 0x2 ;  /* 0x0000000200d77802 */ /* 0x000fe20000000f00 */
[----:B-1----:R-:W-:Y:S01]  /*19bb0*/  IMAD.MOV.U32 R3, RZ, RZ, 0x181f ;  /* 0x0000181fff037424 */ /* 0x002fe200078e00ff */
[----:B------:R-:W-:Y:S02]  /*19bc0*/  MOV R2, 0x19be0 ;  /* 0x00019be000027802 */ /* 0x000fe40000000f00 */
[----:B--234-:R-:W-:Y:S05]  /*19bd0*/  CALL.REL.NOINC `($__internal_31_$__cuda_sm70_shflsync_idx_p) ;  /* 0x00000b0000007944 */ /* 0x01cfea0003c00000 */
[----:B------:R-:W-:Y:S01]  /*19be0*/  MOV R2, R215 ;  /* 0x000000d700027202 */ /* 0x000fe20000000f00 */
[----:B------:R-:W-:Y:S05]  /*19bf0*/  BRA `(.L_x_2367) ;  /* 0xffffc60000007947 */ /* 0x000fea000383ffff */
.L_x_2294:
        /* <DEDUP_REMOVED lines=13> */
.L_x_2295:
[----:B------:R-:W-:Y:S01]  /*19cd0*/  IMAD.MOV.U32 R216, RZ, RZ, R5 ;  /* 0x000000ffffd87224 */ /* 0x000fe200078e0005 */
[----:B------:R-:W-:Y:S01]  /*19ce0*/  MOV R215, 0x4 ;  /* 0x0000000400d77802 */ /* 0x000fe20000000f00 */
[----:B--2---:R-:W-:Y:S01]  /*19cf0*/  IMAD.MOV.U32 R3, RZ, RZ, 0x181f ;  /* 0x0000181fff037424 */ /* 0x004fe200078e00ff */
[----:B------:R-:W-:Y:S02]  /*19d00*/  MOV R2, 0x19d20 ;  /* 0x00019d2000027802 */ /* 0x000fe40000000f00 */
[----:B-1-34-:R-:W-:Y:S05]  /*19d10*/  CALL.REL.NOINC `($__internal_31_$__cuda_sm70_shflsync_idx_p) ;  /* 0x000009c000007944 */ /* 0x01afea0003c00000 */
[----:B------:R-:W-:Y:S01]  /*19d20*/  MOV R7, R215 ;  /* 0x000000d700077202 */ /* 0x000fe20000000f00 */
[----:B------:R-:W-:Y:S05]  /*19d30*/  BRA `(.L_x_2369) ;  /* 0xffffc5b000007947 */ /* 0x000fea000383ffff */
.L_x_2296:
[----:B------:R-:W-:Y:S01]  /*19d40*/  IMAD.MOV.U32 R216, RZ, RZ, R6 ;  /* 0x000000ffffd87224 */ /* 0x000fe200078e0006 */
[----:B------:R-:W-:Y:S01]  /*19d50*/  MOV R215, 0x4 ;  /* 0x0000000400d77802 */ /* 0x000fe20000000f00 */
[----:B--2---:R-:W-:Y:S01]  /*19d60*/  IMAD.MOV.U32 R3, RZ, RZ, 0x181f ;  /* 0x0000181fff037424 */ /* 0x004fe200078e00ff */
[----:B------:R-:W-:Y:S02]  /*19d70*/  MOV R2, 0x19d90 ;  /* 0x00019d9000027802 */ /* 0x000fe40000000f00 */
[----:B-1-34-:R-:W-:Y:S05]  /*19d80*/  CALL.REL.NOINC `($__internal_31_$__cuda_sm70_shflsync_idx_p) ;  /* 0x0000095000007944 */ /* 0x01afea0003c00000 */
[----:B------:R-:W-:Y:S01]  /*19d90*/  MOV R2, R215 ;  /* 0x000000d700027202 */ /* 0x000fe20000000f00 */
[----:B------:R-:W-:Y:S05]  /*19da0*/  BRA `(.L_x_2370) ;  /* 0xffffc56000007947 */ /* 0x000fea000383ffff */
.L_x_2297:
        /* <DEDUP_REMOVED lines=13> */
.L_x_2298:
[----:B------:R-:W-:Y:S01]  /*19e80*/  IMAD.MOV.U32 R216, RZ, RZ, R5 ;  /* 0x000000ffffd87224 */ /* 0x000fe200078e0005 */
[----:B------:R-:W-:Y:S01]  /*19e90*/  MOV R215, 0x6 ;  /* 0x0000000600d77802 */ /* 0x000fe20000000f00 */
[----:B--2---:R-:W-:Y:S01]  /*19ea0*/  IMAD.MOV.U32 R3, RZ, RZ, 0x181f ;  /* 0x0000181fff037424 */ /* 0x004fe200078e00ff */
[----:B------:R-:W-:Y:S02]  /*19eb0*/  MOV R2, 0x19ed0 ;  /* 0x00019ed000027802 */ /* 0x000fe40000000f00 */
[----:B-1--4-:R-:W-:Y:S05]  /*19ec0*/  CALL.REL.NOINC `($__internal_31_$__cuda_sm70_shflsync_idx_p) ;  /* 0x0000081000007944 */ /* 0x012fea0003c00000 */
[----:B------:R-:W-:Y:S01]  /*19ed0*/  MOV R7, R215 ;  /* 0x000000d700077202 */ /* 0x000fe20000000f00 */
[----:B------:R-:W-:Y:S05]  /*19ee0*/  BRA `(.L_x_2372) ;  /* 0xffffc51000007947 */ /* 0x000fea000383ffff */
.L_x_2299:
[----:B------:R-:W-:Y:S01]  /*19ef0*/  IMAD.MOV.U32 R216, RZ, RZ, R6 ;  /* 0x000000ffffd87224 */ /* 0x000fe200078e0006 */
[----:B------:R-:W-:Y:S01]  /*19f00*/  MOV R215, 0x6 ;  /* 0x0000000600d77802 */ /* 0x000fe20000000f00 */
[----:B--2---:R-:W-:Y:S01]  /*19f10*/  IMAD.MOV.U32 R3, RZ, RZ, 0x181f ;  /* 0x0000181fff037424 */ /* 0x004fe200078e00ff */
[----:B------:R-:W-:Y:S02]  /*19f20*/  MOV R2, 0x19f40 ;  /* 0x00019f4000027802 */ /* 0x000fe40000000f00 */
[----:B-1-34-:R-:W-:Y:S05]  /*19f30*/  CALL.REL.NOINC `($__internal_31_$__cuda_sm70_shflsync_idx_p) ;  /* 0x000007a000007944 */ /* 0x01afea0003c00000 */
[----:B------:R-:W-:Y:S01]  /*19f40*/  MOV R2, R215 ;  /* 0x000000d700027202 */ /* 0x000fe20000000f00 */
[----:B------:R-:W-:Y:S05]  /*19f50*/  BRA `(.L_x_2373) ;  /* 0xffffc4c000007947 */ /* 0x000fea000383ffff */
.L_x_2300:
        /* <DEDUP_REMOVED lines=13> */
.L_x_2302:
[----:B------:R-:W-:Y:S01]  /*1a030*/  IMAD.MOV.U32 R216, RZ, RZ, R84 ;  /* 0x000000ffffd87224 */ /* 0x000fe200078e0054 */
[----:B------:R-:W-:Y:S01]  /*1a040*/  MOV R215, RZ ;  /* 0x000000ff00d77202 */ /* 0x000fe20000000f00 */
[----:B----4-:R-:W-:Y:S01]  /*1a050*/  IMAD.MOV.U32 R3, RZ, RZ, 0x1f ;  /* 0x0000001fff037424 */ /* 0x010fe200078e00ff */
[----:B------:R-:W-:Y:S02]  /*1a060*/  MOV R2, 0x1a080 ;  /* 0x0001a08000027802 */ /* 0x000fe40000000f00 */
[----:B------:R-:W-:Y:S05]  /*1a070*/  CALL.REL.NOINC `($__internal_31_$__cuda_sm70_shflsync_idx_p) ;  /* 0x0000066000007944 */ /* 0x000fea0003c00000 */
[----:B------:R-:W-:Y:S01]  /*1a080*/  MOV R9, R215 ;  /* 0x000000d700097202 */ /* 0x000fe20000000f00 */
[----:B------:R-:W-:Y:S05]  /*1a090*/  BRA `(.L_x_2375) ;  /* 0xffffc55000007947 */ /* 0x000fea000383ffff */
.L_x_2303:
[----:B------:R-:W-:Y:S01]  /*1a0a0*/  IMAD.MOV.U32 R216, RZ, RZ, R84 ;  /* 0x000000ffffd87224 */ /* 0x000fe200078e0054 */
[----:B------:R-:W-:Y:S01]  /*1a0b0*/  MOV R215, 0x1 ;  /* 0x0000000100d77802 */ /* 0x000fe20000000f00 */
[----:B----4-:R-:W-:Y:S01]  /*1a0c0*/  IMAD.MOV.U32 R3, RZ, RZ, 0x1f ;  /* 0x0000001fff037424 */ /* 0x010fe200078e00ff */
[----:B------:R-:W-:Y:S02]  /*1a0d0*/  MOV R2, 0x1a0f0 ;  /* 0x0001a0f000027802 */ /* 0x000fe40000000f00 */
[----:B-12---:R-:W-:Y:S05]  /*1a0e0*/  CALL.REL.NOINC `($__internal_31_$__cuda_sm70_shflsync_idx_p) ;  /* 0x000005f000007944 */ /* 0x006fea0003c00000 */
[----:B------:R-:W-:Y:S01]  /*1a0f0*/  MOV R8, R215 ;  /* 0x000000d700087202 */ /* 0x000fe20000000f00 */
[----:B------:R-:W-:Y:S05]  /*1a100*/  BRA `(.L_x_2376) ;  /* 0xffffc50000007947 */ /* 0x000fea000383ffff */
.L_x_2304:
[----:B------:R-:W-:Y:S02]  /*1a110*/  MOV R2, 0x1 ;  /* 0x0000000100027802 */ /* 0x000fe40000000f00 */
[----:B------:R-:W-:-:S02]  /*1a120*/  MOV R3, 0x1a140 ;  /* 0x0001a14000037802 */ /* 0x000fc40000000f00 */
[----:B-123--:R-:W-:Y:S05]  /*1a130*/  CALL.REL.NOINC `($__internal_32_$__cuda_sm70_shflsync_up_p) ;  /* 0x000005f000007944 */ /* 0x00efea0003c00000 */
[----:B------:R-:W-:Y:S05]  /*1a140*/  BRA `(.L_x_2377) ;  /* 0xffffc5f000007947 */ /* 0x000fea000383ffff */
.L_x_2305:
[----:B------:R-:W-:Y:S02]  /*1a150*/  MOV R2, 0x2 ;  /* 0x0000000200027802 */ /* 0x000fe40000000f00 */
[----:B------:R-:W-:-:S02]  /*1a160*/  MOV R3, 0x1a180 ;  /* 0x0001a18000037802 */ /* 0x000fc40000000f00 */
[----:B-12---:R-:W-:Y:S05]  /*1a170*/  CALL.REL.NOINC `($__internal_32_$__cuda_sm70_shflsync_up_p) ;  /* 0x000005b000007944 */ /* 0x006fea0003c00000 */
        /* <DEDUP_REMOVED lines=24> */
.L_x_2309:
[----:B------:R-:W-:Y:S02]  /*1a300*/  MOV R2, 0x1 ;  /* 0x0000000100027802 */ /* 0x000fe40000000f00 */
[----:B------:R-:W-:Y:S02]  /*1a310*/  MOV R3, 0x1a330 ;  /* 0x0001a33000037802 */ /* 0x000fe40000000f00 */
[----:B------:R-:W-:Y:S05]  /*1a320*/  CALL.REL.NOINC `($__internal_32_$__cuda_sm70_shflsync_up_p) ;  /* 0x0000040000007944 */ /* 0x000fea0003c00000 */
[----:B------:R-:W-:Y:S01]  /*1a330*/  MOV R2, R4 ;  /* 0x0000000400027202 */ /* 0x000fe20000000f00 */
[----:B------:R-:W-:Y:S05]  /*1a340*/  BRA `(.L_x_2379) ;  /* 0xffffc65000007947 */ /* 0x000fea000383ffff */
.L_x_2310:
        /* <DEDUP_REMOVED lines=27> */
.L_x_2312:
[----:B------:R-:W-:Y:S02]  /*1a500*/  SEL R0, RZ, 0x1, P0 ;  /* 0x00000001ff007807 */ /* 0x000fe40000000000 */
[----:B------:R-:W-:Y:S02]  /*1a510*/  MOV R2, 0x1a530 ;  /* 0x0001a53000027802 */ /* 0x000fe40000000f00 */
[----:B---3--:R-:W-:Y:S05]  /*1a520*/  CALL.REL.NOINC `($__internal_33_$__cuda_sm70_votesync_ballot) ;  /* 0x0000027000007944 */ /* 0x008fea0003c00000 */
[----:B------:R-:W-:Y:S05]  /*1a530*/  BRA `(.L_x_2381) ;  /* 0xffffc5f000007947 */ /* 0x000fea000383ffff */
.L_x_2313:
[----:B------:R-:W-:Y:S01]  /*1a540*/  IMAD.MOV.U32 R216, RZ, RZ, R6 ;  /* 0x000000ffffd87224 */ /* 0x000fe200078e0006 */
[----:B--2---:R-:W-:Y:S01]  /*1a550*/  MOV R215, R10 ;  /* 0x0000000a00d77202 */ /* 0x004fe20000000f00 */
[----:B------:R-:W-:Y:S01]  /*1a560*/  IMAD.MOV.U32 R3, RZ, RZ, 0x1f ;  /* 0x0000001fff037424 */ /* 0x000fe200078e00ff */
[----:B------:R-:W-:Y:S02]  /*1a570*/  MOV R2, 0x1a590 ;  /* 0x0001a59000027802 */ /* 0x000fe40000000f00 */
[----:B-1-3--:R-:W-:Y:S05]  /*1a580*/  CALL.REL.NOINC `($__internal_31_$__cuda_sm70_shflsync_idx_p) ;  /* 0x0000015000007944 */ /* 0x00afea0003c00000 */
[----:B------:R-:W-:Y:S01]  /*1a590*/  IMAD.MOV.U32 R6, RZ, RZ, R215 ;  /* 0x000000ffff067224 */ /* 0x000fe200078e00d7 */
[----:B------:R-:W-:Y:S01]  /*1a5a0*/  MOV R215, R10 ;  /* 0x0000000a00d77202 */ /* 0x000fe20000000f00 */
[----:B------:R-:W-:Y:S01]  /*1a5b0*/  IMAD.MOV.U32 R216, RZ, RZ, R7 ;  /* 0x000000ffffd87224 */ /* 0x000fe200078e0007 */
[----:B------:R-:W-:Y:S02]  /*1a5c0*/  MOV R3, 0x1f ;  /* 0x0000001f00037802 */ /* 0x000fe40000000f00 */
[----:B------:R-:W-:-:S02]  /*1a5d0*/  MOV R2, 0x1a5f0 ;  /* 0x0001a5f000027802 */ /* 0x000fc40000000f00 */
[----:B------:R-:W-:Y:S05]  /*1a5e0*/  CALL.REL.NOINC `($__internal_31_$__cuda_sm70_shflsync_idx_p) ;  /* 0x000000f000007944 */ /* 0x000fea0003c00000 */
[----:B------:R-:W-:Y:S01]  /*1a5f0*/  MOV R7, R215 ;  /* 0x000000d700077202 */ /* 0x000fe20000000f00 */
[----:B------:R-:W-:Y:S05]  /*1a600*/  BRA `(.L_x_2382) ;  /* 0xffffc56000007947 */ /* 0x000fea000383ffff */
.L_x_2316:
[----:B------:R-:W-:Y:S01]  /*1a610*/  IMAD.MOV.U32 R216, RZ, RZ, R4 ;  /* 0x000000ffffd87224 */ /* 0x000fe200078e0004 */
[----:B------:R-:W-:Y:S01]  /*1a620*/  MOV R215, R0 ;  /* 0x0000000000d77202 */ /* 0x000fe20000000f00 */
[----:B------:R-:W-:Y:S01]  /*1a630*/  IMAD.MOV.U32 R3, RZ, RZ, 0x1f ;  /* 0x0000001fff037424 */ /* 0x000fe200078e00ff */
[----:B------:R-:W-:-:S02]  /*1a640*/  MOV R2, 0x1a660 ;  /* 0x0001a66000027802 */ /* 0x000fc40000000f00 */
[----:B--234-:R-:W-:Y:S05]  /*1a650*/  CALL.REL.NOINC `($__internal_31_$__cuda_sm70_shflsync_idx_p) ;  /* 0x0000008000007944 */ /* 0x01cfea0003c00000 */
[----:B------:R-:W-:Y:S01]  /*1a660*/  MOV R11, R215 ;  /* 0x000000d7000b7202 */ /* 0x000fe20000000f00 */
[----:B------:R-:W-:Y:S05]  /*1a670*/  BRA `(.L_x_2315) ;  /* 0xffffc55000007947 */ /* 0x000fea000383ffff */
        .weak           $__internal_30_$__cuda_sm70_shflsync_bfly_p
        .type           $__internal_30_$__cuda_sm70_shflsync_bfly_p,@function
        .size           $__internal_30_$__cuda_sm70_shflsync_bfly_p,($__internal_31_$__cuda_sm70_shflsync_idx_p - $__internal_30_$__cuda_sm70_shflsync_bfly_p)
$__internal_30_$__cuda_sm70_shflsync_bfly_p:
[----:B------:R-:W-:Y:S02]  /*1a680*/  MOV R165, 0xffffffff ;  /* 0xffffffff00a57802 */ /* 0x000fe40000000f00 */
[----:B------:R-:W-:-:S02]  /*1a690*/  MOV R3, 0x1f ;  /* 0x0000001f00037802 */ /* 0x000fc40000000f00 */
[----:B------:R-:W-:Y:S04]  /*1a6a0*/  WARPSYNC R165 ;  /* 0x000000a500007348 */ /* 0x000fe80003800000 */
[----:B------:R1:W2:Y:S02]  /*1a6b0*/  SHFL.BFLY PT, R0, R84, R0, R3 ;  /* 0x0c00000054007389 */ /* 0x0002a400000e0003 */
[----:B-1----:R-:W-:-:S04]  /*1a6c0*/  MOV R3, 0x0 ;  /* 0x0000000000037802 */ /* 0x002fc80000000f00 */
[----:B--2---:R-:W-:Y:S05]  /*1a6d0*/  RET.REL.NODEC R2 `(_ZN7cutlass13device_kernelIN5flash19enable_sm80_to_sm89INS1_16FlashAttnFwdSm80INS1_25CollectiveMainloopFwdSm80ILi4ELi1ELb0EN4cute5tupleIJNS5_1CILi128EEENS7_ILi80EEENS7_ILi64EEEEEELi64ENS_10bfloat16_tEfNS_4arch4Sm80ELb0ELb0ELb0ELb1ELb1ELb1ELb1ELb1EEENS1_21CollectiveEpilogueFwdINS6_IJS8_SA_S9_EEENS6_IJNS7_ILi1EEESI_SI_EEESC_SE_Li128ELb1ELb1ELb1ELb0EEENS1_36VarlenDynamicPersistentTileSchedulerILi128ELi80ELi128ELi128ELb1ELb1ELb0ELb0ELb1ELb1EEEEEEEEEvNT_6ParamsE) ;  /* 0xfffe592002007950 */ /* 0x004fea0003c3ffff */
        .weak           $__internal_31_$__cuda_sm70_shflsync_idx_p
        .type           $__internal_31_$__cuda_sm70_shflsync_idx_p,@function
        .size           $__internal_31_$__cuda_sm70_shflsync_idx_p,($__internal_32_$__cuda_sm70_shflsync_up_p - $__internal_31_$__cuda_sm70_shflsync_idx_p)
$__internal_31_$__cuda_sm70_shflsync_idx_p:
[----:B------:R-:W-:-:S04]  /*1a6e0*/  MOV R217, 0xffffffff ;  /* 0xffffffff00d97802 */ /* 0x000fc80000000f00 */
[----:B------:R-:W-:Y:S04]  /*1a6f0*/  WARPSYNC R217 ;  /* 0x000000d900007348 */ /* 0x000fe80003800000 */
[----:B------:R1:W2:Y:S02]  /*1a700*/  SHFL.IDX PT, R215, R216, R215, R3 ;  /* 0x000000d7d8d77389 */ /* 0x0002a400000e0003 */
[----:B-1----:R-:W-:-:S04]  /*1a710*/  MOV R3, 0x0 ;  /* 0x0000000000037802 */ /* 0x002fc80000000f00 */
[----:B--2---:R-:W-:Y:S05]  /*1a720*/  RET.REL.NODEC R2 `(_ZN7cutlass13device_kernelIN5flash19enable_sm80_to_sm89INS1_16FlashAttnFwdSm80INS1_25CollectiveMainloopFwdSm80ILi4ELi1ELb0EN4cute5tupleIJNS5_1CILi128EEENS7_ILi80EEENS7_ILi64EEEEEELi64ENS_10bfloat16_tEfNS_4arch4Sm80ELb0ELb0ELb0ELb1ELb1ELb1ELb1ELb1EEENS1_21CollectiveEpilogueFwdINS6_IJS8_SA_S9_EEENS6_IJNS7_ILi1EEESI_SI_EEESC_SE_Li128ELb1ELb1ELb1ELb0EEENS1_36VarlenDynamicPersistentTileSchedulerILi128ELi80ELi128ELi128ELb1ELb1ELb0ELb0ELb1ELb1EEEEEEEEEvNT_6ParamsE) ;  /* 0xfffe58d002007950 */ /* 0x004fea0003c3ffff */
        .weak           $__internal_32_$__cuda_sm70_shflsync_up_p
        .type           $__internal_32_$__cuda_sm70_shflsync_up_p,@function
        .size           $__internal_32_$__cuda_sm70_shflsync_up_p,($__internal_33_$__cuda_sm70_votesync_ballot - $__internal_32_$__cuda_sm70_shflsync_up_p)
$__internal_32_$__cuda_sm70_shflsync_up_p:
[----:B------:R-:W-:Y:S02]  /*1a730*/  IMAD.MOV.U32 R4, RZ, RZ, RZ ;  /* 0x000000ffff047224 */ /* 0x000fe400078e00ff */
[----:B------:R-:W-:-:S04]  /*1a740*/  IMAD.MOV.U32 R10, RZ, RZ, -0x1 ;  /* 0xffffffffff0a7424 */ /* 0x000fc800078e00ff */
[----:B------:R-:W-:Y:S04]  /*1a750*/  WARPSYNC R10 ;  /* 0x0000000a00007348 */ /* 0x000fe80003800000 */
[----:B------:R1:W2:Y:S02]  /*1a760*/  SHFL.UP PT, R4, R0, R2, R4 ;  /* 0x0400000200047389 */ /* 0x0002a400000e0004 */
[----:B-1----:R-:W-:Y:S02]  /*1a770*/  MOV R2, R3 ;  /* 0x0000000300027202 */ /* 0x002fe40000000f00 */
[----:B------:R-:W-:-:S04]  /*1a780*/  MOV R3, 0x0 ;  /* 0x0000000000037802 */ /* 0x000fc80000000f00 */
[----:B--2---:R-:W-:Y:S05]  /*1a790*/  RET.REL.NODEC R2 `(_ZN7cutlass13device_kernelIN5flash19enable_sm80_to_sm89INS1_16FlashAttnFwdSm80INS1_25CollectiveMainloopFwdSm80ILi4ELi1ELb0EN4cute5tupleIJNS5_1CILi128EEENS7_ILi80EEENS7_ILi64EEEEEELi64ENS_10bfloat16_tEfNS_4arch4Sm80ELb0ELb0ELb0ELb1ELb1ELb1ELb1ELb1EEENS1_21CollectiveEpilogueFwdINS6_IJS8_SA_S9_EEENS6_IJNS7_ILi1EEESI_SI_EEESC_SE_Li128ELb1ELb1ELb1ELb0EEENS1_36VarlenDynamicPersistentTileSchedulerILi128ELi80ELi128ELi128ELb1ELb1ELb0ELb0ELb1ELb1EEEEEEEEEvNT_6ParamsE) ;  /* 0xfffe586002007950 */ /* 0x004fea0003c3ffff */
        .weak           $__internal_33_$__cuda_sm70_votesync_ballot
        .type           $__internal_33_$__cuda_sm70_votesync_ballot,@function
        .size           $__internal_33_$__cuda_sm70_votesync_ballot,(.L_x_3859 - $__internal_33_$__cuda_sm70_votesync_ballot)
$__internal_33_$__cuda_sm70_votesync_ballot:
[----:B------:R-:W-:Y:S01]  /*1a7a0*/  ISETP.NE.U32.AND P0, PT, R0, 0x1, PT ;  /* 0x000000010000780c */ /* 0x000fe20003f05070 */
[----:B------:R-:W-:-:S04]  /*1a7b0*/  IMAD.MOV.U32 R3, RZ, RZ, -0x1 ;  /* 0xffffffffff037424 */ /* 0x000fc800078e00ff */
[----:B------:R-:W-:Y:S08]  /*1a7c0*/  WARPSYNC R3 ;  /* 0x0000000300007348 */ /* 0x000ff00003800000 */
[----:B------:R-:W-:-:S04]  /*1a7d0*/  VOTE.ANY R0, PT, !P0 ;  /* 0x0000000000007806 */ /* 0x000fc800040e0100 */
[----:B------:R-:W-:Y:S01]  /*1a7e0*/  LOP3.LUT R0, R0, R3, RZ, 0xc0, !PT ;  /* 0x0000000300007212 */ /* 0x000fe200078ec0ff */
[----:B------:R-:W-:-:S04]  /*1a7f0*/  IMAD.MOV.U32 R3, RZ, RZ, 0x0 ;  /* 0x00000000ff037424 */ /* 0x000fc800078e00ff */
[----:B------:R-:W-:Y:S05]  /*1a800*/  RET.REL.NODEC R2 `(_ZN7cutlass13device_kernelIN5flash19enable_sm80_to_sm89INS1_16FlashAttnFwdSm80INS1_25CollectiveMainloopFwdSm80ILi4ELi1ELb0EN4cute5tupleIJNS5_1CILi128EEENS7_ILi80EEENS7_ILi64EEEEEELi64ENS_10bfloat16_tEfNS_4arch4Sm80ELb0ELb0ELb0ELb1ELb1ELb1ELb1ELb1EEENS1_21CollectiveEpilogueFwdINS6_IJS8_SA_S9_EEENS6_IJNS7_ILi1EEESI_SI_EEESC_SE_Li128ELb1ELb1ELb1ELb0EEENS1_36VarlenDynamicPersistentTileSchedulerILi128ELi80ELi128ELi128ELb1ELb1ELb0ELb0ELb1ELb1EEEEEEEEEvNT_6ParamsE) ;  /* 0xfffe57f002007950 */ /* 0x000fea0003c3ffff */
.L_x_2383:
        /* <DEDUP_REMOVED lines=15> */
.L_x_3859:


//--------------------- .text._ZN7cutlass13device_kernelIN5flash19enable_sm80_to_sm89INS1_16FlashAttnFwdSm80INS1_25CollectiveMainloopFwdSm80ILi4ELi1ELb0EN4cute5tupleIJNS5_1CILi128EEENS7_ILi96EEENS7_ILi64EEEEEELi64ENS_10bfloat16_tEfNS_4arch4Sm80ELb0ELb1ELb0ELb0ELb1ELb0ELb1ELb1EEENS1_21CollectiveEpilogueFwdINS6_IJS8_SA_S9_EEENS6_IJNS7_ILi1EEESI_SI_EEESC_SE_Li128ELb0ELb1ELb1ELb0EEENS1_19SingleTileSchedulerILb0ELb1ELb1ELi128EEEEEEEEEvNT_6ParamsE --------------------------
	.section	.text._ZN7cutlass13device_kernelIN5flash19enable_sm80_to_sm89INS1_16FlashAttnFwdSm80INS1_25CollectiveMainloopFwdSm80ILi4ELi1ELb0EN4cute5tupleIJNS5_1CILi128EEENS7_ILi96EEENS7_ILi64EEEEEELi64ENS_10bfloat16_tEfNS_4arch4Sm80ELb0ELb1ELb0ELb0ELb1ELb0ELb1ELb1EEENS1_21CollectiveEpilogueFwdINS6_IJS8_SA_S9_EEENS6_IJNS7_ILi1EEESI_SI_EEESC_SE_Li128ELb0ELb1ELb1ELb0EEENS1_19SingleTileSchedulerILb0ELb1ELb1ELi128EEEEEEEEEvNT_6ParamsE,"ax",@progbits
	.sectioninfo	@"SHI_REGISTERS=255"
	.align	128
.text._ZN7cutlass13device_kernelIN5flash19enable_sm80_to_sm89INS1_16FlashAttnFwdSm80INS1_25CollectiveMainloopFwdSm80ILi4ELi1ELb0EN4cute5tupleIJNS5_1CILi128EEENS7_ILi96EEENS7_ILi64EEEEEELi64ENS_10bfloat16_tEfNS_4arch4Sm80ELb0ELb1ELb0ELb0ELb1ELb0ELb1ELb1EEENS1_21CollectiveEpilogueFwdINS6_IJS8_SA_S9_EEENS6_IJNS7_ILi1EEESI_SI_EEESC_SE_Li128ELb0ELb1ELb1ELb0EEENS1_19SingleTileSchedulerILb0ELb1ELb1ELi128EEEEEEEEEvNT_6ParamsE:
        .type           _ZN7cutlass13device_kernelIN5flash19enable_sm80_to_sm89INS1_16FlashAttnFwdSm80INS1_25CollectiveMainloopFwdSm80ILi4ELi1ELb0EN4cute5tupleIJNS5_1CILi128EEENS7_ILi96EEENS7_ILi64EEEEEELi64ENS_10bfloat16_tEfNS_4arch4Sm80ELb0ELb1ELb0ELb0ELb1ELb0ELb1ELb1EEENS1_21CollectiveEpilogueFwdINS6_IJS8_SA_S9_EEENS6_IJNS7_ILi1EEESI_SI_EEESC_SE_Li128ELb0ELb1ELb1ELb0EEENS1_19SingleTileSchedulerILb0ELb1ELb1ELi128EEEEEEEEEvNT_6ParamsE,@function
        .size           _ZN7cutlass13device_kernelIN5flash19enable_sm80_to_sm89INS1_16FlashAttnFwdSm80INS1_25CollectiveMainloopFwdSm80ILi4ELi1ELb0EN4cute5tupleIJNS5_1CILi128EEENS7_ILi96EEENS7_ILi64EEEEEELi64ENS_10bfloat16_tEfNS_4arch4Sm80ELb0ELb1ELb0ELb0ELb1ELb0ELb1ELb1EEENS1_21CollectiveEpilogueFwdINS6_IJS8_SA_S9_EEENS6_IJNS7_ILi1EEESI_SI_EEESC_SE_Li128ELb0ELb1ELb1ELb0EEENS1_19SingleTileSchedulerILb0ELb1ELb1ELi128EEEEEEEEEvNT_6ParamsE,(.L_x_3864 - _ZN7cutlass13device_kernelIN5flash19enable_sm80_to_sm89INS1_16FlashAttnFwdSm80INS1_25CollectiveMainloopFwdSm80ILi4ELi1ELb0EN4cute5tupleIJNS5_1CILi128EEENS7_ILi96EEENS7_ILi64EEEEEELi64ENS_10bfloat16_tEfNS_4arch4Sm80ELb0ELb1ELb0ELb0ELb1ELb0ELb1ELb1EEENS1_21CollectiveEpilogueFwdINS6_IJS8_SA_S9_EEENS6_IJNS7_ILi1EEESI_SI_EEESC_SE_Li128ELb0ELb1ELb1ELb0EEENS1_19SingleTileSchedulerILb0ELb1ELb1ELi128EEEEEEEEEvNT_6ParamsE)
        .other          _ZN7cutlass13device_kernelIN5flash19enable_sm80_to_sm89INS1_16FlashAttnFwdSm80INS1_25CollectiveMainloopFwdSm80ILi4ELi1ELb0EN4cute5tupleIJNS5_1CILi128EEENS7_ILi96EEENS7_ILi64EEEEEELi64ENS_10bfloat16_tEfNS_4arch4Sm80ELb0ELb1ELb0ELb0ELb1ELb0ELb1ELb1EEENS1_21CollectiveEpilogueFwdINS6_IJS8_SA_S9_EEENS6_IJNS7_ILi1EEESI_SI_EEESC_SE_Li128ELb0ELb1ELb1ELb0EEENS1_19SingleTileSchedulerILb0ELb1ELb1ELi128EEEEEEEEEvNT_6ParamsE,@"STO_CUDA_ENTRY STV_DEFAULT"
_ZN7cutlass13device_kernelIN5flash19enable_sm80_to_sm89INS1_16FlashAttnFwdSm80INS1_25CollectiveMainloopFwdSm80ILi4ELi1ELb0EN4cute5tupleIJNS5_1CILi128EEENS7_ILi96EEENS7_ILi64EEEEEELi64ENS_10bfloat16_tEfNS_4arch4Sm80ELb0ELb1ELb0ELb0ELb1ELb0ELb1ELb1EEENS1_21CollectiveEpilogueFwdINS6_IJS8_SA_S9_EEENS6_IJNS7_ILi1EEESI_SI_EEESC_SE_Li128ELb0ELb1ELb1ELb0EEENS1_19SingleTileSchedulerILb0ELb1ELb1ELi128EEEEEEEEEvNT_6ParamsE:
        /* <DEDUP_REMOVED lines=18> */
.L_x_2384:
[----:B------:R-:W-:Y:S02]  /*0120*/  ULDC.64 UR4, c[0x0][0x550] ;  /* 0x0001540000047ab9 */ /* 0x000fe40000000a00 */
[----:B------:R-:W-:Y:S02]  /*0130*/  UISETP.NE.AND UP0, UPT, UR4, 0x1, UPT ;  /* 0x000000010400788c */ /* 0x000fe4000bf05270 */
[----:B------:R-:W-:-:S02]  /*0140*/  UIMAD.WIDE.U32 UR10, UR7, UR5, URZ ;  /* 0x00000005070a72a5 */ /* 0x000fc4000f8e003f */
[----:B------:R-:W-:Y:S02]  /*0150*/  ULDC UR4, c[0x0][0x558] ;  /* 0x0001560000047ab9 */ /* 0x000fe40000000800 */
[----:B------:R-:W-:-:S05]  /*0160*/  UMOV UR9, UR7 ;  /* 0x0000000700097c82 */ /* 0x000fca0008000000 */
[----:B------:R-:W-:-:S03]  /*0170*/  @UP0 USHF.R.U32.HI UR9, URZ, UR4, UR11 ;  /* 0x000000043f090299 */ /* 0x000fc6000801160b */
.L_x_2385:
        /* <DEDUP_REMOVED lines=9> */
[----:B------:R-:W-:Y:S01]  /*0210*/  UISETP.NE.AND.EX UP0, UPT, URZ, UR5, UPT, UP0 ;  /* 0x000000053f00728c */ /* 0x000fe2000bf05300 */
[----:B------:R-:W1:Y:S01]  /*0220*/  S2UR UR19, SR_CTAID.X ;  /* 0x00000000001379c3 */ /* 0x000e620000002500 */
[----:B------:R-:W-:Y:S02]  /*0230*/  ULDC UR8, c[0x0][0x2ac] ;  /* 0x0000ab0000087ab9 */ /* 0x000fe40000000800 */
[----:B------:R-:W-:-:S02]  /*0240*/  ULDC.64 UR16, c[0x0][0x118] ;  /* 0x0000460000107ab9 */ /* 0x000fc40000000a00 */
[----:B------:R-:W-:-:S05]  /*0250*/  PLOP3.LUT P0, PT, PT, PT, UP0, 0x80, 0x0 ;  /* 0x000000000000781c */ /* 0x000fca0003f0f008 */
[----:B------:R-:W-:Y:S02]  /*0260*/  @UP0 UMOV UR4, 0x4 ;  /* 0x0000000400040882 */ /* 0x000fe40000000000 */
[----:B------:R-:W-:-:S06]  /*0270*/  @UP0 UIMAD.WIDE UR4, UR6, UR4, UR10 ;  /* 0x00000004060402a5 */ /* 0x000fcc000f8e020a */
[----:B------:R-:W-:Y:S01]  /*0280*/  MOV R2, UR4 ;  /* 0x0000000400027c02 */ /* 0x000fe20008000f00 */
[----:B------:R-:W-:Y:S01]  /*0290*/  ULDC UR4, c[0x0][0x2c4] ;  /* 0x0000b10000047ab9 */ /* 0x000fe20000000800 */
[----:B------:R-:W-:Y:S01]  /*02a0*/  IMAD.U32 R3, RZ, RZ, UR5 ;  /* 0x00000005ff037e24 */ /* 0x000fe2000f8e00ff */
[----:B------:R-:W-:Y:S02]  /*02b0*/  UISETP.NE.AND UP2, UPT, UR4, 0x1, UPT ;  /* 0x000000010400788c */ /* 0x000fe4000bf45270 */
[----:B-1----:R-:W-:Y:S02]  /*02c0*/  USHF.L.U32 UR19, UR19, 0x7, URZ ;  /* 0x0000000713137899 */ /* 0x002fe4000800063f */
[----:B------:R1:W5:Y:S01]  /*02d0*/  @P0 LDG.E R234, [R2.64] ;  /* 0x0000001002ea0981 */ /* 0x000362000c1e1900 */
[----:B------:R-:W-:Y:S02]  /*02e0*/  ULDC.64 UR4, c[0x0][0x2c8] ;  /* 0x0000b20000047ab9 */ /* 0x000fe40000000a00 */
[----:B------:R-:W-:-:S04]  /*02f0*/  UIADD3 UR10, UR19, 0x7f, URZ ;  /* 0x0000007f130a7890 */ /* 0x000fc8000fffe03f */
[----:B------:R-:W-:-:S04]  /*0300*/  @UP2 UIADD3 UR12, UR19, 0x7f, URZ ;  /* 0x0000007f130c2890 */ /* 0x000fc8000fffe03f */
        /* <DEDUP_REMOVED lines=12> */
[----:B------:R-:W-:-:S08]  /*03d0*/  UIADD3 UR10, UR5, UR4, URZ ;  /* 0x00000004050a7290 */ /* 0x000fd0000fffe03f */
[----:B------:R-:W-:Y:S05]  /*03e0*/  @P0 BRA `(.L_x_2386) ;  /* 0x0000016000000947 */ /* 0x000fea0003800000 */
[----:B-1----:R-:W-:Y:S01]  /*03f0*/  ISETP.LT.AND P0, PT, RZ, UR5, PT ;  /* 0x00000005ff007c0c */ /* 0x002fe2000bf01270 */
        /* <DEDUP_REMOVED lines=11> */
.L_x_2387:
[----:B------:R-:W-:Y:S02]  /*04b0*/  ULDC UR4, c[0x0][0x32c] ;  /* 0x0000cb0000047ab9 */ /* 0x000fe40000000800 */
[----:B------:R-:W-:-:S03]  /*04c0*/  UISETP.NE.AND UP0, UPT, UR11, UR4, UPT ;  /* 0x000000040b00728c */ /* 0x000fc6000bf05270 */
[----:B------:R-:W-:Y:S02]  /*04d0*/  ULDC.64 UR4, c[0x0][0x330] ;  /* 0x0000cc0000047ab9 */ /* 0x000fe40000000a00 */
[----:B------:R-:W-:-:S07]  /*04e0*/  UIMAD.WIDE.U32 UR14, UR12, UR4, URZ ;  /* 0x000000040c0e72a5 */ /* 0x000fce000f8e003f */
[----:B------:R-:W-:Y:S02]  /*04f0*/  @UP0 UMOV UR11, UR15 ;  /* 0x0000000f000b0c82 */ /* 0x000fe40008000000 */
[----:B------:R-:W-:Y:S02]  /*0500*/  @UP0 USHF.R.U32.HI UR12, URZ, UR5, UR11 ;  /* 0x000000053f0c0299 */ /* 0x000fe4000801160b */
.L_x_2388:
[----:B------:R-:W-:Y:S02]  /*0510*/  ULDC UR4, c[0x0][0x32c] ;  /* 0x0000cb0000047ab9 */ /* 0x000fe40000000800 */
[----:B------:R-:W-:-:S04]  /*0520*/  UIMAD UR4, UR12, UR4, UR4 ;  /* 0x000000040c0472a4 */ /* 0x000fc8000f8e0204 */
[----:B------:R-:W-:-:S04]  /*0530*/  UISETP.LT.AND UP0, UPT, UR10, UR4, UPT ;  /* 0x000000040a00728c */ /* 0x000fc8000bf01270 */
[----:B------:R-:W-:Y:S02]  /*0540*/  USEL UR10, UR10, UR4, UP0 ;  /* 0x000000040a0a7287 */ /* 0x000fe40008000000 */
.L_x_2386:
[----:B-1----:R-:W-:Y:S01]  /*0550*/  UIADD3 UR11, UR8, 0x5f, URZ ;  /* 0x0000005f080b7890 */ /* 0x002fe2000fffe03f */
        /* <DEDUP_REMOVED lines=32> */
.L_x_2390:
[----:B------:R-:W-:-:S04]  /*0760*/  MOV R0, c[0x0][0x32c] ;  /* 0x0000cb0000007a02 */ /* 0x000fc80000000f00 */
[----:B------:R-:W-:-:S13]  /*0770*/  ISETP.NE.AND P0, PT, R0, 0x1, PT ;  /* 0x000000010000780c */ /* 0x000fda0003f05270 */
[----:B------:R-:W-:-:S05]  /*0780*/  @P0 IMAD.HI.U32 R0, R3, c[0x0][0x330], RZ ;  /* 0x0000cc0003000a27 */ /* 0x000fca00078e00ff */
[----:B------:R-:W-:-:S05]  /*0790*/  @P0 SHF.R.U32.HI R3, RZ, c[0x0][0x334], R0 ;  /* 0x0000cd00ff030a19 */ /* 0x000fca0000011600 */
.L_x_2391:
[----:B------:R-:W-:-:S05]  /*07a0*/  IMAD R3, R3, c[0x0][0x32c], RZ ;  /* 0x0000cb0003037a24 */ /* 0x000fca00078e02ff */
[----:B------:R-:W-:-:S05]  /*07b0*/  IMNMX R2, R2, R3, !PT ;  /* 0x0000000302027217 */ /* 0x000fca0007800200 */
.L_x_2389:
[----:B------:R-:W-:Y:S01]  /*07c0*/  IMAD.HI R2, R2, 0x2aaaaaab, RZ ;  /* 0x2aaaaaab02027827 */ /* 0x000fe200078e02ff */
[----:B------:R-:W-:Y:S02]  /*07d0*/  USHF.R.U32.HI UR5, URZ, 0x10, UR7 ;  /* 0x000000103f057899 */ /* 0x000fe40008011607 */
[----:B------:R-:W-:Y:S01]  /*07e0*/  ULDC UR4, c[0x0][0x338] ;  /* 0x0000ce0000047ab9 */ /* 0x000fe20000000800 */
[----:B------:R-:W-:Y:S01]  /*07f0*/  IMAD.MOV.U32 R6, RZ, RZ, RZ ;  /* 0x000000ffff067224 */ /* 0x000fe200078e00ff */
[----:B------:R-:W-:Y:S01]  /*0800*/  SHF.R.U32.HI R0, RZ, 0x1f, R2 ;  /* 0x0000001fff007819 */ /* 0x000fe20000011602 */
[----:B------:R-:W-:-:S03]  /*0810*/  UISETP.NE.AND UP0, UPT, UR5, URZ, UPT ;  /* 0x0000003f0500728c */ /* 0x000fc6000bf05270 */
[----:B------:R-:W-:Y:S01]  /*0820*/  LEA.HI.SX32 R0, R2, R0, 0x1c ;  /* 0x0000000002007211 */ /* 0x000fe200078fe2ff */
[----:B------:R-:W-:-:S03]  /*0830*/  USEL UR4, UR5, UR4, UP0 ;  /* 0x0000000405047287 */ /* 0x000fc60008000000 */
[----:B------:R-:W-:-:S04]  /*0840*/  IMNMX R230, RZ, R0, !PT ;  /* 0x00000000ffe67217 */ /* 0x000fc80007800200 */
[----:B------:R-:W-:-:S13]  /*0850*/  ISETP.LT.AND P0, PT, R230, UR10, PT ;  /* 0x0000000ae6007c0c */ /* 0x000fda000bf01270 */
[----:B------:R-:W-:Y:S05]  /*0860*/  @!P0 BRA `(.L_x_2392) ;  /* 0x000001c000008947 */ /* 0x000fea0003800000 */
[----:B------:R-:W-:Y:S01]  /*0870*/  IMAD.U32 R0, RZ, RZ, UR4 ;  /* 0x00000004ff007e24 */ /* 0x000fe2000f8e00ff */
[----:B------:R-:W-:-:S04]  /*0880*/  UIADD3 UR5, UR4, -0x1, UR10 ;  /* 0xffffffff04057890 */ /* 0x000fc8000fffe00a */
[-C--:B------:R-:W-:Y:S02]  /*0890*/  IABS R4, R0.reuse ;  /* 0x0000000000047213 */ /* 0x080fe40000000000 */
[----:B------:R-:W-:Y:S02]  /*08a0*/  IADD3 R5, -R230, UR5, RZ ;  /* 0x00000005e6057c10 */ /* 0x000fe4000fffe1ff */
[----:B------:R-:W1:Y:S01]  /*08b0*/  I2F.RP R6, R4 ;  /* 0x0000000400067306 */ /* 0x000e620000209400 */
[----:B------:R-:W-:Y:S02]  /*08c0*/  IABS R0, R0 ;  /* 0x0000000000007213 */ /* 0x000fe40000000000 */
[----:B------:R-:W-:Y:S02]  /*08d0*/  IABS R2, R5 ;  /* 0x0000000500027213 */ /* 0x000fe40000000000 */
[----:B------:R-:W-:Y:S01]  /*08e0*/  LOP3.LUT R5, R5, UR4, RZ, 0x3c, !PT ;  /* 0x0000000405057c12 */ /* 0x000fe2000f8e3cff */
[----:B------:R-:W-:-:S03]  /*08f0*/  IMAD.MOV R0, RZ, RZ, -R0 ;  /* 0x000000ffff007224 */ /* 0x000fc600078e0a00 */
[----:B------:R-:W-:Y:S01]  /*0900*/  ISETP.GE.AND P0, PT, R5, RZ, PT ;  /* 0x000000ff0500720c */ /* 0x000fe20003f06270 */
[----:B-1----:R-:W1:Y:S02]  /*0910*/  MUFU.RCP R6, R6 ;  /* 0x0000000600067308 */ /* 0x002e640000001000 */
[----:B-1----:R-:W-:-:S06]  /*0920*/  IADD3 R6, R6, 0xffffffe, RZ ;  /* 0x0ffffffe06067810 */ /* 0x002fcc0007ffe0ff */
[----:B------:R-:W1:Y:S02]  /*0930*/  F2I.FTZ.U32.TRUNC.NTZ R7, R6 ;  /* 0x0000000600077305 */ /* 0x000e64000021f000 */
[----:B-1----:R-:W-:Y:S02]  /*0940*/  IMAD.MOV R3, RZ, RZ, -R7 ;  /* 0x000000ffff037224 */ /* 0x002fe400078e0a07 */
        /* <DEDUP_REMOVED lines=8> */
[----:B------:R-:W-:Y:S02]  /*09d0*/  ISETP.NE.AND P1, PT, RZ, UR4, PT ;  /* 0x00000004ff007c0c */ /* 0x000fe4000bf25270 */
[----:B------:R-:W-:-:S13]  /*09e0*/  ISETP.GE.U32.AND P2, PT, R0, R4, PT ;  /* 0x000000040000720c */ /* 0x000fda0003f46070 */
[----:B------:R-:W-:-:S05]  /*09f0*/  @P2 IADD3 R3, R3, 0x1, RZ ;  /* 0x0000000103032810 */ /* 0x000fca0007ffe0ff */
[----:B------:R-:W-:Y:S01]  /*0a00*/  @!P0 IMAD.MOV R3, RZ, RZ, -R3 ;  /* 0x000000ffff038224 */ /* 0x000fe200078e0a03 */
[----:B------:R-:W-:-:S05]  /*0a10*/  @!P1 LOP3.LUT R3, RZ, UR4, RZ, 0x33, !PT ;  /* 0x00000004ff039c12 */ /* 0x000fca000f8e33ff */
[----:B------:R-:W-:Y:S02]  /*0a20*/  IMAD.MOV.U32 R6, RZ, RZ, R3 ;  /* 0x000000ffff067224 */ /* 0x000fe400078e0003 */
.L_x_2392:
        /* <DEDUP_REMOVED lines=11> */
[----:B------:R-:W-:Y:S01]  /*0ae0*/  CS2R R116, SRZ ;  /* 0x0000000000747805 */ /* 0x000fe2000001ff00 */
        /* <DEDUP_REMOVED lines=42> */
[----:B------:R1:W2:Y:S01]  /*0d90*/  @P1 LDG.E R2, [R2.64] ;  /* 0x0000001002021981 */ /* 0x0002a2000c1e1900 */
[CC--:B------:R-:W-:Y:S01]  /*0da0*/  LEA.HI R18, R173.reuse, R171.reuse, RZ, 0x3 ;  /* 0x000000abad127211 */ /* 0x0c0fe200078f18ff */
[----:B------:R-:W-:Y:S01]  /*0db0*/  UIMAD UR7, UR7, UR4, URZ ;  /* 0x00000004070772a4 */ /* 0x000fe2000f8e023f */
[----:B------:R-:W-:Y:S01]  /*0dc0*/  PLOP3.LUT P0, PT, PT, PT, UP2, 0x80, 0x0 ;  /* 0x000000000000781c */ /* 0x000fe20003f0f028 */
[----:B------:R-:W-:Y:S01]  /*0dd0*/  UIMAD.WIDE.U32 UR12, UR9, UR4, URZ ;  /* 0x00000004090c72a5 */ /* 0x000fe2000f8e003f */
[----:B------:R-:W-:Y:S01]  /*0de0*/  LOP3.LUT R0, R18, 0xfffffff8, RZ, 0xc0, !PT ;  /* 0xfffffff812007812 */ /* 0x000fe200078ec0ff */
[----:B------:R-:W-:Y:S01]  /*0df0*/  UIMAD UR7, UR9, UR5, UR7 ;  /* 0x00000005090772a4 */ /* 0x000fe2000f8e0207 */
[----:B------:R-:W-:Y:S01]  /*0e00*/  SHF.R.S32.HI R18, RZ, 0x3, R18 ;  /* 0x00000003ff127819 */ /* 0x000fe20000011412 */
[----:B------:R-:W-:Y:S01]  /*0e10*/  USHF.R.S32.HI UR10, URZ, 0x1f, UR6 ;  /* 0x0000001f3f0a7899 */ /* 0x000fe20008011406 */
[-C--:B------:R-:W-:Y:S01]  /*0e20*/  LEA.HI R21, R173, R171.reuse, RZ, 0x4 ;  /* 0x000000abad157211 */ /* 0x080fe200078f20ff */
[----:B------:R-:W-:Y:S01]  /*0e30*/  IMAD.IADD R0, R171, 0x1, -R0 ;  /* 0x00000001ab007824 */ /* 0x000fe200078e0a00 */
[----:B------:R-:W-:Y:S01]  /*0e40*/  ULDC.64 UR4, c[0x0][0x1c0] ;  /* 0x0000700000047ab9 */ /* 0x000fe20000000a00 */
[----:B------:R-:W-:Y:S01]  /*0e50*/  IMAD.SHL.U32 R229, R18, 0x40, RZ ;  /* 0x0000004012e57824 */ /* 0x000fe200078e00ff */
[----:B------:R-:W-:Y:S01]  /*0e60*/  UIADD3 UR13, UR13, UR7, URZ ;  /* 0x000000070d0d7290 */ /* 0x000fe2000fffe03f */
[C---:B------:R-:W-:Y:S01]  /*0e70*/  IMAD R233, R0.reuse, 0x10, R18 ;  /* 0x0000001000e97824 */ /* 0x040fe200078e0212 */
[----:B------:R-:W-:Y:S01]  /*0e80*/  UIMAD UR10, UR10, UR4, URZ ;  /* 0x000000040a0a72a4 */ /* 0x000fe2000f8e023f */
[----:B------:R-:W-:Y:S01]  /*0e90*/  IMAD.SHL.U32 R0, R0, 0x8, RZ ;  /* 0x0000000800007824 */ /* 0x000fe200078e00ff */
[----:B------:R-:W-:Y:S01]  /*0ea0*/  UIMAD.WIDE.U32 UR12, UR6, UR4, UR12 ;  /* 0x00000004060c72a5 */ /* 0x000fe2000f8e000c */
[----:B------:R-:W-:Y:S01]  /*0eb0*/  LOP3.LUT R229, R229, 0x1c0, RZ, 0xc0, !PT ;  /* 0x000001c0e5e57812 */ /* 0x000fe200078ec0ff */
[----:B------:R-:W-:Y:S01]  /*0ec0*/  UIMAD UR5, UR6, UR5, UR10 ;  /* 0x00000005060572a4 */ /* 0x000fe2000f8e020a */
[----:B------:R-:W-:Y:S01]  /*0ed0*/  IADD3 R4, R233, UR19, RZ ;  /* 0x00000013e9047c10 */ /* 0x000fe2000fffe0ff */
[----:B------:R-:W-:Y:S01]  /*0ee0*/  ULDC UR4, c[0x0][0x2c4] ;  /* 0x0000b10000047ab9 */ /* 0x000fe20000000800 */
[----:B------:R-:W-:Y:S01]  /*0ef0*/  LEA.HI R88, R173, R171, RZ, 0x3 ;  /* 0x000000abad587211 */ /* 0x000fe200078f18ff */
[----:B------:R-:W-:Y:S01]  /*0f00*/  UIADD3 UR5, UR13, UR5, URZ ;  /* 0x000000050d057290 */ /* 0x000fe2000fffe03f */
[----:B------:R-:W-:Y:S01]  /*0f10*/  IMAD.U32 R9, RZ, RZ, UR13 ;  /* 0x0000000dff097e24 */ /* 0x000fe2000f8e00ff */
[----:B------:R-:W-:Y:S01]  /*0f20*/  ULDC UR7, c[0x0][0x168] ;  /* 0x00005a0000077ab9 */ /* 0x000fe20000000800 */
[----:B-1----:R-:W-:Y:S01]  /*0f30*/  @P2 IMAD.HI.U32 R3, R4, c[0x0][0x2c8], RZ ;  /* 0x0000b20004032a27 */ /* 0x002fe200078e00ff */
[----:B------:R-:W-:Y:S01]  /*0f40*/  UIMAD UR7, UR4, UR7, URZ ;  /* 0x00000007040772a4 */ /* 0x000fe2000f8e023f */
[----:B------:R-:W-:Y:S01]  /*0f50*/  LOP3.LUT R88, R88, 0xfffffff8, RZ, 0xc0, !PT ;  /* 0xfffffff858587812 */ /* 0x000fe200078ec0ff */
[----:B------:R-:W-:Y:S01]  /*0f60*/  BSSY B0, `(.L_x_2394) ;  /* 0x0000034000007945 */ /* 0x000fe20003800000 */
[----:B------:R-:W-:Y:S01]  /*0f70*/  IMAD.MOV.U32 R7, RZ, RZ, R4 ;  /* 0x000000ffff077224 */ /* 0x000fe200078e0004 */
[----:B------:R-:W-:Y:S01]  /*0f80*/  @P0 SHF.R.U32.HI R7, RZ, c[0x0][0x2cc], R3 ;  /* 0x0000b300ff070a19 */ /* 0x000fe20000011603 */
[----:B------:R-:W-:Y:S01]  /*0f90*/  IMAD.U32 R8, RZ, RZ, UR12 ;  /* 0x0000000cff087e24 */ /* 0x000fe2000f8e00ff */
[----:B------:R-:W-:Y:S01]  /*0fa0*/  ISETP.GE.AND P0, PT, R0, c[0x0][0x198], PT ;  /* 0x0000660000007a0c */ /* 0x000fe20003f06270 */
[----:B------:R-:W-:Y:S01]  /*0fb0*/  IMAD.U32 R9, RZ, RZ, UR5 ;  /* 0x00000005ff097e24 */ /* 0x000fe2000f8e00ff */
[--C-:B------:R-:W-:Y:S01]  /*0fc0*/  SHF.R.S32.HI R5, RZ, 0x1f, R7.reuse ;  /* 0x0000001fff057819 */ /* 0x100fe20000011407 */
[----:B------:R-:W-:-:S02]  /*0fd0*/  IMAD.MOV R3, RZ, RZ, -R7 ;  /* 0x000000ffff037224 */ /* 0x000fc400078e0a07 */
[----:B------:R-:W-:-:S04]  /*0fe0*/  IMAD.WIDE.U32 R10, R7, c[0x0][0x1b0], R8 ;  /* 0x00006c00070a7a25 */ /* 0x000fc800078e0008 */
[----:B------:R-:W-:Y:S02]  /*0ff0*/  IMAD R5, R5, c[0x0][0x1b0], RZ ;  /* 0x00006c0005057a24 */ /* 0x000fe400078e02ff */
[----:B------:R-:W-:Y:S01]  /*1000*/  IMAD R4, R3, c[0x0][0x2c4], R4 ;  /* 0x0000b10003047a24 */ /* 0x000fe200078e0204 */
[----:B------:R-:W-:Y:S01]  /*1010*/  LOP3.LUT R3, R229, 0x38, R0, 0xf8, !PT ;  /* 0x00000038e5037812 */ /* 0x000fe200078ef800 */
[----:B------:R-:W-:Y:S01]  /*1020*/  IMAD R5, R7, c[0x0][0x1b4], R5 ;  /* 0x00006d0007057a24 */ /* 0x000fe200078e0205 */
[----:B------:R-:W-:Y:S01]  /*1030*/  LOP3.LUT R7, R21, 0xfffffff0, RZ, 0xc0, !PT ;  /* 0xfffffff015077812 */ /* 0x000fe200078ec0ff */
[----:B------:R-:W-:Y:S01]  /*1040*/  IMAD.IADD R88, R171, 0x1, -R88 ;  /* 0x00000001ab587824 */ /* 0x000fe200078e0a58 */
[----:B------:R-:W-:Y:S01]  /*1050*/  SHF.R.S32.HI R9, RZ, 0x1f, R4 ;  /* 0x0000001fff097819 */ /* 0x000fe20000011404 */
[----:B------:R-:W-:Y:S01]  /*1060*/  IMAD.IADD R11, R11, 0x1, R5 ;  /* 0x000000010b0b7824 */ /* 0x000fe200078e0205 */
[----:B------:R-:W-:Y:S01]  /*1070*/  SHF.R.U32.HI R229, RZ, 0x3, R229 ;  /* 0x00000003ffe57819 */ /* 0x000fe200000116e5 */
[----:B------:R-:W-:-:S02]  /*1080*/  IMAD.IADD R0, R171, 0x1, -R7 ;  /* 0x00000001ab007824 */ /* 0x000fc400078e0a07 */
[----:B------:R-:W-:Y:S01]  /*1090*/  IMAD R9, R9, c[0x0][0x1a8], RZ ;  /* 0x00006a0009097a24 */ /* 0x000fe200078e02ff */
[----:B------:R-:W-:Y:S01]  /*10a0*/  LOP3.LUT R229, R3, R229, RZ, 0x3c, !PT ;  /* 0x000000e503e57212 */ /* 0x000fe200078e3cff */
[----:B------:R-:W-:Y:S01]  /*10b0*/  IMAD.SHL.U32 R236, R88, 0x8, RZ ;  /* 0x0000000858ec7824 */ /* 0x000fe200078e00ff */
[----:B------:R-:W-:Y:S01]  /*10c0*/  SHF.R.S32.HI R20, RZ, 0x1f, R0 ;  /* 0x0000001fff147819 */ /* 0x000fe20000011400 */
[C---:B------:R-:W-:Y:S02]  /*10d0*/  IMAD R9, R4.reuse, c[0x0][0x1ac], R9 ;  /* 0x00006b0004097a24 */ /* 0x040fe400078e0209 */
[----:B------:R-:W-:Y:S01]  /*10e0*/  IMAD.WIDE.U32 R4, R4, c[0x0][0x1a8], R10 ;  /* 0x00006a0004047a25 */ /* 0x000fe200078e000a */
[----:B------:R-:W-:Y:S02]  /*10f0*/  LEA.HI R20, R20, R0, RZ, 0x3 ;  /* 0x0000000014147211 */ /* 0x000fe400078f18ff */
[----:B------:R-:W-:Y:S01]  /*1100*/  SHF.R.S32.HI R235, RZ, 0x1f, R236 ;  /* 0x0000001fffeb7819 */ /* 0x000fe200000114ec */
[----:B------:R-:W-:Y:S01]  /*1110*/  IMAD.IADD R9, R5, 0x1, R9 ;  /* 0x0000000105097824 */ /* 0x000fe200078e0209 */
[----:B------:R-:W-:-:S02]  /*1120*/  LOP3.LUT R19, R20, 0xfffffff8, RZ, 0xc0, !PT ;  /* 0xfffffff814137812 */ /* 0x000fc400078ec0ff */
[----:B------:R-:W-:Y:S02]  /*1130*/  LEA R10, P2, R4, c[0x0][0x160], 0x1 ;  /* 0x00005800040a7a11 */ /* 0x000fe400078408ff */
[----:B------:R-:W-:Y:S01]  /*1140*/  LEA.HI R5, R173, R171, RZ, 0x6 ;  /* 0x000000abad057211 */ /* 0x000fe200078f30ff */
[----:B------:R-:W-:Y:S01]  /*1150*/  IMAD.IADD R19, R0, 0x1, -R19 ;  /* 0x0000000100137824 */ /* 0x000fe200078e0a13 */
[----:B------:R-:W-:Y:S01]  /*1160*/  LEA.HI.X R9, R4, c[0x0][0x164], R9, 0x1, P2 ;  /* 0x0000590004097a11 */ /* 0x000fe200010f0c09 */
[----:B------:R-:W-:Y:S01]  /*1170*/  IMAD.MOV.U32 R0, RZ, RZ, 0x10 ;  /* 0x00000010ff007424 */ /* 0x000fe200078e00ff */
[----:B------:R1:W3:Y:S01]  /*1180*/  SHFL.IDX PT, R12, R10, RZ, 0x181f ;  /* 0x00181fff0a0c7589 */ /* 0x0002e200000e0000 */
[----:B------:R-:W-:Y:S02]  /*1190*/  IMAD.SHL.U32 R5, R5, 0x8, RZ ;  /* 0x0000000805057824 */ /* 0x000fe400078e00ff */
[----:B------:R-:W-:Y:S01]  /*11a0*/  IMAD.MOV.U32 R4, RZ, RZ, 0x20 ;  /* 0x00000020ff047424 */ /* 0x000fe200078e00ff */
[----:B------:R1:W4:Y:S02]  /*11b0*/  SHFL.IDX PT, R3, R9, RZ, 0x181f ;  /* 0x00181fff09037589 */ /* 0x00032400000e0000 */
[----:B------:R-:W-:Y:S01]  /*11c0*/  LOP3.LUT R229, R229, 0xfffffe00, R5, 0xf8, !PT ;  /* 0xfffffe00e5e57812 */ /* 0x000fe200078ef805 */
[----:B--2---:R2:W1:Y:S02]  /*11d0*/  @P1 R2UR UR10, R2 ;  /* 0x00000000020a13c2 */ /* 0x00446400000e0000 */
[----:B-1----:R-:W-:Y:S01]  /*11e0*/  @!UP0 UMOV UR10, UR6 ;  /* 0x00000006000a8c82 */ /* 0x002fe20008000000 */
[----:B--2---:R-:W-:-:S04]  /*11f0*/  IADD3 R2, R18, UR19, RZ ;  /* 0x0000001312027c10 */ /* 0x004fc8000fffe0ff */
[----:B------:R-:W-:-:S04]  /*1200*/  ISETP.GE.AND P3, PT, R2, UR7, PT ;  /* 0x0000000702007c0c */ /* 0x000fc8000bf66270 */
[----:B------:R-:W-:-:S05]  /*1210*/  R2P PR, R19, 0x6 ;  /* 0x0000000613007804 */ /* 0x000fca0000000000 */
[----:B------:R-:W-:Y:S02]  /*1220*/  SEL R0, R0, 0xfffffff0, !P1 ;  /* 0xfffffff000007807 */ /* 0x000fe40004800000 */
[----:B------:R-:W-:Y:S02]  /*1230*/  SEL R4, R4, 0xffffffe0, !P2 ;  /* 0xffffffe004047807 */ /* 0x000fe40005000000 */
[----:B------:R-:W-:Y:S05]  /*1240*/  @P3 BRA `(.L_x_2395) ;  /* 0x0000005000003947 */ /* 0x000fea0003800000 */
[----:B---34-:R-:W-:-:S04]  /*1250*/  LEA R12, P1, R236, R12, 0x1 ;  /* 0x0000000cec0c7211 */ /* 0x018fc800078208ff */
[----:B------:R-:W-:Y:S01]  /*1260*/  LEA.HI.X R13, R236, R3, R235, 0x1, P1 ;  /* 0x00000003ec0d7211 */ /* 0x000fe200008f0ceb */
[----:B------:R-:W-:-:S05]  /*1270*/  IMAD.SHL.U32 R3, R229, 0x2, RZ ;  /* 0x00000002e5037824 */ /* 0x000fca00078e00ff */
[----:B------:R-:W-:Y:S01]  /*1280*/  @!PT LDS RZ, [RZ] ;  /* 0x00000000fffff984 */ /* 0x000fe20000000800 */
[----:B------:R1:W-:Y:S03]  /*1290*/  LDGSTS.E.BYPASS.LTC128B.128 [R3+0x6100], [R12.64], !P0 ;  /* 0x061000000c037fae */ /* 0x0003e6000c101d50 */
.L_x_2395:
[----:B---34-:R-:W-:Y:S05]  /*12a0*/  BSYNC B0 ;  /* 0x0000000000007941 */ /* 0x018fea0003800000 */
.L_x_2394:
[----:B------:R-:W-:Y:S01]  /*12b0*/  IADD3 R5, R2, 0x10, RZ ;  /* 0x0000001002057810 */ /* 0x000fe20007ffe0ff */
[----:B-1----:R1:W2:Y:S01]  /*12c0*/  SHFL.IDX PT, R3, R9, 0x1, 0x181f ;  /* 0x00381f0009037f89 */ /* 0x0022a200000e0000 */
[----:B------:R-:W-:Y:S02]  /*12d0*/  BSSY B0, `(.L_x_2396) ;  /* 0x0000009000007945 */ /* 0x000fe40003800000 */
[----:B------:R-:W-:Y:S01]  /*12e0*/  ISETP.GE.AND P1, PT, R5, UR7, PT ;  /* 0x0000000705007c0c */ /* 0x000fe2000bf26270 */
[----:B------:R1:W3:-:S12]  /*12f0*/  SHFL.IDX PT, R12, R10, 0x1, 0x181f ;  /* 0x00381f000a0c7f89 */ /* 0x0002d800000e0000 */
[----:B------:R-:W-:Y:S05]  /*1300*/  @P1 BRA `(.L_x_2397) ;  /* 0x0000005000001947 */ /* 0x000fea0003800000 */
[----:B---3--:R-:W-:-:S04]  /*1310*/  LEA R12, P1, R236, R12, 0x1 ;  /* 0x0000000cec0c7211 */ /* 0x008fc800078208ff */
[----:B--2---:R-:W-:Y:S01]  /*1320*/  LEA.HI.X R13, R236, R3, R235, 0x1, P1 ;  /* 0x00000003ec0d7211 */ /* 0x004fe200008f0ceb */
[----:B------:R-:W-:-:S05]  /*1330*/  IMAD.SHL.U32 R3, R229, 0x2, RZ ;  /* 0x00000002e5037824 */ /* 0x000fca00078e00ff */
[----:B------:R-:W-:Y:S01]  /*1340*/  @!PT LDS RZ, [RZ] ;  /* 0x00000000fffff984 */ /* 0x000fe20000000800 */
[----:B------:R2:W-:Y:S03]  /*1350*/  LDGSTS.E.BYPASS.LTC128B.128 [R3+0x6900], [R12.64], !P0 ;  /* 0x069000000c037fae */ /* 0x0005e6000c101d50 */
.L_x_2397:
[----:B------:R-:W-:Y:S05]  /*1360*/  BSYNC B0 ;  /* 0x0000000000007941 */ /* 0x000fea0003800000 */
.L_x_2396:
[----:B------:R-:W-:Y:S01]  /*1370*/  IADD3 R5, R2, 0x20, RZ ;  /* 0x0000002002057810 */ /* 0x000fe20007ffe0ff */
[----:B--2---:R2:W4:Y:S01]  /*1380*/  SHFL.IDX PT, R3, R9, 0x2, 0x181f ;  /* 0x00581f0009037f89 */ /* 0x00452200000e0000 */
[----:B------:R-:W-:Y:S02]  /*1390*/  BSSY B0, `(.L_x_2398) ;  /* 0x0000009000007945 */ /* 0x000fe40003800000 */
[----:B------:R-:W-:Y:S01]  /*13a0*/  ISETP.GE.AND P1, PT, R5, UR7, PT ;  /* 0x0000000705007c0c */ /* 0x000fe2000bf26270 */
[----:B---3--:R2:W3:-:S12]  /*13b0*/  SHFL.IDX PT, R12, R10, 0x2, 0x181f ;  /* 0x00581f000a0c7f89 */ /* 0x0084d800000e0000 */
[----:B------:R-:W-:Y:S05]  /*13c0*/  @P1 BRA `(.L_x_2399) ;  /* 0x0000005000001947 */ /* 0x000fea0003800000 */
[----:B---3--:R-:W-:-:S04]  /*13d0*/  LEA R12, P1, R236, R12, 0x1 ;  /* 0x0000000cec0c7211 */ /* 0x008fc800078208ff */
[----:B----4-:R-:W-:Y:S01]  /*13e0*/  LEA.HI.X R13, R236, R3, R235, 0x1, P1 ;  /* 0x00000003ec0d7211 */ /* 0x010fe200008f0ceb */
[----:B------:R-:W-:-:S05]  /*13f0*/  IMAD.SHL.U32 R3, R229, 0x2, RZ ;  /* 0x00000002e5037824 */ /* 0x000fca00078e00ff */
[----:B------:R-:W-:Y:S01]  /*1400*/  @!PT LDS RZ, [RZ] ;  /* 0x00000000fffff984 */ /* 0x000fe20000000800 */
[----:B------:R3:W-:Y:S03]  /*1410*/  LDGSTS.E.BYPASS.LTC128B.128 [R3+0x7100], [R12.64], !P0 ;  /* 0x071000000c037fae */ /* 0x0007e6000c101d50 */
.L_x_2399:
[----:B------:R-:W-:Y:S05]  /*1420*/  BSYNC B0 ;  /* 0x0000000000007941 */ /* 0x000fea0003800000 */
.L_x_2398:
[----:B------:R-:W-:Y:S01]  /*1430*/  IADD3 R5, R2, 0x30, RZ ;  /* 0x0000003002057810 */ /* 0x000fe20007ffe0ff */
[----:B---34-:R3:W4:Y:S01]  /*1440*/  SHFL.IDX PT, R3, R9, 0x3, 0x181f ;  /* 0x00781f0009037f89 */ /* 0x01872200000e0000 */
[----:B------:R-:W-:Y:S02]  /*1450*/  BSSY B0, `(.L_x_2400) ;  /* 0x0000009000007945 */ /* 0x000fe40003800000 */
[----:B------:R-:W-:Y:S01]  /*1460*/  ISETP.GE.AND P1, PT, R5, UR7, PT ;  /* 0x0000000705007c0c */ /* 0x000fe2000bf26270 */
[----:B------:R3:W1:-:S12]  /*1470*/  SHFL.IDX PT, R12, R10, 0x3, 0x181f ;  /* 0x00781f000a0c7f89 */ /* 0x00065800000e0000 */
[----:B------:R-:W-:Y:S05]  /*1480*/  @P1 BRA `(.L_x_2401) ;  /* 0x0000005000001947 */ /* 0x000fea0003800000 */
[----:B-1----:R-:W-:-:S04]  /*1490*/  LEA R12, P1, R236, R12, 0x1 ;  /* 0x0000000cec0c7211 */ /* 0x002fc800078208ff */
[----:B----4-:R-:W-:Y:S01]  /*14a0*/  LEA.HI.X R13, R236, R3, R235, 0x1, P1 ;  /* 0x00000003ec0d7211 */ /* 0x010fe200008f0ceb */
[----:B------:R-:W-:-:S05]  /*14b0*/  IMAD.SHL.U32 R3, R229, 0x2, RZ ;  /* 0x00000002e5037824 */ /* 0x000fca00078e00ff */
[----:B------:R-:W-:Y:S01]  /*14c0*/  @!PT LDS RZ, [RZ] ;  /* 0x00000000fffff984 */ /* 0x000fe20000000800 */
[----:B------:R1:W-:Y:S03]  /*14d0*/  LDGSTS.E.BYPASS.LTC128B.128 [R3+0x7900], [R12.64], !P0 ;  /* 0x079000000c037fae */ /* 0x0003e6000c101d50 */
.L_x_2401:
[----:B------:R-:W-:Y:S05]  /*14e0*/  BSYNC B0 ;  /* 0x0000000000007941 */ /* 0x000fea0003800000 */
.L_x_2400:
[----:B------:R-:W-:Y:S01]  /*14f0*/  IADD3 R5, R2, 0x40, RZ ;  /* 0x0000004002057810 */ /* 0x000fe20007ffe0ff */
[----:B-1--4-:R1:W4:Y:S01]  /*1500*/  SHFL.IDX PT, R3, R9, 0x4, 0x181f ;  /* 0x00981f0009037f89 */ /* 0x01232200000e0000 */
[----:B------:R-:W-:Y:S02]  /*1510*/  BSSY B0, `(.L_x_2402) ;  /* 0x0000009000007945 */ /* 0x000fe40003800000 */
[----:B------:R-:W-:Y:S01]  /*1520*/  ISETP.GE.AND P1, PT, R5, UR7, PT ;  /* 0x0000000705007c0c */ /* 0x000fe2000bf26270 */
[----:B------:R1:W2:-:S12]  /*1530*/  SHFL.IDX PT, R12, R10, 0x4, 0x181f ;  /* 0x00981f000a0c7f89 */ /* 0x00029800000e0000 */
[----:B------:R-:W-:Y:S05]  /*1540*/  @P1 BRA `(.L_x_2403) ;  /* 0x0000005000001947 */ /* 0x000fea0003800000 */
[----:B--2---:R-:W-:-:S04]  /*1550*/  LEA R12, P1, R236, R12, 0x1 ;  /* 0x0000000cec0c7211 */ /* 0x004fc800078208ff */
[----:B----4-:R-:W-:Y:S01]  /*1560*/  LEA.HI.X R13, R236, R3, R235, 0x1, P1 ;  /* 0x00000003ec0d7211 */ /* 0x010fe200008f0ceb */
[----:B------:R-:W-:-:S05]  /*1570*/  IMAD.SHL.U32 R3, R229, 0x2, RZ ;  /* 0x00000002e5037824 */ /* 0x000fca00078e00ff */
[----:B------:R-:W-:Y:S01]  /*1580*/  @!PT LDS RZ, [RZ] ;  /* 0x00000000fffff984 */ /* 0x000fe20000000800 */
[----:B------:R2:W-:Y:S03]  /*1590*/  LDGSTS.E.BYPASS.LTC128B.128 [R3+0x8100], [R12.64], !P0 ;  /* 0x081000000c037fae */ /* 0x0005e6000c101d50 */
.L_x_2403:
[----:B------:R-:W-:Y:S05]  /*15a0*/  BSYNC B0 ;  /* 0x0000000000007941 */ /* 0x000fea0003800000 */
.L_x_2402:
[----:B------:R-:W-:Y:S01]  /*15b0*/  IADD3 R5, R2, 0x50, RZ ;  /* 0x0000005002057810 */ /* 0x000fe20007ffe0ff */
[----:B--2-4-:R2:W4:Y:S01]  /*15c0*/  SHFL.IDX PT, R3, R9, 0x5, 0x181f ;  /* 0x00b81f0009037f89 */ /* 0x01452200000e0000 */
        /* <DEDUP_REMOVED lines=9> */
.L_x_2405:
[----:B------:R-:W-:Y:S05]  /*1660*/  BSYNC B0 ;  /* 0x0000000000007941 */ /* 0x000fea0003800000 */
.L_x_2404:
        /* <DEDUP_REMOVED lines=11> */
.L_x_2407:
[----:B------:R-:W-:Y:S05]  /*1720*/  BSYNC B0 ;  /* 0x0000000000007941 */ /* 0x000fea0003800000 */
.L_x_2406:
[----:B-123--:R-:W1:Y:S01]  /*1730*/  SHFL.IDX PT, R10, R10, 0x7, 0x181f ;  /* 0x00f81f000a0a7f89 */ /* 0x00ee6200000e0000 */
[----:B------:R-:W-:Y:S01]  /*1740*/  ULDC UR4, c[0x0][0x2b8] ;  /* 0x0000ae0000047ab9 */ /* 0x000fe20000000800 */
[----:B----4-:R-:W-:Y:S01]  /*1750*/  IMAD.MOV.U32 R3, RZ, RZ, 0x60 ;  /* 0x00000060ff037424 */ /* 0x010fe200078e00ff */
[----:B------:R-:W-:Y:S01]  /*1760*/  UISETP.NE.AND UP3, UPT, UR4, 0x1, UPT ;  /* 0x000000010400788c */ /* 0x000fe2000bf65270 */
[----:B------:R-:W2:Y:S01]  /*1770*/  SHFL.IDX PT, R9, R9, 0x7, 0x181f ;  /* 0x00f81f0009097f89 */ /* 0x000ea200000e0000 */
[----:B------:R-:W-:Y:S01]  /*1780*/  IADD3 R2, R2, 0x70, RZ ;  /* 0x0000007002027810 */ /* 0x000fe20007ffe0ff */
[----:B------:R-:W-:Y:S01]  /*1790*/  IMAD R169, R6, R3, -0x60 ;  /* 0xffffffa006a97424 */ /* 0x000fe200078e0203 */
[----:B------:R-:W-:Y:S01]  /*17a0*/  USHF.R.S32.HI UR6, URZ, 0x1f, UR10 ;  /* 0x0000001f3f067899 */ /* 0x000fe2000801140a */
[----:B------:R-:W-:Y:S01]  /*17b0*/  IMAD.SHL.U32 R229, R229, 0x2, RZ ;  /* 0x00000002e5e57824 */ /* 0x000fe200078e00ff */
[----:B------:R-:W-:Y:S01]  /*17c0*/  PLOP3.LUT P2, PT, PT, PT, UP3, 0x80, 0x0 ;  /* 0x000000000000781c */ /* 0x000fe20003f4f038 */
[C---:B------:R-:W-:Y:S01]  /*17d0*/  IMAD.IADD R232, R233.reuse, 0x1, R169 ;  /* 0x00000001e9e87824 */ /* 0x040fe200078e02a9 */
[----:B------:R-:W-:Y:S01]  /*17e0*/  ISETP.GE.AND P3, PT, R2, UR7, PT ;  /* 0x0000000702007c0c */ /* 0x000fe2000bf66270 */
[----:B------:R-:W-:Y:S01]  /*17f0*/  ULDC.64 UR4, c[0x0][0x2b0] ;  /* 0x0000ac0000047ab9 */ /* 0x000fe20000000a00 */
[----:B------:R-:W-:Y:S01]  /*1800*/  PLOP3.LUT P1, PT, PT, PT, UP3, 0x80, 0x0 ;  /* 0x000000000000781c */ /* 0x000fe20003f2f038 */
[----:B------:R-:W-:Y:S01]  /*1810*/  UIMAD UR6, UR6, UR4, URZ ;  /* 0x00000004060672a4 */ /* 0x000fe2000f8e023f */
[C---:B------:R-:W-:Y:S01]  /*1820*/  ISETP.GE.AND P4, PT, R232.reuse, UR8, PT ;  /* 0x00000008e8007c0c */ /* 0x040fe2000bf86270 */
[----:B-----5:R-:W-:Y:S01]  /*1830*/  IMAD.IADD R232, R232, 0x1, R234 ;  /* 0x00000001e8e87824 */ /* 0x020fe200078e02ea */
[----:B------:R-:W-:Y:S01]  /*1840*/  UIMAD.WIDE.U32 UR14, UR10, UR4, URZ ;  /* 0x000000040a0e72a5 */ /* 0x000fe2000f8e003f */
[----:B------:R-:W-:Y:S01]  /*1850*/  IMAD.MOV.U32 R231, RZ, RZ, RZ ;  /* 0x000000ffffe77224 */ /* 0x000fe200078e00ff */
[----:B------:R-:W-:Y:S01]  /*1860*/  ISETP.GT.OR P4, PT, R233, 0x5f, P4 ;  /* 0x0000005fe900780c */ /* 0x000fe20002784670 */
[----:B------:R-:W-:Y:S01]  /*1870*/  UIMAD UR5, UR10, UR5, UR6 ;  /* 0x000000050a0572a4 */ /* 0x000fe2000f8e0206 */
[----:B------:R-:W-:-:S02]  /*1880*/  IMAD.MOV.U32 R2, RZ, RZ, R232 ;  /* 0x000000ffff027224 */ /* 0x000fc400078e00e8 */
[----:B------:R-:W-:Y:S01]  /*1890*/  @P2 IMAD.HI.U32 R5, R232, c[0x0][0x2bc], RZ ;  /* 0x0000af00e8052a27 */ /* 0x000fe200078e00ff */
[----:B-1----:R-:W-:Y:S01]  /*18a0*/  @!P3 LEA R10, P2, R236, R10, 0x1 ;  /* 0x0000000aec0ab211 */ /* 0x002fe200078408ff */
[----:B------:R-:W-:-:S03]  /*18b0*/  UIADD3 UR7, UR15, UR5, URZ ;  /* 0x000000050f077290 */ /* 0x000fc6000fffe03f */
[----:B--2---:R-:W-:Y:S01]  /*18c0*/  @!P3 LEA.HI.X R11, R236, R9, R235, 0x1, P2 ;  /* 0x00000009ec0bb211 */ /* 0x004fe200010f0ceb */
[----:B------:R-:W-:Y:S01]  /*18d0*/  USHF.R.S32.HI UR12, URZ, 0x1f, UR9 ;  /* 0x0000001f3f0c7899 */ /* 0x000fe20008011409 */
[----:B------:R-:W-:Y:S01]  /*18e0*/  @P1 SHF.R.U32.HI R2, RZ, c[0x0][0x2c0], R5 ;  /* 0x0000b000ff021a19 */ /* 0x000fe20000011605 */
[----:B------:R-:W-:Y:S02]  /*18f0*/  ULDC.64 UR4, c[0x0][0x1e8] ;  /* 0x00007a0000047ab9 */ /* 0x000fe40000000a00 */
[----:B------:R-:W-:Y:S01]  /*1900*/  @!PT LDS RZ, [RZ] ;  /* 0x00000000fffff984 */ /* 0x000fe20000000800 */
[----:B------:R1:W-:Y:S01]  /*1910*/  @!P3 LDGSTS.E.BYPASS.LTC128B.128 [R229+0x9900], [R10.64], !P0 ;  /* 0x099000000ae5bfae */ /* 0x0003e2000c101d50 */
[----:B------:R-:W-:-:S03]  /*1920*/  @!P4 IADD3 R7, P1, R2, UR14, RZ ;  /* 0x0000000e0207cc10 */ /* 0x000fc6000ff3e0ff */
[----:B------:R-:W0:Y:S01]  /*1930*/  LDGDEPBAR ;  /* 0x00000000000079af */ /* 0x000e220000000000 */
[----:B------:R-:W-:Y:S02]  /*1940*/  @!P4 LEA.HI.X.SX32 R5, R2, UR7, 0x1, P1 ;  /* 0x000000070205cc11 */ /* 0x000fe400088f0eff */
[----:B------:R-:W-:-:S04]  /*1950*/  @!P4 LEA R8, P1, R7, c[0x0][0x2a0], 0x2 ;  /* 0x0000a8000708ca11 */ /* 0x000fc800078210ff */
[----:B------:R-:W-:Y:S01]  /*1960*/  @!P4 LEA.HI.X R9, R7, c[0x0][0x2a4], R5, 0x2, P1 ;  /* 0x0000a9000709ca11 */ /* 0x000fe200008f1405 */
[----:B------:R-:W-:Y:S06]  /*1970*/  BAR.SYNC.DEFER_BLOCKING 0x0 ;  /* 0x0000000000007b1d */ /* 0x000fec0000010000 */
[----:B------:R2:W3:Y:S01]  /*1980*/  @!P4 LDG.E R231, [R8.64] ;  /* 0x0000001008e7c981 */ /* 0x0004e2000c1e1900 */
[----:B------:R-:W-:Y:S01]  /*1990*/  IMAD.MOV R2, RZ, RZ, -R2 ;  /* 0x000000ffff027224 */ /* 0x000fe200078e0a02 */
[----:B------:R-:W-:Y:S01]  /*19a0*/  UIMAD UR6, UR12, UR4, URZ ;  /* 0x000000040c0672a4 */ /* 0x000fe2000f8e023f */
[----:B------:R-:W-:Y:S01]  /*19b0*/  IMAD R3, R6, -0x60, R3 ;  /* 0xffffffa006037824 */ /* 0x000fe200078e0203 */
[----:B------:R-:W-:Y:S01]  /*19c0*/  UIMAD.WIDE.U32 UR10, UR9, UR4, URZ ;  /* 0x00000004090a72a5 */ /* 0x000fe2000f8e003f */
[----:B------:R-:W-:Y:S01]  /*19d0*/  IMAD R232, R2, c[0x0][0x2b8], R232 ;  /* 0x0000ae0002e87a24 */ /* 0x000fe200078e02e8 */
[----:B------:R-:W-:Y:S01]  /*19e0*/  UIMAD UR6, UR9, UR5, UR6 ;  /* 0x00000005090672a4 */ /* 0x000fe2000f8e0206 */
[----:B------:R-:W-:Y:S01]  /*19f0*/  ISETP.GE.AND P4, PT, R236, c[0x0][0x1d4], PT ;  /* 0x00007500ec007a0c */ /* 0x000fe20003f86270 */
[----:B------:R-:W-:Y:S01]  /*1a00*/  IMAD.SHL.U32 R19, R19, 0x40, RZ ;  /* 0x0000004013137824 */ /* 0x000fe200078e00ff */
[----:B------:R-:W-:Y:S01]  /*1a10*/  IADD3 R5, R3, UR8, RZ ;  /* 0x0000000803057c10 */ /* 0x000fe2000fffe0ff */
[----:B------:R-:W-:Y:S01]  /*1a20*/  IMAD.WIDE.U32 R12, R232, c[0x0][0x1e0], RZ ;  /* 0x00007800e80c7a25 */ /* 0x000fe200078e00ff */
[----:B------:R-:W-:Y:S01]  /*1a30*/  UIADD3 UR6, UR11, UR6, URZ ;  /* 0x000000060b067290 */ /* 0x000fe2000fffe03f */
[----:B------:R-:W-:Y:S01]  /*1a40*/  LEA.HI R172, R173, R171, RZ, 0x5 ;  /* 0x000000abadac7211 */ /* 0x000fe200078f28ff */
[----:B------:R-:W-:Y:S01]  /*1a50*/  ULDC.64 UR4, c[0x0][0x210] ;  /* 0x0000840000047ab9 */ /* 0x000fe20000000a00 */
[----:B------:R-:W-:Y:S01]  /*1a60*/  IMAD.SHL.U32 R168, R20, 0x40, RZ ;  /* 0x0000004014a87824 */ /* 0x000fe200078e00ff */
[----:B------:R-:W-:Y:S01]  /*1a70*/  LOP3.LUT R19, R19, 0x1c0, RZ, 0xc0, !PT ;  /* 0x000001c013137812 */ /* 0x000fe200078ec0ff */
[----:B------:R-:W-:Y:S01]  /*1a80*/  IMAD.WIDE.U32 R38, R232, c[0x0][0x208], RZ ;  /* 0x00008200e8267a25 */ /* 0x000fe200078e00ff */
[----:B------:R-:W-:Y:S01]  /*1a90*/  SHF.R.S32.HI R170, RZ, 0x5, R172 ;  /* 0x00000005ffaa7819 */ /* 0x000fe200000114ac */
[----:B------:R-:W-:Y:S01]  /*1aa0*/  UIMAD UR12, UR12, UR4, URZ ;  /* 0x000000040c0c72a4 */ /* 0x000fe2000f8e023f */
[----:B------:R-:W-:Y:S01]  /*1ab0*/  LOP3.LUT R168, R168, 0xfffffe00, RZ, 0xc0, !PT ;  /* 0xfffffe00a8a87812 */ /* 0x000fe200078ec0ff */
[----:B------:R-:W-:Y:S01]  /*1ac0*/  UIMAD.WIDE.U32 UR20, UR9, UR4, URZ ;  /* 0x00000004091472a5 */ /* 0x000fe2000f8e003f */
[----:B------:R-:W-:Y:S01]  /*1ad0*/  IADD3 R239, R229, 0x100, RZ ;  /* 0x00000100e5ef7810 */ /* 0x000fe20007ffe0ff */
[----:B------:R-:W-:-:S02]  /*1ae0*/  UIMAD UR12, UR9, UR5, UR12 ;  /* 0x00000005090c72a4 */ /* 0x000fc4000f8e020c */
[----:B------:R-:W-:Y:S01]  /*1af0*/  IMAD R228, R170, 0x400, R168 ;  /* 0x00000400aae47824 */ /* 0x000fe200078e02a8 */
[----:B--2---:R-:W-:Y:S01]  /*1b00*/  SHF.R.S32.HI R8, RZ, 0x1f, R232 ;  /* 0x0000001fff087819 */ /* 0x004fe200000114e8 */
[----:B------:R-:W-:-:S04]  /*1b10*/  UIADD3 UR12, UR21, UR12, URZ ;  /* 0x0000000c150c7290 */ /* 0x000fc8000fffe03f */
[C---:B-1----:R-:W-:Y:S02]  /*1b20*/  IMAD R10, R8.reuse, c[0x0][0x1e0], RZ ;  /* 0x00007800080a7a24 */ /* 0x042fe400078e02ff */
[----:B------:R-:W-:Y:S02]  /*1b30*/  IMAD R8, R8, c[0x0][0x208], RZ ;  /* 0x0000820008087a24 */ /* 0x000fe400078e02ff */
[C---:B------:R-:W-:Y:S02]  /*1b40*/  IMAD R10, R232.reuse, c[0x0][0x1e4], R10 ;  /* 0x00007900e80a7a24 */ /* 0x040fe400078e020a */
[----:B------:R-:W-:Y:S02]  /*1b50*/  IMAD R8, R232, c[0x0][0x20c], R8 ;  /* 0x00008300e8087a24 */ /* 0x000fe400078e0208 */
[----:B------:R-:W-:Y:S02]  /*1b60*/  IMAD.IADD R11, R13, 0x1, R10 ;  /* 0x000000010d0b7824 */ /* 0x000fe400078e020a */
[----:B------:R-:W-:-:S02]  /*1b70*/  IMAD.MOV.U32 R10, RZ, RZ, R12 ;  /* 0x000000ffff0a7224 */ /* 0x000fc400078e000c */
[----:B------:R-:W-:Y:S01]  /*1b80*/  IMAD.IADD R39, R39, 0x1, R8 ;  /* 0x0000000127277824 */ /* 0x000fe200078e0208 */
[----:B---3--:R-:W-:Y:S01]  /*1b90*/  SHF.R.S32.HI R36, RZ, 0x1f, R231 ;  /* 0x0000001fff247819 */ /* 0x008fe200000114e7 */
[----:B------:R-:W-:-:S04]  /*1ba0*/  IMAD.WIDE.U32 R10, R231, c[0x0][0x1f0], R10 ;  /* 0x00007c00e70a7a25 */ /* 0x000fc800078e000a */
[----:B------:R-:W-:Y:S01]  /*1bb0*/  IMAD R9, R36, c[0x0][0x1f0], RZ ;  /* 0x00007c0024097a24 */ /* 0x000fe200078e02ff */
[----:B------:R-:W-:Y:S01]  /*1bc0*/  IADD3 R2, P0, R10, UR10, RZ ;  /* 0x0000000a0a027c10 */ /* 0x000fe2000ff1e0ff */
[----:B------:R-:W-:Y:S02]  /*1bd0*/  IMAD R36, R36, c[0x0][0x218], RZ ;  /* 0x0000860024247a24 */ /* 0x000fe400078e02ff */
[C---:B------:R-:W-:Y:S02]  /*1be0*/  IMAD R9, R231.reuse, c[0x0][0x1f4], R9 ;  /* 0x00007d00e7097a24 */ /* 0x040fe400078e0209 */
[----:B------:R-:W-:-:S03]  /*1bf0*/  IMAD.WIDE.U32 R38, R231, c[0x0][0x218], R38 ;  /* 0x00008600e7267a25 */ /* 0x000fc600078e0026 */
[----:B------:R-:W-:Y:S01]  /*1c00*/  IADD3.X R9, R11, UR6, R9, P0, !PT ;  /* 0x000000060b097c10 */ /* 0x000fe200087fe409 */
[----:B------:R-:W-:Y:S01]  /*1c10*/  IMAD R36, R231, c[0x0][0x21c], R36 ;  /* 0x00008700e7247a24 */ /* 0x000fe200078e0224 */
[----:B------:R-:W-:-:S04]  /*1c20*/  LEA R11, P0, R2, c[0x0][0x1c8], 0x1 ;  /* 0x00007200020b7a11 */ /* 0x000fc800078008ff */
[----:B------:R-:W-:Y:S01]  /*1c30*/  LEA.HI.X R9, R2, c[0x0][0x1cc], R9, 0x1, P0 ;  /* 0x0000730002097a11 */ /* 0x000fe200000f0c09 */
[----:B------:R-:W1:Y:S01]  /*1c40*/  SHFL.IDX PT, R22, R11, RZ, 0x181f ;  /* 0x00181fff0b167589 */ /* 0x000e6200000e0000 */
[----:B------:R-:W-:Y:S02]  /*1c50*/  IMAD.IADD R2, R5, 0x1, -R18 ;  /* 0x0000000105027824 */ /* 0x000fe400078e0a12 */
[----:B------:R-:W-:Y:S01]  /*1c60*/  IMAD.SHL.U32 R18, R18, 0x8, RZ ;  /* 0x0000000812127824 */ /* 0x000fe200078e00ff */
[----:B------:R-:W2:Y:S02]  /*1c70*/  SHFL.IDX PT, R7, R9, RZ, 0x181f ;  /* 0x00181fff09077589 */ /* 0x000ea400000e0000 */
[C---:B------:R-:W-:Y:S02]  /*1c80*/  ISETP.GE.AND P1, PT, R2.reuse, 0x1, PT ;  /* 0x000000010200780c */ /* 0x040fe40003f26270 */
[----:B------:R-:W3:Y:S01]  /*1c90*/  SHFL.IDX PT, R16, R11, 0x1, 0x181f ;  /* 0x00381f000b107f89 */ /* 0x000ee200000e0000 */
[----:B------:R-:W-:-:S02]  /*1ca0*/  ISETP.GE.AND P0, PT, R2, 0x11, PT ;  /* 0x000000110200780c */ /* 0x000fc40003f06270 */
[C---:B------:R-:W-:Y:S01]  /*1cb0*/  ISETP.GE.AND P6, PT, R2.reuse, 0x21, PT ;  /* 0x000000210200780c */ /* 0x040fe20003fc6270 */
[----:B------:R-:W4:Y:S01]  /*1cc0*/  SHFL.IDX PT, R17, R9, 0x1, 0x181f ;  /* 0x00381f0009117f89 */ /* 0x000f2200000e0000 */
[C---:B------:R-:W-:Y:S02]  /*1cd0*/  ISETP.GE.AND P5, PT, R2.reuse, 0x31, PT ;  /* 0x000000310200780c */ /* 0x040fe40003fa6270 */
[----:B------:R-:W-:Y:S01]  /*1ce0*/  ISETP.GE.AND P3, PT, R2, 0x41, PT ;  /* 0x000000410200780c */ /* 0x000fe20003f66270 */
[----:B------:R-:W3:Y:S04]  /*1cf0*/  SHFL.IDX PT, R14, R11, 0x2, 0x181f ;  /* 0x00581f000b0e7f89 */ /* 0x000ee800000e0000 */
[----:B------:R-:W3:Y:S01]  /*1d00*/  SHFL.IDX PT, R12, R11, 0x3, 0x181f ;  /* 0x00781f000b0c7f89 */ /* 0x000ee200000e0000 */
[----:B-1----:R-:W-:-:S03]  /*1d10*/  @P1 LEA R22, P2, R236, R22, 0x1 ;  /* 0x00000016ec161211 */ /* 0x002fc600078408ff */
[----:B------:R-:W1:Y:S01]  /*1d20*/  SHFL.IDX PT, R15, R9, 0x2, 0x181f ;  /* 0x00581f00090f7f89 */ /* 0x000e6200000e0000 */
[----:B--2---:R-:W-:-:S03]  /*1d30*/  @P1 LEA.HI.X R23, R236, R7, R235, 0x1, P2 ;  /* 0x00000007ec171211 */ /* 0x004fc600010f0ceb */
[----:B------:R-:W2:Y:S01]  /*1d40*/  SHFL.IDX PT, R10, R11, 0x4, 0x181f ;  /* 0x00981f000b0a7f89 */ /* 0x000ea200000e0000 */
[----:B------:R-:W-:-:S03]  /*1d50*/  ISETP.GE.AND P2, PT, R2, 0x51, PT ;  /* 0x000000510200780c */ /* 0x000fc60003f46270 */
[----:B------:R-:W1:Y:S04]  /*1d60*/  SHFL.IDX PT, R13, R9, 0x3, 0x181f ;  /* 0x00781f00090d7f89 */ /* 0x000e6800000e0000 */
[----:B------:R-:W-:Y:S04]  /*1d70*/  SHFL.IDX PT, R7, R11, 0x5, 0x181f ;  /* 0x00b81f000b077f89 */ /* 0x000fe800000e0000 */
[----:B------:R-:W1:Y:S04]  /*1d80*/  SHFL.IDX PT, R11, R9, 0x4, 0x181f ;  /* 0x00981f00090b7f89 */ /* 0x000e6800000e0000 */
[----:B------:R-:W1:Y:S04]  /*1d90*/  SHFL.IDX PT, R9, R9, 0x5, 0x181f ;  /* 0x00b81f0009097f89 */ /* 0x000e6800000e0000 */
[----:B------:R3:W-:Y:S02]  /*1da0*/  @P1 LDGSTS.E.BYPASS.LTC128B.128 [R229+0x3100], [R22.64], !P4 ;  /* 0x0310000016e51fae */ /* 0x0007e4000e101d50 */
[----:B---3--:R-:W-:-:S02]  /*1db0*/  @P0 LEA R22, P1, R236, R16, 0x1 ;  /* 0x00000010ec160211 */ /* 0x008fc400078208ff */
[----:B------:R-:W-:Y:S02]  /*1dc0*/  SHF.R.S32.HI R16, RZ, 0x4, R21 ;  /* 0x00000004ff107819 */ /* 0x000fe40000011415 */
[C-C-:B----4-:R-:W-:Y:S02]  /*1dd0*/  @P0 LEA.HI.X R23, R236.reuse, R17, R235.reuse, 0x1, P1 ;  /* 0x00000011ec170211 */ /* 0x150fe400008f0ceb */
[C---:B------:R-:W-:Y:S02]  /*1de0*/  @P6 LEA R14, P1, R236.reuse, R14, 0x1 ;  /* 0x0000000eec0e6211 */ /* 0x040fe400078208ff */
[----:B------:R-:W-:Y:S01]  /*1df0*/  LEA.HI R21, R21, R16, RZ, 0x1 ;  /* 0x0000001015157211 */ /* 0x000fe200078f08ff */
[----:B------:R3:W-:Y:S01]  /*1e00*/  @P0 LDGSTS.E.BYPASS.LTC128B.128 [R229+0x3900], [R22.64], !P4 ;  /* 0x0390000016e50fae */ /* 0x0007e2000e101d50 */
[C---:B------:R-:W-:Y:S02]  /*1e10*/  @P5 LEA R12, P0, R236.reuse, R12, 0x1 ;  /* 0x0000000cec0c5211 */ /* 0x040fe400078008ff */
[----:B-1----:R-:W-:-:S02]  /*1e20*/  @P6 LEA.HI.X R15, R236, R15, R235, 0x1, P1 ;  /* 0x0000000fec0f6211 */ /* 0x002fc400008f0ceb */
[C---:B--2---:R-:W-:Y:S02]  /*1e30*/  @P3 LEA R10, P1, R236.reuse, R10, 0x1 ;  /* 0x0000000aec0a3211 */ /* 0x044fe400078208ff */
[C-C-:B------:R-:W-:Y:S01]  /*1e40*/  @P5 LEA.HI.X R13, R236.reuse, R13, R235.reuse, 0x1, P0 ;  /* 0x0000000dec0d5211 */ /* 0x140fe200000f0ceb */
[----:B------:R1:W-:Y:S01]  /*1e50*/  @P6 LDGSTS.E.BYPASS.LTC128B.128 [R229+0x4100], [R14.64], !P4 ;  /* 0x041000000ee56fae */ /* 0x0003e2000e101d50 */
[----:B------:R-:W-:Y:S02]  /*1e60*/  @P3 LEA.HI.X R11, R236, R11, R235, 0x1, P1 ;  /* 0x0000000bec0b3211 */ /* 0x000fe400008f0ceb */
[----:B------:R-:W-:Y:S01]  /*1e70*/  LOP3.LUT R21, R21, 0xfffffffe, RZ, 0xc0, !PT ;  /* 0xfffffffe15157812 */ /* 0x000fe200078ec0ff */
[----:B------:R1:W-:Y:S01]  /*1e80*/  @P5 LDGSTS.E.BYPASS.LTC128B.128 [R229+0x4900], [R12.64], !P4 ;  /* 0x049000000ce55fae */ /* 0x0003e2000e101d50 */
[----:B------:R-:W-:-:S03]  /*1e90*/  LOP3.LUT P1, RZ, R88, 0x2, RZ, 0xc0, !PT ;  /* 0x0000000258ff7812 */ /* 0x000fc6000782c0ff */
[----:B------:R2:W-:Y:S01]  /*1ea0*/  @P3 LDGSTS.E.BYPASS.LTC128B.128 [R229+0x5100], [R10.64], !P4 ;  /* 0x051000000ae53fae */ /* 0x0005e2000e101d50 */
[----:B------:R-:W-:Y:S01]  /*1eb0*/  IMAD.IADD R16, R16, 0x1, -R21 ;  /* 0x0000000110107824 */ /* 0x000fe200078e0a15 */
[----:B---3--:R-:W-:Y:S01]  /*1ec0*/  @P2 LEA R22, P0, R236, R7, 0x1 ;  /* 0x00000007ec162211 */ /* 0x008fe200078008ff */
[----:B------:R-:W-:-:S03]  /*1ed0*/  IMAD.SHL.U32 R7, R88, 0x40, RZ ;  /* 0x0000004058077824 */ /* 0x000fc600078e00ff */
[----:B------:R-:W-:Y:S01]  /*1ee0*/  @P2 LEA.HI.X R23, R236, R9, R235, 0x1, P0 ;  /* 0x00000009ec172211 */ /* 0x000fe200000f0ceb */
[----:B------:R-:W-:Y:S01]  /*1ef0*/  IMAD.SHL.U32 R9, R16, 0x8, RZ ;  /* 0x0000000810097824 */ /* 0x000fe200078e00ff */
[----:B------:R-:W-:Y:S02]  /*1f00*/  LOP3.LUT R7, R7, 0x1c0, RZ, 0xc0, !PT ;  /* 0x000001c007077812 */ /* 0x000fe400078ec0ff */
[----:B------:R-:W-:Y:S01]  /*1f10*/  IADD3 R94, P0, R38, UR20, RZ ;  /* 0x00000014265e7c10 */ /* 0x000fe2000ff1e0ff */
[----:B------:R3:W-:Y:S01]  /*1f20*/  @P2 LDGSTS.E.BYPASS.LTC128B.128 [R229+0x5900], [R22.64], !P4 ;  /* 0x0590000016e52fae */ /* 0x0007e2000e101d50 */
[----:B------:R-:W-:Y:S02]  /*1f30*/  LOP3.LUT R18, R7, 0x8, R18, 0xf8, !PT ;  /* 0x0000000807127812 */ /* 0x000fe400078ef812 */
[----:B------:R-:W-:Y:S01]  /*1f40*/  SHF.R.U32.HI R7, RZ, 0x3, R7 ;  /* 0x00000003ff077819 */ /* 0x000fe20000011607 */
[----:B------:R-:W0:Y:S01]  /*1f50*/  LDGDEPBAR ;  /* 0x00000000000079af */ /* 0x000e220000000000 */
[----:B------:R-:W-:-:S02]  /*1f60*/  LOP3.LUT R9, R19, 0x8, R9, 0xf8, !PT ;  /* 0x0000000813097812 */ /* 0x000fc400078ef809 */
[----:B------:R-:W-:Y:S02]  /*1f70*/  SHF.R.U32.HI R19, RZ, 0x3, R19 ;  /* 0x00000003ff137819 */ /* 0x000fe40000011613 */
[----:B------:R-:W-:Y:S02]  /*1f80*/  LOP3.LUT R18, R18, R7, RZ, 0x3c, !PT ;  /* 0x0000000712127212 */ /* 0x000fe400078e3cff */
[----:B------:R-:W-:Y:S02]  /*1f90*/  LOP3.LUT R7, R9, R19, RZ, 0x3c, !PT ;  /* 0x0000001309077212 */ /* 0x000fe400078e3cff */
[----:B------:R-:W-:Y:S01]  /*1fa0*/  IADD3.X R36, R39, UR12, R36, P0, !PT ;  /* 0x0000000c27247c10 */ /* 0x000fe200087fe424 */
[----:B------:R-:W-:Y:S01]  /*1fb0*/  IMAD R227, R16, 0x200, R18 ;  /* 0x0000020010e37824 */ /* 0x000fe200078e0212 */
[----:B------:R-:W-:Y:S01]  /*1fc0*/  LEA R93, P0, R94, c[0x0][0x1f8], 0x1 ;  /* 0x00007e005e5d7a11 */ /* 0x000fe200078008ff */
[----:B------:R-:W-:Y:S01]  /*1fd0*/  IMAD.IADD R228, R7, 0x1, R228 ;  /* 0x0000000107e47824 */ /* 0x000fe200078e02e4 */
[----:B------:R-:W-:Y:S01]  /*1fe0*/  SHF.L.U64.HI R235, R236, 0x1, R235 ;  /* 0x00000001eceb7819 */ /* 0x000fe200000102eb */
[----:B------:R-:W-:Y:S01]  /*1ff0*/  IMAD.SHL.U32 R227, R227, 0x2, RZ ;  /* 0x00000002e3e37824 */ /* 0x000fe200078e00ff */
[----:B------:R-:W-:Y:S01]  /*2000*/  LEA.HI.X R94, R94, c[0x0][0x1fc], R36, 0x1, P0 ;  /* 0x00007f005e5e7a11 */ /* 0x000fe200000f0c24 */
[----:B------:R-:W-:Y:S01]  /*2010*/  IMAD.SHL.U32 R228, R228, 0x2, RZ ;  /* 0x00000002e4e47824 */ /* 0x000fe200078e00ff */
[----:B------:R-:W4:Y:S01]  /*2020*/  SHFL.IDX PT, R92, R93, 0x1, 0x181f ;  /* 0x00381f005d5c7f89 */ /* 0x000f2200000e0000 */
[C---:B------:R-:W-:Y:S01]  /*2030*/  ISETP.GE.AND P2, PT, R236.reuse, c[0x0][0x1d4], PT ;  /* 0x00007500ec007a0c */ /* 0x040fe20003f46270 */
[----:B------:R-:W-:Y:S01]  /*2040*/  IMAD.SHL.U32 R236, R236, 0x2, RZ ;  /* 0x00000002ecec7824 */ /* 0x000fe200078e00ff */
[C---:B------:R-:W-:Y:S01]  /*2050*/  IADD3 R37, R227.reuse, 0x3100, RZ ;  /* 0x00003100e3257810 */ /* 0x040fe20007ffe0ff */
[----:B------:R-:W-:Y:S01]  /*2060*/  SHFL.IDX PT, R95, R94, 0x1, 0x181f ;  /* 0x00381f005e5f7f89 */ /* 0x000fe200000e0000 */
[----:B------:R-:W-:Y:S01]  /*2070*/  IADD3 R226, R227, 0x3120, RZ ;  /* 0x00003120e3e27810 */ /* 0x000fe20007ffe0ff */
[----:B------:R-:W-:Y:S01]  /*2080*/  IMAD R224, R0, 0x2, R228 ;  /* 0x0000000200e07824 */ /* 0x000fe200078e02e4 */
[----:B------:R-:W-:-:S04]  /*2090*/  DEPBAR.LE SB0, 0x1 ;  /* 0x000080400000791a */ /* 0x000fc80000000000 */
[----:B------:R-:W-:-:S04]  /*20a0*/  DEPBAR.LE SB0, 0x0 ;  /* 0x000080000000791a */ /* 0x000fc80000000000 */
[----:B------:R-:W-:Y:S01]  /*20b0*/  BAR.SYNC.DEFER_BLOCKING 0x0 ;  /* 0x0000000000007b1d */ /* 0x000fe20000010000 */
[----:B------:R-:W-:Y:S01]  /*20c0*/  @P1 IADD3 R226, R37, -0x20, RZ ;  /* 0xffffffe025e21810 */ /* 0x000fe20007ffe0ff */
[----:B------:R-:W-:Y:S01]  /*20d0*/  IMAD R223, R4, 0x2, R228 ;  /* 0x0000000204df7824 */ /* 0x000fe200078e02e4 */
[----:B------:R-:W-:Y:S02]  /*20e0*/  LOP3.LUT P1, RZ, R88, 0x4, RZ, 0xc0, !PT ;  /* 0x0000000458ff7812 */ /* 0x000fe4000782c0ff */
[C---:B------:R-:W-:Y:S01]  /*20f0*/  ISETP.LT.OR P5, PT, R2.reuse, 0x1, P2 ;  /* 0x000000010200780c */ /* 0x040fe200017a1670 */
[----:B------:R-:W1:Y:S01]  /*2100*/  SHFL.IDX PT, R98, R93, RZ, 0x181f ;  /* 0x00181fff5d627589 */ /* 0x000e6200000e0000 */
[----:B------:R-:W-:Y:S01]  /*2110*/  ISETP.LT.OR P0, PT, R2, 0x11, P2 ;  /* 0x000000110200780c */ /* 0x000fe20001701670 */
[----:B------:R-:W-:Y:S01]  /*2120*/  IMAD R221, R0, 0x2, R223 ;  /* 0x0000000200dd7824 */ /* 0x000fe200078e02df */
[----:B----4-:R-:W-:Y:S01]  /*2130*/  IADD3 R92, P3, R92, R236, RZ ;  /* 0x000000ec5c5c7210 */ /* 0x010fe20007f7e0ff */
[----:B------:R-:W4:Y:S01]  /*2140*/  SHFL.IDX PT, R96, R94, RZ, 0x181f ;  /* 0x00181fff5e607589 */ /* 0x000f2200000e0000 */
[----:B------:R-:W-:-:S02]  /*2150*/  IADD3 R217, R226, 0x800, RZ ;  /* 0x00000800e2d97810 */ /* 0x000fc40007ffe0ff */
[C---:B------:R-:W-:Y:S01]  /*2160*/  IADD3 R216, R226.reuse, 0x1000, RZ ;  /* 0x00001000e2d87810 */ /* 0x040fe20007ffe0ff */
[----:B------:R-:W-:Y:S01]  /*2170*/  SHFL.IDX PT, R89, R94, 0x2, 0x181f ;  /* 0x00581f005e597f89 */ /* 0x000fe200000e0000 */
[C---:B------:R-:W-:Y:S02]  /*2180*/  IADD3 R215, R226.reuse, 0x1800, RZ ;  /* 0x00001800e2d77810 */ /* 0x040fe40007ffe0ff */
[C---:B------:R-:W-:Y:S01]  /*2190*/  IADD3 R214, R226.reuse, 0x2000, RZ ;  /* 0x00002000e2d67810 */ /* 0x040fe20007ffe0ff */
[----:B------:R-:W-:Y:S01]  /*21a0*/  SHFL.IDX PT, R91, R93, 0x3, 0x181f ;  /* 0x00781f005d5b7f89 */ /* 0x000fe200000e0000 */
[----:B------:R-:W-:-:S03]  /*21b0*/  IADD3 R213, R226, 0x2800, RZ ;  /* 0x00002800e2d57810 */ /* 0x000fc60007ffe0ff */
[----:B------:R-:W-:Y:S04]  /*21c0*/  SHFL.IDX PT, R90, R94, 0x3, 0x181f ;  /* 0x00781f005e5a7f89 */ /* 0x000fe800000e0000 */
[----:B------:R-:W-:Y:S04]  /*21d0*/  LDSM.16.M88.4 R28, [R228+0x6100] ;  /* 0x00610000e41c783b */ /* 0x000fe80000000200 */
[----:B------:R-:W-:Y:S01]  /*21e0*/  LDSM.16.M88.4 R32, [R228+0x8100] ;  /* 0x00810000e420783b */ /* 0x000fe20000000200 */
[----:B-1----:R-:W-:-:S03]  /*21f0*/  IADD3 R98, P6, R98, R236, RZ ;  /* 0x000000ec62627210 */ /* 0x002fc60007fde0ff */
[----:B------:R-:W1:Y:S02]  /*2200*/  LDSM.16.M88.4 R84, [R227+0x5900] ;  /* 0x00590000e354783b */ /* 0x000e640000000200 */
[----:B----4-:R-:W-:Y:S01]  /*2210*/  IMAD.X R99, R96, 0x1, R235, P6 ;  /* 0x0000000160637824 */ /* 0x010fe200030e06eb */
[C---:B------:R-:W-:Y:S01]  /*2220*/  ISETP.LT.OR P6, PT, R2.reuse, 0x21, P2 ;  /* 0x000000210200780c */ /* 0x040fe200017c1670 */
[----:B------:R-:W4:Y:S04]  /*2230*/  LDSM.16.M88.4 R76, [R227+0x3100] ;  /* 0x00310000e34c783b */ /* 0x000f280000000200 */
[----:B------:R-:W2:Y:S04]  /*2240*/  LDSM.16.M88.4 R68, [R227+0x3900] ;  /* 0x00390000e344783b */ /* 0x000ea80000000200 */
[----:B------:R-:W2:Y:S04]  /*2250*/  LDSM.16.M88.4 R60, [R227+0x4100] ;  /* 0x00410000e33c783b */ /* 0x000ea80000000200 */
[----:B------:R-:W2:Y:S04]  /*2260*/  LDSM.16.M88.4 R52, [R227+0x4900] ;  /* 0x00490000e334783b */ /* 0x000ea80000000200 */
[----:B------:R-:W2:Y:S04]  /*2270*/  LDSM.16.M88.4 R40, [R227+0x5100] ;  /* 0x00510000e328783b */ /* 0x000ea80000000200 */
[----:B------:R-:W-:Y:S04]  /*2280*/  LDSM.16.M88.4 R156, [R226] ;  /* 0x00000000e29c783b */ /* 0x000fe80000000200 */
[----:B------:R-:W-:Y:S04]  /*2290*/  LDSM.16.M88.4 R152, [R226+0x800] ;  /* 0x00080000e298783b */ /* 0x000fe80000000200 */
[----:B------:R-:W-:Y:S04]  /*22a0*/  LDSM.16.M88.4 R148, [R226+0x1000] ;  /* 0x00100000e294783b */ /* 0x000fe80000000200 */
[----:B------:R-:W-:Y:S01]  /*22b0*/  LDSM.16.M88.4 R144, [R226+0x1800] ;  /* 0x00180000e290783b */ /* 0x000fe20000000200 */
[-C--:B-1----:R-:W-:Y:S03]  /*22c0*/  HMMA.16816.F32.BF16 R36, R28, R84.reuse, RZ ;  /* 0x000000541c24723c */ /* 0x082fe600000418ff */
[----:B------:R-:W-:Y:S04]  /*22d0*/  LDSM.16.M88.4 R140, [R226+0x2000] ;  /* 0x00200000e28c783b */ /* 0x000fe80000000200 */
[----:B------:R-:W-:Y:S01]  /*22e0*/  LDSM.16.M88.4 R136, [R226+0x2800] ;  /* 0x00280000e288783b */ /* 0x000fe20000000200 */
[----:B------:R-:W-:Y:S03]  /*22f0*/  HMMA.16816.F32.BF16 R116, R32, R84, RZ ;  /* 0x000000542074723c */ /* 0x000fe600000418ff */
[----:B------:R-:W-:Y:S04]  /*2300*/  SHFL.IDX PT, R84, R93, 0x2, 0x181f ;  /* 0x00581f005d547f89 */ /* 0x000fe800000e0000 */
[----:B------:R-:W1:Y:S01]  /*2310*/  LDSM.16.M88.4 R112, [R224+0x6100] ;  /* 0x00610000e070783b */ /* 0x000e620000000200 */
[-C--:B----4-:R-:W-:Y:S03]  /*2320*/  HMMA.16816.F32.BF16 R80, R28, R76.reuse, RZ ;  /* 0x0000004c1c50723c */ /* 0x090fe600000418ff */
[----:B------:R-:W-:Y:S04]  /*2330*/  SHFL.IDX PT, R85, R93, 0x5, 0x181f ;  /* 0x00b81f005d557f89 */ /* 0x000fe800000e0000 */
[----:B------:R-:W-:Y:S01]  /*2340*/  LDSM.16.M88.4 R160, [R224+0x8100] ;  /* 0x00810000e0a0783b */ /* 0x000fe20000000200 */
[----:B------:R-:W-:Y:S03]  /*2350*/  HMMA.16816.F32.BF16 R24, R32, R76, RZ ;  /* 0x0000004c2018723c */ /* 0x000fe600000418ff */
[----:B------:R-:W-:Y:S01]  /*2360*/  @!PT LDS RZ, [RZ] ;  /* 0x00000000fffff984 */ /* 0x000fe20000000800 */
[----:B------:R-:W-:Y:S01]  /*2370*/  @!PT LDS RZ, [RZ] ;  /* 0x00000000fffff984 */ /* 0x000fe20000000800 */
[----:B------:R-:W-:Y:S01]  /*2380*/  @!PT LDS RZ, [RZ] ;  /* 0x00000000fffff984 */ /* 0x000fe20000000800 */
[----:B------:R4:W-:Y:S01]  /*2390*/  LDGSTS.E.BYPASS.LTC128B.128 [R229+0x100], [R98.64], !P5 ;  /* 0x0010000062e57fae */ /* 0x0009e2000e901d50 */
[----:B------:R-:W-:-:S04]  /*23a0*/  ISETP.LT.OR P5, PT, R2, 0x31, P2 ;  /* 0x000000310200780c */ /* 0x000fc800017a1670 */
[----:B------:R-:W-:Y:S08]  /*23b0*/  HMMA.16816.F32.BF16 R132, R32, R78, RZ ;  /* 0x0000004e2084723c */ /* 0x000ff000000418ff */
[-C--:B--2---:R-:W-:Y:S08]  /*23c0*/  HMMA.16816.F32.BF16 R72, R28, R68.reuse, RZ ;  /* 0x000000441c48723c */ /* 0x084ff000000418ff */
[C---:B---3--:R-:W-:Y:S08]  /*23d0*/  HMMA.16816.F32.BF16 R20, R32.reuse, R68, RZ ;  /* 0x000000442014723c */ /* 0x048ff000000418ff */
[----:B------:R-:W-:Y:S08]  /*23e0*/  HMMA.16816.F32.BF16 R128, R32, R70, RZ ;  /* 0x000000462080723c */ /* 0x000ff000000418ff */
[-C--:B------:R-:W-:Y:S08]  /*23f0*/  HMMA.16816.F32.BF16 R64, R28, R60.reuse, RZ ;  /* 0x0000003c1c40723c */ /* 0x080ff000000418ff */
[C---:B------:R-:W-:Y:S08]  /*2400*/  HMMA.16816.F32.BF16 R16, R32.reuse, R60, RZ ;  /* 0x0000003c2010723c */ /* 0x040ff000000418ff */
[----:B------:R-:W-:Y:S08]  /*2410*/  HMMA.16816.F32.BF16 R124, R32, R62, RZ ;  /* 0x0000003e207c723c */ /* 0x000ff000000418ff */
[-C--:B------:R-:W-:Y:S08]  /*2420*/  HMMA.16816.F32.BF16 R56, R28, R52.reuse, RZ ;  /* 0x000000341c38723c */ /* 0x080ff000000418ff */
[C---:B------:R-:W-:Y:S08]  /*2430*/  HMMA.16816.F32.BF16 R12, R32.reuse, R52, RZ ;  /* 0x00000034200c723c */ /* 0x040ff000000418ff */
[----:B------:R-:W-:Y:S08]  /*2440*/  HMMA.16816.F32.BF16 R120, R32, R54, RZ ;  /* 0x000000362078723c */ /* 0x000ff000000418ff */
[-C--:B------:R-:W-:Y:S08]  /*2450*/  HMMA.16816.F32.BF16 R48, R28, R40.reuse, RZ ;  /* 0x000000281c30723c */ /* 0x080ff000000418ff */
[C---:B------:R-:W-:Y:S08]  /*2460*/  HMMA.16816.F32.BF16 R8, R32.reuse, R40, RZ ;  /* 0x000000282008723c */ /* 0x040ff000000418ff */
[----:B------:R-:W-:Y:S08]  /*2470*/  HMMA.16816.F32.BF16 R44, R32, R42, RZ ;  /* 0x0000002a202c723c */ /* 0x000ff000000418ff */
[C---:B------:R-:W-:Y:S08]  /*2480*/  HMMA.16816.F32.BF16 R76, R28.reuse, R78, RZ ;  /* 0x0000004e1c4c723c */ /* 0x040ff000000418ff */
[C---:B------:R-:W-:Y:S08]  /*2490*/  HMMA.16816.F32.BF16 R68, R28.reuse, R70, RZ ;  /* 0x000000461c44723c */ /* 0x040ff000000418ff */
[C---:B------:R-:W-:Y:S08]  /*24a0*/  HMMA.16816.F32.BF16 R60, R28.reuse, R62, RZ ;  /* 0x0000003e1c3c723c */ /* 0x040ff000000418ff */
[C---:B------:R-:W-:Y:S08]  /*24b0*/  HMMA.16816.F32.BF16 R52, R28.reuse, R54, RZ ;  /* 0x000000361c34723c */ /* 0x040ff000000418ff */
[----:B------:R-:W-:Y:S08]  /*24c0*/  HMMA.16816.F32.BF16 R40, R28, R42, RZ ;  /* 0x0000002a1c28723c */ /* 0x000ff000000418ff */
[-C--:B------:R-:W-:Y:S08]  /*24d0*/  HMMA.16816.F32.BF16 R32, R32, R86.reuse, RZ ;  /* 0x000000562020723c */ /* 0x080ff000000418ff */
[----:B------:R-:W-:Y:S01]  /*24e0*/  HMMA.16816.F32.BF16 R28, R28, R86, RZ ;  /* 0x000000561c1c723c */ /* 0x000fe200000418ff */
[----:B------:R2:W3:Y:S04]  /*24f0*/  SHFL.IDX PT, R87, R93, 0x4, 0x181f ;  /* 0x00981f005d577f89 */ /* 0x0004e800000e0000 */
[----:B------:R-:W3:Y:S03]  /*2500*/  SHFL.IDX PT, R86, R94, 0x4, 0x181f ;  /* 0x00981f005e567f89 */ /* 0x000ee600000e0000 */
[C---:B-1----:R-:W-:Y:S08]  /*2510*/  HMMA.16816.F32.BF16 R80, R112.reuse, R156, R80 ;  /* 0x0000009c7050723c */ /* 0x042ff00000041850 */
[----:B------:R-:W-:Y:S01]  /*2520*/  HMMA.16816.F32.BF16 R72, R112, R152, R72 ;  /* 0x000000987048723c */ /* 0x000fe20000041848 */
[----:B--2---:R-:W-:Y:S01]  /*2530*/  IMAD.X R93, R95, 0x1, R235, P3 ;  /* 0x000000015f5d7824 */ /* 0x004fe200018e06eb */
[----:B------:R-:W-:-:S06]  /*2540*/  IADD3 R88, P3, R84, R236, RZ ;  /* 0x000000ec54587210 */ /* 0x000fcc0007f7e0ff */
[----:B------:R-:W-:Y:S01]  /*2550*/  HMMA.16816.F32.BF16 R64, R112, R148, R64 ;  /* 0x000000947040723c */ /* 0x000fe20000041840 */
[----:B------:R1:W2:Y:S01]  /*2560*/  SHFL.IDX PT, R84, R94, 0x5, 0x181f ;  /* 0x00b81f005e547f89 */ /* 0x0002a200000e0000 */
[----:B------:R-:W-:-:S03]  /*2570*/  IMAD.X R89, R89, 0x1, R235, P3 ;  /* 0x0000000159597824 */ /* 0x000fc600018e06eb */
[----:B------:R2:W-:Y:S03]  /*2580*/  LDGSTS.E.BYPASS.LTC128B.128 [R229+0x900], [R92.64], !P0 ;  /* 0x009000005ce57fae */ /* 0x0005e6000c101d50 */
[C---:B------:R-:W-:Y:S01]  /*2590*/  HMMA.16816.F32.BF16 R56, R112.reuse, R144, R56 ;  /* 0x000000907038723c */ /* 0x040fe20000041838 */
[----:B------:R2:W-:Y:S07]  /*25a0*/  LDGSTS.E.BYPASS.LTC128B.128 [R229+0x1100], [R88.64], !P6 ;  /* 0x0110000058e57fae */ /* 0x0005ee000f101d50 */
[----:B------:R-:W-:Y:S01]  /*25b0*/  HMMA.16816.F32.BF16 R48, R112, R140, R48 ;  /* 0x0000008c7030723c */ /* 0x000fe20000041830 */
[----:B-1----:R-:W-:-:S07]  /*25c0*/  IADD3 R94, P3, R91, R236, RZ ;  /* 0x000000ec5b5e7210 */ /* 0x002fce0007f7e0ff */
[----:B------:R-:W-:Y:S01]  /*25d0*/  HMMA.16816.F32.BF16 R36, R112, R136, R36 ;  /* 0x000000887024723c */ /* 0x000fe20000041824 */
[----:B------:R-:W-:Y:S01]  /*25e0*/  IMAD.X R95, R90, 0x1, R235, P3 ;  /* 0x000000015a5f7824 */ /* 0x000fe200018e06eb */
[----:B------:R-:W-:Y:S02]  /*25f0*/  ISETP.LT.OR P3, PT, R2, 0x41, P2 ;  /* 0x000000410200780c */ /* 0x000fe40001761670 */
[----:B---3--:R-:W-:-:S04]  /*2600*/  IADD3 R90, P0, R87, R236, RZ ;  /* 0x000000ec575a7210 */ /* 0x008fc80007f1e0ff */
[C---:B------:R-:W-:Y:S01]  /*2610*/  HMMA.16816.F32.BF16 R76, R112.reuse, R158, R76 ;  /* 0x0000009e704c723c */ /* 0x040fe2000004184c */
[----:B------:R-:W-:Y:S01]  /*2620*/  ISETP.LT.OR P2, PT, R2, 0x51, P2 ;  /* 0x000000510200780c */ /* 0x000fe20001741670 */
[----:B------:R-:W-:Y:S01]  /*2630*/  IMAD.MOV.U32 R2, RZ, RZ, 0x40 ;  /* 0x00000040ff027424 */ /* 0x000fe200078e00ff */
[----:B------:R1:W-:Y:S01]  /*2640*/  LDGSTS.E.BYPASS.LTC128B.128 [R229+0x1900], [R94.64], !P5 ;  /* 0x019000005ee57fae */ /* 0x0003e2000e901d50 */
[--C-:B------:R-:W-:Y:S01]  /*2650*/  IMAD.X R91, R86, 0x1, R235.reuse, P0 ;  /* 0x00000001565b7824 */ /* 0x100fe200000e06eb */
[----:B------:R-:W-:Y:S02]  /*2660*/  IADD3 R86, P0, R85, R236, RZ ;  /* 0x000000ec55567210 */ /* 0x000fe40007f1e0ff */
[----:B------:R-:W-:Y:S01]  /*2670*/  SEL R2, R2, 0xffffffc0, !P1 ;  /* 0xffffffc002027807 */ /* 0x000fe20004800000 */
[C---:B------:R-:W-:Y:S02]  /*2680*/  HMMA.16816.F32.BF16 R68, R112.reuse, R154, R68 ;  /* 0x0000009a7044723c */ /* 0x040fe40000041844 */
[----:B--2---:R-:W-:Y:S01]  /*2690*/  IMAD.X R87, R84, 0x1, R235, P0 ;  /* 0x0000000154577824 */ /* 0x004fe200000e06eb */
[----:B------:R2:W-:Y:S01]  /*26a0*/  LDGSTS.E.BYPASS.LTC128B.128 [R229+0x2100], [R90.64], !P3 ;  /* 0x021000005ae57fae */ /* 0x0005e2000d901d50 */
[----:B------:R-:W-:Y:S01]  /*26b0*/  IMAD.IADD R222, R227, 0x1, R2 ;  /* 0x00000001e3de7824 */ /* 0x000fe200078e0202 */
[----:B------:R-:W-:Y:S01]  /*26c0*/  ISETP.GT.AND P3, PT, R233, 0x5f, PT ;  /* 0x0000005fe900780c */ /* 0x000fe20003f64270 */
[----:B------:R-:W-:Y:S01]  /*26d0*/  IMAD.IADD R212, R2, 0x1, R226 ;  /* 0x0000000102d47824 */ /* 0x000fe200078e02e2 */
[----:B------:R3:W-:Y:S01]  /*26e0*/  LDGSTS.E.BYPASS.LTC128B.128 [R229+0x2900], [R86.64], !P2 ;  /* 0x0290000056e57fae */ /* 0x0007e2000d101d50 */
[----:B------:R-:W-:Y:S01]  /*26f0*/  HMMA.16816.F32.BF16 R60, R112, R150, R60 ;  /* 0x00000096703c723c */ /* 0x000fe2000004183c */
[----:B------:R-:W-:-:S02]  /*2700*/  IADD3 R2, R6, -0x1, RZ ;  /* 0xffffffff06027810 */ /* 0x000fc40007ffe0ff */
[----:B------:R-:W-:Y:S02]  /*2710*/  LDSM.16.M88.4 R108, [R223+0x8100] ;  /* 0x00810000df6c783b */ /* 0x000fe40000000200 */
[----:B------:R-:W-:Y:S02]  /*2720*/  ISETP.GT.AND P0, PT, R2, R230, PT ;  /* 0x000000e60200720c */ /* 0x000fe40003f04270 */
[----:B------:R-:W3:Y:S01]  /*2730*/  LDSM.16.M88.4 R104, [R222+0x3100] ;  /* 0x00310000de68783b */ /* 0x000ee20000000200 */
[C---:B------:R-:W-:Y:S03]  /*2740*/  HMMA.16816.F32.BF16 R52, R112.reuse, R146, R52 ;  /* 0x000000927034723c */ /* 0x040fe60000041834 */
[----:B------:R-:W3:Y:S04]  /*2750*/  LDSM.16.M88.4 R100, [R222+0x3900] ;  /* 0x00390000de64783b */ /* 0x000ee80000000200 */
[----:B----4-:R-:W4:Y:S01]  /*2760*/  LDSM.16.M88.4 R96, [R222+0x4100] ;  /* 0x00410000de60783b */ /* 0x010f220000000200 */
[C---:B------:R-:W-:Y:S03]  /*2770*/  HMMA.16816.F32.BF16 R40, R112.reuse, R142, R40 ;  /* 0x0000008e7028723c */ /* 0x040fe60000041828 */
[----:B-1----:R-:W1:Y:S04]  /*2780*/  LDSM.16.M88.4 R92, [R222+0x4900] ;  /* 0x00490000de5c783b */ /* 0x002e680000000200 */
[----:B--2---:R-:W2:Y:S01]  /*2790*/  LDSM.16.M88.4 R88, [R222+0x5100] ;  /* 0x00510000de58783b */ /* 0x004ea20000000200 */
[----:B------:R-:W-:Y:S03]  /*27a0*/  HMMA.16816.F32.BF16 R28, R112, R138, R28 ;  /* 0x0000008a701c723c */ /* 0x000fe6000004181c */
[----:B---3--:R-:W3:Y:S04]  /*27b0*/  LDSM.16.M88.4 R84, [R222+0x5900] ;  /* 0x00590000de54783b */ /* 0x008ee80000000200 */
[----:B------:R-:W1:Y:S01]  /*27c0*/  LDSM.16.M88.4 R112, [R223+0x6100] ;  /* 0x00610000df70783b */ /* 0x000e620000000200 */
[C---:B------:R-:W-:Y:S03]  /*27d0*/  HMMA.16816.F32.BF16 R24, R160.reuse, R156, R24 ;  /* 0x0000009ca018723c */ /* 0x040fe60000041818 */
[----:B------:R-:W-:Y:S04]  /*27e0*/  LDSM.16.M88.4 R164, [R221+0x6100] ;  /* 0x00610000dda4783b */ /* 0x000fe80000000200 */
[----:B------:R-:W0:Y:S01]  /*27f0*/  LDGDEPBAR ;  /* 0x00000000000079af */ /* 0x000e220000000000 */
        /* <DEDUP_REMOVED lines=9> */
[C---:B------:R-:W-:Y:S01]  /*2890*/  HMMA.16816.F32.BF16 R124, R160.reuse, R150, R124 ;  /* 0x00000096a07c723c */ /* 0x040fe2000004187c */
[----:B------:R-:W-:Y:S07]  /*28a0*/  LDSM.16.M88.4 R148, [R212+0x1000] ;  /* 0x00100000d494783b */ /* 0x000fee0000000200 */
[C---:B------:R-:W-:Y:S01]  /*28b0*/  HMMA.16816.F32.BF16 R120, R160.reuse, R146, R120 ;  /* 0x00000092a078723c */ /* 0x040fe20000041878 */
[----:B------:R-:W-:Y:S07]  /*28c0*/  LDSM.16.M88.4 R144, [R212+0x1800] ;  /* 0x00180000d490783b */ /* 0x000fee0000000200 */
[C---:B------:R-:W-:Y:S01]  /*28d0*/  HMMA.16816.F32.BF16 R44, R160.reuse, R142, R44 ;  /* 0x0000008ea02c723c */ /* 0x040fe2000004182c */
[----:B------:R-:W-:Y:S07]  /*28e0*/  LDSM.16.M88.4 R140, [R212+0x2000] ;  /* 0x00200000d48c783b */ /* 0x000fee0000000200 */
[----:B------:R-:W-:Y:S01]  /*28f0*/  HMMA.16816.F32.BF16 R32, R160, R138, R32 ;  /* 0x0000008aa020723c */ /* 0x000fe20000041820 */
[----:B------:R-:W2:Y:S04]  /*2900*/  LDSM.16.M88.4 R160, [R221+0x8100] ;  /* 0x00810000dda0783b */ /* 0x000ea80000000200 */
[----:B------:R-:W3:Y:S01]  /*2910*/  LDSM.16.M88.4 R136, [R212+0x2800] ;  /* 0x00280000d488783b */ /* 0x000ee20000000200 */
[----:B------:R-:W-:-:S04]  /*2920*/  DEPBAR.LE SB0, 0x0 ;  /* 0x000080000000791a */ /* 0x000fc80000000000 */
[C---:B------:R-:W-:Y:S08]  /*2930*/  HMMA.16816.F32.BF16 R24, R108.reuse, R104, R24 ;  /* 0x000000686c18723c */ /* 0x040ff00000041818 */
[C---:B------:R-:W-:Y:S08]  /*2940*/  HMMA.16816.F32.BF16 R20, R108.reuse, R100, R20 ;  /* 0x000000646c14723c */ /* 0x040ff00000041814 */
[C---:B----4-:R-:W-:Y:S08]  /*2950*/  HMMA.16816.F32.BF16 R16, R108.reuse, R96, R16 ;  /* 0x000000606c10723c */ /* 0x050ff00000041810 */
[C---:B-1----:R-:W-:Y:S08]  /*2960*/  HMMA.16816.F32.BF16 R12, R108.reuse, R92, R12 ;  /* 0x0000005c6c0c723c */ /* 0x042ff0000004180c */
[C---:B--2---:R-:W-:Y:S08]  /*2970*/  HMMA.16816.F32.BF16 R8, R108.reuse, R88, R8 ;  /* 0x000000586c08723c */ /* 0x044ff00000041808 */
[C---:B---3--:R-:W-:Y:S08]  /*2980*/  HMMA.16816.F32.BF16 R116, R108.reuse, R84, R116 ;  /* 0x000000546c74723c */ /* 0x048ff00000041874 */
        /* <DEDUP_REMOVED lines=67> */
[----:B------:R-:W-:-:S03]  /*2dc0*/  IADD3 R2, P0, R86, UR10, RZ ;  /* 0x0000000a56027c10 */ /* 0x000fc6000ff1e0ff */
[----:B------:R-:W-:-:S05]  /*2dd0*/  IMAD R84, R231, c[0x0][0x1f4], R84 ;  /* 0x00007d00e7547a24 */ /* 0x000fca00078e0254 */
[----:B------:R-:W-:Y:S02]  /*2de0*/  IADD3.X R84, R87, UR6, R84, P0, !PT ;  /* 0x0000000657547c10 */ /* 0x000fe400087fe454 */
[----:B------:R-:W-:-:S04]  /*2df0*/  LEA R98, P0, R2, c[0x0][0x1c8], 0x1 ;  /* 0x0000720002627a11 */ /* 0x000fc800078008ff */
[----:B------:R-:W-:Y:S01]  /*2e00*/  LEA.HI.X R2, R2, c[0x0][0x1cc], R84, 0x1, P0 ;  /* 0x0000730002027a11 */ /* 0x000fe200000f0c54 */
[----:B------:R-:W1:Y:S04]  /*2e10*/  SHFL.IDX PT, R93, R98, RZ, 0x181f ;  /* 0x00181fff625d7589 */ /* 0x000e6800000e0000 */
[----:B------:R-:W2:Y:S04]  /*2e20*/  SHFL.IDX PT, R94, R2, RZ, 0x181f ;  /* 0x00181fff025e7589 */ /* 0x000ea800000e0000 */
[----:B------:R-:W3:Y:S04]  /*2e30*/  SHFL.IDX PT, R91, R98, 0x1, 0x181f ;  /* 0x00381f00625b7f89 */ /* 0x000ee800000e0000 */
[----:B------:R-:W-:Y:S04]  /*2e40*/  SHFL.IDX PT, R89, R98, 0x2, 0x181f ;  /* 0x00581f0062597f89 */ /* 0x000fe800000e0000 */
[----:B------:R-:W4:Y:S04]  /*2e50*/  SHFL.IDX PT, R92, R2, 0x1, 0x181f ;  /* 0x00381f00025c7f89 */ /* 0x000f2800000e0000 */
[----:B------:R-:W5:Y:S04]  /*2e60*/  SHFL.IDX PT, R87, R98, 0x3, 0x181f ;  /* 0x00781f0062577f89 */ /* 0x000f6800000e0000 */
[----:B------:R-:W5:Y:S01]  /*2e70*/  SHFL.IDX PT, R85, R98, 0x4, 0x181f ;  /* 0x00981f0062557f89 */ /* 0x000f6200000e0000 */
[----:B-1----:R-:W-:-:S03]  /*2e80*/  IADD3 R96, P0, R93, R236, RZ ;  /* 0x000000ec5d607210 */ /* 0x002fc60007f1e0ff */
[----:B------:R1:W1:Y:S02]  /*2e90*/  SHFL.IDX PT, R84, R98, 0x5, 0x181f ;  /* 0x00b81f0062547f89 */ /* 0x00026400000e0000 */
[----:B--2---:R-:W-:Y:S02]  /*2ea0*/  IMAD.X R97, R94, 0x1, R235, P0 ;  /* 0x000000015e617824 */ /* 0x004fe400000e06eb */
[----:B------:R-:W-:Y:S01]  /*2eb0*/  SHFL.IDX PT, R90, R2, 0x2, 0x181f ;  /* 0x00581f00025a7f89 */ /* 0x000fe200000e0000 */
[----:B---3--:R-:W-:-:S03]  /*2ec0*/  IADD3 R94, P0, R91, R236, RZ ;  /* 0x000000ec5b5e7210 */ /* 0x008fc60007f1e0ff */
[----:B------:R-:W2:Y:S04]  /*2ed0*/  SHFL.IDX PT, R88, R2, 0x3, 0x181f ;  /* 0x00781f0002587f89 */ /* 0x000ea800000e0000 */
[----:B------:R-:W3:Y:S01]  /*2ee0*/  SHFL.IDX PT, R86, R2, 0x4, 0x181f ;  /* 0x00981f0002567f89 */ /* 0x000ee200000e0000 */
[----:B----4-:R-:W-:-:S03]  /*2ef0*/  IMAD.X R95, R92, 0x1, R235, P0 ;  /* 0x000000015c5f7824 */ /* 0x010fc600000e06eb */
[----:B------:R-:W4:Y:S01]  /*2f00*/  SHFL.IDX PT, R2, R2, 0x5, 0x181f ;  /* 0x00b81f0002027f89 */ /* 0x000f2200000e0000 */
[----:B-----5:R-:W-:-:S03]  /*2f10*/  IADD3 R92, P2, R87, R236, RZ ;  /* 0x000000ec575c7210 */ /* 0x020fc60007f5e0ff */
[----:B------:R5:W-:Y:S01]  /*2f20*/  LDGSTS.E.BYPASS.LTC128B.128 [R229+0x3100], [R96.64], !P4 ;  /* 0x0310000060e57fae */ /* 0x000be2000e101d50 */
[----:B-1----:R-:W-:-:S03]  /*2f30*/  IADD3 R98, P1, R85, R236, RZ ;  /* 0x000000ec55627210 */ /* 0x002fc60007f3e0ff */
[----:B------:R1:W-:Y:S01]  /*2f40*/  LDGSTS.E.BYPASS.LTC128B.128 [R229+0x3900], [R94.64], !P4 ;  /* 0x039000005ee57fae */ /* 0x0003e2000e101d50 */
[-C--:B------:R-:W-:Y:S01]  /*2f50*/  IADD3 R84, P0, R84, R236.reuse, RZ ;  /* 0x000000ec54547210 */ /* 0x080fe20007f1e0ff */
[--C-:B--2---:R-:W-:Y:S02]  /*2f60*/  IMAD.X R93, R88, 0x1, R235.reuse, P2 ;  /* 0x00000001585d7824 */ /* 0x104fe400010e06eb */
[--C-:B---3--:R-:W-:Y:S02]  /*2f70*/  IMAD.X R99, R86, 0x1, R235.reuse, P1 ;  /* 0x0000000156637824 */ /* 0x108fe400008e06eb */
[----:B----4-:R-:W-:Y:S01]  /*2f80*/  IMAD.X R85, R2, 0x1, R235, P0 ;  /* 0x0000000102557824 */ /* 0x010fe200000e06eb */
[----:B-----5:R-:W-:-:S05]  /*2f90*/  IADD3 R96, P5, R89, R236, RZ ;  /* 0x000000ec59607210 */ /* 0x020fca0007fbe0ff */
[----:B------:R-:W-:-:S05]  /*2fa0*/  IMAD.X R97, R90, 0x1, R235, P5 ;  /* 0x000000015a617824 */ /* 0x000fca00028e06eb */
[----:B------:R1:W-:Y:S04]  /*2fb0*/  LDGSTS.E.BYPASS.LTC128B.128 [R229+0x4100], [R96.64], !P4 ;  /* 0x0410000060e57fae */ /* 0x0003e8000e101d50 */
[----:B------:R1:W-:Y:S04]  /*2fc0*/  LDGSTS.E.BYPASS.LTC128B.128 [R229+0x4900], [R92.64], !P4 ;  /* 0x049000005ce57fae */ /* 0x0003e8000e101d50 */
[----:B------:R1:W-:Y:S04]  /*2fd0*/  LDGSTS.E.BYPASS.LTC128B.128 [R229+0x5100], [R98.64], !P4 ;  /* 0x0510000062e57fae */ /* 0x0003e8000e101d50 */
[----:B------:R1:W-:Y:S02]  /*2fe0*/  LDGSTS.E.BYPASS.LTC128B.128 [R229+0x5900], [R84.64], !P4 ;  /* 0x0590000054e57fae */ /* 0x0003e4000e101d50 */
.L_x_2408:
[----:B-1----:R-:W-:Y:S01]  /*2ff0*/  LEA.HI R85, R173, R171, RZ, 0x2 ;  /* 0x000000abad557211 */ /* 0x002fe200078f10ff */
[----:B------:R-:W-:Y:S01]  /*3000*/  ULDC UR13, c[0x0][0x324] ;  /* 0x0000c900000d7ab9 */ /* 0x000fe20000000800 */
[----:B------:R-:W-:Y:S01]  /*3010*/  LOP3.LUT R84, R172, 0xffffffe0, RZ, 0xc0, !PT ;  /* 0xffffffe0ac547812 */ /* 0x000fe200078ec0ff */
[----:B------:R-:W-:Y:S01]  /*3020*/  ULOP3.LUT UR13, URZ, UR13, URZ, 0x33, !UPT ;  /* 0x0000000d3f0d7292 */ /* 0x000fe2000f8e333f */
[----:B------:R-:W-:Y:S01]  /*3030*/  LOP3.LUT R85, R85, 0xfffffffc, RZ, 0xc0, !PT ;  /* 0xfffffffc55557812 */ /* 0x000fe200078ec0ff */
[----:B------:R-:W0:Y:S01]  /*3040*/  LDGDEPBAR ;  /* 0x00000000000079af */ /* 0x000e220000000000 */
[----:B------:R-:W-:Y:S01]  /*3050*/  SHF.R.S32.HI R86, RZ, 0x1f, R170 ;  /* 0x0000001fff567819 */ /* 0x000fe200000114aa */
[C---:B------:R-:W-:Y:S01]  /*3060*/  IMAD.IADD R84, R171.reuse, 0x1, -R84 ;  /* 0x00000001ab547824 */ /* 0x040fe200078e0a54 */
[----:B------:R-:W-:Y:S01]  /*3070*/  PLOP3.LUT P1, PT, PT, PT, UP2, 0x80, 0x0 ;  /* 0x000000000000781c */ /* 0x000fe20003f2f028 */
[----:B------:R-:W-:Y:S01]  /*3080*/  IMAD.IADD R171, R171, 0x1, -R85 ;  /* 0x00000001abab7824 */ /* 0x000fe200078e0a55 */
[----:B------:R-:W-:-:S02]  /*3090*/  LEA.HI R86, R86, R170, RZ, 0x2 ;  /* 0x000000aa56567211 */ /* 0x000fc400078f10ff */
[----:B------:R-:W-:Y:S02]  /*30a0*/  SHF.R.S32.HI R2, RZ, 0x1f, R84 ;  /* 0x0000001fff027819 */ /* 0x000fe40000011454 */
[----:B------:R-:W-:Y:S02]  /*30b0*/  LOP3.LUT R86, R86, 0xffffffc, RZ, 0xc0, !PT ;  /* 0x0ffffffc56567812 */ /* 0x000fe400078ec0ff */
[----:B------:R-:W-:Y:S02]  /*30c0*/  LEA.HI R85, R171, R171, RZ, 0x1 ;  /* 0x000000abab557211 */ /* 0x000fe400078f08ff */
[----:B------:R-:W-:Y:S01]  /*30d0*/  LEA.HI R2, R2, R84, RZ, 0x2 ;  /* 0x0000005402027211 */ /* 0x000fe200078f10ff */
[----:B------:R-:W-:Y:S01]  /*30e0*/  IMAD.IADD R170, R170, 0x1, -R86 ;  /* 0x00000001aaaa7824 */ /* 0x000fe200078e0a56 */
[----:B------:R-:W-:Y:S01]  /*30f0*/  PLOP3.LUT P0, PT, PT, PT, UP2, 0x80, 0x0 ;  /* 0x000000000000781c */ /* 0x000fe20003f0f028 */
[----:B------:R-:W-:Y:S01]  /*3100*/  IMAD.SHL.U32 R87, R85, 0x20, RZ ;  /* 0x0000002055577824 */ /* 0x000fe200078e00ff */
[----:B------:R-:W-:-:S02]  /*3110*/  LEA.HI.SX32 R86, R2, UR19, 0x1e ;  /* 0x0000001302567c11 */ /* 0x000fc4000f8ff2ff */
[----:B------:R-:W-:Y:S02]  /*3120*/  LOP3.LUT R85, R85, 0x1ffffffe, RZ, 0xc0, !PT ;  /* 0x1ffffffe55557812 */ /* 0x000fe400078ec0ff */
[----:B------:R-:W-:Y:S01]  /*3130*/  LOP3.LUT R87, R87, 0xffffffc0, RZ, 0xc0, !PT ;  /* 0xffffffc057577812 */ /* 0x000fe200078ec0ff */
[----:B------:R-:W-:Y:S02]  /*3140*/  IMAD R86, R170, 0x10, R86 ;  /* 0x00000010aa567824 */ /* 0x000fe400078e0256 */
[----:B------:R-:W-:Y:S02]  /*3150*/  IMAD.IADD R85, R171, 0x1, -R85 ;  /* 0x00000001ab557824 */ /* 0x000fe400078e0a55 */
[----:B------:R-:W-:-:S04]  /*3160*/  IMAD.IADD R86, R87, 0x1, R86 ;  /* 0x0000000157567824 */ /* 0x000fc800078e0256 */
[----:B------:R-:W-:-:S04]  /*3170*/  IMAD R237, R85, 0x8, R86 ;  /* 0x0000000855ed7824 */ /* 0x000fc800078e0256 */
[----:B------:R-:W-:-:S04]  /*3180*/  @P1 IMAD.HI.U32 R85, R237, c[0x0][0x2c8], RZ ;  /* 0x0000b200ed551a27 */ /* 0x000fc800078e00ff */
[----:B------:R-:W-:Y:S01]  /*3190*/  IMAD.MOV.U32 R96, RZ, RZ, R237 ;  /* 0x000000ffff607224 */ /* 0x000fe200078e00ed */
[----:B------:R-:W-:Y:S02]  /*31a0*/  @P0 SHF.R.U32.HI R96, RZ, c[0x0][0x2cc], R85 ;  /* 0x0000b300ff600a19 */ /* 0x000fe40000011655 */
[----:B------:R-:W-:Y:S02]  /*31b0*/  LOP3.LUT R85, R2, 0x7ffffffc, RZ, 0xc0, !PT ;  /* 0x7ffffffc02557812 */ /* 0x000fe400078ec0ff */
[----:B------:R-:W-:Y:S01]  /*31c0*/  PLOP3.LUT P0, PT, PT, PT, UP1, 0x40, 0x0 ;  /* 0x000000000000781c */ /* 0x000fe20003f0e818 */
[----:B------:R-:W1:Y:S02]  /*31d0*/  SHFL.IDX PT, R2, R96, RZ, 0x1c1f ;  /* 0x001c1fff60027589 */ /* 0x000e6400000e0000 */
[----:B------:R-:W-:Y:S02]  /*31e0*/  IMAD.IADD R85, R84, 0x1, -R85 ;  /* 0x0000000154557824 */ /* 0x000fe400078e0a55 */
[----:B------:R-:W-:-:S02]  /*31f0*/  IMAD.MOV.U32 R84, RZ, RZ, c[0x0][0x2ac] ;  /* 0x0000ab00ff547624 */ /* 0x000fc400078e00ff */
[----:B------:R-:W-:Y:S02]  /*3200*/  IMAD.SHL.U32 R238, R85, 0x2, RZ ;  /* 0x0000000255ee7824 */ /* 0x000fe400078e00ff */
[----:B------:R-:W-:Y:S02]  /*3210*/  IMAD R84, R84, c[0x0][0x1d0], R3 ;  /* 0x0000740054547a24 */ /* 0x000fe400078e0203 */
[--C-:B------:R-:W-:Y:S01]  /*3220*/  IMAD.IADD R100, R3, 0x1, -R238.reuse ;  /* 0x0000000103647824 */ /* 0x100fe200078e0aee */
[----:B------:R-:W-:Y:S01]  /*3230*/  IADD3 R98, -R238, 0x1, R5 ;  /* 0x00000001ee627810 */ /* 0x000fe20007ffe105 */
[----:B------:R-:W-:Y:S02]  /*3240*/  IMAD.IADD R97, R84, 0x1, -R238 ;  /* 0x0000000154617824 */ /* 0x000fe400078e0aee */
[----:B------:R-:W-:Y:S01]  /*3250*/  IMAD.IADD R5, R168, 0x1, R7 ;  /* 0x00000001a8057824 */ /* 0x000fe200078e0207 */
[----:B------:R-:W-:-:S04]  /*3260*/  IADD3 R98, R98, -c[0x0][0x168], RZ ;  /* 0x80005a0062627a10 */ /* 0x000fc80007ffe0ff */
[C---:B------:R-:W-:Y:S02]  /*3270*/  IADD3 R99, R98.reuse, c[0x0][0x328], RZ ;  /* 0x0000ca0062637a10 */ /* 0x040fe40007ffe0ff */
[----:B------:R-:W-:-:S03]  /*3280*/  IADD3 R98, R98, UR13, RZ ;  /* 0x0000000d62627c10 */ /* 0x000fc6000fffe0ff */
[--C-:B-1----:R-:W-:Y:S02]  /*3290*/  IMAD.IADD R87, R99, 0x1, R2.reuse ;  /* 0x0000000163577824 */ /* 0x102fe400078e0202 */
[----:B------:R-:W-:-:S03]  /*32a0*/  IMAD.IADD R84, R98, 0x1, R2 ;  /* 0x0000000162547824 */ /* 0x000fc600078e0202 */
[----:B------:R-:W-:Y:S01]  /*32b0*/  IMNMX R87, R87, R97, PT ;  /* 0x0000006157577217 */ /* 0x000fe20003800200 */
[----:B------:R-:W-:Y:S05]  /*32c0*/  @P0 BRA `(.L_x_2409) ;  /* 0x0000015000000947 */ /* 0x000fea0003800000 */
[----:B------:R-:W-:Y:S01]  /*32d0*/  IMAD.U32 R7, RZ, RZ, UR8 ;  /* 0x00000008ff077e24 */ /* 0x000fe2000f8e00ff */
        /* <DEDUP_REMOVED lines=11> */
.L_x_2411:
[----:B------:R-:W-:-:S04]  /*3390*/  MOV R2, c[0x0][0x32c] ;  /* 0x0000cb0000027a02 */ /* 0x000fc80000000f00 */
[----:B------:R-:W-:-:S13]  /*33a0*/  ISETP.NE.AND P0, PT, R2, 0x1, PT ;  /* 0x000000010200780c */ /* 0x000fda0003f05270 */
[----:B------:R-:W-:-:S05]  /*33b0*/  @P0 IMAD.HI.U32 R2, R7, c[0x0][0x330], RZ ;  /* 0x0000cc0007020a27 */ /* 0x000fca00078e00ff */
[----:B------:R-:W-:Y:S02]  /*33c0*/  @P0 SHF.R.U32.HI R7, RZ, c[0x0][0x334], R2 ;  /* 0x0000cd00ff070a19 */ /* 0x000fe40000011602 */
.L_x_2412:
[----:B------:R-:W-:Y:S05]  /*33d0*/  BSYNC B0 ;  /* 0x0000000000007941 */ /* 0x000fea0003800000 */
.L_x_2410:
[----:B------:R-:W-:-:S05]  /*33e0*/  IMAD R7, R7, c[0x0][0x32c], R100 ;  /* 0x0000cb0007077a24 */ /* 0x000fca00078e0264 */
[----:B------:R-:W-:Y:S02]  /*33f0*/  IADD3 R2, R7, c[0x0][0x32c], RZ ;  /* 0x0000cb0007027a10 */ /* 0x000fe40007ffe0ff */
[----:B------:R-:W-:Y:S02]  /*3400*/  IMNMX R84, R84, R7, !PT ;  /* 0x0000000754547217 */ /* 0x000fe40007800200 */
[----:B------:R-:W-:Y:S02]  /*3410*/  IMNMX R87, R87, R2, PT ;  /* 0x0000000257577217 */ /* 0x000fe40003800200 */
.L_x_2409:
[----:B------:R-:W1:Y:S01]  /*3420*/  SHFL.IDX PT, R2, R96, 0x1, 0x1c1f ;  /* 0x003c1f0060027f89 */ /* 0x000e6200000e0000 */
[----:B------:R-:W-:Y:S01]  /*3430*/  PLOP3.LUT P0, PT, PT, PT, UP1, 0x40, 0x0 ;  /* 0x000000000000781c */ /* 0x000fe20003f0e818 */
[--C-:B-1----:R-:W-:Y:S02]  /*3440*/  IMAD.IADD R142, R99, 0x1, R2.reuse ;  /* 0x00000001638e7824 */ /* 0x102fe400078e0202 */
[----:B------:R-:W-:-:S03]  /*3450*/  IMAD.IADD R139, R98, 0x1, R2 ;  /* 0x00000001628b7824 */ /* 0x000fc600078e0202 */
[----:B------:R-:W-:-:S07]  /*3460*/  IMNMX R142, R142, R97, PT ;  /* 0x000000618e8e7217 */ /* 0x000fce0003800200 */
        /* <DEDUP_REMOVED lines=13> */
.L_x_2415:
[----:B------:R-:W-:-:S04]  /*3540*/  MOV R2, c[0x0][0x32c] ;  /* 0x0000cb0000027a02 */ /* 0x000fc80000000f00 */
[----:B------:R-:W-:-:S13]  /*3550*/  ISETP.NE.AND P0, PT, R2, 0x1, PT ;  /* 0x000000010200780c */ /* 0x000fda0003f05270 */
[----:B------:R-:W-:-:S05]  /*3560*/  @P0 IMAD.HI.U32 R2, R7, c[0x0][0x330], RZ ;  /* 0x0000cc0007020a27 */ /* 0x000fca00078e00ff */
[----:B------:R-:W-:Y:S02]  /*3570*/  @P0 SHF.R.U32.HI R7, RZ, c[0x0][0x334], R2 ;  /* 0x0000cd00ff070a19 */ /* 0x000fe40000011602 */
.L_x_2416:
[----:B------:R-:W-:Y:S05]  /*3580*/  BSYNC B0 ;  /* 0x0000000000007941 */ /* 0x000fea0003800000 */
.L_x_2414:
[----:B------:R-:W-:-:S05]  /*3590*/  IMAD R7, R7, c[0x0][0x32c], R100 ;  /* 0x0000cb0007077a24 */ /* 0x000fca00078e0264 */
[----:B------:R-:W-:Y:S02]  /*35a0*/  IADD3 R2, R7, c[0x0][0x32c], RZ ;  /* 0x0000cb0007027a10 */ /* 0x000fe40007ffe0ff */
[----:B------:R-:W-:Y:S02]  /*35b0*/  IMNMX R139, R139, R7, !PT ;  /* 0x000000078b8b7217 */ /* 0x000fe40007800200 */
[----:B------:R-:W-:Y:S02]  /*35c0*/  IMNMX R142, R142, R2, PT ;  /* 0x000000028e8e7217 */ /* 0x000fe40003800200 */
.L_x_2413:
[C---:B------:R-:W-:Y:S02]  /*35d0*/  ISETP.GE.AND P0, PT, R3.reuse, 0x2, PT ;  /* 0x000000020300780c */ /* 0x040fe40003f06270 */
        /* <DEDUP_REMOVED lines=10> */
[C---:B------:R-:W-:Y:S02]  /*3680*/  ISETP.GT.AND P1, PT, R84.reuse, 0x8, !P1 ;  /* 0x000000085400780c */ /* 0x040fe40004f24270 */
        /* <DEDUP_REMOVED lines=28> */
[C---:B------:R-:W-:Y:S02]  /*3850*/  ISETP.GT.AND P0, PT, R84.reuse, 0x21, !P1 ;  /* 0x000000215400780c */ /* 0x040fe40004f04270 */
        /* <DEDUP_REMOVED lines=50> */
[----:B------:R-:W-:Y:S02]  /*3b80*/  ISETP.GE.AND P6, PT, R3, 0x51, PT ;  /* 0x000000510300780c */ /* 0x000fe40003fc6270 */
        /* <DEDUP_REMOVED lines=17> */
[----:B------:R-:W-:Y:S01]  /*3ca0*/  ISETP.GT.AND P0, PT, R84, RZ, !P1 ;  /* 0x000000ff5400720c */ /* 0x000fe20004f04270 */
[----:B------:R-:W1:Y:S01]  /*3cb0*/  SHFL.IDX PT, R28, R96, 0x2, 0x1c1f ;  /* 0x005c1f00601c7f89 */ /* 0x000e6200000e0000 */
[----:B------:R-:W-:Y:S02]  /*3cc0*/  ISETP.GE.AND P1, PT, R3, 0x5a, PT ;  /* 0x0000005a0300780c */ /* 0x000fe40003f26270 */
[----:B------:R-:W-:-:S04]  /*3cd0*/  ISETP.LT.OR P0, PT, R87, 0x1, P0 ;  /* 0x000000015700780c */ /* 0x000fc80000701670 */
[----:B------:R-:W-:Y:S02]  /*3ce0*/  FSEL R41, R80, -INF , !P0 ;  /* 0xff80000050297808 */ /* 0x000fe40004000000 */
[----:B------:R-:W-:-:S04]  /*3cf0*/  ISETP.GT.AND P0, PT, R84, 0x59, !P1 ;  /* 0x000000595400780c */ /* 0x000fc80004f04270 */
[----:B------:R-:W-:-:S04]  /*3d00*/  ISETP.LT.OR P0, PT, R87, 0x5a, P0 ;  /* 0x0000005a5700780c */ /* 0x000fc80000701670 */
[----:B------:R-:W-:Y:S02]  /*3d10*/  FSEL R111, R29, -INF , !P0 ;  /* 0xff8000001d6f7808 */ /* 0x000fe40004000000 */
        /* <DEDUP_REMOVED lines=17> */
.L_x_2419:
[----:B------:R-:W-:-:S04]  /*3e30*/  MOV R28, c[0x0][0x32c] ;  /* 0x0000cb00001c7a02 */ /* 0x000fc80000000f00 */
[----:B------:R-:W-:-:S13]  /*3e40*/  ISETP.NE.AND P0, PT, R28, 0x1, PT ;  /* 0x000000011c00780c */ /* 0x000fda0003f05270 */
[----:B------:R-:W-:-:S05]  /*3e50*/  @P0 IMAD.HI.U32 R28, R29, c[0x0][0x330], RZ ;  /* 0x0000cc001d1c0a27 */ /* 0x000fca00078e00ff */
[----:B------:R-:W-:Y:S02]  /*3e60*/  @P0 SHF.R.U32.HI R29, RZ, c[0x0][0x334], R28 ;  /* 0x0000cd00ff1d0a19 */ /* 0x000fe4000001161c */
.L_x_2420:
[----:B------:R-:W-:Y:S05]  /*3e70*/  BSYNC B0 ;  /* 0x0000000000007941 */ /* 0x000fea0003800000 */
.L_x_2418:
[----:B------:R-:W-:-:S05]  /*3e80*/  IMAD R29, R29, c[0x0][0x32c], R100 ;  /* 0x0000cb001d1d7a24 */ /* 0x000fca00078e0264 */
[----:B------:R-:W-:Y:S02]  /*3e90*/  IADD3 R28, R29, c[0x0][0x32c], RZ ;  /* 0x0000cb001d1c7a10 */ /* 0x000fe40007ffe0ff */
[----:B------:R-:W-:Y:S02]  /*3ea0*/  IMNMX R3, R3, R29, !PT ;  /* 0x0000001d03037217 */ /* 0x000fe40007800200 */
[----:B------:R-:W-:Y:S02]  /*3eb0*/  IMNMX R48, R48, R28, PT ;  /* 0x0000001c30307217 */ /* 0x000fe40003800200 */
.L_x_2417:
[----:B------:R-:W-:Y:S02]  /*3ec0*/  ISETP.NE.AND P0, PT, R102, RZ, PT ;  /* 0x000000ff6600720c */ /* 0x000fe40003f05270 */
[----:B------:R-:W-:Y:S02]  /*3ed0*/  P2R R147, PR, RZ, 0x10 ;  /* 0x00000010ff937803 */ /* 0x000fe40000000000 */
[----:B------:R-:W-:Y:S02]  /*3ee0*/  ISETP.GT.AND P0, PT, R139, 0x8, !P0 ;  /* 0x000000088b00780c */ /* 0x000fe40004704270 */
[----:B------:R-:W-:-:S02]  /*3ef0*/  ISETP.NE.AND P4, PT, R52, RZ, PT ;  /* 0x000000ff3400720c */ /* 0x000fc40003f85270 */
[----:B------:R-:W-:Y:S02]  /*3f00*/  ISETP.LT.OR P0, PT, R142, 0x9, P0 ;  /* 0x000000098e00780c */ /* 0x000fe40000701670 */
[----:B------:R-:W-:Y:S02]  /*3f10*/  P2R R57, PR, RZ, 0x8 ;  /* 0x00000008ff397803 */ /* 0x000fe40000000000 */
[----:B------:R-:W-:Y:S02]  /*3f20*/  FSEL R29, R78, -INF , !P0 ;  /* 0xff8000004e1d7808 */ /* 0x000fe40004000000 */
[----:B------:R-:W-:Y:S02]  /*3f30*/  ISETP.NE.AND P0, PT, R101, RZ, PT ;  /* 0x000000ff6500720c */ /* 0x000fe40003f05270 */
[----:B------:R-:W-:Y:S02]  /*3f40*/  ISETP.NE.AND P3, PT, R40, RZ, PT ;  /* 0x000000ff2800720c */ /* 0x000fe40003f65270 */
[----:B------:R-:W-:-:S02]  /*3f50*/  ISETP.GT.AND P0, PT, R139, 0x9, !P0 ;  /* 0x000000098b00780c */ /* 0x000fc40004704270 */
[----:B------:R-:W-:Y:S02]  /*3f60*/  P2R R36, PR, RZ, 0x10 ;  /* 0x00000010ff247803 */ /* 0x000fe40000000000 */
        /* <DEDUP_REMOVED lines=58> */
[----:B------:R-:W-:Y:S02]  /*4310*/  ISETP.GT.AND P0, PT, R139, 0x48, !P4 ;  /* 0x000000488b00780c */ /* 0x000fe40006704270 */
[----:B------:R-:W-:Y:S02]  /*4320*/  ISETP.NE.AND P4, PT, R146, RZ, PT ;  /* 0x000000ff9200720c */ /* 0x000fe40003f85270 */
        /* <DEDUP_REMOVED lines=12> */
[----:B------:R-:W-:-:S04]  /*43f0*/  ISETP.GT.AND P0, PT, R139, 0x1, !P0 ;  /* 0x000000018b00780c */ /* 0x000fc80004704270 */
[----:B------:R-:W-:-:S04]  /*4400*/  ISETP.LT.OR P0, PT, R142, 0x2, P0 ;  /* 0x000000028e00780c */ /* 0x000fc80000701670 */
[----:B------:R-:W-:Y:S02]  /*4410*/  FSEL R83, R83, -INF , !P0 ;  /* 0xff80000053537808 */ /* 0x000fe40004000000 */
[----:B------:R-:W-:-:S04]  /*4420*/  ISETP.GT.AND P0, PT, R139, RZ, !P4 ;  /* 0x000000ff8b00720c */ /* 0x000fc80006704270 */
        /* <DEDUP_REMOVED lines=8> */
[----:B------:R-:W-:Y:S02]  /*44b0*/  ISETP.GT.AND P0, PT, R3, RZ, !P4 ;  /* 0x000000ff0300720c */ /* 0x000fe40006704270 */
[----:B------:R-:W-:Y:S02]  /*44c0*/  ISETP.NE.AND P4, PT, R36, RZ, PT ;  /* 0x000000ff2400720c */ /* 0x000fe40003f85270 */
        /* <DEDUP_REMOVED lines=87> */
[----:B------:R-:W-:Y:S02]  /*4a40*/  ISETP.GT.AND P0, PT, R3, 0x59, !P1 ;  /* 0x000000590300780c */ /* 0x000fe40004f04270 */
[----:B------:R-:W1:Y:S02]  /*4a50*/  SHFL.IDX PT, R3, R96, 0x3, 0x1c1f ;  /* 0x007c1f0060037f89 */ /* 0x000e6400000e0000 */
        /* <DEDUP_REMOVED lines=19> */
.L_x_2423:
[----:B------:R-:W-:-:S04]  /*4b90*/  MOV R3, c[0x0][0x32c] ;  /* 0x0000cb0000037a02 */ /* 0x000fc80000000f00 */
[----:B------:R-:W-:-:S13]  /*4ba0*/  ISETP.NE.AND P0, PT, R3, 0x1, PT ;  /* 0x000000010300780c */ /* 0x000fda0003f05270 */
[----:B------:R-:W-:-:S05]  /*4bb0*/  @P0 IMAD.HI.U32 R3, R8, c[0x0][0x330], RZ ;  /* 0x0000cc0008030a27 */ /* 0x000fca00078e00ff */
[----:B------:R-:W-:Y:S02]  /*4bc0*/  @P0 SHF.R.U32.HI R8, RZ, c[0x0][0x334], R3 ;  /* 0x0000cd00ff080a19 */ /* 0x000fe40000011603 */
.L_x_2424:
[----:B------:R-:W-:Y:S05]  /*4bd0*/  BSYNC B0 ;  /* 0x0000000000007941 */ /* 0x000fea0003800000 */
.L_x_2422:
[----:B------:R-:W-:-:S05]  /*4be0*/  IMAD R8, R8, c[0x0][0x32c], R100 ;  /* 0x0000cb0008087a24 */ /* 0x000fca00078e0264 */
[----:B------:R-:W-:Y:S02]  /*4bf0*/  IADD3 R3, R8, c[0x0][0x32c], RZ ;  /* 0x0000cb0008037a10 */ /* 0x000fe40007ffe0ff */
[----:B------:R-:W-:Y:S02]  /*4c00*/  IMNMX R98, R98, R8, !PT ;  /* 0x0000000862627217 */ /* 0x000fe40007800200 */
[----:B------:R-:W-:Y:S02]  /*4c10*/  IMNMX R97, R97, R3, PT ;  /* 0x0000000361617217 */ /* 0x000fe40003800200 */
.L_x_2421:
[----:B------:R-:W-:Y:S01]  /*4c20*/  ISETP.NE.AND P0, PT, R102, RZ, PT ;  /* 0x000000ff6600720c */ /* 0x000fe20003f05270 */
[----:B------:R-:W-:Y:S01]  /*4c30*/  IMAD.SHL.U32 R225, R5, 0x2, RZ ;  /* 0x0000000205e17824 */ /* 0x000fe200078e00ff */
[----:B------:R-:W-:Y:S01]  /*4c40*/  FMNMX.FTZ R3, R41, R95, !PT ;  /* 0x0000005f29037209 */ /* 0x000fe20007810000 */
[----:B------:R-:W-:Y:S01]  /*4c50*/  ULDC.64 UR4, c[0x0][0x2c8] ;  /* 0x0000b20000047ab9 */ /* 0x000fe20000000a00 */
[----:B------:R-:W-:Y:S01]  /*4c60*/  ISETP.GT.AND P0, PT, R98, 0x8, !P0 ;  /* 0x000000086200780c */ /* 0x000fe20004704270 */
[--C-:B------:R-:W-:Y:S01]  /*4c70*/  IMAD R219, R4, 0x2, R225.reuse ;  /* 0x0000000204db7824 */ /* 0x100fe200078e02e1 */
[----:B------:R-:W-:Y:S01]  /*4c80*/  FMNMX.FTZ R3, R94, R3, !PT ;  /* 0x000000035e037209 */ /* 0x000fe20007810000 */
[C---:B------:R-:W-:Y:S01]  /*4c90*/  IMAD R220, R0.reuse, 0x2, R225 ;  /* 0x0000000200dc7824 */ /* 0x040fe200078e02e1 */
[----:B------:R-:W-:Y:S01]  /*4ca0*/  ISETP.LT.OR P0, PT, R97, 0x9, P0 ;  /* 0x000000096100780c */ /* 0x000fe20000701670 */
[----:B------:R-:W-:Y:S01]  /*4cb0*/  IMAD R218, R0, 0x2, R219 ;  /* 0x0000000200da7824 */ /* 0x000fe200078e02db */
[----:B------:R-:W-:Y:S01]  /*4cc0*/  FMNMX.FTZ R3, R93, R3, !PT ;  /* 0x000000035d037209 */ /* 0x000fe20007810000 */
[----:B------:R-:W-:Y:S01]  /*4cd0*/  UIMAD.WIDE.U32 UR22, UR19, UR4, URZ ;  /* 0x00000004131672a5 */ /* 0x000fe2000f8e003f */
[----:B------:R-:W-:-:S02]  /*4ce0*/  FSEL R57, R134, -INF , !P0 ;  /* 0xff80000086397808 */ /* 0x000fc40004000000 */
[----:B------:R-:W-:Y:S01]  /*4cf0*/  ISETP.NE.AND P0, PT, R101, RZ, PT ;  /* 0x000000ff6500720c */ /* 0x000fe20003f05270 */
[----:B------:R-:W-:Y:S01]  /*4d00*/  @UP2 USHF.R.U32.HI UR19, URZ, UR5, UR23 ;  /* 0x000000053f132299 */ /* 0x000fe20008011617 */
[----:B------:R-:W-:Y:S02]  /*4d10*/  FMNMX.FTZ R3, R92, R3, !PT ;  /* 0x000000035c037209 */ /* 0x000fe40007810000 */
[----:B------:R-:W-:Y:S01]  /*4d20*/  ISETP.GT.AND P0, PT, R98, 0x9, !P0 ;  /* 0x000000096200780c */ /* 0x000fe20004704270 */
[----:B------:R-:W-:Y:S01]  /*4d30*/  UIADD3 UR4, UR18, UR19, URZ ;  /* 0x0000001312047290 */ /* 0x000fe2000fffe03f */
[----:B------:R-:W-:Y:S02]  /*4d40*/  FMNMX.FTZ R3, R91, R3, !PT ;  /* 0x000000035b037209 */ /* 0x000fe40007810000 */
[----:B------:R-:W-:Y:S01]  /*4d50*/  ISETP.LT.OR P0, PT, R97, 0xa, P0 ;  /* 0x0000000a6100780c */ /* 0x000fe20000701670 */
[----:B------:R-:W-:Y:S01]  /*4d60*/  ULDC UR18, c[0x0][0x328] ;  /* 0x0000ca0000127ab9 */ /* 0x000fe20000000800 */
[----:B------:R-:W-:Y:S01]  /*4d70*/  FMNMX.FTZ R3, R90, R3, !PT ;  /* 0x000000035a037209 */ /* 0x000fe20007810000 */
[----:B------:R-:W-:Y:S01]  /*4d80*/  UIADD3 UR18, UR4, UR18, URZ ;  /* 0x0000001204127290 */ /* 0x000fe2000fffe03f */
        /* <DEDUP_REMOVED lines=11> */
[----:B------:R-:W-:Y:S02]  /*4e40*/  FMNMX.FTZ R3, R7, R3, !PT ;  /* 0x0000000307037209 */ /* 0x000fe40007810000 */
[----:B------:R-:W-:-:S02]  /*4e50*/  ISETP.LT.OR P0, PT, R97, 0x12, P0 ;  /* 0x000000126100780c */ /* 0x000fc40000701670 */
[----:B------:R-:W-:Y:S02]  /*4e60*/  FMNMX.FTZ R3, R73, R3, !PT ;  /* 0x0000000349037209 */ /* 0x000fe40007810000 */
[----:B------:R-:W-:Y:S02]  /*4e70*/  FSEL R38, R23, -INF , !P0 ;  /* 0xff80000017267808 */ /* 0x000fe40004000000 */
[----:B------:R-:W-:Y:S01]  /*4e80*/  ISETP.NE.AND P0, PT, R141, RZ, PT ;  /* 0x000000ff8d00720c */ /* 0x000fe20003f05270 */
[----:B------:R-:W-:Y:S01]  /*4e90*/  LDSM.16.MT88.4 R20, [R220+0x900] ;  /* 0x00090000dc14783b */ /* 0x000fe20000004200 */
[----:B------:R-:W-:Y:S02]  /*4ea0*/  FMNMX.FTZ R3, R72, R3, !PT ;  /* 0x0000000348037209 */ /* 0x000fe40007810000 */
[----:B------:R-:W-:Y:S02]  /*4eb0*/  ISETP.GT.AND P0, PT, R98, 0x18, !P0 ;  /* 0x000000186200780c */ /* 0x000fe40004704270 */
[----:B------:R-:W-:-:S02]  /*4ec0*/  FMNMX.FTZ R3, R69, R3, !PT ;  /* 0x0000000345037209 */ /* 0x000fc40007810000 */
[----:B------:R-:W-:Y:S02]  /*4ed0*/  ISETP.LT.OR P0, PT, R97, 0x19, P0 ;  /* 0x000000196100780c */ /* 0x000fe40000701670 */
[----:B------:R-:W-:Y:S02]  /*4ee0*/  FMNMX.FTZ R8, R82, R83, !PT ;  /* 0x0000005352087209 */ /* 0x000fe40007810000 */
[----:B------:R-:W-:Y:S02]  /*4ef0*/  FSEL R33, R130, -INF , !P0 ;  /* 0xff80000082217808 */ /* 0x000fe40004000000 */
[----:B------:R-:W-:Y:S02]  /*4f00*/  ISETP.NE.AND P0, PT, R140, RZ, PT ;  /* 0x000000ff8c00720c */ /* 0x000fe40003f05270 */
[----:B------:R-:W-:Y:S02]  /*4f10*/  FMNMX.FTZ R3, R68, R3, !PT ;  /* 0x0000000344037209 */ /* 0x000fe40007810000 */
[----:B------:R-:W-:-:S02]  /*4f20*/  ISETP.GT.AND P0, PT, R98, 0x19, !P0 ;  /* 0x000000196200780c */ /* 0x000fc40004704270 */
[----:B------:R-:W-:Y:S02]  /*4f30*/  FMNMX.FTZ R8, R29, R8, !PT ;  /* 0x000000081d087209 */ /* 0x000fe40007810000 */
[----:B------:R-:W-:Y:S02]  /*4f40*/  ISETP.LT.OR P0, PT, R97, 0x1a, P0 ;  /* 0x0000001a6100780c */ /* 0x000fe40000701670 */
[----:B------:R-:W-:Y:S02]  /*4f50*/  FMNMX.FTZ R3, R65, R3, !PT ;  /* 0x0000000341037209 */ /* 0x000fe40007810000 */
[----:B------:R-:W-:Y:S02]  /*4f60*/  FSEL R32, R131, -INF , !P0 ;  /* 0xff80000083207808 */ /* 0x000fe40004000000 */
        /* <DEDUP_REMOVED lines=14> */
[----:B------:R-:W-:Y:S01]  /*5050*/  ISETP.NE.AND P0, PT, R113, RZ, PT ;  /* 0x000000ff7100720c */ /* 0x000fe20003f05270 */
[----:B------:R-:W-:Y:S01]  /*5060*/  LDSM.16.MT88.4 R16, [R219+0x900] ;  /* 0x00090000db10783b */ /* 0x000fe20000004200 */
        /* <DEDUP_REMOVED lines=27> */
[----:B------:R-:W-:Y:S01]  /*5220*/  ISETP.NE.AND P0, PT, R105, RZ, PT ;  /* 0x000000ff6900720c */ /* 0x000fe20003f05270 */
[----:B------:R-:W-:Y:S01]  /*5230*/  LDSM.16.MT88.4 R12, [R218+0x900] ;  /* 0x00090000da0c783b */ /* 0x000fe20000004200 */
        /* <DEDUP_REMOVED lines=22> */
[C---:B------:R-:W-:Y:S02]  /*53a0*/  ISETP.GT.AND P0, PT, R98.reuse, 0x41, !P0 ;  /* 0x000000416200780c */ /* 0x040fe40004704270 */
[----:B------:R-:W-:Y:S02]  /*53b0*/  ISETP.GT.AND P6, PT, R98, 0x50, !P6 ;  /* 0x000000506200780c */ /* 0x000fe400077c4270 */
[----:B------:R-:W-:-:S02]  /*53c0*/  ISETP.LT.OR P0, PT, R97, 0x42, P0 ;  /* 0x000000426100780c */ /* 0x000fc40000701670 */
[----:B------:R-:W-:Y:S02]  /*53d0*/  ISETP.GT.AND P5, PT, R98, 0x51, !P5 ;  /* 0x000000516200780c */ /* 0x000fe40006fa4270 */
[----:B------:R-:W-:Y:S02]  /*53e0*/  FSEL R179, R11, -INF , !P0 ;  /* 0xff8000000bb37808 */ /* 0x000fe40004000000 */
[----:B------:R-:W-:Y:S02]  /*53f0*/  ISETP.NE.AND P0, PT, R2, RZ, PT ;  /* 0x000000ff0200720c */ /* 0x000fe40003f05270 */
[----:B------:R-:W1:Y:S01]  /*5400*/  SHFL.BFLY PT, R2, R3, 0x2, 0x1f ;  /* 0x0c401f0003027f89 */ /* 0x000e6200000e0000 */
[----:B------:R-:W-:Y:S02]  /*5410*/  ISETP.LT.OR P6, PT, R97, 0x51, P6 ;  /* 0x000000516100780c */ /* 0x000fe400037c1670 */
[C---:B------:R-:W-:Y:S02]  /*5420*/  ISETP.GT.AND P0, PT, R98.reuse, 0x1, !P0 ;  /* 0x000000016200780c */ /* 0x040fe40004704270 */
[----:B------:R-:W-:-:S02]  /*5430*/  ISETP.GT.AND P2, PT, R98, 0x58, !P2 ;  /* 0x000000586200780c */ /* 0x000fc40005744270 */
[C---:B------:R-:W-:Y:S02]  /*5440*/  ISETP.LT.OR P0, PT, R97.reuse, 0x2, P0 ;  /* 0x000000026100780c */ /* 0x040fe40000701670 */
[----:B------:R-:W-:Y:S02]  /*5450*/  ISETP.LT.OR P5, PT, R97, 0x52, P5 ;  /* 0x000000526100780c */ /* 0x000fe40002fa1670 */
[----:B------:R-:W-:Y:S02]  /*5460*/  FSEL R75, R27, -INF , !P0 ;  /* 0xff8000001b4b7808 */ /* 0x000fe40004000000 */
[----:B------:R-:W-:Y:S02]  /*5470*/  ISETP.NE.AND P0, PT, R146, RZ, PT ;  /* 0x000000ff9200720c */ /* 0x000fe40003f05270 */
[----:B------:R-:W-:Y:S02]  /*5480*/  FSEL R178, R118, -INF , !P6 ;  /* 0xff80000076b27808 */ /* 0x000fe40007000000 */
[----:B------:R-:W-:-:S02]  /*5490*/  ISETP.GT.AND P0, PT, R98, RZ, !P0 ;  /* 0x000000ff6200720c */ /* 0x000fc40004704270 */
[----:B------:R-:W-:Y:S02]  /*54a0*/  ISETP.GT.AND P1, PT, R98, 0x59, !P1 ;  /* 0x000000596200780c */ /* 0x000fe40004f24270 */
[C---:B------:R-:W-:Y:S02]  /*54b0*/  ISETP.LT.OR P0, PT, R97.reuse, 0x1, P0 ;  /* 0x000000016100780c */ /* 0x040fe40000701670 */
[----:B------:R-:W-:Y:S02]  /*54c0*/  ISETP.LT.OR P2, PT, R97, 0x59, P2 ;  /* 0x000000596100780c */ /* 0x000fe40001741670 */
[----:B-1----:R-:W-:Y:S02]  /*54d0*/  FMNMX.FTZ R3, R3, R2, !PT ;  /* 0x0000000203037209 */ /* 0x002fe40007810000 */
[----:B------:R-:W-:Y:S02]  /*54e0*/  FSEL R181, R26, -INF , !P0 ;  /* 0xff8000001ab57808 */ /* 0x000fe40004000000 */
[----:B------:R-:W-:Y:S01]  /*54f0*/  ISETP.NE.AND P0, PT, R52, RZ, PT ;  /* 0x000000ff3400720c */ /* 0x000fe20003f05270 */
[----:B------:R-:W1:Y:S01]  /*5500*/  SHFL.BFLY PT, R2, R3, 0x1, 0x1f ;  /* 0x0c201f0003027f89 */ /* 0x000e6200000e0000 */
[----:B------:R-:W-:-:S02]  /*5510*/  FMNMX.FTZ R44, R181, R75, !PT ;  /* 0x0000004bb52c7209 */ /* 0x000fc40007810000 */
[----:B------:R-:W-:Y:S01]  /*5520*/  ISETP.GT.AND P0, PT, R98, 0x48, !P0 ;  /* 0x000000486200780c */ /* 0x000fe20004704270 */
[----:B------:R-:W-:Y:S01]  /*5530*/  LDSM.16.MT88.4 R52, [R225+0x100] ;  /* 0x00010000e134783b */ /* 0x000fe20000004200 */
[----:B------:R-:W-:Y:S02]  /*5540*/  FMNMX.FTZ R44, R57, R44, !PT ;  /* 0x0000002c392c7209 */ /* 0x000fe40007810000 */
[----:B------:R-:W-:Y:S01]  /*5550*/  ISETP.LT.OR P0, PT, R97, 0x49, P0 ;  /* 0x000000496100780c */ /* 0x000fe20000701670 */
[----:B------:R-:W-:Y:S01]  /*5560*/  LDSM.16.MT88.4 R24, [R218+0x100] ;  /* 0x00010000da18783b */ /* 0x000fe20000004200 */
[----:B------:R-:W-:Y:S02]  /*5570*/  FMNMX.FTZ R44, R51, R44, !PT ;  /* 0x0000002c332c7209 */ /* 0x000fe40007810000 */
[----:B------:R-:W-:Y:S02]  /*5580*/  FSEL R180, R46, -INF , !P0 ;  /* 0xff8000002eb47808 */ /* 0x000fe40004000000 */
[----:B------:R-:W-:-:S02]  /*5590*/  FMNMX.FTZ R44, R48, R44, !PT ;  /* 0x0000002c302c7209 */ /* 0x000fc40007810000 */
[----:B------:R-:W-:Y:S02]  /*55a0*/  FSEL R176, R119, -INF , !P5 ;  /* 0xff80000077b07808 */ /* 0x000fe40006800000 */
[----:B------:R-:W-:Y:S02]  /*55b0*/  FMNMX.FTZ R44, R38, R44, !PT ;  /* 0x0000002c262c7209 */ /* 0x000fe40007810000 */
[----:B------:R-:W-:Y:S02]  /*55c0*/  ISETP.LT.OR P1, PT, R97, 0x5a, P1 ;  /* 0x0000005a6100780c */ /* 0x000fe40000f21670 */
[----:B------:R-:W-:Y:S02]  /*55d0*/  FMNMX.FTZ R44, R33, R44, !PT ;  /* 0x0000002c212c7209 */ /* 0x000fe40007810000 */
[----:B------:R-:W-:Y:S02]  /*55e0*/  FSEL R174, R34, -INF , !P2 ;  /* 0xff80000022ae7808 */ /* 0x000fe40005000000 */
[----:B-1----:R-:W-:-:S02]  /*55f0*/  FMNMX.FTZ R3, R3, R2, !PT ;  /* 0x0000000203037209 */ /* 0x002fc40007810000 */
[----:B------:R-:W1:Y:S01]  /*5600*/  SHFL.BFLY PT, R2, R8, 0x2, 0x1f ;  /* 0x0c401f0008027f89 */ /* 0x000e6200000e0000 */
[----:B------:R-:W-:Y:S02]  /*5610*/  FMNMX.FTZ R44, R32, R44, !PT ;  /* 0x0000002c202c7209 */ /* 0x000fe40007810000 */
[C---:B------:R-:W-:Y:S01]  /*5620*/  FMUL.FTZ R123, R3.reuse, c[0x0][0x2d0] ;  /* 0x0000b400037b7a20 */ /* 0x040fe20000410000 */
[----:B------:R-:W-:Y:S02]  /*5630*/  FSETP.NEU.FTZ.AND P0, PT, R3, -INF , PT ;  /* 0xff8000000300780b */ /* 0x000fe40003f1d000 */
[----:B------:R-:W-:Y:S02]  /*5640*/  FMNMX.FTZ R44, R247, R44, !PT ;  /* 0x0000002cf72c7209 */ /* 0x000fe40007810000 */
[----:B------:R-:W-:Y:S02]  /*5650*/  FSEL R123, R123, RZ, P0 ;  /* 0x000000ff7b7b7208 */ /* 0x000fe40000000000 */
[----:B------:R-:W-:-:S02]  /*5660*/  FMNMX.FTZ R44, R78, R44, !PT ;  /* 0x0000002c4e2c7209 */ /* 0x000fc40007810000 */
[----:B------:R-:W-:Y:S01]  /*5670*/  FSEL R175, R35, -INF , !P1 ;  /* 0xff80000023af7808 */ /* 0x000fe20004800000 */
[--C-:B------:R-:W-:Y:S01]  /*5680*/  FFMA.FTZ R141, R41, c[0x0][0x2d0], -R123.reuse ;  /* 0x0000b400298d7a23 */ /* 0x100fe2000001087b */
[----:B------:R-:W-:Y:S01]  /*5690*/  FMNMX.FTZ R44, R155, R44, !PT ;  /* 0x0000002c9b2c7209 */ /* 0x000fe20007810000 */
[--C-:B------:R-:W-:Y:S02]  /*56a0*/  FFMA.FTZ R140, R95, c[0x0][0x2d0], -R123.reuse ;  /* 0x0000b4005f8c7a23 */ /* 0x100fe4000001087b */
[--C-:B------:R-:W-:Y:S01]  /*56b0*/  FFMA.FTZ R164, R94, c[0x0][0x2d0], -R123.reuse ;  /* 0x0000b4005ea47a23 */ /* 0x100fe2000001087b */
[----:B------:R-:W-:Y:S01]  /*56c0*/  FMNMX.FTZ R44, R154, R44, !PT ;  /* 0x0000002c9a2c7209 */ /* 0x000fe20007810000 */
[--C-:B------:R-:W-:Y:S01]  /*56d0*/  FFMA.FTZ R107, R93, c[0x0][0x2d0], -R123.reuse ;  /* 0x0000b4005d6b7a23 */ /* 0x100fe2000001087b */
[----:B------:R-:W-:Y:S01]  /*56e0*/  MUFU.EX2 R141, R141 ;  /* 0x0000008d008d7308 */ /* 0x000fe20000000800 */
[--C-:B------:R-:W-:Y:S01]  /*56f0*/  FFMA.FTZ R105, R92, c[0x0][0x2d0], -R123.reuse ;  /* 0x0000b4005c697a23 */ /* 0x100fe2000001087b */
[----:B------:R-:W-:Y:S01]  /*5700*/  FMNMX.FTZ R44, R209, R44, !PT ;  /* 0x0000002cd12c7209 */ /* 0x000fe20007810000 */
[--C-:B------:R-:W-:Y:S01]  /*5710*/  FFMA.FTZ R99, R91, c[0x0][0x2d0], -R123.reuse ;  /* 0x0000b4005b637a23 */ /* 0x100fe2000001087b */
[----:B-1----:R-:W-:Y:S01]  /*5720*/  FMNMX.FTZ R8, R8, R2, !PT ;  /* 0x0000000208087209 */ /* 0x002fe20007810000 */
[--C-:B------:R-:W-:Y:S01]  /*5730*/  FFMA.FTZ R46, R88, c[0x0][0x2d0], -R123.reuse ;  /* 0x0000b400582e7a23 */ /* 0x100fe2000001087b */
[----:B------:R-:W-:Y:S01]  /*5740*/  FMNMX.FTZ R44, R205, R44, !PT ;  /* 0x0000002ccd2c7209 */ /* 0x000fe20007810000 */
[--C-:B------:R-:W-:Y:S01]  /*5750*/  FFMA.FTZ R118, R86, c[0x0][0x2d0], -R123.reuse ;  /* 0x0000b40056767a23 */ /* 0x100fe2000001087b */
[----:B------:R-:W1:Y:S01]  /*5760*/  MUFU.EX2 R140, R140 ;  /* 0x0000008c008c7308 */ /* 0x000e620000000800 */
[----:B------:R-:W2:Y:S01]  /*5770*/  SHFL.BFLY PT, R2, R8, 0x1, 0x1f ;  /* 0x0c201f0008027f89 */ /* 0x000ea200000e0000 */
[----:B------:R-:W-:Y:S01]  /*5780*/  FMNMX.FTZ R44, R203, R44, !PT ;  /* 0x0000002ccb2c7209 */ /* 0x000fe20007810000 */
[----:B------:R-:W-:-:S02]  /*5790*/  FFMA.FTZ R45, R81, c[0x0][0x2d0], -R123 ;  /* 0x0000b400512d7a23 */ /* 0x000fc4000001087b */
[----:B------:R-:W-:Y:S01]  /*57a0*/  LDSM.16.MT88.4 R92, [R225+0x1100] ;  /* 0x00110000e15c783b */ /* 0x000fe20000004200 */
[----:B------:R-:W-:Y:S01]  /*57b0*/  FMNMX.FTZ R44, R202, R44, !PT ;  /* 0x0000002cca2c7209 */ /* 0x000fe20007810000 */
[--C-:B------:R-:W-:Y:S01]  /*57c0*/  FFMA.FTZ R7, R7, c[0x0][0x2d0], -R123.reuse ;  /* 0x0000b40007077a23 */ /* 0x100fe2000001087b */
[----:B------:R-:W-:Y:S01]  /*57d0*/  MUFU.EX2 R164, R164 ;  /* 0x000000a400a47308 */ /* 0x000fe20000000800 */
[--C-:B------:R-:W-:Y:S01]  /*57e0*/  FFMA.FTZ R195, R73, c[0x0][0x2d0], -R123.reuse ;  /* 0x0000b40049c37a23 */ /* 0x100fe2000001087b */
[----:B------:R-:W-:Y:S01]  /*57f0*/  FMNMX.FTZ R44, R177, R44, !PT ;  /* 0x0000002cb12c7209 */ /* 0x000fe20007810000 */
[--C-:B------:R-:W-:Y:S02]  /*5800*/  FFMA.FTZ R194, R72, c[0x0][0x2d0], -R123.reuse ;  /* 0x0000b40048c27a23 */ /* 0x100fe4000001087b */
[--C-:B------:R-:W-:Y:S01]  /*5810*/  FFMA.FTZ R197, R69, c[0x0][0x2d0], -R123.reuse ;  /* 0x0000b40045c57a23 */ /* 0x100fe2000001087b */
[----:B------:R-:W-:Y:S01]  /*5820*/  FMNMX.FTZ R44, R179, R44, !PT ;  /* 0x0000002cb32c7209 */ /* 0x000fe20007810000 */
[--C-:B------:R-:W-:Y:S01]  /*5830*/  FFMA.FTZ R199, R68, c[0x0][0x2d0], -R123.reuse ;  /* 0x0000b40044c77a23 */ /* 0x100fe2000001087b */
[----:B------:R-:W3:Y:S01]  /*5840*/  MUFU.EX2 R107, R107 ;  /* 0x0000006b006b7308 */ /* 0x000ee20000000800 */
[----:B-1----:R-:W-:Y:S01]  /*5850*/  F2FP.BF16.PACK_AB R124, R140, R141 ;  /* 0x0000008d8c7c723e */ /* 0x002fe200000010ff */
[--C-:B------:R-:W-:Y:S01]  /*5860*/  FFMA.FTZ R200, R65, c[0x0][0x2d0], -R123.reuse ;  /* 0x0000b40041c87a23 */ /* 0x100fe2000001087b */
[----:B------:R-:W-:Y:S01]  /*5870*/  FMNMX.FTZ R44, R180, R44, !PT ;  /* 0x0000002cb42c7209 */ /* 0x000fe20007810000 */
[----:B------:R-:W-:-:S02]  /*5880*/  FFMA.FTZ R208, R208, c[0x0][0x2d0], -R123 ;  /* 0x0000b400d0d07a23 */ /* 0x000fc4000001087b */
[--C-:B------:R-:W-:Y:S02]  /*5890*/  FFMA.FTZ R210, R210, c[0x0][0x2d0], -R123.reuse ;  /* 0x0000b400d2d27a23 */ /* 0x100fe4000001087b */
[----:B------:R-:W-:Y:S01]  /*58a0*/  MUFU.EX2 R105, R105 ;  /* 0x0000006900697308 */ /* 0x000fe20000000800 */
[----:B--2---:R-:W-:Y:S01]  /*58b0*/  FMNMX.FTZ R2, R8, R2, !PT ;  /* 0x0000000208027209 */ /* 0x004fe20007810000 */
[--C-:B------:R-:W-:Y:S01]  /*58c0*/  FFMA.FTZ R211, R77, c[0x0][0x2d0], -R123.reuse ;  /* 0x0000b4004dd37a23 */ /* 0x100fe2000001087b */
[----:B------:R-:W-:Y:S01]  /*58d0*/  FMNMX.FTZ R8, R59, R58, !PT ;  /* 0x0000003a3b087209 */ /* 0x000fe20007810000 */
[----:B------:R-:W-:Y:S01]  /*58e0*/  FFMA.FTZ R111, R111, c[0x0][0x2d0], -R123 ;  /* 0x0000b4006f6f7a23 */ /* 0x000fe2000001087b */
[C---:B------:R-:W-:Y:S01]  /*58f0*/  FSETP.NEU.FTZ.AND P0, PT, R2.reuse, -INF , PT ;  /* 0xff8000000200780b */ /* 0x040fe20003f1d000 */
[----:B------:R-:W-:Y:S01]  /*5900*/  FMUL.FTZ R122, R2, c[0x0][0x2d0] ;  /* 0x0000b400027a7a20 */ /* 0x000fe20000410000 */
[----:B------:R-:W-:Y:S01]  /*5910*/  FMNMX.FTZ R8, R56, R8, !PT ;  /* 0x0000000838087209 */ /* 0x000fe20007810000 */
[----:B------:R-:W-:Y:S01]  /*5920*/  MUFU.EX2 R99, R99 ;  /* 0x0000006300637308 */ /* 0x000fe20000000800 */
[----:B---3--:R-:W-:-:S02]  /*5930*/  F2FP.BF16.PACK_AB R126, R107, R164 ;  /* 0x000000a46b7e723e */ /* 0x008fc400000010ff */
[----:B------:R-:W-:Y:S02]  /*5940*/  FMNMX.FTZ R8, R50, R8, !PT ;  /* 0x0000000832087209 */ /* 0x000fe40007810000 */
[----:B------:R-:W-:Y:S02]  /*5950*/  FSEL R122, R122, RZ, P0 ;  /* 0x000000ff7a7a7208 */ /* 0x000fe40000000000 */
[----:B------:R-:W-:Y:S01]  /*5960*/  FMNMX.FTZ R8, R49, R8, !PT ;  /* 0x0000000831087209 */ /* 0x000fe20007810000 */
[----:B------:R-:W-:Y:S01]  /*5970*/  MUFU.EX2 R46, R46 ;  /* 0x0000002e002e7308 */ /* 0x000fe20000000800 */
[----:B------:R-:W-:Y:S01]  /*5980*/  ISETP.NE.AND P0, PT, R40, RZ, PT ;  /* 0x000000ff2800720c */ /* 0x000fe20003f05270 */
[--C-:B------:R-:W-:Y:S01]  /*5990*/  FFMA.FTZ R167, R29, c[0x0][0x2d0], -R122.reuse ;  /* 0x0000b4001da77a23 */ /* 0x100fe2000001087a */
[----:B------:R-:W-:Y:S01]  /*59a0*/  FMNMX.FTZ R8, R39, R8, !PT ;  /* 0x0000000827087209 */ /* 0x000fe20007810000 */
[--C-:B------:R-:W-:Y:S01]  /*59b0*/  FFMA.FTZ R104, R28, c[0x0][0x2d0], -R122.reuse ;  /* 0x0000b4001c687a23 */ /* 0x100fe2000001087a */
[----:B------:R-:W-:Y:S01]  /*59c0*/  ISETP.GT.AND P0, PT, R98, 0x49, !P0 ;  /* 0x000000496200780c */ /* 0x000fe20004704270 */
[----:B------:R-:W-:Y:S01]  /*59d0*/  LDSM.16.MT88.4 R40, [R220+0x100] ;  /* 0x00010000dc28783b */ /* 0x000fe20000004200 */
[----:B------:R-:W-:Y:S01]  /*59e0*/  FMNMX.FTZ R5, R37, R8, !PT ;  /* 0x0000000825057209 */ /* 0x000fe20007810000 */
[--C-:B------:R-:W-:Y:S01]  /*59f0*/  FFMA.FTZ R166, R82, c[0x0][0x2d0], -R122.reuse ;  /* 0x0000b40052a67a23 */ /* 0x100fe2000001087a */
[----:B------:R-:W-:Y:S01]  /*5a00*/  ISETP.LT.OR P0, PT, R97, 0x4a, P0 ;  /* 0x0000004a6100780c */ /* 0x000fe20000701670 */
[----:B------:R-:W-:Y:S01]  /*5a10*/  LDSM.16.MT88.4 R28, [R219+0x100] ;  /* 0x00010000db1c783b */ /* 0x000fe20000004200 */
[----:B------:R-:W-:Y:S01]  /*5a20*/  FMNMX.FTZ R5, R36, R5, !PT ;  /* 0x0000000524057209 */ /* 0x000fe20007810000 */
[--C-:B------:R-:W-:Y:S01]  /*5a30*/  FFMA.FTZ R165, R83, c[0x0][0x2d0], -R122.reuse ;  /* 0x0000b40053a57a23 */ /* 0x100fe2000001087a */
[----:B------:R-:W-:Y:S01]  /*5a40*/  FSEL R182, R47, -INF , !P0 ;  /* 0xff8000002fb67808 */ /* 0x000fe20004000000 */
[----:B------:R-:W-:Y:S01]  /*5a50*/  MUFU.EX2 R166, R166 ;  /* 0x000000a600a67308 */ /* 0x000fe20000000800 */
[----:B------:R-:W-:Y:S01]  /*5a60*/  FMNMX.FTZ R5, R244, R5, !PT ;  /* 0x00000005f4057209 */ /* 0x000fe20007810000 */
[--C-:B------:R-:W-:Y:S01]  /*5a70*/  FFMA.FTZ R106, R61, c[0x0][0x2d0], -R122.reuse ;  /* 0x0000b4003d6a7a23 */ /* 0x100fe2000001087a */
[----:B------:R-:W-:Y:S01]  /*5a80*/  FMNMX.FTZ R44, R182, R44, !PT ;  /* 0x0000002cb62c7209 */ /* 0x000fe20007810000 */
[--C-:B------:R-:W-:Y:S01]  /*5a90*/  FFMA.FTZ R117, R60, c[0x0][0x2d0], -R122.reuse ;  /* 0x0000b4003c757a23 */ /* 0x100fe2000001087a */
[----:B------:R-:W-:Y:S01]  /*5aa0*/  FMNMX.FTZ R5, R245, R5, !PT ;  /* 0x00000005f5057209 */ /* 0x000fe20007810000 */
[----:B------:R-:W-:Y:S01]  /*5ab0*/  LDSM.16.MT88.4 R60, [R225+0x900] ;  /* 0x00090000e13c783b */ /* 0x000fe20000004200 */
[----:B------:R-:W-:Y:S01]  /*5ac0*/  FMNMX.FTZ R44, R178, R44, !PT ;  /* 0x0000002cb22c7209 */ /* 0x000fe20007810000 */
[----:B------:R-:W1:Y:S01]  /*5ad0*/  MUFU.EX2 R165, R165 ;  /* 0x000000a500a57308 */ /* 0x000e620000000800 */
[----:B------:R-:W-:Y:S01]  /*5ae0*/  FMNMX.FTZ R4, R246, R5, !PT ;  /* 0x00000005f6047209 */ /* 0x000fe20007810000 */
[--C-:B------:R-:W-:Y:S01]  /*5af0*/  FFMA.FTZ R98, R90, c[0x0][0x2d0], -R123.reuse ;  /* 0x0000b4005a627a23 */ /* 0x100fe2000001087b */
[----:B------:R-:W-:Y:S01]  /*5b00*/  FMNMX.FTZ R44, R176, R44, !PT ;  /* 0x0000002cb02c7209 */ /* 0x000fe20007810000 */
[--C-:B------:R-:W-:Y:S01]  /*5b10*/  FFMA.FTZ R116, R87, c[0x0][0x2d0], -R122.reuse ;  /* 0x0000b40057747a23 */ /* 0x100fe2000001087a */
[----:B------:R-:W-:Y:S01]  /*5b20*/  FMNMX.FTZ R4, R76, R4, !PT ;  /* 0x000000044c047209 */ /* 0x000fe20007810000 */
[--C-:B------:R-:W-:Y:S01]  /*5b30*/  FFMA.FTZ R89, R89, c[0x0][0x2d0], -R122.reuse ;  /* 0x0000b40059597a23 */ /* 0x100fe2000001087a */
[----:B------:R-:W-:Y:S01]  /*5b40*/  FMNMX.FTZ R44, R174, R44, !PT ;  /* 0x0000002cae2c7209 */ /* 0x000fe20007810000 */
[----:B------:R-:W-:Y:S01]  /*5b50*/  MUFU.EX2 R167, R167 ;  /* 0x000000a700a77308 */ /* 0x000fe20000000800 */
[----:B------:R-:W-:Y:S01]  /*5b60*/  FMNMX.FTZ R0, R152, R4, !PT ;  /* 0x0000000498007209 */ /* 0x000fe20007810000 */
[----:B------:R-:W-:Y:S01]  /*5b70*/  FFMA.FTZ R97, R85, c[0x0][0x2d0], -R123 ;  /* 0x0000b40055617a23 */ /* 0x000fe2000001087b */
[----:B------:R-:W-:Y:S01]  /*5b80*/  FMNMX.FTZ R44, R175, R44, !PT ;  /* 0x0000002caf2c7209 */ /* 0x000fe20007810000 */
[--C-:B------:R-:W-:Y:S01]  /*5b90*/  FFMA.FTZ R96, R84, c[0x0][0x2d0], -R122.reuse ;  /* 0x0000b40054607a23 */ /* 0x100fe2000001087a */
[----:B------:R-:W-:Y:S01]  /*5ba0*/  FMNMX.FTZ R0, R153, R0, !PT ;  /* 0x0000000099007209 */ /* 0x000fe20007810000 */
[--C-:B------:R-:W-:Y:S01]  /*5bb0*/  FFMA.FTZ R47, R80, c[0x0][0x2d0], -R122.reuse ;  /* 0x0000b400502f7a23 */ /* 0x100fe2000001087a */
[----:B------:R-:W-:Y:S01]  /*5bc0*/  LDSM.16.MT88.4 R84, [R219+0x1100] ;  /* 0x00110000db54783b */ /* 0x000fe20000004200 */
[----:B------:R-:W2:Y:S01]  /*5bd0*/  MUFU.EX2 R104, R104 ;  /* 0x0000006800687308 */ /* 0x000ea20000000800 */
[----:B------:R-:W-:Y:S01]  /*5be0*/  FMNMX.FTZ R0, R120, R0, !PT ;  /* 0x0000000078007209 */ /* 0x000fe20007810000 */
[--C-:B------:R-:W-:Y:S01]  /*5bf0*/  FFMA.FTZ R201, R70, c[0x0][0x2d0], -R122.reuse ;  /* 0x0000b40046c97a23 */ /* 0x100fe2000001087a */
[----:B------:R-:W3:Y:S01]  /*5c00*/  SHFL.BFLY PT, R5, R44, 0x2, 0x1f ;  /* 0x0c401f002c057f89 */ /* 0x000ee200000e0000 */
[----:B-1----:R-:W-:Y:S01]  /*5c10*/  F2FP.BF16.PACK_AB R125, R165, R166 ;  /* 0x000000a6a57d723e */ /* 0x002fe200000010ff */
[--C-:B------:R-:W-:Y:S01]  /*5c20*/  FFMA.FTZ R204, R67, c[0x0][0x2d0], -R122.reuse ;  /* 0x0000b40043cc7a23 */ /* 0x100fe2000001087a */
[----:B------:R-:W-:Y:S01]  /*5c30*/  FMNMX.FTZ R0, R121, R0, !PT ;  /* 0x0000000079007209 */ /* 0x000fe20007810000 */
[----:B------:R-:W-:Y:S01]  /*5c40*/  LDSM.16.MT88.4 R80, [R218+0x1100] ;  /* 0x00110000da50783b */ /* 0x000fe20000004200 */
[----:B------:R-:W1:Y:S01]  /*5c50*/  MUFU.EX2 R98, R98 ;  /* 0x0000006200627308 */ /* 0x000e620000000800 */
[----:B------:R-:W-:Y:S01]  /*5c60*/  F2FP.BF16.PACK_AB R8, R99, R105 ;  /* 0x000000696308723e */ /* 0x000fe200000010ff */
[--C-:B------:R-:W-:Y:S01]  /*5c70*/  FFMA.FTZ R207, R66, c[0x0][0x2d0], -R122.reuse ;  /* 0x0000b40042cf7a23 */ /* 0x100fe2000001087a */
[----:B------:R-:W-:Y:S01]  /*5c80*/  FMNMX.FTZ R0, R142, R0, !PT ;  /* 0x000000008e007209 */ /* 0x000fe20007810000 */
[----:B------:R-:W-:-:S02]  /*5c90*/  FFMA.FTZ R206, R64, c[0x0][0x2d0], -R122 ;  /* 0x0000b40040ce7a23 */ /* 0x000fc4000001087a */
[----:B------:R-:W-:Y:S01]  /*5ca0*/  LDSM.16.MT88.4 R64, [R219+0x1900] ;  /* 0x00190000db40783b */ /* 0x000fe20000004200 */
[----:B------:R-:W-:Y:S01]  /*5cb0*/  FMNMX.FTZ R0, R143, R0, !PT ;  /* 0x000000008f007209 */ /* 0x000fe20007810000 */
[----:B------:R-:W-:Y:S01]  /*5cc0*/  MUFU.EX2 R106, R106 ;  /* 0x0000006a006a7308 */ /* 0x000fe20000000800 */
[----:B--2---:R-:W-:Y:S01]  /*5cd0*/  F2FP.BF16.PACK_AB R127, R104, R167 ;  /* 0x000000a7687f723e */ /* 0x004fe200000010ff */
[--C-:B------:R-:W-:Y:S01]  /*5ce0*/  FFMA.FTZ R240, R240, c[0x0][0x2d0], -R122.reuse ;  /* 0x0000b400f0f07a23 */ /* 0x100fe2000001087a */
[----:B------:R-:W-:Y:S01]  /*5cf0*/  FMNMX.FTZ R0, R156, R0, !PT ;  /* 0x000000009c007209 */ /* 0x000fe20007810000 */
[--C-:B------:R-:W-:Y:S02]  /*5d00*/  FFMA.FTZ R241, R241, c[0x0][0x2d0], -R122.reuse ;  /* 0x0000b400f1f17a23 */ /* 0x100fe4000001087a */
[--C-:B------:R-:W-:Y:S01]  /*5d10*/  FFMA.FTZ R242, R242, c[0x0][0x2d0], -R122.reuse ;  /* 0x0000b400f2f27a23 */ /* 0x100fe2000001087a */
[----:B------:R-:W-:Y:S01]  /*5d20*/  FMNMX.FTZ R0, R157, R0, !PT ;  /* 0x000000009d007209 */ /* 0x000fe20007810000 */
[C---:B------:R-:W-:Y:S01]  /*5d30*/  HMMA.16816.F32.BF16 R160, R124.reuse, R52, RZ ;  /* 0x000000347ca0723c */ /* 0x040fe200000418ff */
[----:B------:R-:W2:Y:S01]  /*5d40*/  MUFU.EX2 R117, R117 ;  /* 0x0000007500757308 */ /* 0x000ea20000000800 */
[----:B-1----:R-:W-:Y:S01]  /*5d50*/  F2FP.BF16.PACK_AB R10, R46, R98 ;  /* 0x000000622e0a723e */ /* 0x002fe200000010ff */
[--C-:B------:R-:W-:Y:S01]  /*5d60*/  FFMA.FTZ R243, R79, c[0x0][0x2d0], -R122.reuse ;  /* 0x0000b4004ff37a23 */ /* 0x100fe2000001087a */
[----:B------:R-:W-:Y:S01]  /*5d70*/  FMNMX.FTZ R0, R158, R0, !PT ;  /* 0x000000009e007209 */ /* 0x000fe20007810000 */
[----:B------:R-:W-:Y:S01]  /*5d80*/  FADD.FTZ R165, R166, R165 ;  /* 0x000000a5a6a57221 */ /* 0x000fe20000010000 */
[----:B---3--:R-:W-:Y:S01]  /*5d90*/  FMNMX.FTZ R44, R44, R5, !PT ;  /* 0x000000052c2c7209 */ /* 0x008fe20007810000 */
[----:B------:R-:W-:Y:S01]  /*5da0*/  FFMA.FTZ R5, R74, c[0x0][0x2d0], -R122 ;  /* 0x0000b4004a057a23 */ /* 0x000fe2000001087a */
[----:B------:R-:W-:Y:S01]  /*5db0*/  FMNMX.FTZ R0, R159, R0, !PT ;  /* 0x000000009f007209 */ /* 0x000fe20007810000 */
[----:B------:R-:W-:Y:S01]  /*5dc0*/  HMMA.16816.F32.BF16 R144, R124, R40, RZ ;  /* 0x000000287c90723c */ /* 0x000fe200000418ff */
[----:B------:R1:W3:Y:S01]  /*5dd0*/  MUFU.EX2 R119, R89 ;  /* 0x0000005900777308 */ /* 0x0002e20000000800 */
[----:B------:R-:W4:Y:S01]  /*5de0*/  SHFL.BFLY PT, R34, R44, 0x1, 0x1f ;  /* 0x0c201f002c227f89 */ /* 0x000f2200000e0000 */
[----:B------:R-:W-:Y:S01]  /*5df0*/  FMNMX.FTZ R0, R171, R0, !PT ;  /* 0x00000000ab007209 */ /* 0x000fe20007810000 */
[----:B------:R-:W-:-:S03]  /*5e00*/  FADD.FTZ R165, R167, R165 ;  /* 0x000000a5a7a57221 */ /* 0x000fc60000010000 */
[----:B------:R-:W-:Y:S01]  /*5e10*/  FMNMX.FTZ R0, R173, R0, !PT ;  /* 0x00000000ad007209 */ /* 0x000fe20007810000 */
[C---:B------:R-:W-:Y:S01]  /*5e20*/  HMMA.16816.F32.BF16 R132, R124.reuse, R28, RZ ;  /* 0x0000001c7c84723c */ /* 0x040fe200000418ff */
[----:B------:R-:W5:Y:S01]  /*5e30*/  MUFU.EX2 R116, R116 ;  /* 0x0000007400747308 */ /* 0x000f620000000800 */
[C---:B--2---:R-:W-:Y:S01]  /*5e40*/  F2FP.BF16.PACK_AB R9, R117.reuse, R106 ;  /* 0x0000006a7509723e */ /* 0x044fe200000010ff */
[----:B------:R-:W-:Y:S01]  /*5e50*/  FADD.FTZ R165, R104, R165 ;  /* 0x000000a568a57221 */ /* 0x000fe20000010000 */
[----:B------:R-:W2:Y:S03]  /*5e60*/  SHFL.BFLY PT, R4, R0, 0x2, 0x1f ;  /* 0x0c401f0000047f89 */ /* 0x000ea600000e0000 */
[----:B------:R-:W-:Y:S01]  /*5e70*/  FADD.FTZ R165, R106, R165 ;  /* 0x000000a56aa57221 */ /* 0x000fe20000010000 */
[----:B------:R-:W-:Y:S01]  /*5e80*/  HMMA.16816.F32.BF16 R128, R124, R24, RZ ;  /* 0x000000187c80723c */ /* 0x000fe200000418ff */
[----:B-1----:R-:W-:Y:S01]  /*5e90*/  LDSM.16.MT88.4 R88, [R220+0x1100] ;  /* 0x00110000dc58783b */ /* 0x002fe20000004200 */
[----:B------:R-:W-:Y:S01]  /*5ea0*/  MUFU.EX2 R118, R118 ;  /* 0x0000007600767308 */ /* 0x000fe20000000800 */
[----:B------:R-:W-:-:S04]  /*5eb0*/  FADD.FTZ R165, R117, R165 ;  /* 0x000000a575a57221 */ /* 0x000fc80000010000 */
[----:B---3--:R-:W-:Y:S01]  /*5ec0*/  FADD.FTZ R165, R119, R165 ;  /* 0x000000a577a57221 */ /* 0x008fe20000010000 */
[----:B------:R-:W-:Y:S01]  /*5ed0*/  HMMA.16816.F32.BF16 R148, R124, R54, RZ ;  /* 0x000000367c94723c */ /* 0x000fe200000418ff */
[----:B-----5:R-:W-:Y:S01]  /*5ee0*/  F2FP.BF16.PACK_AB R11, R116, R119 ;  /* 0x00000077740b723e */ /* 0x020fe200000010ff */
[----:B------:R-:W-:Y:S01]  /*5ef0*/  MUFU.EX2 R97, R97 ;  /* 0x0000006100617308 */ /* 0x000fe20000000800 */
[----:B----4-:R-:W-:Y:S01]  /*5f00*/  FMNMX.FTZ R44, R34, R44, !PT ;  /* 0x0000002c222c7209 */ /* 0x010fe20007810000 */
[----:B------:R-:W-:-:S04]  /*5f10*/  FADD.FTZ R165, R116, R165 ;  /* 0x000000a574a57221 */ /* 0x000fc80000010000 */
[----:B------:R-:W-:Y:S01]  /*5f20*/  HMMA.16816.F32.BF16 R100, R124, R42, RZ ;  /* 0x0000002a7c64723c */ /* 0x000fe200000418ff */
[----:B------:R-:W-:Y:S01]  /*5f30*/  FMUL.FTZ R198, R44, c[0x0][0x2d0] ;  /* 0x0000b4002cc67a20 */ /* 0x000fe20000410000 */
[----:B------:R-:W-:Y:S01]  /*5f40*/  MUFU.EX2 R45, R45 ;  /* 0x0000002d002d7308 */ /* 0x000fe20000000800 */
[----:B--2---:R-:W-:-:S05]  /*5f50*/  FMNMX.FTZ R0, R0, R4, !PT ;  /* 0x0000000400007209 */ /* 0x004fca0007810000 */
[C---:B------:R-:W-:Y:S01]  /*5f60*/  HMMA.16816.F32.BF16 R112, R124.reuse, R30, RZ ;  /* 0x0000001e7c70723c */ /* 0x040fe200000418ff */
[----:B------:R-:W1:Y:S01]  /*5f70*/  SHFL.BFLY PT, R4, R0, 0x1, 0x1f ;  /* 0x0c201f0000047f89 */ /* 0x000e6200000e0000 */
[----:B------:R-:W-:Y:S06]  /*5f80*/  MUFU.EX2 R7, R7 ;  /* 0x0000000700077308 */ /* 0x000fec0000000800 */
[----:B------:R-:W-:Y:S02]  /*5f90*/  HMMA.16816.F32.BF16 R124, R124, R26, RZ ;  /* 0x0000001a7c7c723c */ /* 0x000fe400000418ff */
[----:B------:R-:W2:Y:S06]  /*5fa0*/  MUFU.EX2 R96, R96 ;  /* 0x0000006000607308 */ /* 0x000eac0000000800 */
[C---:B------:R-:W-:Y:S02]  /*5fb0*/  HMMA.16816.F32.BF16 R160, R8.reuse, R60, R160 ;  /* 0x0000003c08a0723c */ /* 0x040fe400000418a0 */
[----:B------:R-:W3:Y:S06]  /*5fc0*/  MUFU.EX2 R47, R47 ;  /* 0x0000002f002f7308 */ /* 0x000eec0000000800 */
[----:B------:R-:W-:Y:S01]  /*5fd0*/  HMMA.16816.F32.BF16 R144, R8, R20, R144 ;  /* 0x000000140890723c */ /* 0x000fe20000041890 */
[----:B-1----:R-:W-:Y:S01]  /*5fe0*/  FMNMX.FTZ R0, R0, R4, !PT ;  /* 0x0000000400007209 */ /* 0x002fe20007810000 */
[----:B------:R-:W-:Y:S01]  /*5ff0*/  FFMA.FTZ R4, R71, c[0x0][0x2d0], -R122 ;  /* 0x0000b40047047a23 */ /* 0x000fe2000001087a */
[----:B------:R-:W-:Y:S01]  /*6000*/  MUFU.EX2 R5, R5 ;  /* 0x0000000500057308 */ /* 0x000fe20000000800 */
[----:B------:R-:W-:Y:S01]  /*6010*/  LDSM.16.MT88.4 R68, [R220+0x1900] ;  /* 0x00190000dc44783b */ /* 0x000fe20000004200 */
[C---:B------:R-:W-:Y:S01]  /*6020*/  FSETP.NEU.FTZ.AND P0, PT, R0.reuse, -INF , PT ;  /* 0xff8000000000780b */ /* 0x040fe20003f1d000 */
[----:B------:R-:W-:-:S02]  /*6030*/  FMUL.FTZ R196, R0, c[0x0][0x2d0] ;  /* 0x0000b40000c47a20 */ /* 0x000fc40000410000 */
[C---:B------:R-:W-:Y:S01]  /*6040*/  HMMA.16816.F32.BF16 R132, R8.reuse, R16, R132 ;  /* 0x000000100884723c */ /* 0x040fe20000041884 */
[----:B--2---:R-:W-:Y:S02]  /*6050*/  FADD.FTZ R165, R96, R165 ;  /* 0x000000a560a57221 */ /* 0x004fe40000010000 */
[----:B------:R-:W-:Y:S01]  /*6060*/  FSEL R196, R196, RZ, P0 ;  /* 0x000000ffc4c47208 */ /* 0x000fe20000000000 */
[----:B------:R-:W1:Y:S01]  /*6070*/  MUFU.EX2 R4, R4 ;  /* 0x0000000400047308 */ /* 0x000e620000000800 */
[----:B------:R-:W-:Y:S01]  /*6080*/  FSETP.NEU.FTZ.AND P0, PT, R44, -INF , PT ;  /* 0xff8000002c00780b */ /* 0x000fe20003f1d000 */
[----:B---3--:R-:W-:Y:S02]  /*6090*/  FADD.FTZ R165, R47, R165 ;  /* 0x000000a52fa57221 */ /* 0x008fe40000010000 */
[----:B------:R-:W-:Y:S01]  /*60a0*/  HMMA.16816.F32.BF16 R128, R8, R12, R128 ;  /* 0x0000000c0880723c */ /* 0x000fe20000041880 */
[----:B------:R-:W-:Y:S01]  /*60b0*/  FSEL R198, R198, RZ, P0 ;  /* 0x000000ffc6c67208 */ /* 0x000fe20000000000 */
[--C-:B------:R-:W-:Y:S01]  /*60c0*/  FFMA.FTZ R168, R59, c[0x0][0x2d0], -R196.reuse ;  /* 0x0000b4003ba87a23 */ /* 0x100fe200000108c4 */
[----:B------:R-:W-:Y:S01]  /*60d0*/  PLOP3.LUT P0, PT, PT, PT, UP1, 0x40, 0x0 ;  /* 0x000000000000781c */ /* 0x000fe20003f0e818 */
[--C-:B------:R-:W-:Y:S01]  /*60e0*/  FFMA.FTZ R170, R58, c[0x0][0x2d0], -R196.reuse ;  /* 0x0000b4003aaa7a23 */ /* 0x100fe200000108c4 */
[----:B------:R-:W-:Y:S01]  /*60f0*/  MUFU.EX2 R195, R195 ;  /* 0x000000c300c37308 */ /* 0x000fe20000000800 */
[----:B------:R-:W-:-:S02]  /*6100*/  FFMA.FTZ R169, R56, c[0x0][0x2d0], -R196 ;  /* 0x0000b40038a97a23 */ /* 0x000fc400000108c4 */
[C---:B------:R-:W-:Y:S01]  /*6110*/  HMMA.16816.F32.BF16 R148, R8.reuse, R62, R148 ;  /* 0x0000003e0894723c */ /* 0x040fe20000041894 */
[----:B------:R-:W-:Y:S02]  /*6120*/  FFMA.FTZ R172, R50, c[0x0][0x2d0], -R196 ;  /* 0x0000b40032ac7a23 */ /* 0x000fe400000108c4 */
[--C-:B------:R-:W-:Y:S02]  /*6130*/  FFMA.FTZ R181, R181, c[0x0][0x2d0], -R198.reuse ;  /* 0x0000b400b5b57a23 */ /* 0x100fe400000108c6 */
[--C-:B------:R-:W-:Y:S01]  /*6140*/  FFMA.FTZ R184, R75, c[0x0][0x2d0], -R198.reuse ;  /* 0x0000b4004bb87a23 */ /* 0x100fe200000108c6 */
[----:B------:R-:W-:Y:S01]  /*6150*/  MUFU.EX2 R168, R168 ;  /* 0x000000a800a87308 */ /* 0x000fe20000000800 */
[--C-:B------:R-:W-:Y:S01]  /*6160*/  FFMA.FTZ R183, R57, c[0x0][0x2d0], -R198.reuse ;  /* 0x0000b40039b77a23 */ /* 0x100fe200000108c6 */
[----:B------:R-:W-:Y:S01]  /*6170*/  HMMA.16816.F32.BF16 R100, R8, R22, R100 ;  /* 0x000000160864723c */ /* 0x000fe20000041864 */
[----:B------:R-:W-:Y:S01]  /*6180*/  FFMA.FTZ R185, R51, c[0x0][0x2d0], -R198 ;  /* 0x0000b40033b97a23 */ /* 0x000fe200000108c6 */
[----:B------:R-:W2:Y:S01]  /*6190*/  LDSM.16.MT88.4 R72, [R225+0x1900] ;  /* 0x00190000e148783b */ /* 0x000ea20000004200 */
[----:B------:R-:W-:-:S02]  /*61a0*/  FFMA.FTZ R186, R49, c[0x0][0x2d0], -R196 ;  /* 0x0000b40031ba7a23 */ /* 0x000fc400000108c4 */
[--C-:B------:R-:W-:Y:S01]  /*61b0*/  FFMA.FTZ R189, R39, c[0x0][0x2d0], -R196.reuse ;  /* 0x0000b40027bd7a23 */ /* 0x100fe200000108c4 */
[----:B------:R-:W3:Y:S01]  /*61c0*/  MUFU.EX2 R170, R170 ;  /* 0x000000aa00aa7308 */ /* 0x000ee20000000800 */
[--C-:B------:R-:W-:Y:S01]  /*61d0*/  FFMA.FTZ R187, R37, c[0x0][0x2d0], -R196.reuse ;  /* 0x0000b40025bb7a23 */ /* 0x100fe200000108c4 */
[C---:B------:R-:W-:Y:S01]  /*61e0*/  HMMA.16816.F32.BF16 R112, R8.reuse, R18, R112 ;  /* 0x000000120870723c */ /* 0x040fe20000041870 */
[----:B------:R-:W-:Y:S02]  /*61f0*/  FFMA.FTZ R188, R36, c[0x0][0x2d0], -R196 ;  /* 0x0000b40024bc7a23 */ /* 0x000fe400000108c4 */
[--C-:B------:R-:W-:Y:S02]  /*6200*/  FFMA.FTZ R191, R48, c[0x0][0x2d0], -R198.reuse ;  /* 0x0000b40030bf7a23 */ /* 0x100fe400000108c6 */
[--C-:B------:R-:W-:Y:S01]  /*6210*/  FFMA.FTZ R193, R38, c[0x0][0x2d0], -R198.reuse ;  /* 0x0000b40026c17a23 */ /* 0x100fe200000108c6 */
[----:B------:R-:W-:Y:S01]  /*6220*/  MUFU.EX2 R169, R169 ;  /* 0x000000a900a97308 */ /* 0x000fe20000000800 */
[--C-:B------:R-:W-:Y:S01]  /*6230*/  FFMA.FTZ R190, R33, c[0x0][0x2d0], -R198.reuse ;  /* 0x0000b40021be7a23 */ /* 0x100fe200000108c6 */
[----:B------:R-:W-:Y:S01]  /*6240*/  HMMA.16816.F32.BF16 R124, R8, R14, R124 ;  /* 0x0000000e087c723c */ /* 0x000fe2000004187c */
[----:B------:R-:W-:-:S02]  /*6250*/  FFMA.FTZ R192, R32, c[0x0][0x2d0], -R198 ;  /* 0x0000b40020c07a23 */ /* 0x000fc400000108c6 */
[--C-:B------:R-:W-:Y:S02]  /*6260*/  FFMA.FTZ R249, R246, c[0x0][0x2d0], -R196.reuse ;  /* 0x0000b400f6f97a23 */ /* 0x100fe400000108c4 */
[--C-:B------:R-:W-:Y:S01]  /*6270*/  FFMA.FTZ R244, R244, c[0x0][0x2d0], -R196.reuse ;  /* 0x0000b400f4f47a23 */ /* 0x100fe200000108c4 */
[----:B------:R-:W4:Y:S01]  /*6280*/  MUFU.EX2 R172, R172 ;  /* 0x000000ac00ac7308 */ /* 0x000f220000000800 */
[----:B------:R-:W-:Y:S01]  /*6290*/  F2FP.BF16.PACK_AB R8, R97, R118 ;  /* 0x000000766108723e */ /* 0x000fe200000010ff */
[--C-:B------:R-:W-:Y:S01]  /*62a0*/  FFMA.FTZ R245, R245, c[0x0][0x2d0], -R196.reuse ;  /* 0x0000b400f5f57a23 */ /* 0x100fe200000108c4 */
[----:B------:R-:W-:Y:S01]  /*62b0*/  F2FP.BF16.PACK_AB R9, R47, R96 ;  /* 0x000000602f09723e */ /* 0x000fe200000010ff */
[----:B------:R-:W-:Y:S01]  /*62c0*/  FFMA.FTZ R248, R76, c[0x0][0x2d0], -R196 ;  /* 0x0000b4004cf87a23 */ /* 0x000fe200000108c4 */
[----:B------:R-:W-:Y:S01]  /*62d0*/  F2FP.BF16.PACK_AB R10, R7, R45 ;  /* 0x0000002d070a723e */ /* 0x000fe200000010ff */
[--C-:B------:R-:W-:Y:S01]  /*62e0*/  FFMA.FTZ R247, R247, c[0x0][0x2d0], -R198.reuse ;  /* 0x0000b400f7f77a23 */ /* 0x100fe200000108c6 */
[----:B-1----:R-:W-:Y:S01]  /*62f0*/  F2FP.BF16.PACK_AB R11, R4, R5 ;  /* 0x00000005040b723e */ /* 0x002fe200000010ff */
[----:B------:R-:W-:Y:S01]  /*6300*/  MUFU.EX2 R181, R181 ;  /* 0x000000b500b57308 */ /* 0x000fe20000000800 */
[----:B------:R-:W-:-:S02]  /*6310*/  FFMA.FTZ R246, R78, c[0x0][0x2d0], -R198 ;  /* 0x0000b4004ef67a23 */ /* 0x000fc400000108c6 */
[--C-:B------:R-:W-:Y:S02]  /*6320*/  FFMA.FTZ R250, R155, c[0x0][0x2d0], -R198.reuse ;  /* 0x0000b4009bfa7a23 */ /* 0x100fe400000108c6 */
[----:B------:R-:W-:Y:S01]  /*6330*/  FFMA.FTZ R251, R154, c[0x0][0x2d0], -R198 ;  /* 0x0000b4009afb7a23 */ /* 0x000fe200000108c6 */
[C---:B------:R-:W-:Y:S01]  /*6340*/  HMMA.16816.F32.BF16 R160, R8.reuse, R92, R160 ;  /* 0x0000005c08a0723c */ /* 0x040fe200000418a0 */
[----:B------:R-:W-:Y:S01]  /*6350*/  FFMA.FTZ R120, R120, c[0x0][0x2d0], -R196 ;  /* 0x0000b40078787a23 */ /* 0x000fe200000108c4 */
[----:B------:R-:W1:Y:S01]  /*6360*/  MUFU.EX2 R184, R184 ;  /* 0x000000b800b87308 */ /* 0x000e620000000800 */
[----:B------:R-:W-:Y:S02]  /*6370*/  FADD.FTZ R165, R5, R165 ;  /* 0x000000a505a57221 */ /* 0x000fe40000010000 */
[----:B------:R-:W-:Y:S02]  /*6380*/  FFMA.FTZ R175, R175, c[0x0][0x2d0], -R198 ;  /* 0x0000b400afaf7a23 */ /* 0x000fe400000108c6 */
[----:B------:R-:W-:Y:S01]  /*6390*/  FADD.FTZ R165, R4, R165 ;  /* 0x000000a504a57221 */ /* 0x000fe20000010000 */
[C---:B------:R-:W-:Y:S02]  /*63a0*/  HMMA.16816.F32.BF16 R144, R8.reuse, R88, R144 ;  /* 0x000000580890723c */ /* 0x040fe40000041890 */
[----:B------:R-:W-:Y:S06]  /*63b0*/  MUFU.EX2 R183, R183 ;  /* 0x000000b700b77308 */ /* 0x000fec0000000800 */
[C---:B------:R-:W-:Y:S02]  /*63c0*/  HMMA.16816.F32.BF16 R132, R8.reuse, R84, R132 ;  /* 0x000000540884723c */ /* 0x040fe40000041884 */
[----:B------:R-:W5:Y:S06]  /*63d0*/  MUFU.EX2 R185, R185 ;  /* 0x000000b900b97308 */ /* 0x000f6c0000000800 */
[C---:B------:R-:W-:Y:S02]  /*63e0*/  HMMA.16816.F32.BF16 R128, R8.reuse, R80, R128 ;  /* 0x000000500880723c */ /* 0x040fe40000041880 */
[----:B------:R-:W1:Y:S06]  /*63f0*/  MUFU.EX2 R186, R186 ;  /* 0x000000ba00ba7308 */ /* 0x000e6c0000000800 */
[C---:B------:R-:W-:Y:S02]  /*6400*/  HMMA.16816.F32.BF16 R148, R8.reuse, R94, R148 ;  /* 0x0000005e0894723c */ /* 0x040fe40000041894 */
[----:B------:R-:W-:Y:S06]  /*6410*/  MUFU.EX2 R189, R189 ;  /* 0x000000bd00bd7308 */ /* 0x000fec0000000800 */
[C---:B------:R-:W-:Y:S02]  /*6420*/  HMMA.16816.F32.BF16 R100, R8.reuse, R90, R100 ;  /* 0x0000005a0864723c */ /* 0x040fe40000041864 */
[----:B------:R-:W-:Y:S06]  /*6430*/  MUFU.EX2 R187, R187 ;  /* 0x000000bb00bb7308 */ /* 0x000fec0000000800 */
[C---:B------:R-:W-:Y:S02]  /*6440*/  HMMA.16816.F32.BF16 R112, R8.reuse, R86, R112 ;  /* 0x000000560870723c */ /* 0x040fe40000041870 */
[----:B------:R-:W-:Y:S06]  /*6450*/  MUFU.EX2 R188, R188 ;  /* 0x000000bc00bc7308 */ /* 0x000fec0000000800 */
[----:B------:R-:W-:Y:S02]  /*6460*/  HMMA.16816.F32.BF16 R124, R8, R82, R124 ;  /* 0x00000052087c723c */ /* 0x000fe4000004187c */
[----:B------:R-:W2:Y:S05]  /*6470*/  MUFU.EX2 R191, R191 ;  /* 0x000000bf00bf7308 */ /* 0x000eaa0000000800 */
[----:B---3--:R-:W-:Y:S01]  /*6480*/  F2FP.BF16.PACK_AB R8, R170, R168 ;  /* 0x000000a8aa08723e */ /* 0x008fe200000010ff */
[----:B------:R-:W-:Y:S01]  /*6490*/  FADD.FTZ R168, R168, R170 ;  /* 0x000000aaa8a87221 */ /* 0x000fe20000010000 */
[----:B----4-:R-:W-:Y:S01]  /*64a0*/  F2FP.BF16.PACK_AB R10, R172, R169 ;  /* 0x000000a9ac0a723e */ /* 0x010fe200000010ff */
[----:B------:R-:W3:Y:S01]  /*64b0*/  MUFU.EX2 R193, R193 ;  /* 0x000000c100c17308 */ /* 0x000ee20000000800 */
[----:B-1----:R-:W-:Y:S01]  /*64c0*/  F2FP.BF16.PACK_AB R9, R184, R181 ;  /* 0x000000b5b809723e */ /* 0x002fe200000010ff */
[----:B------:R-:W-:Y:S01]  /*64d0*/  FADD.FTZ R181, R181, R184 ;  /* 0x000000b8b5b57221 */ /* 0x000fe20000010000 */
[----:B-----5:R-:W-:Y:S01]  /*64e0*/  F2FP.BF16.PACK_AB R11, R185, R183 ;  /* 0x000000b7b90b723e */ /* 0x020fe200000010ff */
[----:B------:R-:W-:-:S02]  /*64f0*/  FADD.FTZ R168, R169, R168 ;  /* 0x000000a8a9a87221 */ /* 0x000fc40000010000 */
[----:B------:R-:W-:Y:S02]  /*6500*/  FADD.FTZ R181, R183, R181 ;  /* 0x000000b5b7b57221 */ /* 0x000fe40000010000 */
[----:B------:R-:W1:Y:S01]  /*6510*/  MUFU.EX2 R190, R190 ;  /* 0x000000be00be7308 */ /* 0x000e620000000800 */
[----:B------:R-:W-:Y:S01]  /*6520*/  FADD.FTZ R168, R172, R168 ;  /* 0x000000a8aca87221 */ /* 0x000fe20000010000 */
[C---:B------:R-:W-:Y:S01]  /*6530*/  HMMA.16816.F32.BF16 R56, R8.reuse, R52, RZ ;  /* 0x000000340838723c */ /* 0x040fe200000418ff */
[----:B------:R-:W-:Y:S02]  /*6540*/  FADD.FTZ R181, R185, R181 ;  /* 0x000000b5b9b57221 */ /* 0x000fe40000010000 */
[----:B------:R-:W-:Y:S02]  /*6550*/  FADD.FTZ R168, R186, R168 ;  /* 0x000000a8baa87221 */ /* 0x000fe40000010000 */
[----:B--2---:R-:W-:Y:S01]  /*6560*/  FADD.FTZ R181, R191, R181 ;  /* 0x000000b5bfb57221 */ /* 0x004fe20000010000 */
[----:B------:R-:W2:Y:S01]  /*6570*/  MUFU.EX2 R192, R192 ;  /* 0x000000c000c07308 */ /* 0x000ea20000000800 */
[----:B------:R-:W-:Y:S01]  /*6580*/  FADD.FTZ R168, R189, R168 ;  /* 0x000000a8bda87221 */ /* 0x000fe20000010000 */
[----:B------:R-:W-:Y:S01]  /*6590*/  HMMA.16816.F32.BF16 R52, R8, R54, RZ ;  /* 0x000000360834723c */ /* 0x000fe200000418ff */
[----:B---3--:R-:W-:-:S02]  /*65a0*/  FADD.FTZ R181, R193, R181 ;  /* 0x000000b5c1b57221 */ /* 0x008fc40000010000 */
[----:B------:R-:W-:-:S03]  /*65b0*/  FADD.FTZ R168, R187, R168 ;  /* 0x000000a8bba87221 */ /* 0x000fc60000010000 */
[----:B------:R-:W-:Y:S01]  /*65c0*/  MUFU.EX2 R194, R194 ;  /* 0x000000c200c27308 */ /* 0x000fe20000000800 */
[----:B-1----:R-:W-:Y:S01]  /*65d0*/  FADD.FTZ R181, R190, R181 ;  /* 0x000000b5beb57221 */ /* 0x002fe20000010000 */
[----:B------:R-:W-:Y:S01]  /*65e0*/  HMMA.16816.F32.BF16 R36, R8, R28, RZ ;  /* 0x0000001c0824723c */ /* 0x000fe200000418ff */
[----:B------:R-:W-:-:S05]  /*65f0*/  FADD.FTZ R168, R188, R168 ;  /* 0x000000a8bca87221 */ /* 0x000fca0000010000 */
[----:B------:R-:W-:Y:S01]  /*6600*/  MUFU.EX2 R197, R197 ;  /* 0x000000c500c57308 */ /* 0x000fe20000000800 */
[----:B--2---:R-:W-:Y:S01]  /*6610*/  FADD.FTZ R181, R192, R181 ;  /* 0x000000b5c0b57221 */ /* 0x004fe20000010000 */
[C---:B------:R-:W-:Y:S06]  /*6620*/  HMMA.16816.F32.BF16 R32, R8.reuse, R30, RZ ;  /* 0x0000001e0820723c */ /* 0x040fec00000418ff */
[----:B------:R-:W-:Y:S02]  /*6630*/  MUFU.EX2 R199, R199 ;  /* 0x000000c700c77308 */ /* 0x000fe40000000800 */
[C---:B------:R-:W-:Y:S06]  /*6640*/  HMMA.16816.F32.BF16 R48, R8.reuse, R40, RZ ;  /* 0x000000280830723c */ /* 0x040fec00000418ff */
[----:B------:R-:W1:Y:S02]  /*6650*/  MUFU.EX2 R201, R201 ;  /* 0x000000c900c97308 */ /* 0x000e640000000800 */
[C---:B------:R-:W-:Y:S06]  /*6660*/  HMMA.16816.F32.BF16 R28, R8.reuse, R24, RZ ;  /* 0x00000018081c723c */ /* 0x040fec00000418ff */
[----:B------:R-:W2:Y:S02]  /*6670*/  MUFU.EX2 R204, R204 ;  /* 0x000000cc00cc7308 */ /* 0x000ea40000000800 */
[C---:B------:R-:W-:Y:S06]  /*6680*/  HMMA.16816.F32.BF16 R40, R8.reuse, R42, RZ ;  /* 0x0000002a0828723c */ /* 0x040fec00000418ff */
[----:B------:R-:W3:Y:S01]  /*6690*/  MUFU.EX2 R207, R207 ;  /* 0x000000cf00cf7308 */ /* 0x000ee20000000800 */
[----:B-1----:R-:W-:Y:S01]  /*66a0*/  FADD.FTZ R165, R201, R165 ;  /* 0x000000a5c9a57221 */ /* 0x002fe20000010000 */
[----:B------:R-:W-:Y:S06]  /*66b0*/  HMMA.16816.F32.BF16 R24, R8, R26, RZ ;  /* 0x0000001a0818723c */ /* 0x000fec00000418ff */
[----:B------:R-:W1:Y:S01]  /*66c0*/  MUFU.EX2 R206, R206 ;  /* 0x000000ce00ce7308 */ /* 0x000e620000000800 */
[----:B------:R-:W-:Y:S01]  /*66d0*/  F2FP.BF16.PACK_AB R8, R189, R186 ;  /* 0x000000babd08723e */ /* 0x000fe200000010ff */
[----:B--2---:R-:W-:Y:S01]  /*66e0*/  FADD.FTZ R165, R204, R165 ;  /* 0x000000a5cca57221 */ /* 0x004fe20000010000 */
[----:B------:R-:W-:-:S02]  /*66f0*/  F2FP.BF16.PACK_AB R10, R188, R187 ;  /* 0x000000bbbc0a723e */ /* 0x000fc400000010ff */
[----:B------:R-:W-:Y:S02]  /*6700*/  F2FP.BF16.PACK_AB R9, R193, R191 ;  /* 0x000000bfc109723e */ /* 0x000fe400000010ff */
[----:B------:R-:W-:Y:S01]  /*6710*/  F2FP.BF16.PACK_AB R11, R192, R190 ;  /* 0x000000bec00b723e */ /* 0x000fe200000010ff */
[----:B------:R-:W-:Y:S01]  /*6720*/  MUFU.EX2 R200, R200 ;  /* 0x000000c800c87308 */ /* 0x000fe20000000800 */
[----:B---3--:R-:W-:-:S05]  /*6730*/  FADD.FTZ R165, R207, R165 ;  /* 0x000000a5cfa57221 */ /* 0x008fca0000010000 */
[----:B------:R-:W-:Y:S02]  /*6740*/  HMMA.16816.F32.BF16 R56, R8, R60, R56 ;  /* 0x0000003c0838723c */ /* 0x000fe40000041838 */
[----:B------:R-:W2:Y:S01]  /*6750*/  MUFU.EX2 R208, R208 ;  /* 0x000000d000d07308 */ /* 0x000ea20000000800 */
[----:B-1----:R-:W-:-:S05]  /*6760*/  FADD.FTZ R165, R206, R165 ;  /* 0x000000a5cea57221 */ /* 0x002fca0000010000 */
[C---:B------:R-:W-:Y:S01]  /*6770*/  HMMA.16816.F32.BF16 R52, R8.reuse, R62, R52 ;  /* 0x0000003e0834723c */ /* 0x040fe20000041834 */
[----:B------:R-:W1:Y:S01]  /*6780*/  LDSM.16.MT88.4 R60, [R218+0x1900] ;  /* 0x00190000da3c783b */ /* 0x000e620000004200 */
[----:B------:R-:W-:Y:S06]  /*6790*/  MUFU.EX2 R210, R210 ;  /* 0x000000d200d27308 */ /* 0x000fec0000000800 */
[----:B------:R-:W-:Y:S02]  /*67a0*/  HMMA.16816.F32.BF16 R48, R8, R20, R48 ;  /* 0x000000140830723c */ /* 0x000fe40000041830 */
[----:B------:R-:W3:Y:S01]  /*67b0*/  MUFU.EX2 R211, R211 ;  /* 0x000000d300d37308 */ /* 0x000ee20000000800 */
[----:B--2---:R-:W-:-:S05]  /*67c0*/  F2FP.BF16.PACK_AB R76, R208, R200 ;  /* 0x000000c8d04c723e */ /* 0x004fca00000010ff */
[C---:B------:R-:W-:Y:S02]  /*67d0*/  HMMA.16816.F32.BF16 R36, R8.reuse, R16, R36 ;  /* 0x000000100824723c */ /* 0x040fe40000041824 */
[----:B------:R-:W2:Y:S06]  /*67e0*/  MUFU.EX2 R240, R240 ;  /* 0x000000f000f07308 */ /* 0x000eac0000000800 */
[----:B------:R-:W-:Y:S02]  /*67f0*/  HMMA.16816.F32.BF16 R28, R8, R12, R28 ;  /* 0x0000000c081c723c */ /* 0x000fe4000004181c */
[----:B------:R-:W4:Y:S01]  /*6800*/  MUFU.EX2 R241, R241 ;  /* 0x000000f100f17308 */ /* 0x000f220000000800 */
[----:B---3--:R-:W-:-:S05]  /*6810*/  F2FP.BF16.PACK_AB R78, R211, R210 ;  /* 0x000000d2d34e723e */ /* 0x008fca00000010ff */
[----:B------:R-:W-:Y:S01]  /*6820*/  HMMA.16816.F32.BF16 R40, R8, R22, R40 ;  /* 0x000000160828723c */ /* 0x000fe20000041828 */
[----:B------:R-:W3:Y:S01]  /*6830*/  LDSM.16.MT88.4 R20, [R225+0x2100] ;  /* 0x00210000e114783b */ /* 0x000ee20000004200 */
[----:B------:R-:W5:Y:S01]  /*6840*/  MUFU.EX2 R242, R242 ;  /* 0x000000f200f27308 */ /* 0x000f620000000800 */
[----:B--2---:R-:W-:-:S05]  /*6850*/  FADD.FTZ R165, R240, R165 ;  /* 0x000000a5f0a57221 */ /* 0x004fca0000010000 */
[----:B------:R-:W-:Y:S01]  /*6860*/  HMMA.16816.F32.BF16 R32, R8, R18, R32 ;  /* 0x000000120820723c */ /* 0x000fe20000041820 */
[----:B------:R-:W2:Y:S01]  /*6870*/  LDSM.16.MT88.4 R16, [R220+0x2100] ;  /* 0x00210000dc10783b */ /* 0x000ea20000004200 */
[----:B------:R-:W1:Y:S01]  /*6880*/  MUFU.EX2 R243, R243 ;  /* 0x000000f300f37308 */ /* 0x000e620000000800 */
[C---:B----4-:R-:W-:Y:S01]  /*6890*/  F2FP.BF16.PACK_AB R77, R241.reuse, R240 ;  /* 0x000000f0f14d723e */ /* 0x050fe200000010ff */
[----:B------:R-:W-:-:S04]  /*68a0*/  FADD.FTZ R165, R241, R165 ;  /* 0x000000a5f1a57221 */ /* 0x000fc80000010000 */
[----:B------:R-:W-:Y:S01]  /*68b0*/  HMMA.16816.F32.BF16 R24, R8, R14, R24 ;  /* 0x0000000e0818723c */ /* 0x000fe20000041818 */
[----:B------:R-:W4:Y:S01]  /*68c0*/  LDSM.16.MT88.4 R12, [R219+0x2100] ;  /* 0x00210000db0c783b */ /* 0x000f220000004200 */
[----:B------:R-:W1:Y:S01]  /*68d0*/  MUFU.EX2 R244, R244 ;  /* 0x000000f400f47308 */ /* 0x000e620000000800 */
[----:B-----5:R-:W-:-:S04]  /*68e0*/  FADD.FTZ R165, R242, R165 ;  /* 0x000000a5f2a57221 */ /* 0x020fc80000010000 */
[----:B------:R-:W-:Y:S02]  /*68f0*/  F2FP.BF16.PACK_AB R8, R194, R195 ;  /* 0x000000c3c208723e */ /* 0x000fe400000010ff */
[----:B------:R-:W-:Y:S01]  /*6900*/  F2FP.BF16.PACK_AB R9, R204, R201 ;  /* 0x000000c9cc09723e */ /* 0x000fe200000010ff */
[----:B------:R-:W5:Y:S01]  /*6910*/  MUFU.EX2 R245, R245 ;  /* 0x000000f500f57308 */ /* 0x000f620000000800 */
[----:B------:R-:W-:Y:S01]  /*6920*/  F2FP.BF16.PACK_AB R10, R199, R197 ;  /* 0x000000c5c70a723e */ /* 0x000fe200000010ff */
[C---:B-1----:R-:W-:Y:S01]  /*6930*/  FADD.FTZ R165, R243.reuse, R165 ;  /* 0x000000a5f3a57221 */ /* 0x042fe20000010000 */
[----:B------:R-:W-:Y:S02]  /*6940*/  F2FP.BF16.PACK_AB R11, R206, R207 ;  /* 0x000000cfce0b723e */ /* 0x000fe400000010ff */
[----:B------:R-:W-:-:S03]  /*6950*/  F2FP.BF16.PACK_AB R79, R243, R242 ;  /* 0x000000f2f34f723e */ /* 0x000fc600000010ff */
[----:B------:R-:W1:Y:S01]  /*6960*/  MUFU.EX2 R249, R249 ;  /* 0x000000f900f97308 */ /* 0x000e620000000800 */
[----:B------:R-:W-:Y:S01]  /*6970*/  FADD.FTZ R168, R244, R168 ;  /* 0x000000a8f4a87221 */ /* 0x000fe20000010000 */
[C---:B------:R-:W-:Y:S06]  /*6980*/  HMMA.16816.F32.BF16 R160, R8.reuse, R72, R160 ;  /* 0x0000004808a0723c */ /* 0x040fec00000418a0 */
[----:B------:R-:W2:Y:S01]  /*6990*/  MUFU.EX2 R248, R248 ;  /* 0x000000f800f87308 */ /* 0x000ea20000000800 */
[----:B-----5:R-:W-:Y:S01]  /*69a0*/  FADD.FTZ R168, R245, R168 ;  /* 0x000000a8f5a87221 */ /* 0x020fe20000010000 */
[C---:B------:R-:W-:Y:S06]  /*69b0*/  HMMA.16816.F32.BF16 R148, R8.reuse, R74, R148 ;  /* 0x0000004a0894723c */ /* 0x040fec0000041894 */
[----:B------:R-:W5:Y:S01]  /*69c0*/  MUFU.EX2 R247, R247 ;  /* 0x000000f700f77308 */ /* 0x000f620000000800 */
[----:B-1----:R-:W-:Y:S01]  /*69d0*/  FADD.FTZ R168, R249, R168 ;  /* 0x000000a8f9a87221 */ /* 0x002fe20000010000 */
[C---:B------:R-:W-:Y:S06]  /*69e0*/  HMMA.16816.F32.BF16 R144, R8.reuse, R68, R144 ;  /* 0x000000440890723c */ /* 0x040fec0000041890 */
[----:B------:R-:W1:Y:S01]  /*69f0*/  MUFU.EX2 R246, R246 ;  /* 0x000000f600f67308 */ /* 0x000e620000000800 */
[----:B--2---:R-:W-:Y:S01]  /*6a00*/  FADD.FTZ R168, R248, R168 ;  /* 0x000000a8f8a87221 */ /* 0x004fe20000010000 */
[C---:B------:R-:W-:Y:S06]  /*6a10*/  HMMA.16816.F32.BF16 R100, R8.reuse, R70, R100 ;  /* 0x000000460864723c */ /* 0x040fec0000041864 */
[----:B------:R-:W2:Y:S01]  /*6a20*/  MUFU.EX2 R250, R250 ;  /* 0x000000fa00fa7308 */ /* 0x000ea20000000800 */
[----:B-----5:R-:W-:Y:S01]  /*6a30*/  FADD.FTZ R181, R247, R181 ;  /* 0x000000b5f7b57221 */ /* 0x020fe20000010000 */
[C---:B------:R-:W-:Y:S06]  /*6a40*/  HMMA.16816.F32.BF16 R132, R8.reuse, R64, R132 ;  /* 0x000000400884723c */ /* 0x040fec0000041884 */
[----:B------:R-:W5:Y:S01]  /*6a50*/  MUFU.EX2 R251, R251 ;  /* 0x000000fb00fb7308 */ /* 0x000f620000000800 */
[----:B-1----:R-:W-:Y:S01]  /*6a60*/  FADD.FTZ R181, R246, R181 ;  /* 0x000000b5f6b57221 */ /* 0x002fe20000010000 */
[----:B------:R-:W-:Y:S03]  /*6a70*/  HMMA.16816.F32.BF16 R112, R8, R66, R112 ;  /* 0x000000420870723c */ /* 0x000fe60000041870 */
[----:B--2---:R-:W-:-:S05]  /*6a80*/  FADD.FTZ R181, R250, R181 ;  /* 0x000000b5fab57221 */ /* 0x004fca0000010000 */
[----:B------:R-:W-:Y:S01]  /*6a90*/  HMMA.16816.F32.BF16 R128, R8, R60, R128 ;  /* 0x0000003c0880723c */ /* 0x000fe20000041880 */
[----:B-----5:R-:W-:-:S07]  /*6aa0*/  FADD.FTZ R181, R251, R181 ;  /* 0x000000b5fbb57221 */ /* 0x020fce0000010000 */
[----:B------:R-:W-:Y:S01]  /*6ab0*/  HMMA.16816.F32.BF16 R124, R8, R62, R124 ;  /* 0x0000003e087c723c */ /* 0x000fe2000004187c */
[----:B------:R-:W1:Y:S07]  /*6ac0*/  LDSM.16.MT88.4 R8, [R218+0x2100] ;  /* 0x00210000da08783b */ /* 0x000e6e0000004200 */
[C---:B---3--:R-:W-:Y:S08]  /*6ad0*/  HMMA.16816.F32.BF16 R160, R76.reuse, R20, R160 ;  /* 0x000000144ca0723c */ /* 0x048ff000000418a0 */
[C---:B------:R-:W-:Y:S08]  /*6ae0*/  HMMA.16816.F32.BF16 R148, R76.reuse, R22, R148 ;  /* 0x000000164c94723c */ /* 0x040ff00000041894 */
[C---:B------:R-:W-:Y:S08]  /*6af0*/  HMMA.16816.F32.BF16 R144, R76.reuse, R16, R144 ;  /* 0x000000104c90723c */ /* 0x040ff00000041890 */
[C---:B------:R-:W-:Y:S08]  /*6b00*/  HMMA.16816.F32.BF16 R100, R76.reuse, R18, R100 ;  /* 0x000000124c64723c */ /* 0x040ff00000041864 */
[C---:B----4-:R-:W-:Y:S08]  /*6b10*/  HMMA.16816.F32.BF16 R132, R76.reuse, R12, R132 ;  /* 0x0000000c4c84723c */ /* 0x050ff00000041884 */
[C---:B------:R-:W-:Y:S08]  /*6b20*/  HMMA.16816.F32.BF16 R112, R76.reuse, R14, R112 ;  /* 0x0000000e4c70723c */ /* 0x040ff00000041870 */
[C---:B-1----:R-:W-:Y:S08]  /*6b30*/  HMMA.16816.F32.BF16 R128, R76.reuse, R8, R128 ;  /* 0x000000084c80723c */ /* 0x042ff00000041880 */
[----:B------:R-:W-:Y:S07]  /*6b40*/  HMMA.16816.F32.BF16 R124, R76, R10, R124 ;  /* 0x0000000a4c7c723c */ /* 0x000fee000004187c */
[----:B------:R-:W-:-:S02]  /*6b50*/  F2FP.BF16.PACK_AB R76, R245, R244 ;  /* 0x000000f4f54c723e */ /* 0x000fc400000010ff */
[----:B------:R-:W-:Y:S02]  /*6b60*/  F2FP.BF16.PACK_AB R78, R248, R249 ;  /* 0x000000f9f84e723e */ /* 0x000fe400000010ff */
[----:B------:R-:W-:Y:S02]  /*6b70*/  F2FP.BF16.PACK_AB R77, R246, R247 ;  /* 0x000000f7f64d723e */ /* 0x000fe400000010ff */
[----:B------:R-:W-:Y:S02]  /*6b80*/  F2FP.BF16.PACK_AB R79, R251, R250 ;  /* 0x000000fafb4f723e */ /* 0x000fe400000010ff */
[----:B------:R-:W-:-:S05]  /*6b90*/  IADD3 R244, R6, -0x2, RZ ;  /* 0xfffffffe06f47810 */ /* 0x000fca0007ffe0ff */
[C---:B------:R-:W-:Y:S07]  /*6ba0*/  HMMA.16816.F32.BF16 R48, R76.reuse, R88, R48 ;  /* 0x000000584c30723c */ /* 0x040fee0000041830 */
[----:B------:R-:W-:Y:S01]  /*6bb0*/  FFMA.FTZ R89, R137, c[0x0][0x2d0], -R122 ;  /* 0x0000b40089597a23 */ /* 0x000fe2000001087a */
[----:B------:R-:W-:Y:S01]  /*6bc0*/  HMMA.16816.F32.BF16 R40, R76, R90, R40 ;  /* 0x0000005a4c28723c */ /* 0x000fe20000041828 */
[----:B------:R-:W-:-:S04]  /*6bd0*/  FFMA.FTZ R88, R110, c[0x0][0x2d0], -R123 ;  /* 0x0000b4006e587a23 */ /* 0x000fc8000001087b */
[----:B------:R-:W-:Y:S02]  /*6be0*/  MUFU.EX2 R89, R89 ;  /* 0x0000005900597308 */ /* 0x000fe40000000800 */
[----:B------:R-:W-:Y:S01]  /*6bf0*/  FFMA.FTZ R90, R138, c[0x0][0x2d0], -R122 ;  /* 0x0000b4008a5a7a23 */ /* 0x000fe2000001087a */
[----:B------:R-:W-:Y:S01]  /*6c00*/  HMMA.16816.F32.BF16 R32, R76, R86, R32 ;  /* 0x000000564c20723c */ /* 0x000fe20000041820 */
[----:B------:R-:W-:-:S04]  /*6c10*/  FFMA.FTZ R91, R153, c[0x0][0x2d0], -R196 ;  /* 0x0000b400995b7a23 */ /* 0x000fc800000108c4 */
[----:B------:R1:W-:Y:S02]  /*6c20*/  MUFU.EX2 R86, R111 ;  /* 0x0000006f00567308 */ /* 0x0003e40000000800 */
[--C-:B------:R-:W-:Y:S01]  /*6c30*/  FFMA.FTZ R87, R136, c[0x0][0x2d0], -R122.reuse ;  /* 0x0000b40088577a23 */ /* 0x100fe2000001087a */
[C---:B------:R-:W-:Y:S01]  /*6c40*/  HMMA.16816.F32.BF16 R36, R76.reuse, R84, R36 ;  /* 0x000000544c24723c */ /* 0x040fe20000041824 */
[----:B------:R-:W-:Y:S02]  /*6c50*/  FFMA.FTZ R122, R139, c[0x0][0x2d0], -R122 ;  /* 0x0000b4008b7a7a23 */ /* 0x000fe4000001087a */
[----:B------:R-:W-:Y:S02]  /*6c60*/  LDSM.16.MT88.4 R136, [R220+0x2900] ;  /* 0x00290000dc88783b */ /* 0x000fe40000004200 */
[----:B------:R-:W2:Y:S02]  /*6c70*/  MUFU.EX2 R88, R88 ;  /* 0x0000005800587308 */ /* 0x000ea40000000800 */
[--C-:B------:R-:W-:Y:S01]  /*6c80*/  FFMA.FTZ R84, R108, c[0x0][0x2d0], -R123.reuse ;  /* 0x0000b4006c547a23 */ /* 0x100fe2000001087b */
[----:B------:R-:W-:Y:S01]  /*6c90*/  HMMA.16816.F32.BF16 R28, R76, R80, R28 ;  /* 0x000000504c1c723c */ /* 0x000fe2000004181c */
[----:B------:R-:W-:-:S04]  /*6ca0*/  FFMA.FTZ R85, R109, c[0x0][0x2d0], -R123 ;  /* 0x0000b4006d557a23 */ /* 0x000fc8000001087b */
[----:B------:R-:W-:Y:S01]  /*6cb0*/  MUFU.EX2 R80, R122 ;  /* 0x0000007a00507308 */ /* 0x000fe20000000800 */
[----:B-1----:R-:W-:Y:S01]  /*6cc0*/  LDSM.16.MT88.4 R108, [R219+0x2900] ;  /* 0x00290000db6c783b */ /* 0x002fe20000004200 */
[--C-:B------:R-:W-:Y:S01]  /*6cd0*/  FFMA.FTZ R81, R152, c[0x0][0x2d0], -R196.reuse ;  /* 0x0000b40098517a23 */ /* 0x100fe200000108c4 */
[C---:B------:R-:W-:Y:S02]  /*6ce0*/  HMMA.16816.F32.BF16 R24, R76.reuse, R82, R24 ;  /* 0x000000524c18723c */ /* 0x040fe40000041818 */
[----:B------:R-:W1:Y:S03]  /*6cf0*/  LDSM.16.MT88.4 R152, [R225+0x2900] ;  /* 0x00290000e198783b */ /* 0x000e660000004200 */
[----:B------:R3:W-:Y:S02]  /*6d00*/  MUFU.EX2 R82, R120 ;  /* 0x0000007800527308 */ /* 0x0007e40000000800 */
[----:B------:R-:W-:Y:S01]  /*6d10*/  FFMA.FTZ R83, R121, c[0x0][0x2d0], -R196 ;  /* 0x0000b40079537a23 */ /* 0x000fe200000108c4 */
[C---:B------:R-:W-:Y:S05]  /*6d20*/  HMMA.16816.F32.BF16 R56, R76.reuse, R92, R56 ;  /* 0x0000005c4c38723c */ /* 0x040fea0000041838 */
[----:B------:R-:W-:Y:S02]  /*6d30*/  MUFU.EX2 R84, R84 ;  /* 0x0000005400547308 */ /* 0x000fe40000000800 */
[--C-:B------:R-:W-:Y:S01]  /*6d40*/  FFMA.FTZ R92, R209, c[0x0][0x2d0], -R198.reuse ;  /* 0x0000b400d15c7a23 */ /* 0x100fe200000108c6 */
[----:B------:R-:W-:Y:S01]  /*6d50*/  HMMA.16816.F32.BF16 R52, R76, R94, R52 ;  /* 0x0000005e4c34723c */ /* 0x000fe20000041834 */
[--C-:B------:R-:W-:Y:S01]  /*6d60*/  FFMA.FTZ R93, R205, c[0x0][0x2d0], -R198.reuse ;  /* 0x0000b400cd5d7a23 */ /* 0x100fe200000108c6 */
[----:B---3--:R-:W3:Y:S03]  /*6d70*/  LDSM.16.MT88.4 R120, [R218+0x2900] ;  /* 0x00290000da78783b */ /* 0x008ee60000004200 */
[----:B------:R-:W4:Y:S02]  /*6d80*/  MUFU.EX2 R85, R85 ;  /* 0x0000005500557308 */ /* 0x000f240000000800 */
[--C-:B------:R-:W-:Y:S01]  /*6d90*/  FFMA.FTZ R94, R203, c[0x0][0x2d0], -R198.reuse ;  /* 0x0000b400cb5e7a23 */ /* 0x100fe200000108c6 */
[----:B--2---:R-:W-:Y:S01]  /*6da0*/  F2FP.BF16.PACK_AB R78, R86, R88 ;  /* 0x00000058564e723e */ /* 0x004fe200000010ff */
[----:B------:R-:W-:-:S04]  /*6db0*/  FFMA.FTZ R95, R202, c[0x0][0x2d0], -R198 ;  /* 0x0000b400ca5f7a23 */ /* 0x000fc800000108c6 */
[----:B------:R-:W2:Y:S08]  /*6dc0*/  MUFU.EX2 R87, R87 ;  /* 0x0000005700577308 */ /* 0x000eb00000000800 */
[----:B------:R-:W5:Y:S01]  /*6dd0*/  MUFU.EX2 R90, R90 ;  /* 0x0000005a005a7308 */ /* 0x000f620000000800 */
[----:B----4-:R-:W-:-:S07]  /*6de0*/  F2FP.BF16.PACK_AB R76, R85, R84 ;  /* 0x00000054554c723e */ /* 0x010fce00000010ff */
[----:B------:R-:W4:Y:S01]  /*6df0*/  MUFU.EX2 R81, R81 ;  /* 0x0000005100517308 */ /* 0x000f220000000800 */
[----:B--2---:R-:W-:Y:S01]  /*6e00*/  F2FP.BF16.PACK_AB R77, R89, R87 ;  /* 0x00000057594d723e */ /* 0x004fe200000010ff */
[----:B------:R-:W-:-:S04]  /*6e10*/  FADD.FTZ R165, R87, R165 ;  /* 0x000000a557a57221 */ /* 0x000fc80000010000 */
[----:B------:R-:W-:Y:S02]  /*6e20*/  FADD.FTZ R165, R89, R165 ;  /* 0x000000a559a57221 */ /* 0x000fe40000010000 */
[----:B------:R-:W2:Y:S01]  /*6e30*/  MUFU.EX2 R91, R91 ;  /* 0x0000005b005b7308 */ /* 0x000ea20000000800 */
[----:B-----5:R-:W-:Y:S01]  /*6e40*/  F2FP.BF16.PACK_AB R79, R80, R90 ;  /* 0x0000005a504f723e */ /* 0x020fe200000010ff */
[----:B------:R-:W-:-:S04]  /*6e50*/  FADD.FTZ R165, R90, R165 ;  /* 0x000000a55aa57221 */ /* 0x000fc80000010000 */
[----:B------:R-:W-:Y:S02]  /*6e60*/  FADD.FTZ R242, R80, R165 ;  /* 0x000000a550f27221 */ /* 0x000fe40000010000 */
[----:B------:R-:W5:Y:S01]  /*6e70*/  MUFU.EX2 R83, R83 ;  /* 0x0000005300537308 */ /* 0x000f620000000800 */
[----:B-1----:R-:W-:Y:S01]  /*6e80*/  HMMA.16816.F32.BF16 R160, R76, R152, R160 ;  /* 0x000000984ca0723c */ /* 0x002fe200000418a0 */
[----:B----4-:R-:W-:-:S06]  /*6e90*/  FADD.FTZ R168, R81, R168 ;  /* 0x000000a851a87221 */ /* 0x010fcc0000010000 */
[----:B------:R-:W1:Y:S01]  /*6ea0*/  MUFU.EX2 R92, R92 ;  /* 0x0000005c005c7308 */ /* 0x000e620000000800 */
[----:B------:R-:W-:Y:S01]  /*6eb0*/  HMMA.16816.F32.BF16 R148, R76, R154, R148 ;  /* 0x0000009a4c94723c */ /* 0x000fe20000041894 */
[----:B--2---:R-:W-:-:S04]  /*6ec0*/  FADD.FTZ R168, R91, R168 ;  /* 0x000000a85ba87221 */ /* 0x004fc80000010000 */
[----:B------:R-:W-:Y:S02]  /*6ed0*/  FADD.FTZ R168, R82, R168 ;  /* 0x000000a852a87221 */ /* 0x000fe40000010000 */
[----:B------:R-:W2:Y:S01]  /*6ee0*/  MUFU.EX2 R93, R93 ;  /* 0x0000005d005d7308 */ /* 0x000ea20000000800 */
[----:B------:R-:W-:Y:S01]  /*6ef0*/  HMMA.16816.F32.BF16 R144, R76, R136, R144 ;  /* 0x000000884c90723c */ /* 0x000fe20000041890 */
[----:B-----5:R-:W-:-:S06]  /*6f00*/  FADD.FTZ R168, R83, R168 ;  /* 0x000000a853a87221 */ /* 0x020fcc0000010000 */
[----:B------:R-:W4:Y:S01]  /*6f10*/  MUFU.EX2 R94, R94 ;  /* 0x0000005e005e7308 */ /* 0x000f220000000800 */
[----:B------:R-:W-:Y:S01]  /*6f20*/  HMMA.16816.F32.BF16 R100, R76, R138, R100 ;  /* 0x0000008a4c64723c */ /* 0x000fe20000041864 */
[----:B-1----:R-:W-:-:S06]  /*6f30*/  FADD.FTZ R181, R92, R181 ;  /* 0x000000b55cb57221 */ /* 0x002fcc0000010000 */
[----:B------:R-:W1:Y:S01]  /*6f40*/  MUFU.EX2 R95, R95 ;  /* 0x0000005f005f7308 */ /* 0x000e620000000800 */
[----:B------:R-:W-:Y:S01]  /*6f50*/  HMMA.16816.F32.BF16 R132, R76, R108, R132 ;  /* 0x0000006c4c84723c */ /* 0x000fe20000041884 */
[----:B--2---:R-:W-:-:S04]  /*6f60*/  FADD.FTZ R181, R93, R181 ;  /* 0x000000b55db57221 */ /* 0x004fc80000010000 */
[----:B----4-:R-:W-:-:S03]  /*6f70*/  FADD.FTZ R181, R94, R181 ;  /* 0x000000b55eb57221 */ /* 0x010fc60000010000 */
[----:B------:R-:W-:Y:S01]  /*6f80*/  HMMA.16816.F32.BF16 R112, R76, R110, R112 ;  /* 0x0000006e4c70723c */ /* 0x000fe20000041870 */
[----:B-1----:R-:W-:-:S07]  /*6f90*/  FADD.FTZ R181, R95, R181 ;  /* 0x000000b55fb57221 */ /* 0x002fce0000010000 */
[C---:B---3--:R-:W-:Y:S08]  /*6fa0*/  HMMA.16816.F32.BF16 R128, R76.reuse, R120, R128 ;  /* 0x000000784c80723c */ /* 0x048ff00000041880 */
[----:B------:R-:W-:Y:S07]  /*6fb0*/  HMMA.16816.F32.BF16 R124, R76, R122, R124 ;  /* 0x0000007a4c7c723c */ /* 0x000fee000004187c */
[----:B------:R-:W-:-:S02]  /*6fc0*/  F2FP.BF16.PACK_AB R76, R91, R81 ;  /* 0x000000515b4c723e */ /* 0x000fc400000010ff */
[----:B------:R-:W-:Y:S02]  /*6fd0*/  F2FP.BF16.PACK_AB R78, R83, R82 ;  /* 0x00000052534e723e */ /* 0x000fe400000010ff */
[----:B------:R-:W-:Y:S02]  /*6fe0*/  F2FP.BF16.PACK_AB R77, R93, R92 ;  /* 0x0000005c5d4d723e */ /* 0x000fe400000010ff */
[----:B------:R-:W-:-:S07]  /*6ff0*/  F2FP.BF16.PACK_AB R79, R95, R94 ;  /* 0x0000005e5f4f723e */ /* 0x000fce00000010ff */
[C---:B------:R-:W-:Y:S07]  /*7000*/  HMMA.16816.F32.BF16 R56, R76.reuse, R72, R56 ;  /* 0x000000484c38723c */ /* 0x040fee0000041838 */
[--C-:B------:R-:W-:Y:S01]  /*7010*/  FFMA.FTZ R72, R180, c[0x0][0x2d0], -R198.reuse ;  /* 0x0000b400b4487a23 */ /* 0x100fe200000108c6 */
[----:B------:R-:W-:Y:S01]  /*7020*/  HMMA.16816.F32.BF16 R40, R76, R70, R40 ;  /* 0x000000464c28723c */ /* 0x000fe20000041828 */
[----:B------:R-:W-:-:S04]  /*7030*/  FFMA.FTZ R73, R182, c[0x0][0x2d0], -R198 ;  /* 0x0000b400b6497a23 */ /* 0x000fc800000108c6 */
[----:B------:R-:W-:Y:S02]  /*7040*/  MUFU.EX2 R72, R72 ;  /* 0x0000004800487308 */ /* 0x000fe40000000800 */
[--C-:B------:R-:W-:Y:S01]  /*7050*/  FFMA.FTZ R70, R177, c[0x0][0x2d0], -R198.reuse ;  /* 0x0000b400b1467a23 */ /* 0x100fe200000108c6 */
[----:B------:R-:W-:Y:S01]  /*7060*/  HMMA.16816.F32.BF16 R36, R76, R64, R36 ;  /* 0x000000404c24723c */ /* 0x000fe20000041824 */
[----:B------:R-:W-:-:S04]  /*7070*/  FFMA.FTZ R71, R179, c[0x0][0x2d0], -R198 ;  /* 0x0000b400b3477a23 */ /* 0x000fc800000108c6 */
[----:B------:R-:W1:Y:S02]  /*7080*/  MUFU.EX2 R70, R70 ;  /* 0x0000004600467308 */ /* 0x000e640000000800 */
[--C-:B------:R-:W-:Y:S01]  /*7090*/  FFMA.FTZ R64, R142, c[0x0][0x2d0], -R196.reuse ;  /* 0x0000b4008e407a23 */ /* 0x100fe200000108c4 */
[----:B------:R-:W-:Y:S01]  /*70a0*/  HMMA.16816.F32.BF16 R32, R76, R66, R32 ;  /* 0x000000424c20723c */ /* 0x000fe20000041820 */
[----:B------:R-:W-:-:S04]  /*70b0*/  FFMA.FTZ R65, R143, c[0x0][0x2d0], -R196 ;  /* 0x0000b4008f417a23 */ /* 0x000fc800000108c4 */
[----:B------:R-:W2:Y:S02]  /*70c0*/  MUFU.EX2 R64, R64 ;  /* 0x0000004000407308 */ /* 0x000ea40000000800 */
[--C-:B------:R-:W-:Y:S01]  /*70d0*/  FFMA.FTZ R66, R156, c[0x0][0x2d0], -R196.reuse ;  /* 0x0000b4009c427a23 */ /* 0x100fe200000108c4 */
[----:B------:R-:W-:Y:S01]  /*70e0*/  HMMA.16816.F32.BF16 R28, R76, R60, R28 ;  /* 0x0000003c4c1c723c */ /* 0x000fe2000004181c */
[----:B------:R-:W-:-:S04]  /*70f0*/  FFMA.FTZ R67, R157, c[0x0][0x2d0], -R196 ;  /* 0x0000b4009d437a23 */ /* 0x000fc800000108c4 */
[----:B------:R-:W3:Y:S01]  /*7100*/  MUFU.EX2 R65, R65 ;  /* 0x0000004100417308 */ /* 0x000ee20000000800 */
[----:B-1----:R-:W-:Y:S02]  /*7110*/  FADD.FTZ R181, R70, R181 ;  /* 0x000000b546b57221 */ /* 0x002fe40000010000 */
[C---:B------:R-:W-:Y:S05]  /*7120*/  HMMA.16816.F32.BF16 R24, R76.reuse, R62, R24 ;  /* 0x0000003e4c18723c */ /* 0x040fea0000041818 */
[----:B------:R-:W-:Y:S01]  /*7130*/  MUFU.EX2 R66, R66 ;  /* 0x0000004200427308 */ /* 0x000fe20000000800 */
[----:B--2---:R-:W-:Y:S02]  /*7140*/  FADD.FTZ R168, R64, R168 ;  /* 0x000000a840a87221 */ /* 0x004fe40000010000 */
[C---:B------:R-:W-:Y:S05]  /*7150*/  HMMA.16816.F32.BF16 R48, R76.reuse, R68, R48 ;  /* 0x000000444c30723c */ /* 0x040fea0000041830 */
[----:B------:R-:W1:Y:S01]  /*7160*/  MUFU.EX2 R67, R67 ;  /* 0x0000004300437308 */ /* 0x000e620000000800 */
[----:B---3--:R-:W-:Y:S01]  /*7170*/  F2FP.BF16.PACK_AB R60, R65, R64 ;  /* 0x00000040413c723e */ /* 0x008fe200000010ff */
[--C-:B------:R-:W-:Y:S01]  /*7180*/  FFMA.FTZ R68, R158, c[0x0][0x2d0], -R196.reuse ;  /* 0x0000b4009e447a23 */ /* 0x100fe200000108c4 */
[----:B------:R-:W-:Y:S01]  /*7190*/  HMMA.16816.F32.BF16 R52, R76, R74, R52 ;  /* 0x0000004a4c34723c */ /* 0x000fe20000041834 */
[----:B------:R-:W-:-:S02]  /*71a0*/  FFMA.FTZ R69, R159, c[0x0][0x2d0], -R196 ;  /* 0x0000b4009f457a23 */ /* 0x000fc400000108c4 */
[----:B------:R-:W-:Y:S02]  /*71b0*/  FADD.FTZ R168, R65, R168 ;  /* 0x000000a841a87221 */ /* 0x000fe40000010000 */
[----:B------:R-:W2:Y:S02]  /*71c0*/  MUFU.EX2 R71, R71 ;  /* 0x0000004700477308 */ /* 0x000ea40000000800 */
[----:B------:R-:W-:Y:S02]  /*71d0*/  FFMA.FTZ R76, R178, c[0x0][0x2d0], -R198 ;  /* 0x0000b400b24c7a23 */ /* 0x000fe400000108c6 */
[--C-:B------:R-:W-:Y:S02]  /*71e0*/  FFMA.FTZ R74, R171, c[0x0][0x2d0], -R196.reuse ;  /* 0x0000b400ab4a7a23 */ /* 0x100fe400000108c4 */
[----:B------:R-:W-:Y:S02]  /*71f0*/  FFMA.FTZ R75, R173, c[0x0][0x2d0], -R196 ;  /* 0x0000b400ad4b7a23 */ /* 0x000fe400000108c4 */
[----:B------:R-:W3:Y:S01]  /*7200*/  MUFU.EX2 R73, R73 ;  /* 0x0000004900497308 */ /* 0x000ee20000000800 */
[----:B-1----:R-:W-:Y:S01]  /*7210*/  F2FP.BF16.PACK_AB R62, R67, R66 ;  /* 0x00000042433e723e */ /* 0x002fe200000010ff */
[----:B------:R-:W-:-:S04]  /*7220*/  FADD.FTZ R168, R66, R168 ;  /* 0x000000a842a87221 */ /* 0x000fc80000010000 */
[----:B------:R-:W-:Y:S01]  /*7230*/  FADD.FTZ R168, R67, R168 ;  /* 0x000000a843a87221 */ /* 0x000fe20000010000 */
[C---:B--2---:R-:W-:Y:S01]  /*7240*/  F2FP.BF16.PACK_AB R61, R71.reuse, R70 ;  /* 0x00000046473d723e */ /* 0x044fe200000010ff */
[----:B------:R-:W1:Y:S01]  /*7250*/  MUFU.EX2 R68, R68 ;  /* 0x0000004400447308 */ /* 0x000e620000000800 */
[----:B------:R-:W-:-:S04]  /*7260*/  FADD.FTZ R181, R71, R181 ;  /* 0x000000b547b57221 */ /* 0x000fc80000010000 */
[----:B------:R-:W-:Y:S01]  /*7270*/  FADD.FTZ R181, R72, R181 ;  /* 0x000000b548b57221 */ /* 0x000fe20000010000 */
[C---:B---3--:R-:W-:Y:S02]  /*7280*/  F2FP.BF16.PACK_AB R63, R73.reuse, R72 ;  /* 0x00000048493f723e */ /* 0x048fe400000010ff */
[----:B------:R-:W2:Y:S01]  /*7290*/  MUFU.EX2 R76, R76 ;  /* 0x0000004c004c7308 */ /* 0x000ea20000000800 */
[----:B------:R-:W-:-:S04]  /*72a0*/  FADD.FTZ R181, R73, R181 ;  /* 0x000000b549b57221 */ /* 0x000fc80000010000 */
[----:B------:R-:W-:Y:S03]  /*72b0*/  HMMA.16816.F32.BF16 R36, R60, R12, R36 ;  /* 0x0000000c3c24723c */ /* 0x000fe60000041824 */
[----:B------:R-:W3:Y:S01]  /*72c0*/  MUFU.EX2 R69, R69 ;  /* 0x0000004500457308 */ /* 0x000ee20000000800 */
[----:B-1----:R-:W-:-:S03]  /*72d0*/  FADD.FTZ R168, R68, R168 ;  /* 0x000000a844a87221 */ /* 0x002fc60000010000 */
[----:B------:R-:W-:Y:S01]  /*72e0*/  FADD.FTZ R12, R141, R140 ;  /* 0x0000008c8d0c7221 */ /* 0x000fe20000010000 */
[C---:B------:R-:W-:Y:S03]  /*72f0*/  HMMA.16816.F32.BF16 R56, R60.reuse, R20, R56 ;  /* 0x000000143c38723c */ /* 0x040fe60000041838 */
[----:B------:R-:W1:Y:S01]  /*7300*/  MUFU.EX2 R74, R74 ;  /* 0x0000004a004a7308 */ /* 0x000e620000000800 */
[----:B------:R-:W-:Y:S02]  /*7310*/  FADD.FTZ R12, R164, R12 ;  /* 0x0000000ca40c7221 */ /* 0x000fe40000010000 */
[----:B--2---:R-:W-:Y:S02]  /*7320*/  FADD.FTZ R181, R76, R181 ;  /* 0x000000b54cb57221 */ /* 0x004fe40000010000 */
[----:B------:R-:W-:Y:S01]  /*7330*/  FADD.FTZ R12, R107, R12 ;  /* 0x0000000c6b0c7221 */ /* 0x000fe20000010000 */
[----:B------:R-:W-:Y:S01]  /*7340*/  HMMA.16816.F32.BF16 R48, R60, R16, R48 ;  /* 0x000000103c30723c */ /* 0x000fe20000041830 */
[----:B------:R-:W-:Y:S01]  /*7350*/  FFMA.FTZ R20, R176, c[0x0][0x2d0], -R198 ;  /* 0x0000b400b0147a23 */ /* 0x000fe200000108c6 */
[----:B------:R-:W2:Y:S01]  /*7360*/  MUFU.EX2 R75, R75 ;  /* 0x0000004b004b7308 */ /* 0x000ea20000000800 */
[----:B------:R-:W-:-:S02]  /*7370*/  FADD.FTZ R12, R105, R12 ;  /* 0x0000000c690c7221 */ /* 0x000fc40000010000 */
[----:B------:R-:W-:Y:S02]  /*7380*/  FFMA.FTZ R21, R174, c[0x0][0x2d0], -R198 ;  /* 0x0000b400ae157a23 */ /* 0x000fe400000108c6 */
[----:B------:R-:W-:Y:S01]  /*7390*/  FADD.FTZ R12, R99, R12 ;  /* 0x0000000c630c7221 */ /* 0x000fe20000010000 */
[C---:B------:R-:W-:Y:S01]  /*73a0*/  HMMA.16816.F32.BF16 R28, R60.reuse, R8, R28 ;  /* 0x000000083c1c723c */ /* 0x040fe2000004181c */
[C---:B---3--:R-:W-:Y:S01]  /*73b0*/  FADD.FTZ R168, R69.reuse, R168 ;  /* 0x000000a845a87221 */ /* 0x048fe20000010000 */
[----:B------:R-:W3:Y:S01]  /*73c0*/  MUFU.EX2 R20, R20 ;  /* 0x0000001400147308 */ /* 0x000ee20000000800 */
[----:B------:R-:W-:Y:S02]  /*73d0*/  FADD.FTZ R12, R98, R12 ;  /* 0x0000000c620c7221 */ /* 0x000fe40000010000 */
[----:B-1----:R-:W-:Y:S02]  /*73e0*/  FADD.FTZ R168, R74, R168 ;  /* 0x000000a84aa87221 */ /* 0x002fe40000010000 */
[----:B------:R-:W-:Y:S01]  /*73f0*/  FADD.FTZ R12, R46, R12 ;  /* 0x0000000c2e0c7221 */ /* 0x000fe20000010000 */
[----:B------:R-:W-:Y:S01]  /*7400*/  HMMA.16816.F32.BF16 R52, R60, R22, R52 ;  /* 0x000000163c34723c */ /* 0x000fe20000041834 */
[----:B------:R-:W-:Y:S01]  /*7410*/  F2FP.BF16.PACK_AB R8, R69, R68 ;  /* 0x000000444508723e */ /* 0x000fe200000010ff */
[----:B------:R-:W1:Y:S01]  /*7420*/  MUFU.EX2 R21, R21 ;  /* 0x0000001500157308 */ /* 0x000e620000000800 */
[----:B------:R-:W-:-:S02]  /*7430*/  FADD.FTZ R12, R118, R12 ;  /* 0x0000000c760c7221 */ /* 0x000fc40000010000 */
[----:B--2---:R-:W-:Y:S02]  /*7440*/  FADD.FTZ R241, R75, R168 ;  /* 0x000000a84bf17221 */ /* 0x004fe40000010000 */
[----:B------:R-:W-:Y:S01]  /*7450*/  FADD.FTZ R12, R97, R12 ;  /* 0x0000000c610c7221 */ /* 0x000fe20000010000 */
[C---:B------:R-:W-:Y:S02]  /*7460*/  HMMA.16816.F32.BF16 R40, R60.reuse, R18, R40 ;  /* 0x000000123c28723c */ /* 0x040fe40000041828 */
[----:B------:R-:W2:Y:S01]  /*7470*/  MUFU.EX2 R16, R175 ;  /* 0x000000af00107308 */ /* 0x000ea20000000800 */
[----:B------:R-:W-:Y:S01]  /*7480*/  FADD.FTZ R12, R45, R12 ;  /* 0x0000000c2d0c7221 */ /* 0x000fe20000010000 */
[C---:B---3--:R-:W-:Y:S01]  /*7490*/  F2FP.BF16.PACK_AB R9, R20.reuse, R76 ;  /* 0x0000004c1409723e */ /* 0x048fe200000010ff */
[----:B------:R-:W-:Y:S02]  /*74a0*/  FADD.FTZ R181, R20, R181 ;  /* 0x000000b514b57221 */ /* 0x000fe40000010000 */
[----:B------:R-:W-:Y:S01]  /*74b0*/  FADD.FTZ R12, R7, R12 ;  /* 0x0000000c070c7221 */ /* 0x000fe20000010000 */
[----:B------:R-:W-:Y:S01]  /*74c0*/  HMMA.16816.F32.BF16 R32, R60, R14, R32 ;  /* 0x0000000e3c20723c */ /* 0x000fe20000041820 */
[----:B-1----:R-:W-:-:S02]  /*74d0*/  FADD.FTZ R181, R21, R181 ;  /* 0x000000b515b57221 */ /* 0x002fc40000010000 */
[----:B------:R-:W-:-:S04]  /*74e0*/  FADD.FTZ R12, R195, R12 ;  /* 0x0000000cc30c7221 */ /* 0x000fc80000010000 */
[----:B------:R-:W-:Y:S01]  /*74f0*/  FADD.FTZ R12, R194, R12 ;  /* 0x0000000cc20c7221 */ /* 0x000fe20000010000 */
[----:B------:R-:W-:Y:S01]  /*7500*/  HMMA.16816.F32.BF16 R24, R60, R10, R24 ;  /* 0x0000000a3c18723c */ /* 0x000fe20000041818 */
[----:B--2---:R-:W-:Y:S02]  /*7510*/  FADD.FTZ R240, R16, R181 ;  /* 0x000000b510f07221 */ /* 0x004fe40000010000 */
[----:B------:R-:W-:-:S04]  /*7520*/  FADD.FTZ R12, R197, R12 ;  /* 0x0000000cc50c7221 */ /* 0x000fc80000010000 */
[----:B------:R-:W-:Y:S01]  /*7530*/  FADD.FTZ R12, R199, R12 ;  /* 0x0000000cc70c7221 */ /* 0x000fe20000010000 */
[----:B------:R-:W-:Y:S02]  /*7540*/  F2FP.BF16.PACK_AB R10, R75, R74 ;  /* 0x0000004a4b0a723e */ /* 0x000fe400000010ff */
[----:B------:R-:W-:Y:S01]  /*7550*/  F2FP.BF16.PACK_AB R11, R16, R21 ;  /* 0x00000015100b723e */ /* 0x000fe200000010ff */
[----:B------:R-:W-:-:S04]  /*7560*/  FADD.FTZ R12, R200, R12 ;  /* 0x0000000cc80c7221 */ /* 0x000fc80000010000 */
[----:B------:R-:W-:Y:S02]  /*7570*/  FADD.FTZ R12, R208, R12 ;  /* 0x0000000cd00c7221 */ /* 0x000fe40000010000 */
[----:B------:R-:W-:Y:S02]  /*7580*/  HMMA.16816.F32.BF16 R156, R8, R152, R56 ;  /* 0x00000098089c723c */ /* 0x000fe40000041838 */
        /* <DEDUP_REMOVED lines=8> */
[C---:B------:R-:W-:Y:S08]  /*7610*/  HMMA.16816.F32.BF16 R116, R8.reuse, R120, R28 ;  /* 0x000000780874723c */ /* 0x040ff0000004181c */
[C---:B------:R-:W-:Y:S08]  /*7620*/  HMMA.16816.F32.BF16 R152, R8.reuse, R154, R52 ;  /* 0x0000009a0898723c */ /* 0x040ff00000041834 */
[C---:B------:R-:W-:Y:S08]  /*7630*/  HMMA.16816.F32.BF16 R136, R8.reuse, R138, R40 ;  /* 0x0000008a0888723c */ /* 0x040ff00000041828 */
[C---:B------:R-:W-:Y:S08]  /*7640*/  HMMA.16816.F32.BF16 R108, R8.reuse, R110, R32 ;  /* 0x0000006e086c723c */ /* 0x040ff00000041820 */
[----:B------:R-:W-:Y:S01]  /*7650*/  HMMA.16816.F32.BF16 R120, R8, R122, R24 ;  /* 0x0000007a0878723c */ /* 0x000fe20000041818 */
[----:B------:R-:W-:Y:S07]  /*7660*/  @P0 BRA `(.L_x_2425) ;  /* 0x0000016000000947 */ /* 0x000fee0003800000 */
[----:B------:R-:W-:Y:S01]  /*7670*/  ISETP.LT.AND P0, PT, RZ, UR4, PT ;  /* 0x00000004ff007c0c */ /* 0x000fe2000bf01270 */
        /* <DEDUP_REMOVED lines=11> */
.L_x_2426:
[----:B------:R-:W-:Y:S02]  /*7730*/  UMOV UR5, 0x1 ;  /* 0x0000000100057882 */ /* 0x000fe40000000000 */
[----:B------:R-:W-:Y:S02]  /*7740*/  ULDC UR4, c[0x0][0x32c] ;  /* 0x0000cb0000047ab9 */ /* 0x000fe40000000800 */
[----:B------:R-:W-:-:S03]  /*7750*/  UISETP.NE.AND UP0, UPT, UR5, UR4, UPT ;  /* 0x000000040500728c */ /* 0x000fc6000bf05270 */
[----:B------:R-:W-:Y:S02]  /*7760*/  ULDC.64 UR4, c[0x0][0x330] ;  /* 0x0000cc0000047ab9 */ /* 0x000fe40000000a00 */
[----:B------:R-:W-:-:S06]  /*7770*/  UIMAD.WIDE.U32 UR22, UR19, UR4, URZ ;  /* 0x00000004131672a5 */ /* 0x000fcc000f8e003f */
[----:B------:R-:W-:Y:S02]  /*7780*/  @UP0 USHF.R.U32.HI UR19, URZ, UR5, UR23 ;  /* 0x000000053f130299 */ /* 0x000fe40008011617 */
.L_x_2427:
[----:B------:R-:W-:Y:S02]  /*7790*/  ULDC UR4, c[0x0][0x32c] ;  /* 0x0000cb0000047ab9 */ /* 0x000fe40000000800 */
[----:B------:R-:W-:-:S04]  /*77a0*/  UIMAD UR4, UR19, UR4, UR4 ;  /* 0x00000004130472a4 */ /* 0x000fc8000f8e0204 */
[----:B------:R-:W-:-:S04]  /*77b0*/  UISETP.LT.AND UP0, UPT, UR18, UR4, UPT ;  /* 0x000000041200728c */ /* 0x000fc8000bf01270 */
[----:B------:R-:W-:-:S03]  /*77c0*/  USEL UR18, UR18, UR4, UP0 ;  /* 0x0000000412127287 */ /* 0x000fc60008000000 */
.L_x_2425:
[----:B------:R-:W1:Y:S01]  /*77d0*/  R2UR UR4, R230 ;  /* 0x00000000e60473c2 */ /* 0x000e6200000e0000 */
[----:B------:R-:W-:-:S04]  /*77e0*/  UIMAD.WIDE UR18, UR18, 0x2aaaaaab, URZ ;  /* 0x2aaaaaab121278a5 */ /* 0x000fc8000f8e023f */
[----:B------:R-:W-:-:S04]  /*77f0*/  USHF.R.U32.HI UR5, URZ, 0x1f, UR19 ;  /* 0x0000001f3f057899 */ /* 0x000fc80008011613 */
[----:B------:R-:W-:-:S04]  /*7800*/  ULEA.HI.SX32 UR5, UR19, UR5, 0x1c ;  /* 0x0000000513057291 */ /* 0x000fc8000f8fe23f */
        /* <DEDUP_REMOVED lines=8> */
.L_x_2447:
[----:B------:R-:W-:Y:S04]  /*7890*/  DEPBAR.LE SB0, 0x0 ;  /* 0x000080000000791a */ /* 0x000fe80000000000 */
[----:B------:R-:W-:Y:S01]  /*78a0*/  BAR.SYNC.DEFER_BLOCKING 0x0 ;  /* 0x0000000000007b1d */ /* 0x000fe20000010000 */
[----:B------:R-:W-:Y:S05]  /*78b0*/  ISETP.GT.AND P0, PT, R230, R244, PT ;  /* 0x000000f4e600720c */ /* 0x000fea0003f04270 */
[----:B------:R1:W2:Y:S04]  /*78c0*/  LDSM.16.M88.4 R96, [R228+0x6100] ;  /* 0x00610000e460783b */ /* 0x0002a80000000200 */
[----:B------:R1:W3:Y:S04]  /*78d0*/  LDSM.16.M88.4 R92, [R228+0x8100] ;  /* 0x00810000e45c783b */ /* 0x0002e80000000200 */
        /* <DEDUP_REMOVED lines=14> */
[----:B------:R-:W-:-:S05]  /*79c0*/  @P0 BRA `(.L_x_2429) ;  /* 0x000002b000000947 */ /* 0x000fca0003800000 */
[----:B--234-:R-:W-:Y:S01]  /*79d0*/  SHF.R.S32.HI R0, RZ, 0x1f, R232 ;  /* 0x0000001fff007819 */ /* 0x01cfe200000114e8 */
[----:B------:R-:W-:Y:S01]  /*79e0*/  IMAD.WIDE.U32 R4, R232, c[0x0][0x208], RZ ;  /* 0x00008200e8047a25 */ /* 0x000fe200078e00ff */
[----:B------:R-:W-:Y:S03]  /*79f0*/  SHF.R.S32.HI R2, RZ, 0x1f, R231 ;  /* 0x0000001fff027819 */ /* 0x000fe600000114e7 */
[----:B------:R-:W-:Y:S02]  /*7a00*/  IMAD R0, R0, c[0x0][0x208], RZ ;  /* 0x0000820000007a24 */ /* 0x000fe400078e02ff */
[----:B------:R-:W-:Y:S02]  /*7a10*/  IMAD R2, R2, c[0x0][0x218], RZ ;  /* 0x0000860002027a24 */ /* 0x000fe400078e02ff */
[----:B------:R-:W-:Y:S02]  /*7a20*/  IMAD R0, R232, c[0x0][0x20c], R0 ;  /* 0x00008300e8007a24 */ /* 0x000fe400078e0200 */
[----:B------:R-:W-:Y:S02]  /*7a30*/  IMAD R2, R231, c[0x0][0x21c], R2 ;  /* 0x00008700e7027a24 */ /* 0x000fe400078e0202 */
[----:B------:R-:W-:Y:S04]  /*7a40*/  IMAD.IADD R5, R5, 0x1, R0 ;  /* 0x0000000105057824 */ /* 0x000fe800078e0200 */
[----:B------:R-:W-:Y:S05]  /*7a50*/  IMAD.WIDE.U32 R4, R231, c[0x0][0x218], R4 ;  /* 0x00008600e7047a25 */ /* 0x000fea00078e0004 */
[----:B------:R-:W-:Y:S04]  /*7a60*/  IADD3 R0, P0, R4, UR20, RZ ;  /* 0x0000001404007c10 */ /* 0x000fe8000ff1e0ff */
[----:B------:R-:W-:Y:S02]  /*7a70*/  IADD3.X R2, R5, UR12, R2, P0, !PT ;  /* 0x0000000c05027c10 */ /* 0x000fe400087fe402 */
[C---:B------:R-:W-:Y:S04]  /*7a80*/  LEA R20, P0, R0.reuse, c[0x0][0x1f8], 0x1 ;  /* 0x00007e0000147a11 */ /* 0x040fe800078008ff */
[----:B------:R-:W-:Y:S01]  /*7a90*/  LEA.HI.X R0, R0, c[0x0][0x1fc], R2, 0x1, P0 ;  /* 0x00007f0000007a11 */ /* 0x000fe200000f0c02 */
[----:B------:R-:W2:Y:S04]  /*7aa0*/  SHFL.IDX PT, R11, R20, RZ, 0x181f ;  /* 0x00181fff140b7589 */ /* 0x000ea800000e0000 */
[----:B------:R-:W3:Y:S04]  /*7ab0*/  SHFL.IDX PT, R12, R0, RZ, 0x181f ;  /* 0x00181fff000c7589 */ /* 0x000ee800000e0000 */
[----:B------:R-:W4:Y:S04]  /*7ac0*/  SHFL.IDX PT, R9, R20, 0x1, 0x181f ;  /* 0x00381f0014097f89 */ /* 0x000f2800000e0000 */
[----:B------:R-:W-:Y:S04]  /*7ad0*/  SHFL.IDX PT, R7, R20, 0x2, 0x181f ;  /* 0x00581f0014077f89 */ /* 0x000fe800000e0000 */
[----:B------:R-:W5:Y:S04]  /*7ae0*/  SHFL.IDX PT, R10, R0, 0x1, 0x181f ;  /* 0x00381f00000a7f89 */ /* 0x000f6800000e0000 */
[----:B------:R-:W1:Y:S04]  /*7af0*/  SHFL.IDX PT, R5, R20, 0x3, 0x181f ;  /* 0x00781f0014057f89 */ /* 0x000e6800000e0000 */
[----:B------:R-:W-:Y:S04]  /*7b00*/  SHFL.IDX PT, R8, R0, 0x2, 0x181f ;  /* 0x00581f0000087f89 */ /* 0x000fe800000e0000 */
[----:B------:R-:W1:Y:S04]  /*7b10*/  SHFL.IDX PT, R3, R20, 0x4, 0x181f ;  /* 0x00981f0014037f89 */ /* 0x000e6800000e0000 */
[----:B------:R1:W-:Y:S04]  /*7b20*/  SHFL.IDX PT, R2, R20, 0x5, 0x181f ;  /* 0x00b81f0014027f89 */ /* 0x0003e800000e0000 */
[----:B------:R-:W1:Y:S04]  /*7b30*/  SHFL.IDX PT, R6, R0, 0x3, 0x181f ;  /* 0x00781f0000067f89 */ /* 0x000e6800000e0000 */
[----:B------:R-:W1:Y:S04]  /*7b40*/  SHFL.IDX PT, R4, R0, 0x4, 0x181f ;  /* 0x00981f0000047f89 */ /* 0x000e6800000e0000 */
[----:B------:R-:W1:Y:S01]  /*7b50*/  SHFL.IDX PT, R0, R0, 0x5, 0x181f ;  /* 0x00b81f0000007f89 */ /* 0x000e6200000e0000 */
[-C--:B--2---:R-:W-:Y:S05]  /*7b60*/  IADD3 R14, P0, R11, R236.reuse, RZ ;  /* 0x000000ec0b0e7210 */ /* 0x084fea0007f1e0ff */
[--C-:B---3--:R-:W-:Y:S01]  /*7b70*/  IMAD.X R15, R12, 0x1, R235.reuse, P0 ;  /* 0x000000010c0f7824 */ /* 0x108fe200000e06eb */
[-C--:B----4-:R-:W-:Y:S04]  /*7b80*/  IADD3 R12, P0, R9, R236.reuse, RZ ;  /* 0x000000ec090c7210 */ /* 0x090fe80007f1e0ff */
[----:B------:R2:W-:Y:S01]  /*7b90*/  LDGSTS.E.BYPASS.LTC128B.128 [R239], [R14.64], !P4 ;  /* 0x000000000eef7fae */ /* 0x0005e2000e101d50 */
[--C-:B-----5:R-:W-:Y:S01]  /*7ba0*/  IMAD.X R13, R10, 0x1, R235.reuse, P0 ;  /* 0x000000010a0d7824 */ /* 0x120fe200000e06eb */
[-C--:B-1----:R-:W-:Y:S02]  /*7bb0*/  IADD3 R10, P2, R5, R236.reuse, RZ ;  /* 0x000000ec050a7210 */ /* 0x082fe40007f5e0ff */
[-C--:B------:R-:W-:Y:S02]  /*7bc0*/  IADD3 R20, P1, R3, R236.reuse, RZ ;  /* 0x000000ec03147210 */ /* 0x080fe40007f3e0ff */
[----:B------:R1:W-:Y:S01]  /*7bd0*/  LDGSTS.E.BYPASS.LTC128B.128 [R239+0x800], [R12.64], !P4 ;  /* 0x008000000cef7fae */ /* 0x0003e2000e101d50 */
[--C-:B------:R-:W-:Y:S01]  /*7be0*/  IMAD.X R11, R6, 0x1, R235.reuse, P2 ;  /* 0x00000001060b7824 */ /* 0x100fe200010e06eb */
[-C--:B------:R-:W-:Y:S01]  /*7bf0*/  IADD3 R2, P0, R2, R236.reuse, RZ ;  /* 0x000000ec02027210 */ /* 0x080fe20007f1e0ff */
[----:B------:R-:W-:Y:S03]  /*7c00*/  IMAD.X R21, R4, 0x1, R235, P1 ;  /* 0x0000000104157824 */ /* 0x000fe600008e06eb */
[-C--:B------:R-:W-:Y:S02]  /*7c10*/  IADD3.X R3, R0, R235.reuse, RZ, P0, !PT ;  /* 0x000000eb00037210 */ /* 0x080fe400007fe4ff */
[----:B--2---:R-:W-:Y:S04]  /*7c20*/  IADD3 R14, P5, R7, R236, RZ ;  /* 0x000000ec070e7210 */ /* 0x004fe80007fbe0ff */
[----:B------:R-:W-:Y:S05]  /*7c30*/  IADD3.X R15, R8, R235, RZ, P5, !PT ;  /* 0x000000eb080f7210 */ /* 0x000fea0002ffe4ff */
[----:B------:R1:W-:Y:S04]  /*7c40*/  LDGSTS.E.BYPASS.LTC128B.128 [R239+0x1000], [R14.64], !P4 ;  /* 0x010000000eef7fae */ /* 0x0003e8000e101d50 */
[----:B------:R1:W-:Y:S04]  /*7c50*/  LDGSTS.E.BYPASS.LTC128B.128 [R239+0x1800], [R10.64], !P4 ;  /* 0x018000000aef7fae */ /* 0x0003e8000e101d50 */
[----:B------:R1:W-:Y:S04]  /*7c60*/  LDGSTS.E.BYPASS.LTC128B.128 [R239+0x2000], [R20.64], !P4 ;  /* 0x0200000014ef7fae */ /* 0x0003e8000e101d50 */
[----:B------:R1:W-:Y:S02]  /*7c70*/  LDGSTS.E.BYPASS.LTC128B.128 [R239+0x2800], [R2.64], !P4 ;  /* 0x0280000002ef7fae */ /* 0x0003e4000e101d50 */
.L_x_2429:
[-C--:B--234-:R-:W-:Y:S01]  /*7c80*/  HMMA.16816.F32.BF16 R4, R96, R16.reuse, RZ ;  /* 0x000000106004723c */ /* 0x09cfe200000418ff */
[----:B------:R-:W-:Y:S02]  /*7c90*/  LDSM.16.M88.4 R204, [R222+0x4100] ;  /* 0x00410000decc783b */ /* 0x000fe40000000200 */
[----:B------:R-:W-:Y:S05]  /*7ca0*/  ISETP.GT.AND P0, PT, R244, R230, PT ;  /* 0x000000e6f400720c */ /* 0x000fea0003f04270 */
[C---:B-1----:R-:W-:Y:S01]  /*7cb0*/  HMMA.16816.F32.BF16 R8, R92.reuse, R16, RZ ;  /* 0x000000105c08723c */ /* 0x042fe200000418ff */
[----:B------:R-:W0:Y:S07]  /*7cc0*/  LDGDEPBAR ;  /* 0x00000000000079af */ /* 0x000e2e0000000000 */
[-C--:B------:R-:W-:Y:S01]  /*7cd0*/  HMMA.16816.F32.BF16 R12, R92, R18.reuse, RZ ;  /* 0x000000125c0c723c */ /* 0x080fe200000418ff */
[----:B------:R-:W-:Y:S07]  /*7ce0*/  LDSM.16.M88.4 R208, [R222+0x4900] ;  /* 0x00490000ded0783b */ /* 0x000fee0000000200 */
        /* <DEDUP_REMOVED lines=54> */
[----:B------:R-:W-:Y:S07]  /*8050*/  LDSM.16.M88.4 R200, [R212+0x1000] ;  /* 0x00100000d4c8783b */ /* 0x000fee0000000200 */
        /* <DEDUP_REMOVED lines=19> */
[-C--:B----4-:R-:W-:Y:S08]  /*8190*/  HMMA.16816.F32.BF16 R68, R168, R172.reuse, R68 ;  /* 0x000000aca844723c */ /* 0x090ff00000041844 */
[C---:B------:R-:W-:Y:S08]  /*81a0*/  HMMA.16816.F32.BF16 R72, R184.reuse, R172, R72 ;  /* 0x000000acb848723c */ /* 0x040ff00000041848 */
[-C--:B------:R-:W-:Y:S08]  /*81b0*/  HMMA.16816.F32.BF16 R76, R184, R174.reuse, R76 ;  /* 0x000000aeb84c723c */ /* 0x080ff0000004184c */
[C---:B------:R-:W-:Y:S01]  /*81c0*/  HMMA.16816.F32.BF16 R80, R168.reuse, R174, R80 ;  /* 0x000000aea850723c */ /* 0x040fe20000041850 */
[----:B------:R-:W4:Y:S01]  /*81d0*/  LDSM.16.M88.4 R172, [R212+0x2800] ;  /* 0x00280000d4ac783b */ /* 0x000f220000000200 */
[----:B------:R-:W-:Y:S06]  /*81e0*/  DEPBAR.LE SB0, 0x0 ;  /* 0x000080000000791a */ /* 0x000fec0000000000 */
[-C--:B-1----:R-:W-:Y:S01]  /*81f0*/  HMMA.16816.F32.BF16 R84, R168, R176.reuse, R84 ;  /* 0x000000b0a854723c */ /* 0x082fe20000041854 */
[----:B------:R-:W-:Y:S07]  /*8200*/  BAR.SYNC.DEFER_BLOCKING 0x0 ;  /* 0x0000000000007b1d */ /* 0x000fee0000010000 */
[C---:B------:R-:W-:Y:S08]  /*8210*/  HMMA.16816.F32.BF16 R88, R184.reuse, R176, R88 ;  /* 0x000000b0b858723c */ /* 0x040ff00000041858 */
[-C--:B------:R-:W-:Y:S08]  /*8220*/  HMMA.16816.F32.BF16 R92, R184, R178.reuse, R92 ;  /* 0x000000b2b85c723c */ /* 0x080ff0000004185c */
[----:B------:R-:W-:Y:S08]  /*8230*/  HMMA.16816.F32.BF16 R96, R168, R178, R96 ;  /* 0x000000b2a860723c */ /* 0x000ff00000041860 */
[-C--:B--2---:R-:W-:Y:S08]  /*8240*/  HMMA.16816.F32.BF16 R4, R180, R188.reuse, R4 ;  /* 0x000000bcb404723c */ /* 0x084ff00000041804 */
        /* <DEDUP_REMOVED lines=15> */
[-C--:B-----5:R-:W-:Y:S08]  /*8340*/  HMMA.16816.F32.BF16 R68, R180, R208.reuse, R68 ;  /* 0x000000d0b444723c */ /* 0x0a0ff00000041844 */
[C---:B------:R-:W-:Y:S08]  /*8350*/  HMMA.16816.F32.BF16 R72, R192.reuse, R208, R72 ;  /* 0x000000d0c048723c */ /* 0x040ff00000041848 */
[-C--:B------:R-:W-:Y:S08]  /*8360*/  HMMA.16816.F32.BF16 R76, R192, R210.reuse, R76 ;  /* 0x000000d2c04c723c */ /* 0x080ff0000004184c */
[C---:B------:R-:W-:Y:S08]  /*8370*/  HMMA.16816.F32.BF16 R80, R180.reuse, R210, R80 ;  /* 0x000000d2b450723c */ /* 0x040ff00000041850 */
[-C--:B----4-:R-:W-:Y:S08]  /*8380*/  HMMA.16816.F32.BF16 R84, R180, R172.reuse, R84 ;  /* 0x000000acb454723c */ /* 0x090ff00000041854 */
[C---:B------:R-:W-:Y:S08]  /*8390*/  HMMA.16816.F32.BF16 R88, R192.reuse, R172, R88 ;  /* 0x000000acc058723c */ /* 0x040ff00000041858 */
[-C--:B------:R-:W-:Y:S08]  /*83a0*/  HMMA.16816.F32.BF16 R92, R192, R174.reuse, R92 ;  /* 0x000000aec05c723c */ /* 0x080ff0000004185c */
[----:B------:R-:W-:Y:S01]  /*83b0*/  HMMA.16816.F32.BF16 R96, R180, R174, R96 ;  /* 0x000000aeb460723c */ /* 0x000fe20000041860 */
[----:B------:R-:W-:-:S07]  /*83c0*/  @!P0 BRA `(.L_x_2430) ;  /* 0x000003a000008947 */ /* 0x000fce0003800000 */
[----:B------:R-:W-:Y:S01]  /*83d0*/  PLOP3.LUT P1, PT, PT, PT, UP3, 0x80, 0x0 ;  /* 0x000000000000781c */ /* 0x000fe20003f2f038 */
[----:B------:R-:W-:Y:S01]  /*83e0*/  IMAD R232, R244, 0x60, R234 ;  /* 0x00000060f4e87824 */ /* 0x000fe200078e02ea */
[----:B------:R-:W-:Y:S01]  /*83f0*/  PLOP3.LUT P0, PT, PT, PT, UP3, 0x80, 0x0 ;  /* 0x000000000000781c */ /* 0x000fe20003f0f038 */
[----:B------:R-:W-:Y:S03]  /*8400*/  IMAD.MOV.U32 R231, RZ, RZ, RZ ;  /* 0x000000ffffe77224 */ /* 0x000fe600078e00ff */
[----:B------:R-:W-:Y:S05]  /*8410*/  IADD3 R232, R232, -0x60, R233 ;  /* 0xffffffa0e8e87810 */ /* 0x000fea0007ffe0e9 */
[----:B------:R-:W-:Y:S02]  /*8420*/  IMAD.MOV.U32 R0, RZ, RZ, R232 ;  /* 0x000000ffff007224 */ /* 0x000fe400078e00e8 */
[----:B------:R-:W-:Y:S05]  /*8430*/  @P1 IMAD.HI.U32 R2, R232, c[0x0][0x2bc], RZ ;  /* 0x0000af00e8021a27 */ /* 0x000fea00078e00ff */
[----:B------:R-:W-:Y:S04]  /*8440*/  @P0 SHF.R.U32.HI R0, RZ, c[0x0][0x2c0], R2 ;  /* 0x0000b000ff000a19 */ /* 0x000fe80000011602 */
[C---:B------:R-:W-:Y:S04]  /*8450*/  @!P3 IADD3 R168, P0, R0.reuse, UR14, RZ ;  /* 0x0000000e00a8bc10 */ /* 0x040fe8000ff1e0ff */
[----:B------:R-:W-:Y:S01]  /*8460*/  @!P3 LEA.HI.X.SX32 R3, R0, UR7, 0x1, P0 ;  /* 0x000000070003bc11 */ /* 0x000fe200080f0eff */
[----:B------:R-:W-:Y:S01]  /*8470*/  IMAD.MOV R0, RZ, RZ, -R0 ;  /* 0x000000ffff007224 */ /* 0x000fe200078e0a00 */
[----:B------:R-:W-:Y:S03]  /*8480*/  @!P3 LEA R2, P0, R168, c[0x0][0x2a0], 0x2 ;  /* 0x0000a800a802ba11 */ /* 0x000fe600078010ff */
        /* <DEDUP_REMOVED lines=12> */
[----:B------:R-:W-:Y:S05]  /*8550*/  IMAD R0, R231, c[0x0][0x1f4], R0 ;  /* 0x00007d00e7007a24 */ /* 0x000fea00078e0200 */
[----:B------:R-:W-:Y:S02]  /*8560*/  IADD3.X R0, R3, UR6, R0, P0, !PT ;  /* 0x0000000603007c10 */ /* 0x000fe400087fe400 */
[C---:B------:R-:W-:Y:S04]  /*8570*/  LEA R180, P0, R2.reuse, c[0x0][0x1c8], 0x1 ;  /* 0x0000720002b47a11 */ /* 0x040fe800078008ff */
[----:B------:R-:W-:Y:S01]  /*8580*/  LEA.HI.X R0, R2, c[0x0][0x1cc], R0, 0x1, P0 ;  /* 0x0000730002007a11 */ /* 0x000fe200000f0c00 */
[----:B------:R-:W1:Y:S04]  /*8590*/  SHFL.IDX PT, R175, R180, RZ, 0x181f ;  /* 0x00181fffb4af7589 */ /* 0x000e6800000e0000 */
[----:B------:R-:W2:Y:S04]  /*85a0*/  SHFL.IDX PT, R176, R0, RZ, 0x181f ;  /* 0x00181fff00b07589 */ /* 0x000ea800000e0000 */
[----:B------:R-:W3:Y:S04]  /*85b0*/  SHFL.IDX PT, R173, R180, 0x1, 0x181f ;  /* 0x00381f00b4ad7f89 */ /* 0x000ee800000e0000 */
[----:B------:R-:W-:Y:S04]  /*85c0*/  SHFL.IDX PT, R171, R180, 0x2, 0x181f ;  /* 0x00581f00b4ab7f89 */ /* 0x000fe800000e0000 */
[----:B------:R-:W4:Y:S04]  /*85d0*/  SHFL.IDX PT, R174, R0, 0x1, 0x181f ;  /* 0x00381f0000ae7f89 */ /* 0x000f2800000e0000 */
[----:B------:R-:W5:Y:S04]  /*85e0*/  SHFL.IDX PT, R169, R180, 0x3, 0x181f ;  /* 0x00781f00b4a97f89 */ /* 0x000f6800000e0000 */
[----:B------:R-:W-:Y:S01]  /*85f0*/  SHFL.IDX PT, R172, R0, 0x2, 0x181f ;  /* 0x00581f0000ac7f89 */ /* 0x000fe200000e0000 */
[-C--:B-1----:R-:W-:Y:S03]  /*8600*/  IADD3 R178, P0, R175, R236.reuse, RZ ;  /* 0x000000ecafb27210 */ /* 0x082fe60007f1e0ff */
[----:B------:R-:W1:Y:S02]  /*8610*/  SHFL.IDX PT, R3, R180, 0x4, 0x181f ;  /* 0x00981f00b4037f89 */ /* 0x000e6400000e0000 */
[--C-:B--2---:R-:W-:Y:S02]  /*8620*/  IMAD.X R179, R176, 0x1, R235.reuse, P0 ;  /* 0x00000001b0b37824 */ /* 0x104fe400000e06eb */
[----:B------:R1:W2:Y:S01]  /*8630*/  SHFL.IDX PT, R2, R180, 0x5, 0x181f ;  /* 0x00b81f00b4027f89 */ /* 0x0002a200000e0000 */
[-C--:B---3--:R-:W-:Y:S03]  /*8640*/  IADD3 R176, P0, R173, R236.reuse, RZ ;  /* 0x000000ecadb07210 */ /* 0x088fe60007f1e0ff */
[----:B------:R3:W-:Y:S04]  /*8650*/  LDGSTS.E.BYPASS.LTC128B.128 [R229+0x3100], [R178.64], !P4 ;  /* 0x03100000b2e57fae */ /* 0x0007e8000e101d50 */
[----:B------:R-:W3:Y:S01]  /*8660*/  SHFL.IDX PT, R170, R0, 0x3, 0x181f ;  /* 0x00781f0000aa7f89 */ /* 0x000ee200000e0000 */
[--C-:B----4-:R-:W-:Y:S03]  /*8670*/  IMAD.X R177, R174, 0x1, R235.reuse, P0 ;  /* 0x00000001aeb17824 */ /* 0x110fe600000e06eb */
[----:B------:R-:W4:Y:S01]  /*8680*/  SHFL.IDX PT, R168, R0, 0x4, 0x181f ;  /* 0x00981f0000a87f89 */ /* 0x000f2200000e0000 */
[-C--:B-----5:R-:W-:Y:S03]  /*8690*/  IADD3 R174, P2, R169, R236.reuse, RZ ;  /* 0x000000eca9ae7210 */ /* 0x0a0fe60007f5e0ff */
[----:B------:R-:W5:Y:S04]  /*86a0*/  SHFL.IDX PT, R0, R0, 0x5, 0x181f ;  /* 0x00b81f0000007f89 */ /* 0x000f6800000e0000 */
[----:B------:R5:W-:Y:S01]  /*86b0*/  LDGSTS.E.BYPASS.LTC128B.128 [R229+0x3900], [R176.64], !P4 ;  /* 0x03900000b0e57fae */ /* 0x000be2000e101d50 */
[-C--:B-1----:R-:W-:Y:S02]  /*86c0*/  IADD3 R180, P1, R3, R236.reuse, RZ ;  /* 0x000000ec03b47210 */ /* 0x082fe40007f3e0ff */
[-C--:B--2---:R-:W-:Y:S02]  /*86d0*/  IADD3 R2, P0, R2, R236.reuse, RZ ;  /* 0x000000ec02027210 */ /* 0x084fe40007f1e0ff */
[----:B---3--:R-:W-:Y:S01]  /*86e0*/  IADD3 R178, P5, R171, R236, RZ ;  /* 0x000000ecabb27210 */ /* 0x008fe20007fbe0ff */
[--C-:B------:R-:W-:Y:S04]  /*86f0*/  IMAD.X R175, R170, 0x1, R235.reuse, P2 ;  /* 0x00000001aaaf7824 */ /* 0x100fe800010e06eb */
[--C-:B------:R-:W-:Y:S02]  /*8700*/  IMAD.X R179, R172, 0x1, R235.reuse, P5 ;  /* 0x00000001acb37824 */ /* 0x100fe400028e06eb */
[--C-:B----4-:R-:W-:Y:S02]  /*8710*/  IMAD.X R181, R168, 0x1, R235.reuse, P1 ;  /* 0x00000001a8b57824 */ /* 0x110fe400008e06eb */
[----:B-----5:R-:W-:Y:S01]  /*8720*/  IMAD.X R3, R0, 0x1, R235, P0 ;  /* 0x0000000100037824 */ /* 0x020fe200000e06eb */
[----:B------:R1:W-:Y:S04]  /*8730*/  LDGSTS.E.BYPASS.LTC128B.128 [R229+0x4100], [R178.64], !P4 ;  /* 0x04100000b2e57fae */ /* 0x0003e8000e101d50 */
[----:B------:R1:W-:Y:S04]  /*8740*/  LDGSTS.E.BYPASS.LTC128B.128 [R229+0x4900], [R174.64], !P4 ;  /* 0x04900000aee57fae */ /* 0x0003e8000e101d50 */
[----:B------:R1:W-:Y:S04]  /*8750*/  LDGSTS.E.BYPASS.LTC128B.128 [R229+0x5100], [R180.64], !P4 ;  /* 0x05100000b4e57fae */ /* 0x0003e8000e101d50 */
[----:B------:R1:W-:Y:S02]  /*8760*/  LDGSTS.E.BYPASS.LTC128B.128 [R229+0x5900], [R2.64], !P4 ;  /* 0x0590000002e57fae */ /* 0x0003e4000e101d50 */
.L_x_2430:
[----:B------:R-:W-:Y:S01]  /*8770*/  IMAD.MOV.U32 R171, RZ, RZ, R237 ;  /* 0x000000ffffab7224 */ /* 0x000fe200078e00ed */
[----:B------:R-:W-:Y:S01]  /*8780*/  PLOP3.LUT P1, PT, PT, PT, UP2, 0x80, 0x0 ;  /* 0x000000000000781c */ /* 0x000fe20003f2f028 */
[----:B------:R-:W0:Y:S01]  /*8790*/  LDGDEPBAR ;  /* 0x00000000000079af */ /* 0x000e220000000000 */
[----:B------:R-:W-:Y:S01]  /*87a0*/  PLOP3.LUT P0, PT, PT, PT, UP2, 0x80, 0x0 ;  /* 0x000000000000781c */ /* 0x000fe20003f0f028 */
[----:B------:R-:W-:Y:S05]  /*87b0*/  IMAD R170, R244, -0x60, RZ ;  /* 0xffffffa0f4aa7824 */ /* 0x000fea00078e02ff */
[----:B-1----:R-:W-:Y:S05]  /*87c0*/  IADD3 R2, -R238, 0x1, R170 ;  /* 0x00000001ee027810 */ /* 0x002fea0007ffe1aa */
[----:B------:R-:W-:Y:S05]  /*87d0*/  @P1 IMAD.HI.U32 R0, R237, c[0x0][0x2c8], RZ ;  /* 0x0000b200ed001a27 */ /* 0x000fea00078e00ff */
[----:B------:R-:W-:Y:S01]  /*87e0*/  @P0 SHF.R.U32.HI R171, RZ, c[0x0][0x2cc], R0 ;  /* 0x0000b300ffab0a19 */ /* 0x000fe20000011600 */
[----:B------:R-:W-:Y:S01]  /*87f0*/  IMAD.MOV.U32 R0, RZ, RZ, c[0x0][0x2ac] ;  /* 0x0000ab00ff007624 */ /* 0x000fe200078e00ff */
[----:B------:R-:W-:Y:S03]  /*8800*/  PLOP3.LUT P0, PT, PT, PT, UP1, 0x40, 0x0 ;  /* 0x000000000000781c */ /* 0x000fe60003f0e818 */
[----:B------:R-:W1:Y:S01]  /*8810*/  SHFL.IDX PT, R168, R171, RZ, 0x1c1f ;  /* 0x001c1fffaba87589 */ /* 0x000e6200000e0000 */
        /* <DEDUP_REMOVED lines=22> */
.L_x_2433:
[----:B------:R-:W-:Y:S04]  /*8980*/  MOV R0, c[0x0][0x32c] ;  /* 0x0000cb0000007a02 */ /* 0x000fe80000000f00 */
[----:B------:R-:W-:Y:S11]  /*8990*/  ISETP.NE.AND P0, PT, R0, 0x1, PT ;  /* 0x000000010000780c */ /* 0x000ff60003f05270 */
[----:B------:R-:W-:Y:S02]  /*89a0*/  @!UPT UIADD3 URZ, URZ, URZ, URZ ;  /* 0x0000003f3f3ff290 */ /* 0x000fe4000fffe03f */
[----:B------:R-:W-:Y:S05]  /*89b0*/  @P0 IMAD.HI.U32 R0, R168, c[0x0][0x330], RZ ;  /* 0x0000cc00a8000a27 */ /* 0x000fea00078e00ff */
[----:B------:R-:W-:Y:S02]  /*89c0*/  @P0 SHF.R.U32.HI R168, RZ, c[0x0][0x334], R0 ;  /* 0x0000cd00ffa80a19 */ /* 0x000fe40000011600 */
.L_x_2434:
[----:B------:R-:W-:Y:S05]  /*89d0*/  BSYNC B0 ;  /* 0x0000000000007941 */ /* 0x000fea0003800000 */
.L_x_2432:
[----:B------:R-:W-:Y:S04]  /*89e0*/  IMAD.IADD R0, R170, 0x1, -R238 ;  /* 0x00000001aa007824 */ /* 0x000fe800078e0aee */
[----:B------:R-:W-:Y:S05]  /*89f0*/  IMAD R168, R168, c[0x0][0x32c], R0 ;  /* 0x0000cb00a8a87a24 */ /* 0x000fea00078e0200 */
[----:B------:R-:W-:Y:S02]  /*8a00*/  IADD3 R0, R168, c[0x0][0x32c], RZ ;  /* 0x0000cb00a8007a10 */ /* 0x000fe40007ffe0ff */
[----:B------:R-:W-:Y:S02]  /*8a10*/  IMNMX R180, R180, R168, !PT ;  /* 0x000000a8b4b47217 */ /* 0x000fe40007800200 */
[----:B------:R-:W-:Y:S02]  /*8a20*/  IMNMX R183, R183, R0, PT ;  /* 0x00000000b7b77217 */ /* 0x000fe40003800200 */
.L_x_2431:
[----:B------:R-:W-:Y:S01]  /*8a30*/  PLOP3.LUT P0, PT, PT, PT, UP1, 0x40, 0x0 ;  /* 0x000000000000781c */ /* 0x000fe20003f0e818 */
[----:B------:R-:W1:Y:S02]  /*8a40*/  SHFL.IDX PT, R168, R171, 0x1, 0x1c1f ;  /* 0x003c1f00aba87f89 */ /* 0x000e6400000e0000 */
[----:B-1----:R-:W-:Y:S01]  /*8a50*/  IADD3 R177, R2, R168, RZ ;  /* 0x000000a802b17210 */ /* 0x002fe20007ffe0ff */
[----:B------:R-:W-:Y:S09]  /*8a60*/  IMAD.IADD R181, R3, 0x1, R168 ;  /* 0x0000000103b57824 */ /* 0x000ff200078e02a8 */
        /* <DEDUP_REMOVED lines=16> */
.L_x_2437:
[----:B------:R-:W-:Y:S04]  /*8b70*/  MOV R0, 0x1 ;  /* 0x0000000100007802 */ /* 0x000fe80000000f00 */
[----:B------:R-:W-:Y:S11]  /*8b80*/  ISETP.NE.AND P0, PT, R0, c[0x0][0x32c], PT ;  /* 0x0000cb0000007a0c */ /* 0x000ff60003f05270 */
[----:B------:R-:W-:Y:S02]  /*8b90*/  @!UPT UIADD3 URZ, URZ, URZ, URZ ;  /* 0x0000003f3f3ff290 */ /* 0x000fe4000fffe03f */
[----:B------:R-:W-:Y:S05]  /*8ba0*/  @P0 IMAD.HI.U32 R0, R168, c[0x0][0x330], RZ ;  /* 0x0000cc00a8000a27 */ /* 0x000fea00078e00ff */
[----:B------:R-:W-:Y:S02]  /*8bb0*/  @P0 SHF.R.U32.HI R168, RZ, c[0x0][0x334], R0 ;  /* 0x0000cd00ffa80a19 */ /* 0x000fe40000011600 */
.L_x_2438:
[----:B------:R-:W-:Y:S05]  /*8bc0*/  BSYNC B0 ;  /* 0x0000000000007941 */ /* 0x000fea0003800000 */
.L_x_2436:
[----:B------:R-:W-:Y:S04]  /*8bd0*/  IMAD.IADD R0, R170, 0x1, -R238 ;  /* 0x00000001aa007824 */ /* 0x000fe800078e0aee */
[----:B------:R-:W-:Y:S05]  /*8be0*/  IMAD R0, R168, c[0x0][0x32c], R0 ;  /* 0x0000cb00a8007a24 */ /* 0x000fea00078e0200 */
[----:B------:R-:W-:Y:S02]  /*8bf0*/  IADD3 R168, R0, c[0x0][0x32c], RZ ;  /* 0x0000cb0000a87a10 */ /* 0x000fe40007ffe0ff */
[----:B------:R-:W-:Y:S02]  /*8c00*/  IMNMX R177, R177, R0, !PT ;  /* 0x00000000b1b17217 */ /* 0x000fe40007800200 */
[----:B------:R-:W-:Y:S02]  /*8c10*/  IMNMX R181, R181, R168, PT ;  /* 0x000000a8b5b57217 */ /* 0x000fe40003800200 */
.L_x_2435:
        /* <DEDUP_REMOVED lines=20> */
.L_x_2441:
[----:B------:R-:W-:Y:S04]  /*8d60*/  MOV R0, c[0x0][0x32c] ;  /* 0x0000cb0000007a02 */ /* 0x000fe80000000f00 */
[----:B------:R-:W-:Y:S11]  /*8d70*/  ISETP.NE.AND P0, PT, R0, 0x1, PT ;  /* 0x000000010000780c */ /* 0x000ff60003f05270 */
[----:B------:R-:W-:Y:S02]  /*8d80*/  @!UPT UIADD3 URZ, URZ, URZ, URZ ;  /* 0x0000003f3f3ff290 */ /* 0x000fe4000fffe03f */
[----:B------:R-:W-:Y:S05]  /*8d90*/  @P0 IMAD.HI.U32 R0, R168, c[0x0][0x330], RZ ;  /* 0x0000cc00a8000a27 */ /* 0x000fea00078e00ff */
[----:B------:R-:W-:Y:S02]  /*8da0*/  @P0 SHF.R.U32.HI R168, RZ, c[0x0][0x334], R0 ;  /* 0x0000cd00ffa80a19 */ /* 0x000fe40000011600 */
.L_x_2442:
[----:B------:R-:W-:Y:S05]  /*8db0*/  BSYNC B0 ;  /* 0x0000000000007941 */ /* 0x000fea0003800000 */
.L_x_2440:
[----:B------:R-:W-:Y:S04]  /*8dc0*/  IMAD.IADD R0, R170, 0x1, -R238 ;  /* 0x00000001aa007824 */ /* 0x000fe800078e0aee */
[----:B------:R-:W-:Y:S05]  /*8dd0*/  IMAD R0, R168, c[0x0][0x32c], R0 ;  /* 0x0000cb00a8007a24 */ /* 0x000fea00078e0200 */
[----:B------:R-:W-:Y:S02]  /*8de0*/  IADD3 R168, R0, c[0x0][0x32c], RZ ;  /* 0x0000cb0000a87a10 */ /* 0x000fe40007ffe0ff */
[----:B------:R-:W-:Y:S02]  /*8df0*/  IMNMX R174, R174, R0, !PT ;  /* 0x00000000aeae7217 */ /* 0x000fe40007800200 */
[----:B------:R-:W-:Y:S02]  /*8e00*/  IMNMX R175, R175, R168, PT ;  /* 0x000000a8afaf7217 */ /* 0x000fe40003800200 */
.L_x_2439:
[C---:B------:R-:W-:Y:S02]  /*8e10*/  ISETP.GE.AND P1, PT, R170.reuse, 0x9, PT ;  /* 0x00000009aa00780c */ /* 0x040fe40003f26270 */
[----:B------:R-:W-:Y:S02]  /*8e20*/  ISETP.GE.AND P5, PT, R170, 0xa, PT ;  /* 0x0000000aaa00780c */ /* 0x000fe40003fa6270 */
[----:B------:R-:W-:Y:S02]  /*8e30*/  ISETP.GT.AND P0, PT, R180, 0x8, !P1 ;  /* 0x00000008b400780c */ /* 0x000fe40004f04270 */
[----:B------:R-:W-:Y:S02]  /*8e40*/  P2R R173, PR, RZ, 0x2 ;  /* 0x00000002ffad7803 */ /* 0x000fe40000000000 */
[----:B------:R-:W-:Y:S02]  /*8e50*/  ISETP.LT.OR P0, PT, R183, 0x9, P0 ;  /* 0x00000009b700780c */ /* 0x000fe40000701670 */
[C---:B------:R-:W-:Y:S02]  /*8e60*/  ISETP.GT.AND P1, PT, R177.reuse, 0x8, !P1 ;  /* 0x00000008b100780c */ /* 0x040fe40004f24270 */
[----:B------:R-:W-:Y:S02]  /*8e70*/  P2R R179, PR, RZ, 0x10 ;  /* 0x00000010ffb37803 */ /* 0x000fe40000000000 */
[----:B------:R-:W-:Y:S02]  /*8e80*/  FSEL R169, R16, -INF , !P0 ;  /* 0xff80000010a97808 */ /* 0x000fe40004000000 */
[----:B------:R-:W-:Y:S02]  /*8e90*/  ISETP.GT.AND P0, PT, R177, 0x9, !P5 ;  /* 0x00000009b100780c */ /* 0x000fe40006f04270 */
[C---:B------:R-:W-:Y:S02]  /*8ea0*/  ISETP.LT.OR P1, PT, R181.reuse, 0x9, P1 ;  /* 0x00000009b500780c */ /* 0x040fe40000f21670 */
[----:B------:R-:W-:Y:S02]  /*8eb0*/  ISETP.GE.AND P4, PT, R170, 0x11, PT ;  /* 0x00000011aa00780c */ /* 0x000fe40003f86270 */
[----:B------:R-:W-:Y:S02]  /*8ec0*/  ISETP.LT.OR P0, PT, R181, 0xa, P0 ;  /* 0x0000000ab500780c */ /* 0x000fe40000701670 */
[----:B------:R-:W-:Y:S02]  /*8ed0*/  FSEL R0, R18, -INF , !P1 ;  /* 0xff80000012007808 */ /* 0x000fe40004800000 */
[----:B------:R-:W-:Y:S02]  /*8ee0*/  ISETP.GT.AND P1, PT, R180, 0x10, !P4 ;  /* 0x00000010b400780c */ /* 0x000fe40006724270 */
[----:B------:R-:W-:Y:S02]  /*8ef0*/  P2R R176, PR, RZ, 0x8 ;  /* 0x00000008ffb07803 */ /* 0x000fe40000000000 */
[----:B------:R-:W-:Y:S02]  /*8f00*/  FSEL R19, R19, -INF , !P0 ;  /* 0xff80000013137808 */ /* 0x000fe40004000000 */
[C---:B------:R-:W-:Y:S02]  /*8f10*/  ISETP.LT.OR P0, PT, R183.reuse, 0x11, P1 ;  /* 0x00000011b700780c */ /* 0x040fe40000f01670 */
[----:B------:R-:W-:Y:S02]  /*8f20*/  ISETP.GE.AND P3, PT, R170, 0x12, PT ;  /* 0x00000012aa00780c */ /* 0x000fe40003f66270 */
[----:B------:R-:W-:Y:S02]  /*8f30*/  ISETP.GT.AND P2, PT, R180, 0x9, !P5 ;  /* 0x00000009b400780c */ /* 0x000fe40006f44270 */
[----:B------:R-:W-:Y:S02]  /*8f40*/  FSEL R20, R20, -INF , !P0 ;  /* 0xff80000014147808 */ /* 0x000fe40004000000 */
[----:B------:R-:W-:Y:S02]  /*8f50*/  ISETP.GT.AND P0, PT, R180, 0x11, !P3 ;  /* 0x00000011b400780c */ /* 0x000fe40005f04270 */
[C---:B------:R-:W-:Y:S02]  /*8f60*/  ISETP.LT.OR P2, PT, R183.reuse, 0xa, P2 ;  /* 0x0000000ab700780c */ /* 0x040fe40001741670 */
[----:B------:R-:W-:Y:S02]  /*8f70*/  ISETP.LT.OR P0, PT, R183, 0x12, P0 ;  /* 0x00000012b700780c */ /* 0x000fe40000701670 */
[----:B------:R-:W-:Y:S02]  /*8f80*/  FSEL R168, R17, -INF , !P2 ;  /* 0xff80000011a87808 */ /* 0x000fe40005000000 */
[----:B------:R-:W-:Y:S02]  /*8f90*/  FSEL R17, R21, -INF , !P0 ;  /* 0xff80000015117808 */ /* 0x000fe40004000000 */
[----:B------:R-:W-:Y:S02]  /*8fa0*/  ISETP.GT.AND P0, PT, R177, 0x10, !P4 ;  /* 0x00000010b100780c */ /* 0x000fe40006704270 */
[C---:B------:R-:W-:Y:S02]  /*8fb0*/  ISETP.GE.AND P2, PT, R170.reuse, 0x19, PT ;  /* 0x00000019aa00780c */ /* 0x040fe40003f46270 */
[----:B------:R-:W-:Y:S02]  /*8fc0*/  ISETP.LT.OR P0, PT, R181, 0x11, P0 ;  /* 0x00000011b500780c */ /* 0x000fe40000701670 */
[----:B------:R-:W-:Y:S02]  /*8fd0*/  ISETP.GE.AND P1, PT, R170, 0x1a, PT ;  /* 0x0000001aaa00780c */ /* 0x000fe40003f26270 */
[----:B------:R-:W-:Y:S02]  /*8fe0*/  FSEL R18, R22, -INF , !P0 ;  /* 0xff80000016127808 */ /* 0x000fe40004000000 */
[----:B------:R-:W-:Y:S02]  /*8ff0*/  ISETP.GT.AND P0, PT, R177, 0x11, !P3 ;  /* 0x00000011b100780c */ /* 0x000fe40005f04270 */
[----:B------:R-:W-:Y:S02]  /*9000*/  P2R R22, PR, RZ, 0x4 ;  /* 0x00000004ff167803 */ /* 0x000fe40000000000 */
[----:B------:R-:W-:Y:S02]  /*9010*/  ISETP.LT.OR P0, PT, R181, 0x12, P0 ;  /* 0x00000012b500780c */ /* 0x000fe40000701670 */
[----:B------:R-:W-:Y:S02]  /*9020*/  P2R R21, PR, RZ, 0x2 ;  /* 0x00000002ff157803 */ /* 0x000fe40000000000 */
[----:B------:R-:W-:Y:S02]  /*9030*/  FSEL R16, R23, -INF , !P0 ;  /* 0xff80000017107808 */ /* 0x000fe40004000000 */
[----:B------:R-:W-:Y:S02]  /*9040*/  ISETP.GT.AND P0, PT, R180, 0x18, !P2 ;  /* 0x00000018b400780c */ /* 0x000fe40005704270 */
[----:B------:R-:W-:Y:S02]  /*9050*/  P2R R178, PR, RZ, 0x10 ;  /* 0x00000010ffb27803 */ /* 0x000fe40000000000 */
[C---:B------:R-:W-:Y:S02]  /*9060*/  ISETP.LT.OR P0, PT, R183.reuse, 0x19, P0 ;  /* 0x00000019b700780c */ /* 0x040fe40000701670 */
[----:B------:R-:W-:Y:S02]  /*9070*/  ISETP.GE.AND P4, PT, R170, 0x4a, PT ;  /* 0x0000004aaa00780c */ /* 0x000fe40003f86270 */
[----:B------:R-:W-:Y:S02]  /*9080*/  FSEL R32, R32, -INF , !P0 ;  /* 0xff80000020207808 */ /* 0x000fe40004000000 */
[----:B------:R-:W-:Y:S02]  /*9090*/  ISETP.GT.AND P0, PT, R180, 0x19, !P1 ;  /* 0x00000019b400780c */ /* 0x000fe40004f04270 */
[C---:B------:R-:W-:Y:S02]  /*90a0*/  ISETP.GE.AND P6, PT, R170.reuse, 0x52, PT ;  /* 0x00000052aa00780c */ /* 0x040fe40003fc6270 */
[----:B------:R-:W-:Y:S02]  /*90b0*/  ISETP.LT.OR P0, PT, R183, 0x1a, P0 ;  /* 0x0000001ab700780c */ /* 0x000fe40000701670 */
[----:B------:R-:W-:Y:S02]  /*90c0*/  P2R R182, PR, RZ, 0x8 ;  /* 0x00000008ffb67803 */ /* 0x000fe40000000000 */
[----:B------:R-:W-:Y:S02]  /*90d0*/  FSEL R33, R33, -INF , !P0 ;  /* 0xff80000021217808 */ /* 0x000fe40004000000 */
[----:B------:R-:W-:Y:S02]  /*90e0*/  ISETP.GT.AND P0, PT, R177, 0x18, !P2 ;  /* 0x00000018b100780c */ /* 0x000fe40005704270 */
[----:B------:R-:W-:Y:S02]  /*90f0*/  ISETP.GE.AND P2, PT, R170, 0x21, PT ;  /* 0x00000021aa00780c */ /* 0x000fe40003f46270 */
        /* <DEDUP_REMOVED lines=10> */
[C---:B------:R-:W-:Y:S02]  /*91a0*/  ISETP.LT.OR P0, PT, R183.reuse, 0x21, P0 ;  /* 0x00000021b700780c */ /* 0x040fe40000701670 */
[----:B------:R-:W-:Y:S02]  /*91b0*/  P2R R172, PR, RZ, 0x20 ;  /* 0x00000020ffac7803 */ /* 0x000fe40000000000 */
[----:B------:R-:W-:Y:S02]  /*91c0*/  FSEL R190, R36, -INF , !P0 ;  /* 0xff80000024be7808 */ /* 0x000fe40004000000 */
[----:B------:R-:W-:Y:S02]  /*91d0*/  ISETP.GT.AND P0, PT, R180, 0x21, !P1 ;  /* 0x00000021b400780c */ /* 0x000fe40004f04270 */
[C---:B------:R-:W-:Y:S02]  /*91e0*/  ISETP.GE.AND P5, PT, R170.reuse, 0x59, PT ;  /* 0x00000059aa00780c */ /* 0x040fe40003fa6270 */
[----:B------:R-:W-:Y:S04]  /*91f0*/  ISETP.LT.OR P0, PT, R183, 0x22, P0 ;  /* 0x00000022b700780c */ /* 0x000fe80000701670 */
[----:B------:R-:W-:Y:S02]  /*9200*/  FSEL R36, R37, -INF , !P0 ;  /* 0xff80000025247808 */ /* 0x000fe40004000000 */
[----:B------:R-:W-:Y:S02]  /*9210*/  ISETP.GT.AND P0, PT, R177, 0x20, !P2 ;  /* 0x00000020b100780c */ /* 0x000fe40005704270 */
[----:B------:R-:W-:Y:S01]  /*9220*/  ISETP.GE.AND P2, PT, R170, 0x29, PT ;  /* 0x00000029aa00780c */ /* 0x000fe20003f46270 */
[----:B------:R1:W-:Y:S01]  /*9230*/  STL [R1+0x10], R36 ;  /* 0x0000102401007387 */ /* 0x0003e20000100800 */
[----:B------:R-:W-:Y:S02]  /*9240*/  ISETP.LT.OR P0, PT, R181, 0x21, P0 ;  /* 0x00000021b500780c */ /* 0x000fe40000701670 */
[----:B------:R-:W-:Y:S02]  /*9250*/  P2R R37, PR, RZ, 0x4 ;  /* 0x00000004ff257803 */ /* 0x000fe40000000000 */
[----:B-1----:R-:W-:Y:S02]  /*9260*/  FSEL R36, R38, -INF , !P0 ;  /* 0xff80000026247808 */ /* 0x002fe40004000000 */
[----:B------:R-:W-:Y:S02]  /*9270*/  ISETP.GT.AND P0, PT, R177, 0x21, !P1 ;  /* 0x00000021b100780c */ /* 0x000fe40004f04270 */
[----:B------:R-:W-:Y:S01]  /*9280*/  ISETP.GE.AND P1, PT, R170, 0x2a, PT ;  /* 0x0000002aaa00780c */ /* 0x000fe20003f26270 */
[----:B------:R1:W-:Y:S01]  /*9290*/  STL [R1+0xc], R36 ;  /* 0x00000c2401007387 */ /* 0x0003e20000100800 */
[----:B------:R-:W-:Y:S04]  /*92a0*/  ISETP.LT.OR P0, PT, R181, 0x22, P0 ;  /* 0x00000022b500780c */ /* 0x000fe80000701670 */
[----:B------:R-:W-:Y:S02]  /*92b0*/  FSEL R211, R39, -INF , !P0 ;  /* 0xff80000027d37808 */ /* 0x000fe40004000000 */
[----:B------:R-:W-:Y:S04]  /*92c0*/  ISETP.GT.AND P0, PT, R180, 0x28, !P2 ;  /* 0x00000028b400780c */ /* 0x000fe80005704270 */
[C---:B------:R-:W-:Y:S04]  /*92d0*/  ISETP.LT.OR P0, PT, R183.reuse, 0x29, P0 ;  /* 0x00000029b700780c */ /* 0x040fe80000701670 */
[----:B------:R-:W-:Y:S02]  /*92e0*/  FSEL R196, R48, -INF , !P0 ;  /* 0xff80000030c47808 */ /* 0x000fe40004000000 */
[----:B------:R-:W-:Y:S02]  /*92f0*/  ISETP.GT.AND P0, PT, R180, 0x29, !P1 ;  /* 0x00000029b400780c */ /* 0x000fe40004f04270 */
[----:B------:R-:W-:Y:S02]  /*9300*/  P2R R48, PR, RZ, 0x10 ;  /* 0x00000010ff307803 */ /* 0x000fe40000000000 */
[----:B------:R-:W-:Y:S04]  /*9310*/  ISETP.LT.OR P0, PT, R183, 0x2a, P0 ;  /* 0x0000002ab700780c */ /* 0x000fe80000701670 */
[----:B------:R-:W-:Y:S02]  /*9320*/  FSEL R188, R49, -INF , !P0 ;  /* 0xff80000031bc7808 */ /* 0x000fe40004000000 */
[----:B------:R-:W-:Y:S02]  /*9330*/  ISETP.GT.AND P0, PT, R177, 0x28, !P2 ;  /* 0x00000028b100780c */ /* 0x000fe40005704270 */
[----:B------:R-:W-:Y:S02]  /*9340*/  ISETP.GE.AND P2, PT, R170, 0x31, PT ;  /* 0x00000031aa00780c */ /* 0x000fe40003f46270 */
[----:B------:R-:W-:Y:S02]  /*9350*/  ISETP.LT.OR P0, PT, R181, 0x29, P0 ;  /* 0x00000029b500780c */ /* 0x000fe40000701670 */
[----:B-1----:R-:W-:Y:S02]  /*9360*/  P2R R36, PR, RZ, 0x2 ;  /* 0x00000002ff247803 */ /* 0x002fe40000000000 */
[----:B------:R-:W-:Y:S02]  /*9370*/  FSEL R205, R50, -INF , !P0 ;  /* 0xff80000032cd7808 */ /* 0x000fe40004000000 */
[----:B------:R-:W-:Y:S02]  /*9380*/  ISETP.GT.AND P0, PT, R177, 0x29, !P1 ;  /* 0x00000029b100780c */ /* 0x000fe40004f04270 */
[----:B------:R-:W-:Y:S02]  /*9390*/  ISETP.GE.AND P1, PT, R170, 0x32, PT ;  /* 0x00000032aa00780c */ /* 0x000fe40003f26270 */
[----:B------:R-:W-:Y:S02]  /*93a0*/  ISETP.LT.OR P0, PT, R181, 0x2a, P0 ;  /* 0x0000002ab500780c */ /* 0x000fe40000701670 */
[----:B------:R-:W-:Y:S02]  /*93b0*/  P2R R39, PR, RZ, 0x4 ;  /* 0x00000004ff277803 */ /* 0x000fe40000000000 */
[----:B------:R-:W-:Y:S02]  /*93c0*/  FSEL R251, R51, -INF , !P0 ;  /* 0xff80000033fb7808 */ /* 0x000fe40004000000 */
[----:B------:R-:W-:Y:S02]  /*93d0*/  ISETP.GT.AND P0, PT, R180, 0x30, !P2 ;  /* 0x00000030b400780c */ /* 0x000fe40005704270 */
[----:B------:R-:W-:Y:S02]  /*93e0*/  P2R R38, PR, RZ, 0x2 ;  /* 0x00000002ff267803 */ /* 0x000fe40000000000 */
[C---:B------:R-:W-:Y:S04]  /*93f0*/  ISETP.LT.OR P0, PT, R183.reuse, 0x31, P0 ;  /* 0x00000031b700780c */ /* 0x040fe80000701670 */
[----:B------:R-:W-:Y:S02]  /*9400*/  FSEL R208, R52, -INF , !P0 ;  /* 0xff80000034d07808 */ /* 0x000fe40004000000 */
[----:B------:R-:W-:Y:S04]  /*9410*/  ISETP.GT.AND P0, PT, R180, 0x31, !P1 ;  /* 0x00000031b400780c */ /* 0x000fe80004f04270 */
[----:B------:R-:W-:Y:S04]  /*9420*/  ISETP.LT.OR P0, PT, R183, 0x32, P0 ;  /* 0x00000032b700780c */ /* 0x000fe80000701670 */
        /* <DEDUP_REMOVED lines=46> */
[----:B------:R-:W-:Y:S04]  /*9710*/  ISETP.GT.AND P0, PT, R180, 0x49, !P4 ;  /* 0x00000049b400780c */ /* 0x000fe80006704270 */
[----:B------:R-:W-:Y:S04]  /*9720*/  ISETP.LT.OR P0, PT, R183, 0x4a, P0 ;  /* 0x0000004ab700780c */ /* 0x000fe80000701670 */
[----:B------:R-:W-:Y:S02]  /*9730*/  FSEL R203, R81, -INF , !P0 ;  /* 0xff80000051cb7808 */ /* 0x000fe40004000000 */
[----:B------:R-:W-:Y:S02]  /*9740*/  ISETP.GT.AND P0, PT, R177, 0x48, !P1 ;  /* 0x00000048b100780c */ /* 0x000fe40004f04270 */
[----:B------:R-:W-:Y:S02]  /*9750*/  ISETP.GE.AND P1, PT, R170, 0x51, PT ;  /* 0x00000051aa00780c */ /* 0x000fe40003f26270 */
        /* <DEDUP_REMOVED lines=19> */
[----:B------:R-:W-:Y:S04]  /*9890*/  ISETP.GT.AND P0, PT, R180, RZ, !P3 ;  /* 0x000000ffb400720c */ /* 0x000fe80005f04270 */
        /* <DEDUP_REMOVED lines=9> */
[----:B------:R-:W-:Y:S04]  /*9930*/  ISETP.LT.OR P0, PT, R181, 0x1, P0 ;  /* 0x00000001b500780c */ /* 0x000fe80000701670 */
[----:B------:R-:W-:Y:S02]  /*9940*/  FSEL R6, R6, -INF , !P0 ;  /* 0xff80000006067808 */ /* 0x000fe40004000000 */
[----:B------:R-:W-:Y:S04]  /*9950*/  ISETP.GT.AND P0, PT, R180, 0x58, !P5 ;  /* 0x00000058b400780c */ /* 0x000fe80006f04270 */
[C---:B------:R-:W-:Y:S04]  /*9960*/  ISETP.LT.OR P0, PT, R183.reuse, 0x59, P0 ;  /* 0x00000059b700780c */ /* 0x040fe80000701670 */
[----:B------:R-:W-:Y:S02]  /*9970*/  FSEL R186, R96, -INF , !P0 ;  /* 0xff80000060ba7808 */ /* 0x000fe40004000000 */
[----:B------:R-:W-:Y:S04]  /*9980*/  ISETP.GE.AND P0, PT, R170, 0x5a, PT ;  /* 0x0000005aaa00780c */ /* 0x000fe80003f06270 */
        /* <DEDUP_REMOVED lines=10> */
[----:B------:R-:W-:Y:S02]  /*9a30*/  ISETP.NE.AND P4, PT, R48, RZ, PT ;  /* 0x000000ff3000720c */ /* 0x000fe40003f85270 */
        /* <DEDUP_REMOVED lines=22> */
[----:B------:R-:W-:Y:S01]  /*9ba0*/  ISETP.NE.AND P2, PT, R21, RZ, PT ;  /* 0x000000ff1500720c */ /* 0x000fe20003f45270 */
[----:B------:R-:W1:Y:S03]  /*9bb0*/  SHFL.IDX PT, R28, R171, 0x3, 0x1c1f ;  /* 0x007c1f00ab1c7f89 */ /* 0x000e6600000e0000 */
[----:B------:R-:W-:Y:S04]  /*9bc0*/  ISETP.GT.AND P2, PT, R174, 0x19, !P2 ;  /* 0x00000019ae00780c */ /* 0x000fe80005744270 */
[----:B------:R-:W-:Y:S04]  /*9bd0*/  ISETP.LT.OR P2, PT, R175, 0x1a, P2 ;  /* 0x0000001aaf00780c */ /* 0x000fe80001741670 */
[----:B------:R-:W-:Y:S02]  /*9be0*/  FSEL R48, R29, -INF , !P2 ;  /* 0xff8000001d307808 */ /* 0x000fe40005000000 */
[----:B------:R-:W-:Y:S04]  /*9bf0*/  ISETP.NE.AND P2, PT, R184, RZ, PT ;  /* 0x000000ffb800720c */ /* 0x000fe80003f45270 */
[----:B------:R-:W-:Y:S04]  /*9c00*/  ISETP.GT.AND P2, PT, R174, 0x20, !P2 ;  /* 0x00000020ae00780c */ /* 0x000fe80005744270 */
[----:B------:R-:W-:Y:S01]  /*9c10*/  ISETP.LT.OR P2, PT, R175, 0x21, P2 ;  /* 0x00000021af00780c */ /* 0x000fe20001741670 */
[--C-:B-1----:R-:W-:Y:S03]  /*9c20*/  IMAD.IADD R24, R3, 0x1, R28.reuse ;  /* 0x0000000103187824 */ /* 0x102fe600078e021c */
[----:B------:R-:W-:Y:S01]  /*9c30*/  FSEL R40, R40, -INF , !P2 ;  /* 0xff80000028287808 */ /* 0x000fe20005000000 */
[----:B------:R-:W-:Y:S01]  /*9c40*/  IMAD.IADD R25, R2, 0x1, R28 ;  /* 0x0000000102197824 */ /* 0x000fe200078e021c */
        /* <DEDUP_REMOVED lines=38> */
[----:B------:R-:W-:Y:S04]  /*9eb0*/  ISETP.LT.OR P2, PT, R175, 0x49, P2 ;  /* 0x00000049af00780c */ /* 0x000fe80001741670 */
[----:B------:R-:W-:Y:S02]  /*9ec0*/  FSEL R207, R76, -INF , !P2 ;  /* 0xff8000004ccf7808 */ /* 0x000fe40005000000 */
[C---:B------:R-:W-:Y:S02]  /*9ed0*/  ISETP.GT.AND P2, PT, R174.reuse, 0x49, !P4 ;  /* 0x00000049ae00780c */ /* 0x040fe40006744270 */
[----:B------:R-:W-:Y:S02]  /*9ee0*/  ISETP.NE.AND P4, PT, R179, RZ, PT ;  /* 0x000000ffb300720c */ /* 0x000fe40003f85270 */
        /* <DEDUP_REMOVED lines=11> */
[----:B------:R-:W-:Y:S02]  /*9fa0*/  ISETP.GT.AND P2, PT, R174, RZ, !P3 ;  /* 0x000000ffae00720c */ /* 0x000fe40005f44270 */
[----:B------:R-:W-:Y:S02]  /*9fb0*/  ISETP.NE.AND P3, PT, R176, RZ, PT ;  /* 0x000000ffb000720c */ /* 0x000fe40003f65270 */
[C---:B------:R-:W-:Y:S04]  /*9fc0*/  ISETP.LT.OR P2, PT, R175.reuse, 0x1, P2 ;  /* 0x00000001af00780c */ /* 0x040fe80001741670 */
[----:B------:R-:W-:Y:S02]  /*9fd0*/  FSEL R8, R8, -INF , !P2 ;  /* 0xff80000008087808 */ /* 0x000fe40005000000 */
[----:B------:R-:W-:Y:S04]  /*9fe0*/  ISETP.GT.AND P2, PT, R174, 0x59, !P0 ;  /* 0x00000059ae00780c */ /* 0x000fe80004744270 */
[----:B------:R-:W-:Y:S04]  /*9ff0*/  ISETP.LT.OR P2, PT, R175, 0x5a, P2 ;  /* 0x0000005aaf00780c */ /* 0x000fe80001741670 */
        /* <DEDUP_REMOVED lines=19> */
.L_x_2445:
[----:B------:R-:W-:Y:S04]  /*a130*/  MOV R2, c[0x0][0x32c] ;  /* 0x0000cb0000027a02 */ /* 0x000fe80000000f00 */
[----:B------:R-:W-:Y:S11]  /*a140*/  ISETP.NE.AND P2, PT, R2, 0x1, PT ;  /* 0x000000010200780c */ /* 0x000ff60003f45270 */
[----:B------:R-:W-:Y:S02]  /*a150*/  @!UPT UIADD3 URZ, URZ, URZ, URZ ;  /* 0x0000003f3f3ff290 */ /* 0x000fe4000fffe03f */
[----:B------:R-:W-:Y:S05]  /*a160*/  @P2 IMAD.HI.U32 R2, R28, c[0x0][0x330], RZ ;  /* 0x0000cc001c022a27 */ /* 0x000fea00078e00ff */
[----:B------:R-:W-:Y:S02]  /*a170*/  @P2 SHF.R.U32.HI R28, RZ, c[0x0][0x334], R2 ;  /* 0x0000cd00ff1c2a19 */ /* 0x000fe40000011602 */
.L_x_2446:
[----:B------:R-:W-:Y:S05]  /*a180*/  BSYNC B0 ;  /* 0x0000000000007941 */ /* 0x000fea0003800000 */
.L_x_2444:
[----:B------:R-:W-:Y:S04]  /*a190*/  IMAD.IADD R170, R170, 0x1, -R238 ;  /* 0x00000001aaaa7824 */ /* 0x000fe800078e0aee */
[----:B------:R-:W-:Y:S05]  /*a1a0*/  IMAD R170, R28, c[0x0][0x32c], R170 ;  /* 0x0000cb001caa7a24 */ /* 0x000fea00078e02aa */
[----:B------:R-:W-:Y:S02]  /*a1b0*/  IADD3 R2, R170, c[0x0][0x32c], RZ ;  /* 0x0000cb00aa027a10 */ /* 0x000fe40007ffe0ff */
[----:B------:R-:W-:Y:S02]  /*a1c0*/  IMNMX R25, R25, R170, !PT ;  /* 0x000000aa19197217 */ /* 0x000fe40007800200 */
[----:B------:R-:W-:Y:S02]  /*a1d0*/  IMNMX R24, R24, R2, PT ;  /* 0x0000000218187217 */ /* 0x000fe40003800200 */
.L_x_2443:
[----:B------:R-:W2:Y:S01]  /*a1e0*/  LDL.LU R89, [R1+0x10] ;  /* 0x0000100001597983 */ /* 0x000ea20000300800 */
[----:B------:R-:W-:Y:S01]  /*a1f0*/  ISETP.NE.AND P2, PT, R67, RZ, PT ;  /* 0x000000ff4300720c */ /* 0x000fe20003f45270 */
[----:B------:R-:W-:Y:S01]  /*a200*/  IMAD.MOV.U32 R86, RZ, RZ, R208 ;  /* 0x000000ffff567224 */ /* 0x000fe200078e00d0 */
[----:B------:R-:W-:Y:S01]  /*a210*/  FMNMX.FTZ R3, R4, R167, !PT ;  /* 0x000000a704037209 */ /* 0x000fe20007810000 */
[----:B------:R-:W3:Y:S01]  /*a220*/  LDL.LU R44, [R1+0xc] ;  /* 0x00000c00012c7983 */ /* 0x000ee20000300800 */
[----:B------:R-:W-:Y:S01]  /*a230*/  ISETP.GT.AND P2, PT, R25, RZ, !P2 ;  /* 0x000000ff1900720c */ /* 0x000fe20005744270 */
[----:B------:R-:W-:Y:S01]  /*a240*/  IMAD.MOV.U32 R61, RZ, RZ, R246 ;  /* 0x000000ffff3d7224 */ /* 0x000fe200078e00f6 */
        /* <DEDUP_REMOVED lines=19> */
[----:B------:R-:W-:Y:S01]  /*a380*/  MOV R92, R40 ;  /* 0x00000028005c7202 */ /* 0x000fe20000000f00 */
[----:B------:R-:W-:Y:S01]  /*a390*/  IMAD.MOV.U32 R40, RZ, RZ, R191 ;  /* 0x000000ffff287224 */ /* 0x000fe200078e00bf */
[----:B------:R-:W-:Y:S02]  /*a3a0*/  ISETP.GT.AND P2, PT, R25, 0x9, !P2 ;  /* 0x000000091900780c */ /* 0x000fe40005744270 */
[----:B------:R-:W-:Y:S02]  /*a3b0*/  MOV R85, R211 ;  /* 0x000000d300557202 */ /* 0x000fe40000000f00 */
[----:B------:R-:W-:Y:S02]  /*a3c0*/  ISETP.LT.OR P2, PT, R24, 0xa, P2 ;  /* 0x0000000a1800780c */ /* 0x000fe40001741670 */
[----:B------:R-:W-:Y:S02]  /*a3d0*/  MOV R87, R205 ;  /* 0x000000cd00577202 */ /* 0x000fe40000000f00 */
[----:B------:R-:W-:Y:S02]  /*a3e0*/  FSEL R15, R15, -INF , !P2 ;  /* 0xff8000000f0f7808 */ /* 0x000fe40005000000 */
[----:B------:R-:W-:Y:S02]  /*a3f0*/  ISETP.NE.AND P2, PT, R178, RZ, PT ;  /* 0x000000ffb200720c */ /* 0x000fe40003f45270 */
[----:B------:R-:W-:Y:S02]  /*a400*/  MOV R29, R195 ;  /* 0x000000c3001d7202 */ /* 0x000fe40000000f00 */
[C---:B------:R-:W-:Y:S02]  /*a410*/  ISETP.GT.AND P2, PT, R25.reuse, 0x10, !P2 ;  /* 0x000000101900780c */ /* 0x040fe40005744270 */
[C---:B------:R-:W-:Y:S02]  /*a420*/  ISETP.GT.AND P1, PT, R25.reuse, 0x50, !P1 ;  /* 0x000000501900780c */ /* 0x040fe40004f24270 */
[C---:B------:R-:W-:Y:S02]  /*a430*/  ISETP.LT.OR P2, PT, R24.reuse, 0x11, P2 ;  /* 0x000000111800780c */ /* 0x040fe40001741670 */
[----:B------:R-:W-:Y:S02]  /*a440*/  ISETP.LT.OR P1, PT, R24, 0x51, P1 ;  /* 0x000000511800780c */ /* 0x000fe40000f21670 */
[----:B------:R-:W-:Y:S02]  /*a450*/  FSEL R57, R26, -INF , !P2 ;  /* 0xff8000001a397808 */ /* 0x000fe40005000000 */
[----:B------:R-:W-:Y:S02]  /*a460*/  ISETP.NE.AND P2, PT, R182, RZ, PT ;  /* 0x000000ffb600720c */ /* 0x000fe40003f45270 */
[C---:B------:R-:W-:Y:S02]  /*a470*/  ISETP.GT.AND P6, PT, R25.reuse, 0x51, !P6 ;  /* 0x000000511900780c */ /* 0x040fe400077c4270 */
[----:B------:R-:W-:Y:S02]  /*a480*/  ISETP.GT.AND P2, PT, R25, 0x11, !P2 ;  /* 0x000000111900780c */ /* 0x000fe40005744270 */
[----:B------:R-:W-:Y:S02]  /*a490*/  FSEL R191, R90, -INF , !P1 ;  /* 0xff8000005abf7808 */ /* 0x000fe40004800000 */
[C---:B------:R-:W-:Y:S02]  /*a4a0*/  ISETP.LT.OR P2, PT, R24.reuse, 0x12, P2 ;  /* 0x000000121800780c */ /* 0x040fe40001741670 */
[----:B------:R-:W-:Y:S02]  /*a4b0*/  ISETP.LT.OR P6, PT, R24, 0x52, P6 ;  /* 0x000000521800780c */ /* 0x000fe400037c1670 */
[----:B------:R-:W-:Y:S02]  /*a4c0*/  FSEL R56, R27, -INF , !P2 ;  /* 0xff8000001b387808 */ /* 0x000fe40005000000 */
[----:B------:R-:W-:Y:S02]  /*a4d0*/  ISETP.NE.AND P2, PT, R22, RZ, PT ;  /* 0x000000ff1600720c */ /* 0x000fe40003f45270 */
[C---:B------:R-:W-:Y:S02]  /*a4e0*/  ISETP.GT.AND P5, PT, R25.reuse, 0x58, !P5 ;  /* 0x000000581900780c */ /* 0x040fe40006fa4270 */
[----:B------:R-:W-:Y:S02]  /*a4f0*/  ISETP.GT.AND P2, PT, R25, 0x18, !P2 ;  /* 0x000000181900780c */ /* 0x000fe40005744270 */
[----:B------:R-:W-:Y:S02]  /*a500*/  MOV R90, R187 ;  /* 0x000000bb005a7202 */ /* 0x000fe40000000f00 */
[C---:B------:R-:W-:Y:S02]  /*a510*/  ISETP.LT.OR P2, PT, R24.reuse, 0x19, P2 ;  /* 0x000000191800780c */ /* 0x040fe40001741670 */
[----:B------:R-:W-:Y:S02]  /*a520*/  ISETP.LT.OR P5, PT, R24, 0x59, P5 ;  /* 0x000000591800780c */ /* 0x000fe40002fa1670 */
        /* <DEDUP_REMOVED lines=28> */
[----:B------:R-:W-:Y:S01]  /*a6f0*/  FSEL R28, R46, -INF , !P2 ;  /* 0xff8000002e1c7808 */ /* 0x000fe20005000000 */
[----:B------:R-:W-:Y:S01]  /*a700*/  IMAD.MOV.U32 R46, RZ, RZ, R199 ;  /* 0x000000ffff2e7224 */ /* 0x000fe200078e00c7 */
        /* <DEDUP_REMOVED lines=8> */
[----:B------:R-:W-:Y:S02]  /*a790*/  MOV R47, R198 ;  /* 0x000000c6002f7202 */ /* 0x000fe40000000f00 */
[----:B------:R-:W-:Y:S02]  /*a7a0*/  ISETP.GT.AND P2, PT, R25, 0x30, !P2 ;  /* 0x000000301900780c */ /* 0x000fe40005744270 */
[----:B------:R-:W-:Y:S02]  /*a7b0*/  FMNMX.FTZ R21, R47, R21, !PT ;  /* 0x000000152f157209 */ /* 0x000fe40007810000 */
[----:B------:R-:W-:Y:S02]  /*a7c0*/  ISETP.LT.OR P2, PT, R24, 0x31, P2 ;  /* 0x000000311800780c */ /* 0x000fe40001741670 */
[----:B------:R-:W-:Y:S02]  /*a7d0*/  FMNMX.FTZ R21, R81, R21, !PT ;  /* 0x0000001551157209 */ /* 0x000fe40007810000 */
[----:B------:R-:W-:Y:S01]  /*a7e0*/  FSEL R45, R58, -INF , !P2 ;  /* 0xff8000003a2d7808 */ /* 0x000fe20005000000 */
[----:B------:R-:W-:Y:S01]  /*a7f0*/  IMAD.MOV.U32 R58, RZ, RZ, R2 ;  /* 0x000000ffff3a7224 */ /* 0x000fe200078e0002 */
[----:B------:R-:W-:Y:S02]  /*a800*/  FMNMX.FTZ R2, R6, R166, !PT ;  /* 0x000000a606027209 */ /* 0x000fe40007810000 */
        /* <DEDUP_REMOVED lines=8> */
[----:B------:R-:W-:Y:S02]  /*a890*/  FMNMX.FTZ R2, R18, R2, !PT ;  /* 0x0000000212027209 */ /* 0x000fe40007810000 */
        /* <DEDUP_REMOVED lines=43> */
[----:B------:R-:W-:Y:S02]  /*ab50*/  FMNMX.FTZ R23, R93, R23, !PT ;  /* 0x000000175d177209 */ /* 0x000fe40007810000 */
[----:B------:R-:W-:Y:S02]  /*ab60*/  ISETP.GT.AND P0, PT, R25, 0x59, !P0 ;  /* 0x000000591900780c */ /* 0x000fe40004704270 */
[----:B------:R-:W-:Y:S02]  /*ab70*/  FMNMX.FTZ R23, R84, R23, !PT ;  /* 0x0000001754177209 */ /* 0x000fe40007810000 */
[----:B------:R-:W-:Y:S01]  /*ab80*/  FSEL R184, R94, -INF , !P5 ;  /* 0xff8000005eb87808 */ /* 0x000fe20006800000 */
[----:B------:R-:W-:Y:S01]  /*ab90*/  IMAD.MOV.U32 R94, RZ, RZ, R196 ;  /* 0x000000ffff5e7224 */ /* 0x000fe200078e00c4 */
[----:B------:R-:W-:Y:S02]  /*aba0*/  FMNMX.FTZ R23, R28, R23, !PT ;  /* 0x000000171c177209 */ /* 0x000fe40007810000 */
[----:B------:R-:W-:Y:S04]  /*abb0*/  ISETP.LT.OR P0, PT, R24, 0x5a, P0 ;  /* 0x0000005a1800780c */ /* 0x000fe80000701670 */
[----:B------:R-:W-:Y:S02]  /*abc0*/  FSEL R73, R95, -INF , !P0 ;  /* 0xff8000005f497808 */ /* 0x000fe40004000000 */
[----:B------:R-:W-:Y:S02]  /*abd0*/  MOV R95, R29 ;  /* 0x0000001d005f7202 */ /* 0x000fe40000000f00 */
[----:B---3--:R-:W-:Y:S02]  /*abe0*/  FMNMX.FTZ R2, R44, R2, !PT ;  /* 0x000000022c027209 */ /* 0x008fe40007810000 */
[----:B--2---:R-:W-:Y:S02]  /*abf0*/  FMNMX.FTZ R3, R89, R3, !PT ;  /* 0x0000000359037209 */ /* 0x004fe40007810000 */
        /* <DEDUP_REMOVED lines=29> */
[----:B------:R-:W-:Y:S01]  /*add0*/  FSEL R187, R91, -INF , !P6 ;  /* 0xff8000005bbb7808 */ /* 0x000fe20007000000 */
[----:B------:R-:W1:Y:S01]  /*ade0*/  SHFL.BFLY PT, R22, R3, 0x2, 0x1f ;  /* 0x0c401f0003167f89 */ /* 0x000e6200000e0000 */
[----:B------:R-:W-:Y:S07]  /*adf0*/  IMAD.MOV.U32 R91, RZ, RZ, R192 ;  /* 0x000000ffff5b7224 */ /* 0x000fee00078e00c0 */
[----:B------:R-:W2:Y:S01]  /*ae00*/  SHFL.BFLY PT, R26, R2, 0x2, 0x1f ;  /* 0x0c401f00021a7f89 */ /* 0x000ea200000e0000 */
[----:B-1----:R-:W-:Y:S07]  /*ae10*/  FMNMX.FTZ R3, R3, R22, !PT ;  /* 0x0000001603037209 */ /* 0x002fee0007810000 */
[----:B------:R-:W1:Y:S01]  /*ae20*/  SHFL.BFLY PT, R22, R3, 0x1, 0x1f ;  /* 0x0c201f0003167f89 */ /* 0x000e6200000e0000 */
[----:B--2---:R-:W-:Y:S02]  /*ae30*/  FMNMX.FTZ R2, R2, R26, !PT ;  /* 0x0000001a02027209 */ /* 0x004fe40007810000 */
[----:B-1----:R-:W-:Y:S05]  /*ae40*/  FMNMX.FTZ R3, R3, R22, !PT ;  /* 0x0000001603037209 */ /* 0x002fea0007810000 */
[----:B------:R-:W1:Y:S01]  /*ae50*/  SHFL.BFLY PT, R22, R2, 0x1, 0x1f ;  /* 0x0c201f0002167f89 */ /* 0x000e6200000e0000 */
[C---:B------:R-:W-:Y:S01]  /*ae60*/  FSETP.NEU.FTZ.AND P2, PT, R3.reuse, -INF , PT ;  /* 0xff8000000300780b */ /* 0x040fe20003f5d000 */
[C---:B------:R-:W-:Y:S03]  /*ae70*/  FMUL.FTZ R199, R3.reuse, c[0x0][0x2d0] ;  /* 0x0000b40003c77a20 */ /* 0x040fe60000410000 */
[----:B------:R-:W-:Y:S02]  /*ae80*/  FSEL R71, R3, RZ, P2 ;  /* 0x000000ff03477208 */ /* 0x000fe40001000000 */
[----:B------:R-:W-:Y:S03]  /*ae90*/  FSEL R199, R199, RZ, P2 ;  /* 0x000000ffc7c77208 */ /* 0x000fe60001000000 */
[----:B------:R-:W-:Y:S02]  /*aea0*/  FADD.FTZ R71, -R71, R167 ;  /* 0x000000a747477221 */ /* 0x000fe40000010100 */
[--C-:B------:R-:W-:Y:S02]  /*aeb0*/  FFMA.FTZ R172, R4, c[0x0][0x2d0], -R199.reuse ;  /* 0x0000b40004ac7a23 */ /* 0x100fe400000108c7 */
[----:B------:R-:W2:Y:S01]  /*aec0*/  SHFL.BFLY PT, R4, R21, 0x2, 0x1f ;  /* 0x0c401f0015047f89 */ /* 0x000ea200000e0000 */
        /* <DEDUP_REMOVED lines=8> */
[----:B------:R-:W-:Y:S01]  /*af50*/  FMUL.FTZ R71, R71, c[0x0][0x2d0] ;  /* 0x0000b40047477a20 */ /* 0x000fe20000410000 */
[----:B------:R-:W-:Y:S01]  /*af60*/  FMNMX.FTZ R5, R59, R5, !PT ;  /* 0x000000053b057209 */ /* 0x000fe20007810000 */
[--C-:B------:R-:W-:Y:S01]  /*af70*/  FFMA.FTZ R178, R17, c[0x0][0x2d0], -R199.reuse ;  /* 0x0000b40011b27a23 */ /* 0x100fe200000108c7 */
[----:B------:R-:W-:Y:S02]  /*af80*/  FSETP.NEU.FTZ.AND P1, PT, R2, -INF , PT ;  /* 0xff8000000200780b */ /* 0x000fe40003f3d000 */
[----:B------:R-:W1:Y:S01]  /*af90*/  MUFU.EX2 R97, R97 ;  /* 0x0000006100617308 */ /* 0x000e620000000800 */
[----:B------:R-:W-:Y:S01]  /*afa0*/  FMNMX.FTZ R5, R62, R5, !PT ;  /* 0x000000053e057209 */ /* 0x000fe20007810000 */
[C---:B------:R-:W-:Y:S01]  /*afb0*/  FMUL.FTZ R198, R2.reuse, c[0x0][0x2d0] ;  /* 0x0000b40002c67a20 */ /* 0x040fe20000410000 */
[----:B------:R-:W-:Y:S01]  /*afc0*/  FSEL R70, R2, RZ, P1 ;  /* 0x000000ff02467208 */ /* 0x000fe20000800000 */
[--C-:B------:R-:W-:Y:S02]  /*afd0*/  FFMA.FTZ R249, R249, c[0x0][0x2d0], -R199.reuse ;  /* 0x0000b400f9f97a23 */ /* 0x100fe400000108c7 */
[--C-:B------:R-:W-:Y:S01]  /*afe0*/  FFMA.FTZ R248, R248, c[0x0][0x2d0], -R199.reuse ;  /* 0x0000b400f8f87a23 */ /* 0x100fe200000108c7 */
[----:B------:R-:W-:Y:S01]  /*aff0*/  FSEL R198, R198, RZ, P1 ;  /* 0x000000ffc6c67208 */ /* 0x000fe20000800000 */
[----:B------:R-:W-:Y:S02]  /*b000*/  FADD.FTZ R70, -R70, R166 ;  /* 0x000000a646467221 */ /* 0x000fe40000010100 */
[----:B------:R-:W-:Y:S01]  /*b010*/  MUFU.EX2 R74, R74 ;  /* 0x0000004a004a7308 */ /* 0x000fe20000000800 */
[----:B--2---:R-:W-:Y:S01]  /*b020*/  FMNMX.FTZ R21, R21, R4, !PT ;  /* 0x0000000415157209 */ /* 0x004fe20007810000 */
[--C-:B------:R-:W-:Y:S01]  /*b030*/  FFMA.FTZ R96, R0, c[0x0][0x2d0], -R198.reuse ;  /* 0x0000b40000607a23 */ /* 0x100fe200000108c6 */
[----:B------:R-:W-:Y:S01]  /*b040*/  FMNMX.FTZ R4, R63, R5, !PT ;  /* 0x000000053f047209 */ /* 0x000fe20007810000 */
[--C-:B------:R-:W-:Y:S02]  /*b050*/  FFMA.FTZ R169, R7, c[0x0][0x2d0], -R198.reuse ;  /* 0x0000b40007a97a23 */ /* 0x100fe400000108c6 */
[----:B------:R-:W2:Y:S01]  /*b060*/  SHFL.BFLY PT, R5, R21, 0x1, 0x1f ;  /* 0x0c201f0015057f89 */ /* 0x000ea200000e0000 */
[----:B------:R-:W-:Y:S01]  /*b070*/  FMNMX.FTZ R4, R246, R4, !PT ;  /* 0x00000004f6047209 */ /* 0x000fe20007810000 */
[--C-:B------:R-:W-:Y:S02]  /*b080*/  FFMA.FTZ R168, R19, c[0x0][0x2d0], -R198.reuse ;  /* 0x0000b40013a87a23 */ /* 0x100fe400000108c6 */
[----:B------:R-:W3:Y:S01]  /*b090*/  MUFU.EX2 R75, R75 ;  /* 0x0000004b004b7308 */ /* 0x000ee20000000800 */
[----:B------:R-:W-:Y:S01]  /*b0a0*/  FMNMX.FTZ R4, R211, R4, !PT ;  /* 0x00000004d3047209 */ /* 0x000fe20007810000 */
[--C-:B------:R-:W-:Y:S02]  /*b0b0*/  FFMA.FTZ R174, R6, c[0x0][0x2d0], -R198.reuse ;  /* 0x0000b40006ae7a23 */ /* 0x100fe400000108c6 */
[----:B------:R-:W-:Y:S01]  /*b0c0*/  FMUL.FTZ R70, R70, c[0x0][0x2d0] ;  /* 0x0000b40046467a20 */ /* 0x000fe20000410000 */
[----:B------:R-:W-:Y:S01]  /*b0d0*/  FMNMX.FTZ R4, R208, R4, !PT ;  /* 0x00000004d0047209 */ /* 0x000fe20007810000 */
[--C-:B------:R-:W-:Y:S01]  /*b0e0*/  FFMA.FTZ R196, R35, c[0x0][0x2d0], -R198.reuse ;  /* 0x0000b40023c47a23 */ /* 0x100fe200000108c6 */
[----:B-1----:R-:W-:Y:S01]  /*b0f0*/  F2FP.BF16.PACK_AB R76, R97, R172 ;  /* 0x000000ac614c723e */ /* 0x002fe200000010ff */
[--C-:B------:R-:W-:Y:S01]  /*b100*/  FFMA.FTZ R182, R16, c[0x0][0x2d0], -R198.reuse ;  /* 0x0000b40010b67a23 */ /* 0x100fe200000108c6 */
[----:B------:R-:W-:Y:S01]  /*b110*/  FMNMX.FTZ R4, R205, R4, !PT ;  /* 0x00000004cd047209 */ /* 0x000fe20007810000 */
[----:B------:R-:W-:Y:S01]  /*b120*/  MUFU.EX2 R174, R174 ;  /* 0x000000ae00ae7308 */ /* 0x000fe20000000800 */
[--C-:B------:R-:W-:Y:S02]  /*b130*/  FFMA.FTZ R252, R252, c[0x0][0x2d0], -R198.reuse ;  /* 0x0000b400fcfc7a23 */ /* 0x100fe400000108c6 */
[----:B------:R-:W-:Y:S01]  /*b140*/  FMNMX.FTZ R4, R191, R4, !PT ;  /* 0x00000004bf047209 */ /* 0x000fe20007810000 */
[--C-:B------:R-:W-:Y:S02]  /*b150*/  FFMA.FTZ R250, R250, c[0x0][0x2d0], -R198.reuse ;  /* 0x0000b400fafa7a23 */ /* 0x100fe400000108c6 */
[--C-:B------:R-:W-:Y:S01]  /*b160*/  FFMA.FTZ R247, R247, c[0x0][0x2d0], -R198.reuse ;  /* 0x0000b400f7f77a23 */ /* 0x100fe200000108c6 */
[----:B------:R-:W-:Y:S01]  /*b170*/  FMNMX.FTZ R4, R187, R4, !PT ;  /* 0x00000004bb047209 */ /* 0x000fe20007810000 */
[--C-:B------:R-:W-:Y:S02]  /*b180*/  FFMA.FTZ R209, R209, c[0x0][0x2d0], -R198.reuse ;  /* 0x0000b400d1d17a23 */ /* 0x100fe400000108c6 */
[----:B------:R-:W1:Y:S01]  /*b190*/  MUFU.EX2 R169, R169 ;  /* 0x000000a900a97308 */ /* 0x000e620000000800 */
[----:B------:R-:W-:Y:S01]  /*b1a0*/  FMNMX.FTZ R4, R184, R4, !PT ;  /* 0x00000004b8047209 */ /* 0x000fe20007810000 */
[--C-:B------:R-:W-:Y:S01]  /*b1b0*/  FFMA.FTZ R206, R206, c[0x0][0x2d0], -R199.reuse ;  /* 0x0000b400cece7a23 */ /* 0x100fe200000108c7 */
[----:B--2---:R-:W-:Y:S01]  /*b1c0*/  FMNMX.FTZ R0, R21, R5, !PT ;  /* 0x0000000515007209 */ /* 0x004fe20007810000 */
[--C-:B------:R-:W-:Y:S01]  /*b1d0*/  FFMA.FTZ R203, R203, c[0x0][0x2d0], -R199.reuse ;  /* 0x0000b400cbcb7a23 */ /* 0x100fe200000108c7 */
[----:B------:R-:W-:Y:S01]  /*b1e0*/  FMNMX.FTZ R4, R73, R4, !PT ;  /* 0x0000000449047209 */ /* 0x000fe20007810000 */
[----:B------:R-:W-:Y:S01]  /*b1f0*/  LDSM.16.MT88.4 R20, [R225+0x100] ;  /* 0x00010000e114783b */ /* 0x000fe20000004200 */
[C---:B------:R-:W-:Y:S01]  /*b200*/  FSETP.NEU.FTZ.AND P0, PT, R0.reuse, -INF , PT ;  /* 0xff8000000000780b */ /* 0x040fe20003f1d000 */
[----:B------:R-:W-:Y:S01]  /*b210*/  FMUL.FTZ R195, R0, c[0x0][0x2d0] ;  /* 0x0000b40000c37a20 */ /* 0x000fe20000410000 */
[----:B---3--:R-:W-:Y:S01]  /*b220*/  F2FP.BF16.PACK_AB R78, R75, R74 ;  /* 0x0000004a4b4e723e */ /* 0x008fe200000010ff */
[----:B------:R-:W-:Y:S01]  /*b230*/  MUFU.EX2 R96, R96 ;  /* 0x0000006000607308 */ /* 0x000fe20000000800 */
[--C-:B------:R-:W-:Y:S02]  /*b240*/  FFMA.FTZ R202, R202, c[0x0][0x2d0], -R198.reuse ;  /* 0x0000b400caca7a23 */ /* 0x100fe400000108c6 */
[----:B------:R-:W-:Y:S01]  /*b250*/  FSEL R195, R195, RZ, P0 ;  /* 0x000000ffc3c37208 */ /* 0x000fe20000000000 */
[----:B------:R-:W2:Y:S01]  /*b260*/  SHFL.BFLY PT, R5, R4, 0x2, 0x1f ;  /* 0x0c401f0004057f89 */ /* 0x000ea200000e0000 */
[--C-:B------:R-:W-:Y:S02]  /*b270*/  FFMA.FTZ R201, R201, c[0x0][0x2d0], -R198.reuse ;  /* 0x0000b400c9c97a23 */ /* 0x100fe400000108c6 */
[----:B------:R-:W-:Y:S02]  /*b280*/  FFMA.FTZ R200, R200, c[0x0][0x2d0], -R199 ;  /* 0x0000b400c8c87a23 */ /* 0x000fe400000108c7 */
[--C-:B------:R-:W-:Y:S01]  /*b290*/  FFMA.FTZ R51, R51, c[0x0][0x2d0], -R195.reuse ;  /* 0x0000b40033337a23 */ /* 0x100fe200000108c3 */
[----:B------:R-:W3:Y:S01]  /*b2a0*/  MUFU.EX2 R168, R168 ;  /* 0x000000a800a87308 */ /* 0x000ee20000000800 */
[--C-:B------:R-:W-:Y:S02]  /*b2b0*/  FFMA.FTZ R49, R49, c[0x0][0x2d0], -R195.reuse ;  /* 0x0000b40031317a23 */ /* 0x100fe400000108c3 */
[--C-:B------:R-:W-:Y:S01]  /*b2c0*/  FFMA.FTZ R173, R8, c[0x0][0x2d0], -R195.reuse ;  /* 0x0000b40008ad7a23 */ /* 0x100fe200000108c3 */
[----:B-1----:R-:W-:Y:S01]  /*b2d0*/  F2FP.BF16.PACK_AB R77, R169, R174 ;  /* 0x000000aea94d723e */ /* 0x002fe200000010ff */
[--C-:B------:R-:W-:Y:S02]  /*b2e0*/  FFMA.FTZ R99, R9, c[0x0][0x2d0], -R195.reuse ;  /* 0x0000b40009637a23 */ /* 0x100fe400000108c3 */
[--C-:B------:R-:W-:Y:S02]  /*b2f0*/  FFMA.FTZ R98, R12, c[0x0][0x2d0], -R195.reuse ;  /* 0x0000b4000c627a23 */ /* 0x100fe400000108c3 */
[--C-:B------:R-:W-:Y:S01]  /*b300*/  FFMA.FTZ R170, R13, c[0x0][0x2d0], -R195.reuse ;  /* 0x0000b4000daa7a23 */ /* 0x100fe200000108c3 */
[----:B------:R-:W1:Y:S01]  /*b310*/  MUFU.EX2 R71, R71 ;  /* 0x0000004700477308 */ /* 0x000e620000000800 */
[--C-:B------:R-:W-:Y:S02]  /*b320*/  FFMA.FTZ R245, R245, c[0x0][0x2d0], -R195.reuse ;  /* 0x0000b400f5f57a23 */ /* 0x100fe400000108c3 */
[--C-:B------:R-:W-:Y:S02]  /*b330*/  FFMA.FTZ R210, R210, c[0x0][0x2d0], -R195.reuse ;  /* 0x0000b400d2d27a23 */ /* 0x100fe400000108c3 */
[--C-:B------:R-:W-:Y:S02]  /*b340*/  FFMA.FTZ R207, R207, c[0x0][0x2d0], -R195.reuse ;  /* 0x0000b400cfcf7a23 */ /* 0x100fe400000108c3 */
[----:B------:R-:W-:Y:S01]  /*b350*/  FFMA.FTZ R204, R204, c[0x0][0x2d0], -R195 ;  /* 0x0000b400cccc7a23 */ /* 0x000fe200000108c3 */
[----:B--2---:R-:W-:Y:S01]  /*b360*/  FMNMX.FTZ R4, R4, R5, !PT ;  /* 0x0000000504047209 */ /* 0x004fe20007810000 */
[----:B------:R-:W-:Y:S01]  /*b370*/  FFMA.FTZ R197, R197, c[0x0][0x2d0], -R199 ;  /* 0x0000b400c5c57a23 */ /* 0x000fe200000108c7 */
[----:B------:R-:W2:Y:S01]  /*b380*/  MUFU.EX2 R70, R70 ;  /* 0x0000004600467308 */ /* 0x000ea20000000800 */
[----:B------:R-:W-:Y:S01]  /*b390*/  FSEL R5, R0, RZ, P0 ;  /* 0x000000ff00057208 */ /* 0x000fe20000000000 */
[--C-:B------:R-:W-:Y:S01]  /*b3a0*/  FFMA.FTZ R194, R194, c[0x0][0x2d0], -R198.reuse ;  /* 0x0000b400c2c27a23 */ /* 0x100fe200000108c6 */
[----:B------:R-:W4:Y:S01]  /*b3b0*/  SHFL.BFLY PT, R72, R4, 0x1, 0x1f ;  /* 0x0c201f0004487f89 */ /* 0x000f2200000e0000 */
[----:B---3--:R-:W-:Y:S01]  /*b3c0*/  F2FP.BF16.PACK_AB R79, R168, R96 ;  /* 0x00000060a84f723e */ /* 0x008fe200000010ff */
[--C-:B------:R-:W-:Y:S02]  /*b3d0*/  FFMA.FTZ R189, R189, c[0x0][0x2d0], -R198.reuse ;  /* 0x0000b400bdbd7a23 */ /* 0x100fe400000108c6 */
[----:B------:R-:W-:Y:S02]  /*b3e0*/  FADD.FTZ R5, -R5, R165 ;  /* 0x000000a505057221 */ /* 0x000fe40000010100 */
[----:B------:R-:W-:Y:S01]  /*b3f0*/  FFMA.FTZ R186, R186, c[0x0][0x2d0], -R199 ;  /* 0x0000b400baba7a23 */ /* 0x000fe200000108c7 */
[----:B------:R-:W-:Y:S01]  /*b400*/  MUFU.EX2 R173, R173 ;  /* 0x000000ad00ad7308 */ /* 0x000fe20000000800 */
[----:B------:R-:W-:Y:S02]  /*b410*/  FMUL.FTZ R5, R5, c[0x0][0x2d0] ;  /* 0x0000b40005057a20 */ /* 0x000fe40000410000 */
[----:B------:R-:W-:Y:S02]  /*b420*/  FFMA.FTZ R180, R180, c[0x0][0x2d0], -R198 ;  /* 0x0000b400b4b47a23 */ /* 0x000fe400000108c6 */
[C---:B-1----:R-:W-:Y:S02]  /*b430*/  FMUL.FTZ R17, R71.reuse, R149 ;  /* 0x0000009547117220 */ /* 0x042fe40000410000 */
[----:B------:R-:W-:Y:S02]  /*b440*/  IMAD.MOV.U32 R149, RZ, RZ, R58 ;  /* 0x000000ffff957224 */ /* 0x000fe400078e003a */
[C---:B------:R-:W-:Y:S01]  /*b450*/  FMUL.FTZ R16, R71.reuse, R148 ;  /* 0x0000009447107220 */ /* 0x040fe20000410000 */
[----:B------:R1:W-:Y:S01]  /*b460*/  MUFU.EX2 R69, R5 ;  /* 0x0000000500457308 */ /* 0x0003e20000000800 */
[----:B------:R-:W-:Y:S02]  /*b470*/  FFMA.FTZ R172, R71, R243, R172 ;  /* 0x000000f347ac7223 */ /* 0x000fe400000100ac */
[----:B--2---:R-:W-:Y:S02]  /*b480*/  FMUL.FTZ R7, R70, R163 ;  /* 0x000000a346077220 */ /* 0x004fe40000410000 */
[----:B------:R-:W-:Y:S01]  /*b490*/  IMAD.MOV.U32 R163, RZ, RZ, R80 ;  /* 0x000000ffffa37224 */ /* 0x000fe200078e0050 */
[----:B----4-:R-:W-:Y:S01]  /*b4a0*/  FMNMX.FTZ R72, R72, R4, !PT ;  /* 0x0000000448487209 */ /* 0x010fe20007810000 */
[----:B------:R-:W-:Y:S01]  /*b4b0*/  FMUL.FTZ R19, R70, R151 ;  /* 0x0000009746137220 */ /* 0x000fe20000410000 */
[----:B------:R-:W-:Y:S02]  /*b4c0*/  MOV R151, R84 ;  /* 0x0000005400977202 */ /* 0x000fe40000000f00 */
[----:B------:R-:W2:Y:S01]  /*b4d0*/  MUFU.EX2 R99, R99 ;  /* 0x0000006300637308 */ /* 0x000ea20000000800 */
[C---:B------:R-:W-:Y:S01]  /*b4e0*/  FSETP.NEU.FTZ.AND P0, PT, R72.reuse, -INF , PT ;  /* 0xff8000004800780b */ /* 0x040fe20003f1d000 */
[----:B------:R-:W-:Y:S02]  /*b4f0*/  FMUL.FTZ R192, R72, c[0x0][0x2d0] ;  /* 0x0000b40048c07a20 */ /* 0x000fe40000410000 */
[----:B------:R-:W-:Y:S01]  /*b500*/  FMUL.FTZ R35, R70, R103 ;  /* 0x0000006746237220 */ /* 0x000fe20000410000 */
[----:B------:R-:W-:Y:S01]  /*b510*/  FSEL R4, R72, RZ, P0 ;  /* 0x000000ff48047208 */ /* 0x000fe20000000000 */
[----:B------:R-:W-:Y:S01]  /*b520*/  FMUL.FTZ R6, R70, R162 ;  /* 0x000000a246067220 */ /* 0x000fe20000410000 */
[----:B------:R-:W-:Y:S01]  /*b530*/  FSEL R192, R192, RZ, P0 ;  /* 0x000000ffc0c07208 */ /* 0x000fe20000000000 */
[----:B------:R-:W-:Y:S01]  /*b540*/  FADD.FTZ R172, R97, R172 ;  /* 0x000000ac61ac7221 */ /* 0x000fe20000010000 */
[----:B------:R-:W-:Y:S01]  /*b550*/  MOV R162, R40 ;  /* 0x0000002800a27202 */ /* 0x000fe20000000f00 */
[----:B------:R-:W-:Y:S01]  /*b560*/  MUFU.EX2 R98, R98 ;  /* 0x0000006200627308 */ /* 0x000fe20000000800 */
[----:B------:R-:W-:Y:S01]  /*b570*/  FADD.FTZ R4, -R4, R164 ;  /* 0x000000a404047221 */ /* 0x000fe20000010100 */
[----:B------:R-:W-:Y:S01]  /*b580*/  ISETP.GT.AND P0, PT, R244, UR4, PT ;  /* 0x00000004f4007c0c */ /* 0x000fe2000bf04270 */
[--C-:B------:R-:W-:Y:S01]  /*b590*/  FFMA.FTZ R175, R10, c[0x0][0x2d0], -R192.reuse ;  /* 0x0000b4000aaf7a23 */ /* 0x100fe200000108c0 */
[----:B------:R-:W-:Y:S01]  /*b5a0*/  IADD3 R244, R244, -0x1, RZ ;  /* 0xfffffffff4f47810 */ /* 0x000fe20007ffe0ff */
[----:B------:R-:W-:Y:S02]  /*b5b0*/  FMUL.FTZ R4, R4, c[0x0][0x2d0] ;  /* 0x0000b40004047a20 */ /* 0x000fe40000410000 */
[----:B-1----:R-:W-:Y:S02]  /*b5c0*/  FMUL.FTZ R5, R71, R161 ;  /* 0x000000a147057220 */ /* 0x002fe40000410000 */
[----:B------:R-:W-:Y:S01]  /*b5d0*/  IMAD.MOV.U32 R161, RZ, RZ, R81 ;  /* 0x000000ffffa17224 */ /* 0x000fe200078e0051 */
[----:B------:R1:W3:Y:S01]  /*b5e0*/  MUFU.EX2 R68, R4 ;  /* 0x0000000400447308 */ /* 0x0002e20000000800 */
[--C-:B------:R-:W-:Y:S02]  /*b5f0*/  FFMA.FTZ R167, R11, c[0x0][0x2d0], -R192.reuse ;  /* 0x0000b4000ba77a23 */ /* 0x100fe400000108c0 */
[--C-:B------:R-:W-:Y:S01]  /*b600*/  FFMA.FTZ R166, R14, c[0x0][0x2d0], -R192.reuse ;  /* 0x0000b4000ea67a23 */ /* 0x100fe200000108c0 */
[----:B--2---:R-:W-:Y:S01]  /*b610*/  F2FP.BF16.PACK_AB R64, R99, R173 ;  /* 0x000000ad6340723e */ /* 0x004fe200000010ff */
[----:B------:R-:W-:Y:S02]  /*b620*/  FFMA.FTZ R165, R15, c[0x0][0x2d0], -R192 ;  /* 0x0000b4000fa57a23 */ /* 0x000fe400000108c0 */
[----:B------:R-:W-:Y:S01]  /*b630*/  IMAD.MOV.U32 R148, RZ, RZ, R161 ;  /* 0x000000ffff947224 */ /* 0x000fe200078e00a1 */
[----:B------:R-:W-:Y:S01]  /*b640*/  MOV R161, R62 ;  /* 0x0000003e00a17202 */ /* 0x000fe20000000f00 */
[C---:B------:R-:W-:Y:S01]  /*b650*/  FMUL.FTZ R8, R69.reuse, R156 ;  /* 0x0000009c45087220 */ /* 0x040fe20000410000 */
[----:B------:R-:W2:Y:S01]  /*b660*/  MUFU.EX2 R170, R170 ;  /* 0x000000aa00aa7308 */ /* 0x000ea20000000800 */
[C---:B------:R-:W-:Y:S01]  /*b670*/  FMUL.FTZ R9, R69.reuse, R157 ;  /* 0x0000009d45097220 */ /* 0x040fe20000410000 */
[----:B------:R-:W-:Y:S01]  /*b680*/  MOV R157, R28 ;  /* 0x0000001c009d7202 */ /* 0x000fe20000000f00 */
[C---:B------:R-:W-:Y:S01]  /*b690*/  FMUL.FTZ R12, R69.reuse, R152 ;  /* 0x00000098450c7220 */ /* 0x040fe20000410000 */
[----:B------:R-:W-:Y:S01]  /*b6a0*/  MOV R152, R190 ;  /* 0x000000be00987202 */ /* 0x000fe20000000f00 */
[C---:B------:R-:W-:Y:S02]  /*b6b0*/  FMUL.FTZ R13, R69.reuse, R153 ;  /* 0x00000099450d7220 */ /* 0x040fe40000410000 */
[----:B------:R-:W-:Y:S02]  /*b6c0*/  FFMA.FTZ R164, R18, c[0x0][0x2d0], -R198 ;  /* 0x0000b40012a47a23 */ /* 0x000fe400000108c6 */
[----:B------:R-:W-:Y:S01]  /*b6d0*/  FMUL.FTZ R18, R70, R150 ;  /* 0x0000009646127220 */ /* 0x000fe20000410000 */
[----:B------:R-:W-:Y:S01]  /*b6e0*/  MUFU.EX2 R175, R175 ;  /* 0x000000af00af7308 */ /* 0x000fe20000000800 */
[----:B------:R-:W-:Y:S02]  /*b6f0*/  IMAD.MOV.U32 R150, RZ, RZ, R157 ;  /* 0x000000ffff967224 */ /* 0x000fe400078e009d */
[----:B------:R-:W-:Y:S02]  /*b700*/  FMUL.FTZ R24, R69, R140 ;  /* 0x0000008c45187220 */ /* 0x000fe40000410000 */
[----:B-1----:R-:W-:Y:S01]  /*b710*/  FMUL.FTZ R4, R71, R160 ;  /* 0x000000a047047220 */ /* 0x002fe20000410000 */
[----:B------:R-:W-:Y:S01]  /*b720*/  MOV R160, R82 ;  /* 0x0000005200a07202 */ /* 0x000fe20000000f00 */
[C---:B---3--:R-:W-:Y:S01]  /*b730*/  FMUL.FTZ R10, R68.reuse, R158 ;  /* 0x0000009e440a7220 */ /* 0x048fe20000410000 */
[----:B------:R-:W1:Y:S01]  /*b740*/  LDSM.16.MT88.4 R80, [R218+0x100] ;  /* 0x00010000da50783b */ /* 0x000e620000004200 */
[----:B------:R-:W-:Y:S01]  /*b750*/  MOV R158, R193 ;  /* 0x000000c1009e7202 */ /* 0x000fe20000000f00 */
[----:B------:R-:W3:Y:S01]  /*b760*/  MUFU.EX2 R167, R167 ;  /* 0x000000a700a77308 */ /* 0x000ee20000000800 */
[C---:B------:R-:W-:Y:S01]  /*b770*/  FMUL.FTZ R11, R68.reuse, R159 ;  /* 0x0000009f440b7220 */ /* 0x040fe20000410000 */
[-C--:B------:R-:W-:Y:S01]  /*b780*/  HMMA.16816.F32.BF16 R4, R76, R20.reuse, R4 ;  /* 0x000000144c04723c */ /* 0x080fe20000041804 */
[----:B------:R-:W-:Y:S01]  /*b790*/  FMUL.FTZ R14, R68, R154 ;  /* 0x0000009a440e7220 */ /* 0x000fe20000410000 */
[----:B------:R-:W-:Y:S01]  /*b7a0*/  MOV R154, R158 ;  /* 0x0000009e009a7202 */ /* 0x000fe20000000f00 */
[----:B------:R-:W-:Y:S01]  /*b7b0*/  IMAD.MOV.U32 R158, RZ, RZ, R91 ;  /* 0x000000ffff9e7224 */ /* 0x000fe200078e005b */
[----:B--2---:R-:W-:Y:S01]  /*b7c0*/  F2FP.BF16.PACK_AB R66, R170, R98 ;  /* 0x00000062aa42723e */ /* 0x004fe200000010ff */
[C---:B------:R-:W-:Y:S01]  /*b7d0*/  FMUL.FTZ R15, R68.reuse, R155 ;  /* 0x0000009b440f7220 */ /* 0x040fe20000410000 */
[----:B------:R-:W-:Y:S01]  /*b7e0*/  MOV R155, R162 ;  /* 0x000000a2009b7202 */ /* 0x000fe20000000f00 */
[C---:B------:R-:W-:Y:S01]  /*b7f0*/  FMUL.FTZ R25, R69.reuse, R141 ;  /* 0x0000008d45197220 */ /* 0x040fe20000410000 */
[----:B------:R-:W-:Y:S01]  /*b800*/  MUFU.EX2 R166, R166 ;  /* 0x000000a600a67308 */ /* 0x000fe20000000800 */
[----:B------:R-:W-:Y:S03]  /*b810*/  MOV R162, R59 ;  /* 0x0000003b00a27202 */ /* 0x000fe60000000f00 */
[C---:B------:R-:W-:Y:S01]  /*b820*/  FMUL.FTZ R26, R68.reuse, R142 ;  /* 0x0000008e441a7220 */ /* 0x040fe20000410000 */
[----:B------:R-:W-:Y:S01]  /*b830*/  MOV R157, R160 ;  /* 0x000000a0009d7202 */ /* 0x000fe20000000f00 */
[----:B------:R-:W-:Y:S02]  /*b840*/  IMAD.MOV.U32 R160, RZ, RZ, R63 ;  /* 0x000000ffffa07224 */ /* 0x000fe400078e003f */
[C---:B------:R-:W-:Y:S02]  /*b850*/  FMUL.FTZ R27, R68.reuse, R143 ;  /* 0x0000008f441b7220 */ /* 0x040fe40000410000 */
[----:B------:R-:W2:Y:S01]  /*b860*/  MUFU.EX2 R165, R165 ;  /* 0x000000a500a57308 */ /* 0x000ea20000000800 */
[C---:B------:R-:W-:Y:S02]  /*b870*/  FMUL.FTZ R28, R69.reuse, R136 ;  /* 0x00000088451c7220 */ /* 0x040fe40000410000 */
[----:B------:R-:W-:Y:S01]  /*b880*/  FMUL.FTZ R29, R69, R137 ;  /* 0x00000089451d7220 */ /* 0x000fe20000410000 */
[----:B---3--:R-:W-:Y:S01]  /*b890*/  F2FP.BF16.PACK_AB R65, R167, R175 ;  /* 0x000000afa741723e */ /* 0x008fe200000010ff */
[C---:B------:R-:W-:Y:S02]  /*b8a0*/  FMUL.FTZ R30, R68.reuse, R138 ;  /* 0x0000008a441e7220 */ /* 0x040fe40000410000 */
[----:B------:R-:W-:Y:S02]  /*b8b0*/  FMUL.FTZ R31, R68, R139 ;  /* 0x0000008b441f7220 */ /* 0x000fe40000410000 */
[----:B------:R-:W-:Y:S01]  /*b8c0*/  IMAD.MOV.U32 R159, RZ, RZ, R188 ;  /* 0x000000ffff9f7224 */ /* 0x000fe200078e00bc */
[----:B------:R3:W-:Y:S01]  /*b8d0*/  MUFU.EX2 R136, R51 ;  /* 0x0000003300887308 */ /* 0x0007e20000000800 */
[--C-:B------:R-:W-:Y:S02]  /*b8e0*/  FFMA.FTZ R188, R32, c[0x0][0x2d0], -R199.reuse ;  /* 0x0000b40020bc7a23 */ /* 0x100fe400000108c7 */
[----:B------:R-:W-:Y:S02]  /*b8f0*/  FMUL.FTZ R32, R71, R100 ;  /* 0x0000006447207220 */ /* 0x000fe40000410000 */
[----:B------:R-:W-:Y:S02]  /*b900*/  FFMA.FTZ R190, R33, c[0x0][0x2d0], -R199 ;  /* 0x0000b40021be7a23 */ /* 0x000fe400000108c7 */
[----:B------:R-:W-:Y:S02]  /*b910*/  FMUL.FTZ R33, R71, R101 ;  /* 0x0000006547217220 */ /* 0x000fe40000410000 */
[----:B------:R-:W-:Y:S01]  /*b920*/  FFMA.FTZ R193, R34, c[0x0][0x2d0], -R198 ;  /* 0x0000b40022c17a23 */ /* 0x000fe200000108c6 */
[----:B------:R-:W-:Y:S01]  /*b930*/  MUFU.EX2 R171, R171 ;  /* 0x000000ab00ab7308 */ /* 0x000fe20000000800 */
[----:B------:R-:W-:Y:S02]  /*b940*/  FMUL.FTZ R34, R70, R102 ;  /* 0x0000006646227220 */ /* 0x000fe40000410000 */
[----:B------:R-:W-:Y:S01]  /*b950*/  FMUL.FTZ R40, R69, R104 ;  /* 0x0000006845287220 */ /* 0x000fe20000410000 */
[----:B--2---:R-:W-:Y:S01]  /*b960*/  F2FP.BF16.PACK_AB R67, R165, R166 ;  /* 0x000000a6a543723e */ /* 0x004fe200000010ff */
[C---:B------:R-:W-:Y:S02]  /*b970*/  FMUL.FTZ R42, R68.reuse, R106 ;  /* 0x0000006a442a7220 */ /* 0x040fe40000410000 */
[C---:B------:R-:W-:Y:S02]  /*b980*/  FMUL.FTZ R43, R68.reuse, R107 ;  /* 0x0000006b442b7220 */ /* 0x040fe40000410000 */
[----:B------:R-:W-:Y:S01]  /*b990*/  IMAD.MOV.U32 R156, RZ, RZ, R41 ;  /* 0x000000ffff9c7224 */ /* 0x000fe200078e0029 */
[----:B------:R-:W-:Y:S01]  /*b9a0*/  MUFU.EX2 R178, R178 ;  /* 0x000000b200b27308 */ /* 0x000fe20000000800 */
[C---:B------:R-:W-:Y:S01]  /*b9b0*/  HMMA.16816.F32.BF16 R8, R64.reuse, R20, R8 ;  /* 0x000000144008723c */ /* 0x040fe20000041808 */
[----:B------:R-:W-:Y:S02]  /*b9c0*/  FMUL.FTZ R41, R69, R105 ;  /* 0x0000006945297220 */ /* 0x000fe40000410000 */
[----:B------:R-:W-:Y:S01]  /*b9d0*/  IMAD.MOV.U32 R141, RZ, RZ, R159 ;  /* 0x000000ffff8d7224 */ /* 0x000fe200078e009f */
[----:B------:R-:W-:Y:S01]  /*b9e0*/  MOV R159, R46 ;  /* 0x0000002e009f7202 */ /* 0x000fe20000000f00 */
[----:B------:R-:W-:Y:S01]  /*b9f0*/  FMUL.FTZ R46, R68, R110 ;  /* 0x0000006e442e7220 */ /* 0x000fe20000410000 */
[----:B------:R-:W-:Y:S01]  /*ba00*/  MOV R140, R156 ;  /* 0x0000009c008c7202 */ /* 0x000fe20000000f00 */
[C---:B------:R-:W-:Y:S01]  /*ba10*/  FMUL.FTZ R21, R71.reuse, R145 ;  /* 0x0000009147157220 */ /* 0x040fe20000410000 */
[-C--:B------:R-:W-:Y:S01]  /*ba20*/  HMMA.16816.F32.BF16 R12, R64, R22.reuse, R12 ;  /* 0x00000016400c723c */ /* 0x080fe2000004180c */
[----:B------:R-:W-:Y:S03]  /*ba30*/  MUFU.EX2 R164, R164 ;  /* 0x000000a400a47308 */ /* 0x000fe60000000800 */
[----:B------:R-:W-:Y:S01]  /*ba40*/  FMUL.FTZ R20, R71, R144 ;  /* 0x0000009047147220 */ /* 0x000fe20000410000 */
[----:B------:R-:W-:Y:S01]  /*ba50*/  MOV R145, R86 ;  /* 0x0000005600917202 */ /* 0x000fe20000000f00 */
[----:B------:R-:W-:Y:S01]  /*ba60*/  IMAD.MOV.U32 R144, RZ, RZ, R47 ;  /* 0x000000ffff907224 */ /* 0x000fe200078e002f */
[----:B------:R-:W-:Y:S01]  /*ba70*/  MOV R143, R141 ;  /* 0x0000008d008f7202 */ /* 0x000fe20000000f00 */
[C---:B------:R-:W-:Y:S01]  /*ba80*/  HMMA.16816.F32.BF16 R16, R76.reuse, R22, R16 ;  /* 0x000000164c10723c */ /* 0x040fe20000041810 */
[----:B------:R-:W-:Y:S02]  /*ba90*/  IMAD.MOV.U32 R156, RZ, RZ, R163 ;  /* 0x000000ffff9c7224 */ /* 0x000fe400078e00a3 */
[----:B------:R-:W-:Y:S01]  /*baa0*/  MUFU.EX2 R182, R182 ;  /* 0x000000b600b67308 */ /* 0x000fe20000000800 */
[----:B------:R-:W-:Y:S01]  /*bab0*/  MOV R163, R45 ;  /* 0x0000002d00a37202 */ /* 0x000fe20000000f00 */
[C---:B------:R-:W-:Y:S02]  /*bac0*/  FMUL.FTZ R45, R69.reuse, R109 ;  /* 0x0000006d452d7220 */ /* 0x040fe40000410000 */
[C---:B------:R-:W-:Y:S02]  /*bad0*/  FMUL.FTZ R22, R70.reuse, R146 ;  /* 0x0000009246167220 */ /* 0x040fe40000410000 */
[----:B------:R-:W-:Y:S03]  /*bae0*/  FMUL.FTZ R23, R70, R147 ;  /* 0x0000009346177220 */ /* 0x000fe60000410000 */
[----:B------:R-:W-:Y:S01]  /*baf0*/  FMUL.FTZ R47, R68, R111 ;  /* 0x0000006f442f7220 */ /* 0x000fe20000410000 */
[----:B------:R-:W-:Y:S01]  /*bb00*/  MUFU.EX2 R188, R188 ;  /* 0x000000bc00bc7308 */ /* 0x000fe20000000800 */
[----:B------:R-:W-:Y:S02]  /*bb10*/  IMAD.MOV.U32 R142, RZ, RZ, R44 ;  /* 0x000000ffff8e7224 */ /* 0x000fe400078e002c */
[-C--:B------:R-:W-:Y:S01]  /*bb20*/  HMMA.16816.F32.BF16 R20, R76, R36.reuse, R20 ;  /* 0x000000244c14723c */ /* 0x080fe20000041814 */
[----:B------:R-:W-:Y:S02]  /*bb30*/  FMUL.FTZ R44, R69, R108 ;  /* 0x0000006c452c7220 */ /* 0x000fe40000410000 */
[----:B---3--:R-:W-:Y:S02]  /*bb40*/  FMUL.FTZ R51, R70, R115 ;  /* 0x0000007346337220 */ /* 0x008fe40000410000 */
[--C-:B------:R-:W-:Y:S02]  /*bb50*/  FFMA.FTZ R137, R50, c[0x0][0x2d0], -R195.reuse ;  /* 0x0000b40032897a23 */ /* 0x100fe400000108c3 */
[----:B------:R-:W-:Y:S01]  /*bb60*/  MUFU.EX2 R190, R190 ;  /* 0x000000be00be7308 */ /* 0x000fe20000000800 */
[C---:B------:R-:W-:Y:S01]  /*bb70*/  HMMA.16816.F32.BF16 R24, R64.reuse, R36, R24 ;  /* 0x000000244018723c */ /* 0x040fe20000041818 */
[----:B------:R-:W-:Y:S03]  /*bb80*/  FMUL.FTZ R50, R70, R114 ;  /* 0x0000007246327220 */ /* 0x000fe60000410000 */
[----:B------:R-:W-:Y:S02]  /*bb90*/  FFMA.FTZ R104, R48, c[0x0][0x2d0], -R195 ;  /* 0x0000b40030687a23 */ /* 0x000fe400000108c3 */
[C---:B------:R-:W-:Y:S02]  /*bba0*/  FMUL.FTZ R48, R71.reuse, R112 ;  /* 0x0000007047307220 */ /* 0x040fe40000410000 */
[-C--:B------:R-:W-:Y:S01]  /*bbb0*/  HMMA.16816.F32.BF16 R28, R64, R38.reuse, R28 ;  /* 0x00000026401c723c */ /* 0x080fe2000004181c */
[----:B------:R-:W-:Y:S03]  /*bbc0*/  MUFU.EX2 R193, R193 ;  /* 0x000000c100c17308 */ /* 0x000fe60000000800 */
[C---:B------:R-:W-:Y:S02]  /*bbd0*/  FMUL.FTZ R36, R71.reuse, R132 ;  /* 0x0000008447247220 */ /* 0x040fe40000410000 */
[----:B------:R-:W-:Y:S02]  /*bbe0*/  IMAD.MOV.U32 R146, RZ, RZ, R87 ;  /* 0x000000ffff927224 */ /* 0x000fe400078e0057 */
[C---:B------:R-:W-:Y:S01]  /*bbf0*/  HMMA.16816.F32.BF16 R32, R76.reuse, R38, R32 ;  /* 0x000000264c20723c */ /* 0x040fe20000041820 */
[----:B------:R-:W-:Y:S02]  /*bc00*/  IMAD.MOV.U32 R147, RZ, RZ, R85 ;  /* 0x000000ffff937224 */ /* 0x000fe400078e0055 */
[----:B------:R2:W-:Y:S01]  /*bc10*/  MUFU.EX2 R132, R49 ;  /* 0x0000003100847308 */ /* 0x0005e20000000800 */
[----:B------:R-:W-:Y:S01]  /*bc20*/  FMUL.FTZ R37, R71, R133 ;  /* 0x0000008547257220 */ /* 0x000fe20000410000 */
[----:B------:R-:W3:Y:S01]  /*bc30*/  LDSM.16.MT88.4 R84, [R225+0x900] ;  /* 0x00090000e154783b */ /* 0x000ee20000004200 */
[--C-:B------:R-:W-:Y:S02]  /*bc40*/  FFMA.FTZ R106, R57, c[0x0][0x2d0], -R192.reuse ;  /* 0x0000b400396a7a23 */ /* 0x100fe400000108c0 */
[C---:B------:R-:W-:Y:S04]  /*bc50*/  FMUL.FTZ R38, R70.reuse, R134 ;  /* 0x0000008646267220 */ /* 0x040fe80000410000 */
[----:B------:R-:W-:Y:S01]  /*bc60*/  FMUL.FTZ R39, R70, R135 ;  /* 0x0000008746277220 */ /* 0x000fe20000410000 */
[----:B------:R-:W-:Y:S01]  /*bc70*/  MUFU.EX2 R196, R196 ;  /* 0x000000c400c47308 */ /* 0x000fe20000000800 */
[----:B------:R-:W-:Y:S02]  /*bc80*/  FFMA.FTZ R109, R88, c[0x0][0x2d0], -R192 ;  /* 0x0000b400586d7a23 */ /* 0x000fe400000108c0 */
[--C-:B------:R-:W-:Y:S02]  /*bc90*/  FFMA.FTZ R110, R89, c[0x0][0x2d0], -R199.reuse ;  /* 0x0000b400596e7a23 */ /* 0x100fe400000108c7 */
[----:B------:R-:W-:Y:S01]  /*bca0*/  IMAD.MOV.U32 R141, RZ, RZ, R92 ;  /* 0x000000ffff8d7224 */ /* 0x000fe200078e005c */
[-C--:B------:R-:W-:Y:S01]  /*bcb0*/  HMMA.16816.F32.BF16 R36, R76, R52.reuse, R36 ;  /* 0x000000344c24723c */ /* 0x080fe20000041824 */
[----:B------:R-:W-:Y:S02]  /*bcc0*/  FMUL.FTZ R57, R69, R117 ;  /* 0x0000007545397220 */ /* 0x000fe40000410000 */
[--C-:B------:R-:W-:Y:S01]  /*bcd0*/  FFMA.FTZ R107, R56, c[0x0][0x2d0], -R192.reuse ;  /* 0x0000b400386b7a23 */ /* 0x100fe200000108c0 */
[----:B------:R-:W4:Y:S01]  /*bce0*/  MUFU.EX2 R137, R137 ;  /* 0x0000008900897308 */ /* 0x000f220000000800 */
[--C-:B------:R-:W-:Y:S02]  /*bcf0*/  FFMA.FTZ R117, R94, c[0x0][0x2d0], -R199.reuse ;  /* 0x0000b4005e757a23 */ /* 0x100fe400000108c7 */
[----:B------:R-:W-:Y:S01]  /*bd00*/  FFMA.FTZ R105, R152, c[0x0][0x2d0], -R199 ;  /* 0x0000b40098697a23 */ /* 0x000fe200000108c7 */
[C---:B------:R-:W-:Y:S01]  /*bd10*/  HMMA.16816.F32.BF16 R40, R64.reuse, R52, R40 ;  /* 0x000000344028723c */ /* 0x040fe20000041828 */
[----:B--2---:R-:W-:Y:S03]  /*bd20*/  FMUL.FTZ R49, R71, R113 ;  /* 0x0000007147317220 */ /* 0x004fe60000410000 */
[----:B------:R-:W-:Y:S01]  /*bd30*/  FMUL.FTZ R56, R69, R116 ;  /* 0x0000007445387220 */ /* 0x000fe20000410000 */
[----:B------:R-:W-:Y:S01]  /*bd40*/  MOV R152, R90 ;  /* 0x0000005a00987202 */ /* 0x000fe20000000f00 */
[----:B------:R-:W-:Y:S01]  /*bd50*/  MUFU.EX2 R104, R104 ;  /* 0x0000006800687308 */ /* 0x000fe20000000800 */
[----:B------:R-:W2:Y:S01]  /*bd60*/  LDSM.16.MT88.4 R88, [R220+0x900] ;  /* 0x00090000dc58783b */ /* 0x000ea20000004200 */
[-C--:B------:R-:W-:Y:S01]  /*bd70*/  HMMA.16816.F32.BF16 R44, R64, R54.reuse, R44 ;  /* 0x00000036402c723c */ /* 0x080fe2000004182c */
[C---:B------:R-:W-:Y:S03]  /*bd80*/  FMUL.FTZ R52, R71.reuse, R128 ;  /* 0x0000008047347220 */ /* 0x040fe60000410000 */
[----:B------:R-:W-:Y:S02]  /*bd90*/  FMUL.FTZ R53, R71, R129 ;  /* 0x0000008147357220 */ /* 0x000fe40000410000 */
[C---:B------:R-:W-:Y:S02]  /*bda0*/  FMUL.FTZ R58, R68.reuse, R118 ;  /* 0x00000076443a7220 */ /* 0x040fe40000410000 */
[----:B------:R-:W-:Y:S01]  /*bdb0*/  MUFU.EX2 R106, R106 ;  /* 0x0000006a006a7308 */ /* 0x000fe20000000800 */
[C---:B------:R-:W-:Y:S03]  /*bdc0*/  HMMA.16816.F32.BF16 R48, R76.reuse, R54, R48 ;  /* 0x000000364c30723c */ /* 0x040fe60000041830 */
[----:B------:R-:W-:Y:S02]  /*bdd0*/  FMUL.FTZ R59, R68, R119 ;  /* 0x00000077443b7220 */ /* 0x000fe40000410000 */
[----:B------:R-:W-:Y:S02]  /*bde0*/  IMAD.MOV.U32 R153, RZ, RZ, R61 ;  /* 0x000000ffff997224 */ /* 0x000fe400078e003d */
[C---:B------:R-:W-:Y:S02]  /*bdf0*/  FMUL.FTZ R54, R70.reuse, R130 ;  /* 0x0000008246367220 */ /* 0x040fe40000410000 */
[----:B------:R-:W-:Y:S01]  /*be00*/  FMUL.FTZ R55, R70, R131 ;  /* 0x0000008346377220 */ /* 0x000fe20000410000 */
[----:B------:R-:W5:Y:S02]  /*be10*/  MUFU.EX2 R107, R107 ;  /* 0x0000006b006b7308 */ /* 0x000f640000000800 */
[C---:B------:R-:W-:Y:S02]  /*be20*/  FMUL.FTZ R61, R69.reuse, R121 ;  /* 0x00000079453d7220 */ /* 0x040fe40000410000 */
[----:B------:R-:W-:Y:S02]  /*be30*/  FFMA.FTZ R108, R60, c[0x0][0x2d0], -R192 ;  /* 0x0000b4003c6c7a23 */ /* 0x000fe400000108c0 */
[-C--:B-1----:R-:W-:Y:S01]  /*be40*/  HMMA.16816.F32.BF16 R52, R76, R80.reuse, R52 ;  /* 0x000000504c34723c */ /* 0x082fe20000041834 */
[----:B------:R-:W-:Y:S02]  /*be50*/  FMUL.FTZ R60, R69, R120 ;  /* 0x00000078453c7220 */ /* 0x000fe40000410000 */
[C---:B------:R-:W-:Y:S01]  /*be60*/  FMUL.FTZ R62, R68.reuse, R122 ;  /* 0x0000007a443e7220 */ /* 0x040fe20000410000 */
[----:B------:R-:W-:Y:S01]  /*be70*/  MUFU.EX2 R108, R108 ;  /* 0x0000006c006c7308 */ /* 0x000fe20000000800 */
[----:B------:R-:W-:Y:S02]  /*be80*/  FMUL.FTZ R63, R68, R123 ;  /* 0x0000007b443f7220 */ /* 0x000fe40000410000 */
[----:B------:R-:W-:Y:S01]  /*be90*/  FFMA.FTZ R116, R147, c[0x0][0x2d0], -R198 ;  /* 0x0000b40093747a23 */ /* 0x000fe200000108c6 */
[C---:B------:R-:W-:Y:S01]  /*bea0*/  HMMA.16816.F32.BF16 R56, R64.reuse, R80, R56 ;  /* 0x000000504038723c */ /* 0x040fe20000041838 */
[----:B------:R-:W-:Y:S03]  /*beb0*/  MOV R147, R144 ;  /* 0x0000009000937202 */ /* 0x000fe60000000f00 */
[----:B------:R-:W-:Y:S01]  /*bec0*/  MOV R144, R93 ;  /* 0x0000005d00907202 */ /* 0x000fe20000000f00 */
[----:B------:R-:W-:Y:S01]  /*bed0*/  FFMA.FTZ R246, R246, c[0x0][0x2d0], -R192 ;  /* 0x0000b400f6f67a23 */ /* 0x000fe200000108c0 */
[----:B------:R-:W1:Y:S01]  /*bee0*/  MUFU.EX2 R109, R109 ;  /* 0x0000006d006d7308 */ /* 0x000e620000000800 */
[----:B----4-:R-:W-:Y:S01]  /*bef0*/  F2FP.BF16.PACK_AB R80, R137, R136 ;  /* 0x000000888950723e */ /* 0x010fe200000010ff */
[-C--:B------:R-:W-:Y:S01]  /*bf00*/  HMMA.16816.F32.BF16 R60, R64, R82.reuse, R60 ;  /* 0x00000052403c723c */ /* 0x080fe2000004183c */
[----:B------:R-:W-:Y:S03]  /*bf10*/  FFMA.FTZ R111, R142, c[0x0][0x2d0], -R198 ;  /* 0x0000b4008e6f7a23 */ /* 0x000fe600000108c6 */
[----:B-----5:R-:W-:Y:S01]  /*bf20*/  F2FP.BF16.PACK_AB R81, R107, R106 ;  /* 0x0000006a6b51723e */ /* 0x020fe200000010ff */
[----:B------:R-:W-:Y:S01]  /*bf30*/  IMAD.MOV.U32 R142, RZ, RZ, R146 ;  /* 0x000000ffff8e7224 */ /* 0x000fe200078e0092 */
[----:B------:R-:W-:Y:S01]  /*bf40*/  MOV R146, R148 ;  /* 0x0000009400927202 */ /* 0x000fe20000000f00 */
[C---:B------:R-:W-:Y:S01]  /*bf50*/  FMUL.FTZ R64, R71.reuse, R124 ;  /* 0x0000007c47407220 */ /* 0x040fe20000410000 */
[----:B------:R-:W-:Y:S01]  /*bf60*/  MUFU.EX2 R105, R105 ;  /* 0x0000006900697308 */ /* 0x000fe20000000800 */
[----:B------:R-:W-:Y:S03]  /*bf70*/  FMUL.FTZ R65, R71, R125 ;  /* 0x0000007d47417220 */ /* 0x000fe60000410000 */
[C---:B------:R-:W-:Y:S02]  /*bf80*/  FMUL.FTZ R66, R70.reuse, R126 ;  /* 0x0000007e46427220 */ /* 0x040fe40000410000 */
[----:B------:R-:W-:Y:S02]  /*bf90*/  FMUL.FTZ R67, R70, R127 ;  /* 0x0000007f46437220 */ /* 0x000fe40000410000 */
[----:B------:R-:W-:Y:S01]  /*bfa0*/  IMAD.MOV.U32 R148, RZ, RZ, R155 ;  /* 0x000000ffff947224 */ /* 0x000fe200078e009b */
[----:B------:R-:W-:Y:S01]  /*bfb0*/  MOV R155, R95 ;  /* 0x0000005f009b7202 */ /* 0x000fe20000000f00 */
[----:B------:R-:W-:Y:S01]  /*bfc0*/  MUFU.EX2 R110, R110 ;  /* 0x0000006e006e7308 */ /* 0x000fe20000000800 */
[----:B------:R-:W4:Y:S01]  /*bfd0*/  LDSM.16.MT88.4 R92, [R219+0x900] ;  /* 0x00090000db5c783b */ /* 0x000f220000004200 */
[----:B------:R-:W-:Y:S01]  /*bfe0*/  FFMA.FTZ R211, R211, c[0x0][0x2d0], -R192 ;  /* 0x0000b400d3d37a23 */ /* 0x000fe200000108c0 */
[----:B------:R-:W-:Y:S01]  /*bff0*/  HMMA.16816.F32.BF16 R64, R76, R82, R64 ;  /* 0x000000524c40723c */ /* 0x000fe20000041840 */
[----:B------:R-:W-:Y:S02]  /*c000*/  FFMA.FTZ R118, R143, c[0x0][0x2d0], -R199 ;  /* 0x0000b4008f767a23 */ /* 0x000fe400000108c7 */
[--C-:B------:R-:W-:Y:S02]  /*c010*/  FFMA.FTZ R119, R142, c[0x0][0x2d0], -R198.reuse ;  /* 0x0000b4008e777a23 */ /* 0x100fe400000108c6 */
[----:B------:R-:W-:Y:S02]  /*c020*/  FFMA.FTZ R128, R251, c[0x0][0x2d0], -R198 ;  /* 0x0000b400fb807a23 */ /* 0x000fe400000108c6 */
[----:B------:R-:W-:Y:S01]  /*c030*/  F2FP.BF16.PACK_AB R76, R178, R171 ;  /* 0x000000abb24c723e */ /* 0x000fe200000010ff */
[----:B------:R-:W-:Y:S01]  /*c040*/  MUFU.EX2 R111, R111 ;  /* 0x0000006f006f7308 */ /* 0x000fe20000000800 */
[----:B------:R-:W-:Y:S03]  /*c050*/  F2FP.BF16.PACK_AB R77, R182, R164 ;  /* 0x000000a4b64d723e */ /* 0x000fe600000010ff */
[----:B------:R-:W-:Y:S01]  /*c060*/  F2FP.BF16.PACK_AB R78, R190, R188 ;  /* 0x000000bcbe4e723e */ /* 0x000fe200000010ff */
[--C-:B------:R-:W-:Y:S01]  /*c070*/  FFMA.FTZ R129, R141, c[0x0][0x2d0], -R195.reuse ;  /* 0x0000b4008d817a23 */ /* 0x100fe200000108c3 */
[----:B------:R-:W-:Y:S01]  /*c080*/  F2FP.BF16.PACK_AB R79, R196, R193 ;  /* 0x000000c1c44f723e */ /* 0x000fe200000010ff */
[--C-:B------:R-:W-:Y:S01]  /*c090*/  FFMA.FTZ R208, R208, c[0x0][0x2d0], -R192.reuse ;  /* 0x0000b400d0d07a23 */ /* 0x100fe200000108c0 */
[----:B------:R-:W-:Y:S01]  /*c0a0*/  F2FP.BF16.PACK_AB R82, R104, R132 ;  /* 0x000000846852723e */ /* 0x000fe200000010ff */
[----:B------:R-:W-:Y:S01]  /*c0b0*/  FFMA.FTZ R205, R205, c[0x0][0x2d0], -R192 ;  /* 0x0000b400cdcd7a23 */ /* 0x000fe200000108c0 */
[----:B-1----:R-:W-:Y:S01]  /*c0c0*/  F2FP.BF16.PACK_AB R83, R109, R108 ;  /* 0x0000006c6d53723e */ /* 0x002fe200000010ff */
[----:B------:R-:W-:Y:S01]  /*c0d0*/  MUFU.EX2 R116, R116 ;  /* 0x0000007400747308 */ /* 0x000fe20000000800 */
[--C-:B------:R-:W-:Y:S01]  /*c0e0*/  FFMA.FTZ R130, R140, c[0x0][0x2d0], -R195.reuse ;  /* 0x0000b4008c827a23 */ /* 0x100fe200000108c3 */
[-C--:B---3--:R-:W-:Y:S01]  /*c0f0*/  HMMA.16816.F32.BF16 R4, R76, R84.reuse, R4 ;  /* 0x000000544c04723c */ /* 0x088fe20000041804 */
[--C-:B------:R-:W-:Y:S02]  /*c100*/  FFMA.FTZ R131, R147, c[0x0][0x2d0], -R195.reuse ;  /* 0x0000b40093837a23 */ /* 0x100fe400000108c3 */
[----:B------:R-:W-:Y:S02]  /*c110*/  FFMA.FTZ R251, R146, c[0x0][0x2d0], -R195 ;  /* 0x0000b40092fb7a23 */ /* 0x000fe400000108c3 */
[----:B------:R-:W-:Y:S02]  /*c120*/  FFMA.FTZ R173, R69, R241, R173 ;  /* 0x000000f145ad7223 */ /* 0x000fe400000100ad */
[----:B------:R-:W-:Y:S01]  /*c130*/  FADD.FTZ R172, R74, R172 ;  /* 0x000000ac4aac7221 */ /* 0x000fe20000010000 */
[C---:B------:R-:W-:Y:S01]  /*c140*/  HMMA.16816.F32.BF16 R8, R80.reuse, R84, R8 ;  /* 0x000000545008723c */ /* 0x040fe20000041808 */
[----:B------:R-:W-:Y:S03]  /*c150*/  MUFU.EX2 R117, R117 ;  /* 0x0000007500757308 */ /* 0x000fe60000000800 */
[----:B------:R-:W-:Y:S02]  /*c160*/  FADD.FTZ R173, R99, R173 ;  /* 0x000000ad63ad7221 */ /* 0x000fe40000010000 */
[----:B------:R-:W-:Y:S02]  /*c170*/  FFMA.FTZ R175, R68, R240, R175 ;  /* 0x000000f044af7223 */ /* 0x000fe400000100af */
[-C--:B------:R-:W-:Y:S01]  /*c180*/  HMMA.16816.F32.BF16 R12, R80, R86.reuse, R12 ;  /* 0x00000056500c723c */ /* 0x080fe2000004180c */
[----:B------:R-:W-:Y:S02]  /*c190*/  FADD.FTZ R173, R98, R173 ;  /* 0x000000ad62ad7221 */ /* 0x000fe40000010000 */
        /* <DEDUP_REMOVED lines=8> */
[-C--:B--2---:R-:W-:Y:S01]  /*c220*/  HMMA.16816.F32.BF16 R20, R76, R88.reuse, R20 ;  /* 0x000000584c14723c */ /* 0x084fe20000041814 */
[----:B------:R-:W-:Y:S03]  /*c230*/  FADD.FTZ R173, R136, R173 ;  /* 0x000000ad88ad7221 */ /* 0x000fe60000010000 */
[----:B------:R-:W-:Y:S02]  /*c240*/  FFMA.FTZ R174, R70, R242, R174 ;  /* 0x000000f246ae7223 */ /* 0x000fe400000100ae */
[----:B------:R-:W-:Y:S01]  /*c250*/  FADD.FTZ R175, R166, R175 ;  /* 0x000000afa6af7221 */ /* 0x000fe20000010000 */
[----:B------:R-:W-:Y:S01]  /*c260*/  MUFU.EX2 R128, R128 ;  /* 0x0000008000807308 */ /* 0x000fe20000000800 */
[C---:B------:R-:W-:Y:S01]  /*c270*/  HMMA.16816.F32.BF16 R24, R80.reuse, R88, R24 ;  /* 0x000000585018723c */ /* 0x040fe20000041818 */
[----:B------:R-:W-:Y:S03]  /*c280*/  MOV R166, R2 ;  /* 0x0000000200a67202 */ /* 0x000fe60000000f00 */
[----:B------:R-:W-:Y:S02]  /*c290*/  FADD.FTZ R172, R178, R172 ;  /* 0x000000acb2ac7221 */ /* 0x000fe40000010000 */
[----:B------:R-:W-:Y:S02]  /*c2a0*/  FADD.FTZ R173, R137, R173 ;  /* 0x000000ad89ad7221 */ /* 0x000fe40000010000 */
[-C--:B------:R-:W-:Y:S01]  /*c2b0*/  HMMA.16816.F32.BF16 R28, R80, R90.reuse, R28 ;  /* 0x0000005a501c723c */ /* 0x080fe2000004181c */
[----:B------:R-:W-:Y:S01]  /*c2c0*/  FFMA.FTZ R88, R145, c[0x0][0x2d0], -R199 ;  /* 0x0000b40091587a23 */ /* 0x000fe200000108c7 */
[----:B------:R-:W2:Y:S02]  /*c2d0*/  MUFU.EX2 R129, R129 ;  /* 0x0000008100817308 */ /* 0x000ea40000000800 */
[----:B------:R-:W-:Y:S02]  /*c2e0*/  FADD.FTZ R174, R169, R174 ;  /* 0x000000aea9ae7221 */ /* 0x000fe40000010000 */
[----:B------:R-:W-:Y:S01]  /*c2f0*/  FADD.FTZ R175, R165, R175 ;  /* 0x000000afa5af7221 */ /* 0x000fe20000010000 */
[----:B------:R-:W-:Y:S01]  /*c300*/  MOV R165, R0 ;  /* 0x0000000000a57202 */ /* 0x000fe20000000f00 */
[C---:B------:R-:W-:Y:S01]  /*c310*/  HMMA.16816.F32.BF16 R32, R76.reuse, R90, R32 ;  /* 0x0000005a4c20723c */ /* 0x040fe20000041820 */
[----:B------:R-:W-:Y:S03]  /*c320*/  FADD.FTZ R172, R188, R172 ;  /* 0x000000acbcac7221 */ /* 0x000fe60000010000 */
[----:B------:R3:W-:Y:S01]  /*c330*/  MUFU.EX2 R102, R88 ;  /* 0x0000005800667308 */ /* 0x0007e20000000800 */
[----:B------:R-:W-:Y:S02]  /*c340*/  FADD.FTZ R173, R132, R173 ;  /* 0x000000ad84ad7221 */ /* 0x000fe40000010000 */
[----:B------:R-:W-:Y:S01]  /*c350*/  FADD.FTZ R174, R96, R174 ;  /* 0x000000ae60ae7221 */ /* 0x000fe20000010000 */
[-C--:B----4-:R-:W-:Y:S01]  /*c360*/  HMMA.16816.F32.BF16 R36, R76, R92.reuse, R36 ;  /* 0x0000005c4c24723c */ /* 0x090fe20000041824 */
[----:B------:R-:W-:Y:S03]  /*c370*/  FADD.FTZ R175, R106, R175 ;  /* 0x000000af6aaf7221 */ /* 0x000fe60000010000 */
[----:B------:R-:W-:Y:S02]  /*c380*/  FADD.FTZ R172, R190, R172 ;  /* 0x000000acbeac7221 */ /* 0x000fe40000010000 */
[----:B------:R-:W4:Y:S01]  /*c390*/  MUFU.EX2 R130, R130 ;  /* 0x0000008200827308 */ /* 0x000f220000000800 */
[----:B------:R-:W-:Y:S01]  /*c3a0*/  FADD.FTZ R104, R104, R173 ;  /* 0x000000ad68687221 */ /* 0x000fe20000010000 */
[C---:B------:R-:W-:Y:S01]  /*c3b0*/  HMMA.16816.F32.BF16 R40, R80.reuse, R92, R40 ;  /* 0x0000005c5028723c */ /* 0x040fe20000041828 */
[----:B------:R-:W-:Y:S03]  /*c3c0*/  FADD.FTZ R174, R168, R174 ;  /* 0x000000aea8ae7221 */ /* 0x000fe60000010000 */
[----:B------:R-:W-:Y:S02]  /*c3d0*/  FADD.FTZ R107, R107, R175 ;  /* 0x000000af6b6b7221 */ /* 0x000fe40000010000 */
[----:B--2---:R-:W-:Y:S02]  /*c3e0*/  FADD.FTZ R104, R129, R104 ;  /* 0x0000006881687221 */ /* 0x004fe40000010000 */
[-C--:B------:R-:W-:Y:S01]  /*c3f0*/  HMMA.16816.F32.BF16 R44, R80, R94.reuse, R44 ;  /* 0x0000005e502c723c */ /* 0x080fe2000004182c */
[--C-:B------:R-:W-:Y:S01]  /*c400*/  FFMA.FTZ R92, R151, c[0x0][0x2d0], -R192.reuse ;  /* 0x0000b400975c7a23 */ /* 0x100fe200000108c0 */
[----:B------:R-:W2:Y:S02]  /*c410*/  MUFU.EX2 R131, R131 ;  /* 0x0000008300837308 */ /* 0x000ea40000000800 */
[----:B---3--:R-:W-:Y:S02]  /*c420*/  FFMA.FTZ R88, R144, c[0x0][0x2d0], -R192 ;  /* 0x0000b40090587a23 */ /* 0x008fe400000108c0 */
[----:B------:R-:W-:Y:S01]  /*c430*/  FADD.FTZ R174, R164, R174 ;  /* 0x000000aea4ae7221 */ /* 0x000fe20000010000 */
[----:B------:R-:W-:Y:S01]  /*c440*/  MOV R164, R72 ;  /* 0x0000004800a47202 */ /* 0x000fe20000000f00 */
[C---:B------:R-:W-:Y:S01]  /*c450*/  HMMA.16816.F32.BF16 R48, R76.reuse, R94, R48 ;  /* 0x0000005e4c30723c */ /* 0x040fe20000041830 */
[----:B------:R-:W-:Y:S03]  /*c460*/  FADD.FTZ R107, R108, R107 ;  /* 0x0000006b6c6b7221 */ /* 0x000fe60000010000 */
[----:B------:R3:W-:Y:S01]  /*c470*/  MUFU.EX2 R100, R88 ;  /* 0x0000005800647308 */ /* 0x0007e20000000800 */
[----:B------:R-:W-:Y:S02]  /*c480*/  FADD.FTZ R174, R182, R174 ;  /* 0x000000aeb6ae7221 */ /* 0x000fe40000010000 */
[----:B----4-:R-:W-:Y:S01]  /*c490*/  FADD.FTZ R104, R130, R104 ;  /* 0x0000006882687221 */ /* 0x010fe20000010000 */
[-C--:B-1----:R-:W-:Y:S01]  /*c4a0*/  HMMA.16816.F32.BF16 R52, R76, R84.reuse, R52 ;  /* 0x000000544c34723c */ /* 0x082fe20000041834 */
[----:B------:R-:W-:Y:S03]  /*c4b0*/  FADD.FTZ R107, R109, R107 ;  /* 0x0000006b6d6b7221 */ /* 0x000fe60000010000 */
[----:B------:R-:W-:Y:S02]  /*c4c0*/  FADD.FTZ R174, R193, R174 ;  /* 0x000000aec1ae7221 */ /* 0x000fe40000010000 */
[----:B------:R-:W1:Y:S01]  /*c4d0*/  MUFU.EX2 R101, R92 ;  /* 0x0000005c00657308 */ /* 0x000e620000000800 */
[----:B------:R-:W-:Y:S01]  /*c4e0*/  IMAD.MOV.U32 R167, RZ, RZ, R3 ;  /* 0x000000ffffa77224 */ /* 0x000fe200078e0003 */
[C---:B------:R-:W-:Y:S01]  /*c4f0*/  HMMA.16816.F32.BF16 R56, R80.reuse, R84, R56 ;  /* 0x000000545038723c */ /* 0x040fe20000041838 */
[----:B------:R-:W-:Y:S03]  /*c500*/  FADD.FTZ R174, R196, R174 ;  /* 0x000000aec4ae7221 */ /* 0x000fe60000010000 */
[----:B--2---:R-:W-:Y:S02]  /*c510*/  FADD.FTZ R104, R131, R104 ;  /* 0x0000006883687221 */ /* 0x004fe40000010000 */
[----:B------:R-:W-:Y:S02]  /*c520*/  FADD.FTZ R174, R111, R174 ;  /* 0x000000ae6fae7221 */ /* 0x000fe40000010000 */
[-C--:B------:R-:W-:Y:S01]  /*c530*/  HMMA.16816.F32.BF16 R60, R80, R86.reuse, R60 ;  /* 0x00000056503c723c */ /* 0x080fe2000004183c */
[----:B------:R-:W-:Y:S01]  /*c540*/  FFMA.FTZ R84, R149, c[0x0][0x2d0], -R192 ;  /* 0x0000b40095547a23 */ /* 0x000fe200000108c0 */
[----:B------:R-:W2:Y:S01]  /*c550*/  MUFU.EX2 R251, R251 ;  /* 0x000000fb00fb7308 */ /* 0x000ea20000000800 */
[----:B---3--:R-:W3:Y:S01]  /*c560*/  LDSM.16.MT88.4 R88, [R225+0x1100] ;  /* 0x00110000e158783b */ /* 0x008ee20000004200 */
[----:B------:R-:W-:Y:S03]  /*c570*/  FADD.FTZ R174, R116, R174 ;  /* 0x000000ae74ae7221 */ /* 0x000fe60000010000 */
[----:B------:R-:W-:Y:S01]  /*c580*/  FFMA.FTZ R80, R148, c[0x0][0x2d0], -R199 ;  /* 0x0000b40094507a23 */ /* 0x000fe200000108c7 */
[----:B------:R-:W-:Y:S01]  /*c590*/  HMMA.16816.F32.BF16 R64, R76, R86, R64 ;  /* 0x000000564c40723c */ /* 0x000fe20000041840 */
[----:B------:R-:W-:Y:S03]  /*c5a0*/  FADD.FTZ R174, R119, R174 ;  /* 0x000000ae77ae7221 */ /* 0x000fe60000010000 */
[----:B------:R4:W-:Y:S01]  /*c5b0*/  MUFU.EX2 R114, R80 ;  /* 0x0000005000727308 */ /* 0x0009e20000000800 */
[----:B------:R-:W-:Y:S01]  /*c5c0*/  FADD.FTZ R174, R128, R174 ;  /* 0x000000ae80ae7221 */ /* 0x000fe20000010000 */
[----:B-1----:R-:W-:Y:S01]  /*c5d0*/  F2FP.BF16.PACK_AB R81, R101, R100 ;  /* 0x000000646551723e */ /* 0x002fe200000010ff */
[----:B------:R-:W-:Y:S01]  /*c5e0*/  FFMA.FTZ R92, R150, c[0x0][0x2d0], -R192 ;  /* 0x0000b400965c7a23 */ /* 0x000fe200000108c0 */
[----:B------:R-:W-:Y:S01]  /*c5f0*/  F2FP.BF16.PACK_AB R76, R110, R105 ;  /* 0x000000696e4c723e */ /* 0x000fe200000010ff */
[----:B------:R-:W-:Y:S03]  /*c600*/  LDSM.16.MT88.4 R148, [R225+0x2900] ;  /* 0x00290000e194783b */ /* 0x000fe60000004200 */
[----:B------:R-:W-:Y:S01]  /*c610*/  F2FP.BF16.PACK_AB R77, R116, R111 ;  /* 0x0000006f744d723e */ /* 0x000fe200000010ff */
[----:B------:R-:W-:Y:S01]  /*c620*/  FADD.FTZ R105, R105, R172 ;  /* 0x000000ac69697221 */ /* 0x000fe20000010000 */
[----:B------:R1:W-:Y:S01]  /*c630*/  MUFU.EX2 R121, R84 ;  /* 0x0000005400797308 */ /* 0x0003e20000000800 */
[----:B------:R-:W-:Y:S02]  /*c640*/  F2FP.BF16.PACK_AB R78, R118, R117 ;  /* 0x00000075764e723e */ /* 0x000fe400000010ff */
[----:B------:R-:W-:Y:S01]  /*c650*/  F2FP.BF16.PACK_AB R79, R128, R119 ;  /* 0x00000077804f723e */ /* 0x000fe200000010ff */
[----:B------:R-:W-:Y:S01]  /*c660*/  FADD.FTZ R105, R110, R105 ;  /* 0x000000696e697221 */ /* 0x000fe20000010000 */
[C---:B--2---:R-:W-:Y:S01]  /*c670*/  F2FP.BF16.PACK_AB R82, R251.reuse, R131 ;  /* 0x00000083fb52723e */ /* 0x044fe200000010ff */
[----:B------:R-:W-:Y:S02]  /*c680*/  FADD.FTZ R251, R251, R104 ;  /* 0x00000068fbfb7221 */ /* 0x000fe40000010000 */
[----:B------:R-:W-:Y:S02]  /*c690*/  FADD.FTZ R105, R117, R105 ;  /* 0x0000006975697221 */ /* 0x000fe40000010000 */
[----:B------:R-:W2:Y:S02]  /*c6a0*/  MUFU.EX2 R113, R92 ;  /* 0x0000005c00717308 */ /* 0x000ea40000000800 */
[----:B------:R-:W-:Y:S02]  /*c6b0*/  FADD.FTZ R118, R118, R105 ;  /* 0x0000006976767221 */ /* 0x000fe40000010000 */
[--C-:B----4-:R-:W-:Y:S06]  /*c6c0*/  FFMA.FTZ R80, R155, c[0x0][0x2d0], -R198.reuse ;  /* 0x0000b4009b507a23 */ /* 0x110fec00000108c6 */
[----:B------:R4:W-:Y:S01]  /*c6d0*/  MUFU.EX2 R103, R80 ;  /* 0x0000005000677308 */ /* 0x0009e20000000800 */
[-C--:B---3--:R-:W-:Y:S01]  /*c6e0*/  HMMA.16816.F32.BF16 R4, R76, R88.reuse, R4 ;  /* 0x000000584c04723c */ /* 0x088fe20000041804 */
[----:B-1----:R-:W1:Y:S08]  /*c6f0*/  LDSM.16.MT88.4 R84, [R220+0x1100] ;  /* 0x00110000dc54783b */ /* 0x002e700000004200 */
[----:B------:R-:W-:Y:S03]  /*c700*/  MUFU.EX2 R252, R252 ;  /* 0x000000fc00fc7308 */ /* 0x000fe60000000800 */
[----:B--2---:R-:W-:Y:S01]  /*c710*/  F2FP.BF16.PACK_AB R83, R121, R113 ;  /* 0x000000717953723e */ /* 0x004fe200000010ff */
[--C-:B------:R-:W-:Y:S02]  /*c720*/  FFMA.FTZ R92, R154, c[0x0][0x2d0], -R198.reuse ;  /* 0x0000b4009a5c7a23 */ /* 0x100fe400000108c6 */
[----:B------:R-:W-:Y:S04]  /*c730*/  FFMA.FTZ R198, R177, c[0x0][0x2d0], -R198 ;  /* 0x0000b400b1c67a23 */ /* 0x000fe800000108c6 */
[----:B------:R2:W-:Y:S01]  /*c740*/  MUFU.EX2 R115, R92 ;  /* 0x0000005c00737308 */ /* 0x0005e20000000800 */
[----:B----4-:R-:W-:Y:S09]  /*c750*/  F2FP.BF16.PACK_AB R80, R130, R129 ;  /* 0x000000818250723e */ /* 0x010ff200000010ff */
[----:B------:R-:W-:Y:S01]  /*c760*/  MUFU.EX2 R250, R250 ;  /* 0x000000fa00fa7308 */ /* 0x000fe20000000800 */
[C---:B------:R-:W-:Y:S07]  /*c770*/  HMMA.16816.F32.BF16 R8, R80.reuse, R88, R8 ;  /* 0x000000585008723c */ /* 0x040fee0000041808 */
[----:B------:R-:W-:Y:S01]  /*c780*/  FFMA.FTZ R88, R153, c[0x0][0x2d0], -R199 ;  /* 0x0000b40099587a23 */ /* 0x000fe200000108c7 */
[-C--:B------:R-:W-:Y:S01]  /*c790*/  HMMA.16816.F32.BF16 R12, R80, R90.reuse, R12 ;  /* 0x0000005a500c723c */ /* 0x080fe2000004180c */
[----:B------:R-:W-:Y:S01]  /*c7a0*/  MUFU.EX2 R249, R249 ;  /* 0x000000f900f97308 */ /* 0x000fe20000000800 */
[----:B--2---:R-:W2:Y:S06]  /*c7b0*/  LDSM.16.MT88.4 R92, [R219+0x1100] ;  /* 0x00110000db5c783b */ /* 0x004eac0000004200 */
[C---:B------:R-:W-:Y:S03]  /*c7c0*/  HMMA.16816.F32.BF16 R16, R76.reuse, R90, R16 ;  /* 0x0000005a4c10723c */ /* 0x040fe60000041810 */
[----:B------:R3:W-:Y:S05]  /*c7d0*/  MUFU.EX2 R122, R88 ;  /* 0x00000058007a7308 */ /* 0x0007ea0000000800 */
[-C--:B-1----:R-:W-:Y:S05]  /*c7e0*/  HMMA.16816.F32.BF16 R20, R76, R84.reuse, R20 ;  /* 0x000000544c14723c */ /* 0x082fea0000041814 */
[----:B------:R-:W-:Y:S03]  /*c7f0*/  MUFU.EX2 R248, R248 ;  /* 0x000000f800f87308 */ /* 0x000fe60000000800 */
[C---:B------:R-:W-:Y:S07]  /*c800*/  HMMA.16816.F32.BF16 R24, R80.reuse, R84, R24 ;  /* 0x000000545018723c */ /* 0x040fee0000041818 */
[----:B------:R-:W-:Y:S01]  /*c810*/  FFMA.FTZ R84, R159, c[0x0][0x2d0], -R195 ;  /* 0x0000b4009f547a23 */ /* 0x000fe200000108c3 */
[-C--:B------:R-:W-:Y:S01]  /*c820*/  HMMA.16816.F32.BF16 R28, R80, R86.reuse, R28 ;  /* 0x00000056501c723c */ /* 0x080fe2000004181c */
[----:B------:R-:W-:Y:S03]  /*c830*/  MUFU.EX2 R247, R247 ;  /* 0x000000f700f77308 */ /* 0x000fe60000000800 */
[--C-:B---3--:R-:W-:Y:S02]  /*c840*/  FFMA.FTZ R88, R152, c[0x0][0x2d0], -R199.reuse ;  /* 0x0000b40098587a23 */ /* 0x108fe400000108c7 */
[----:B------:R-:W-:Y:S02]  /*c850*/  FFMA.FTZ R199, R183, c[0x0][0x2d0], -R199 ;  /* 0x0000b400b7c77a23 */ /* 0x000fe400000108c7 */
[C---:B------:R-:W-:Y:S03]  /*c860*/  HMMA.16816.F32.BF16 R32, R76.reuse, R86, R32 ;  /* 0x000000564c20723c */ /* 0x040fe60000041820 */
[----:B------:R1:W-:Y:S05]  /*c870*/  MUFU.EX2 R112, R84 ;  /* 0x0000005400707308 */ /* 0x0003ea0000000800 */
[-C--:B--2---:R-:W-:Y:S05]  /*c880*/  HMMA.16816.F32.BF16 R36, R76, R92.reuse, R36 ;  /* 0x0000005c4c24723c */ /* 0x084fea0000041824 */
[----:B------:R2:W-:Y:S03]  /*c890*/  MUFU.EX2 R125, R88 ;  /* 0x00000058007d7308 */ /* 0x0005e60000000800 */
[C---:B------:R-:W-:Y:S07]  /*c8a0*/  HMMA.16816.F32.BF16 R40, R80.reuse, R92, R40 ;  /* 0x0000005c5028723c */ /* 0x040fee0000041828 */
[--C-:B------:R-:W-:Y:S01]  /*c8b0*/  FFMA.FTZ R92, R162, c[0x0][0x2d0], -R192.reuse ;  /* 0x0000b400a25c7a23 */ /* 0x100fe200000108c0 */
[-C--:B------:R-:W-:Y:S01]  /*c8c0*/  HMMA.16816.F32.BF16 R44, R80, R94.reuse, R44 ;  /* 0x0000005e502c723c */ /* 0x080fe2000004182c */
[----:B------:R-:W-:Y:S03]  /*c8d0*/  MUFU.EX2 R209, R209 ;  /* 0x000000d100d17308 */ /* 0x000fe60000000800 */
[--C-:B-1----:R-:W-:Y:S04]  /*c8e0*/  FFMA.FTZ R84, R158, c[0x0][0x2d0], -R195.reuse ;  /* 0x0000b4009e547a23 */ /* 0x102fe800000108c3 */
[C---:B------:R-:W-:Y:S03]  /*c8f0*/  HMMA.16816.F32.BF16 R48, R76.reuse, R94, R48 ;  /* 0x0000005e4c30723c */ /* 0x040fe60000041830 */
[----:B------:R1:W3:Y:S01]  /*c900*/  MUFU.EX2 R120, R84 ;  /* 0x0000005400787308 */ /* 0x0002e20000000800 */
[----:B--2---:R-:W2:Y:S09]  /*c910*/  LDSM.16.MT88.4 R88, [R218+0x1100] ;  /* 0x00110000da58783b */ /* 0x004eb20000004200 */
[----:B------:R4:W-:Y:S10]  /*c920*/  MUFU.EX2 R126, R92 ;  /* 0x0000005c007e7308 */ /* 0x0009f40000000800 */
[----:B------:R-:W-:Y:S01]  /*c930*/  MUFU.EX2 R206, R206 ;  /* 0x000000ce00ce7308 */ /* 0x000fe20000000800 */
[--C-:B-1----:R-:W-:Y:S09]  /*c940*/  FFMA.FTZ R84, R157, c[0x0][0x2d0], -R195.reuse ;  /* 0x0000b4009d547a23 */ /* 0x102ff200000108c3 */
[----:B------:R1:W-:Y:S01]  /*c950*/  MUFU.EX2 R123, R84 ;  /* 0x00000054007b7308 */ /* 0x0003e20000000800 */
[--C-:B----4-:R-:W-:Y:S09]  /*c960*/  FFMA.FTZ R92, R161, c[0x0][0x2d0], -R192.reuse ;  /* 0x0000b400a15c7a23 */ /* 0x110ff200000108c0 */
[----:B------:R4:W5:Y:S01]  /*c970*/  MUFU.EX2 R133, R92 ;  /* 0x0000005c00857308 */ /* 0x0009620000000800 */
[-C--:B--2---:R-:W-:Y:S08]  /*c980*/  HMMA.16816.F32.BF16 R52, R76, R88.reuse, R52 ;  /* 0x000000584c34723c */ /* 0x084ff00000041834 */
[C---:B------:R-:W-:Y:S01]  /*c990*/  HMMA.16816.F32.BF16 R56, R80.reuse, R88, R56 ;  /* 0x000000585038723c */ /* 0x040fe20000041838 */
[----:B------:R-:W-:Y:S03]  /*c9a0*/  MUFU.EX2 R203, R203 ;  /* 0x000000cb00cb7308 */ /* 0x000fe60000000800 */
[--C-:B-1----:R-:W-:Y:S03]  /*c9b0*/  FFMA.FTZ R84, R156, c[0x0][0x2d0], -R195.reuse ;  /* 0x0000b4009c547a23 */ /* 0x102fe600000108c3 */
[--C-:B------:R-:W-:Y:S01]  /*c9c0*/  FFMA.FTZ R88, R160, c[0x0][0x2d0], -R192.reuse ;  /* 0x0000b400a0587a23 */ /* 0x100fe200000108c0 */
[-C--:B------:R-:W-:Y:S03]  /*c9d0*/  HMMA.16816.F32.BF16 R60, R80, R90.reuse, R60 ;  /* 0x0000005a503c723c */ /* 0x080fe6000004183c */
[----:B------:R1:W2:Y:S01]  /*c9e0*/  MUFU.EX2 R127, R84 ;  /* 0x00000054007f7308 */ /* 0x0002a20000000800 */
[----:B----4-:R-:W-:Y:S03]  /*c9f0*/  LDSM.16.MT88.4 R92, [R219+0x1900] ;  /* 0x00190000db5c783b */ /* 0x010fe60000004200 */
[----:B---3--:R-:W-:Y:S01]  /*ca00*/  F2FP.BF16.PACK_AB R80, R120, R112 ;  /* 0x000000707850723e */ /* 0x008fe200000010ff */
[----:B------:R-:W-:Y:S01]  /*ca10*/  HMMA.16816.F32.BF16 R64, R76, R90, R64 ;  /* 0x0000005a4c40723c */ /* 0x000fe20000041840 */
[----:B-----5:R-:W-:Y:S04]  /*ca20*/  MOV R177, R133 ;  /* 0x0000008500b17202 */ /* 0x020fe80000000f00 */
[----:B------:R3:W4:Y:S02]  /*ca30*/  MUFU.EX2 R134, R88 ;  /* 0x0000005800867308 */ /* 0x0007240000000800 */
[----:B------:R-:W-:Y:S02]  /*ca40*/  F2FP.BF16.PACK_AB R76, R114, R102 ;  /* 0x00000066724c723e */ /* 0x000fe400000010ff */
[----:B------:R-:W-:Y:S03]  /*ca50*/  F2FP.BF16.PACK_AB R77, R115, R103 ;  /* 0x00000067734d723e */ /* 0x000fe600000010ff */
[----:B------:R-:W-:Y:S02]  /*ca60*/  F2FP.BF16.PACK_AB R78, R125, R122 ;  /* 0x0000007a7d4e723e */ /* 0x000fe400000010ff */
[----:B------:R-:W-:Y:S01]  /*ca70*/  F2FP.BF16.PACK_AB R79, R250, R252 ;  /* 0x000000fcfa4f723e */ /* 0x000fe200000010ff */
[----:B------:R-:W-:Y:S01]  /*ca80*/  MUFU.EX2 R202, R202 ;  /* 0x000000ca00ca7308 */ /* 0x000fe20000000800 */
[--C-:B-1----:R-:W-:Y:S01]  /*ca90*/  FFMA.FTZ R84, R163, c[0x0][0x2d0], -R192.reuse ;  /* 0x0000b400a3547a23 */ /* 0x102fe200000108c0 */
[----:B--2---:R-:W-:Y:S08]  /*caa0*/  F2FP.BF16.PACK_AB R82, R127, R123 ;  /* 0x0000007b7f52723e */ /* 0x004ff000000010ff */
[----:B------:R1:W2:Y:S01]  /*cab0*/  MUFU.EX2 R124, R84 ;  /* 0x00000054007c7308 */ /* 0x0002a20000000800 */
[----:B---3--:R-:W-:Y:S01]  /*cac0*/  LDSM.16.MT88.4 R88, [R220+0x1900] ;  /* 0x00190000dc58783b */ /* 0x008fe20000004200 */
[----:B----4-:R-:W-:Y:S02]  /*cad0*/  F2FP.BF16.PACK_AB R83, R134, R133 ;  /* 0x000000858653723e */ /* 0x010fe400000010ff */
[----:B------:R-:W-:Y:S06]  /*cae0*/  MOV R183, R134 ;  /* 0x0000008600b77202 */ /* 0x000fec0000000f00 */
[----:B------:R-:W-:Y:S10]  /*caf0*/  MUFU.EX2 R201, R201 ;  /* 0x000000c900c97308 */ /* 0x000ff40000000800 */
[----:B------:R-:W-:Y:S01]  /*cb00*/  MUFU.EX2 R245, R245 ;  /* 0x000000f500f57308 */ /* 0x000fe20000000800 */
[----:B-1----:R-:W1:Y:S01]  /*cb10*/  LDSM.16.MT88.4 R84, [R225+0x1900] ;  /* 0x00190000e154783b */ /* 0x002e620000004200 */
[----:B--2---:R-:W-:Y:S08]  /*cb20*/  F2FP.BF16.PACK_AB R81, R126, R124 ;  /* 0x0000007c7e51723e */ /* 0x004ff000000010ff */
[----:B------:R-:W2:Y:S10]  /*cb30*/  MUFU.EX2 R210, R210 ;  /* 0x000000d200d27308 */ /* 0x000eb40000000800 */
[----:B------:R-:W-:Y:S10]  /*cb40*/  MUFU.EX2 R207, R207 ;  /* 0x000000cf00cf7308 */ /* 0x000ff40000000800 */
[----:B------:R-:W3:Y:S10]  /*cb50*/  MUFU.EX2 R204, R204 ;  /* 0x000000cc00cc7308 */ /* 0x000ef40000000800 */
[----:B------:R-:W-:Y:S01]  /*cb60*/  MUFU.EX2 R246, R246 ;  /* 0x000000f600f67308 */ /* 0x000fe20000000800 */
[-C--:B-1----:R-:W-:Y:S09]  /*cb70*/  HMMA.16816.F32.BF16 R4, R76, R84.reuse, R4 ;  /* 0x000000544c04723c */ /* 0x082ff20000041804 */
[----:B------:R-:W1:Y:S01]  /*cb80*/  MUFU.EX2 R211, R211 ;  /* 0x000000d300d37308 */ /* 0x000e620000000800 */
[C---:B------:R-:W-:Y:S08]  /*cb90*/  HMMA.16816.F32.BF16 R8, R80.reuse, R84, R8 ;  /* 0x000000545008723c */ /* 0x040ff00000041808 */
[-C--:B------:R-:W-:Y:S01]  /*cba0*/  HMMA.16816.F32.BF16 R12, R80, R86.reuse, R12 ;  /* 0x00000056500c723c */ /* 0x080fe2000004180c */
[----:B------:R-:W-:Y:S07]  /*cbb0*/  MUFU.EX2 R208, R208 ;  /* 0x000000d000d07308 */ /* 0x000fee0000000800 */
[C---:B------:R-:W-:Y:S01]  /*cbc0*/  HMMA.16816.F32.BF16 R16, R76.reuse, R86, R16 ;  /* 0x000000564c10723c */ /* 0x040fe20000041810 */
[----:B------:R-:W4:Y:S02]  /*cbd0*/  LDSM.16.MT88.4 R84, [R218+0x1900] ;  /* 0x00190000da54783b */ /* 0x000f240000004200 */
[----:B------:R-:W5:Y:S05]  /*cbe0*/  MUFU.EX2 R205, R205 ;  /* 0x000000cd00cd7308 */ /* 0x000f6a0000000800 */
[-C--:B------:R-:W-:Y:S05]  /*cbf0*/  HMMA.16816.F32.BF16 R20, R76, R88.reuse, R20 ;  /* 0x000000584c14723c */ /* 0x080fea0000041814 */
        /* <DEDUP_REMOVED lines=10> */
[----:B------:R-:W-:Y:S02]  /*cca0*/  MUFU.EX2 R186, R186 ;  /* 0x000000ba00ba7308 */ /* 0x000fe40000000800 */
[-C--:B------:R-:W-:Y:S08]  /*ccb0*/  HMMA.16816.F32.BF16 R44, R80, R94.reuse, R44 ;  /* 0x0000005e502c723c */ /* 0x080ff0000004182c */
[C---:B------:R-:W-:Y:S01]  /*ccc0*/  HMMA.16816.F32.BF16 R48, R76.reuse, R94, R48 ;  /* 0x0000005e4c30723c */ /* 0x040fe20000041830 */
[----:B------:R-:W-:Y:S01]  /*ccd0*/  LDSM.16.MT88.4 R92, [R219+0x2100] ;  /* 0x00210000db5c783b */ /* 0x000fe20000004200 */
[----:B------:R-:W-:Y:S06]  /*cce0*/  MUFU.EX2 R199, R199 ;  /* 0x000000c700c77308 */ /* 0x000fec0000000800 */
[-C--:B----4-:R-:W-:Y:S04]  /*ccf0*/  HMMA.16816.F32.BF16 R52, R76, R84.reuse, R52 ;  /* 0x000000544c34723c */ /* 0x090fe80000041834 */
[----:B------:R-:W-:Y:S04]  /*cd00*/  MUFU.EX2 R180, R180 ;  /* 0x000000b400b47308 */ /* 0x000fe80000000800 */
[C---:B------:R-:W-:Y:S06]  /*cd10*/  HMMA.16816.F32.BF16 R56, R80.reuse, R84, R56 ;  /* 0x000000545038723c */ /* 0x040fec0000041838 */
[----:B------:R-:W4:Y:S02]  /*cd20*/  MUFU.EX2 R198, R198 ;  /* 0x000000c600c67308 */ /* 0x000f240000000800 */
[-C--:B------:R-:W-:Y:S07]  /*cd30*/  HMMA.16816.F32.BF16 R60, R80, R86.reuse, R60 ;  /* 0x00000056503c723c */ /* 0x080fee000004183c */
[----:B--2---:R-:W-:Y:S01]  /*cd40*/  F2FP.BF16.PACK_AB R80, R210, R245 ;  /* 0x000000f5d250723e */ /* 0x004fe200000010ff */
[----:B------:R-:W-:Y:S01]  /*cd50*/  HMMA.16816.F32.BF16 R64, R76, R86, R64 ;  /* 0x000000564c40723c */ /* 0x000fe20000041840 */
[----:B------:R-:W2:Y:S03]  /*cd60*/  LDSM.16.MT88.4 R84, [R220+0x2100] ;  /* 0x00210000dc54783b */ /* 0x000ea60000004200 */
[----:B---3--:R-:W-:Y:S02]  /*cd70*/  F2FP.BF16.PACK_AB R82, R204, R207 ;  /* 0x000000cfcc52723e */ /* 0x008fe400000010ff */
[----:B-1----:R-:W-:Y:S02]  /*cd80*/  F2FP.BF16.PACK_AB R81, R211, R246 ;  /* 0x000000f6d351723e */ /* 0x002fe400000010ff */
[----:B------:R-:W-:Y:S04]  /*cd90*/  F2FP.BF16.PACK_AB R76, R248, R249 ;  /* 0x000000f9f84c723e */ /* 0x000fe800000010ff */
[----:B------:R-:W-:Y:S02]  /*cda0*/  F2FP.BF16.PACK_AB R77, R209, R247 ;  /* 0x000000f7d14d723e */ /* 0x000fe400000010ff */
[----:B------:R-:W-:Y:S02]  /*cdb0*/  F2FP.BF16.PACK_AB R78, R203, R206 ;  /* 0x000000cecb4e723e */ /* 0x000fe400000010ff */
[----:B------:R-:W-:Y:S02]  /*cdc0*/  F2FP.BF16.PACK_AB R79, R201, R202 ;  /* 0x000000cac94f723e */ /* 0x000fe400000010ff */
[----:B-----5:R-:W-:Y:S05]  /*cdd0*/  F2FP.BF16.PACK_AB R83, R205, R208 ;  /* 0x000000d0cd53723e */ /* 0x020fea00000010ff */
[-C--:B------:R-:W-:Y:S08]  /*cde0*/  HMMA.16816.F32.BF16 R4, R76, R88.reuse, R4 ;  /* 0x000000584c04723c */ /* 0x080ff00000041804 */
[C---:B------:R-:W-:Y:S08]  /*cdf0*/  HMMA.16816.F32.BF16 R8, R80.reuse, R88, R8 ;  /* 0x000000585008723c */ /* 0x040ff00000041808 */
[-C--:B------:R-:W-:Y:S08]  /*ce00*/  HMMA.16816.F32.BF16 R12, R80, R90.reuse, R12 ;  /* 0x0000005a500c723c */ /* 0x080ff0000004180c */
[C---:B------:R-:W-:Y:S01]  /*ce10*/  HMMA.16816.F32.BF16 R16, R76.reuse, R90, R16 ;  /* 0x0000005a4c10723c */ /* 0x040fe20000041810 */
[----:B------:R-:W1:Y:S07]  /*ce20*/  LDSM.16.MT88.4 R88, [R218+0x2100] ;  /* 0x00210000da58783b */ /* 0x000e6e0000004200 */
[-C--:B--2---:R-:W-:Y:S08]  /*ce30*/  HMMA.16816.F32.BF16 R20, R76, R84.reuse, R20 ;  /* 0x000000544c14723c */ /* 0x084ff00000041814 */
[C---:B------:R-:W-:Y:S07]  /*ce40*/  HMMA.16816.F32.BF16 R24, R80.reuse, R84, R24 ;  /* 0x000000545018723c */ /* 0x040fee0000041818 */
[----:B------:R-:W-:Y:S01]  /*ce50*/  FFMA.FTZ R84, R185, c[0x0][0x2d0], -R195 ;  /* 0x0000b400b9547a23 */ /* 0x000fe200000108c3 */
[-C--:B------:R-:W-:Y:S01]  /*ce60*/  HMMA.16816.F32.BF16 R28, R80, R86.reuse, R28 ;  /* 0x00000056501c723c */ /* 0x080fe2000004181c */
[----:B------:R-:W-:Y:S03]  /*ce70*/  IMAD.MOV.U32 R185, RZ, RZ, R127 ;  /* 0x000000ffffb97224 */ /* 0x000fe600078e007f */
[----:B----4-:R-:W-:Y:S01]  /*ce80*/  F2FP.BF16.PACK_AB R127, R198, R180 ;  /* 0x000000b4c67f723e */ /* 0x010fe200000010ff */
[--C-:B------:R-:W-:Y:S01]  /*ce90*/  FFMA.FTZ R85, R181, c[0x0][0x2d0], -R195.reuse ;  /* 0x0000b400b5557a23 */ /* 0x100fe200000108c3 */
[----:B------:R-:W-:Y:S01]  /*cea0*/  MOV R181, R126 ;  /* 0x0000007e00b57202 */ /* 0x000fe20000000f00 */
[----:B------:R-:W-:Y:S01]  /*ceb0*/  MUFU.EX2 R84, R84 ;  /* 0x0000005400547308 */ /* 0x000fe20000000800 */
[C---:B------:R-:W-:Y:S01]  /*cec0*/  HMMA.16816.F32.BF16 R32, R76.reuse, R86, R32 ;  /* 0x000000564c20723c */ /* 0x040fe20000041820 */
[----:B------:R-:W-:Y:S06]  /*ced0*/  F2FP.BF16.PACK_AB R126, R199, R186 ;  /* 0x000000bac77e723e */ /* 0x000fec00000010ff */
[----:B------:R-:W-:Y:S01]  /*cee0*/  FFMA.FTZ R87, R191, c[0x0][0x2d0], -R192 ;  /* 0x0000b400bf577a23 */ /* 0x000fe200000108c0 */
[-C--:B------:R-:W-:Y:S01]  /*cef0*/  HMMA.16816.F32.BF16 R36, R76, R92.reuse, R36 ;  /* 0x0000005c4c24723c */ /* 0x080fe20000041824 */
[--C-:B------:R-:W-:Y:S01]  /*cf00*/  FFMA.FTZ R86, R179, c[0x0][0x2d0], -R195.reuse ;  /* 0x0000b400b3567a23 */ /* 0x100fe200000108c3 */
[----:B------:R-:W2:Y:S02]  /*cf10*/  MUFU.EX2 R85, R85 ;  /* 0x0000005500557308 */ /* 0x000ea40000000800 */
[----:B------:R-:W-:Y:S01]  /*cf20*/  MOV R179, R125 ;  /* 0x0000007d00b37202 */ /* 0x000fe20000000f00 */
[----:B------:R-:W-:Y:S01]  /*cf30*/  FFMA.FTZ R195, R176, c[0x0][0x2d0], -R195 ;  /* 0x0000b400b0c37a23 */ /* 0x000fe200000108c3 */
[----:B------:R-:W-:Y:S01]  /*cf40*/  F2FP.BF16.PACK_AB R125, R189, R194 ;  /* 0x000000c2bd7d723e */ /* 0x000fe200000010ff */
[----:B------:R-:W-:Y:S01]  /*cf50*/  IMAD.MOV.U32 R176, RZ, RZ, R124 ;  /* 0x000000ffffb07224 */ /* 0x000fe200078e007c */
[C---:B------:R-:W-:Y:S01]  /*cf60*/  HMMA.16816.F32.BF16 R40, R80.reuse, R92, R40 ;  /* 0x0000005c5028723c */ /* 0x040fe20000041828 */
[----:B------:R-:W-:Y:S03]  /*cf70*/  F2FP.BF16.PACK_AB R124, R197, R200 ;  /* 0x000000c8c57c723e */ /* 0x000fe600000010ff */
[----:B------:R-:W-:Y:S01]  /*cf80*/  MOV R191, R123 ;  /* 0x0000007b00bf7202 */ /* 0x000fe20000000f00 */
[----:B------:R-:W-:Y:S02]  /*cf90*/  MUFU.EX2 R86, R86 ;  /* 0x0000005600567308 */ /* 0x000fe40000000800 */
[--C-:B------:R-:W-:Y:S01]  /*cfa0*/  FFMA.FTZ R93, R184, c[0x0][0x2d0], -R192.reuse ;  /* 0x0000b400b85d7a23 */ /* 0x100fe200000108c0 */
[-C--:B------:R-:W-:Y:S01]  /*cfb0*/  HMMA.16816.F32.BF16 R44, R80, R94.reuse, R44 ;  /* 0x0000005e502c723c */ /* 0x080fe2000004182c */
[----:B------:R-:W-:Y:S03]  /*cfc0*/  MOV R184, R115 ;  /* 0x0000007300b87202 */ /* 0x000fe60000000f00 */
[--C-:B------:R-:W-:Y:S01]  /*cfd0*/  FFMA.FTZ R92, R187, c[0x0][0x2d0], -R192.reuse ;  /* 0x0000b400bb5c7a23 */ /* 0x100fe200000108c0 */
[----:B------:R-:W-:Y:S01]  /*cfe0*/  MOV R187, R120 ;  /* 0x0000007800bb7202 */ /* 0x000fe20000000f00 */
[----:B------:R-:W-:Y:S01]  /*cff0*/  FFMA.FTZ R192, R73, c[0x0][0x2d0], -R192 ;  /* 0x0000b40049c07a23 */ /* 0x000fe200000108c0 */
[----:B------:R-:W-:Y:S01]  /*d000*/  MOV R73, R112 ;  /* 0x0000007000497202 */ /* 0x000fe20000000f00 */
[C---:B------:R-:W-:Y:S01]  /*d010*/  HMMA.16816.F32.BF16 R48, R76.reuse, R94, R48 ;  /* 0x0000005e4c30723c */ /* 0x040fe20000041830 */
[----:B------:R-:W3:Y:S03]  /*d020*/  MUFU.EX2 R195, R195 ;  /* 0x000000c300c37308 */ /* 0x000ee60000000800 */
[----:B--2---:R-:W-:Y:S01]  /*d030*/  F2FP.BF16.PACK_AB R120, R85, R84 ;  /* 0x000000545578723e */ /* 0x004fe200000010ff */
[----:B------:R-:W-:Y:S02]  /*d040*/  FADD.FTZ R251, R73, R251 ;  /* 0x000000fb49fb7221 */ /* 0x000fe40000010000 */
[----:B------:R-:W-:Y:S01]  /*d050*/  MOV R95, R122 ;  /* 0x0000007a005f7202 */ /* 0x000fe20000000f00 */
[-C--:B-1----:R-:W-:Y:S01]  /*d060*/  HMMA.16816.F32.BF16 R52, R76, R88.reuse, R52 ;  /* 0x000000584c34723c */ /* 0x082fe20000041834 */
[----:B------:R-:W-:Y:S02]  /*d070*/  IMAD.MOV.U32 R94, RZ, RZ, R121 ;  /* 0x000000ffff5e7224 */ /* 0x000fe400078e0079 */
[----:B------:R-:W-:Y:S01]  /*d080*/  MUFU.EX2 R87, R87 ;  /* 0x0000005700577308 */ /* 0x000fe20000000800 */
[----:B------:R-:W-:Y:S04]  /*d090*/  FADD.FTZ R251, R187, R251 ;  /* 0x000000fbbbfb7221 */ /* 0x000fe80000010000 */
[C---:B------:R-:W-:Y:S01]  /*d0a0*/  HMMA.16816.F32.BF16 R56, R80.reuse, R88, R56 ;  /* 0x000000585038723c */ /* 0x040fe20000041838 */
[----:B------:R-:W-:Y:S04]  /*d0b0*/  FADD.FTZ R251, R191, R251 ;  /* 0x000000fbbffb7221 */ /* 0x000fe80000010000 */
[----:B------:R-:W1:Y:S01]  /*d0c0*/  MUFU.EX2 R92, R92 ;  /* 0x0000005c005c7308 */ /* 0x000e620000000800 */
[----:B------:R-:W-:Y:S01]  /*d0d0*/  FADD.FTZ R251, R185, R251 ;  /* 0x000000fbb9fb7221 */ /* 0x000fe20000010000 */
[----:B------:R-:W-:Y:S01]  /*d0e0*/  MOV R88, R113 ;  /* 0x0000007100587202 */ /* 0x000fe20000000f00 */
[-C--:B------:R-:W-:Y:S01]  /*d0f0*/  HMMA.16816.F32.BF16 R60, R80, R90.reuse, R60 ;  /* 0x0000005a503c723c */ /* 0x080fe2000004183c */
[----:B------:R-:W-:Y:S02]  /*d100*/  IMAD.MOV.U32 R89, RZ, RZ, R114 ;  /* 0x000000ffff597224 */ /* 0x000fe400078e0072 */
[----:B------:R-:W-:Y:S01]  /*d110*/  LDSM.16.MT88.4 R112, [R219+0x2900] ;  /* 0x00290000db70783b */ /* 0x000fe20000004200 */
[----:B---3--:R-:W-:Y:S01]  /*d120*/  F2FP.BF16.PACK_AB R122, R195, R86 ;  /* 0x00000056c37a723e */ /* 0x008fe200000010ff */
[----:B------:R-:W-:Y:S02]  /*d130*/  FADD.FTZ R251, R245, R251 ;  /* 0x000000fbf5fb7221 */ /* 0x000fe40000010000 */
[----:B------:R-:W-:Y:S01]  /*d140*/  MUFU.EX2 R93, R93 ;  /* 0x0000005d005d7308 */ /* 0x000fe20000000800 */
[----:B------:R-:W-:Y:S01]  /*d150*/  HMMA.16816.F32.BF16 R64, R76, R90, R64 ;  /* 0x0000005a4c40723c */ /* 0x000fe20000041840 */
[----:B------:R-:W-:Y:S03]  /*d160*/  IMAD.MOV.U32 R83, RZ, RZ, R103 ;  /* 0x000000ffff537224 */ /* 0x000fe600078e0067 */
[----:B------:R-:W-:Y:S01]  /*d170*/  MOV R82, R102 ;  /* 0x0000006600527202 */ /* 0x000fe20000000f00 */
[----:B------:R-:W-:Y:S01]  /*d180*/  IMAD.MOV.U32 R80, RZ, RZ, R100 ;  /* 0x000000ffff507224 */ /* 0x000fe200078e0064 */
[----:B------:R-:W-:Y:S01]  /*d190*/  MOV R81, R101 ;  /* 0x0000006500517202 */ /* 0x000fe20000000f00 */
[----:B------:R-:W-:Y:S01]  /*d1a0*/  FADD.FTZ R174, R83, R174 ;  /* 0x000000ae53ae7221 */ /* 0x000fe20000010000 */
[-C--:B------:R-:W-:Y:S01]  /*d1b0*/  HMMA.16816.F32.BF16 R160, R124, R148.reuse, R4 ;  /* 0x000000947ca0723c */ /* 0x080fe20000041804 */
[----:B------:R-:W2:Y:S01]  /*d1c0*/  MUFU.EX2 R192, R192 ;  /* 0x000000c000c07308 */ /* 0x000ea20000000800 */
[----:B------:R-:W3:Y:S02]  /*d1d0*/  LDSM.16.MT88.4 R100, [R220+0x2900] ;  /* 0x00290000dc64783b */ /* 0x000ee40000004200 */
[----:B------:R-:W-:Y:S01]  /*d1e0*/  FADD.FTZ R118, R82, R118 ;  /* 0x0000007652767221 */ /* 0x000fe20000010000 */
[----:B-1----:R-:W-:Y:S01]  /*d1f0*/  F2FP.BF16.PACK_AB R121, R92, R87 ;  /* 0x000000575c79723e */ /* 0x002fe200000010ff */
[----:B------:R-:W-:Y:S02]  /*d200*/  FADD.FTZ R174, R184, R174 ;  /* 0x000000aeb8ae7221 */ /* 0x000fe40000010000 */
[----:B------:R-:W-:Y:S02]  /*d210*/  FADD.FTZ R118, R89, R118 ;  /* 0x0000007659767221 */ /* 0x000fe40000010000 */
[----:B------:R-:W1:Y:S02]  /*d220*/  LDSM.16.MT88.4 R4, [R218+0x2900] ;  /* 0x00290000da04783b */ /* 0x000e640000004200 */
[----:B------:R-:W-:Y:S02]  /*d230*/  FADD.FTZ R118, R95, R118 ;  /* 0x000000765f767221 */ /* 0x000fe40000010000 */
[----:B------:R-:W-:Y:S02]  /*d240*/  FADD.FTZ R174, R252, R174 ;  /* 0x000000aefcae7221 */ /* 0x000fe40000010000 */
[----:B------:R-:W-:Y:S02]  /*d250*/  FADD.FTZ R118, R179, R118 ;  /* 0x00000076b3767221 */ /* 0x000fe40000010000 */
[----:B------:R-:W-:Y:S02]  /*d260*/  FADD.FTZ R174, R250, R174 ;  /* 0x000000aefaae7221 */ /* 0x000fe40000010000 */
[----:B------:R-:W-:Y:S02]  /*d270*/  FADD.FTZ R118, R249, R118 ;  /* 0x00000076f9767221 */ /* 0x000fe40000010000 */
[----:B------:R-:W-:Y:S02]  /*d280*/  FADD.FTZ R174, R247, R174 ;  /* 0x000000aef7ae7221 */ /* 0x000fe40000010000 */
[----:B------:R-:W-:Y:S01]  /*d290*/  FADD.FTZ R118, R248, R118 ;  /* 0x00000076f8767221 */ /* 0x000fe20000010000 */
[----:B--2---:R-:W-:Y:S01]  /*d2a0*/  F2FP.BF16.PACK_AB R123, R192, R93 ;  /* 0x0000005dc07b723e */ /* 0x004fe200000010ff */
[----:B------:R-:W-:Y:S02]  /*d2b0*/  FADD.FTZ R174, R209, R174 ;  /* 0x000000aed1ae7221 */ /* 0x000fe40000010000 */
[----:B------:R-:W-:Y:S02]  /*d2c0*/  FADD.FTZ R206, R206, R118 ;  /* 0x00000076cece7221 */ /* 0x000fe40000010000 */
[----:B------:R-:W-:Y:S02]  /*d2d0*/  FADD.FTZ R251, R210, R251 ;  /* 0x000000fbd2fb7221 */ /* 0x000fe40000010000 */
        /* <DEDUP_REMOVED lines=9> */
[C---:B------:R-:W-:Y:S01]  /*d370*/  HMMA.16816.F32.BF16 R148, R124.reuse, R150, R16 ;  /* 0x000000967c94723c */ /* 0x040fe20000041810 */
[----:B------:R-:W-:Y:S03]  /*d380*/  FADD.FTZ R8, R88, R8 ;  /* 0x0000000858087221 */ /* 0x000fe60000010000 */
[----:B------:R-:W-:Y:S02]  /*d390*/  FADD.FTZ R206, R200, R206 ;  /* 0x000000cec8ce7221 */ /* 0x000fe40000010000 */
[----:B------:R-:W-:Y:S02]  /*d3a0*/  FADD.FTZ R8, R94, R8 ;  /* 0x000000085e087221 */ /* 0x000fe40000010000 */
[-C--:B---3--:R-:W-:Y:S01]  /*d3b0*/  HMMA.16816.F32.BF16 R144, R124, R100.reuse, R20 ;  /* 0x000000647c90723c */ /* 0x088fe20000041814 */
[----:B------:R-:W-:Y:S03]  /*d3c0*/  FADD.FTZ R174, R194, R174 ;  /* 0x000000aec2ae7221 */ /* 0x000fe60000010000 */
[----:B------:R-:W-:Y:S02]  /*d3d0*/  FADD.FTZ R8, R176, R8 ;  /* 0x00000008b0087221 */ /* 0x000fe40000010000 */
[----:B------:R-:W-:Y:S02]  /*d3e0*/  FADD.FTZ R251, R84, R251 ;  /* 0x000000fb54fb7221 */ /* 0x000fe40000010000 */
[C---:B------:R-:W-:Y:S01]  /*d3f0*/  HMMA.16816.F32.BF16 R140, R120.reuse, R100, R24 ;  /* 0x00000064788c723c */ /* 0x040fe20000041818 */
[----:B------:R-:W-:Y:S03]  /*d400*/  FADD.FTZ R8, R181, R8 ;  /* 0x00000008b5087221 */ /* 0x000fe60000010000 */
[----:B------:R-:W-:Y:S02]  /*d410*/  FADD.FTZ R206, R197, R206 ;  /* 0x000000cec5ce7221 */ /* 0x000fe40000010000 */
[----:B------:R-:W-:Y:S02]  /*d420*/  FADD.FTZ R8, R177, R8 ;  /* 0x00000008b1087221 */ /* 0x000fe40000010000 */
        /* <DEDUP_REMOVED lines=19> */
[----:B------:R-:W-:Y:S01]  /*d560*/  FADD.FTZ R241, R195, R251 ;  /* 0x000000fbc3f17221 */ /* 0x000fe20000010000 */
[----:B------:R-:W-:Y:S01]  /*d570*/  MOV R44, R72 ;  /* 0x00000048002c7202 */ /* 0x000fe20000000f00 */
[C---:B------:R-:W-:Y:S01]  /*d580*/  HMMA.16816.F32.BF16 R112, R124.reuse, R114, R48 ;  /* 0x000000727c70723c */ /* 0x040fe20000041830 */
[----:B------:R-:W-:Y:S04]  /*d590*/  FADD.FTZ R8, R93, R8 ;  /* 0x000000085d087221 */ /* 0x000fe80000010000 */
[----:B------:R-:W-:Y:S03]  /*d5a0*/  FADD.FTZ R240, R192, R8 ;  /* 0x00000008c0f07221 */ /* 0x000fe60000010000 */
[-C--:B-1----:R-:W-:Y:S08]  /*d5b0*/  HMMA.16816.F32.BF16 R128, R124, R4.reuse, R52 ;  /* 0x000000047c80723c */ /* 0x082ff00000041834 */
[C---:B------:R-:W-:Y:S08]  /*d5c0*/  HMMA.16816.F32.BF16 R116, R120.reuse, R4, R56 ;  /* 0x000000047874723c */ /* 0x040ff00000041838 */
[-C--:B------:R-:W-:Y:S08]  /*d5d0*/  HMMA.16816.F32.BF16 R120, R120, R6.reuse, R60 ;  /* 0x000000067878723c */ /* 0x080ff0000004183c */
[----:B------:R-:W-:Y:S01]  /*d5e0*/  HMMA.16816.F32.BF16 R124, R124, R6, R64 ;  /* 0x000000067c7c723c */ /* 0x000fe20000041840 */
[----:B------:R-:W-:-:S07]  /*d5f0*/  @P0 BRA `(.L_x_2447) ;  /* 0xffffa29000000947 */ /* 0x000fce000383ffff */
.L_x_2428:
[----:B------:R-:W1:Y:S01]  /*d600*/  S2UR UR18, SR_CTAID.X ;  /* 0x00000000001279c3 */ /* 0x000e620000002500 */
[----:B------:R-:W-:Y:S01]  /*d610*/  ULDC.64 UR4, c[0x0][0x2c8] ;  /* 0x0000b20000047ab9 */ /* 0x000fe20000000a00 */
[----:B------:R-:W-:Y:S01]  /*d620*/  IMAD.MOV.U32 R4, RZ, RZ, 0x1 ;  /* 0x00000001ff047424 */ /* 0x000fe200078e00ff */
[----:B------:R-:W-:Y:S01]  /*d630*/  PLOP3.LUT P0, PT, PT, PT, UP1, 0x40, 0x0 ;  /* 0x000000000000781c */ /* 0x000fe20003f0e818 */
[----:B------:R-:W-:-:S03]  /*d640*/  IMAD.MOV.U32 R5, RZ, RZ, c[0x0][0x2ac] ;  /* 0x0000ab00ff057624 */ /* 0x000fc600078e00ff */
[----:B------:R-:W-:-:S05]  /*d650*/  IADD3 R6, R4, -c[0x0][0x168], RZ ;  /* 0x80005a0004067a10 */ /* 0x000fca0007ffe0ff */
[----:B------:R-:W-:Y:S01]  /*d660*/  IMAD R5, R5, c[0x0][0x1d0], R6 ;  /* 0x0000740005057a24 */ /* 0x000fe200078e0206 */
[----:B-1----:R-:W-:-:S04]  /*d670*/  ULEA UR18, UR18, 0x7f, 0x7 ;  /* 0x0000007f12127891 */ /* 0x002fc8000f8e383f */
        /* <DEDUP_REMOVED lines=14> */
.L_x_2449:
[----:B------:R-:W-:-:S13]  /*d760*/  ISETP.NE.AND P0, PT, R4, c[0x0][0x32c], PT ;  /* 0x0000cb0004007a0c */ /* 0x000fda0003f05270 */
[----:B------:R-:W-:-:S05]  /*d770*/  @P0 IMAD.HI.U32 R4, R5, c[0x0][0x330], RZ ;  /* 0x0000cc0005040a27 */ /* 0x000fca00078e00ff */
[----:B------:R-:W-:-:S05]  /*d780*/  @P0 SHF.R.U32.HI R5, RZ, c[0x0][0x334], R4 ;  /* 0x0000cd00ff050a19 */ /* 0x000fca0000011604 */
.L_x_2450:
[----:B------:R-:W-:-:S05]  /*d790*/  IMAD R5, R5, c[0x0][0x32c], RZ ;  /* 0x0000cb0005057a24 */ /* 0x000fca00078e02ff */
[----:B------:R-:W-:-:S04]  /*d7a0*/  IMNMX R6, R6, R5, !PT ;  /* 0x0000000506067217 */ /* 0x000fc80007800200 */
.L_x_2448:
[----:B------:R-:W-:-:S05]  /*d7b0*/  IADD3 R5, R6, 0x5f, RZ ;  /* 0x0000005f06057810 */ /* 0x000fca0007ffe0ff */
[----:B------:R-:W-:-:S05]  /*d7c0*/  IMAD.HI R5, R5, 0x2aaaaaab, RZ ;  /* 0x2aaaaaab05057827 */ /* 0x000fca00078e02ff */
[----:B------:R-:W-:-:S04]  /*d7d0*/  SHF.R.U32.HI R4, RZ, 0x1f, R5 ;  /* 0x0000001fff047819 */ /* 0x000fc80000011605 */
[----:B------:R-:W-:-:S04]  /*d7e0*/  LEA.HI.SX32 R4, R5, R4, 0x1c ;  /* 0x0000000405047211 */ /* 0x000fc800078fe2ff */
[----:B------:R-:W-:-:S04]  /*d7f0*/  IMNMX R245, R230, R4, !PT ;  /* 0x00000004e6f57217 */ /* 0x000fc80007800200 */
[----:B------:R-:W-:-:S13]  /*d800*/  ISETP.GE.AND P0, PT, R244, R245, PT ;  /* 0x000000f5f400720c */ /* 0x000fda0003f06270 */
[----:B------:R-:W-:Y:S05]  /*d810*/  @!P0 BRA `(.L_x_2451) ;  /* 0x000038d000008947 */ /* 0x000fea0003800000 */
[----:B------:R-:W-:Y:S01]  /*d820*/  IMAD.MOV.U32 R166, RZ, RZ, R2 ;  /* 0x000000ffffa67224 */ /* 0x000fe200078e0002 */
[----:B------:R-:W-:Y:S01]  /*d830*/  MOV R164, R44 ;  /* 0x0000002c00a47202 */ /* 0x000fe20000000f00 */
[----:B------:R-:W-:Y:S01]  /*d840*/  IMAD.MOV.U32 R167, RZ, RZ, R3 ;  /* 0x000000ffffa77224 */ /* 0x000fe200078e0003 */
[----:B------:R-:W-:Y:S02]  /*d850*/  MOV R165, R0 ;  /* 0x0000000000a57202 */ /* 0x000fe40000000f00 */
.L_x_2454:
        /* <DEDUP_REMOVED lines=63> */
.L_x_2452:
        /* <DEDUP_REMOVED lines=175> */
.L_x_2453:
[----:B------:R-:W-:Y:S01]  /*e740*/  FMNMX.FTZ R169, R8, R165, !PT ;  /* 0x000000a508a97209 */ /* 0x000fe20007810000 */
[----:B-1----:R-:W-:Y:S01]  /*e750*/  LDSM.16.MT88.4 R172, [R220+0x100] ;  /* 0x00010000dcac783b */ /* 0x002fe20000004200 */
        /* <DEDUP_REMOVED lines=82> */
[----:B------:R-:W-:Y:S01]  /*ec80*/  FMNMX.FTZ R3, R80, R3, !PT ;  /* 0x0000000350037209 */ /* 0x000fe20007810000 */
[----:B------:R-:W1:Y:S01]  /*ec90*/  SHFL.BFLY PT, R2, R170, 0x1, 0x1f ;  /* 0x0c201f00aa027f89 */ /* 0x000e6200000e0000 */
[----:B------:R-:W-:Y:S02]  /*eca0*/  FMNMX.FTZ R169, R93, R169, !PT ;  /* 0x000000a95da97209 */ /* 0x000fe40007810000 */
[----:B------:R-:W-:Y:S02]  /*ecb0*/  FMNMX.FTZ R3, R81, R3, !PT ;  /* 0x0000000351037209 */ /* 0x000fe40007810000 */
[----:B------:R-:W-:Y:S02]  /*ecc0*/  FMNMX.FTZ R0, R63, R0, !PT ;  /* 0x000000003f007209 */ /* 0x000fe40007810000 */
[----:B------:R-:W-:Y:S01]  /*ecd0*/  FMNMX.FTZ R3, R84, R3, !PT ;  /* 0x0000000354037209 */ /* 0x000fe20007810000 */
[----:B------:R-:W2:Y:S01]  /*ece0*/  SHFL.BFLY PT, R168, R169, 0x2, 0x1f ;  /* 0x0c401f00a9a87f89 */ /* 0x000ea200000e0000 */
[----:B------:R-:W-:Y:S02]  /*ecf0*/  FMNMX.FTZ R0, R74, R0, !PT ;  /* 0x000000004a007209 */ /* 0x000fe40007810000 */
[----:B------:R-:W-:Y:S02]  /*ed00*/  FMNMX.FTZ R3, R85, R3, !PT ;  /* 0x0000000355037209 */ /* 0x000fe40007810000 */
[----:B------:R-:W-:Y:S02]  /*ed10*/  ISETP.GT.AND P0, PT, R244, R245, PT ;  /* 0x000000f5f400720c */ /* 0x000fe40003f04270 */
[----:B------:R-:W-:Y:S02]  /*ed20*/  FMNMX.FTZ R3, R96, R3, !PT ;  /* 0x0000000360037209 */ /* 0x000fe40007810000 */
[----:B------:R-:W-:Y:S02]  /*ed30*/  IADD3 R244, R244, -0x1, RZ ;  /* 0xfffffffff4f47810 */ /* 0x000fe40007ffe0ff */
[----:B------:R-:W-:Y:S02]  /*ed40*/  FMNMX.FTZ R3, R97, R3, !PT ;  /* 0x0000000361037209 */ /* 0x000fe40007810000 */
[----:B-1----:R-:W-:Y:S03]  /*ed50*/  FMNMX.FTZ R2, R170, R2, !PT ;  /* 0x00000002aa027209 */ /* 0x002fe60007810000 */
[----:B------:R-:W1:Y:S02]  /*ed60*/  SHFL.BFLY PT, R171, R3, 0x2, 0x1f ;  /* 0x0c401f0003ab7f89 */ /* 0x000e6400000e0000 */
[C---:B------:R-:W-:Y:S02]  /*ed70*/  FMUL.FTZ R204, R2.reuse, c[0x0][0x2d0] ;  /* 0x0000b40002cc7a20 */ /* 0x040fe40000410000 */
[----:B------:R-:W-:Y:S01]  /*ed80*/  FADD.FTZ R166, -R2, R166 ;  /* 0x000000a602a67221 */ /* 0x000fe20000010100 */
[----:B--2---:R-:W-:Y:S01]  /*ed90*/  FMNMX.FTZ R169, R169, R168, !PT ;  /* 0x000000a8a9a97209 */ /* 0x004fe20007810000 */
[--C-:B------:R-:W-:Y:S01]  /*eda0*/  FFMA.FTZ R191, R22, c[0x0][0x2d0], -R204.reuse ;  /* 0x0000b40016bf7a23 */ /* 0x100fe200000108cc */
[----:B------:R-:W-:Y:S01]  /*edb0*/  FMNMX.FTZ R168, R75, R0, !PT ;  /* 0x000000004ba87209 */ /* 0x000fe20007810000 */
[--C-:B------:R-:W-:Y:S02]  /*edc0*/  FFMA.FTZ R192, R23, c[0x0][0x2d0], -R204.reuse ;  /* 0x0000b40017c07a23 */ /* 0x100fe400000108cc */
[--C-:B------:R-:W-:Y:S01]  /*edd0*/  FFMA.FTZ R54, R54, c[0x0][0x2d0], -R204.reuse ;  /* 0x0000b40036367a23 */ /* 0x100fe200000108cc */
[----:B------:R-:W2:Y:S01]  /*ede0*/  SHFL.BFLY PT, R0, R169, 0x1, 0x1f ;  /* 0x0c201f00a9007f89 */ /* 0x000ea200000e0000 */
[----:B------:R-:W-:Y:S01]  /*edf0*/  MUFU.EX2 R191, R191 ;  /* 0x000000bf00bf7308 */ /* 0x000fe20000000800 */
[--C-:B------:R-:W-:Y:S01]  /*ee00*/  FFMA.FTZ R55, R55, c[0x0][0x2d0], -R204.reuse ;  /* 0x0000b40037377a23 */ /* 0x100fe200000108cc */
[----:B------:R-:W-:Y:S01]  /*ee10*/  FMNMX.FTZ R168, R78, R168, !PT ;  /* 0x000000a84ea87209 */ /* 0x000fe20007810000 */
[--C-:B------:R-:W-:Y:S02]  /*ee20*/  FFMA.FTZ R66, R66, c[0x0][0x2d0], -R204.reuse ;  /* 0x0000b40042427a23 */ /* 0x100fe400000108cc */
[--C-:B------:R-:W-:Y:S01]  /*ee30*/  FFMA.FTZ R67, R67, c[0x0][0x2d0], -R204.reuse ;  /* 0x0000b40043437a23 */ /* 0x100fe200000108cc */
[----:B------:R-:W-:Y:S01]  /*ee40*/  FMNMX.FTZ R168, R79, R168, !PT ;  /* 0x000000a84fa87209 */ /* 0x000fe20007810000 */
[--C-:B------:R-:W-:Y:S02]  /*ee50*/  FFMA.FTZ R195, R34, c[0x0][0x2d0], -R204.reuse ;  /* 0x0000b40022c37a23 */ /* 0x100fe400000108cc */
        /* <DEDUP_REMOVED lines=8> */
[--C-:B------:R-:W-:Y:S02]  /*eee0*/  FFMA.FTZ R180, R6, c[0x0][0x2d0], -R204.reuse ;  /* 0x0000b40006b47a23 */ /* 0x100fe400000108cc */
[--C-:B------:R-:W-:Y:S01]  /*eef0*/  FFMA.FTZ R177, R7, c[0x0][0x2d0], -R204.reuse ;  /* 0x0000b40007b17a23 */ /* 0x100fe200000108cc */
[----:B------:R-:W-:Y:S01]  /*ef00*/  MUFU.EX2 R195, R195 ;  /* 0x000000c300c37308 */ /* 0x000fe20000000800 */
[--C-:B------:R-:W-:Y:S01]  /*ef10*/  FFMA.FTZ R178, R18, c[0x0][0x2d0], -R204.reuse ;  /* 0x0000b40012b27a23 */ /* 0x100fe200000108cc */
[----:B------:R-:W1:Y:S01]  /*ef20*/  SHFL.BFLY PT, R171, R3, 0x1, 0x1f ;  /* 0x0c201f0003ab7f89 */ /* 0x000e6200000e0000 */
[----:B--2---:R-:W-:Y:S01]  /*ef30*/  FMNMX.FTZ R0, R169, R0, !PT ;  /* 0x00000000a9007209 */ /* 0x004fe20007810000 */
[--C-:B------:R-:W-:Y:S01]  /*ef40*/  FFMA.FTZ R211, R50, c[0x0][0x2d0], -R204.reuse ;  /* 0x0000b40032d37a23 */ /* 0x100fe200000108cc */
[----:B------:R-:W-:Y:S01]  /*ef50*/  FMNMX.FTZ R168, R94, R168, !PT ;  /* 0x000000a85ea87209 */ /* 0x000fe20007810000 */
[----:B------:R-:W-:Y:S02]  /*ef60*/  FFMA.FTZ R246, R51, c[0x0][0x2d0], -R204 ;  /* 0x0000b40033f67a23 */ /* 0x000fe400000108cc */
[C---:B------:R-:W-:Y:S01]  /*ef70*/  FMUL.FTZ R202, R0.reuse, c[0x0][0x2d0] ;  /* 0x0000b40000ca7a20 */ /* 0x040fe20000410000 */
[----:B------:R-:W-:Y:S01]  /*ef80*/  FMNMX.FTZ R168, R95, R168, !PT ;  /* 0x000000a85fa87209 */ /* 0x000fe20007810000 */
[----:B------:R-:W2:Y:S01]  /*ef90*/  MUFU.EX2 R166, R166 ;  /* 0x000000a600a67308 */ /* 0x000ea20000000800 */
[----:B------:R-:W-:Y:S02]  /*efa0*/  FADD.FTZ R165, -R0, R165 ;  /* 0x000000a500a57221 */ /* 0x000fe40000010100 */
[--C-:B------:R-:W-:Y:S01]  /*efb0*/  FFMA.FTZ R247, R40, c[0x0][0x2d0], -R202.reuse ;  /* 0x0000b40028f77a23 */ /* 0x100fe200000108ca */
[----:B------:R-:W3:Y:S01]  /*efc0*/  SHFL.BFLY PT, R169, R168, 0x2, 0x1f ;  /* 0x0c401f00a8a97f89 */ /* 0x000ee200000e0000 */
[--C-:B------:R-:W-:Y:S02]  /*efd0*/  FFMA.FTZ R248, R45, c[0x0][0x2d0], -R202.reuse ;  /* 0x0000b4002df87a23 */ /* 0x100fe400000108ca */
[--C-:B------:R-:W-:Y:S02]  /*efe0*/  FFMA.FTZ R56, R56, c[0x0][0x2d0], -R202.reuse ;  /* 0x0000b40038387a23 */ /* 0x100fe400000108ca */
[--C-:B------:R-:W-:Y:S01]  /*eff0*/  FFMA.FTZ R57, R57, c[0x0][0x2d0], -R202.reuse ;  /* 0x0000b40039397a23 */ /* 0x100fe200000108ca */
[----:B------:R-:W-:Y:S01]  /*f000*/  MUFU.EX2 R180, R180 ;  /* 0x000000b400b47308 */ /* 0x000fe20000000800 */
[--C-:B------:R-:W-:Y:S02]  /*f010*/  FFMA.FTZ R197, R24, c[0x0][0x2d0], -R202.reuse ;  /* 0x0000b40018c57a23 */ /* 0x100fe400000108ca */
[--C-:B------:R-:W-:Y:S02]  /*f020*/  FFMA.FTZ R198, R25, c[0x0][0x2d0], -R202.reuse ;  /* 0x0000b40019c67a23 */ /* 0x100fe400000108ca */
[--C-:B------:R-:W-:Y:S01]  /*f030*/  FFMA.FTZ R203, R28, c[0x0][0x2d0], -R202.reuse ;  /* 0x0000b4001ccb7a23 */ /* 0x100fe200000108ca */
[----:B-1----:R-:W-:Y:S01]  /*f040*/  FMNMX.FTZ R3, R3, R171, !PT ;  /* 0x000000ab03037209 */ /* 0x002fe20007810000 */
[----:B------:R-:W-:Y:S02]  /*f050*/  FMUL.FTZ R165, R165, c[0x0][0x2d0] ;  /* 0x0000b400a5a57a20 */ /* 0x000fe40000410000 */
[--C-:B------:R-:W-:Y:S01]  /*f060*/  FFMA.FTZ R182, R12, c[0x0][0x2d0], -R202.reuse ;  /* 0x0000b4000cb67a23 */ /* 0x100fe200000108ca */
[----:B------:R-:W-:Y:S01]  /*f070*/  MUFU.EX2 R177, R177 ;  /* 0x000000b100b17308 */ /* 0x000fe20000000800 */
[----:B------:R-:W-:Y:S02]  /*f080*/  FMUL.FTZ R205, R3, c[0x0][0x2d0] ;  /* 0x0000b40003cd7a20 */ /* 0x000fe40000410000 */
[----:B------:R-:W-:Y:S02]  /*f090*/  FFMA.FTZ R183, R13, c[0x0][0x2d0], -R202 ;  /* 0x0000b4000db77a23 */ /* 0x000fe400000108ca */
[--C-:B------:R-:W-:Y:S02]  /*f0a0*/  FFMA.FTZ R189, R20, c[0x0][0x2d0], -R205.reuse ;  /* 0x0000b40014bd7a23 */ /* 0x100fe400000108cd */
[--C-:B------:R-:W-:Y:S01]  /*f0b0*/  FFMA.FTZ R190, R21, c[0x0][0x2d0], -R205.reuse ;  /* 0x0000b40015be7a23 */ /* 0x100fe200000108cd */
[----:B---3--:R-:W-:Y:S01]  /*f0c0*/  FMNMX.FTZ R169, R168, R169, !PT ;  /* 0x000000a9a8a97209 */ /* 0x008fe20007810000 */
[----:B------:R-:W-:Y:S01]  /*f0d0*/  LDSM.16.MT88.4 R20, [R225+0x100] ;  /* 0x00010000e114783b */ /* 0x000fe20000004200 */
[----:B------:R-:W-:Y:S01]  /*f0e0*/  MUFU.EX2 R178, R178 ;  /* 0x000000b200b27308 */ /* 0x000fe20000000800 */
[C---:B--2---:R-:W-:Y:S02]  /*f0f0*/  FMUL.FTZ R38, R166.reuse, R130 ;  /* 0x00000082a6267220 */ /* 0x044fe40000410000 */
[----:B------:R-:W-:Y:S02]  /*f100*/  FMUL.FTZ R39, R166, R131 ;  /* 0x00000083a6277220 */ /* 0x000fe40000410000 */
[--C-:B------:R-:W-:Y:S02]  /*f110*/  FFMA.FTZ R251, R52, c[0x0][0x2d0], -R205.reuse ;  /* 0x0000b40034fb7a23 */ /* 0x100fe400000108cd */
[--C-:B------:R-:W-:Y:S01]  /*f120*/  FFMA.FTZ R252, R53, c[0x0][0x2d0], -R205.reuse ;  /* 0x0000b40035fc7a23 */ /* 0x100fe200000108cd */
[----:B------:R-:W1:Y:S01]  /*f130*/  SHFL.BFLY PT, R168, R169, 0x1, 0x1f ;  /* 0x0c201f00a9a87f89 */ /* 0x000e6200000e0000 */
[--C-:B------:R-:W-:Y:S01]  /*f140*/  FFMA.FTZ R64, R64, c[0x0][0x2d0], -R205.reuse ;  /* 0x0000b40040407a23 */ /* 0x100fe200000108cd */
[----:B------:R-:W2:Y:S01]  /*f150*/  MUFU.EX2 R165, R165 ;  /* 0x000000a500a57308 */ /* 0x000ea20000000800 */
[--C-:B------:R-:W-:Y:S02]  /*f160*/  FFMA.FTZ R65, R65, c[0x0][0x2d0], -R205.reuse ;  /* 0x0000b40041417a23 */ /* 0x100fe400000108cd */
[----:B------:R-:W-:Y:S02]  /*f170*/  FMUL.FTZ R18, R166, R150 ;  /* 0x00000096a6127220 */ /* 0x000fe40000410000 */
[--C-:B------:R-:W-:Y:S02]  /*f180*/  FFMA.FTZ R194, R33, c[0x0][0x2d0], -R205.reuse ;  /* 0x0000b40021c27a23 */ /* 0x100fe400000108cd */
[--C-:B------:R-:W-:Y:S02]  /*f190*/  FFMA.FTZ R206, R37, c[0x0][0x2d0], -R205.reuse ;  /* 0x0000b40025ce7a23 */ /* 0x100fe400000108cd */
[--C-:B------:R-:W-:Y:S01]  /*f1a0*/  FFMA.FTZ R171, R16, c[0x0][0x2d0], -R205.reuse ;  /* 0x0000b40010ab7a23 */ /* 0x100fe200000108cd */
[----:B------:R-:W-:Y:S01]  /*f1b0*/  MUFU.EX2 R182, R182 ;  /* 0x000000b600b67308 */ /* 0x000fe20000000800 */
[--C-:B------:R-:W-:Y:S02]  /*f1c0*/  FFMA.FTZ R176, R17, c[0x0][0x2d0], -R205.reuse ;  /* 0x0000b40011b07a23 */ /* 0x100fe400000108cd */
[C---:B------:R-:W-:Y:S02]  /*f1d0*/  FMUL.FTZ R6, R166.reuse, R162 ;  /* 0x000000a2a6067220 */ /* 0x040fe40000410000 */
[----:B------:R-:W-:Y:S02]  /*f1e0*/  FMUL.FTZ R7, R166, R163 ;  /* 0x000000a3a6077220 */ /* 0x000fe40000410000 */
[----:B------:R-:W-:Y:S02]  /*f1f0*/  FFMA.FTZ R193, R32, c[0x0][0x2d0], -R205 ;  /* 0x0000b40020c17a23 */ /* 0x000fe400000108cd */
[C---:B------:R-:W-:Y:S01]  /*f200*/  FMUL.FTZ R102, R166.reuse, R102 ;  /* 0x00000066a6667220 */ /* 0x040fe20000410000 */
[----:B------:R-:W-:Y:S01]  /*f210*/  MUFU.EX2 R171, R171 ;  /* 0x000000ab00ab7308 */ /* 0x000fe20000000800 */
[----:B------:R-:W-:Y:S01]  /*f220*/  FMUL.FTZ R103, R166, R103 ;  /* 0x00000067a6677220 */ /* 0x000fe20000410000 */
[----:B-1----:R-:W-:Y:S01]  /*f230*/  FMNMX.FTZ R168, R168, R169, !PT ;  /* 0x000000a9a8a87209 */ /* 0x002fe20007810000 */
[----:B------:R-:W-:Y:S02]  /*f240*/  FFMA.FTZ R169, R19, c[0x0][0x2d0], -R204 ;  /* 0x0000b40013a97a23 */ /* 0x000fe400000108cc */
[C---:B--2---:R-:W-:Y:S02]  /*f250*/  FMUL.FTZ R24, R165.reuse, R140 ;  /* 0x0000008ca5187220 */ /* 0x044fe40000410000 */
[C---:B------:R-:W-:Y:S02]  /*f260*/  FMUL.FTZ R25, R165.reuse, R141 ;  /* 0x0000008da5197220 */ /* 0x040fe40000410000 */
[C---:B------:R-:W-:Y:S01]  /*f270*/  FMUL.FTZ R33, R165.reuse, R137 ;  /* 0x00000089a5217220 */ /* 0x040fe20000410000 */
[----:B------:R-:W1:Y:S01]  /*f280*/  MUFU.EX2 R176, R176 ;  /* 0x000000b000b07308 */ /* 0x000e620000000800 */
[----:B------:R-:W-:Y:S02]  /*f290*/  FMUL.FTZ R201, R168, c[0x0][0x2d0] ;  /* 0x0000b400a8c97a20 */ /* 0x000fe40000410000 */
[----:B------:R-:W-:Y:S02]  /*f2a0*/  FMUL.FTZ R12, R165, R152 ;  /* 0x00000098a50c7220 */ /* 0x000fe40000410000 */
[--C-:B------:R-:W-:Y:S02]  /*f2b0*/  FFMA.FTZ R249, R46, c[0x0][0x2d0], -R201.reuse ;  /* 0x0000b4002ef97a23 */ /* 0x100fe400000108c9 */
[--C-:B------:R-:W-:Y:S02]  /*f2c0*/  FFMA.FTZ R250, R47, c[0x0][0x2d0], -R201.reuse ;  /* 0x0000b4002ffa7a23 */ /* 0x100fe400000108c9 */
[--C-:B------:R-:W-:Y:S01]  /*f2d0*/  FFMA.FTZ R58, R58, c[0x0][0x2d0], -R201.reuse ;  /* 0x0000b4003a3a7a23 */ /* 0x100fe200000108c9 */
[----:B------:R-:W2:Y:S01]  /*f2e0*/  MUFU.EX2 R169, R169 ;  /* 0x000000a900a97308 */ /* 0x000ea20000000800 */
[--C-:B------:R-:W-:Y:S02]  /*f2f0*/  FFMA.FTZ R59, R59, c[0x0][0x2d0], -R201.reuse ;  /* 0x0000b4003b3b7a23 */ /* 0x100fe400000108c9 */
[----:B------:R-:W-:Y:S02]  /*f300*/  FMUL.FTZ R13, R165, R153 ;  /* 0x00000099a50d7220 */ /* 0x000fe40000410000 */
[----:B------:R-:W-:Y:S02]  /*f310*/  FMUL.FTZ R19, R166, R151 ;  /* 0x00000097a6137220 */ /* 0x000fe40000410000 */
[--C-:B------:R-:W-:Y:S02]  /*f320*/  FFMA.FTZ R199, R26, c[0x0][0x2d0], -R201.reuse ;  /* 0x0000b4001ac77a23 */ /* 0x100fe400000108c9 */
[--C-:B------:R-:W-:Y:S01]  /*f330*/  FFMA.FTZ R200, R27, c[0x0][0x2d0], -R201.reuse ;  /* 0x0000b4001bc87a23 */ /* 0x100fe200000108c9 */
[----:B------:R-:W-:Y:S01]  /*f340*/  MUFU.EX2 R183, R183 ;  /* 0x000000b700b77308 */ /* 0x000fe20000000800 */
[----:B------:R-:W-:Y:S02]  /*f350*/  FMUL.FTZ R32, R165, R136 ;  /* 0x00000088a5207220 */ /* 0x000fe40000410000 */
[--C-:B------:R-:W-:Y:S01]  /*f360*/  FFMA.FTZ R136, R31, c[0x0][0x2d0], -R201.reuse ;  /* 0x0000b4001f887a23 */ /* 0x100fe200000108c9 */
[----:B-1----:R-:W-:Y:S01]  /*f370*/  F2FP.BF16.PACK_AB R162, R176, R171 ;  /* 0x000000abb0a2723e */ /* 0x002fe200000010ff */
[----:B------:R-:W-:Y:S02]  /*f380*/  FMUL.FTZ R31, R166, R135 ;  /* 0x00000087a61f7220 */ /* 0x000fe40000410000 */
[--C-:B------:R-:W-:Y:S02]  /*f390*/  FFMA.FTZ R185, R14, c[0x0][0x2d0], -R201.reuse ;  /* 0x0000b4000eb97a23 */ /* 0x100fe400000108c9 */
[----:B------:R-:W-:Y:S01]  /*f3a0*/  FFMA.FTZ R186, R15, c[0x0][0x2d0], -R201 ;  /* 0x0000b4000fba7a23 */ /* 0x000fe200000108c9 */
[----:B------:R-:W-:Y:S01]  /*f3b0*/  MUFU.EX2 R189, R189 ;  /* 0x000000bd00bd7308 */ /* 0x000fe20000000800 */
[C---:B------:R-:W-:Y:S02]  /*f3c0*/  FMUL.FTZ R104, R165.reuse, R104 ;  /* 0x00000068a5687220 */ /* 0x040fe40000410000 */
[----:B------:R-:W-:Y:S01]  /*f3d0*/  FMUL.FTZ R105, R165, R105 ;  /* 0x00000069a5697220 */ /* 0x000fe20000410000 */
[----:B--2---:R-:W-:Y:S01]  /*f3e0*/  F2FP.BF16.PACK_AB R163, R169, R178 ;  /* 0x000000b2a9a3723e */ /* 0x004fe200000010ff */
[C---:B------:R-:W-:Y:S02]  /*f3f0*/  FMUL.FTZ R108, R165.reuse, R108 ;  /* 0x0000006ca56c7220 */ /* 0x040fe40000410000 */
[----:B------:R-:W-:Y:S02]  /*f400*/  FMUL.FTZ R109, R165, R109 ;  /* 0x0000006da56d7220 */ /* 0x000fe40000410000 */
[----:B------:R-:W-:Y:S01]  /*f410*/  FMUL.FTZ R114, R166, R114 ;  /* 0x00000072a6727220 */ /* 0x000fe20000410000 */
[----:B------:R-:W-:Y:S01]  /*f420*/  MUFU.EX2 R185, R185 ;  /* 0x000000b900b97308 */ /* 0x000fe20000000800 */
[----:B------:R-:W-:Y:S02]  /*f430*/  FADD.FTZ R167, -R3, R167 ;  /* 0x000000a703a77221 */ /* 0x000fe40000010100 */
[--C-:B------:R-:W-:Y:S02]  /*f440*/  FFMA.FTZ R179, R4, c[0x0][0x2d0], -R205.reuse ;  /* 0x0000b40004b37a23 */ /* 0x100fe400000108cd */
[----:B------:R-:W-:Y:S02]  /*f450*/  FMUL.FTZ R167, R167, c[0x0][0x2d0] ;  /* 0x0000b400a7a77a20 */ /* 0x000fe40000410000 */
[--C-:B------:R-:W-:Y:S02]  /*f460*/  FFMA.FTZ R170, R5, c[0x0][0x2d0], -R205.reuse ;  /* 0x0000b40005aa7a23 */ /* 0x100fe400000108cd */
[----:B------:R-:W-:Y:S01]  /*f470*/  FMUL.FTZ R115, R166, R115 ;  /* 0x00000073a6737220 */ /* 0x000fe20000410000 */
[----:B------:R-:W-:Y:S01]  /*f480*/  MUFU.EX2 R179, R179 ;  /* 0x000000b300b37308 */ /* 0x000fe20000000800 */
[----:B------:R-:W-:Y:S02]  /*f490*/  FADD.FTZ R164, -R168, R164 ;  /* 0x000000a4a8a47221 */ /* 0x000fe40000010100 */
[C---:B------:R-:W-:Y:S02]  /*f4a0*/  FMUL.FTZ R116, R165.reuse, R116 ;  /* 0x00000074a5747220 */ /* 0x040fe40000410000 */
[----:B------:R-:W-:Y:S02]  /*f4b0*/  FMUL.FTZ R164, R164, c[0x0][0x2d0] ;  /* 0x0000b400a4a47a20 */ /* 0x000fe40000410000 */
[C---:B------:R-:W-:Y:S02]  /*f4c0*/  FMUL.FTZ R117, R165.reuse, R117 ;  /* 0x00000075a5757220 */ /* 0x040fe40000410000 */
[C---:B------:R-:W-:Y:S01]  /*f4d0*/  FMUL.FTZ R120, R165.reuse, R120 ;  /* 0x00000078a5787220 */ /* 0x040fe20000410000 */
[----:B------:R-:W1:Y:S01]  /*f4e0*/  MUFU.EX2 R167, R167 ;  /* 0x000000a700a77308 */ /* 0x000e620000000800 */
[----:B------:R-:W-:Y:S02]  /*f4f0*/  FMUL.FTZ R121, R165, R121 ;  /* 0x00000079a5797220 */ /* 0x000fe40000410000 */
[C---:B------:R-:W-:Y:S02]  /*f500*/  FMUL.FTZ R126, R166.reuse, R126 ;  /* 0x0000007ea67e7220 */ /* 0x040fe40000410000 */
[----:B------:R-:W-:Y:S02]  /*f510*/  FMUL.FTZ R127, R166, R127 ;  /* 0x0000007fa67f7220 */ /* 0x000fe40000410000 */
[--C-:B------:R-:W-:Y:S02]  /*f520*/  FFMA.FTZ R209, R48, c[0x0][0x2d0], -R205.reuse ;  /* 0x0000b40030d17a23 */ /* 0x100fe400000108cd */
[----:B------:R-:W-:Y:S01]  /*f530*/  FFMA.FTZ R210, R49, c[0x0][0x2d0], -R205 ;  /* 0x0000b40031d27a23 */ /* 0x000fe200000108cd */
[----:B------:R-:W2:Y:S01]  /*f540*/  MUFU.EX2 R170, R170 ;  /* 0x000000aa00aa7308 */ /* 0x000ea20000000800 */
[--C-:B------:R-:W-:Y:S01]  /*f550*/  FFMA.FTZ R188, R8, c[0x0][0x2d0], -R202.reuse ;  /* 0x0000b40008bc7a23 */ /* 0x100fe200000108ca */
[----:B------:R-:W-:Y:S01]  /*f560*/  F2FP.BF16.PACK_AB R49, R192, R191 ;  /* 0x000000bfc031723e */ /* 0x000fe200000010ff */
[--C-:B------:R-:W-:Y:S02]  /*f570*/  FFMA.FTZ R181, R9, c[0x0][0x2d0], -R202.reuse ;  /* 0x0000b40009b57a23 */ /* 0x100fe400000108ca */
[--C-:B------:R-:W-:Y:S02]  /*f580*/  FFMA.FTZ R187, R10, c[0x0][0x2d0], -R201.reuse ;  /* 0x0000b4000abb7a23 */ /* 0x100fe400000108c9 */
[--C-:B------:R-:W-:Y:S02]  /*f590*/  FFMA.FTZ R184, R11, c[0x0][0x2d0], -R201.reuse ;  /* 0x0000b4000bb87a23 */ /* 0x100fe400000108c9 */
[C---:B------:R-:W-:Y:S01]  /*f5a0*/  FMUL.FTZ R8, R165.reuse, R156 ;  /* 0x0000009ca5087220 */ /* 0x040fe20000410000 */
[----:B------:R-:W3:Y:S01]  /*f5b0*/  MUFU.EX2 R164, R164 ;  /* 0x000000a400a47308 */ /* 0x000ee20000000800 */
[----:B------:R-:W-:Y:S02]  /*f5c0*/  FMUL.FTZ R9, R165, R157 ;  /* 0x0000009da5097220 */ /* 0x000fe40000410000 */
[--C-:B------:R-:W-:Y:S02]  /*f5d0*/  FFMA.FTZ R60, R60, c[0x0][0x2d0], -R202.reuse ;  /* 0x0000b4003c3c7a23 */ /* 0x100fe400000108ca */
[C---:B-1----:R-:W-:Y:S02]  /*f5e0*/  FMUL.FTZ R28, R167.reuse, R132 ;  /* 0x00000084a71c7220 */ /* 0x042fe40000410000 */
[C---:B------:R-:W-:Y:S02]  /*f5f0*/  FMUL.FTZ R37, R167.reuse, R129 ;  /* 0x00000081a7257220 */ /* 0x040fe40000410000 */
[C---:B------:R-:W-:Y:S01]  /*f600*/  FMUL.FTZ R16, R167.reuse, R148 ;  /* 0x00000094a7107220 */ /* 0x040fe20000410000 */
[----:B------:R-:W-:Y:S01]  /*f610*/  MUFU.EX2 R188, R188 ;  /* 0x000000bc00bc7308 */ /* 0x000fe20000000800 */
[C---:B------:R-:W-:Y:S02]  /*f620*/  FMUL.FTZ R17, R167.reuse, R149 ;  /* 0x00000095a7117220 */ /* 0x040fe40000410000 */
[C---:B------:R-:W-:Y:S01]  /*f630*/  FMUL.FTZ R4, R167.reuse, R160 ;  /* 0x000000a0a7047220 */ /* 0x040fe20000410000 */
[----:B--2---:R-:W-:Y:S01]  /*f640*/  F2FP.BF16.PACK_AB R160, R170, R179 ;  /* 0x000000b3aaa0723e */ /* 0x004fe200000010ff */
[----:B------:R-:W-:Y:S01]  /*f650*/  FMUL.FTZ R5, R167, R161 ;  /* 0x000000a1a7057220 */ /* 0x000fe20000410000 */
[----:B------:R-:W-:Y:S01]  /*f660*/  F2FP.BF16.PACK_AB R161, R177, R180 ;  /* 0x000000b4b1a1723e */ /* 0x000fe200000010ff */
[C---:B------:R-:W-:Y:S02]  /*f670*/  FMUL.FTZ R100, R167.reuse, R100 ;  /* 0x00000064a7647220 */ /* 0x040fe40000410000 */
[C---:B------:R-:W-:Y:S01]  /*f680*/  FMUL.FTZ R101, R167.reuse, R101 ;  /* 0x00000065a7657220 */ /* 0x040fe20000410000 */
[----:B------:R-:W1:Y:S01]  /*f690*/  MUFU.EX2 R181, R181 ;  /* 0x000000b500b57308 */ /* 0x000e620000000800 */
[----:B------:R-:W-:Y:S02]  /*f6a0*/  FMUL.FTZ R112, R167, R112 ;  /* 0x00000070a7707220 */ /* 0x000fe40000410000 */
[-C--:B------:R-:W-:Y:S05]  /*f6b0*/  HMMA.16816.F32.BF16 R4, R160, R20.reuse, R4 ;  /* 0x00000014a004723c */ /* 0x080fea0000041804 */
[C---:B---3--:R-:W-:Y:S02]  /*f6c0*/  FMUL.FTZ R26, R164.reuse, R142 ;  /* 0x0000008ea41a7220 */ /* 0x048fe40000410000 */
[----:B------:R-:W-:Y:S01]  /*f6d0*/  MUFU.EX2 R187, R187 ;  /* 0x000000bb00bb7308 */ /* 0x000fe20000000800 */
[C---:B------:R-:W-:Y:S02]  /*f6e0*/  FMUL.FTZ R27, R164.reuse, R143 ;  /* 0x0000008fa41b7220 */ /* 0x040fe40000410000 */
[----:B------:R-:W-:Y:S02]  /*f6f0*/  LDSM.16.MT88.4 R140, [R219+0x900] ;  /* 0x00090000db8c783b */ /* 0x000fe40000004200 */
[C---:B------:R-:W-:Y:S02]  /*f700*/  FMUL.FTZ R34, R164.reuse, R138 ;  /* 0x0000008aa4227220 */ /* 0x040fe40000410000 */
[C---:B------:R-:W-:Y:S02]  /*f710*/  FMUL.FTZ R35, R164.reuse, R139 ;  /* 0x0000008ba4237220 */ /* 0x040fe40000410000 */
[C---:B------:R-:W-:Y:S01]  /*f720*/  FMUL.FTZ R14, R164.reuse, R154 ;  /* 0x0000009aa40e7220 */ /* 0x040fe20000410000 */
[----:B------:R-:W2:Y:S01]  /*f730*/  MUFU.EX2 R184, R184 ;  /* 0x000000b800b87308 */ /* 0x000ea20000000800 */
[C---:B------:R-:W-:Y:S02]  /*f740*/  FMUL.FTZ R15, R164.reuse, R155 ;  /* 0x0000009ba40f7220 */ /* 0x040fe40000410000 */
[C---:B------:R-:W-:Y:S01]  /*f750*/  FMUL.FTZ R10, R164.reuse, R158 ;  /* 0x0000009ea40a7220 */ /* 0x040fe20000410000 */
[----:B-1----:R-:W-:Y:S01]  /*f760*/  F2FP.BF16.PACK_AB R156, R181, R188 ;  /* 0x000000bcb59c723e */ /* 0x002fe200000010ff */
[C---:B------:R-:W-:Y:S01]  /*f770*/  FMUL.FTZ R11, R164.reuse, R159 ;  /* 0x0000009fa40b7220 */ /* 0x040fe20000410000 */
[----:B------:R-:W-:Y:S01]  /*f780*/  F2FP.BF16.PACK_AB R158, R183, R182 ;  /* 0x000000b6b79e723e */ /* 0x000fe200000010ff */
[C---:B------:R-:W-:Y:S02]  /*f790*/  FMUL.FTZ R106, R164.reuse, R106 ;  /* 0x0000006aa46a7220 */ /* 0x040fe40000410000 */
[C---:B------:R-:W-:Y:S01]  /*f7a0*/  FMUL.FTZ R107, R164.reuse, R107 ;  /* 0x0000006ba46b7220 */ /* 0x040fe20000410000 */
[----:B------:R-:W1:Y:S01]  /*f7b0*/  MUFU.EX2 R186, R186 ;  /* 0x000000ba00ba7308 */ /* 0x000e620000000800 */
[C---:B------:R-:W-:Y:S02]  /*f7c0*/  FMUL.FTZ R110, R164.reuse, R110 ;  /* 0x0000006ea46e7220 */ /* 0x040fe40000410000 */
[C---:B------:R-:W-:Y:S02]  /*f7d0*/  FMUL.FTZ R111, R164.reuse, R111 ;  /* 0x0000006fa46f7220 */ /* 0x040fe40000410000 */
[C---:B------:R-:W-:Y:S02]  /*f7e0*/  FMUL.FTZ R113, R167.reuse, R113 ;  /* 0x00000071a7717220 */ /* 0x040fe40000410000 */
[C---:B------:R-:W-:Y:S02]  /*f7f0*/  FMUL.FTZ R118, R164.reuse, R118 ;  /* 0x00000076a4767220 */ /* 0x040fe40000410000 */
[C---:B------:R-:W-:Y:S01]  /*f800*/  FMUL.FTZ R119, R164.reuse, R119 ;  /* 0x00000077a4777220 */ /* 0x040fe20000410000 */
[----:B------:R-:W3:Y:S01]  /*f810*/  MUFU.EX2 R190, R190 ;  /* 0x000000be00be7308 */ /* 0x000ee20000000800 */
[C---:B------:R-:W-:Y:S02]  /*f820*/  FMUL.FTZ R122, R164.reuse, R122 ;  /* 0x0000007aa47a7220 */ /* 0x040fe40000410000 */
[----:B------:R-:W-:Y:S01]  /*f830*/  FMUL.FTZ R123, R164, R123 ;  /* 0x0000007ba47b7220 */ /* 0x000fe20000410000 */
[----:B--2---:R-:W-:Y:S01]  /*f840*/  F2FP.BF16.PACK_AB R157, R184, R187 ;  /* 0x000000bbb89d723e */ /* 0x004fe200000010ff */
[C---:B------:R-:W-:Y:S02]  /*f850*/  FMUL.FTZ R124, R167.reuse, R124 ;  /* 0x0000007ca77c7220 */ /* 0x040fe40000410000 */
[----:B------:R-:W-:Y:S02]  /*f860*/  FMUL.FTZ R125, R167, R125 ;  /* 0x0000007da77d7220 */ /* 0x000fe40000410000 */
[--C-:B------:R-:W-:Y:S01]  /*f870*/  FFMA.FTZ R61, R61, c[0x0][0x2d0], -R202.reuse ;  /* 0x0000b4003d3d7a23 */ /* 0x100fe200000108ca */
[----:B------:R-:W-:Y:S01]  /*f880*/  MUFU.EX2 R152, R54 ;  /* 0x0000003600987308 */ /* 0x000fe20000000800 */
[--C-:B------:R-:W-:Y:S02]  /*f890*/  FFMA.FTZ R62, R62, c[0x0][0x2d0], -R201.reuse ;  /* 0x0000b4003e3e7a23 */ /* 0x100fe400000108c9 */
[--C-:B------:R-:W-:Y:S01]  /*f8a0*/  FFMA.FTZ R63, R63, c[0x0][0x2d0], -R201.reuse ;  /* 0x0000b4003f3f7a23 */ /* 0x100fe200000108c9 */
[----:B-1----:R-:W-:Y:S01]  /*f8b0*/  F2FP.BF16.PACK_AB R159, R186, R185 ;  /* 0x000000b9ba9f723e */ /* 0x002fe200000010ff */
[--C-:B------:R-:W-:Y:S02]  /*f8c0*/  FFMA.FTZ R72, R72, c[0x0][0x2d0], -R202.reuse ;  /* 0x0000b40048487a23 */ /* 0x100fe400000108ca */
[--C-:B------:R-:W-:Y:S02]  /*f8d0*/  FFMA.FTZ R73, R73, c[0x0][0x2d0], -R202.reuse ;  /* 0x0000b40049497a23 */ /* 0x100fe400000108ca */
[--C-:B------:R-:W-:Y:S01]  /*f8e0*/  FFMA.FTZ R74, R74, c[0x0][0x2d0], -R201.reuse ;  /* 0x0000b4004a4a7a23 */ /* 0x100fe200000108c9 */
[----:B------:R1:W-:Y:S01]  /*f8f0*/  MUFU.EX2 R155, R55 ;  /* 0x00000037009b7308 */ /* 0x0003e20000000800 */
[C---:B------:R-:W-:Y:S04]  /*f900*/  HMMA.16816.F32.BF16 R8, R156.reuse, R20, R8 ;  /* 0x000000149c08723c */ /* 0x040fe80000041808 */
[----:B---3--:R-:W-:Y:S01]  /*f910*/  F2FP.BF16.PACK_AB R48, R190, R189 ;  /* 0x000000bdbe30723e */ /* 0x008fe200000010ff */
[--C-:B------:R-:W-:Y:S02]  /*f920*/  FFMA.FTZ R75, R75, c[0x0][0x2d0], -R201.reuse ;  /* 0x0000b4004b4b7a23 */ /* 0x100fe400000108c9 */
[C---:B------:R-:W-:Y:S01]  /*f930*/  FMUL.FTZ R20, R167.reuse, R144 ;  /* 0x00000090a7147220 */ /* 0x040fe20000410000 */
[-C--:B------:R-:W-:Y:S01]  /*f940*/  HMMA.16816.F32.BF16 R12, R156, R22.reuse, R12 ;  /* 0x000000169c0c723c */ /* 0x080fe2000004180c */
[----:B------:R-:W-:Y:S03]  /*f950*/  MUFU.EX2 R150, R64 ;  /* 0x0000004000967308 */ /* 0x000fe60000000800 */
[----:B------:R-:W-:Y:S02]  /*f960*/  FMUL.FTZ R21, R167, R145 ;  /* 0x00000091a7157220 */ /* 0x000fe40000410000 */
[--C-:B------:R-:W-:Y:S02]  /*f970*/  FFMA.FTZ R76, R76, c[0x0][0x2d0], -R202.reuse ;  /* 0x0000b4004c4c7a23 */ /* 0x100fe400000108ca */
[C---:B------:R-:W-:Y:S03]  /*f980*/  HMMA.16816.F32.BF16 R16, R160.reuse, R22, R16 ;  /* 0x00000016a010723c */ /* 0x040fe60000041810 */
[----:B------:R-:W-:Y:S01]  /*f990*/  MUFU.EX2 R151, R66 ;  /* 0x0000004200977308 */ /* 0x000fe20000000800 */
[----:B------:R-:W-:Y:S02]  /*f9a0*/  FFMA.FTZ R77, R77, c[0x0][0x2d0], -R202 ;  /* 0x0000b4004d4d7a23 */ /* 0x000fe400000108ca */
[--C-:B------:R-:W-:Y:S01]  /*f9b0*/  FFMA.FTZ R78, R78, c[0x0][0x2d0], -R201.reuse ;  /* 0x0000b4004e4e7a23 */ /* 0x100fe200000108c9 */
[----:B-1----:R-:W-:Y:S01]  /*f9c0*/  LDSM.16.MT88.4 R52, [R220+0x1100] ;  /* 0x00110000dc34783b */ /* 0x002fe20000004200 */
[C---:B------:R-:W-:Y:S04]  /*f9d0*/  FMUL.FTZ R22, R166.reuse, R146 ;  /* 0x00000092a6167220 */ /* 0x040fe80000410000 */
[C---:B------:R-:W-:Y:S01]  /*f9e0*/  FMUL.FTZ R23, R166.reuse, R147 ;  /* 0x00000093a6177220 */ /* 0x040fe20000410000 */
[----:B------:R-:W-:Y:S01]  /*f9f0*/  MUFU.EX2 R153, R56 ;  /* 0x0000003800997308 */ /* 0x000fe20000000800 */
[----:B------:R-:W-:Y:S01]  /*fa00*/  FFMA.FTZ R79, R79, c[0x0][0x2d0], -R201 ;  /* 0x0000b4004f4f7a23 */ /* 0x000fe200000108c9 */
[----:B------:R-:W1:Y:S01]  /*fa10*/  LDSM.16.MT88.4 R144, [R219+0x100] ;  /* 0x00010000db90783b */ /* 0x000e620000004200 */
[----:B------:R-:W-:Y:S02]  /*fa20*/  FFMA.FTZ R179, R167, R243, R179 ;  /* 0x000000f3a7b37223 */ /* 0x000fe400000100b3 */
[----:B------:R-:W-:Y:S01]  /*fa30*/  FFMA.FTZ R180, R166, R242, R180 ;  /* 0x000000f2a6b47223 */ /* 0x000fe200000100b4 */
[-C--:B------:R-:W-:Y:S03]  /*fa40*/  HMMA.16816.F32.BF16 R20, R160, R172.reuse, R20 ;  /* 0x000000aca014723c */ /* 0x080fe60000041814 */
[----:B------:R-:W-:Y:S01]  /*fa50*/  FFMA.FTZ R188, R165, R241, R188 ;  /* 0x000000f1a5bc7223 */ /* 0x000fe200000100bc */
[----:B------:R-:W-:Y:S01]  /*fa60*/  MUFU.EX2 R148, R57 ;  /* 0x0000003900947308 */ /* 0x000fe20000000800 */
[----:B------:R-:W-:Y:S01]  /*fa70*/  MOV R165, R0 ;  /* 0x0000000000a57202 */ /* 0x000fe20000000f00 */
[----:B------:R-:W-:Y:S01]  /*fa80*/  FFMA.FTZ R187, R164, R240, R187 ;  /* 0x000000f0a4bb7223 */ /* 0x000fe200000100bb */
[----:B------:R-:W-:Y:S01]  /*fa90*/  MOV R164, R168 ;  /* 0x000000a800a47202 */ /* 0x000fe20000000f00 */
[C---:B------:R-:W-:Y:S04]  /*faa0*/  HMMA.16816.F32.BF16 R24, R156.reuse, R172, R24 ;  /* 0x000000ac9c18723c */ /* 0x040fe80000041818 */
[----:B------:R-:W-:Y:S02]  /*fab0*/  FADD.FTZ R179, R170, R179 ;  /* 0x000000b3aab37221 */ /* 0x000fe40000010000 */
[----:B------:R-:W-:Y:S01]  /*fac0*/  MUFU.EX2 R154, R58 ;  /* 0x0000003a009a7308 */ /* 0x000fe20000000800 */
[----:B------:R-:W-:Y:S01]  /*fad0*/  FFMA.FTZ R172, R29, c[0x0][0x2d0], -R202 ;  /* 0x0000b4001dac7a23 */ /* 0x000fe200000108ca */
[-C--:B------:R-:W-:Y:S04]  /*fae0*/  HMMA.16816.F32.BF16 R32, R156, R174.reuse, R32 ;  /* 0x000000ae9c20723c */ /* 0x080fe80000041820 */
[C---:B------:R-:W-:Y:S02]  /*faf0*/  FMUL.FTZ R29, R167.reuse, R133 ;  /* 0x00000085a71d7220 */ /* 0x040fe40000410000 */
[----:B------:R-:W-:Y:S02]  /*fb00*/  FFMA.FTZ R173, R30, c[0x0][0x2d0], -R201 ;  /* 0x0000b4001ead7a23 */ /* 0x000fe400000108c9 */
[C---:B------:R-:W-:Y:S01]  /*fb10*/  HMMA.16816.F32.BF16 R100, R160.reuse, R174, R100 ;  /* 0x000000aea064723c */ /* 0x040fe20000041864 */
[----:B------:R2:W-:Y:S03]  /*fb20*/  MUFU.EX2 R174, R136 ;  /* 0x0000008800ae7308 */ /* 0x0005e60000000800 */
[----:B------:R-:W-:Y:S01]  /*fb30*/  FMUL.FTZ R30, R166, R134 ;  /* 0x00000086a61e7220 */ /* 0x000fe20000410000 */
[----:B------:R-:W-:Y:S01]  /*fb40*/  MOV R166, R2 ;  /* 0x0000000200a67202 */ /* 0x000fe20000000f00 */
[----:B------:R-:W3:Y:S01]  /*fb50*/  LDSM.16.MT88.4 R132, [R218+0x100] ;  /* 0x00010000da84783b */ /* 0x000ee20000004200 */
[----:B------:R-:W-:Y:S02]  /*fb60*/  FFMA.FTZ R175, R36, c[0x0][0x2d0], -R205 ;  /* 0x0000b40024af7a23 */ /* 0x000fe400000108cd */
[----:B------:R-:W-:Y:S02]  /*fb70*/  FMUL.FTZ R36, R167, R128 ;  /* 0x00000080a7247220 */ /* 0x000fe40000410000 */
[----:B------:R4:W-:Y:S01]  /*fb80*/  MUFU.EX2 R149, R59 ;  /* 0x0000003b00957308 */ /* 0x0009e20000000800 */
[-C--:B-1----:R-:W-:Y:S02]  /*fb90*/  HMMA.16816.F32.BF16 R28, R160, R144.reuse, R28 ;  /* 0x00000090a01c723c */ /* 0x082fe4000004181c */
[----:B------:R-:W1:Y:S01]  /*fba0*/  LDSM.16.MT88.4 R128, [R225+0x900] ;  /* 0x00090000e180783b */ /* 0x000e620000004200 */
[----:B------:R-:W-:Y:S01]  /*fbb0*/  FADD.FTZ R180, R177, R180 ;  /* 0x000000b4b1b47221 */ /* 0x000fe20000010000 */
[----:B------:R-:W-:Y:S01]  /*fbc0*/  MOV R167, R3 ;  /* 0x0000000300a77202 */ /* 0x000fe20000000f00 */
[----:B------:R-:W-:Y:S02]  /*fbd0*/  FADD.FTZ R188, R181, R188 ;  /* 0x000000bcb5bc7221 */ /* 0x000fe40000010000 */
[----:B------:R-:W-:Y:S01]  /*fbe0*/  FADD.FTZ R187, R184, R187 ;  /* 0x000000bbb8bb7221 */ /* 0x000fe20000010000 */
[C---:B------:R-:W-:Y:S01]  /*fbf0*/  HMMA.16816.F32.BF16 R104, R156.reuse, R144, R104 ;  /* 0x000000909c68723c */ /* 0x040fe20000041868 */
[----:B------:R-:W-:Y:S03]  /*fc00*/  MUFU.EX2 R145, R65 ;  /* 0x0000004100917308 */ /* 0x000fe60000000800 */
[----:B------:R-:W-:Y:S01]  /*fc10*/  FADD.FTZ R179, R171, R179 ;  /* 0x000000b3abb37221 */ /* 0x000fe20000010000 */
[----:B--2---:R-:W2:Y:S01]  /*fc20*/  LDSM.16.MT88.4 R136, [R220+0x900] ;  /* 0x00090000dc88783b */ /* 0x004ea20000004200 */
[----:B------:R-:W-:Y:S02]  /*fc30*/  FADD.FTZ R180, R178, R180 ;  /* 0x000000b4b2b47221 */ /* 0x000fe40000010000 */
[-C--:B------:R-:W-:Y:S03]  /*fc40*/  HMMA.16816.F32.BF16 R108, R156, R146.reuse, R108 ;  /* 0x000000929c6c723c */ /* 0x080fe6000004186c */
[----:B------:R5:W-:Y:S01]  /*fc50*/  MUFU.EX2 R144, R67 ;  /* 0x0000004300907308 */ /* 0x000be20000000800 */
[----:B------:R-:W-:Y:S02]  /*fc60*/  FADD.FTZ R188, R182, R188 ;  /* 0x000000bcb6bc7221 */ /* 0x000fe40000010000 */
[----:B------:R-:W-:Y:S01]  /*fc70*/  FADD.FTZ R187, R185, R187 ;  /* 0x000000bbb9bb7221 */ /* 0x000fe20000010000 */
[----:B----4-:R-:W-:Y:S01]  /*fc80*/  LDSM.16.MT88.4 R56, [R219+0x1900] ;  /* 0x00190000db38783b */ /* 0x010fe20000004200 */
[C---:B------:R-:W-:Y:S04]  /*fc90*/  HMMA.16816.F32.BF16 R112, R160.reuse, R146, R112 ;  /* 0x00000092a070723c */ /* 0x040fe80000041870 */
[----:B------:R-:W-:Y:S01]  /*fca0*/  FADD.FTZ R179, R176, R179 ;  /* 0x000000b3b0b37221 */ /* 0x000fe20000010000 */
[----:B------:R-:W-:Y:S01]  /*fcb0*/  MUFU.EX2 R247, R247 ;  /* 0x000000f700f77308 */ /* 0x000fe20000000800 */
[----:B------:R-:W-:Y:S02]  /*fcc0*/  FADD.FTZ R180, R169, R180 ;  /* 0x000000b4a9b47221 */ /* 0x000fe40000010000 */
[----:B------:R-:W-:Y:S01]  /*fcd0*/  FADD.FTZ R188, R183, R188 ;  /* 0x000000bcb7bc7221 */ /* 0x000fe20000010000 */
[-C--:B---3--:R-:W-:Y:S03]  /*fce0*/  HMMA.16816.F32.BF16 R36, R160, R132.reuse, R36 ;  /* 0x00000084a024723c */ /* 0x088fe60000041824 */
[----:B------:R-:W-:Y:S03]  /*fcf0*/  FADD.FTZ R187, R186, R187 ;  /* 0x000000bbbabb7221 */ /* 0x000fe60000010000 */
[----:B------:R-:W3:Y:S01]  /*fd00*/  MUFU.EX2 R193, R193 ;  /* 0x000000c100c17308 */ /* 0x000ee20000000800 */
[----:B------:R-:W-:Y:S01]  /*fd10*/  FADD.FTZ R179, R189, R179 ;  /* 0x000000b3bdb37221 */ /* 0x000fe20000010000 */
[C---:B------:R-:W-:Y:S01]  /*fd20*/  HMMA.16816.F32.BF16 R116, R156.reuse, R132, R116 ;  /* 0x000000849c74723c */ /* 0x040fe20000041874 */
[----:B-----5:R-:W-:Y:S03]  /*fd30*/  LDSM.16.MT88.4 R64, [R219+0x1100] ;  /* 0x00110000db40783b */ /* 0x020fe60000004200 */
[----:B------:R-:W-:Y:S02]  /*fd40*/  FADD.FTZ R180, R191, R180 ;  /* 0x000000b4bfb47221 */ /* 0x000fe40000010000 */
[----:B------:R-:W-:Y:S02]  /*fd50*/  FADD.FTZ R179, R190, R179 ;  /* 0x000000b3beb37221 */ /* 0x000fe40000010000 */
[----:B------:R-:W4:Y:S01]  /*fd60*/  MUFU.EX2 R194, R194 ;  /* 0x000000c200c27308 */ /* 0x000f220000000800 */
[-C--:B------:R-:W-:Y:S03]  /*fd70*/  HMMA.16816.F32.BF16 R120, R156, R134.reuse, R120 ;  /* 0x000000869c78723c */ /* 0x080fe60000041878 */
[----:B------:R-:W-:Y:S05]  /*fd80*/  FADD.FTZ R180, R192, R180 ;  /* 0x000000b4c0b47221 */ /* 0x000fea0000010000 */
[----:B------:R-:W-:Y:S01]  /*fd90*/  HMMA.16816.F32.BF16 R124, R160, R134, R124 ;  /* 0x00000086a07c723c */ /* 0x000fe2000004187c */
[----:B------:R-:W5:Y:S03]  /*fda0*/  MUFU.EX2 R196, R196 ;  /* 0x000000c400c47308 */ /* 0x000f660000000800 */
[----:B------:R-:W-:Y:S02]  /*fdb0*/  FADD.FTZ R180, R195, R180 ;  /* 0x000000b4c3b47221 */ /* 0x000fe40000010000 */
[----:B---3--:R-:W-:Y:S05]  /*fdc0*/  FADD.FTZ R179, R193, R179 ;  /* 0x000000b3c1b37221 */ /* 0x008fea0000010000 */
[----:B------:R-:W3:Y:S01]  /*fdd0*/  MUFU.EX2 R197, R197 ;  /* 0x000000c500c57308 */ /* 0x000ee20000000800 */
[C---:B----4-:R-:W-:Y:S01]  /*fde0*/  F2FP.BF16.PACK_AB R50, R194.reuse, R193 ;  /* 0x000000c1c232723e */ /* 0x050fe200000010ff */
[----:B------:R-:W-:Y:S08]  /*fdf0*/  FADD.FTZ R194, R194, R179 ;  /* 0x000000b3c2c27221 */ /* 0x000ff00000010000 */
[----:B------:R-:W4:Y:S01]  /*fe00*/  MUFU.EX2 R198, R198 ;  /* 0x000000c600c67308 */ /* 0x000f220000000800 */
[C---:B-----5:R-:W-:Y:S01]  /*fe10*/  F2FP.BF16.PACK_AB R51, R196.reuse, R195 ;  /* 0x000000c3c433723e */ /* 0x060fe200000010ff */
[----:B------:R-:W-:Y:S08]  /*fe20*/  FADD.FTZ R196, R196, R180 ;  /* 0x000000b4c4c47221 */ /* 0x000ff00000010000 */
[----:B------:R-:W5:Y:S01]  /*fe30*/  MUFU.EX2 R199, R199 ;  /* 0x000000c700c77308 */ /* 0x000f620000000800 */
[-C--:B-1----:R-:W-:Y:S05]  /*fe40*/  HMMA.16816.F32.BF16 R4, R48, R128.reuse, R4 ;  /* 0x000000803004723c */ /* 0x082fea0000041804 */
[----:B---3--:R-:W-:Y:S04]  /*fe50*/  FADD.FTZ R188, R197, R188 ;  /* 0x000000bcc5bc7221 */ /* 0x008fe80000010000 */
[----:B------:R-:W1:Y:S03]  /*fe60*/  MUFU.EX2 R200, R200 ;  /* 0x000000c800c87308 */ /* 0x000e660000000800 */
[C---:B----4-:R-:W-:Y:S01]  /*fe70*/  F2FP.BF16.PACK_AB R132, R198.reuse, R197 ;  /* 0x000000c5c684723e */ /* 0x050fe200000010ff */
[----:B------:R-:W-:Y:S06]  /*fe80*/  FADD.FTZ R188, R198, R188 ;  /* 0x000000bcc6bc7221 */ /* 0x000fec0000010000 */
[----:B------:R-:W3:Y:S01]  /*fe90*/  MUFU.EX2 R203, R203 ;  /* 0x000000cb00cb7308 */ /* 0x000ee20000000800 */
[----:B-----5:R-:W-:Y:S09]  /*fea0*/  FADD.FTZ R187, R199, R187 ;  /* 0x000000bbc7bb7221 */ /* 0x020ff20000010000 */
[----:B------:R-:W4:Y:S01]  /*feb0*/  MUFU.EX2 R172, R172 ;  /* 0x000000ac00ac7308 */ /* 0x000f220000000800 */
[C---:B-1----:R-:W-:Y:S01]  /*fec0*/  F2FP.BF16.PACK_AB R133, R200.reuse, R199 ;  /* 0x000000c7c885723e */ /* 0x042fe200000010ff */
[----:B------:R-:W-:Y:S08]  /*fed0*/  FADD.FTZ R187, R200, R187 ;  /* 0x000000bbc8bb7221 */ /* 0x000ff00000010000 */
[----:B------:R-:W1:Y:S01]  /*fee0*/  MUFU.EX2 R173, R173 ;  /* 0x000000ad00ad7308 */ /* 0x000e620000000800 */
[----:B---3--:R-:W-:Y:S09]  /*fef0*/  FADD.FTZ R188, R203, R188 ;  /* 0x000000bccbbc7221 */ /* 0x008ff20000010000 */
[----:B------:R-:W-:Y:S01]  /*ff00*/  MUFU.EX2 R248, R248 ;  /* 0x000000f800f87308 */ /* 0x000fe20000000800 */
[C---:B----4-:R-:W-:Y:S01]  /*ff10*/  F2FP.BF16.PACK_AB R134, R172.reuse, R203 ;  /* 0x000000cbac86723e */ /* 0x050fe200000010ff */
[----:B------:R-:W-:Y:S04]  /*ff20*/  FADD.FTZ R172, R172, R188 ;  /* 0x000000bcacac7221 */ /* 0x000fe80000010000 */
[----:B------:R-:W-:Y:S04]  /*ff30*/  FADD.FTZ R172, R247, R172 ;  /* 0x000000acf7ac7221 */ /* 0x000fe80000010000 */
[----:B------:R-:W-:Y:S01]  /*ff40*/  MUFU.EX2 R249, R249 ;  /* 0x000000f900f97308 */ /* 0x000fe20000000800 */
[C---:B-1----:R-:W-:Y:S01]  /*ff50*/  F2FP.BF16.PACK_AB R135, R174.reuse, R173 ;  /* 0x000000adae87723e */ /* 0x042fe200000010ff */
[----:B------:R-:W-:Y:S04]  /*ff60*/  FADD.FTZ R187, R173, R187 ;  /* 0x000000bbadbb7221 */ /* 0x000fe80000010000 */
[----:B------:R-:W-:Y:S04]  /*ff70*/  FADD.FTZ R187, R174, R187 ;  /* 0x000000bbaebb7221 */ /* 0x000fe80000010000 */
[----:B------:R-:W-:Y:S01]  /*ff80*/  MUFU.EX2 R250, R250 ;  /* 0x000000fa00fa7308 */ /* 0x000fe20000000800 */
[C---:B------:R-:W-:Y:S07]  /*ff90*/  HMMA.16816.F32.BF16 R8, R132.reuse, R128, R8 ;  /* 0x000000808408723c */ /* 0x040fee0000041808 */
[--C-:B------:R-:W-:Y:S01]  /*ffa0*/  FFMA.FTZ R128, R41, c[0x0][0x2d0], -R202.reuse ;  /* 0x0000b40029807a23 */ /* 0x100fe200000108ca */
[-C--:B------:R-:W-:Y:S01]  /*ffb0*/  HMMA.16816.F32.BF16 R12, R132, R130.reuse, R12 ;  /* 0x00000082840c723c */ /* 0x080fe2000004180c */
[----:B------:R-:W1:Y:S03]  /*ffc0*/  MUFU.EX2 R175, R175 ;  /* 0x000000af00af7308 */ /* 0x000e660000000800 */
[--C-:B------:R-:W-:Y:S04]  /*ffd0*/  FFMA.FTZ R129, R42, c[0x0][0x2d0], -R201.reuse ;  /* 0x0000b4002a817a23 */ /* 0x100fe800000108c9 */
[C---:B------:R-:W-:Y:S03]  /*ffe0*/  HMMA.16816.F32.BF16 R16, R48.reuse, R130, R16 ;  /* 0x000000823010723c */ /* 0x040fe60000041810 */
[----:B------:R-:W3:Y:S04]  /*fff0*/  MUFU.EX2 R128, R128 ;  /* 0x0000008000807308 */ /* 0x000ee80000000800 */
[----:B------:R-:W-:Y:S01]  /*10000*/  FFMA.FTZ R130, R43, c[0x0][0x2d0], -R201 ;  /* 0x0000b4002b827a23 */ /* 0x000fe200000108c9 */
[-C--:B--2---:R-:W-:Y:S01]  /*10010*/  HMMA.16816.F32.BF16 R20, R48, R136.reuse, R20 ;  /* 0x000000883014723c */ /* 0x084fe20000041814 */
[----:B------:R-:W2:Y:S03]  /*10020*/  LDSM.16.MT88.4 R40, [R218+0x900] ;  /* 0x00090000da28783b */ /* 0x000ea60000004200 */
[----:B------:R-:W-:Y:S01]  /*10030*/  FFMA.FTZ R131, R44, c[0x0][0x2d0], -R202 ;  /* 0x0000b4002c837a23 */ /* 0x000fe200000108ca */
[----:B------:R-:W4:Y:S03]  /*10040*/  MUFU.EX2 R129, R129 ;  /* 0x0000008100817308 */ /* 0x000f260000000800 */
[C---:B------:R-:W-:Y:S01]  /*10050*/  HMMA.16816.F32.BF16 R24, R132.reuse, R136, R24 ;  /* 0x000000888418723c */ /* 0x040fe20000041818 */
[----:B------:R-:W5:Y:S03]  /*10060*/  LDSM.16.MT88.4 R44, [R225+0x1100] ;  /* 0x00110000e12c783b */ /* 0x000f660000004200 */
[----:B-1----:R-:W-:Y:S03]  /*10070*/  FADD.FTZ R194, R175, R194 ;  /* 0x000000c2afc27221 */ /* 0x002fe60000010000 */
[----:B------:R-:W1:Y:S01]  /*10080*/  MUFU.EX2 R130, R130 ;  /* 0x0000008200827308 */ /* 0x000e620000000800 */
[-C--:B------:R-:W-:Y:S04]  /*10090*/  HMMA.16816.F32.BF16 R32, R132, R138.reuse, R32 ;  /* 0x0000008a8420723c */ /* 0x080fe80000041820 */
[----:B---3--:R-:W-:Y:S04]  /*100a0*/  FADD.FTZ R172, R128, R172 ;  /* 0x000000ac80ac7221 */ /* 0x008fe80000010000 */
[C---:B------:R-:W-:Y:S01]  /*100b0*/  HMMA.16816.F32.BF16 R100, R48.reuse, R138, R100 ;  /* 0x0000008a3064723c */ /* 0x040fe20000041864 */
[----:B------:R-:W3:Y:S03]  /*100c0*/  MUFU.EX2 R131, R131 ;  /* 0x0000008300837308 */ /* 0x000ee60000000800 */
[----:B----4-:R-:W-:Y:S04]  /*100d0*/  FADD.FTZ R187, R129, R187 ;  /* 0x000000bb81bb7221 */ /* 0x010fe80000010000 */
[-C--:B------:R-:W-:Y:S03]  /*100e0*/  HMMA.16816.F32.BF16 R28, R48, R140.reuse, R28 ;  /* 0x0000008c301c723c */ /* 0x080fe6000004181c */
[----:B------:R-:W4:Y:S01]  /*100f0*/  MUFU.EX2 R206, R206 ;  /* 0x000000ce00ce7308 */ /* 0x000f220000000800 */
[----:B-1----:R-:W-:Y:S04]  /*10100*/  FADD.FTZ R187, R130, R187 ;  /* 0x000000bb82bb7221 */ /* 0x002fe80000010000 */
[C---:B------:R-:W-:Y:S04]  /*10110*/  HMMA.16816.F32.BF16 R104, R132.reuse, R140, R104 ;  /* 0x0000008c8468723c */ /* 0x040fe80000041868 */
[----:B------:R-:W-:Y:S01]  /*10120*/  FADD.FTZ R187, R249, R187 ;  /* 0x000000bbf9bb7221 */ /* 0x000fe20000010000 */
[----:B------:R-:W1:Y:S03]  /*10130*/  MUFU.EX2 R207, R207 ;  /* 0x000000cf00cf7308 */ /* 0x000e660000000800 */
[-C--:B------:R-:W-:Y:S04]  /*10140*/  HMMA.16816.F32.BF16 R108, R132, R142.reuse, R108 ;  /* 0x0000008e846c723c */ /* 0x080fe8000004186c */
[----:B---3--:R-:W-:Y:S02]  /*10150*/  FADD.FTZ R172, R131, R172 ;  /* 0x000000ac83ac7221 */ /* 0x008fe40000010000 */
[----:B------:R-:W-:Y:S01]  /*10160*/  FADD.FTZ R187, R250, R187 ;  /* 0x000000bbfabb7221 */ /* 0x000fe20000010000 */
[----:B------:R-:W3:Y:S01]  /*10170*/  MUFU.EX2 R208, R208 ;  /* 0x000000d000d07308 */ /* 0x000ee20000000800 */
[C---:B------:R-:W-:Y:S04]  /*10180*/  HMMA.16816.F32.BF16 R112, R48.reuse, R142, R112 ;  /* 0x0000008e3070723c */ /* 0x040fe80000041870 */
[----:B----4-:R-:W-:Y:S02]  /*10190*/  FADD.FTZ R194, R206, R194 ;  /* 0x000000c2cec27221 */ /* 0x010fe40000010000 */
[----:B------:R-:W-:Y:S02]  /*101a0*/  FADD.FTZ R172, R248, R172 ;  /* 0x000000acf8ac7221 */ /* 0x000fe40000010000 */
[-C--:B--2---:R-:W-:Y:S01]  /*101b0*/  HMMA.16816.F32.BF16 R36, R48, R40.reuse, R36 ;  /* 0x000000283024723c */ /* 0x084fe20000041824 */
[----:B------:R-:W2:Y:S03]  /*101c0*/  MUFU.EX2 R209, R209 ;  /* 0x000000d100d17308 */ /* 0x000ea60000000800 */
[----:B-1----:R-:W-:Y:S04]  /*101d0*/  FADD.FTZ R196, R207, R196 ;  /* 0x000000c4cfc47221 */ /* 0x002fe80000010000 */
[C---:B------:R-:W-:Y:S03]  /*101e0*/  HMMA.16816.F32.BF16 R116, R132.reuse, R40, R116 ;  /* 0x000000288474723c */ /* 0x040fe60000041874 */
[----:B------:R-:W1:Y:S04]  /*101f0*/  MUFU.EX2 R210, R210 ;  /* 0x000000d200d27308 */ /* 0x000e680000000800 */
[----:B------:R-:W-:Y:S01]  /*10200*/  F2FP.BF16.PACK_AB R40, R206, R175 ;  /* 0x000000afce28723e */ /* 0x000fe200000010ff */
[-C--:B------:R-:W-:Y:S04]  /*10210*/  HMMA.16816.F32.BF16 R120, R132, R42.reuse, R120 ;  /* 0x0000002a8478723c */ /* 0x080fe80000041878 */
[C---:B---3--:R-:W-:Y:S01]  /*10220*/  F2FP.BF16.PACK_AB R41, R208.reuse, R207 ;  /* 0x000000cfd029723e */ /* 0x048fe200000010ff */
[----:B------:R-:W3:Y:S01]  /*10230*/  MUFU.EX2 R211, R211 ;  /* 0x000000d300d37308 */ /* 0x000ee20000000800 */
[----:B------:R-:W-:Y:S02]  /*10240*/  FADD.FTZ R196, R208, R196 ;  /* 0x000000c4d0c47221 */ /* 0x000fe40000010000 */
[----:B------:R-:W-:Y:S04]  /*10250*/  HMMA.16816.F32.BF16 R124, R48, R42, R124 ;  /* 0x0000002a307c723c */ /* 0x000fe8000004187c */
[----:B--2---:R-:W-:Y:S03]  /*10260*/  FADD.FTZ R194, R209, R194 ;  /* 0x000000c2d1c27221 */ /* 0x004fe60000010000 */
[----:B------:R-:W2:Y:S01]  /*10270*/  MUFU.EX2 R246, R246 ;  /* 0x000000f600f67308 */ /* 0x000ea20000000800 */
[----:B------:R-:W-:Y:S04]  /*10280*/  F2FP.BF16.PACK_AB R48, R128, R247 ;  /* 0x000000f78030723e */ /* 0x000fe800000010ff */
[C---:B-1----:R-:W-:Y:S01]  /*10290*/  F2FP.BF16.PACK_AB R42, R210.reuse, R209 ;  /* 0x000000d1d22a723e */ /* 0x042fe200000010ff */
[----:B------:R-:W-:Y:S01]  /*102a0*/  FADD.FTZ R194, R210, R194 ;  /* 0x000000c2d2c27221 */ /* 0x000fe20000010000 */
[----:B------:R-:W-:Y:S02]  /*102b0*/  F2FP.BF16.PACK_AB R49, R130, R129 ;  /* 0x000000818231723e */ /* 0x000fe400000010ff */
[----:B------:R-:W-:Y:S01]  /*102c0*/  F2FP.BF16.PACK_AB R50, R248, R131 ;  /* 0x00000083f832723e */ /* 0x000fe200000010ff */
[----:B------:R-:W1:Y:S01]  /*102d0*/  MUFU.EX2 R251, R251 ;  /* 0x000000fb00fb7308 */ /* 0x000e620000000800 */
[----:B------:R-:W-:Y:S01]  /*102e0*/  F2FP.BF16.PACK_AB R51, R250, R249 ;  /* 0x000000f9fa33723e */ /* 0x000fe200000010ff */
[----:B---3--:R-:W-:Y:S08]  /*102f0*/  FADD.FTZ R196, R211, R196 ;  /* 0x000000c4d3c47221 */ /* 0x008ff00000010000 */
[----:B------:R-:W3:Y:S01]  /*10300*/  MUFU.EX2 R252, R252 ;  /* 0x000000fc00fc7308 */ /* 0x000ee20000000800 */
[C---:B--2---:R-:W-:Y:S01]  /*10310*/  F2FP.BF16.PACK_AB R43, R246.reuse, R211 ;  /* 0x000000d3f62b723e */ /* 0x044fe200000010ff */
[----:B------:R-:W-:Y:S08]  /*10320*/  FADD.FTZ R196, R246, R196 ;  /* 0x000000c4f6c47221 */ /* 0x000ff00000010000 */
[----:B------:R-:W-:Y:S01]  /*10330*/  MUFU.EX2 R60, R60 ;  /* 0x0000003c003c7308 */ /* 0x000fe20000000800 */
[-C--:B-----5:R-:W-:Y:S05]  /*10340*/  HMMA.16816.F32.BF16 R4, R40, R44.reuse, R4 ;  /* 0x0000002c2804723c */ /* 0x0a0fea0000041804 */
[----:B-1----:R-:W-:Y:S03]  /*10350*/  FADD.FTZ R194, R251, R194 ;  /* 0x000000c2fbc27221 */ /* 0x002fe60000010000 */
[C---:B------:R-:W-:Y:S01]  /*10360*/  HMMA.16816.F32.BF16 R8, R48.reuse, R44, R8 ;  /* 0x0000002c3008723c */ /* 0x040fe20000041808 */
[----:B------:R-:W1:Y:S03]  /*10370*/  MUFU.EX2 R61, R61 ;  /* 0x0000003d003d7308 */ /* 0x000e660000000800 */
[----:B---3--:R-:W-:Y:S04]  /*10380*/  FADD.FTZ R194, R252, R194 ;  /* 0x000000c2fcc27221 */ /* 0x008fe80000010000 */
[-C--:B------:R-:W-:Y:S03]  /*10390*/  HMMA.16816.F32.BF16 R12, R48, R46.reuse, R12 ;  /* 0x0000002e300c723c */ /* 0x080fe6000004180c */
[----:B------:R-:W-:Y:S05]  /*103a0*/  MUFU.EX2 R62, R62 ;  /* 0x0000003e003e7308 */ /* 0x000fea0000000800 */
[C---:B------:R-:W-:Y:S01]  /*103b0*/  HMMA.16816.F32.BF16 R16, R40.reuse, R46, R16 ;  /* 0x0000002e2810723c */ /* 0x040fe20000041810 */
[----:B------:R-:W2:Y:S04]  /*103c0*/  LDSM.16.MT88.4 R44, [R218+0x1100] ;  /* 0x00110000da2c783b */ /* 0x000ea80000004200 */
[----:B------:R-:W3:Y:S03]  /*103d0*/  MUFU.EX2 R63, R63 ;  /* 0x0000003f003f7308 */ /* 0x000ee60000000800 */
[-C--:B------:R-:W-:Y:S07]  /*103e0*/  HMMA.16816.F32.BF16 R20, R40, R52.reuse, R20 ;  /* 0x000000342814723c */ /* 0x080fee0000041814 */
[----:B------:R-:W-:Y:S01]  /*103f0*/  MUFU.EX2 R72, R72 ;  /* 0x0000004800487308 */ /* 0x000fe20000000800 */
[C---:B------:R-:W-:Y:S08]  /*10400*/  HMMA.16816.F32.BF16 R24, R48.reuse, R52, R24 ;  /* 0x000000343018723c */ /* 0x040ff00000041818 */
[-C--:B------:R-:W-:Y:S01]  /*10410*/  HMMA.16816.F32.BF16 R32, R48, R54.reuse, R32 ;  /* 0x000000363020723c */ /* 0x080fe20000041820 */
[----:B------:R-:W-:Y:S07]  /*10420*/  MUFU.EX2 R73, R73 ;  /* 0x0000004900497308 */ /* 0x000fee0000000800 */
[C---:B------:R-:W-:Y:S01]  /*10430*/  HMMA.16816.F32.BF16 R100, R40.reuse, R54, R100 ;  /* 0x000000362864723c */ /* 0x040fe20000041864 */
[----:B------:R-:W4:Y:S02]  /*10440*/  LDSM.16.MT88.4 R52, [R225+0x1900] ;  /* 0x00190000e134783b */ /* 0x000f240000004200 */
[----:B------:R-:W-:Y:S05]  /*10450*/  MUFU.EX2 R74, R74 ;  /* 0x0000004a004a7308 */ /* 0x000fea0000000800 */
[-C--:B------:R-:W-:Y:S05]  /*10460*/  HMMA.16816.F32.BF16 R28, R40, R64.reuse, R28 ;  /* 0x00000040281c723c */ /* 0x080fea000004181c */
[----:B------:R-:W-:Y:S03]  /*10470*/  MUFU.EX2 R75, R75 ;  /* 0x0000004b004b7308 */ /* 0x000fe60000000800 */
[C---:B------:R-:W-:Y:S07]  /*10480*/  HMMA.16816.F32.BF16 R104, R48.reuse, R64, R104 ;  /* 0x000000403068723c */ /* 0x040fee0000041868 */
[----:B------:R-:W-:Y:S01]  /*10490*/  MUFU.EX2 R76, R76 ;  /* 0x0000004c004c7308 */ /* 0x000fe20000000800 */
[-C--:B------:R-:W-:Y:S04]  /*104a0*/  HMMA.16816.F32.BF16 R108, R48, R66.reuse, R108 ;  /* 0x00000042306c723c */ /* 0x080fe8000004186c */
[--C-:B------:R-:W-:Y:S02]  /*104b0*/  FFMA.FTZ R64, R68, c[0x0][0x2d0], -R205.reuse ;  /* 0x0000b40044407a23 */ /* 0x100fe400000108cd */
[--C-:B------:R-:W-:Y:S02]  /*104c0*/  FFMA.FTZ R65, R69, c[0x0][0x2d0], -R205.reuse ;  /* 0x0000b40045417a23 */ /* 0x100fe400000108cd */
[C---:B------:R-:W-:Y:S01]  /*104d0*/  HMMA.16816.F32.BF16 R112, R40.reuse, R66, R112 ;  /* 0x000000422870723c */ /* 0x040fe20000041870 */
[----:B------:R-:W-:Y:S03]  /*104e0*/  MUFU.EX2 R77, R77 ;  /* 0x0000004d004d7308 */ /* 0x000fe60000000800 */
[--C-:B------:R-:W-:Y:S02]  /*104f0*/  FFMA.FTZ R68, R80, c[0x0][0x2d0], -R205.reuse ;  /* 0x0000b40050447a23 */ /* 0x100fe400000108cd */
[--C-:B------:R-:W-:Y:S02]  /*10500*/  FFMA.FTZ R69, R81, c[0x0][0x2d0], -R205.reuse ;  /* 0x0000b40051457a23 */ /* 0x100fe400000108cd */
[-C--:B--2---:R-:W-:Y:S03]  /*10510*/  HMMA.16816.F32.BF16 R36, R40, R44.reuse, R36 ;  /* 0x0000002c2824723c */ /* 0x084fe60000041824 */
[----:B------:R-:W2:Y:S01]  /*10520*/  MUFU.EX2 R64, R64 ;  /* 0x0000004000407308 */ /* 0x000ea20000000800 */
[--C-:B------:R-:W-:Y:S02]  /*10530*/  FFMA.FTZ R66, R70, c[0x0][0x2d0], -R204.reuse ;  /* 0x0000b40046427a23 */ /* 0x100fe400000108cc */
[--C-:B------:R-:W-:Y:S02]  /*10540*/  FFMA.FTZ R67, R71, c[0x0][0x2d0], -R204.reuse ;  /* 0x0000b40047437a23 */ /* 0x100fe400000108cc */
[C---:B------:R-:W-:Y:S04]  /*10550*/  HMMA.16816.F32.BF16 R116, R48.reuse, R44, R116 ;  /* 0x0000002c3074723c */ /* 0x040fe80000041874 */
[--C-:B------:R-:W-:Y:S01]  /*10560*/  FFMA.FTZ R70, R82, c[0x0][0x2d0], -R204.reuse ;  /* 0x0000b40052467a23 */ /* 0x100fe200000108cc */
[----:B------:R-:W5:Y:S01]  /*10570*/  MUFU.EX2 R65, R65 ;  /* 0x0000004100417308 */ /* 0x000f620000000800 */
[--C-:B------:R-:W-:Y:S01]  /*10580*/  FFMA.FTZ R71, R83, c[0x0][0x2d0], -R204.reuse ;  /* 0x0000b40053477a23 */ /* 0x100fe200000108cc */
[----:B------:R-:W-:Y:S01]  /*10590*/  F2FP.BF16.PACK_AB R44, R148, R153 ;  /* 0x00000099942c723e */ /* 0x000fe200000010ff */
[-C--:B------:R-:W-:Y:S01]  /*105a0*/  HMMA.16816.F32.BF16 R120, R48, R46.reuse, R120 ;  /* 0x0000002e3078723c */ /* 0x080fe20000041878 */
[----:B------:R-:W2:Y:S03]  /*105b0*/  LDSM.16.MT88.4 R48, [R220+0x1900] ;  /* 0x00190000dc30783b */ /* 0x000ea60000004200 */
[----:B------:R-:W-:Y:S01]  /*105c0*/  F2FP.BF16.PACK_AB R45, R149, R154 ;  /* 0x0000009a952d723e */ /* 0x000fe200000010ff */
[----:B------:R-:W-:Y:S02]  /*105d0*/  FFMA.FTZ R81, R85, c[0x0][0x2d0], -R205 ;  /* 0x0000b40055517a23 */ /* 0x000fe400000108cd */
[--C-:B------:R-:W-:Y:S01]  /*105e0*/  FFMA.FTZ R85, R98, c[0x0][0x2d0], -R204.reuse ;  /* 0x0000b40062557a23 */ /* 0x100fe200000108cc */
[----:B------:R-:W-:Y:S01]  /*105f0*/  HMMA.16816.F32.BF16 R124, R40, R46, R124 ;  /* 0x0000002e287c723c */ /* 0x000fe2000004187c */
[----:B------:R-:W-:Y:S03]  /*10600*/  MUFU.EX2 R66, R66 ;  /* 0x0000004200427308 */ /* 0x000fe60000000800 */
[-C--:B------:R-:W-:Y:S01]  /*10610*/  MOV R98, R151.reuse ;  /* 0x0000009700627202 */ /* 0x080fe20000000f00 */
[--C-:B------:R-:W-:Y:S02]  /*10620*/  FFMA.FTZ R82, R86, c[0x0][0x2d0], -R204.reuse ;  /* 0x0000b40056527a23 */ /* 0x100fe400000108cc */
[----:B------:R-:W-:Y:S01]  /*10630*/  F2FP.BF16.PACK_AB R42, R145, R150 ;  /* 0x00000096912a723e */ /* 0x000fe200000010ff */
[--C-:B------:R-:W-:Y:S01]  /*10640*/  FFMA.FTZ R83, R87, c[0x0][0x2d0], -R204.reuse ;  /* 0x0000b40057537a23 */ /* 0x100fe200000108cc */
[----:B------:R-:W-:Y:S02]  /*10650*/  F2FP.BF16.PACK_AB R43, R144, R151 ;  /* 0x00000097902b723e */ /* 0x000fe400000010ff */
[----:B------:R-:W-:Y:S01]  /*10660*/  MUFU.EX2 R67, R67 ;  /* 0x0000004300437308 */ /* 0x000fe20000000800 */
[----:B------:R-:W-:Y:S01]  /*10670*/  F2FP.BF16.PACK_AB R40, R252, R251 ;  /* 0x000000fbfc28723e */ /* 0x000fe200000010ff */
[----:B------:R-:W-:Y:S01]  /*10680*/  FFMA.FTZ R204, R99, c[0x0][0x2d0], -R204 ;  /* 0x0000b40063cc7a23 */ /* 0x000fe200000108cc */
[----:B------:R-:W-:Y:S01]  /*10690*/  F2FP.BF16.PACK_AB R41, R155, R152 ;  /* 0x000000989b29723e */ /* 0x000fe200000010ff */
[--C-:B------:R-:W-:Y:S01]  /*106a0*/  FFMA.FTZ R87, R89, c[0x0][0x2d0], -R202.reuse ;  /* 0x0000b40059577a23 */ /* 0x100fe200000108ca */
[----:B------:R-:W-:Y:S01]  /*106b0*/  MOV R99, R150 ;  /* 0x0000009600637202 */ /* 0x000fe20000000f00 */
[--C-:B------:R-:W-:Y:S01]  /*106c0*/  FFMA.FTZ R89, R91, c[0x0][0x2d0], -R201.reuse ;  /* 0x0000b4005b597a23 */ /* 0x100fe200000108c9 */
[----:B------:R-:W-:Y:S01]  /*106d0*/  MOV R91, R149 ;  /* 0x00000095005b7202 */ /* 0x000fe20000000f00 */
[--C-:B------:R-:W-:Y:S01]  /*106e0*/  FFMA.FTZ R86, R88, c[0x0][0x2d0], -R202.reuse ;  /* 0x0000b40058567a23 */ /* 0x100fe200000108ca */
[----:B-1----:R-:W-:Y:S01]  /*106f0*/  F2FP.BF16.PACK_AB R46, R61, R60 ;  /* 0x0000003c3d2e723e */ /* 0x002fe200000010ff */
[-C--:B----4-:R-:W-:Y:S01]  /*10700*/  HMMA.16816.F32.BF16 R4, R40, R52.reuse, R4 ;  /* 0x000000342804723c */ /* 0x090fe20000041804 */
[----:B------:R-:W1:Y:S02]  /*10710*/  MUFU.EX2 R68, R68 ;  /* 0x0000004400447308 */ /* 0x000e640000000800 */
[----:B---3--:R-:W-:Y:S01]  /*10720*/  F2FP.BF16.PACK_AB R47, R63, R62 ;  /* 0x0000003e3f2f723e */ /* 0x008fe200000010ff */
[----:B------:R-:W-:Y:S02]  /*10730*/  FFMA.FTZ R88, R90, c[0x0][0x2d0], -R201 ;  /* 0x0000b4005a587a23 */ /* 0x000fe400000108c9 */
[--C-:B------:R-:W-:Y:S01]  /*10740*/  FFMA.FTZ R90, R92, c[0x0][0x2d0], -R202.reuse ;  /* 0x0000b4005c5a7a23 */ /* 0x100fe200000108ca */
[----:B------:R-:W-:Y:S01]  /*10750*/  MOV R92, R148 ;  /* 0x00000094005c7202 */ /* 0x000fe20000000f00 */
[--C-:B------:R-:W-:Y:S01]  /*10760*/  FFMA.FTZ R80, R84, c[0x0][0x2d0], -R205.reuse ;  /* 0x0000b40054507a23 */ /* 0x100fe200000108cd */
[----:B------:R-:W-:Y:S01]  /*10770*/  LDSM.16.MT88.4 R148, [R225+0x2900] ;  /* 0x00290000e194783b */ /* 0x000fe20000004200 */
[C---:B------:R-:W-:Y:S01]  /*10780*/  HMMA.16816.F32.BF16 R8, R44.reuse, R52, R8 ;  /* 0x000000342c08723c */ /* 0x040fe20000041808 */
[----:B------:R-:W3:Y:S03]  /*10790*/  MUFU.EX2 R69, R69 ;  /* 0x0000004500457308 */ /* 0x000ee60000000800 */
[--C-:B------:R-:W-:Y:S01]  /*107a0*/  FFMA.FTZ R84, R96, c[0x0][0x2d0], -R205.reuse ;  /* 0x0000b40060547a23 */ /* 0x100fe200000108cd */
[----:B------:R-:W-:Y:S01]  /*107b0*/  MOV R96, R144 ;  /* 0x0000009000607202 */ /* 0x000fe20000000f00 */
[----:B------:R-:W-:Y:S01]  /*107c0*/  FFMA.FTZ R205, R97, c[0x0][0x2d0], -R205 ;  /* 0x0000b40061cd7a23 */ /* 0x000fe200000108cd */
[----:B------:R-:W-:Y:S01]  /*107d0*/  MOV R97, R145 ;  /* 0x0000009100617202 */ /* 0x000fe20000000f00 */
[-C--:B------:R-:W-:Y:S03]  /*107e0*/  HMMA.16816.F32.BF16 R12, R44, R54.reuse, R12 ;  /* 0x000000362c0c723c */ /* 0x080fe6000004180c */
[----:B------:R-:W-:Y:S01]  /*107f0*/  MUFU.EX2 R70, R70 ;  /* 0x0000004600467308 */ /* 0x000fe20000000800 */
[----:B------:R-:W-:Y:S01]  /*10800*/  FFMA.FTZ R202, R93, c[0x0][0x2d0], -R202 ;  /* 0x0000b4005dca7a23 */ /* 0x000fe200000108ca */
[----:B------:R-:W-:Y:S01]  /*10810*/  MOV R93, R155 ;  /* 0x0000009b005d7202 */ /* 0x000fe20000000f00 */
[----:B------:R-:W-:Y:S02]  /*10820*/  FADD.FTZ R194, R99, R194 ;  /* 0x000000c263c27221 */ /* 0x000fe40000010000 */
[C---:B------:R-:W-:Y:S01]  /*10830*/  HMMA.16816.F32.BF16 R16, R40.reuse, R54, R16 ;  /* 0x000000362810723c */ /* 0x040fe20000041810 */
[----:B------:R-:W4:Y:S03]  /*10840*/  LDSM.16.MT88.4 R52, [R218+0x1900] ;  /* 0x00190000da34783b */ /* 0x000f260000004200 */
[----:B------:R-:W-:Y:S01]  /*10850*/  FADD.FTZ R194, R97, R194 ;  /* 0x000000c261c27221 */ /* 0x000fe20000010000 */
[----:B------:R-:W-:Y:S03]  /*10860*/  MUFU.EX2 R71, R71 ;  /* 0x0000004700477308 */ /* 0x000fe60000000800 */
[-C--:B--2---:R-:W-:Y:S04]  /*10870*/  HMMA.16816.F32.BF16 R20, R40, R48.reuse, R20 ;  /* 0x000000302814723c */ /* 0x084fe80000041814 */
[----:B------:R-:W-:Y:S03]  /*10880*/  FADD.FTZ R194, R64, R194 ;  /* 0x000000c240c27221 */ /* 0x000fe60000010000 */
[----:B------:R-:W-:Y:S01]  /*10890*/  MUFU.EX2 R78, R78 ;  /* 0x0000004e004e7308 */ /* 0x000fe20000000800 */
[C---:B------:R-:W-:Y:S04]  /*108a0*/  HMMA.16816.F32.BF16 R24, R44.reuse, R48, R24 ;  /* 0x000000302c18723c */ /* 0x040fe80000041818 */
[----:B-----5:R-:W-:Y:S04]  /*108b0*/  FADD.FTZ R194, R65, R194 ;  /* 0x000000c241c27221 */ /* 0x020fe80000010000 */
[-C--:B------:R-:W-:Y:S01]  /*108c0*/  HMMA.16816.F32.BF16 R32, R44, R50.reuse, R32 ;  /* 0x000000322c20723c */ /* 0x080fe20000041820 */
[----:B------:R-:W-:Y:S03]  /*108d0*/  MUFU.EX2 R79, R79 ;  /* 0x0000004f004f7308 */ /* 0x000fe60000000800 */
[----:B-1----:R-:W-:Y:S04]  /*108e0*/  FADD.FTZ R194, R68, R194 ;  /* 0x000000c244c27221 */ /* 0x002fe80000010000 */
[C---:B------:R-:W-:Y:S01]  /*108f0*/  HMMA.16816.F32.BF16 R100, R40.reuse, R50, R100 ;  /* 0x000000322864723c */ /* 0x040fe20000041864 */
[----:B------:R-:W1:Y:S02]  /*10900*/  LDSM.16.MT88.4 R48, [R225+0x2100] ;  /* 0x00210000e130783b */ /* 0x000e640000004200 */
[----:B------:R-:W2:Y:S01]  /*10910*/  MUFU.EX2 R80, R80 ;  /* 0x0000005000507308 */ /* 0x000ea20000000800 */
[----:B---3--:R-:W-:Y:S04]  /*10920*/  FADD.FTZ R194, R69, R194 ;  /* 0x000000c245c27221 */ /* 0x008fe80000010000 */
[-C--:B------:R-:W-:Y:S05]  /*10930*/  HMMA.16816.F32.BF16 R28, R40, R56.reuse, R28 ;  /* 0x00000038281c723c */ /* 0x080fea000004181c */
[----:B------:R-:W3:Y:S03]  /*10940*/  MUFU.EX2 R81, R81 ;  /* 0x0000005100517308 */ /* 0x000ee60000000800 */
[C---:B------:R-:W-:Y:S07]  /*10950*/  HMMA.16816.F32.BF16 R104, R44.reuse, R56, R104 ;  /* 0x000000382c68723c */ /* 0x040fee0000041868 */
[----:B------:R-:W-:Y:S01]  /*10960*/  MUFU.EX2 R82, R82 ;  /* 0x0000005200527308 */ /* 0x000fe20000000800 */
[-C--:B------:R-:W-:Y:S04]  /*10970*/  HMMA.16816.F32.BF16 R108, R44, R58.reuse, R108 ;  /* 0x0000003a2c6c723c */ /* 0x080fe8000004186c */
[----:B--2---:R-:W-:Y:S04]  /*10980*/  FADD.FTZ R194, R80, R194 ;  /* 0x000000c250c27221 */ /* 0x004fe80000010000 */
[C---:B------:R-:W-:Y:S01]  /*10990*/  HMMA.16816.F32.BF16 R112, R40.reuse, R58, R112 ;  /* 0x0000003a2870723c */ /* 0x040fe20000041870 */
[----:B------:R-:W-:Y:S01]  /*109a0*/  LDSM.16.MT88.4 R56, [R219+0x2100] ;  /* 0x00210000db38783b */ /* 0x000fe20000004200 */
[----:B------:R-:W-:Y:S02]  /*109b0*/  MUFU.EX2 R83, R83 ;  /* 0x0000005300537308 */ /* 0x000fe40000000800 */
[----:B---3--:R-:W-:Y:S04]  /*109c0*/  FADD.FTZ R194, R81, R194 ;  /* 0x000000c251c27221 */ /* 0x008fe80000010000 */
[-C--:B----4-:R-:W-:Y:S04]  /*109d0*/  HMMA.16816.F32.BF16 R36, R40, R52.reuse, R36 ;  /* 0x000000342824723c */ /* 0x090fe80000041824 */
[----:B------:R-:W2:Y:S04]  /*109e0*/  MUFU.EX2 R84, R84 ;  /* 0x0000005400547308 */ /* 0x000ea80000000800 */
[C---:B------:R-:W-:Y:S06]  /*109f0*/  HMMA.16816.F32.BF16 R116, R44.reuse, R52, R116 ;  /* 0x000000342c74723c */ /* 0x040fec0000041874 */
[----:B------:R-:W3:Y:S02]  /*10a00*/  MUFU.EX2 R205, R205 ;  /* 0x000000cd00cd7308 */ /* 0x000ee40000000800 */
[-C--:B------:R-:W-:Y:S07]  /*10a10*/  HMMA.16816.F32.BF16 R120, R44, R54.reuse, R120 ;  /* 0x000000362c78723c */ /* 0x080fee0000041878 */
[----:B------:R-:W-:Y:S01]  /*10a20*/  F2FP.BF16.PACK_AB R44, R73, R72 ;  /* 0x00000048492c723e */ /* 0x000fe200000010ff */
[----:B------:R-:W-:Y:S01]  /*10a30*/  HMMA.16816.F32.BF16 R124, R40, R54, R124 ;  /* 0x00000036287c723c */ /* 0x000fe2000004187c */
[----:B------:R-:W4:Y:S01]  /*10a40*/  LDSM.16.MT88.4 R52, [R220+0x2100] ;  /* 0x00210000dc34783b */ /* 0x000f220000004200 */
[----:B------:R-:W-:Y:S02]  /*10a50*/  MUFU.EX2 R85, R85 ;  /* 0x0000005500557308 */ /* 0x000fe40000000800 */
[----:B------:R-:W-:Y:S01]  /*10a60*/  F2FP.BF16.PACK_AB R45, R75, R74 ;  /* 0x0000004a4b2d723e */ /* 0x000fe200000010ff */
[----:B--2---:R-:W-:Y:S01]  /*10a70*/  FADD.FTZ R194, R84, R194 ;  /* 0x000000c254c27221 */ /* 0x004fe20000010000 */
[----:B------:R-:W-:Y:S02]  /*10a80*/  F2FP.BF16.PACK_AB R46, R77, R76 ;  /* 0x0000004c4d2e723e */ /* 0x000fe400000010ff */
[----:B------:R-:W-:Y:S04]  /*10a90*/  F2FP.BF16.PACK_AB R40, R65, R64 ;  /* 0x000000404128723e */ /* 0x000fe800000010ff */
[----:B------:R-:W-:Y:S01]  /*10aa0*/  F2FP.BF16.PACK_AB R41, R67, R66 ;  /* 0x000000424329723e */ /* 0x000fe200000010ff */
[----:B------:R-:W-:Y:S01]  /*10ab0*/  MUFU.EX2 R204, R204 ;  /* 0x000000cc00cc7308 */ /* 0x000fe20000000800 */
[----:B------:R-:W-:Y:S01]  /*10ac0*/  F2FP.BF16.PACK_AB R42, R69, R68 ;  /* 0x00000044452a723e */ /* 0x000fe200000010ff */
[----:B---3--:R-:W-:Y:S01]  /*10ad0*/  FADD.FTZ R243, R205, R194 ;  /* 0x000000c2cdf37221 */ /* 0x008fe20000010000 */
[----:B------:R-:W-:Y:S02]  /*10ae0*/  F2FP.BF16.PACK_AB R43, R71, R70 ;  /* 0x00000046472b723e */ /* 0x000fe400000010ff */
[----:B------:R-:W-:Y:S05]  /*10af0*/  F2FP.BF16.PACK_AB R47, R79, R78 ;  /* 0x0000004e4f2f723e */ /* 0x000fea00000010ff */
[-C--:B-1----:R-:W-:Y:S01]  /*10b00*/  HMMA.16816.F32.BF16 R4, R40, R48.reuse, R4 ;  /* 0x000000302804723c */ /* 0x082fe20000041804 */
[----:B------:R-:W-:Y:S07]  /*10b10*/  MUFU.EX2 R86, R86 ;  /* 0x0000005600567308 */ /* 0x000fee0000000800 */
[C---:B------:R-:W-:Y:S03]  /*10b20*/  HMMA.16816.F32.BF16 R8, R44.reuse, R48, R8 ;  /* 0x000000302c08723c */ /* 0x040fe60000041808 */
[----:B------:R-:W1:Y:S05]  /*10b30*/  MUFU.EX2 R87, R87 ;  /* 0x0000005700577308 */ /* 0x000e6a0000000800 */
[-C--:B------:R-:W-:Y:S05]  /*10b40*/  HMMA.16816.F32.BF16 R12, R44, R50.reuse, R12 ;  /* 0x000000322c0c723c */ /* 0x080fea000004180c */
[----:B------:R-:W-:Y:S03]  /*10b50*/  MUFU.EX2 R88, R88 ;  /* 0x0000005800587308 */ /* 0x000fe60000000800 */
[C---:B------:R-:W-:Y:S01]  /*10b60*/  HMMA.16816.F32.BF16 R16, R40.reuse, R50, R16 ;  /* 0x000000322810723c */ /* 0x040fe20000041810 */
[----:B------:R-:W2:Y:S06]  /*10b70*/  LDSM.16.MT88.4 R48, [R218+0x2100] ;  /* 0x00210000da30783b */ /* 0x000eac0000004200 */
[----:B------:R-:W3:Y:S01]  /*10b80*/  MUFU.EX2 R89, R89 ;  /* 0x0000005900597308 */ /* 0x000ee20000000800 */
[-C--:B----4-:R-:W-:Y:S08]  /*10b90*/  HMMA.16816.F32.BF16 R20, R40, R52.reuse, R20 ;  /* 0x000000342814723c */ /* 0x090ff00000041814 */
[C---:B------:R-:W-:Y:S01]  /*10ba0*/  HMMA.16816.F32.BF16 R24, R44.reuse, R52, R24 ;  /* 0x000000342c18723c */ /* 0x040fe20000041818 */
[----:B------:R-:W-:Y:S07]  /*10bb0*/  MUFU.EX2 R90, R90 ;  /* 0x0000005a005a7308 */ /* 0x000fee0000000800 */
[-C--:B------:R-:W-:Y:S03]  /*10bc0*/  HMMA.16816.F32.BF16 R32, R44, R54.reuse, R32 ;  /* 0x000000362c20723c */ /* 0x080fe60000041820 */
[----:B------:R-:W4:Y:S05]  /*10bd0*/  MUFU.EX2 R202, R202 ;  /* 0x000000ca00ca7308 */ /* 0x000f2a0000000800 */
[C---:B------:R-:W-:Y:S01]  /*10be0*/  HMMA.16816.F32.BF16 R100, R40.reuse, R54, R100 ;  /* 0x000000362864723c */ /* 0x040fe20000041864 */
[----:B------:R-:W5:Y:S07]  /*10bf0*/  LDSM.16.MT88.4 R52, [R220+0x2900] ;  /* 0x00290000dc34783b */ /* 0x000f6e0000004200 */
[-C--:B------:R-:W-:Y:S08]  /*10c00*/  HMMA.16816.F32.BF16 R28, R40, R56.reuse, R28 ;  /* 0x00000038281c723c */ /* 0x080ff0000004181c */
[C---:B------:R-:W-:Y:S07]  /*10c10*/  HMMA.16816.F32.BF16 R104, R44.reuse, R56, R104 ;  /* 0x000000382c68723c */ /* 0x040fee0000041868 */
[--C-:B------:R-:W-:Y:S01]  /*10c20*/  FFMA.FTZ R56, R94, c[0x0][0x2d0], -R201.reuse ;  /* 0x0000b4005e387a23 */ /* 0x100fe200000108c9 */
[-C--:B------:R-:W-:Y:S04]  /*10c30*/  HMMA.16816.F32.BF16 R108, R44, R58.reuse, R108 ;  /* 0x0000003a2c6c723c */ /* 0x080fe8000004186c */
[----:B------:R-:W-:Y:S01]  /*10c40*/  FFMA.FTZ R201, R95, c[0x0][0x2d0], -R201 ;  /* 0x0000b4005fc97a23 */ /* 0x000fe200000108c9 */
[----:B------:R-:W-:Y:S01]  /*10c50*/  MUFU.EX2 R56, R56 ;  /* 0x0000003800387308 */ /* 0x000fe20000000800 */
[----:B------:R-:W-:Y:S02]  /*10c60*/  MOV R57, R154 ;  /* 0x0000009a00397202 */ /* 0x000fe40000000f00 */
[C---:B------:R-:W-:Y:S04]  /*10c70*/  HMMA.16816.F32.BF16 R112, R40.reuse, R58, R112 ;  /* 0x0000003a2870723c */ /* 0x040fe80000041870 */
[----:B------:R-:W-:Y:S01]  /*10c80*/  FADD.FTZ R187, R57, R187 ;  /* 0x000000bb39bb7221 */ /* 0x000fe20000010000 */
[----:B------:R-:W-:Y:S02]  /*10c90*/  MOV R94, R153 ;  /* 0x00000099005e7202 */ /* 0x000fe40000000f00 */
[----:B------:R-:W1:Y:S01]  /*10ca0*/  MUFU.EX2 R201, R201 ;  /* 0x000000c900c97308 */ /* 0x000e620000000800 */
[-C--:B--2---:R-:W-:Y:S04]  /*10cb0*/  HMMA.16816.F32.BF16 R36, R40, R48.reuse, R36 ;  /* 0x000000302824723c */ /* 0x084fe80000041824 */
[----:B------:R-:W-:Y:S01]  /*10cc0*/  MOV R95, R152 ;  /* 0x00000098005f7202 */ /* 0x000fe20000000f00 */
        /* <DEDUP_REMOVED lines=9> */
[----:B------:R-:W-:Y:S04]  /*10d60*/  HMMA.16816.F32.BF16 R124, R40, R50, R124 ;  /* 0x00000032287c723c */ /* 0x000fe8000004187c */
[----:B---3--:R-:W-:Y:S01]  /*10d70*/  F2FP.BF16.PACK_AB R45, R89, R88 ;  /* 0x00000058592d723e */ /* 0x008fe200000010ff */
[----:B------:R-:W-:Y:S01]  /*10d80*/  FADD.FTZ R196, R98, R196 ;  /* 0x000000c462c47221 */ /* 0x000fe20000010000 */
[----:B----4-:R-:W-:Y:S01]  /*10d90*/  F2FP.BF16.PACK_AB R46, R202, R90 ;  /* 0x0000005aca2e723e */ /* 0x010fe200000010ff */
[----:B------:R-:W-:Y:S01]  /*10da0*/  FADD.FTZ R187, R62, R187 ;  /* 0x000000bb3ebb7221 */ /* 0x000fe20000010000 */
[----:B------:R-:W-:Y:S01]  /*10db0*/  F2FP.BF16.PACK_AB R40, R81, R80 ;  /* 0x000000505128723e */ /* 0x000fe200000010ff */
[----:B------:R-:W-:Y:S03]  /*10dc0*/  FADD.FTZ R196, R96, R196 ;  /* 0x000000c460c47221 */ /* 0x000fe60000010000 */
[----:B------:R-:W-:Y:S01]  /*10dd0*/  F2FP.BF16.PACK_AB R41, R83, R82 ;  /* 0x000000525329723e */ /* 0x000fe200000010ff */
[----:B------:R-:W-:Y:S01]  /*10de0*/  FADD.FTZ R172, R61, R172 ;  /* 0x000000ac3dac7221 */ /* 0x000fe20000010000 */
[----:B------:R-:W-:Y:S01]  /*10df0*/  F2FP.BF16.PACK_AB R42, R205, R84 ;  /* 0x00000054cd2a723e */ /* 0x000fe200000010ff */
[----:B------:R-:W-:Y:S01]  /*10e00*/  FADD.FTZ R187, R63, R187 ;  /* 0x000000bb3fbb7221 */ /* 0x000fe20000010000 */
[----:B------:R-:W-:Y:S01]  /*10e10*/  F2FP.BF16.PACK_AB R43, R204, R85 ;  /* 0x00000055cc2b723e */ /* 0x000fe200000010ff */
[----:B------:R-:W-:Y:S01]  /*10e20*/  FADD.FTZ R196, R66, R196 ;  /* 0x000000c442c47221 */ /* 0x000fe20000010000 */
[----:B------:R-:W-:Y:S01]  /*10e30*/  F2FP.BF16.PACK_AB R47, R201, R56 ;  /* 0x00000038c92f723e */ /* 0x000fe200000010ff */
[----:B------:R-:W-:Y:S02]  /*10e40*/  FADD.FTZ R172, R72, R172 ;  /* 0x000000ac48ac7221 */ /* 0x000fe40000010000 */
[----:B------:R-:W-:Y:S02]  /*10e50*/  FADD.FTZ R187, R74, R187 ;  /* 0x000000bb4abb7221 */ /* 0x000fe40000010000 */
[-C--:B------:R-:W-:Y:S01]  /*10e60*/  HMMA.16816.F32.BF16 R160, R40, R148.reuse, R4 ;  /* 0x0000009428a0723c */ /* 0x080fe20000041804 */
[----:B------:R-:W1:Y:S02]  /*10e70*/  LDSM.16.MT88.4 R4, [R219+0x2900] ;  /* 0x00290000db04783b */ /* 0x000e640000004200 */
[----:B------:R-:W-:Y:S02]  /*10e80*/  FADD.FTZ R196, R67, R196 ;  /* 0x000000c443c47221 */ /* 0x000fe40000010000 */
[----:B------:R-:W-:Y:S02]  /*10e90*/  FADD.FTZ R172, R73, R172 ;  /* 0x000000ac49ac7221 */ /* 0x000fe40000010000 */
[----:B------:R-:W-:Y:S01]  /*10ea0*/  FADD.FTZ R187, R75, R187 ;  /* 0x000000bb4bbb7221 */ /* 0x000fe20000010000 */
[C---:B------:R-:W-:Y:S01]  /*10eb0*/  HMMA.16816.F32.BF16 R156, R44.reuse, R148, R8 ;  /* 0x000000942c9c723c */ /* 0x040fe20000041808 */
[----:B------:R-:W2:Y:S03]  /*10ec0*/  LDSM.16.MT88.4 R8, [R218+0x2900] ;  /* 0x00290000da08783b */ /* 0x000ea60000004200 */
        /* <DEDUP_REMOVED lines=8> */
[-C--:B-----5:R-:W-:Y:S04]  /*10f50*/  HMMA.16816.F32.BF16 R144, R40, R52.reuse, R20 ;  /* 0x000000342890723c */ /* 0x0a0fe80000041814 */
        /* <DEDUP_REMOVED lines=11> */
[-C--:B-1----:R-:W-:Y:S04]  /*11010*/  HMMA.16816.F32.BF16 R132, R40, R4.reuse, R28 ;  /* 0x000000042884723c */ /* 0x082fe8000004181c */
[----:B------:R-:W-:Y:S02]  /*11020*/  FADD.FTZ R187, R56, R187 ;  /* 0x000000bb38bb7221 */ /* 0x000fe40000010000 */
[----:B------:R-:W-:Y:S02]  /*11030*/  FADD.FTZ R242, R204, R196 ;  /* 0x000000c4ccf27221 */ /* 0x000fe40000010000 */
[C---:B------:R-:W-:Y:S04]  /*11040*/  HMMA.16816.F32.BF16 R104, R44.reuse, R4, R104 ;  /* 0x000000042c68723c */ /* 0x040fe80000041868 */
[----:B------:R-:W-:Y:S02]  /*11050*/  FADD.FTZ R241, R202, R172 ;  /* 0x000000accaf17221 */ /* 0x000fe40000010000 */
[----:B------:R-:W-:Y:S02]  /*11060*/  FADD.FTZ R240, R201, R187 ;  /* 0x000000bbc9f07221 */ /* 0x000fe40000010000 */
[-C--:B------:R-:W-:Y:S08]  /*11070*/  HMMA.16816.F32.BF16 R108, R44, R6.reuse, R108 ;  /* 0x000000062c6c723c */ /* 0x080ff0000004186c */
[C---:B------:R-:W-:Y:S08]  /*11080*/  HMMA.16816.F32.BF16 R112, R40.reuse, R6, R112 ;  /* 0x000000062870723c */ /* 0x040ff00000041870 */
[-C--:B--2---:R-:W-:Y:S08]  /*11090*/  HMMA.16816.F32.BF16 R128, R40, R8.reuse, R36 ;  /* 0x000000082880723c */ /* 0x084ff00000041824 */
[C---:B------:R-:W-:Y:S08]  /*110a0*/  HMMA.16816.F32.BF16 R116, R44.reuse, R8, R116 ;  /* 0x000000082c74723c */ /* 0x040ff00000041874 */
[-C--:B------:R-:W-:Y:S07]  /*110b0*/  HMMA.16816.F32.BF16 R120, R44, R10.reuse, R120 ;  /* 0x0000000a2c78723c */ /* 0x080fee0000041878 */
[----:B------:R-:W-:Y:S01]  /*110c0*/  MOV R44, R168 ;  /* 0x000000a8002c7202 */ /* 0x000fe20000000f00 */
[----:B------:R-:W-:Y:S01]  /*110d0*/  HMMA.16816.F32.BF16 R124, R40, R10, R124 ;  /* 0x0000000a287c723c */ /* 0x000fe2000004187c */
[----:B------:R-:W-:-:S07]  /*110e0*/  @P0 BRA `(.L_x_2454) ;  /* 0xffffc77000000947 */ /* 0x000fce000383ffff */
.L_x_2451:
[----:B------:R-:W-:-:S13]  /*110f0*/  ISETP.GE.AND P0, PT, R244, R230, PT ;  /* 0x000000e6f400720c */ /* 0x000fda0003f06270 */
[----:B------:R-:W-:Y:S05]  /*11100*/  @!P0 BRA `(.L_x_2455) ;  /* 0x00005ac000008947 */ /* 0x000fea0003800000 */
[----:B------:R-:W-:Y:S01]  /*11110*/  IMAD.MOV.U32 R166, RZ, RZ, R2 ;  /* 0x000000ffffa67224 */ /* 0x000fe200078e0002 */
[----:B------:R-:W-:Y:S01]  /*11120*/  MOV R164, R44 ;  /* 0x0000002c00a47202 */ /* 0x000fe20000000f00 */
[----:B------:R-:W-:Y:S01]  /*11130*/  IMAD.MOV.U32 R167, RZ, RZ, R3 ;  /* 0x000000ffffa77224 */ /* 0x000fe200078e0003 */
[----:B------:R-:W-:Y:S02]  /*11140*/  MOV R165, R0 ;  /* 0x0000000000a57202 */ /* 0x000fe40000000f00 */
.L_x_2473:
[----:B------:R-:W-:Y:S04]  /*11150*/  DEPBAR.LE SB0, 0x0 ;  /* 0x000080000000791a */ /* 0x000fe80000000000 */
[----:B------:R-:W-:Y:S01]  /*11160*/  BAR.SYNC.DEFER_BLOCKING 0x0 ;  /* 0x0000000000007b1d */ /* 0x000fe20000010000 */
[----:B------:R-:W-:Y:S01]  /*11170*/  IMAD.WIDE.U32 R2, R232, c[0x0][0x208], RZ ;  /* 0x00008200e8027a25 */ /* 0x000fe200078e00ff */
[----:B------:R-:W-:Y:S05]  /*11180*/  SHF.R.S32.HI R0, RZ, 0x1f, R232 ;  /* 0x0000001fff007819 */ /* 0x000fea00000114e8 */
[----:B------:R-:W-:Y:S04]  /*11190*/  IMAD R0, R0, c[0x0][0x208], RZ ;  /* 0x0000820000007a24 */ /* 0x000fe800078e02ff */
[----:B------:R-:W-:Y:S04]  /*111a0*/  IMAD R0, R232, c[0x0][0x20c], R0 ;  /* 0x00008300e8007a24 */ /* 0x000fe800078e0200 */
[----:B------:R-:W-:Y:S01]  /*111b0*/  IMAD.IADD R3, R3, 0x1, R0 ;  /* 0x0000000103037824 */ /* 0x000fe200078e0200 */
[----:B------:R-:W-:Y:S03]  /*111c0*/  SHF.R.S32.HI R0, RZ, 0x1f, R231 ;  /* 0x0000001fff007819 */ /* 0x000fe600000114e7 */
[C---:B------:R-:W-:Y:S04]  /*111d0*/  IMAD.WIDE.U32 R2, R231.reuse, c[0x0][0x218], R2 ;  /* 0x00008600e7027a25 */ /* 0x040fe800078e0002 */
[----:B------:R-:W-:Y:S01]  /*111e0*/  IMAD R0, R0, c[0x0][0x218], RZ ;  /* 0x0000860000007a24 */ /* 0x000fe200078e02ff */
[----:B------:R-:W-:Y:S01]  /*111f0*/  LDSM.16.M88.4 R96, [R228+0x6100] ;  /* 0x00610000e460783b */ /* 0x000fe20000000200 */
[----:B------:R-:W-:Y:S02]  /*11200*/  IADD3 R188, P0, R2, UR20, RZ ;  /* 0x0000001402bc7c10 */ /* 0x000fe4000ff1e0ff */
[----:B------:R-:W-:Y:S03]  /*11210*/  IMAD R0, R231, c[0x0][0x21c], R0 ;  /* 0x00008700e7007a24 */ /* 0x000fe600078e0200 */
[----:B------:R-:W1:Y:S02]  /*11220*/  LDSM.16.M88.4 R16, [R227+0x3100] ;  /* 0x00310000e310783b */ /* 0x000e640000000200 */
[----:B------:R-:W-:Y:S02]  /*11230*/  IADD3.X R2, R3, UR12, R0, P0, !PT ;  /* 0x0000000c03027c10 */ /* 0x000fe400087fe400 */
[C---:B------:R-:W-:Y:S02]  /*11240*/  LEA R0, P0, R188.reuse, c[0x0][0x1f8], 0x1 ;  /* 0x00007e00bc007a11 */ /* 0x040fe400078008ff */
[----:B------:R-:W2:Y:S02]  /*11250*/  LDSM.16.M88.4 R92, [R228+0x8100] ;  /* 0x00810000e45c783b */ /* 0x000ea40000000200 */
[----:B------:R-:W-:Y:S04]  /*11260*/  LEA.HI.X R188, R188, c[0x0][0x1fc], R2, 0x1, P0 ;  /* 0x00007f00bcbc7a11 */ /* 0x000fe800000f0c02 */
[----:B------:R-:W3:Y:S06]  /*11270*/  LDSM.16.M88.4 R32, [R227+0x3900] ;  /* 0x00390000e320783b */ /* 0x000eec0000000200 */
[----:B------:R-:W-:Y:S06]  /*11280*/  LDSM.16.M88.4 R48, [R227+0x4100] ;  /* 0x00410000e330783b */ /* 0x000fec0000000200 */
[----:B------:R-:W-:Y:S06]  /*11290*/  LDSM.16.M88.4 R64, [R227+0x4900] ;  /* 0x00490000e340783b */ /* 0x000fec0000000200 */
[----:B------:R-:W-:Y:S06]  /*112a0*/  LDSM.16.M88.4 R80, [R227+0x5100] ;  /* 0x00510000e350783b */ /* 0x000fec0000000200 */
[----:B------:R-:W-:Y:S01]  /*112b0*/  LDSM.16.M88.4 R168, [R227+0x5900] ;  /* 0x00590000e3a8783b */ /* 0x000fe20000000200 */
[-C--:B-1----:R-:W-:Y:S05]  /*112c0*/  HMMA.16816.F32.BF16 R4, R96, R16.reuse, RZ ;  /* 0x000000106004723c */ /* 0x082fea00000418ff */
[----:B------:R-:W-:Y:S03]  /*112d0*/  LDSM.16.M88.4 R172, [R224+0x6100] ;  /* 0x00610000e0ac783b */ /* 0x000fe60000000200 */
[C---:B--2---:R-:W-:Y:S03]  /*112e0*/  HMMA.16816.F32.BF16 R8, R92.reuse, R16, RZ ;  /* 0x000000105c08723c */ /* 0x044fe600000418ff */
[----:B------:R-:W-:Y:S06]  /*112f0*/  LDSM.16.M88.4 R176, [R226] ;  /* 0x00000000e2b0783b */ /* 0x000fec0000000200 */
[----:B------:R-:W-:Y:S01]  /*11300*/  LDSM.16.M88.4 R180, [R224+0x8100] ;  /* 0x00810000e0b4783b */ /* 0x000fe20000000200 */
[-C--:B------:R-:W-:Y:S05]  /*11310*/  HMMA.16816.F32.BF16 R12, R92, R18.reuse, RZ ;  /* 0x000000125c0c723c */ /* 0x080fea00000418ff */
[----:B------:R-:W-:Y:S03]  /*11320*/  LDSM.16.M88.4 R184, [R217] ;  /* 0x00000000d9b8783b */ /* 0x000fe60000000200 */
[C---:B------:R-:W-:Y:S03]  /*11330*/  HMMA.16816.F32.BF16 R16, R96.reuse, R18, RZ ;  /* 0x000000126010723c */ /* 0x040fe600000418ff */
[----:B------:R-:W1:Y:S05]  /*11340*/  SHFL.IDX PT, R190, R0, RZ, 0x181f ;  /* 0x00181fff00be7589 */ /* 0x000e6a00000e0000 */
[-C--:B---3--:R-:W-:Y:S01]  /*11350*/  HMMA.16816.F32.BF16 R20, R96, R32.reuse, RZ ;  /* 0x000000206014723c */ /* 0x088fe200000418ff */
[----:B------:R-:W2:Y:S06]  /*11360*/  SHFL.IDX PT, R189, R0, 0x1, 0x181f ;  /* 0x00381f0000bd7f89 */ /* 0x000eac00000e0000 */
[----:B------:R-:W3:Y:S01]  /*11370*/  SHFL.IDX PT, R191, R188, RZ, 0x181f ;  /* 0x00181fffbcbf7589 */ /* 0x000ee200000e0000 */
[C---:B------:R-:W-:Y:S05]  /*11380*/  HMMA.16816.F32.BF16 R24, R92.reuse, R32, RZ ;  /* 0x000000205c18723c */ /* 0x040fea00000418ff */
[----:B------:R-:W4:Y:S03]  /*11390*/  SHFL.IDX PT, R195, R188, 0x1, 0x181f ;  /* 0x00381f00bcc37f89 */ /* 0x000f2600000e0000 */
[-C--:B------:R-:W-:Y:S03]  /*113a0*/  HMMA.16816.F32.BF16 R28, R92, R34.reuse, RZ ;  /* 0x000000225c1c723c */ /* 0x080fe600000418ff */
[----:B------:R-:W-:Y:S01]  /*113b0*/  SHFL.IDX PT, R194, R188, 0x2, 0x181f ;  /* 0x00581f00bcc27f89 */ /* 0x000fe200000e0000 */
[-C--:B-1----:R-:W-:Y:S04]  /*113c0*/  IADD3 R198, P1, R190, R236.reuse, RZ ;  /* 0x000000ecbec67210 */ /* 0x082fe80007f3e0ff */
[C---:B------:R-:W-:Y:S01]  /*113d0*/  HMMA.16816.F32.BF16 R32, R96.reuse, R34, RZ ;  /* 0x000000226020723c */ /* 0x040fe200000418ff */
[----:B------:R-:W-:Y:S03]  /*113e0*/  SHFL.IDX PT, R3, R188, 0x3, 0x181f ;  /* 0x00781f00bc037f89 */ /* 0x000fe600000e0000 */
[-C--:B--2---:R-:W-:Y:S01]  /*113f0*/  IADD3 R200, P0, R189, R236.reuse, RZ ;  /* 0x000000ecbdc87210 */ /* 0x084fe20007f1e0ff */
[--C-:B---3--:R-:W-:Y:S03]  /*11400*/  IMAD.X R199, R191, 0x1, R235.reuse, P1 ;  /* 0x00000001bfc77824 */ /* 0x108fe600008e06eb */
[-C--:B------:R-:W-:Y:S01]  /*11410*/  HMMA.16816.F32.BF16 R36, R96, R48.reuse, RZ ;  /* 0x000000306024723c */ /* 0x080fe200000418ff */
[----:B------:R-:W-:Y:S03]  /*11420*/  SHFL.IDX PT, R196, R188, 0x4, 0x181f ;  /* 0x00981f00bcc47f89 */ /* 0x000fe600000e0000 */
[--C-:B----4-:R-:W-:Y:S03]  /*11430*/  IMAD.X R201, R195, 0x1, R235.reuse, P0 ;  /* 0x00000001c3c97824 */ /* 0x110fe600000e06eb */
[----:B------:R-:W-:Y:S01]  /*11440*/  SHFL.IDX PT, R197, R188, 0x5, 0x181f ;  /* 0x00b81f00bcc57f89 */ /* 0x000fe200000e0000 */
[C---:B------:R-:W-:Y:S05]  /*11450*/  HMMA.16816.F32.BF16 R40, R92.reuse, R48, RZ ;  /* 0x000000305c28723c */ /* 0x040fea00000418ff */
[----:B------:R-:W-:Y:S03]  /*11460*/  LDSM.16.M88.4 R188, [R213] ;  /* 0x00000000d5bc783b */ /* 0x000fe60000000200 */
[-C--:B------:R-:W-:Y:S03]  /*11470*/  HMMA.16816.F32.BF16 R44, R92, R50.reuse, RZ ;  /* 0x000000325c2c723c */ /* 0x080fe600000418ff */
[----:B------:R-:W-:Y:S05]  /*11480*/  SHFL.IDX PT, R192, R0, 0x2, 0x181f ;  /* 0x00581f0000c07f89 */ /* 0x000fea00000e0000 */
[C---:B------:R-:W-:Y:S01]  /*11490*/  HMMA.16816.F32.BF16 R48, R96.reuse, R50, RZ ;  /* 0x000000326030723c */ /* 0x040fe200000418ff */
[----:B------:R-:W-:Y:S06]  /*114a0*/  SHFL.IDX PT, R193, R0, 0x3, 0x181f ;  /* 0x00781f0000c17f89 */ /* 0x000fec00000e0000 */
[----:B------:R-:W1:Y:S01]  /*114b0*/  SHFL.IDX PT, R2, R0, 0x4, 0x181f ;  /* 0x00981f0000027f89 */ /* 0x000e6200000e0000 */
[-C--:B------:R-:W-:Y:S05]  /*114c0*/  HMMA.16816.F32.BF16 R52, R96, R64.reuse, RZ ;  /* 0x000000406034723c */ /* 0x080fea00000418ff */
[----:B------:R-:W-:Y:S03]  /*114d0*/  SHFL.IDX PT, R0, R0, 0x5, 0x181f ;  /* 0x00b81f0000007f89 */ /* 0x000fe600000e0000 */
[C---:B------:R-:W-:Y:S08]  /*114e0*/  HMMA.16816.F32.BF16 R56, R92.reuse, R64, RZ ;  /* 0x000000405c38723c */ /* 0x040ff000000418ff */
[-C--:B------:R-:W-:Y:S01]  /*114f0*/  HMMA.16816.F32.BF16 R60, R92, R66.reuse, RZ ;  /* 0x000000425c3c723c */ /* 0x080fe200000418ff */
[-C--:B-1----:R-:W-:Y:S07]  /*11500*/  IADD3 R2, P1, R2, R236.reuse, RZ ;  /* 0x000000ec02027210 */ /* 0x082fee0007f3e0ff */
        /* <DEDUP_REMOVED lines=19> */
[----:B------:R-:W3:Y:S06]  /*11640*/  LDSM.16.M88.4 R184, [R214] ;  /* 0x00000000d6b8783b */ /* 0x000eec0000000200 */
[----:B------:R-:W-:Y:S01]  /*11650*/  @!PT LDS RZ, [RZ] ;  /* 0x00000000fffff984 */ /* 0x000fe20000000800 */
[----:B------:R-:W-:Y:S01]  /*11660*/  @!PT LDS RZ, [RZ] ;  /* 0x00000000fffff984 */ /* 0x000fe20000000800 */
[----:B------:R-:W-:Y:S01]  /*11670*/  @!PT LDS RZ, [RZ] ;  /* 0x00000000fffff984 */ /* 0x000fe20000000800 */
[----:B------:R4:W-:Y:S01]  /*11680*/  LDGSTS.E.BYPASS.LTC128B.128 [R239], [R198.64], !P4 ;  /* 0x00000000c6ef7fae */ /* 0x0009e2000e101d50 */
[-C--:B-1----:R-:W-:Y:S05]  /*11690*/  HMMA.16816.F32.BF16 R36, R172, R168.reuse, R36 ;  /* 0x000000a8ac24723c */ /* 0x082fea0000041824 */
[----:B------:R1:W-:Y:S03]  /*116a0*/  LDGSTS.E.BYPASS.LTC128B.128 [R239+0x800], [R200.64], !P4 ;  /* 0x00800000c8ef7fae */ /* 0x0003e6000e101d50 */
[C---:B------:R-:W-:Y:S08]  /*116b0*/  HMMA.16816.F32.BF16 R40, R180.reuse, R168, R40 ;  /* 0x000000a8b428723c */ /* 0x040ff00000041828 */
[-C--:B------:R-:W-:Y:S08]  /*116c0*/  HMMA.16816.F32.BF16 R44, R180, R170.reuse, R44 ;  /* 0x000000aab42c723c */ /* 0x080ff0000004182c */
[C---:B------:R-:W-:Y:S04]  /*116d0*/  HMMA.16816.F32.BF16 R48, R172.reuse, R170, R48 ;  /* 0x000000aaac30723c */ /* 0x040fe80000041830 */
[-C--:B----4-:R-:W-:Y:S02]  /*116e0*/  IADD3 R198, P0, R192, R236.reuse, RZ ;  /* 0x000000ecc0c67210 */ /* 0x090fe40007f1e0ff */
[-C--:B------:R-:W-:Y:S02]  /*116f0*/  IADD3 R192, P2, R193, R236.reuse, RZ ;  /* 0x000000ecc1c07210 */ /* 0x080fe40007f5e0ff */
[-C--:B--2---:R-:W-:Y:S04]  /*11700*/  HMMA.16816.F32.BF16 R52, R172, R176.reuse, R52 ;  /* 0x000000b0ac34723c */ /* 0x084fe80000041834 */
[--C-:B------:R-:W-:Y:S01]  /*11710*/  IMAD.X R199, R194, 0x1, R235.reuse, P0 ;  /* 0x00000001c2c77824 */ /* 0x100fe200000e06eb */
[----:B------:R-:W-:Y:S01]  /*11720*/  IADD3 R168, P0, R0, R236, RZ ;  /* 0x000000ec00a87210 */ /* 0x000fe20007f1e0ff */
[--C-:B------:R-:W-:Y:S02]  /*11730*/  IMAD.X R193, R3, 0x1, R235.reuse, P2 ;  /* 0x0000000103c17824 */ /* 0x100fe400010e06eb */
[C---:B------:R-:W-:Y:S01]  /*11740*/  HMMA.16816.F32.BF16 R56, R180.reuse, R176, R56 ;  /* 0x000000b0b438723c */ /* 0x040fe20000041838 */
[----:B------:R2:W-:Y:S03]  /*11750*/  LDGSTS.E.BYPASS.LTC128B.128 [R239+0x1000], [R198.64], !P4 ;  /* 0x01000000c6ef7fae */ /* 0x0005e6000e101d50 */
[--C-:B------:R-:W-:Y:S02]  /*11760*/  IMAD.X R3, R196, 0x1, R235.reuse, P1 ;  /* 0x00000001c4037824 */ /* 0x100fe400008e06eb */
[----:B------:R-:W-:Y:S01]  /*11770*/  IMAD.X R169, R197, 0x1, R235, P0 ;  /* 0x00000001c5a97824 */ /* 0x000fe200000e06eb */
[----:B------:R4:W-:Y:S01]  /*11780*/  LDGSTS.E.BYPASS.LTC128B.128 [R239+0x1800], [R192.64], !P4 ;  /* 0x01800000c0ef7fae */ /* 0x0009e2000e101d50 */
[-C--:B------:R-:W-:Y:S03]  /*11790*/  HMMA.16816.F32.BF16 R60, R180, R178.reuse, R60 ;  /* 0x000000b2b43c723c */ /* 0x080fe6000004183c */
[----:B------:R-:W-:Y:S02]  /*117a0*/  ISETP.GT.AND P0, PT, R244, R230, PT ;  /* 0x000000e6f400720c */ /* 0x000fe40003f04270 */
[----:B------:R2:W-:Y:S03]  /*117b0*/  LDGSTS.E.BYPASS.LTC128B.128 [R239+0x2000], [R2.64], !P4 ;  /* 0x0200000002ef7fae */ /* 0x0005e6000e101d50 */
[C---:B------:R-:W-:Y:S03]  /*117c0*/  HMMA.16816.F32.BF16 R64, R172.reuse, R178, R64 ;  /* 0x000000b2ac40723c */ /* 0x040fe60000041840 */
[----:B------:R5:W-:Y:S05]  /*117d0*/  LDGSTS.E.BYPASS.LTC128B.128 [R239+0x2800], [R168.64], !P4 ;  /* 0x02800000a8ef7fae */ /* 0x000bea000e101d50 */
[-C--:B---3--:R-:W-:Y:S01]  /*117e0*/  HMMA.16816.F32.BF16 R68, R172, R184.reuse, R68 ;  /* 0x000000b8ac44723c */ /* 0x088fe20000041844 */
[----:B-1----:R-:W-:Y:S06]  /*117f0*/  LDSM.16.M88.4 R200, [R222+0x3900] ;  /* 0x00390000dec8783b */ /* 0x002fec0000000200 */
[----:B------:R-:W0:Y:S01]  /*11800*/  LDGDEPBAR ;  /* 0x00000000000079af */ /* 0x000e220000000000 */
[C---:B------:R-:W-:Y:S05]  /*11810*/  HMMA.16816.F32.BF16 R72, R180.reuse, R184, R72 ;  /* 0x000000b8b448723c */ /* 0x040fea0000041848 */
[----:B----4-:R-:W-:Y:S03]  /*11820*/  LDSM.16.M88.4 R192, [R223+0x6100] ;  /* 0x00610000dfc0783b */ /* 0x010fe60000000200 */
[-C--:B------:R-:W-:Y:S03]  /*11830*/  HMMA.16816.F32.BF16 R76, R180, R186.reuse, R76 ;  /* 0x000000bab44c723c */ /* 0x080fe6000004184c */
[----:B--2---:R-:W-:Y:S05]  /*11840*/  LDSM.16.M88.4 R196, [R223+0x8100] ;  /* 0x00810000dfc4783b */ /* 0x004fea0000000200 */
[C---:B------:R-:W-:Y:S01]  /*11850*/  HMMA.16816.F32.BF16 R80, R172.reuse, R186, R80 ;  /* 0x000000baac50723c */ /* 0x040fe20000041850 */
[----:B-----5:R-:W1:Y:S06]  /*11860*/  LDSM.16.M88.4 R168, [R222+0x3100] ;  /* 0x00310000dea8783b */ /* 0x020e6c0000000200 */
[----:B------:R-:W2:Y:S01]  /*11870*/  LDSM.16.M88.4 R204, [R222+0x4100] ;  /* 0x00410000decc783b */ /* 0x000ea20000000200 */
[-C--:B------:R-:W-:Y:S05]  /*11880*/  HMMA.16816.F32.BF16 R84, R172, R188.reuse, R84 ;  /* 0x000000bcac54723c */ /* 0x080fea0000041854 */
[----:B------:R-:W3:Y:S03]  /*11890*/  LDSM.16.M88.4 R208, [R222+0x4900] ;  /* 0x00490000ded0783b */ /* 0x000ee60000000200 */
[C---:B------:R-:W-:Y:S03]  /*118a0*/  HMMA.16816.F32.BF16 R88, R180.reuse, R188, R88 ;  /* 0x000000bcb458723c */ /* 0x040fe60000041858 */
[----:B------:R-:W-:Y:S05]  /*118b0*/  LDSM.16.M88.4 R176, [R221+0x6100] ;  /* 0x00610000ddb0783b */ /* 0x000fea0000000200 */
[-C--:B------:R-:W-:Y:S01]  /*118c0*/  HMMA.16816.F32.BF16 R92, R180, R190.reuse, R92 ;  /* 0x000000beb45c723c */ /* 0x080fe2000004185c */
[----:B------:R-:W-:Y:S06]  /*118d0*/  LDSM.16.M88.4 R180, [R212] ;  /* 0x00000000d4b4783b */ /* 0x000fec0000000200 */
[----:B------:R-:W-:Y:S01]  /*118e0*/  LDSM.16.M88.4 R184, [R221+0x8100] ;  /* 0x00810000ddb8783b */ /* 0x000fe20000000200 */
[----:B------:R-:W-:Y:S05]  /*118f0*/  HMMA.16816.F32.BF16 R96, R172, R190, R96 ;  /* 0x000000beac60723c */ /* 0x000fea0000041860 */
[----:B------:R-:W4:Y:S03]  /*11900*/  LDSM.16.M88.4 R172, [R222+0x5100] ;  /* 0x00510000deac783b */ /* 0x000f260000000200 */
[-C--:B-1----:R-:W-:Y:S03]  /*11910*/  HMMA.16816.F32.BF16 R4, R192, R168.reuse, R4 ;  /* 0x000000a8c004723c */ /* 0x082fe60000041804 */
[----:B------:R-:W-:Y:S05]  /*11920*/  LDSM.16.M88.4 R188, [R212+0x800] ;  /* 0x00080000d4bc783b */ /* 0x000fea0000000200 */
        /* <DEDUP_REMOVED lines=8> */
[----:B------:R-:W5:Y:S07]  /*119b0*/  LDSM.16.M88.4 R200, [R212+0x1000] ;  /* 0x00100000d4c8783b */ /* 0x000f6e0000000200 */
[-C--:B--2---:R-:W-:Y:S08]  /*119c0*/  HMMA.16816.F32.BF16 R36, R192, R204.reuse, R36 ;  /* 0x000000ccc024723c */ /* 0x084ff00000041824 */
[C---:B------:R-:W-:Y:S08]  /*119d0*/  HMMA.16816.F32.BF16 R40, R196.reuse, R204, R40 ;  /* 0x000000ccc428723c */ /* 0x040ff00000041828 */
[-C--:B------:R-:W-:Y:S08]  /*119e0*/  HMMA.16816.F32.BF16 R44, R196, R206.reuse, R44 ;  /* 0x000000cec42c723c */ /* 0x080ff0000004182c */
[C---:B------:R-:W-:Y:S01]  /*119f0*/  HMMA.16816.F32.BF16 R48, R192.reuse, R206, R48 ;  /* 0x000000cec030723c */ /* 0x040fe20000041830 */
[----:B------:R-:W2:Y:S07]  /*11a00*/  LDSM.16.M88.4 R204, [R212+0x1800] ;  /* 0x00180000d4cc783b */ /* 0x000eae0000000200 */
[-C--:B---3--:R-:W-:Y:S08]  /*11a10*/  HMMA.16816.F32.BF16 R52, R192, R208.reuse, R52 ;  /* 0x000000d0c034723c */ /* 0x088ff00000041834 */
[C---:B------:R-:W-:Y:S08]  /*11a20*/  HMMA.16816.F32.BF16 R56, R196.reuse, R208, R56 ;  /* 0x000000d0c438723c */ /* 0x040ff00000041838 */
[-C--:B------:R-:W-:Y:S08]  /*11a30*/  HMMA.16816.F32.BF16 R60, R196, R210.reuse, R60 ;  /* 0x000000d2c43c723c */ /* 0x080ff0000004183c */
[C---:B------:R-:W-:Y:S01]  /*11a40*/  HMMA.16816.F32.BF16 R64, R192.reuse, R210, R64 ;  /* 0x000000d2c040723c */ /* 0x040fe20000041840 */
[----:B------:R-:W3:Y:S07]  /*11a50*/  LDSM.16.M88.4 R208, [R212+0x2000] ;  /* 0x00200000d4d0783b */ /* 0x000eee0000000200 */
[-C--:B----4-:R-:W-:Y:S08]  /*11a60*/  HMMA.16816.F32.BF16 R68, R192, R172.reuse, R68 ;  /* 0x000000acc044723c */ /* 0x090ff00000041844 */
[C---:B------:R-:W-:Y:S08]  /*11a70*/  HMMA.16816.F32.BF16 R72, R196.reuse, R172, R72 ;  /* 0x000000acc448723c */ /* 0x040ff00000041848 */
[-C--:B------:R-:W-:Y:S08]  /*11a80*/  HMMA.16816.F32.BF16 R76, R196, R174.reuse, R76 ;  /* 0x000000aec44c723c */ /* 0x080ff0000004184c */
[C---:B------:R-:W-:Y:S01]  /*11a90*/  HMMA.16816.F32.BF16 R80, R192.reuse, R174, R80 ;  /* 0x000000aec050723c */ /* 0x040fe20000041850 */
[----:B------:R-:W4:Y:S01]  /*11aa0*/  LDSM.16.M88.4 R172, [R212+0x2800] ;  /* 0x00280000d4ac783b */ /* 0x000f220000000200 */
[----:B------:R-:W-:Y:S05]  /*11ab0*/  DEPBAR.LE SB0, 0x0 ;  /* 0x000080000000791a */ /* 0x000fea0000000000 */
[----:B------:R-:W-:Y:S01]  /*11ac0*/  BAR.SYNC.DEFER_BLOCKING 0x0 ;  /* 0x0000000000007b1d */ /* 0x000fe20000010000 */
[-C--:B-1----:R-:W-:Y:S08]  /*11ad0*/  HMMA.16816.F32.BF16 R84, R192, R168.reuse, R84 ;  /* 0x000000a8c054723c */ /* 0x082ff00000041854 */
[C---:B------:R-:W-:Y:S08]  /*11ae0*/  HMMA.16816.F32.BF16 R88, R196.reuse, R168, R88 ;  /* 0x000000a8c458723c */ /* 0x040ff00000041858 */
[-C--:B------:R-:W-:Y:S08]  /*11af0*/  HMMA.16816.F32.BF16 R92, R196, R170.reuse, R92 ;  /* 0x000000aac45c723c */ /* 0x080ff0000004185c */
[----:B------:R-:W-:Y:S08]  /*11b00*/  HMMA.16816.F32.BF16 R96, R192, R170, R96 ;  /* 0x000000aac060723c */ /* 0x000ff00000041860 */
        /* <DEDUP_REMOVED lines=8> */
[-C--:B-----5:R-:W-:Y:S08]  /*11b90*/  HMMA.16816.F32.BF16 R36, R176, R200.reuse, R36 ;  /* 0x000000c8b024723c */ /* 0x0a0ff00000041824 */
        /* <DEDUP_REMOVED lines=74> */
.L_x_2456:
[----:B-1----:R-:W-:Y:S01]  /*12040*/  IMAD.MOV.U32 R174, RZ, RZ, R237 ;  /* 0x000000ffffae7224 */ /* 0x002fe200078e00ed */
[----:B------:R-:W-:Y:S01]  /*12050*/  PLOP3.LUT P1, PT, PT, PT, UP2, 0x80, 0x0 ;  /* 0x000000000000781c */ /* 0x000fe20003f2f028 */
[----:B------:R-:W0:Y:S01]  /*12060*/  LDGDEPBAR ;  /* 0x00000000000079af */ /* 0x000e220000000000 */
[----:B------:R-:W-:Y:S01]  /*12070*/  PLOP3.LUT P0, PT, PT, PT, UP2, 0x80, 0x0 ;  /* 0x000000000000781c */ /* 0x000fe20003f0f028 */
[----:B------:R-:W-:Y:S02]  /*12080*/  IMAD R169, R244, -0x60, RZ ;  /* 0xffffffa0f4a97824 */ /* 0x000fe400078e02ff */
[----:B------:R-:W-:Y:S02]  /*12090*/  IMAD.U32 R170, RZ, RZ, UR8 ;  /* 0x00000008ffaa7e24 */ /* 0x000fe4000f8e00ff */
[----:B------:R-:W-:Y:S06]  /*120a0*/  IMAD.IADD R3, R169, 0x1, -R238 ;  /* 0x00000001a9037824 */ /* 0x000fec00078e0aee */
[----:B------:R-:W-:Y:S05]  /*120b0*/  @P1 IMAD.HI.U32 R0, R237, c[0x0][0x2c8], RZ ;  /* 0x0000b200ed001a27 */ /* 0x000fea00078e00ff */
[----:B------:R-:W-:Y:S02]  /*120c0*/  @P0 SHF.R.U32.HI R174, RZ, c[0x0][0x2cc], R0 ;  /* 0x0000b300ffae0a19 */ /* 0x000fe40000011600 */
[----:B------:R-:W-:Y:S02]  /*120d0*/  PLOP3.LUT P0, PT, PT, PT, UP1, 0x40, 0x0 ;  /* 0x000000000000781c */ /* 0x000fe40003f0e818 */
[----:B------:R-:W-:Y:S01]  /*120e0*/  IADD3 R0, -R238, 0x1, R169 ;  /* 0x00000001ee007810 */ /* 0x000fe20007ffe1a9 */
[----:B------:R-:W1:Y:S03]  /*120f0*/  SHFL.IDX PT, R2, R174, RZ, 0x1c1f ;  /* 0x001c1fffae027589 */ /* 0x000e6600000e0000 */
        /* <DEDUP_REMOVED lines=21> */
.L_x_2459:
[----:B------:R-:W-:Y:S04]  /*12250*/  MOV R0, c[0x0][0x32c] ;  /* 0x0000cb0000007a02 */ /* 0x000fe80000000f00 */
[----:B------:R-:W-:Y:S11]  /*12260*/  ISETP.NE.AND P0, PT, R0, 0x1, PT ;  /* 0x000000010000780c */ /* 0x000ff60003f05270 */
[----:B------:R-:W-:Y:S02]  /*12270*/  @!UPT UIADD3 URZ, URZ, URZ, URZ ;  /* 0x0000003f3f3ff290 */ /* 0x000fe4000fffe03f */
[----:B------:R-:W-:Y:S05]  /*12280*/  @P0 IMAD.HI.U32 R0, R2, c[0x0][0x330], RZ ;  /* 0x0000cc0002000a27 */ /* 0x000fea00078e00ff */
[----:B------:R-:W-:Y:S02]  /*12290*/  @P0 SHF.R.U32.HI R2, RZ, c[0x0][0x334], R0 ;  /* 0x0000cd00ff020a19 */ /* 0x000fe40000011600 */
.L_x_2460:
[----:B------:R-:W-:Y:S05]  /*122a0*/  BSYNC B0 ;  /* 0x0000000000007941 */ /* 0x000fea0003800000 */
.L_x_2458:
[----:B------:R-:W-:Y:S05]  /*122b0*/  IMAD R2, R2, c[0x0][0x32c], R3 ;  /* 0x0000cb0002027a24 */ /* 0x000fea00078e0203 */
[----:B------:R-:W-:Y:S02]  /*122c0*/  IADD3 R0, R2, c[0x0][0x32c], RZ ;  /* 0x0000cb0002007a10 */ /* 0x000fe40007ffe0ff */
[----:B------:R-:W-:Y:S02]  /*122d0*/  IMNMX R171, R171, R2, !PT ;  /* 0x00000002abab7217 */ /* 0x000fe40007800200 */
[----:B------:R-:W-:Y:S02]  /*122e0*/  IMNMX R177, R177, R0, PT ;  /* 0x00000000b1b17217 */ /* 0x000fe40003800200 */
.L_x_2457:
        /* <DEDUP_REMOVED lines=20> */
.L_x_2463:
[----:B------:R-:W-:Y:S04]  /*12430*/  MOV R0, 0x1 ;  /* 0x0000000100007802 */ /* 0x000fe80000000f00 */
[----:B------:R-:W-:Y:S11]  /*12440*/  ISETP.NE.AND P0, PT, R0, c[0x0][0x32c], PT ;  /* 0x0000cb0000007a0c */ /* 0x000ff60003f05270 */
[----:B------:R-:W-:Y:S02]  /*12450*/  @!UPT UIADD3 URZ, URZ, URZ, URZ ;  /* 0x0000003f3f3ff290 */ /* 0x000fe4000fffe03f */
[----:B------:R-:W-:Y:S05]  /*12460*/  @P0 IMAD.HI.U32 R0, R2, c[0x0][0x330], RZ ;  /* 0x0000cc0002000a27 */ /* 0x000fea00078e00ff */
[----:B------:R-:W-:Y:S02]  /*12470*/  @P0 SHF.R.U32.HI R2, RZ, c[0x0][0x334], R0 ;  /* 0x0000cd00ff020a19 */ /* 0x000fe40000011600 */
.L_x_2464:
[----:B------:R-:W-:Y:S05]  /*12480*/  BSYNC B0 ;  /* 0x0000000000007941 */ /* 0x000fea0003800000 */
.L_x_2462:
[----:B------:R-:W-:Y:S05]  /*12490*/  IMAD R2, R2, c[0x0][0x32c], R3 ;  /* 0x0000cb0002027a24 */ /* 0x000fea00078e0203 */
[----:B------:R-:W-:Y:S02]  /*124a0*/  IADD3 R0, R2, c[0x0][0x32c], RZ ;  /* 0x0000cb0002007a10 */ /* 0x000fe40007ffe0ff */
[----:B------:R-:W-:Y:S02]  /*124b0*/  IMNMX R180, R180, R2, !PT ;  /* 0x00000002b4b47217 */ /* 0x000fe40007800200 */
[----:B------:R-:W-:Y:S02]  /*124c0*/  IMNMX R182, R182, R0, PT ;  /* 0x00000000b6b67217 */ /* 0x000fe40003800200 */
.L_x_2461:
[C---:B------:R-:W-:Y:S02]  /*124d0*/  ISETP.GE.AND P0, PT, R169.reuse, 0x2, PT ;  /* 0x00000002a900780c */ /* 0x040fe40003f06270 */
[----:B------:R-:W-:Y:S02]  /*124e0*/  ISETP.GE.AND P2, PT, R169, 0xa, PT ;  /* 0x0000000aa900780c */ /* 0x000fe40003f46270 */
[----:B------:R-:W-:Y:S02]  /*124f0*/  P2R R181, PR, RZ, 0x1 ;  /* 0x00000001ffb57803 */ /* 0x000fe40000000000 */
[----:B------:R-:W-:Y:S02]  /*12500*/  ISETP.GT.AND P0, PT, R171, 0x1, !P0 ;  /* 0x00000001ab00780c */ /* 0x000fe40004704270 */
[----:B------:R-:W-:Y:S02]  /*12510*/  ISETP.GE.AND P1, PT, R169, 0x9, PT ;  /* 0x00000009a900780c */ /* 0x000fe40003f26270 */
[----:B------:R-:W-:Y:S02]  /*12520*/  ISETP.LT.OR P0, PT, R177, 0x2, P0 ;  /* 0x00000002b100780c */ /* 0x000fe40000701670 */
[----:B------:R-:W-:Y:S02]  /*12530*/  P2R R179, PR, RZ, 0x2 ;  /* 0x00000002ffb37803 */ /* 0x000fe40000000000 */
[----:B------:R-:W-:Y:S02]  /*12540*/  FSEL R2, R5, -INF , !P0 ;  /* 0xff80000005027808 */ /* 0x000fe40004000000 */
[C---:B------:R-:W-:Y:S02]  /*12550*/  ISETP.GT.AND P0, PT, R171.reuse, 0x9, !P2 ;  /* 0x00000009ab00780c */ /* 0x040fe40005704270 */
[----:B------:R-:W-:Y:S02]  /*12560*/  ISETP.GT.AND P1, PT, R171, 0x8, !P1 ;  /* 0x00000008ab00780c */ /* 0x000fe40004f24270 */
[----:B------:R-:W-:Y:S02]  /*12570*/  P2R R183, PR, RZ, 0x4 ;  /* 0x00000004ffb77803 */ /* 0x000fe40000000000 */
[----:B------:R-:W-:Y:S02]  /*12580*/  ISETP.LT.OR P0, PT, R177, 0xa, P0 ;  /* 0x0000000ab100780c */ /* 0x000fe40000701670 */
        /* <DEDUP_REMOVED lines=14> */
[----:B------:R-:W-:Y:S01]  /*12670*/  P2R R211, PR, RZ, 0x2 ;  /* 0x00000002ffd37803 */ /* 0x000fe20000000000 */
[----:B------:R1:W-:Y:S01]  /*12680*/  STL [R1+0x8], R16 ;  /* 0x0000081001007387 */ /* 0x0003e20000100800 */
[----:B------:R-:W-:Y:S02]  /*12690*/  ISETP.LT.OR P0, PT, R177, 0x19, P0 ;  /* 0x00000019b100780c */ /* 0x000fe40000701670 */
[C---:B------:R-:W-:Y:S02]  /*126a0*/  ISETP.GE.AND P1, PT, R169.reuse, 0x1a, PT ;  /* 0x0000001aa900780c */ /* 0x040fe40003f26270 */
[C---:B------:R-:W-:Y:S02]  /*126b0*/  ISETP.GE.AND P6, PT, R169.reuse, 0x52, PT ;  /* 0x00000052a900780c */ /* 0x040fe40003fc6270 */
[----:B------:R-:W-:Y:S02]  /*126c0*/  P2R R209, PR, RZ, 0x2 ;  /* 0x00000002ffd17803 */ /* 0x000fe40000000000 */
[C---:B------:R-:W-:Y:S02]  /*126d0*/  ISETP.GE.AND P5, PT, R169.reuse, 0x59, PT ;  /* 0x00000059a900780c */ /* 0x040fe40003fa6270 */
[----:B------:R-:W-:Y:S02]  /*126e0*/  P2R R249, PR, RZ, 0x4 ;  /* 0x00000004fff97803 */ /* 0x000fe40000000000 */
[----:B------:R-:W-:Y:S02]  /*126f0*/  ISETP.GE.AND P2, PT, R169, 0x1, PT ;  /* 0x00000001a900780c */ /* 0x000fe40003f46270 */
[----:B-1----:R-:W-:Y:S02]  /*12700*/  FSEL R16, R32, -INF , !P0 ;  /* 0xff80000020107808 */ /* 0x002fe40004000000 */
[----:B------:R-:W-:Y:S02]  /*12710*/  ISETP.GT.AND P0, PT, R171, 0x19, !P1 ;  /* 0x00000019ab00780c */ /* 0x000fe40004f04270 */
[----:B------:R-:W-:Y:S02]  /*12720*/  ISETP.GE.AND P1, PT, R169, 0x21, PT ;  /* 0x00000021a900780c */ /* 0x000fe40003f26270 */
[----:B------:R-:W-:Y:S02]  /*12730*/  ISETP.LT.OR P0, PT, R177, 0x1a, P0 ;  /* 0x0000001ab100780c */ /* 0x000fe40000701670 */
[----:B------:R-:W-:Y:S02]  /*12740*/  P2R R203, PR, RZ, 0x2 ;  /* 0x00000002ffcb7803 */ /* 0x000fe40000000000 */
        /* <DEDUP_REMOVED lines=9> */
[----:B------:R-:W-:Y:S01]  /*127e0*/  STL [R1], R17 ;  /* 0x0000001101007387 */ /* 0x000fe20000100800 */
[----:B------:R-:W-:Y:S02]  /*127f0*/  ISETP.LT.OR P0, PT, R177, 0x22, P0 ;  /* 0x00000022b100780c */ /* 0x000fe40000701670 */
[----:B------:R-:W-:Y:S01]  /*12800*/  P2R R208, PR, RZ, 0x2 ;  /* 0x00000002ffd07803 */ /* 0x000fe20000000000 */
[----:B------:R-:W1:Y:S01]  /*12810*/  SHFL.IDX PT, R17, R174, 0x2, 0x1c1f ;  /* 0x005c1f00ae117f89 */ /* 0x000e6200000e0000 */
        /* <DEDUP_REMOVED lines=13> */
[----:B------:R-:W-:Y:S04]  /*128f0*/  ISETP.LT.OR P0, PT, R177, 0x31, P0 ;  /* 0x00000031b100780c */ /* 0x000fe80000701670 */
        /* <DEDUP_REMOVED lines=25> */
[----:B------:R-:W-:Y:S01]  /*12a90*/  FSEL R185, R69, -INF , !P0 ;  /* 0xff80000045b97808 */ /* 0x000fe20004000000 */
[--C-:B-1----:R-:W-:Y:S01]  /*12aa0*/  IMAD.IADD R69, R170, 0x1, R17.reuse ;  /* 0x00000001aa457824 */ /* 0x102fe200078e0211 */
[----:B------:R-:W-:Y:S02]  /*12ab0*/  ISETP.GT.AND P0, PT, R171, 0x48, !P1 ;  /* 0x00000048ab00780c */ /* 0x000fe40004f04270 */
[----:B------:R-:W-:Y:S02]  /*12ac0*/  P2R R32, PR, RZ, 0x2 ;  /* 0x00000002ff207803 */ /* 0x000fe40000000000 */
[----:B------:R-:W-:Y:S02]  /*12ad0*/  ISETP.LT.OR P0, PT, R177, 0x49, P0 ;  /* 0x00000049b100780c */ /* 0x000fe40000701670 */
[----:B------:R-:W-:Y:S02]  /*12ae0*/  ISETP.GE.AND P1, PT, R169, 0x4a, PT ;  /* 0x0000004aa900780c */ /* 0x000fe40003f26270 */
[----:B------:R-:W-:Y:S01]  /*12af0*/  FSEL R176, R80, -INF , !P0 ;  /* 0xff80000050b07808 */ /* 0x000fe20004000000 */
[----:B------:R-:W-:Y:S01]  /*12b00*/  IMAD.IADD R80, R173, 0x1, R17 ;  /* 0x00000001ad507824 */ /* 0x000fe200078e0211 */
[----:B------:R-:W-:Y:S02]  /*12b10*/  ISETP.GT.AND P0, PT, R171, 0x49, !P1 ;  /* 0x00000049ab00780c */ /* 0x000fe40004f04270 */
[----:B------:R-:W-:Y:S02]  /*12b20*/  P2R R21, PR, RZ, 0x2 ;  /* 0x00000002ff157803 */ /* 0x000fe40000000000 */
[----:B------:R-:W-:Y:S02]  /*12b30*/  ISETP.LT.OR P0, PT, R177, 0x4a, P0 ;  /* 0x0000004ab100780c */ /* 0x000fe40000701670 */
[----:B------:R-:W-:Y:S02]  /*12b40*/  ISETP.GE.AND P1, PT, R169, 0x51, PT ;  /* 0x00000051a900780c */ /* 0x000fe40003f26270 */
[----:B------:R-:W-:Y:S02]  /*12b50*/  FSEL R175, R81, -INF , !P0 ;  /* 0xff80000051af7808 */ /* 0x000fe40004000000 */
[----:B------:R-:W-:Y:S02]  /*12b60*/  ISETP.GT.AND P0, PT, R171, 0x50, !P1 ;  /* 0x00000050ab00780c */ /* 0x000fe40004f04270 */
[----:B------:R-:W-:Y:S02]  /*12b70*/  P2R R68, PR, RZ, 0x4 ;  /* 0x00000004ff447803 */ /* 0x000fe40000000000 */
        /* <DEDUP_REMOVED lines=11> */
[----:B------:R-:W-:Y:S04]  /*12c30*/  ISETP.GE.AND P0, PT, R169, 0x5a, PT ;  /* 0x0000005aa900780c */ /* 0x000fe80003f06270 */
        /* <DEDUP_REMOVED lines=21> */
.L_x_2467:
[----:B------:R-:W-:Y:S04]  /*12d90*/  MOV R4, c[0x0][0x32c] ;  /* 0x0000cb0000047a02 */ /* 0x000fe80000000f00 */
[----:B------:R-:W-:Y:S11]  /*12da0*/  ISETP.NE.AND P2, PT, R4, 0x1, PT ;  /* 0x000000010400780c */ /* 0x000ff60003f45270 */
[----:B------:R-:W-:Y:S02]  /*12db0*/  @!UPT UIADD3 URZ, URZ, URZ, URZ ;  /* 0x0000003f3f3ff290 */ /* 0x000fe4000fffe03f */
[----:B------:R-:W-:Y:S05]  /*12dc0*/  @P2 IMAD.HI.U32 R4, R17, c[0x0][0x330], RZ ;  /* 0x0000cc0011042a27 */ /* 0x000fea00078e00ff */
[----:B------:R-:W-:Y:S02]  /*12dd0*/  @P2 SHF.R.U32.HI R17, RZ, c[0x0][0x334], R4 ;  /* 0x0000cd00ff112a19 */ /* 0x000fe40000011604 */
.L_x_2468:
[----:B------:R-:W-:Y:S05]  /*12de0*/  BSYNC B0 ;  /* 0x0000000000007941 */ /* 0x000fea0003800000 */
.L_x_2466:
[----:B------:R-:W-:Y:S05]  /*12df0*/  IMAD R17, R17, c[0x0][0x32c], R3 ;  /* 0x0000cb0011117a24 */ /* 0x000fea00078e0203 */
[----:B------:R-:W-:Y:S02]  /*12e00*/  IADD3 R4, R17, c[0x0][0x32c], RZ ;  /* 0x0000cb0011047a10 */ /* 0x000fe40007ffe0ff */
[----:B------:R-:W-:Y:S02]  /*12e10*/  IMNMX R69, R69, R17, !PT ;  /* 0x0000001145457217 */ /* 0x000fe40007800200 */
[----:B------:R-:W-:Y:S02]  /*12e20*/  IMNMX R80, R80, R4, PT ;  /* 0x0000000450507217 */ /* 0x000fe40003800200 */
.L_x_2465:
[----:B------:R-:W-:Y:S02]  /*12e30*/  ISETP.NE.AND P2, PT, R179, RZ, PT ;  /* 0x000000ffb300720c */ /* 0x000fe40003f45270 */
[----:B------:R-:W-:Y:S02]  /*12e40*/  P2R R84, PR, RZ, 0x10 ;  /* 0x00000010ff547803 */ /* 0x000fe40000000000 */
[----:B------:R-:W-:Y:S02]  /*12e50*/  ISETP.GT.AND P2, PT, R180, 0x8, !P2 ;  /* 0x00000008b400780c */ /* 0x000fe40005744270 */
[----:B------:R-:W-:Y:S02]  /*12e60*/  ISETP.NE.AND P4, PT, R32, RZ, PT ;  /* 0x000000ff2000720c */ /* 0x000fe40003f85270 */
[----:B------:R-:W-:Y:S02]  /*12e70*/  ISETP.LT.OR P2, PT, R182, 0x9, P2 ;  /* 0x00000009b600780c */ /* 0x000fe40001741670 */
[----:B------:R-:W-:Y:S02]  /*12e80*/  P2R R81, PR, RZ, 0x8 ;  /* 0x00000008ff517803 */ /* 0x000fe40000000000 */
[----:B------:R-:W-:Y:S02]  /*12e90*/  FSEL R4, R18, -INF , !P2 ;  /* 0xff80000012047808 */ /* 0x000fe40005000000 */
[----:B------:R-:W-:Y:S02]  /*12ea0*/  ISETP.NE.AND P2, PT, R183, RZ, PT ;  /* 0x000000ffb700720c */ /* 0x000fe40003f45270 */
[----:B------:R-:W-:Y:S02]  /*12eb0*/  ISETP.NE.AND P3, PT, R21, RZ, PT ;  /* 0x000000ff1500720c */ /* 0x000fe40003f65270 */
[----:B------:R-:W-:Y:S04]  /*12ec0*/  ISETP.GT.AND P2, PT, R180, 0x9, !P2 ;  /* 0x00000009b400780c */ /* 0x000fe80005744270 */
[----:B------:R-:W-:Y:S04]  /*12ed0*/  ISETP.LT.OR P2, PT, R182, 0xa, P2 ;  /* 0x0000000ab600780c */ /* 0x000fe80001741670 */
[----:B------:R-:W-:Y:S02]  /*12ee0*/  FSEL R19, R19, -INF , !P2 ;  /* 0xff80000013137808 */ /* 0x000fe40005000000 */
[----:B------:R-:W-:Y:S04]  /*12ef0*/  ISETP.NE.AND P2, PT, R249, RZ, PT ;  /* 0x000000fff900720c */ /* 0x000fe80003f45270 */
[----:B------:R-:W-:Y:S04]  /*12f00*/  ISETP.GT.AND P2, PT, R180, 0x10, !P2 ;  /* 0x00000010b400780c */ /* 0x000fe80005744270 */
[----:B------:R-:W-:Y:S04]  /*12f10*/  ISETP.LT.OR P2, PT, R182, 0x11, P2 ;  /* 0x00000011b600780c */ /* 0x000fe80001741670 */
[----:B------:R-:W-:Y:S02]  /*12f20*/  FSEL R18, R22, -INF , !P2 ;  /* 0xff80000016127808 */ /* 0x000fe40005000000 */
[----:B------:R-:W-:Y:S02]  /*12f30*/  ISETP.NE.AND P2, PT, R245, RZ, PT ;  /* 0x000000fff500720c */ /* 0x000fe40003f45270 */
[----:B------:R-:W-:Y:S02]  /*12f40*/  P2R R22, PR, RZ, 0x10 ;  /* 0x00000010ff167803 */ /* 0x000fe40000000000 */
        /* <DEDUP_REMOVED lines=53> */
[----:B------:R-:W-:Y:S02]  /*132a0*/  ISETP.GT.AND P2, PT, R180, 0x48, !P4 ;  /* 0x00000048b400780c */ /* 0x000fe40006744270 */
[----:B------:R-:W-:Y:S02]  /*132b0*/  ISETP.NE.AND P4, PT, R68, RZ, PT ;  /* 0x000000ff4400720c */ /* 0x000fe40003f85270 */
        /* <DEDUP_REMOVED lines=12> */
[----:B------:R-:W-:Y:S04]  /*13380*/  ISETP.GT.AND P2, PT, R180, 0x1, !P2 ;  /* 0x00000001b400780c */ /* 0x000fe80005744270 */
[----:B------:R-:W-:Y:S04]  /*13390*/  ISETP.LT.OR P2, PT, R182, 0x2, P2 ;  /* 0x00000002b600780c */ /* 0x000fe80001741670 */
[----:B------:R-:W-:Y:S02]  /*133a0*/  FSEL R7, R7, -INF , !P2 ;  /* 0xff80000007077808 */ /* 0x000fe40005000000 */
[----:B------:R-:W-:Y:S04]  /*133b0*/  ISETP.GT.AND P2, PT, R180, RZ, !P4 ;  /* 0x000000ffb400720c */ /* 0x000fe80006744270 */
        /* <DEDUP_REMOVED lines=8> */
[----:B------:R-:W-:Y:S02]  /*13440*/  ISETP.GT.AND P2, PT, R69, RZ, !P4 ;  /* 0x000000ff4500720c */ /* 0x000fe40006744270 */
[----:B------:R-:W-:Y:S01]  /*13450*/  ISETP.NE.AND P4, PT, R22, RZ, PT ;  /* 0x000000ff1600720c */ /* 0x000fe20003f85270 */
[----:B------:R-:W-:Y:S01]  /*13460*/  IMAD.IADD R22, R173, 0x1, R23 ;  /* 0x00000001ad167824 */ /* 0x000fe200078e0217 */
        /* <DEDUP_REMOVED lines=74> */
[----:B------:R-:W-:Y:S02]  /*13910*/  ISETP.GT.AND P2, PT, R69, 0x49, !P3 ;  /* 0x000000494500780c */ /* 0x000fe40005f44270 */
[----:B------:R-:W-:Y:S02]  /*13920*/  ISETP.NE.AND P3, PT, R81, RZ, PT ;  /* 0x000000ff5100720c */ /* 0x000fe40003f65270 */
        /* <DEDUP_REMOVED lines=32> */
.L_x_2471:
[----:B------:R-:W-:Y:S04]  /*13b30*/  MOV R23, c[0x0][0x32c] ;  /* 0x0000cb0000177a02 */ /* 0x000fe80000000f00 */
[----:B------:R-:W-:Y:S11]  /*13b40*/  ISETP.NE.AND P2, PT, R23, 0x1, PT ;  /* 0x000000011700780c */ /* 0x000ff60003f45270 */
[----:B------:R-:W-:Y:S02]  /*13b50*/  @!UPT UIADD3 URZ, URZ, URZ, URZ ;  /* 0x0000003f3f3ff290 */ /* 0x000fe4000fffe03f */
[----:B------:R-:W-:Y:S05]  /*13b60*/  @P2 IMAD.HI.U32 R23, R24, c[0x0][0x330], RZ ;  /* 0x0000cc0018172a27 */ /* 0x000fea00078e00ff */
[----:B------:R-:W-:Y:S02]  /*13b70*/  @P2 SHF.R.U32.HI R24, RZ, c[0x0][0x334], R23 ;  /* 0x0000cd00ff182a19 */ /* 0x000fe40000011617 */
.L_x_2472:
[----:B------:R-:W-:Y:S05]  /*13b80*/  BSYNC B0 ;  /* 0x0000000000007941 */ /* 0x000fea0003800000 */
.L_x_2470:
[----:B------:R-:W-:Y:S05]  /*13b90*/  IMAD R3, R24, c[0x0][0x32c], R3 ;  /* 0x0000cb0018037a24 */ /* 0x000fea00078e0203 */
[----:B------:R-:W-:Y:S02]  /*13ba0*/  IADD3 R23, R3, c[0x0][0x32c], RZ ;  /* 0x0000cb0003177a10 */ /* 0x000fe40007ffe0ff */
[----:B------:R-:W-:Y:S02]  /*13bb0*/  IMNMX R170, R170, R3, !PT ;  /* 0x00000003aaaa7217 */ /* 0x000fe40007800200 */
[----:B------:R-:W-:Y:S02]  /*13bc0*/  IMNMX R22, R22, R23, PT ;  /* 0x0000001716167217 */ /* 0x000fe40003800200 */
.L_x_2469:
[----:B------:R-:W2:Y:S01]  /*13bd0*/  LDL.LU R39, [R1+0x4] ;  /* 0x0000040001277983 */ /* 0x000ea20000300800 */
[----:B------:R-:W-:Y:S02]  /*13be0*/  ISETP.NE.AND P2, PT, R68, RZ, PT ;  /* 0x000000ff4400720c */ /* 0x000fe40003f45270 */
[----:B------:R-:W-:Y:S01]  /*13bf0*/  FMNMX.FTZ R24, R6, R166, !PT ;  /* 0x000000a606187209 */ /* 0x000fe20007810000 */
[----:B------:R-:W3:Y:S01]  /*13c00*/  LDL.LU R34, [R1+0x8] ;  /* 0x0000080001227983 */ /* 0x000ee20000300800 */
[----:B------:R-:W-:Y:S02]  /*13c10*/  ISETP.GT.AND P2, PT, R170, RZ, !P2 ;  /* 0x000000ffaa00720c */ /* 0x000fe40005744270 */
[----:B------:R-:W-:Y:S01]  /*13c20*/  FMNMX.FTZ R24, R7, R24, !PT ;  /* 0x0000001807187209 */ /* 0x000fe20007810000 */
[----:B------:R-:W4:Y:S01]  /*13c30*/  LDL.LU R3, [R1] ;  /* 0x0000000001037983 */ /* 0x000f220000300800 */
        /* <DEDUP_REMOVED lines=29> */
[----:B------:R-:W-:Y:S02]  /*13e10*/  MOV R56, R28 ;  /* 0x0000001c00387202 */ /* 0x000fe40000000f00 */
[----:B------:R-:W-:Y:S02]  /*13e20*/  FSEL R61, R26, -INF , !P2 ;  /* 0xff8000001a3d7808 */ /* 0x000fe40005000000 */
[----:B------:R-:W-:Y:S02]  /*13e30*/  ISETP.NE.AND P2, PT, R245, RZ, PT ;  /* 0x000000fff500720c */ /* 0x000fe40003f45270 */
[----:B------:R-:W-:Y:S02]  /*13e40*/  MOV R28, R85 ;  /* 0x00000055001c7202 */ /* 0x000fe40000000f00 */
[----:B------:R-:W-:Y:S02]  /*13e50*/  ISETP.GT.AND P2, PT, R170, 0x11, !P2 ;  /* 0x00000011aa00780c */ /* 0x000fe40005744270 */
[----:B------:R-:W-:Y:S02]  /*13e60*/  FMNMX.FTZ R24, R248, R24, !PT ;  /* 0x00000018f8187209 */ /* 0x000fe40007810000 */
[----:B------:R-:W-:Y:S02]  /*13e70*/  ISETP.LT.OR P2, PT, R22, 0x12, P2 ;  /* 0x000000121600780c */ /* 0x000fe40001741670 */
[----:B------:R-:W-:Y:S02]  /*13e80*/  MOV R57, R25 ;  /* 0x0000001900397202 */ /* 0x000fe40000000f00 */
        /* <DEDUP_REMOVED lines=52> */
[C---:B------:R-:W-:Y:S02]  /*141d0*/  ISETP.GT.AND P1, PT, R170.reuse, 0x50, !P1 ;  /* 0x00000050aa00780c */ /* 0x040fe40004f24270 */
[----:B------:R-:W-:Y:S02]  /*141e0*/  ISETP.GT.AND P2, PT, R170, 0x31, !P2 ;  /* 0x00000031aa00780c */ /* 0x000fe40005744270 */
[C---:B------:R-:W-:Y:S02]  /*141f0*/  ISETP.LT.OR P1, PT, R22.reuse, 0x51, P1 ;  /* 0x000000511600780c */ /* 0x040fe40000f21670 */
[----:B------:R-:W-:Y:S02]  /*14200*/  ISETP.LT.OR P2, PT, R22, 0x32, P2 ;  /* 0x000000321600780c */ /* 0x000fe40001741670 */
[----:B------:R-:W-:Y:S02]  /*14210*/  ISETP.GT.AND P6, PT, R170, 0x51, !P6 ;  /* 0x00000051aa00780c */ /* 0x000fe400077c4270 */
[----:B------:R-:W-:Y:S02]  /*14220*/  FSEL R245, R59, -INF , !P2 ;  /* 0xff8000003bf57808 */ /* 0x000fe40005000000 */
[----:B------:R-:W-:Y:S02]  /*14230*/  ISETP.NE.AND P2, PT, R49, RZ, PT ;  /* 0x000000ff3100720c */ /* 0x000fe40003f45270 */
[----:B------:R-:W-:Y:S02]  /*14240*/  ISETP.LT.OR P6, PT, R22, 0x52, P6 ;  /* 0x000000521600780c */ /* 0x000fe400037c1670 */
[C---:B------:R-:W-:Y:S02]  /*14250*/  ISETP.GT.AND P2, PT, R170.reuse, 0x38, !P2 ;  /* 0x00000038aa00780c */ /* 0x040fe40005744270 */
[----:B------:R-:W-:Y:S02]  /*14260*/  ISETP.GT.AND P5, PT, R170, 0x58, !P5 ;  /* 0x00000058aa00780c */ /* 0x000fe40006fa4270 */
[C---:B------:R-:W-:Y:S02]  /*14270*/  ISETP.LT.OR P2, PT, R22.reuse, 0x39, P2 ;  /* 0x000000391600780c */ /* 0x040fe40001741670 */
[----:B------:R-:W-:Y:S02]  /*14280*/  ISETP.LT.OR P5, PT, R22, 0x59, P5 ;  /* 0x000000591600780c */ /* 0x000fe40002fa1670 */
[----:B------:R-:W-:Y:S02]  /*14290*/  FSEL R209, R62, -INF , !P2 ;  /* 0xff8000003ed17808 */ /* 0x000fe40005000000 */
[----:B------:R-:W-:Y:S02]  /*142a0*/  ISETP.NE.AND P2, PT, R48, RZ, PT ;  /* 0x000000ff3000720c */ /* 0x000fe40003f45270 */
[C---:B------:R-:W-:Y:S02]  /*142b0*/  ISETP.GT.AND P0, PT, R170.reuse, 0x59, !P0 ;  /* 0x00000059aa00780c */ /* 0x040fe40004704270 */
[----:B------:R-:W-:Y:S02]  /*142c0*/  ISETP.GT.AND P2, PT, R170, 0x39, !P2 ;  /* 0x00000039aa00780c */ /* 0x000fe40005744270 */
[C---:B------:R-:W-:Y:S02]  /*142d0*/  ISETP.LT.OR P0, PT, R22.reuse, 0x5a, P0 ;  /* 0x0000005a1600780c */ /* 0x040fe40000701670 */
[----:B------:R-:W-:Y:S02]  /*142e0*/  ISETP.LT.OR P2, PT, R22, 0x3a, P2 ;  /* 0x0000003a1600780c */ /* 0x000fe40001741670 */
[----:B------:R-:W-:Y:S02]  /*142f0*/  FSEL R90, R90, -INF , !P1 ;  /* 0xff8000005a5a7808 */ /* 0x000fe40004800000 */
[----:B------:R-:W-:Y:S02]  /*14300*/  FSEL R206, R63, -INF , !P2 ;  /* 0xff8000003fce7808 */ /* 0x000fe40005000000 */
[----:B------:R-:W-:Y:S02]  /*14310*/  ISETP.NE.AND P2, PT, R37, RZ, PT ;  /* 0x000000ff2500720c */ /* 0x000fe40003f45270 */
[----:B------:R-:W-:Y:S02]  /*14320*/  FSEL R91, R91, -INF , !P6 ;  /* 0xff8000005b5b7808 */ /* 0x000fe40007000000 */
[----:B------:R-:W-:Y:S02]  /*14330*/  ISETP.GT.AND P2, PT, R170, 0x40, !P2 ;  /* 0x00000040aa00780c */ /* 0x000fe40005744270 */
[----:B------:R-:W-:Y:S02]  /*14340*/  FSEL R94, R94, -INF , !P5 ;  /* 0xff8000005e5e7808 */ /* 0x000fe40006800000 */
[----:B------:R-:W-:Y:S02]  /*14350*/  ISETP.LT.OR P2, PT, R22, 0x41, P2 ;  /* 0x000000411600780c */ /* 0x000fe40001741670 */
[----:B------:R-:W-:Y:S02]  /*14360*/  FSEL R45, R95, -INF , !P0 ;  /* 0xff8000005f2d7808 */ /* 0x000fe40004000000 */
[----:B------:R-:W-:Y:S02]  /*14370*/  FSEL R187, R74, -INF , !P2 ;  /* 0xff8000004abb7808 */ /* 0x000fe40005000000 */
[----:B------:R-:W-:Y:S02]  /*14380*/  ISETP.NE.AND P2, PT, R33, RZ, PT ;  /* 0x000000ff2100720c */ /* 0x000fe40003f45270 */
[----:B------:R-:W-:Y:S02]  /*14390*/  FMNMX.FTZ R26, R211, R26, !PT ;  /* 0x0000001ad31a7209 */ /* 0x000fe40007810000 */
[----:B------:R-:W-:Y:S02]  /*143a0*/  ISETP.GT.AND P2, PT, R170, 0x41, !P2 ;  /* 0x00000041aa00780c */ /* 0x000fe40005744270 */
[----:B------:R-:W-:Y:S02]  /*143b0*/  FMNMX.FTZ R26, R249, R26, !PT ;  /* 0x0000001af91a7209 */ /* 0x000fe40007810000 */
[----:B------:R-:W-:Y:S04]  /*143c0*/  ISETP.LT.OR P2, PT, R22, 0x42, P2 ;  /* 0x000000421600780c */ /* 0x000fe80001741670 */
[----:B------:R-:W-:Y:S02]  /*143d0*/  FSEL R183, R75, -INF , !P2 ;  /* 0xff8000004bb77808 */ /* 0x000fe40005000000 */
[----:B------:R-:W-:Y:S04]  /*143e0*/  ISETP.NE.AND P2, PT, R32, RZ, PT ;  /* 0x000000ff2000720c */ /* 0x000fe80003f45270 */
[----:B------:R-:W-:Y:S04]  /*143f0*/  ISETP.GT.AND P2, PT, R170, 0x48, !P2 ;  /* 0x00000048aa00780c */ /* 0x000fe80005744270 */
[----:B------:R-:W-:Y:S04]  /*14400*/  ISETP.LT.OR P2, PT, R22, 0x49, P2 ;  /* 0x000000491600780c */ /* 0x000fe80001741670 */
        /* <DEDUP_REMOVED lines=14> */
[----:B------:R-:W-:Y:S02]  /*144f0*/  FMNMX.FTZ R21, R197, R21, !PT ;  /* 0x00000015c5157209 */ /* 0x000fe40007810000 */
[----:B----4-:R-:W-:Y:S02]  /*14500*/  MOV R63, R3 ;  /* 0x00000003003f7202 */ /* 0x010fe40000000f00 */
        /* <DEDUP_REMOVED lines=10> */
[----:B---3--:R-:W-:Y:S02]  /*145b0*/  FMNMX.FTZ R3, R34, R3, !PT ;  /* 0x0000000322037209 */ /* 0x008fe40007810000 */
[----:B------:R-:W-:Y:S02]  /*145c0*/  FMNMX.FTZ R21, R207, R21, !PT ;  /* 0x00000015cf157209 */ /* 0x000fe40007810000 */
[----:B------:R-:W-:Y:S02]  /*145d0*/  FMNMX.FTZ R3, R16, R3, !PT ;  /* 0x0000000310037209 */ /* 0x000fe40007810000 */
[----:B------:R-:W-:Y:S02]  /*145e0*/  FMNMX.FTZ R21, R188, R21, !PT ;  /* 0x00000015bc157209 */ /* 0x000fe40007810000 */
        /* <DEDUP_REMOVED lines=14> */
[----:B------:R-:W-:Y:S01]  /*146d0*/  SHFL.BFLY PT, R25, R24, 0x1, 0x1f ;  /* 0x0c201f0018197f89 */ /* 0x000fe200000e0000 */
[----:B------:R-:W-:Y:S02]  /*146e0*/  FMNMX.FTZ R3, R200, R3, !PT ;  /* 0x00000003c8037209 */ /* 0x000fe40007810000 */
[----:B------:R-:W-:Y:S02]  /*146f0*/  FMNMX.FTZ R21, R93, R21, !PT ;  /* 0x000000155d157209 */ /* 0x000fe40007810000 */
        /* <DEDUP_REMOVED lines=12> */
[----:B-1----:R-:W-:Y:S06]  /*147c0*/  FMNMX.FTZ R3, R3, R23, !PT ;  /* 0x0000001703037209 */ /* 0x002fec0007810000 */
[----:B------:R-:W1:Y:S01]  /*147d0*/  SHFL.BFLY PT, R23, R21, 0x2, 0x1f ;  /* 0x0c401f0015177f89 */ /* 0x000e6200000e0000 */
[C---:B------:R-:W-:Y:S01]  /*147e0*/  FSETP.NEU.FTZ.AND P2, PT, R3.reuse, -INF , PT ;  /* 0xff8000000300780b */ /* 0x040fe20003f5d000 */
[----:B------:R-:W-:Y:S05]  /*147f0*/  FMUL.FTZ R174, R3, c[0x0][0x2d0] ;  /* 0x0000b40003ae7a20 */ /* 0x000fea0000410000 */
[----:B------:R-:W-:Y:S05]  /*14800*/  FSEL R174, R174, RZ, P2 ;  /* 0x000000ffaeae7208 */ /* 0x000fea0001000000 */
[--C-:B------:R-:W-:Y:S02]  /*14810*/  FFMA.FTZ R75, R20, c[0x0][0x2d0], -R174.reuse ;  /* 0x0000b400144b7a23 */ /* 0x100fe400000108ae */
[--C-:B------:R-:W-:Y:S02]  /*14820*/  FFMA.FTZ R84, R34, c[0x0][0x2d0], -R174.reuse ;  /* 0x0000b40022547a23 */ /* 0x100fe400000108ae */
[----:B------:R-:W-:Y:S01]  /*14830*/  LDSM.16.MT88.4 R32, [R220+0x100] ;  /* 0x00010000dc20783b */ /* 0x000fe20000004200 */
[--C-:B------:R-:W-:Y:S01]  /*14840*/  FFMA.FTZ R87, R39, c[0x0][0x2d0], -R174.reuse ;  /* 0x0000b40027577a23 */ /* 0x100fe200000108ae */
[----:B------:R-:W-:Y:S01]  /*14850*/  MUFU.EX2 R75, R75 ;  /* 0x0000004b004b7308 */ /* 0x000fe20000000800 */
[--C-:B------:R-:W-:Y:S01]  /*14860*/  FFMA.FTZ R69, R2, c[0x0][0x2d0], -R174.reuse ;  /* 0x0000b40002457a23 */ /* 0x100fe200000108ae */
[----:B------:R-:W-:Y:S01]  /*14870*/  FMNMX.FTZ R2, R24, R25, !PT ;  /* 0x0000001918027209 */ /* 0x000fe20007810000 */
[--C-:B------:R-:W-:Y:S01]  /*14880*/  FFMA.FTZ R46, R5, c[0x0][0x2d0], -R174.reuse ;  /* 0x0000b400052e7a23 */ /* 0x100fe200000108ae */
[----:B------:R-:W-:Y:S01]  /*14890*/  FMNMX.FTZ R24, R245, R26, !PT ;  /* 0x0000001af5187209 */ /* 0x000fe20007810000 */
[--C-:B------:R-:W-:Y:S01]  /*148a0*/  FFMA.FTZ R86, R16, c[0x0][0x2d0], -R174.reuse ;  /* 0x0000b40010567a23 */ /* 0x100fe200000108ae */
[----:B-1----:R-:W-:Y:S01]  /*148b0*/  FMNMX.FTZ R5, R21, R23, !PT ;  /* 0x0000001715057209 */ /* 0x002fe20007810000 */
[C---:B------:R-:W-:Y:S01]  /*148c0*/  FMUL.FTZ R173, R2.reuse, c[0x0][0x2d0] ;  /* 0x0000b40002ad7a20 */ /* 0x040fe20000410000 */
[----:B------:R-:W-:Y:S01]  /*148d0*/  FMNMX.FTZ R24, R209, R24, !PT ;  /* 0x00000018d1187209 */ /* 0x000fe20007810000 */
[--C-:B------:R-:W-:Y:S01]  /*148e0*/  FFMA.FTZ R76, R53, c[0x0][0x2d0], -R174.reuse ;  /* 0x0000b400354c7a23 */ /* 0x100fe200000108ae */
[----:B------:R-:W-:Y:S01]  /*148f0*/  MUFU.EX2 R69, R69 ;  /* 0x0000004500457308 */ /* 0x000fe20000000800 */
[----:B------:R-:W-:Y:S01]  /*14900*/  FSETP.NEU.FTZ.AND P1, PT, R2, -INF , PT ;  /* 0xff8000000200780b */ /* 0x000fe20003f3d000 */
[--C-:B------:R-:W-:Y:S01]  /*14910*/  FFMA.FTZ R47, R0, c[0x0][0x2d0], -R174.reuse ;  /* 0x0000b400002f7a23 */ /* 0x100fe200000108ae */
[----:B------:R-:W-:Y:S01]  /*14920*/  FMNMX.FTZ R21, R206, R24, !PT ;  /* 0x00000018ce157209 */ /* 0x000fe20007810000 */
[--C-:B------:R-:W-:Y:S01]  /*14930*/  FFMA.FTZ R191, R191, c[0x0][0x2d0], -R174.reuse ;  /* 0x0000b400bfbf7a23 */ /* 0x100fe200000108ae */
[----:B------:R-:W-:Y:S01]  /*14940*/  FSEL R173, R173, RZ, P1 ;  /* 0x000000ffadad7208 */ /* 0x000fe20000800000 */
[--C-:B------:R-:W-:Y:S01]  /*14950*/  FFMA.FTZ R192, R192, c[0x0][0x2d0], -R174.reuse ;  /* 0x0000b400c0c07a23 */ /* 0x100fe200000108ae */
[----:B------:R-:W-:Y:S01]  /*14960*/  FMNMX.FTZ R21, R187, R21, !PT ;  /* 0x00000015bb157209 */ /* 0x000fe20007810000 */
[--C-:B------:R-:W-:Y:S01]  /*14970*/  FFMA.FTZ R201, R201, c[0x0][0x2d0], -R174.reuse ;  /* 0x0000b400c9c97a23 */ /* 0x100fe200000108ae */
[----:B------:R-:W1:Y:S01]  /*14980*/  SHFL.BFLY PT, R0, R5, 0x1, 0x1f ;  /* 0x0c201f0005007f89 */ /* 0x000e6200000e0000 */
[----:B------:R-:W2:Y:S01]  /*14990*/  MUFU.EX2 R76, R76 ;  /* 0x0000004c004c7308 */ /* 0x000ea20000000800 */
[--C-:B------:R-:W-:Y:S01]  /*149a0*/  FFMA.FTZ R78, R6, c[0x0][0x2d0], -R173.reuse ;  /* 0x0000b400064e7a23 */ /* 0x100fe200000108ad */
[----:B------:R-:W-:Y:S01]  /*149b0*/  FMNMX.FTZ R6, R183, R21, !PT ;  /* 0x00000015b7067209 */ /* 0x000fe20007810000 */
[--C-:B------:R-:W-:Y:S02]  /*149c0*/  FFMA.FTZ R72, R19, c[0x0][0x2d0], -R173.reuse ;  /* 0x0000b40013487a23 */ /* 0x100fe400000108ad */
[--C-:B------:R-:W-:Y:S01]  /*149d0*/  FFMA.FTZ R83, R18, c[0x0][0x2d0], -R173.reuse ;  /* 0x0000b40012537a23 */ /* 0x100fe200000108ad */
[----:B------:R-:W-:Y:S01]  /*149e0*/  FMNMX.FTZ R6, R181, R6, !PT ;  /* 0x00000006b5067209 */ /* 0x000fe20007810000 */
[----:B------:R-:W-:Y:S01]  /*149f0*/  LDSM.16.MT88.4 R20, [R225+0x100] ;  /* 0x00010000e114783b */ /* 0x000fe20000004200 */
[--C-:B------:R-:W-:Y:S02]  /*14a00*/  FFMA.FTZ R85, R17, c[0x0][0x2d0], -R173.reuse ;  /* 0x0000b40011557a23 */ /* 0x100fe400000108ad */
[----:B------:R-:W-:Y:S01]  /*14a10*/  MUFU.EX2 R46, R46 ;  /* 0x0000002e002e7308 */ /* 0x000fe20000000800 */
[----:B------:R-:W-:Y:S01]  /*14a20*/  FMNMX.FTZ R6, R179, R6, !PT ;  /* 0x00000006b3067209 */ /* 0x000fe20007810000 */
[--C-:B------:R-:W-:Y:S02]  /*14a30*/  FFMA.FTZ R73, R7, c[0x0][0x2d0], -R173.reuse ;  /* 0x0000b40007497a23 */ /* 0x100fe400000108ad */
[--C-:B------:R-:W-:Y:S01]  /*14a40*/  FFMA.FTZ R68, R4, c[0x0][0x2d0], -R173.reuse ;  /* 0x0000b40004447a23 */ /* 0x100fe200000108ad */
[----:B------:R-:W-:Y:S01]  /*14a50*/  FMNMX.FTZ R6, R90, R6, !PT ;  /* 0x000000065a067209 */ /* 0x000fe20007810000 */
[--C-:B------:R-:W-:Y:S02]  /*14a60*/  FFMA.FTZ R193, R193, c[0x0][0x2d0], -R173.reuse ;  /* 0x0000b400c1c17a23 */ /* 0x100fe400000108ad */
[--C-:B------:R-:W-:Y:S01]  /*14a70*/  FFMA.FTZ R194, R194, c[0x0][0x2d0], -R173.reuse ;  /* 0x0000b400c2c27a23 */ /* 0x100fe200000108ad */
[----:B------:R-:W-:Y:S01]  /*14a80*/  FMNMX.FTZ R6, R91, R6, !PT ;  /* 0x000000065b067209 */ /* 0x000fe20007810000 */
[----:B------:R-:W3:Y:S01]  /*14a90*/  MUFU.EX2 R47, R47 ;  /* 0x0000002f002f7308 */ /* 0x000ee20000000800 */
[--C-:B------:R-:W-:Y:S02]  /*14aa0*/  FFMA.FTZ R247, R247, c[0x0][0x2d0], -R174.reuse ;  /* 0x0000b400f7f77a23 */ /* 0x100fe400000108ae */
[----:B------:R-:W-:Y:S01]  /*14ab0*/  FMNMX.FTZ R4, R94, R6, !PT ;  /* 0x000000065e047209 */ /* 0x000fe20007810000 */
[--C-:B------:R-:W-:Y:S01]  /*14ac0*/  FFMA.FTZ R251, R251, c[0x0][0x2d0], -R173.reuse ;  /* 0x0000b400fbfb7a23 */ /* 0x100fe200000108ad */
[----:B--2---:R-:W-:Y:S01]  /*14ad0*/  F2FP.BF16.PACK_AB R48, R69, R76 ;  /* 0x0000004c4530723e */ /* 0x004fe200000010ff */
[--C-:B------:R-:W-:Y:S01]  /*14ae0*/  FFMA.FTZ R248, R248, c[0x0][0x2d0], -R173.reuse ;  /* 0x0000b400f8f87a23 */ /* 0x100fe200000108ad */
[----:B------:R-:W-:Y:S01]  /*14af0*/  FMNMX.FTZ R4, R45, R4, !PT ;  /* 0x000000042d047209 */ /* 0x000fe20007810000 */
[--C-:B------:R-:W-:Y:S01]  /*14b00*/  FFMA.FTZ R200, R200, c[0x0][0x2d0], -R174.reuse ;  /* 0x0000b400c8c87a23 */ /* 0x100fe200000108ae */
[----:B-1----:R-:W-:Y:S01]  /*14b10*/  FMNMX.FTZ R0, R5, R0, !PT ;  /* 0x0000000005007209 */ /* 0x002fe20007810000 */
[----:B------:R-:W-:Y:S01]  /*14b20*/  MUFU.EX2 R78, R78 ;  /* 0x0000004e004e7308 */ /* 0x000fe20000000800 */
[--C-:B------:R-:W-:Y:S01]  /*14b30*/  FFMA.FTZ R196, R196, c[0x0][0x2d0], -R174.reuse ;  /* 0x0000b400c4c47a23 */ /* 0x100fe200000108ae */
[----:B------:R-:W1:Y:S01]  /*14b40*/  SHFL.BFLY PT, R5, R4, 0x2, 0x1f ;  /* 0x0c401f0004057f89 */ /* 0x000e6200000e0000 */
[C---:B------:R-:W-:Y:S01]  /*14b50*/  FSETP.NEU.FTZ.AND P0, PT, R0.reuse, -INF , PT ;  /* 0xff8000000000780b */ /* 0x040fe20003f1d000 */
[----:B------:R-:W-:Y:S02]  /*14b60*/  FMUL.FTZ R170, R0, c[0x0][0x2d0] ;  /* 0x0000b40000aa7a20 */ /* 0x000fe40000410000 */
[--C-:B------:R-:W-:Y:S02]  /*14b70*/  FFMA.FTZ R204, R204, c[0x0][0x2d0], -R173.reuse ;  /* 0x0000b400cccc7a23 */ /* 0x100fe400000108ad */
[----:B------:R-:W-:Y:S01]  /*14b80*/  FFMA.FTZ R202, R202, c[0x0][0x2d0], -R173 ;  /* 0x0000b400caca7a23 */ /* 0x000fe200000108ad */
[----:B------:R-:W-:Y:S01]  /*14b90*/  FSEL R170, R170, RZ, P0 ;  /* 0x000000ffaaaa7208 */ /* 0x000fe20000000000 */
[----:B------:R-:W2:Y:S01]  /*14ba0*/  MUFU.EX2 R73, R73 ;  /* 0x0000004900497308 */ /* 0x000ea20000000800 */
[--C-:B------:R-:W-:Y:S02]  /*14bb0*/  FFMA.FTZ R190, R190, c[0x0][0x2d0], -R174.reuse ;  /* 0x0000b400bebe7a23 */ /* 0x100fe400000108ae */
[----:B------:R-:W-:Y:S01]  /*14bc0*/  FFMA.FTZ R185, R185, c[0x0][0x2d0], -R174 ;  /* 0x0000b400b9b97a23 */ /* 0x000fe200000108ae */
[----:B---3--:R-:W-:Y:S01]  /*14bd0*/  F2FP.BF16.PACK_AB R50, R47, R46 ;  /* 0x0000002e2f32723e */ /* 0x008fe200000010ff */
        /* <DEDUP_REMOVED lines=8> */
[--C-:B------:R-:W-:Y:S01]  /*14c60*/  FFMA.FTZ R197, R197, c[0x0][0x2d0], -R170.reuse ;  /* 0x0000b400c5c57a23 */ /* 0x100fe200000108aa */
[----:B------:R-:W-:Y:S01]  /*14c70*/  FSEL R5, R3, RZ, P2 ;  /* 0x000000ff03057208 */ /* 0x000fe20001000000 */
[--C-:B------:R-:W-:Y:S01]  /*14c80*/  FFMA.FTZ R198, R198, c[0x0][0x2d0], -R170.reuse ;  /* 0x0000b400c6c67a23 */ /* 0x100fe200000108aa */
[----:B------:R-:W1:Y:S01]  /*14c90*/  MUFU.EX2 R72, R72 ;  /* 0x0000004800487308 */ /* 0x000e620000000800 */
[----:B------:R-:W3:Y:S01]  /*14ca0*/  SHFL.BFLY PT, R44, R4, 0x1, 0x1f ;  /* 0x0c201f00042c7f89 */ /* 0x000ee200000e0000 */
[--C-:B------:R-:W-:Y:S02]  /*14cb0*/  FFMA.FTZ R199, R199, c[0x0][0x2d0], -R170.reuse ;  /* 0x0000b400c7c77a23 */ /* 0x100fe400000108aa */
[----:B------:R-:W-:Y:S01]  /*14cc0*/  FADD.FTZ R43, -R5, R167 ;  /* 0x000000a7052b7221 */ /* 0x000fe20000010100 */
[----:B------:R-:W-:Y:S01]  /*14cd0*/  MOV R167, R38 ;  /* 0x0000002600a77202 */ /* 0x000fe20000000f00 */
[--C-:B------:R-:W-:Y:S01]  /*14ce0*/  FFMA.FTZ R250, R250, c[0x0][0x2d0], -R170.reuse ;  /* 0x0000b400fafa7a23 */ /* 0x100fe200000108aa */
[----:B--2---:R-:W-:Y:S01]  /*14cf0*/  F2FP.BF16.PACK_AB R49, R73, R78 ;  /* 0x0000004e4931723e */ /* 0x004fe200000010ff */
[----:B------:R-:W-:Y:S01]  /*14d00*/  FMUL.FTZ R43, R43, c[0x0][0x2d0] ;  /* 0x0000b4002b2b7a20 */ /* 0x000fe20000410000 */
[----:B------:R-:W-:Y:S01]  /*14d10*/  FSEL R5, R2, RZ, P1 ;  /* 0x000000ff02057208 */ /* 0x000fe20000800000 */
[----:B------:R-:W-:Y:S01]  /*14d20*/  MUFU.EX2 R77, R77 ;  /* 0x0000004d004d7308 */ /* 0x000fe20000000800 */
[--C-:B------:R-:W-:Y:S02]  /*14d30*/  FFMA.FTZ R246, R246, c[0x0][0x2d0], -R170.reuse ;  /* 0x0000b400f6f67a23 */ /* 0x100fe400000108aa */
[----:B------:R-:W-:Y:S02]  /*14d40*/  FFMA.FTZ R210, R210, c[0x0][0x2d0], -R170 ;  /* 0x0000b400d2d27a23 */ /* 0x000fe400000108aa */
[----:B------:R-:W-:Y:S01]  /*14d50*/  FADD.FTZ R42, -R5, R166 ;  /* 0x000000a6052a7221 */ /* 0x000fe20000010100 */
[----:B------:R-:W-:Y:S01]  /*14d60*/  FSEL R5, R0, RZ, P0 ;  /* 0x000000ff00057208 */ /* 0x000fe20000000000 */
[----:B------:R-:W-:Y:S02]  /*14d70*/  FFMA.FTZ R166, R65, c[0x0][0x2d0], -R173 ;  /* 0x0000b40041a67a23 */ /* 0x000fe400000108ad */
[----:B------:R-:W-:Y:S01]  /*14d80*/  FMUL.FTZ R42, R42, c[0x0][0x2d0] ;  /* 0x0000b4002a2a7a20 */ /* 0x000fe20000410000 */
[----:B------:R-:W2:Y:S01]  /*14d90*/  MUFU.EX2 R43, R43 ;  /* 0x0000002b002b7308 */ /* 0x000ea20000000800 */
[----:B------:R-:W-:Y:S02]  /*14da0*/  FADD.FTZ R5, -R5, R165 ;  /* 0x000000a505057221 */ /* 0x000fe40000010100 */
[--C-:B------:R-:W-:Y:S01]  /*14db0*/  FFMA.FTZ R165, R29, c[0x0][0x2d0], -R173.reuse ;  /* 0x0000b4001da57a23 */ /* 0x100fe200000108ad */
[----:B-1----:R-:W-:Y:S01]  /*14dc0*/  F2FP.BF16.PACK_AB R51, R72, R68 ;  /* 0x000000444833723e */ /* 0x002fe200000010ff */
[----:B------:R-:W-:Y:S01]  /*14dd0*/  FMUL.FTZ R5, R5, c[0x0][0x2d0] ;  /* 0x0000b40005057a20 */ /* 0x000fe20000410000 */
[----:B---3--:R-:W-:Y:S01]  /*14de0*/  FMNMX.FTZ R44, R44, R4, !PT ;  /* 0x000000042c2c7209 */ /* 0x008fe20007810000 */
[----:B------:R-:W-:Y:S02]  /*14df0*/  FFMA.FTZ R207, R207, c[0x0][0x2d0], -R170 ;  /* 0x0000b400cfcf7a23 */ /* 0x000fe400000108aa */
[--C-:B------:R-:W-:Y:S01]  /*14e00*/  FFMA.FTZ R189, R189, c[0x0][0x2d0], -R173.reuse ;  /* 0x0000b400bdbd7a23 */ /* 0x100fe200000108ad */
[----:B------:R-:W1:Y:S01]  /*14e10*/  MUFU.EX2 R42, R42 ;  /* 0x0000002a002a7308 */ /* 0x000e620000000800 */
[C---:B------:R-:W-:Y:S01]  /*14e20*/  FSETP.NEU.FTZ.AND P0, PT, R44.reuse, -INF , PT ;  /* 0xff8000002c00780b */ /* 0x040fe20003f1d000 */
[----:B------:R-:W-:Y:S02]  /*14e30*/  FMUL.FTZ R95, R44, c[0x0][0x2d0] ;  /* 0x0000b4002c5f7a20 */ /* 0x000fe40000410000 */
[----:B------:R-:W-:Y:S01]  /*14e40*/  FFMA.FTZ R186, R186, c[0x0][0x2d0], -R173 ;  /* 0x0000b400baba7a23 */ /* 0x000fe200000108ad */
[----:B------:R-:W-:Y:S01]  /*14e50*/  FSEL R4, R44, RZ, P0 ;  /* 0x000000ff2c047208 */ /* 0x000fe20000000000 */
[--C-:B------:R-:W-:Y:S01]  /*14e60*/  FFMA.FTZ R176, R176, c[0x0][0x2d0], -R174.reuse ;  /* 0x0000b400b0b07a23 */ /* 0x100fe200000108ae */
[----:B------:R-:W-:Y:S01]  /*14e70*/  FSEL R95, R95, RZ, P0 ;  /* 0x000000ff5f5f7208 */ /* 0x000fe20000000000 */
[----:B------:R-:W-:Y:S01]  /*14e80*/  FFMA.FTZ R175, R175, c[0x0][0x2d0], -R174 ;  /* 0x0000b400afaf7a23 */ /* 0x000fe200000108ae */
[----:B------:R-:W-:Y:S01]  /*14e90*/  ISETP.GT.AND P0, PT, R244, R230, PT ;  /* 0x000000e6f400720c */ /* 0x000fe20003f04270 */
[----:B------:R3:W4:Y:S01]  /*14ea0*/  MUFU.EX2 R41, R5 ;  /* 0x0000000500297308 */ /* 0x0007220000000800 */
[----:B------:R-:W-:Y:S01]  /*14eb0*/  FADD.FTZ R4, -R4, R164 ;  /* 0x000000a404047221 */ /* 0x000fe20000010100 */
[----:B------:R-:W-:Y:S01]  /*14ec0*/  IADD3 R244, R244, -0x1, RZ ;  /* 0xfffffffff4f47810 */ /* 0x000fe20007ffe0ff */
[--C-:B------:R-:W-:Y:S02]  /*14ed0*/  FFMA.FTZ R82, R10, c[0x0][0x2d0], -R95.reuse ;  /* 0x0000b4000a527a23 */ /* 0x100fe4000001085f */
[----:B------:R-:W-:Y:S02]  /*14ee0*/  FMUL.FTZ R4, R4, c[0x0][0x2d0] ;  /* 0x0000b40004047a20 */ /* 0x000fe40000410000 */
[C---:B--2---:R-:W-:Y:S02]  /*14ef0*/  FMUL.FTZ R16, R43.reuse, R148 ;  /* 0x000000942b107220 */ /* 0x044fe40000410000 */
[----:B------:R-:W-:Y:S01]  /*14f00*/  FMUL.FTZ R17, R43, R149 ;  /* 0x000000952b117220 */ /* 0x000fe20000410000 */
[----:B------:R2:W5:Y:S01]  /*14f10*/  MUFU.EX2 R40, R4 ;  /* 0x0000000400287308 */ /* 0x0005620000000800 */
[--C-:B------:R-:W-:Y:S02]  /*14f20*/  FFMA.FTZ R81, R11, c[0x0][0x2d0], -R95.reuse ;  /* 0x0000b4000b517a23 */ /* 0x100fe4000001085f */
[--C-:B------:R-:W-:Y:S02]  /*14f30*/  FFMA.FTZ R80, R14, c[0x0][0x2d0], -R95.reuse ;  /* 0x0000b4000e507a23 */ /* 0x100fe4000001085f */
[----:B------:R-:W-:Y:S02]  /*14f40*/  FFMA.FTZ R79, R15, c[0x0][0x2d0], -R95 ;  /* 0x0000b4000f4f7a23 */ /* 0x000fe4000001085f */
[C---:B-1----:R-:W-:Y:S02]  /*14f50*/  FMUL.FTZ R18, R42.reuse, R150 ;  /* 0x000000962a127220 */ /* 0x042fe40000410000 */
[----:B------:R-:W-:Y:S01]  /*14f60*/  FMUL.FTZ R19, R42, R151 ;  /* 0x000000972a137220 */ /* 0x000fe20000410000 */
[----:B------:R-:W1:Y:S01]  /*14f70*/  MUFU.EX2 R71, R71 ;  /* 0x0000004700477308 */ /* 0x000e620000000800 */
[----:B------:R-:W-:Y:S01]  /*14f80*/  LDSM.16.MT88.4 R148, [R225+0x2900] ;  /* 0x00290000e194783b */ /* 0x000fe20000004200 */
[----:B------:R-:W-:Y:S02]  /*14f90*/  FFMA.FTZ R164, R36, c[0x0][0x2d0], -R173 ;  /* 0x0000b40024a47a23 */ /* 0x000fe400000108ad */
[----:B---3--:R-:W-:Y:S02]  /*14fa0*/  FMUL.FTZ R5, R43, R161 ;  /* 0x000000a12b057220 */ /* 0x008fe40000410000 */
[C---:B------:R-:W-:Y:S02]  /*14fb0*/  FMUL.FTZ R6, R42.reuse, R162 ;  /* 0x000000a22a067220 */ /* 0x040fe40000410000 */
[----:B------:R-:W-:Y:S01]  /*14fc0*/  FMUL.FTZ R7, R42, R163 ;  /* 0x000000a32a077220 */ /* 0x000fe20000410000 */
[----:B------:R-:W3:Y:S01]  /*14fd0*/  LDSM.16.MT88.4 R36, [R219+0x100] ;  /* 0x00010000db24783b */ /* 0x000ee20000004200 */
[----:B------:R-:W-:Y:S01]  /*14fe0*/  MUFU.EX2 R70, R70 ;  /* 0x0000004600467308 */ /* 0x000fe20000000800 */
[C---:B----4-:R-:W-:Y:S02]  /*14ff0*/  FMUL.FTZ R8, R41.reuse, R156 ;  /* 0x0000009c29087220 */ /* 0x050fe40000410000 */
[----:B------:R-:W-:Y:S02]  /*15000*/  FMUL.FTZ R9, R41, R157 ;  /* 0x0000009d29097220 */ /* 0x000fe40000410000 */
[----:B--2---:R-:W-:Y:S02]  /*15010*/  FMUL.FTZ R4, R43, R160 ;  /* 0x000000a02b047220 */ /* 0x004fe40000410000 */
[C---:B-----5:R-:W-:Y:S02]  /*15020*/  FMUL.FTZ R10, R40.reuse, R158 ;  /* 0x0000009e280a7220 */ /* 0x060fe40000410000 */
[C---:B------:R-:W-:Y:S01]  /*15030*/  FMUL.FTZ R11, R40.reuse, R159 ;  /* 0x0000009f280b7220 */ /* 0x040fe20000410000 */
[----:B------:R-:W2:Y:S01]  /*15040*/  MUFU.EX2 R74, R74 ;  /* 0x0000004a004a7308 */ /* 0x000ea20000000800 */
[----:B------:R-:W-:Y:S01]  /*15050*/  FMUL.FTZ R29, R41, R137 ;  /* 0x00000089291d7220 */ /* 0x000fe20000410000 */
[-C--:B------:R-:W-:Y:S05]  /*15060*/  HMMA.16816.F32.BF16 R4, R48, R20.reuse, R4 ;  /* 0x000000143004723c */ /* 0x080fea0000041804 */
[--C-:B------:R-:W-:Y:S01]  /*15070*/  FFMA.FTZ R137, R57, c[0x0][0x2d0], -R170.reuse ;  /* 0x0000b40039897a23 */ /* 0x100fe200000108aa */
[----:B-1----:R-:W-:Y:S01]  /*15080*/  F2FP.BF16.PACK_AB R52, R71, R77 ;  /* 0x0000004d4734723e */ /* 0x002fe200000010ff */
[----:B------:R-:W1:Y:S01]  /*15090*/  LDSM.16.MT88.4 R56, [R218+0x100] ;  /* 0x00010000da38783b */ /* 0x000e620000004200 */
[----:B------:R-:W-:Y:S01]  /*150a0*/  MUFU.EX2 R82, R82 ;  /* 0x0000005200527308 */ /* 0x000fe20000000800 */
[C---:B------:R-:W-:Y:S03]  /*150b0*/  FMUL.FTZ R116, R41.reuse, R116 ;  /* 0x0000007429747220 */ /* 0x040fe60000410000 */
[C---:B------:R-:W-:Y:S02]  /*150c0*/  FMUL.FTZ R117, R41.reuse, R117 ;  /* 0x0000007529757220 */ /* 0x040fe40000410000 */
[C---:B------:R-:W-:Y:S02]  /*150d0*/  FMUL.FTZ R118, R40.reuse, R118 ;  /* 0x0000007628767220 */ /* 0x040fe40000410000 */
[----:B------:R-:W-:Y:S02]  /*150e0*/  FMUL.FTZ R119, R40, R119 ;  /* 0x0000007728777220 */ /* 0x000fe40000410000 */
[----:B------:R-:W4:Y:S01]  /*150f0*/  MUFU.EX2 R81, R81 ;  /* 0x0000005100517308 */ /* 0x000f220000000800 */
[C---:B------:R-:W-:Y:S02]  /*15100*/  FMUL.FTZ R120, R41.reuse, R120 ;  /* 0x0000007829787220 */ /* 0x040fe40000410000 */
[----:B------:R-:W-:Y:S01]  /*15110*/  FMUL.FTZ R121, R41, R121 ;  /* 0x0000007929797220 */ /* 0x000fe20000410000 */
[----:B--2---:R-:W-:Y:S01]  /*15120*/  F2FP.BF16.PACK_AB R54, R74, R70 ;  /* 0x000000464a36723e */ /* 0x004fe200000010ff */
[C---:B------:R-:W-:Y:S02]  /*15130*/  FMUL.FTZ R122, R40.reuse, R122 ;  /* 0x0000007a287a7220 */ /* 0x040fe40000410000 */
[----:B------:R-:W-:Y:S02]  /*15140*/  FMUL.FTZ R123, R40, R123 ;  /* 0x0000007b287b7220 */ /* 0x000fe40000410000 */
[C---:B------:R-:W-:Y:S01]  /*15150*/  FMUL.FTZ R124, R43.reuse, R124 ;  /* 0x0000007c2b7c7220 */ /* 0x040fe20000410000 */
[----:B------:R-:W-:Y:S01]  /*15160*/  MUFU.EX2 R80, R80 ;  /* 0x0000005000507308 */ /* 0x000fe20000000800 */
[----:B------:R-:W-:Y:S02]  /*15170*/  FMUL.FTZ R125, R43, R125 ;  /* 0x0000007d2b7d7220 */ /* 0x000fe40000410000 */
[C---:B------:R-:W-:Y:S02]  /*15180*/  FMUL.FTZ R126, R42.reuse, R126 ;  /* 0x0000007e2a7e7220 */ /* 0x040fe40000410000 */
[----:B------:R-:W-:Y:S02]  /*15190*/  FMUL.FTZ R127, R42, R127 ;  /* 0x0000007f2a7f7220 */ /* 0x000fe40000410000 */
[C---:B------:R-:W-:Y:S02]  /*151a0*/  FMUL.FTZ R12, R41.reuse, R152 ;  /* 0x00000098290c7220 */ /* 0x040fe40000410000 */
[----:B------:R-:W-:Y:S01]  /*151b0*/  FMUL.FTZ R13, R41, R153 ;  /* 0x00000099290d7220 */ /* 0x000fe20000410000 */
[----:B------:R-:W2:Y:S01]  /*151c0*/  MUFU.EX2 R79, R79 ;  /* 0x0000004f004f7308 */ /* 0x000ea20000000800 */
[C---:B------:R-:W-:Y:S02]  /*151d0*/  FMUL.FTZ R14, R40.reuse, R154 ;  /* 0x0000009a280e7220 */ /* 0x040fe40000410000 */
[C---:B------:R-:W-:Y:S01]  /*151e0*/  FMUL.FTZ R15, R40.reuse, R155 ;  /* 0x0000009b280f7220 */ /* 0x040fe20000410000 */
[----:B----4-:R-:W-:Y:S01]  /*151f0*/  F2FP.BF16.PACK_AB R53, R81, R82 ;  /* 0x000000525135723e */ /* 0x010fe200000010ff */
[C---:B------:R-:W-:Y:S02]  /*15200*/  FMUL.FTZ R24, R41.reuse, R140 ;  /* 0x0000008c29187220 */ /* 0x040fe40000410000 */
[----:B------:R-:W-:Y:S02]  /*15210*/  FMUL.FTZ R25, R41, R141 ;  /* 0x0000008d29197220 */ /* 0x000fe40000410000 */
[C---:B------:R-:W-:Y:S01]  /*15220*/  FMUL.FTZ R26, R40.reuse, R142 ;  /* 0x0000008e281a7220 */ /* 0x040fe20000410000 */
[----:B------:R-:W-:Y:S01]  /*15230*/  MUFU.EX2 R84, R84 ;  /* 0x0000005400547308 */ /* 0x000fe20000000800 */
[C---:B------:R-:W-:Y:S02]  /*15240*/  FMUL.FTZ R27, R40.reuse, R143 ;  /* 0x0000008f281b7220 */ /* 0x040fe40000410000 */
[C---:B------:R-:W-:Y:S02]  /*15250*/  FMUL.FTZ R30, R40.reuse, R138 ;  /* 0x0000008a281e7220 */ /* 0x040fe40000410000 */
[----:B------:R-:W-:Y:S02]  /*15260*/  FMUL.FTZ R31, R40, R139 ;  /* 0x0000008b281f7220 */ /* 0x000fe40000410000 */
[C---:B------:R-:W-:Y:S02]  /*15270*/  FMUL.FTZ R100, R43.reuse, R100 ;  /* 0x000000642b647220 */ /* 0x040fe40000410000 */
[----:B------:R-:W-:Y:S01]  /*15280*/  FMUL.FTZ R101, R43, R101 ;  /* 0x000000652b657220 */ /* 0x000fe20000410000 */
[----:B------:R-:W-:Y:S01]  /*15290*/  MUFU.EX2 R83, R83 ;  /* 0x0000005300537308 */ /* 0x000fe20000000800 */
[C---:B------:R-:W-:Y:S02]  /*152a0*/  FMUL.FTZ R102, R42.reuse, R102 ;  /* 0x000000662a667220 */ /* 0x040fe40000410000 */
[----:B------:R-:W-:Y:S01]  /*152b0*/  FMUL.FTZ R103, R42, R103 ;  /* 0x000000672a677220 */ /* 0x000fe20000410000 */
[----:B--2---:R-:W-:Y:S01]  /*152c0*/  F2FP.BF16.PACK_AB R55, R79, R80 ;  /* 0x000000504f37723e */ /* 0x004fe200000010ff */
[C---:B------:R-:W-:Y:S02]  /*152d0*/  FMUL.FTZ R104, R41.reuse, R104 ;  /* 0x0000006829687220 */ /* 0x040fe40000410000 */
[C---:B------:R-:W-:Y:S02]  /*152e0*/  FMUL.FTZ R105, R41.reuse, R105 ;  /* 0x0000006929697220 */ /* 0x040fe40000410000 */
[C---:B------:R-:W-:Y:S01]  /*152f0*/  FMUL.FTZ R106, R40.reuse, R106 ;  /* 0x0000006a286a7220 */ /* 0x040fe20000410000 */
[----:B------:R-:W-:Y:S01]  /*15300*/  MUFU.EX2 R85, R85 ;  /* 0x0000005500557308 */ /* 0x000fe20000000800 */
[C---:B------:R-:W-:Y:S04]  /*15310*/  HMMA.16816.F32.BF16 R8, R52.reuse, R20, R8 ;  /* 0x000000143408723c */ /* 0x040fe80000041808 */
[C---:B------:R-:W-:Y:S02]  /*15320*/  FMUL.FTZ R107, R40.reuse, R107 ;  /* 0x0000006b286b7220 */ /* 0x040fe40000410000 */
[----:B------:R-:W-:Y:S02]  /*15330*/  FMUL.FTZ R108, R41, R108 ;  /* 0x0000006c296c7220 */ /* 0x000fe40000410000 */
[-C--:B------:R-:W-:Y:S01]  /*15340*/  HMMA.16816.F32.BF16 R12, R52, R22.reuse, R12 ;  /* 0x00000016340c723c */ /* 0x080fe2000004180c */
[----:B------:R-:W-:Y:S03]  /*15350*/  MUFU.EX2 R86, R86 ;  /* 0x0000005600567308 */ /* 0x000fe60000000800 */
[C---:B------:R-:W-:Y:S02]  /*15360*/  FMUL.FTZ R20, R43.reuse, R144 ;  /* 0x000000902b147220 */ /* 0x040fe40000410000 */
[----:B------:R-:W-:Y:S02]  /*15370*/  FMUL.FTZ R21, R43, R145 ;  /* 0x000000912b157220 */ /* 0x000fe40000410000 */
[C---:B------:R-:W-:Y:S03]  /*15380*/  HMMA.16816.F32.BF16 R16, R48.reuse, R22, R16 ;  /* 0x000000163010723c */ /* 0x040fe60000041810 */
[----:B------:R-:W-:Y:S01]  /*15390*/  MUFU.EX2 R87, R87 ;  /* 0x0000005700577308 */ /* 0x000fe20000000800 */
[----:B------:R-:W-:Y:S02]  /*153a0*/  FMUL.FTZ R109, R41, R109 ;  /* 0x0000006d296d7220 */ /* 0x000fe40000410000 */
[----:B------:R-:W-:Y:S02]  /*153b0*/  FMUL.FTZ R110, R40, R110 ;  /* 0x0000006e286e7220 */ /* 0x000fe40000410000 */
[C---:B------:R-:W-:Y:S04]  /*153c0*/  FMUL.FTZ R22, R42.reuse, R146 ;  /* 0x000000922a167220 */ /* 0x040fe80000410000 */
[----:B------:R-:W-:Y:S01]  /*153d0*/  FMUL.FTZ R23, R42, R147 ;  /* 0x000000932a177220 */ /* 0x000fe20000410000 */
[----:B------:R-:W-:Y:S01]  /*153e0*/  MUFU.EX2 R164, R164 ;  /* 0x000000a400a47308 */ /* 0x000fe20000000800 */
[----:B------:R-:W-:Y:S02]  /*153f0*/  FMUL.FTZ R111, R40, R111 ;  /* 0x0000006f286f7220 */ /* 0x000fe40000410000 */
[C---:B------:R-:W-:Y:S02]  /*15400*/  FMUL.FTZ R112, R43.reuse, R112 ;  /* 0x000000702b707220 */ /* 0x040fe40000410000 */
[----:B------:R-:W-:Y:S01]  /*15410*/  FMUL.FTZ R113, R43, R113 ;  /* 0x000000712b717220 */ /* 0x000fe20000410000 */
[-C--:B------:R-:W-:Y:S03]  /*15420*/  HMMA.16816.F32.BF16 R20, R48, R32.reuse, R20 ;  /* 0x000000203014723c */ /* 0x080fe60000041814 */
[C---:B------:R-:W-:Y:S01]  /*15430*/  FMUL.FTZ R114, R42.reuse, R114 ;  /* 0x000000722a727220 */ /* 0x040fe20000410000 */
[----:B------:R-:W-:Y:S01]  /*15440*/  MUFU.EX2 R165, R165 ;  /* 0x000000a500a57308 */ /* 0x000fe20000000800 */
[----:B------:R-:W-:Y:S02]  /*15450*/  FMUL.FTZ R115, R42, R115 ;  /* 0x000000732a737220 */ /* 0x000fe40000410000 */
[--C-:B------:R-:W-:Y:S01]  /*15460*/  FFMA.FTZ R203, R203, c[0x0][0x2d0], -R95.reuse ;  /* 0x0000b400cbcb7a23 */ /* 0x100fe2000001085f */
[C---:B------:R-:W-:Y:S04]  /*15470*/  HMMA.16816.F32.BF16 R24, R52.reuse, R32, R24 ;  /* 0x000000203418723c */ /* 0x040fe80000041818 */
[----:B------:R-:W-:Y:S02]  /*15480*/  FFMA.FTZ R205, R205, c[0x0][0x2d0], -R95 ;  /* 0x0000b400cdcd7a23 */ /* 0x000fe4000001085f */
[----:B------:R-:W-:Y:S01]  /*15490*/  MUFU.EX2 R137, R137 ;  /* 0x0000008900897308 */ /* 0x000fe20000000800 */
[--C-:B------:R-:W-:Y:S02]  /*154a0*/  FFMA.FTZ R32, R28, c[0x0][0x2d0], -R170.reuse ;  /* 0x0000b4001c207a23 */ /* 0x100fe400000108aa */
[----:B------:R-:W-:Y:S03]  /*154b0*/  FMUL.FTZ R28, R41, R136 ;  /* 0x00000088291c7220 */ /* 0x000fe60000410000 */
[----:B------:R-:W-:Y:S02]  /*154c0*/  FMUL.FTZ R33, R43, R133 ;  /* 0x000000852b217220 */ /* 0x000fe40000410000 */
[----:B------:R-:W-:Y:S02]  /*154d0*/  FFMA.FTZ R133, R167, c[0x0][0x2d0], -R170 ;  /* 0x0000b400a7857a23 */ /* 0x000fe400000108aa */
[-C--:B------:R-:W-:Y:S01]  /*154e0*/  HMMA.16816.F32.BF16 R28, R52, R34.reuse, R28 ;  /* 0x00000022341c723c */ /* 0x080fe2000004181c */
[----:B------:R2:W4:Y:S02]  /*154f0*/  MUFU.EX2 R136, R32 ;  /* 0x0000002000887308 */ /* 0x0005240000000800 */
[----:B------:R-:W-:Y:S02]  /*15500*/  FFMA.FTZ R167, R64, c[0x0][0x2d0], -R173 ;  /* 0x0000b40040a77a23 */ /* 0x000fe400000108ad */
[--C-:B------:R-:W-:Y:S02]  /*15510*/  FFMA.FTZ R208, R208, c[0x0][0x2d0], -R95.reuse ;  /* 0x0000b400d0d07a23 */ /* 0x100fe4000001085f */
[--C-:B------:R-:W-:Y:S01]  /*15520*/  FFMA.FTZ R211, R211, c[0x0][0x2d0], -R95.reuse ;  /* 0x0000b400d3d37a23 */ /* 0x100fe2000001085f */
[C---:B------:R-:W-:Y:S03]  /*15530*/  HMMA.16816.F32.BF16 R100, R48.reuse, R34, R100 ;  /* 0x000000223064723c */ /* 0x040fe60000041864 */
[----:B------:R-:W-:Y:S01]  /*15540*/  MUFU.EX2 R133, R133 ;  /* 0x0000008500857308 */ /* 0x000fe20000000800 */
[--C-:B------:R-:W-:Y:S02]  /*15550*/  FFMA.FTZ R249, R249, c[0x0][0x2d0], -R95.reuse ;  /* 0x0000b400f9f97a23 */ /* 0x100fe4000001085f */
[--C-:B------:R-:W-:Y:S02]  /*15560*/  FFMA.FTZ R245, R245, c[0x0][0x2d0], -R95.reuse ;  /* 0x0000b400f5f57a23 */ /* 0x100fe4000001085f */
[C---:B------:R-:W-:Y:S04]  /*15570*/  FMUL.FTZ R34, R42.reuse, R134 ;  /* 0x000000862a227220 */ /* 0x040fe80000410000 */
[----:B------:R-:W-:Y:S01]  /*15580*/  FMUL.FTZ R35, R42, R135 ;  /* 0x000000872a237220 */ /* 0x000fe20000410000 */
[----:B------:R-:W-:Y:S01]  /*15590*/  MUFU.EX2 R166, R166 ;  /* 0x000000a600a67308 */ /* 0x000fe20000000800 */
[----:B------:R-:W-:Y:S02]  /*155a0*/  FFMA.FTZ R134, R63, c[0x0][0x2d0], -R174 ;  /* 0x0000b4003f867a23 */ /* 0x000fe400000108ae */
[--C-:B------:R-:W-:Y:S02]  /*155b0*/  FFMA.FTZ R135, R61, c[0x0][0x2d0], -R95.reuse ;  /* 0x0000b4003d877a23 */ /* 0x100fe4000001085f */
[----:B--2---:R-:W-:Y:S02]  /*155c0*/  FMUL.FTZ R32, R43, R132 ;  /* 0x000000842b207220 */ /* 0x004fe40000410000 */
[--C-:B------:R-:W-:Y:S02]  /*155d0*/  FFMA.FTZ R209, R209, c[0x0][0x2d0], -R95.reuse ;  /* 0x0000b400d1d17a23 */ /* 0x100fe4000001085f */
[----:B------:R-:W-:Y:S01]  /*155e0*/  FFMA.FTZ R206, R206, c[0x0][0x2d0], -R95 ;  /* 0x0000b400cece7a23 */ /* 0x000fe2000001085f */
[----:B------:R2:W5:Y:S01]  /*155f0*/  MUFU.EX2 R132, R62 ;  /* 0x0000003e00847308 */ /* 0x0005620000000800 */
[--C-:B------:R-:W-:Y:S01]  /*15600*/  FFMA.FTZ R178, R178, c[0x0][0x2d0], -R173.reuse ;  /* 0x0000b400b2b27a23 */ /* 0x100fe200000108ad */
[-C--:B---3--:R-:W-:Y:S03]  /*15610*/  HMMA.16816.F32.BF16 R32, R48, R36.reuse, R32 ;  /* 0x000000243020723c */ /* 0x088fe60000041820 */
[----:B------:R-:W-:Y:S02]  /*15620*/  FFMA.FTZ R177, R177, c[0x0][0x2d0], -R173 ;  /* 0x0000b400b1b17a23 */ /* 0x000fe400000108ad */
[--C-:B------:R-:W-:Y:S02]  /*15630*/  FFMA.FTZ R188, R188, c[0x0][0x2d0], -R170.reuse ;  /* 0x0000b400bcbc7a23 */ /* 0x100fe400000108aa */
[--C-:B------:R-:W-:Y:S01]  /*15640*/  FFMA.FTZ R184, R184, c[0x0][0x2d0], -R170.reuse ;  /* 0x0000b400b8b87a23 */ /* 0x100fe200000108aa */
[C---:B------:R-:W-:Y:S01]  /*15650*/  HMMA.16816.F32.BF16 R104, R52.reuse, R36, R104 ;  /* 0x000000243468723c */ /* 0x040fe20000041868 */
[----:B------:R-:W-:Y:S03]  /*15660*/  MUFU.EX2 R135, R135 ;  /* 0x0000008700877308 */ /* 0x000fe60000000800 */
[--C-:B------:R-:W-:Y:S02]  /*15670*/  FFMA.FTZ R182, R182, c[0x0][0x2d0], -R170.reuse ;  /* 0x0000b400b6b67a23 */ /* 0x100fe400000108aa */
[----:B------:R-:W-:Y:S02]  /*15680*/  FFMA.FTZ R180, R180, c[0x0][0x2d0], -R170 ;  /* 0x0000b400b4b47a23 */ /* 0x000fe400000108aa */
[-C--:B------:R-:W-:Y:S03]  /*15690*/  HMMA.16816.F32.BF16 R108, R52, R38.reuse, R108 ;  /* 0x00000026346c723c */ /* 0x080fe6000004186c */
[----:B------:R-:W-:Y:S01]  /*156a0*/  MUFU.EX2 R134, R134 ;  /* 0x0000008600867308 */ /* 0x000fe20000000800 */
[C---:B------:R-:W-:Y:S02]  /*156b0*/  FMUL.FTZ R36, R43.reuse, R128 ;  /* 0x000000802b247220 */ /* 0x040fe40000410000 */
[--C-:B------:R-:W-:Y:S02]  /*156c0*/  FFMA.FTZ R128, R60, c[0x0][0x2d0], -R95.reuse ;  /* 0x0000b4003c807a23 */ /* 0x100fe4000001085f */
[C---:B------:R-:W-:Y:S01]  /*156d0*/  HMMA.16816.F32.BF16 R112, R48.reuse, R38, R112 ;  /* 0x000000263070723c */ /* 0x040fe20000041870 */
[----:B--2---:R-:W2:Y:S03]  /*156e0*/  LDSM.16.MT88.4 R60, [R225+0x900] ;  /* 0x00090000e13c783b */ /* 0x004ea60000004200 */
[----:B------:R-:W-:Y:S01]  /*156f0*/  FMUL.FTZ R37, R43, R129 ;  /* 0x000000812b257220 */ /* 0x000fe20000410000 */
[----:B------:R-:W3:Y:S01]  /*15700*/  MUFU.EX2 R128, R128 ;  /* 0x0000008000807308 */ /* 0x000ee20000000800 */
[--C-:B------:R-:W-:Y:S02]  /*15710*/  FFMA.FTZ R129, R67, c[0x0][0x2d0], -R95.reuse ;  /* 0x0000b40043817a23 */ /* 0x100fe4000001085f */
[C---:B------:R-:W-:Y:S04]  /*15720*/  FMUL.FTZ R38, R42.reuse, R130 ;  /* 0x000000822a267220 */ /* 0x040fe80000410000 */
[----:B------:R-:W-:Y:S02]  /*15730*/  FMUL.FTZ R39, R42, R131 ;  /* 0x000000832a277220 */ /* 0x000fe40000410000 */
[--C-:B------:R-:W-:Y:S01]  /*15740*/  FFMA.FTZ R130, R66, c[0x0][0x2d0], -R95.reuse ;  /* 0x0000b40042827a23 */ /* 0x100fe2000001085f */
[----:B------:R-:W-:Y:S01]  /*15750*/  MUFU.EX2 R129, R129 ;  /* 0x0000008100817308 */ /* 0x000fe20000000800 */
[----:B------:R-:W-:Y:S01]  /*15760*/  LDSM.16.MT88.4 R64, [R219+0x900] ;  /* 0x00090000db40783b */ /* 0x000fe20000004200 */
[--C-:B------:R-:W-:Y:S02]  /*15770*/  FFMA.FTZ R131, R252, c[0x0][0x2d0], -R174.reuse ;  /* 0x0000b400fc837a23 */ /* 0x100fe400000108ae */
[-C--:B-1----:R-:W-:Y:S03]  /*15780*/  HMMA.16816.F32.BF16 R36, R48, R56.reuse, R36 ;  /* 0x000000383024723c */ /* 0x082fe60000041824 */
[--C-:B------:R-:W-:Y:S02]  /*15790*/  FFMA.FTZ R187, R187, c[0x0][0x2d0], -R95.reuse ;  /* 0x0000b400bbbb7a23 */ /* 0x100fe4000001085f */
[--C-:B------:R-:W-:Y:S01]  /*157a0*/  FFMA.FTZ R183, R183, c[0x0][0x2d0], -R95.reuse ;  /* 0x0000b400b7b77a23 */ /* 0x100fe2000001085f */
[----:B------:R-:W1:Y:S01]  /*157b0*/  MUFU.EX2 R130, R130 ;  /* 0x0000008200827308 */ /* 0x000e620000000800 */
[--C-:B------:R-:W-:Y:S01]  /*157c0*/  FFMA.FTZ R181, R181, c[0x0][0x2d0], -R95.reuse ;  /* 0x0000b400b5b57a23 */ /* 0x100fe2000001085f */
[C---:B------:R-:W-:Y:S04]  /*157d0*/  HMMA.16816.F32.BF16 R116, R52.reuse, R56, R116 ;  /* 0x000000383474723c */ /* 0x040fe80000041874 */
[----:B------:R-:W-:Y:S02]  /*157e0*/  FFMA.FTZ R179, R179, c[0x0][0x2d0], -R95 ;  /* 0x0000b400b3b37a23 */ /* 0x000fe4000001085f */
[--C-:B------:R-:W-:Y:S02]  /*157f0*/  FFMA.FTZ R172, R172, c[0x0][0x2d0], -R174.reuse ;  /* 0x0000b400acac7a23 */ /* 0x100fe400000108ae */
[-C--:B------:R-:W-:Y:S01]  /*15800*/  HMMA.16816.F32.BF16 R120, R52, R58.reuse, R120 ;  /* 0x0000003a3478723c */ /* 0x080fe20000041878 */
[----:B------:R-:W-:Y:S03]  /*15810*/  MUFU.EX2 R131, R131 ;  /* 0x0000008300837308 */ /* 0x000fe60000000800 */
[--C-:B------:R-:W-:Y:S02]  /*15820*/  FFMA.FTZ R168, R168, c[0x0][0x2d0], -R174.reuse ;  /* 0x0000b400a8a87a23 */ /* 0x100fe400000108ae */
[--C-:B------:R-:W-:Y:S01]  /*15830*/  FFMA.FTZ R171, R171, c[0x0][0x2d0], -R173.reuse ;  /* 0x0000b400abab7a23 */ /* 0x100fe200000108ad */
[----:B----4-:R-:W-:Y:S01]  /*15840*/  F2FP.BF16.PACK_AB R52, R137, R136 ;  /* 0x000000888934723e */ /* 0x010fe200000010ff */
[----:B------:R-:W-:Y:S01]  /*15850*/  HMMA.16816.F32.BF16 R124, R48, R58, R124 ;  /* 0x0000003a307c723c */ /* 0x000fe2000004187c */
[----:B------:R-:W4:Y:S02]  /*15860*/  LDSM.16.MT88.4 R56, [R220+0x900] ;  /* 0x00090000dc38783b */ /* 0x000f240000004200 */
[----:B------:R-:W-:Y:S01]  /*15870*/  MUFU.EX2 R167, R167 ;  /* 0x000000a700a77308 */ /* 0x000fe20000000800 */
[----:B-----5:R-:W-:Y:S01]  /*15880*/  F2FP.BF16.PACK_AB R54, R133, R132 ;  /* 0x000000848536723e */ /* 0x020fe200000010ff */
[--C-:B------:R-:W-:Y:S01]  /*15890*/  FFMA.FTZ R169, R169, c[0x0][0x2d0], -R173.reuse ;  /* 0x0000b400a9a97a23 */ /* 0x100fe200000108ad */
[----:B---3--:R-:W-:Y:S01]  /*158a0*/  F2FP.BF16.PACK_AB R53, R128, R135 ;  /* 0x000000878035723e */ /* 0x008fe200000010ff */
[--C-:B------:R-:W-:Y:S01]  /*158b0*/  FFMA.FTZ R96, R96, c[0x0][0x2d0], -R174.reuse ;  /* 0x0000b40060607a23 */ /* 0x100fe200000108ae */
[----:B------:R-:W-:Y:S01]  /*158c0*/  F2FP.BF16.PACK_AB R48, R84, R75 ;  /* 0x0000004b5430723e */ /* 0x000fe200000010ff */
[----:B------:R-:W-:Y:S03]  /*158d0*/  FFMA.FTZ R174, R97, c[0x0][0x2d0], -R174 ;  /* 0x0000b40061ae7a23 */ /* 0x000fe600000108ae */
[----:B------:R-:W-:Y:S01]  /*158e0*/  F2FP.BF16.PACK_AB R49, R85, R83 ;  /* 0x000000535531723e */ /* 0x000fe200000010ff */
[----:B------:R-:W-:Y:S01]  /*158f0*/  MUFU.EX2 R191, R191 ;  /* 0x000000bf00bf7308 */ /* 0x000fe20000000800 */
[----:B------:R-:W-:Y:S01]  /*15900*/  F2FP.BF16.PACK_AB R50, R87, R86 ;  /* 0x000000565732723e */ /* 0x000fe200000010ff */
[--C-:B------:R-:W-:Y:S01]  /*15910*/  FFMA.FTZ R97, R98, c[0x0][0x2d0], -R173.reuse ;  /* 0x0000b40062617a23 */ /* 0x100fe200000108ad */
[----:B------:R-:W-:Y:S01]  /*15920*/  F2FP.BF16.PACK_AB R51, R165, R164 ;  /* 0x000000a4a533723e */ /* 0x000fe200000010ff */
[----:B------:R-:W-:Y:S01]  /*15930*/  FFMA.FTZ R173, R99, c[0x0][0x2d0], -R173 ;  /* 0x0000b40063ad7a23 */ /* 0x000fe200000108ad */
[----:B-1----:R-:W-:Y:S01]  /*15940*/  F2FP.BF16.PACK_AB R55, R130, R129 ;  /* 0x000000818237723e */ /* 0x002fe200000010ff */
[--C-:B------:R-:W-:Y:S02]  /*15950*/  FFMA.FTZ R88, R88, c[0x0][0x2d0], -R170.reuse ;  /* 0x0000b40058587a23 */ /* 0x100fe400000108aa */
[--C-:B------:R-:W-:Y:S02]  /*15960*/  FFMA.FTZ R89, R89, c[0x0][0x2d0], -R170.reuse ;  /* 0x0000b40059597a23 */ /* 0x100fe400000108aa */
[-C--:B--2---:R-:W-:Y:S01]  /*15970*/  HMMA.16816.F32.BF16 R4, R48, R60.reuse, R4 ;  /* 0x0000003c3004723c */ /* 0x084fe20000041804 */
[----:B------:R-:W-:Y:S02]  /*15980*/  MUFU.EX2 R192, R192 ;  /* 0x000000c000c07308 */ /* 0x000fe40000000800 */
[--C-:B------:R-:W-:Y:S02]  /*15990*/  FFMA.FTZ R92, R92, c[0x0][0x2d0], -R170.reuse ;  /* 0x0000b4005c5c7a23 */ /* 0x100fe400000108aa */
[----:B------:R-:W-:Y:S02]  /*159a0*/  FFMA.FTZ R170, R93, c[0x0][0x2d0], -R170 ;  /* 0x0000b4005daa7a23 */ /* 0x000fe400000108aa */
[----:B------:R-:W-:Y:S01]  /*159b0*/  FFMA.FTZ R76, R43, R243, R76 ;  /* 0x000000f32b4c7223 */ /* 0x000fe2000001004c */
[C---:B------:R-:W-:Y:S03]  /*159c0*/  HMMA.16816.F32.BF16 R8, R52.reuse, R60, R8 ;  /* 0x0000003c3408723c */ /* 0x040fe60000041808 */
[----:B------:R-:W-:Y:S01]  /*159d0*/  MUFU.EX2 R193, R193 ;  /* 0x000000c100c17308 */ /* 0x000fe20000000800 */
[----:B------:R-:W-:Y:S02]  /*159e0*/  FFMA.FTZ R77, R41, R241, R77 ;  /* 0x000000f1294d7223 */ /* 0x000fe4000001004d */
[----:B------:R-:W-:Y:S02]  /*159f0*/  FADD.FTZ R76, R69, R76 ;  /* 0x0000004c454c7221 */ /* 0x000fe40000010000 */
[-C--:B------:R-:W-:Y:S04]  /*15a00*/  HMMA.16816.F32.BF16 R12, R52, R62.reuse, R12 ;  /* 0x0000003e340c723c */ /* 0x080fe8000004180c */
[----:B------:R-:W-:Y:S01]  /*15a10*/  FADD.FTZ R77, R71, R77 ;  /* 0x0000004d474d7221 */ /* 0x000fe20000010000 */
[----:B------:R-:W-:Y:S01]  /*15a20*/  MUFU.EX2 R194, R194 ;  /* 0x000000c200c27308 */ /* 0x000fe20000000800 */
[----:B------:R-:W-:Y:S02]  /*15a30*/  FADD.FTZ R76, R46, R76 ;  /* 0x0000004c2e4c7221 */ /* 0x000fe40000010000 */
[C---:B------:R-:W-:Y:S01]  /*15a40*/  HMMA.16816.F32.BF16 R16, R48.reuse, R62, R16 ;  /* 0x0000003e3010723c */ /* 0x040fe20000041810 */
[----:B------:R-:W1:Y:S03]  /*15a50*/  LDSM.16.MT88.4 R60, [R218+0x900] ;  /* 0x00090000da3c783b */ /* 0x000e660000004200 */
[----:B------:R-:W-:Y:S02]  /*15a60*/  FADD.FTZ R77, R70, R77 ;  /* 0x0000004d464d7221 */ /* 0x000fe40000010000 */
[----:B------:R-:W-:Y:S01]  /*15a70*/  FFMA.FTZ R82, R40, R240, R82 ;  /* 0x000000f028527223 */ /* 0x000fe20000010052 */
[----:B------:R-:W2:Y:S01]  /*15a80*/  MUFU.EX2 R195, R195 ;  /* 0x000000c300c37308 */ /* 0x000ea20000000800 */
[-C--:B----4-:R-:W-:Y:S04]  /*15a90*/  HMMA.16816.F32.BF16 R20, R48, R56.reuse, R20 ;  /* 0x000000383014723c */ /* 0x090fe80000041814 */
[----:B------:R-:W-:Y:S02]  /*15aa0*/  FADD.FTZ R76, R47, R76 ;  /* 0x0000004c2f4c7221 */ /* 0x000fe40000010000 */
[----:B------:R-:W-:Y:S02]  /*15ab0*/  FADD.FTZ R77, R74, R77 ;  /* 0x0000004d4a4d7221 */ /* 0x000fe40000010000 */
[C---:B------:R-:W-:Y:S01]  /*15ac0*/  HMMA.16816.F32.BF16 R24, R52.reuse, R56, R24 ;  /* 0x000000383418723c */ /* 0x040fe20000041818 */
[----:B------:R-:W3:Y:S03]  /*15ad0*/  MUFU.EX2 R197, R197 ;  /* 0x000000c500c57308 */ /* 0x000ee60000000800 */
[----:B------:R-:W-:Y:S02]  /*15ae0*/  FADD.FTZ R82, R81, R82 ;  /* 0x0000005251527221 */ /* 0x000fe40000010000 */
[----:B------:R-:W-:Y:S02]  /*15af0*/  FADD.FTZ R76, R75, R76 ;  /* 0x0000004c4b4c7221 */ /* 0x000fe40000010000 */
[-C--:B------:R-:W-:Y:S03]  /*15b00*/  HMMA.16816.F32.BF16 R28, R52, R58.reuse, R28 ;  /* 0x0000003a341c723c */ /* 0x080fe6000004181c */
[----:B------:R-:W-:Y:S01]  /*15b10*/  MUFU.EX2 R198, R198 ;  /* 0x000000c600c67308 */ /* 0x000fe20000000800 */
[----:B------:R-:W-:Y:S02]  /*15b20*/  FADD.FTZ R77, R136, R77 ;  /* 0x0000004d884d7221 */ /* 0x000fe40000010000 */
[----:B------:R-:W-:Y:S02]  /*15b30*/  FFMA.FTZ R78, R42, R242, R78 ;  /* 0x000000f22a4e7223 */ /* 0x000fe4000001004e */
[C---:B------:R-:W-:Y:S01]  /*15b40*/  HMMA.16816.F32.BF16 R100, R48.reuse, R58, R100 ;  /* 0x0000003a3064723c */ /* 0x040fe20000041864 */
[----:B------:R-:W4:Y:S03]  /*15b50*/  LDSM.16.MT88.4 R56, [R225+0x1100] ;  /* 0x00110000e138783b */ /* 0x000f260000004200 */
[----:B------:R-:W-:Y:S01]  /*15b60*/  FADD.FTZ R82, R80, R82 ;  /* 0x0000005250527221 */ /* 0x000fe20000010000 */
[----:B------:R-:W5:Y:S01]  /*15b70*/  MUFU.EX2 R199, R199 ;  /* 0x000000c700c77308 */ /* 0x000f620000000800 */
[----:B------:R-:W-:Y:S02]  /*15b80*/  FADD.FTZ R76, R84, R76 ;  /* 0x0000004c544c7221 */ /* 0x000fe40000010000 */
[-C--:B------:R-:W-:Y:S04]  /*15b90*/  HMMA.16816.F32.BF16 R32, R48, R64.reuse, R32 ;  /* 0x000000403020723c */ /* 0x080fe80000041820 */
[----:B------:R-:W-:Y:S02]  /*15ba0*/  FADD.FTZ R77, R137, R77 ;  /* 0x0000004d894d7221 */ /* 0x000fe40000010000 */
[----:B------:R-:W-:Y:S01]  /*15bb0*/  FADD.FTZ R78, R73, R78 ;  /* 0x0000004e494e7221 */ /* 0x000fe20000010000 */
[----:B------:R-:W-:Y:S01]  /*15bc0*/  MUFU.EX2 R203, R203 ;  /* 0x000000cb00cb7308 */ /* 0x000fe20000000800 */
[C---:B------:R-:W-:Y:S04]  /*15bd0*/  HMMA.16816.F32.BF16 R104, R52.reuse, R64, R104 ;  /* 0x000000403468723c */ /* 0x040fe80000041868 */
[----:B------:R-:W-:Y:S02]  /*15be0*/  FADD.FTZ R82, R79, R82 ;  /* 0x000000524f527221 */ /* 0x000fe40000010000 */
[----:B------:R-:W-:Y:S02]  /*15bf0*/  FADD.FTZ R76, R86, R76 ;  /* 0x0000004c564c7221 */ /* 0x000fe40000010000 */
[-C--:B------:R-:W-:Y:S01]  /*15c00*/  HMMA.16816.F32.BF16 R108, R52, R66.reuse, R108 ;  /* 0x00000042346c723c */ /* 0x080fe2000004186c */
[----:B------:R-:W2:Y:S03]  /*15c10*/  MUFU.EX2 R205, R205 ;  /* 0x000000cd00cd7308 */ /* 0x000ea60000000800 */
[----:B------:R-:W-:Y:S02]  /*15c20*/  FADD.FTZ R77, R132, R77 ;  /* 0x0000004d844d7221 */ /* 0x000fe40000010000 */
[----:B------:R-:W-:Y:S02]  /*15c30*/  FADD.FTZ R78, R68, R78 ;  /* 0x0000004e444e7221 */ /* 0x000fe40000010000 */
[C---:B------:R-:W-:Y:S01]  /*15c40*/  HMMA.16816.F32.BF16 R112, R48.reuse, R66, R112 ;  /* 0x000000423070723c */ /* 0x040fe20000041870 */
[----:B------:R-:W-:Y:S02]  /*15c50*/  LDSM.16.MT88.4 R64, [R219+0x1100] ;  /* 0x00110000db40783b */ /* 0x000fe40000004200 */
[----:B------:R-:W-:Y:S01]  /*15c60*/  MUFU.EX2 R208, R208 ;  /* 0x000000d000d07308 */ /* 0x000fe20000000800 */
[----:B------:R-:W-:Y:S02]  /*15c70*/  FADD.FTZ R82, R135, R82 ;  /* 0x0000005287527221 */ /* 0x000fe40000010000 */
[----:B------:R-:W-:Y:S02]  /*15c80*/  FADD.FTZ R76, R87, R76 ;  /* 0x0000004c574c7221 */ /* 0x000fe40000010000 */
[-C--:B-1----:R-:W-:Y:S04]  /*15c90*/  HMMA.16816.F32.BF16 R36, R48, R60.reuse, R36 ;  /* 0x0000003c3024723c */ /* 0x082fe80000041824 */
[----:B------:R-:W-:Y:S01]  /*15ca0*/  FADD.FTZ R133, R133, R77 ;  /* 0x0000004d85857221 */ /* 0x000fe20000010000 */
[----:B------:R-:W1:Y:S01]  /*15cb0*/  MUFU.EX2 R211, R211 ;  /* 0x000000d300d37308 */ /* 0x000e620000000800 */
[----:B------:R-:W-:Y:S02]  /*15cc0*/  FADD.FTZ R78, R72, R78 ;  /* 0x0000004e484e7221 */ /* 0x000fe40000010000 */
[C---:B------:R-:W-:Y:S04]  /*15cd0*/  HMMA.16816.F32.BF16 R116, R52.reuse, R60, R116 ;  /* 0x0000003c3474723c */ /* 0x040fe80000041874 */
[----:B------:R-:W-:Y:S02]  /*15ce0*/  FADD.FTZ R128, R128, R82 ;  /* 0x0000005280807221 */ /* 0x000fe40000010000 */
[----:B--2---:R-:W-:Y:S01]  /*15cf0*/  FADD.FTZ R133, R195, R133 ;  /* 0x00000085c3857221 */ /* 0x004fe20000010000 */
[----:B------:R-:W2:Y:S01]  /*15d00*/  MUFU.EX2 R201, R201 ;  /* 0x000000c900c97308 */ /* 0x000ea20000000800 */
[-C--:B------:R-:W-:Y:S04]  /*15d10*/  HMMA.16816.F32.BF16 R120, R52, R62.reuse, R120 ;  /* 0x0000003e3478723c */ /* 0x080fe80000041878 */
[----:B------:R-:W-:Y:S02]  /*15d20*/  FADD.FTZ R78, R83, R78 ;  /* 0x0000004e534e7221 */ /* 0x000fe40000010000 */
[----:B------:R-:W-:Y:S01]  /*15d30*/  FADD.FTZ R128, R129, R128 ;  /* 0x0000008081807221 */ /* 0x000fe20000010000 */
[----:B---3--:R-:W-:Y:S01]  /*15d40*/  F2FP.BF16.PACK_AB R52, R197, R195 ;  /* 0x000000c3c534723e */ /* 0x008fe200000010ff */
[----:B------:R-:W-:Y:S01]  /*15d50*/  HMMA.16816.F32.BF16 R124, R48, R62, R124 ;  /* 0x0000003e307c723c */ /* 0x000fe2000004187c */
[----:B------:R-:W3:Y:S01]  /*15d60*/  LDSM.16.MT88.4 R60, [R220+0x1100] ;  /* 0x00110000dc3c783b */ /* 0x000ee20000004200 */
[----:B------:R-:W2:Y:S02]  /*15d70*/  MUFU.EX2 R247, R247 ;  /* 0x000000f700f77308 */ /* 0x000ea40000000800 */
[----:B-----5:R-:W-:Y:S01]  /*15d80*/  F2FP.BF16.PACK_AB R54, R199, R198 ;  /* 0x000000c6c736723e */ /* 0x020fe200000010ff */
        /* <DEDUP_REMOVED lines=9> */
[----:B------:R-:W-:Y:S01]  /*15e20*/  F2FP.BF16.PACK_AB R51, R194, R193 ;  /* 0x000000c1c233723e */ /* 0x000fe200000010ff */
[----:B------:R-:W-:Y:S01]  /*15e30*/  FADD.FTZ R128, R130, R128 ;  /* 0x0000008082807221 */ /* 0x000fe20000010000 */
[----:B-1----:R-:W-:Y:S01]  /*15e40*/  F2FP.BF16.PACK_AB R55, R211, R208 ;  /* 0x000000d0d337723e */ /* 0x002fe200000010ff */
[----:B------:R-:W-:Y:S01]  /*15e50*/  FADD.FTZ R78, R164, R78 ;  /* 0x0000004ea44e7221 */ /* 0x000fe20000010000 */
[----:B------:R-:W-:Y:S01]  /*15e60*/  MOV R164, R44 ;  /* 0x0000002c00a47202 */ /* 0x000fe20000000f00 */
[----:B------:R-:W-:Y:S02]  /*15e70*/  FADD.FTZ R131, R191, R131 ;  /* 0x00000083bf837221 */ /* 0x000fe40000010000 */
[-C--:B----4-:R-:W-:Y:S01]  /*15e80*/  HMMA.16816.F32.BF16 R4, R48, R56.reuse, R4 ;  /* 0x000000383004723c */ /* 0x090fe20000041804 */
[----:B------:R-:W-:Y:S02]  /*15e90*/  MUFU.EX2 R248, R248 ;  /* 0x000000f800f87308 */ /* 0x000fe40000000800 */
[----:B------:R-:W-:Y:S02]  /*15ea0*/  FADD.FTZ R128, R203, R128 ;  /* 0x00000080cb807221 */ /* 0x000fe40000010000 */
[----:B------:R-:W-:Y:S01]  /*15eb0*/  FADD.FTZ R78, R165, R78 ;  /* 0x0000004ea54e7221 */ /* 0x000fe20000010000 */
[----:B------:R-:W-:Y:S01]  /*15ec0*/  MOV R165, R0 ;  /* 0x0000000000a57202 */ /* 0x000fe20000000f00 */
[----:B------:R-:W-:Y:S01]  /*15ed0*/  FADD.FTZ R131, R192, R131 ;  /* 0x00000083c0837221 */ /* 0x000fe20000010000 */
[C---:B------:R-:W-:Y:S03]  /*15ee0*/  HMMA.16816.F32.BF16 R8, R52.reuse, R56, R8 ;  /* 0x000000383408723c */ /* 0x040fe60000041808 */
[----:B------:R-:W1:Y:S01]  /*15ef0*/  MUFU.EX2 R200, R200 ;  /* 0x000000c800c87308 */ /* 0x000e620000000800 */
[----:B------:R-:W-:Y:S02]  /*15f00*/  FADD.FTZ R128, R205, R128 ;  /* 0x00000080cd807221 */ /* 0x000fe40000010000 */
[----:B------:R-:W-:Y:S01]  /*15f10*/  FADD.FTZ R78, R166, R78 ;  /* 0x0000004ea64e7221 */ /* 0x000fe20000010000 */
[----:B------:R-:W-:Y:S01]  /*15f20*/  MOV R166, R2 ;  /* 0x0000000200a67202 */ /* 0x000fe20000000f00 */
[-C--:B------:R-:W-:Y:S04]  /*15f30*/  HMMA.16816.F32.BF16 R12, R52, R58.reuse, R12 ;  /* 0x0000003a340c723c */ /* 0x080fe8000004180c */
[----:B--2---:R-:W-:Y:S01]  /*15f40*/  FADD.FTZ R131, R201, R131 ;  /* 0x00000083c9837221 */ /* 0x004fe20000010000 */
[----:B------:R-:W2:Y:S01]  /*15f50*/  MUFU.EX2 R196, R196 ;  /* 0x000000c400c47308 */ /* 0x000ea20000000800 */
[----:B------:R-:W-:Y:S02]  /*15f60*/  FADD.FTZ R128, R208, R128 ;  /* 0x00000080d0807221 */ /* 0x000fe40000010000 */
[C---:B------:R-:W-:Y:S01]  /*15f70*/  HMMA.16816.F32.BF16 R16, R48.reuse, R58, R16 ;  /* 0x0000003a3010723c */ /* 0x040fe20000041810 */
[----:B------:R-:W4:Y:S03]  /*15f80*/  LDSM.16.MT88.4 R56, [R218+0x1100] ;  /* 0x00110000da38783b */ /* 0x000f260000004200 */
[----:B------:R-:W-:Y:S01]  /*15f90*/  FADD.FTZ R78, R167, R78 ;  /* 0x0000004ea74e7221 */ /* 0x000fe20000010000 */
[----:B------:R-:W-:Y:S01]  /*15fa0*/  MOV R167, R3 ;  /* 0x0000000300a77202 */ /* 0x000fe20000000f00 */
[----:B------:R-:W-:Y:S01]  /*15fb0*/  FADD.FTZ R131, R247, R131 ;  /* 0x00000083f7837221 */ /* 0x000fe20000010000 */
[----:B------:R-:W-:Y:S01]  /*15fc0*/  MUFU.EX2 R204, R204 ;  /* 0x000000cc00cc7308 */ /* 0x000fe20000000800 */
[-C--:B---3--:R-:W-:Y:S04]  /*15fd0*/  HMMA.16816.F32.BF16 R20, R48, R60.reuse, R20 ;  /* 0x0000003c3014723c */ /* 0x088fe80000041814 */
[----:B------:R-:W-:Y:S02]  /*15fe0*/  FADD.FTZ R128, R211, R128 ;  /* 0x00000080d3807221 */ /* 0x000fe40000010000 */
[----:B------:R-:W-:Y:S02]  /*15ff0*/  FADD.FTZ R78, R193, R78 ;  /* 0x0000004ec14e7221 */ /* 0x000fe40000010000 */
[C---:B------:R-:W-:Y:S01]  /*16000*/  HMMA.16816.F32.BF16 R24, R52.reuse, R60, R24 ;  /* 0x0000003c3418723c */ /* 0x040fe20000041818 */
[----:B------:R-:W-:Y:S03]  /*16010*/  MUFU.EX2 R202, R202 ;  /* 0x000000ca00ca7308 */ /* 0x000fe60000000800 */
[----:B------:R-:W-:Y:S02]  /*16020*/  FADD.FTZ R197, R198, R197 ;  /* 0x000000c5c6c57221 */ /* 0x000fe40000010000 */
[----:B-1----:R-:W-:Y:S02]  /*16030*/  FADD.FTZ R131, R200, R131 ;  /* 0x00000083c8837221 */ /* 0x002fe40000010000 */
[-C--:B------:R-:W-:Y:S03]  /*16040*/  HMMA.16816.F32.BF16 R28, R52, R62.reuse, R28 ;  /* 0x0000003e341c723c */ /* 0x080fe6000004181c */
[----:B------:R-:W1:Y:S01]  /*16050*/  MUFU.EX2 R250, R250 ;  /* 0x000000fa00fa7308 */ /* 0x000e620000000800 */
[----:B------:R-:W-:Y:S02]  /*16060*/  FADD.FTZ R78, R194, R78 ;  /* 0x0000004ec24e7221 */ /* 0x000fe40000010000 */
[----:B------:R-:W-:Y:S02]  /*16070*/  FADD.FTZ R197, R199, R197 ;  /* 0x000000c5c7c57221 */ /* 0x000fe40000010000 */
[C---:B------:R-:W-:Y:S01]  /*16080*/  HMMA.16816.F32.BF16 R100, R48.reuse, R62, R100 ;  /* 0x0000003e3064723c */ /* 0x040fe20000041864 */
[----:B------:R-:W3:Y:S03]  /*16090*/  LDSM.16.MT88.4 R60, [R225+0x1900] ;  /* 0x00190000e13c783b */ /* 0x000ee60000004200 */
[----:B--2---:R-:W-:Y:S01]  /*160a0*/  FADD.FTZ R131, R196, R131 ;  /* 0x00000083c4837221 */ /* 0x004fe20000010000 */
[----:B------:R-:W2:Y:S01]  /*160b0*/  MUFU.EX2 R246, R246 ;  /* 0x000000f600f67308 */ /* 0x000ea20000000800 */
[----:B------:R-:W-:Y:S02]  /*160c0*/  FADD.FTZ R78, R251, R78 ;  /* 0x0000004efb4e7221 */ /* 0x000fe40000010000 */
[-C--:B------:R-:W-:Y:S04]  /*160d0*/  HMMA.16816.F32.BF16 R32, R48, R64.reuse, R32 ;  /* 0x000000403020723c */ /* 0x080fe80000041820 */
[----:B------:R-:W-:Y:S03]  /*160e0*/  FADD.FTZ R78, R248, R78 ;  /* 0x0000004ef84e7221 */ /* 0x000fe60000010000 */
[----:B------:R-:W5:Y:S01]  /*160f0*/  MUFU.EX2 R210, R210 ;  /* 0x000000d200d27308 */ /* 0x000f620000000800 */
[C---:B------:R-:W-:Y:S04]  /*16100*/  HMMA.16816.F32.BF16 R104, R52.reuse, R64, R104 ;  /* 0x000000403468723c */ /* 0x040fe80000041868 */
[----:B-1----:R-:W-:Y:S02]  /*16110*/  FADD.FTZ R197, R250, R197 ;  /* 0x000000c5fac57221 */ /* 0x002fe40000010000 */
[----:B------:R-:W-:Y:S02]  /*16120*/  FADD.FTZ R78, R204, R78 ;  /* 0x0000004ecc4e7221 */ /* 0x000fe40000010000 */
[-C--:B------:R-:W-:Y:S01]  /*16130*/  HMMA.16816.F32.BF16 R108, R52, R66.reuse, R108 ;  /* 0x00000042346c723c */ /* 0x080fe2000004186c */
[----:B------:R-:W1:Y:S03]  /*16140*/  MUFU.EX2 R207, R207 ;  /* 0x000000cf00cf7308 */ /* 0x000e660000000800 */
[----:B------:R-:W-:Y:S02]  /*16150*/  FADD.FTZ R78, R202, R78 ;  /* 0x0000004eca4e7221 */ /* 0x000fe40000010000 */
[----:B--2---:R-:W-:Y:S02]  /*16160*/  FADD.FTZ R197, R246, R197 ;  /* 0x000000c5f6c57221 */ /* 0x004fe40000010000 */
[C---:B------:R-:W-:Y:S01]  /*16170*/  HMMA.16816.F32.BF16 R112, R48.reuse, R66, R112 ;  /* 0x000000423070723c */ /* 0x040fe20000041870 */
[----:B------:R-:W-:Y:S02]  /*16180*/  LDSM.16.MT88.4 R64, [R219+0x1900] ;  /* 0x00190000db40783b */ /* 0x000fe40000004200 */
[----:B------:R-:W2:Y:S01]  /*16190*/  MUFU.EX2 R249, R249 ;  /* 0x000000f900f97308 */ /* 0x000ea20000000800 */
[----:B-----5:R-:W-:Y:S04]  /*161a0*/  FADD.FTZ R197, R210, R197 ;  /* 0x000000c5d2c57221 */ /* 0x020fe80000010000 */
[-C--:B----4-:R-:W-:Y:S05]  /*161b0*/  HMMA.16816.F32.BF16 R36, R48, R56.reuse, R36 ;  /* 0x000000383024723c */ /* 0x090fea0000041824 */
[----:B------:R-:W4:Y:S03]  /*161c0*/  MUFU.EX2 R245, R245 ;  /* 0x000000f500f57308 */ /* 0x000f260000000800 */
[C---:B------:R-:W-:Y:S04]  /*161d0*/  HMMA.16816.F32.BF16 R116, R52.reuse, R56, R116 ;  /* 0x000000383474723c */ /* 0x040fe80000041874 */
[----:B-1----:R-:W-:Y:S03]  /*161e0*/  FADD.FTZ R197, R207, R197 ;  /* 0x000000c5cfc57221 */ /* 0x002fe60000010000 */
[----:B------:R-:W-:Y:S01]  /*161f0*/  MUFU.EX2 R209, R209 ;  /* 0x000000d100d17308 */ /* 0x000fe20000000800 */
[-C--:B------:R-:W-:Y:S04]  /*16200*/  HMMA.16816.F32.BF16 R120, R52, R58.reuse, R120 ;  /* 0x0000003a3478723c */ /* 0x080fe80000041878 */
[----:B--2---:R-:W-:Y:S03]  /*16210*/  FADD.FTZ R128, R249, R128 ;  /* 0x00000080f9807221 */ /* 0x004fe60000010000 */
[----:B------:R-:W-:Y:S01]  /*16220*/  F2FP.BF16.PACK_AB R52, R246, R250 ;  /* 0x000000faf634723e */ /* 0x000fe200000010ff */
[----:B------:R-:W-:Y:S01]  /*16230*/  HMMA.16816.F32.BF16 R124, R48, R58, R124 ;  /* 0x0000003a307c723c */ /* 0x000fe2000004187c */
[----:B------:R-:W1:Y:S01]  /*16240*/  MUFU.EX2 R206, R206 ;  /* 0x000000ce00ce7308 */ /* 0x000e620000000800 */
[----:B------:R-:W2:Y:S02]  /*16250*/  LDSM.16.MT88.4 R56, [R220+0x1900] ;  /* 0x00190000dc38783b */ /* 0x000ea40000004200 */
[----:B------:R-:W-:Y:S01]  /*16260*/  F2FP.BF16.PACK_AB R54, R207, R210 ;  /* 0x000000d2cf36723e */ /* 0x000fe200000010ff */
[C---:B----4-:R-:W-:Y:S01]  /*16270*/  FADD.FTZ R128, R245.reuse, R128 ;  /* 0x00000080f5807221 */ /* 0x050fe20000010000 */
[----:B------:R-:W-:Y:S02]  /*16280*/  F2FP.BF16.PACK_AB R53, R245, R249 ;  /* 0x000000f9f535723e */ /* 0x000fe400000010ff */
[----:B------:R-:W-:Y:S03]  /*16290*/  F2FP.BF16.PACK_AB R48, R247, R201 ;  /* 0x000000c9f730723e */ /* 0x000fe600000010ff */
[----:B------:R-:W-:Y:S01]  /*162a0*/  MUFU.EX2 R190, R190 ;  /* 0x000000be00be7308 */ /* 0x000fe20000000800 */
[----:B------:R-:W-:Y:S02]  /*162b0*/  F2FP.BF16.PACK_AB R49, R248, R251 ;  /* 0x000000fbf831723e */ /* 0x000fe400000010ff */
[----:B------:R-:W-:Y:S02]  /*162c0*/  F2FP.BF16.PACK_AB R50, R196, R200 ;  /* 0x000000c8c432723e */ /* 0x000fe400000010ff */
[----:B------:R-:W-:Y:S05]  /*162d0*/  F2FP.BF16.PACK_AB R51, R202, R204 ;  /* 0x000000ccca33723e */ /* 0x000fea00000010ff */
[----:B------:R-:W-:Y:S02]  /*162e0*/  MUFU.EX2 R185, R185 ;  /* 0x000000b900b97308 */ /* 0x000fe40000000800 */
[-C--:B---3--:R-:W-:Y:S03]  /*162f0*/  HMMA.16816.F32.BF16 R4, R48, R60.reuse, R4 ;  /* 0x0000003c3004723c */ /* 0x088fe60000041804 */
[C---:B-1----:R-:W-:Y:S01]  /*16300*/  F2FP.BF16.PACK_AB R55, R206.reuse, R209 ;  /* 0x000000d1ce37723e */ /* 0x042fe200000010ff */
[----:B------:R-:W-:Y:S04]  /*16310*/  FADD.FTZ R209, R209, R128 ;  /* 0x00000080d1d17221 */ /* 0x000fe80000010000 */
[----:B------:R-:W1:Y:S01]  /*16320*/  MUFU.EX2 R189, R189 ;  /* 0x000000bd00bd7308 */ /* 0x000e620000000800 */
[----:B------:R-:W-:Y:S01]  /*16330*/  FADD.FTZ R209, R206, R209 ;  /* 0x000000d1ced17221 */ /* 0x000fe20000010000 */
[C---:B------:R-:W-:Y:S08]  /*16340*/  HMMA.16816.F32.BF16 R8, R52.reuse, R60, R8 ;  /* 0x0000003c3408723c */ /* 0x040ff00000041808 */
[-C--:B------:R-:W-:Y:S01]  /*16350*/  HMMA.16816.F32.BF16 R12, R52, R62.reuse, R12 ;  /* 0x0000003e340c723c */ /* 0x080fe2000004180c */
[----:B------:R-:W3:Y:S07]  /*16360*/  MUFU.EX2 R186, R186 ;  /* 0x000000ba00ba7308 */ /* 0x000eee0000000800 */
[C---:B------:R-:W-:Y:S01]  /*16370*/  HMMA.16816.F32.BF16 R16, R48.reuse, R62, R16 ;  /* 0x0000003e3010723c */ /* 0x040fe20000041810 */
[----:B------:R-:W4:Y:S02]  /*16380*/  LDSM.16.MT88.4 R60, [R218+0x1900] ;  /* 0x00190000da3c783b */ /* 0x000f240000004200 */
[----:B------:R-:W-:Y:S01]  /*16390*/  MUFU.EX2 R176, R176 ;  /* 0x000000b000b07308 */ /* 0x000fe20000000800 */
[----:B-1----:R-:W-:Y:S04]  /*163a0*/  FADD.FTZ R78, R189, R78 ;  /* 0x0000004ebd4e7221 */ /* 0x002fe80000010000 */
[-C--:B--2---:R-:W-:Y:S05]  /*163b0*/  HMMA.16816.F32.BF16 R20, R48, R56.reuse, R20 ;  /* 0x000000383014723c */ /* 0x084fea0000041814 */
[----:B------:R-:W-:Y:S03]  /*163c0*/  MUFU.EX2 R175, R175 ;  /* 0x000000af00af7308 */ /* 0x000fe60000000800 */
[C---:B------:R-:W-:Y:S04]  /*163d0*/  HMMA.16816.F32.BF16 R24, R52.reuse, R56, R24 ;  /* 0x000000383418723c */ /* 0x040fe80000041818 */
[----:B---3--:R-:W-:Y:S03]  /*163e0*/  FADD.FTZ R78, R186, R78 ;  /* 0x0000004eba4e7221 */ /* 0x008fe60000010000 */
[----:B------:R-:W1:Y:S01]  /*163f0*/  MUFU.EX2 R178, R178 ;  /* 0x000000b200b27308 */ /* 0x000e620000000800 */
[-C--:B------:R-:W-:Y:S08]  /*16400*/  HMMA.16816.F32.BF16 R28, R52, R58.reuse, R28 ;  /* 0x0000003a341c723c */ /* 0x080ff0000004181c */
[C---:B------:R-:W-:Y:S01]  /*16410*/  HMMA.16816.F32.BF16 R100, R48.reuse, R58, R100 ;  /* 0x0000003a3064723c */ /* 0x040fe20000041864 */
[----:B------:R-:W2:Y:S01]  /*16420*/  LDSM.16.MT88.4 R56, [R225+0x2100] ;  /* 0x00210000e138783b */ /* 0x000ea20000004200 */
[----:B------:R-:W3:Y:S06]  /*16430*/  MUFU.EX2 R177, R177 ;  /* 0x000000b100b17308 */ /* 0x000eec0000000800 */
[-C--:B------:R-:W-:Y:S04]  /*16440*/  HMMA.16816.F32.BF16 R32, R48, R64.reuse, R32 ;  /* 0x000000403020723c */ /* 0x080fe80000041820 */
[----:B------:R-:W5:Y:S01]  /*16450*/  MUFU.EX2 R188, R188 ;  /* 0x000000bc00bc7308 */ /* 0x000f620000000800 */
[----:B-1----:R-:W-:Y:S03]  /*16460*/  FADD.FTZ R78, R178, R78 ;  /* 0x0000004eb24e7221 */ /* 0x002fe60000010000 */
[C---:B------:R-:W-:Y:S06]  /*16470*/  HMMA.16816.F32.BF16 R104, R52.reuse, R64, R104 ;  /* 0x000000403468723c */ /* 0x040fec0000041868 */
[----:B------:R-:W1:Y:S02]  /*16480*/  MUFU.EX2 R184, R184 ;  /* 0x000000b800b87308 */ /* 0x000e640000000800 */
[-C--:B------:R-:W-:Y:S04]  /*16490*/  HMMA.16816.F32.BF16 R108, R52, R66.reuse, R108 ;  /* 0x00000042346c723c */ /* 0x080fe8000004186c */
[----:B---3--:R-:W-:Y:S04]  /*164a0*/  FADD.FTZ R78, R177, R78 ;  /* 0x0000004eb14e7221 */ /* 0x008fe80000010000 */
[C---:B------:R-:W-:Y:S01]  /*164b0*/  HMMA.16816.F32.BF16 R112, R48.reuse, R66, R112 ;  /* 0x000000423070723c */ /* 0x040fe20000041870 */
[----:B------:R-:W-:Y:S01]  /*164c0*/  LDSM.16.MT88.4 R64, [R219+0x2100] ;  /* 0x00210000db40783b */ /* 0x000fe20000004200 */
[----:B------:R-:W3:Y:S02]  /*164d0*/  MUFU.EX2 R182, R182 ;  /* 0x000000b600b67308 */ /* 0x000ee40000000800 */
[----:B-----5:R-:W-:Y:S04]  /*164e0*/  FADD.FTZ R197, R188, R197 ;  /* 0x000000c5bcc57221 */ /* 0x020fe80000010000 */
[-C--:B----4-:R-:W-:Y:S04]  /*164f0*/  HMMA.16816.F32.BF16 R36, R48, R60.reuse, R36 ;  /* 0x0000003c3024723c */ /* 0x090fe80000041824 */
[----:B------:R-:W4:Y:S01]  /*16500*/  MUFU.EX2 R180, R180 ;  /* 0x000000b400b47308 */ /* 0x000f220000000800 */
[----:B-1----:R-:W-:Y:S03]  /*16510*/  FADD.FTZ R197, R184, R197 ;  /* 0x000000c5b8c57221 */ /* 0x002fe60000010000 */
[C---:B------:R-:W-:Y:S06]  /*16520*/  HMMA.16816.F32.BF16 R116, R52.reuse, R60, R116 ;  /* 0x0000003c3474723c */ /* 0x040fec0000041874 */
[----:B------:R-:W1:Y:S02]  /*16530*/  MUFU.EX2 R187, R187 ;  /* 0x000000bb00bb7308 */ /* 0x000e640000000800 */
[-C--:B------:R-:W-:Y:S04]  /*16540*/  HMMA.16816.F32.BF16 R120, R52, R62.reuse, R120 ;  /* 0x0000003e3478723c */ /* 0x080fe80000041878 */
[----:B---3--:R-:W-:Y:S03]  /*16550*/  FADD.FTZ R197, R182, R197 ;  /* 0x000000c5b6c57221 */ /* 0x008fe60000010000 */
[----:B------:R-:W-:Y:S01]  /*16560*/  F2FP.BF16.PACK_AB R52, R184, R188 ;  /* 0x000000bcb834723e */ /* 0x000fe200000010ff */
[----:B------:R-:W-:Y:S01]  /*16570*/  HMMA.16816.F32.BF16 R124, R48, R62, R124 ;  /* 0x0000003e307c723c */ /* 0x000fe2000004187c */
[----:B------:R-:W3:Y:S01]  /*16580*/  MUFU.EX2 R183, R183 ;  /* 0x000000b700b77308 */ /* 0x000ee20000000800 */
[----:B------:R-:W5:Y:S02]  /*16590*/  LDSM.16.MT88.4 R60, [R220+0x2100] ;  /* 0x00210000dc3c783b */ /* 0x000f640000004200 */
[C---:B----4-:R-:W-:Y:S01]  /*165a0*/  F2FP.BF16.PACK_AB R54, R180.reuse, R182 ;  /* 0x000000b6b436723e */ /* 0x050fe200000010ff */
[----:B------:R-:W-:Y:S02]  /*165b0*/  FADD.FTZ R197, R180, R197 ;  /* 0x000000c5b4c57221 */ /* 0x000fe40000010000 */
[----:B------:R-:W-:Y:S01]  /*165c0*/  F2FP.BF16.PACK_AB R48, R185, R190 ;  /* 0x000000beb930723e */ /* 0x000fe200000010ff */
[----:B------:R-:W-:Y:S01]  /*165d0*/  FADD.FTZ R190, R190, R131 ;  /* 0x00000083bebe7221 */ /* 0x000fe20000010000 */
[----:B------:R-:W-:Y:S02]  /*165e0*/  F2FP.BF16.PACK_AB R49, R186, R189 ;  /* 0x000000bdba31723e */ /* 0x000fe400000010ff */
[----:B------:R-:W4:Y:S01]  /*165f0*/  MUFU.EX2 R181, R181 ;  /* 0x000000b500b57308 */ /* 0x000f220000000800 */
[----:B------:R-:W-:Y:S01]  /*16600*/  F2FP.BF16.PACK_AB R50, R175, R176 ;  /* 0x000000b0af32723e */ /* 0x000fe200000010ff */
[----:B------:R-:W-:Y:S01]  /*16610*/  FADD.FTZ R190, R185, R190 ;  /* 0x000000beb9be7221 */ /* 0x000fe20000010000 */
[----:B------:R-:W-:Y:S01]  /*16620*/  F2FP.BF16.PACK_AB R51, R177, R178 ;  /* 0x000000b2b133723e */ /* 0x000fe200000010ff */
[----:B-1----:R-:W-:Y:S02]  /*16630*/  FADD.FTZ R209, R187, R209 ;  /* 0x000000d1bbd17221 */ /* 0x002fe40000010000 */
[----:B------:R-:W-:Y:S04]  /*16640*/  FADD.FTZ R190, R176, R190 ;  /* 0x000000beb0be7221 */ /* 0x000fe80000010000 */
[-C--:B--2---:R-:W-:Y:S01]  /*16650*/  HMMA.16816.F32.BF16 R4, R48, R56.reuse, R4 ;  /* 0x000000383004723c */ /* 0x084fe20000041804 */
[----:B------:R-:W1:Y:S02]  /*16660*/  MUFU.EX2 R179, R179 ;  /* 0x000000b300b37308 */ /* 0x000e640000000800 */
[----:B------:R-:W-:Y:S01]  /*16670*/  FADD.FTZ R190, R175, R190 ;  /* 0x000000beafbe7221 */ /* 0x000fe20000010000 */
[C---:B---3--:R-:W-:Y:S01]  /*16680*/  F2FP.BF16.PACK_AB R53, R183.reuse, R187 ;  /* 0x000000bbb735723e */ /* 0x048fe200000010ff */
[----:B------:R-:W-:Y:S06]  /*16690*/  FADD.FTZ R209, R183, R209 ;  /* 0x000000d1b7d17221 */ /* 0x000fec0000010000 */
[----:B------:R-:W2:Y:S01]  /*166a0*/  MUFU.EX2 R172, R172 ;  /* 0x000000ac00ac7308 */ /* 0x000ea20000000800 */
[----:B----4-:R-:W-:Y:S09]  /*166b0*/  FADD.FTZ R209, R181, R209 ;  /* 0x000000d1b5d17221 */ /* 0x010ff20000010000 */
[----:B------:R-:W3:Y:S01]  /*166c0*/  MUFU.EX2 R168, R168 ;  /* 0x000000a800a87308 */ /* 0x000ee20000000800 */
[C---:B-1----:R-:W-:Y:S01]  /*166d0*/  F2FP.BF16.PACK_AB R55, R179.reuse, R181 ;  /* 0x000000b5b337723e */ /* 0x042fe200000010ff */
[----:B------:R-:W-:Y:S08]  /*166e0*/  FADD.FTZ R209, R179, R209 ;  /* 0x000000d1b3d17221 */ /* 0x000ff00000010000 */
[----:B------:R-:W1:Y:S01]  /*166f0*/  MUFU.EX2 R171, R171 ;  /* 0x000000ab00ab7308 */ /* 0x000e620000000800 */
[C---:B------:R-:W-:Y:S04]  /*16700*/  HMMA.16816.F32.BF16 R8, R52.reuse, R56, R8 ;  /* 0x000000383408723c */ /* 0x040fe80000041808 */
[----:B--2---:R-:W-:Y:S04]  /*16710*/  FADD.FTZ R190, R172, R190 ;  /* 0x000000beacbe7221 */ /* 0x004fe80000010000 */
[-C--:B------:R-:W-:Y:S01]  /*16720*/  HMMA.16816.F32.BF16 R12, R52, R58.reuse, R12 ;  /* 0x0000003a340c723c */ /* 0x080fe2000004180c */
[----:B------:R-:W2:Y:S03]  /*16730*/  MUFU.EX2 R169, R169 ;  /* 0x000000a900a97308 */ /* 0x000ea60000000800 */
[----:B---3--:R-:W-:Y:S04]  /*16740*/  FADD.FTZ R190, R168, R190 ;  /* 0x000000bea8be7221 */ /* 0x008fe80000010000 */
[C---:B------:R-:W-:Y:S01]  /*16750*/  HMMA.16816.F32.BF16 R16, R48.reuse, R58, R16 ;  /* 0x0000003a3010723c */ /* 0x040fe20000041810 */
[----:B------:R-:W3:Y:S02]  /*16760*/  LDSM.16.MT88.4 R56, [R218+0x2100] ;  /* 0x00210000da38783b */ /* 0x000ee40000004200 */
[----:B------:R-:W4:Y:S01]  /*16770*/  MUFU.EX2 R96, R96 ;  /* 0x0000006000607308 */ /* 0x000f220000000800 */
[----:B-1----:R-:W-:Y:S04]  /*16780*/  FADD.FTZ R78, R171, R78 ;  /* 0x0000004eab4e7221 */ /* 0x002fe80000010000 */
[-C--:B-----5:R-:W-:Y:S05]  /*16790*/  HMMA.16816.F32.BF16 R20, R48, R60.reuse, R20 ;  /* 0x0000003c3014723c */ /* 0x0a0fea0000041814 */
[----:B------:R-:W1:Y:S03]  /*167a0*/  MUFU.EX2 R174, R174 ;  /* 0x000000ae00ae7308 */ /* 0x000e660000000800 */
[C---:B------:R-:W-:Y:S04]  /*167b0*/  HMMA.16816.F32.BF16 R24, R52.reuse, R60, R24 ;  /* 0x0000003c3418723c */ /* 0x040fe80000041818 */
[----:B--2---:R-:W-:Y:S03]  /*167c0*/  FADD.FTZ R78, R169, R78 ;  /* 0x0000004ea94e7221 */ /* 0x004fe60000010000 */
[----:B------:R-:W2:Y:S01]  /*167d0*/  MUFU.EX2 R97, R97 ;  /* 0x0000006100617308 */ /* 0x000ea20000000800 */
[-C--:B------:R-:W-:Y:S04]  /*167e0*/  HMMA.16816.F32.BF16 R28, R52, R62.reuse, R28 ;  /* 0x0000003e341c723c */ /* 0x080fe8000004181c */
[----:B----4-:R-:W-:Y:S04]  /*167f0*/  FADD.FTZ R190, R96, R190 ;  /* 0x000000be60be7221 */ /* 0x010fe80000010000 */
[C---:B------:R-:W-:Y:S01]  /*16800*/  HMMA.16816.F32.BF16 R100, R48.reuse, R62, R100 ;  /* 0x0000003e3064723c */ /* 0x040fe20000041864 */
[----:B------:R-:W4:Y:S01]  /*16810*/  LDSM.16.MT88.4 R60, [R220+0x2900] ;  /* 0x00290000dc3c783b */ /* 0x000f220000004200 */
[----:B------:R-:W5:Y:S02]  /*16820*/  MUFU.EX2 R173, R173 ;  /* 0x000000ad00ad7308 */ /* 0x000f640000000800 */
[----:B-1----:R-:W-:Y:S04]  /*16830*/  FADD.FTZ R243, R174, R190 ;  /* 0x000000beaef37221 */ /* 0x002fe80000010000 */
[-C--:B------:R-:W-:Y:S04]  /*16840*/  HMMA.16816.F32.BF16 R32, R48, R64.reuse, R32 ;  /* 0x000000403020723c */ /* 0x080fe80000041820 */
[----:B------:R-:W1:Y:S01]  /*16850*/  MUFU.EX2 R88, R88 ;  /* 0x0000005800587308 */ /* 0x000e620000000800 */
[----:B--2---:R-:W-:Y:S03]  /*16860*/  FADD.FTZ R78, R97, R78 ;  /* 0x0000004e614e7221 */ /* 0x004fe60000010000 */
[C---:B------:R-:W-:Y:S06]  /*16870*/  HMMA.16816.F32.BF16 R104, R52.reuse, R64, R104 ;  /* 0x000000403468723c */ /* 0x040fec0000041868 */
[----:B------:R-:W2:Y:S01]  /*16880*/  MUFU.EX2 R89, R89 ;  /* 0x0000005900597308 */ /* 0x000ea20000000800 */
[--C-:B------:R-:W-:Y:S01]  /*16890*/  FFMA.FTZ R64, R90, c[0x0][0x2d0], -R95.reuse ;  /* 0x0000b4005a407a23 */ /* 0x100fe2000001085f */
[-C--:B------:R-:W-:Y:S04]  /*168a0*/  HMMA.16816.F32.BF16 R108, R52, R66.reuse, R108 ;  /* 0x00000042346c723c */ /* 0x080fe8000004186c */
[----:B------:R-:W-:Y:S02]  /*168b0*/  FFMA.FTZ R65, R91, c[0x0][0x2d0], -R95 ;  /* 0x0000b4005b417a23 */ /* 0x000fe4000001085f */
[----:B-----5:R-:W-:Y:S02]  /*168c0*/  FADD.FTZ R242, R173, R78 ;  /* 0x0000004eadf27221 */ /* 0x020fe40000010000 */
[C---:B------:R-:W-:Y:S01]  /*168d0*/  HMMA.16816.F32.BF16 R112, R48.reuse, R66, R112 ;  /* 0x000000423070723c */ /* 0x040fe20000041870 */
[----:B------:R-:W5:Y:S03]  /*168e0*/  MUFU.EX2 R92, R92 ;  /* 0x0000005c005c7308 */ /* 0x000f660000000800 */
[----:B-1----:R-:W-:Y:S03]  /*168f0*/  FADD.FTZ R197, R88, R197 ;  /* 0x000000c558c57221 */ /* 0x002fe60000010000 */
[--C-:B------:R-:W-:Y:S01]  /*16900*/  FFMA.FTZ R66, R94, c[0x0][0x2d0], -R95.reuse ;  /* 0x0000b4005e427a23 */ /* 0x100fe2000001085f */
[-C--:B---3--:R-:W-:Y:S03]  /*16910*/  HMMA.16816.F32.BF16 R36, R48, R56.reuse, R36 ;  /* 0x000000383024723c */ /* 0x088fe60000041824 */
[----:B------:R-:W1:Y:S01]  /*16920*/  MUFU.EX2 R170, R170 ;  /* 0x000000aa00aa7308 */ /* 0x000e620000000800 */
[----:B------:R-:W-:Y:S02]  /*16930*/  FFMA.FTZ R95, R45, c[0x0][0x2d0], -R95 ;  /* 0x0000b4002d5f7a23 */ /* 0x000fe4000001085f */
[C---:B--2---:R-:W-:Y:S02]  /*16940*/  FADD.FTZ R197, R89.reuse, R197 ;  /* 0x000000c559c57221 */ /* 0x044fe40000010000 */
[C---:B------:R-:W-:Y:S05]  /*16950*/  HMMA.16816.F32.BF16 R116, R52.reuse, R56, R116 ;  /* 0x000000383474723c */ /* 0x040fea0000041874 */
[----:B------:R-:W2:Y:S03]  /*16960*/  MUFU.EX2 R64, R64 ;  /* 0x0000004000407308 */ /* 0x000ea60000000800 */
[-C--:B------:R-:W-:Y:S04]  /*16970*/  HMMA.16816.F32.BF16 R120, R52, R58.reuse, R120 ;  /* 0x0000003a3478723c */ /* 0x080fe80000041878 */
[----:B-----5:R-:W-:Y:S03]  /*16980*/  FADD.FTZ R197, R92, R197 ;  /* 0x000000c55cc57221 */ /* 0x020fe60000010000 */
[----:B------:R-:W3:Y:S01]  /*16990*/  MUFU.EX2 R65, R65 ;  /* 0x0000004100417308 */ /* 0x000ee20000000800 */
[----:B------:R-:W-:Y:S04]  /*169a0*/  HMMA.16816.F32.BF16 R124, R48, R58, R124 ;  /* 0x0000003a307c723c */ /* 0x000fe8000004187c */
[----:B------:R-:W-:Y:S01]  /*169b0*/  F2FP.BF16.PACK_AB R52, R89, R88 ;  /* 0x000000585934723e */ /* 0x000fe200000010ff */
[C---:B-1----:R-:W-:Y:S01]  /*169c0*/  FADD.FTZ R241, R170.reuse, R197 ;  /* 0x000000c5aaf17221 */ /* 0x042fe20000010000 */
[----:B------:R-:W-:Y:S02]  /*169d0*/  F2FP.BF16.PACK_AB R54, R170, R92 ;  /* 0x0000005caa36723e */ /* 0x000fe400000010ff */
[----:B------:R-:W-:Y:S01]  /*169e0*/  F2FP.BF16.PACK_AB R48, R168, R172 ;  /* 0x000000aca830723e */ /* 0x000fe200000010ff */
[----:B------:R-:W1:Y:S03]  /*169f0*/  MUFU.EX2 R66, R66 ;  /* 0x0000004200427308 */ /* 0x000e660000000800 */
[----:B------:R-:W-:Y:S01]  /*16a00*/  F2FP.BF16.PACK_AB R49, R169, R171 ;  /* 0x000000aba931723e */ /* 0x000fe200000010ff */
[----:B--2---:R-:W-:Y:S01]  /*16a10*/  FADD.FTZ R209, R64, R209 ;  /* 0x000000d140d17221 */ /* 0x004fe20000010000 */
[----:B------:R-:W-:Y:S02]  /*16a20*/  F2FP.BF16.PACK_AB R50, R174, R96 ;  /* 0x00000060ae32723e */ /* 0x000fe400000010ff */
[----:B------:R-:W-:Y:S03]  /*16a30*/  F2FP.BF16.PACK_AB R51, R173, R97 ;  /* 0x00000061ad33723e */ /* 0x000fe600000010ff */
[----:B------:R-:W2:Y:S04]  /*16a40*/  MUFU.EX2 R95, R95 ;  /* 0x0000005f005f7308 */ /* 0x000ea80000000800 */
[-C--:B------:R-:W-:Y:S01]  /*16a50*/  HMMA.16816.F32.BF16 R160, R48, R148.reuse, R4 ;  /* 0x0000009430a0723c */ /* 0x080fe20000041804 */
[----:B------:R-:W5:Y:S02]  /*16a60*/  LDSM.16.MT88.4 R4, [R219+0x2900] ;  /* 0x00290000db04783b */ /* 0x000f640000004200 */
[C---:B---3--:R-:W-:Y:S01]  /*16a70*/  F2FP.BF16.PACK_AB R53, R65.reuse, R64 ;  /* 0x000000404135723e */ /* 0x048fe200000010ff */
[----:B------:R-:W-:Y:S04]  /*16a80*/  FADD.FTZ R209, R65, R209 ;  /* 0x000000d141d17221 */ /* 0x000fe80000010000 */
[----:B-1----:R-:W-:Y:S01]  /*16a90*/  FADD.FTZ R209, R66, R209 ;  /* 0x000000d142d17221 */ /* 0x002fe20000010000 */
[C---:B--2---:R-:W-:Y:S03]  /*16aa0*/  F2FP.BF16.PACK_AB R55, R95.reuse, R66 ;  /* 0x000000425f37723e */ /* 0x044fe600000010ff */
[----:B------:R-:W-:Y:S04]  /*16ab0*/  FADD.FTZ R240, R95, R209 ;  /* 0x000000d15ff07221 */ /* 0x000fe80000010000 */
[C---:B------:R-:W-:Y:S01]  /*16ac0*/  HMMA.16816.F32.BF16 R156, R52.reuse, R148, R8 ;  /* 0x00000094349c723c */ /* 0x040fe20000041808 */
[----:B------:R-:W1:Y:S07]  /*16ad0*/  LDSM.16.MT88.4 R8, [R218+0x2900] ;  /* 0x00290000da08783b */ /* 0x000e6e0000004200 */
        /* <DEDUP_REMOVED lines=15> */
.L_x_2455:
[----:B------:R-:W1:Y:S01]  /*16bd0*/  SHFL.BFLY PT, R7, R243, 0x2, 0x1f ;  /* 0x0c401f00f3077f89 */ /* 0x000e6200000e0000 */
[----:B------:R-:W-:-:S02]  /*16be0*/  MOV R10, RZ ;  /* 0x000000ff000a7202 */ /* 0x000fc40000000f00 */
[----:B------:R-:W-:Y:S01]  /*16bf0*/  PLOP3.LUT P4, PT, PT, PT, PT, 0x8, 0x0 ;  /* 0x000000000000781c */ /* 0x000fe20003f8e170 */
        /* <DEDUP_REMOVED lines=14> */
[----:B------:R-:W-:Y:S01]  /*16ce0*/  FSETP.NE.FTZ.AND P3, PT, R7, RZ, PT ;  /* 0x000000ff0700720b */ /* 0x000fe20003f75000 */
[----:B---3--:R-:W-:Y:S01]  /*16cf0*/  FADD.FTZ R5, R5, R9 ;  /* 0x0000000905057221 */ /* 0x008fe20000010000 */
[----:B------:R-:W-:Y:S02]  /*16d00*/  FSETP.NE.FTZ.AND P2, PT, R6, RZ, PT ;  /* 0x000000ff0600720b */ /* 0x000fe40003f55000 */
[----:B------:R-:W-:Y:S01]  /*16d10*/  MOV R9, RZ ;  /* 0x000000ff00097202 */ /* 0x000fe20000000f00 */
[----:B----4-:R-:W-:Y:S01]  /*16d20*/  FADD.FTZ R4, R4, R240 ;  /* 0x000000f004047221 */ /* 0x010fe20000010000 */
[----:B------:R-:W-:-:S04]  /*16d30*/  FSETP.NE.FTZ.AND P1, PT, R5, RZ, PT ;  /* 0x000000ff0500720b */ /* 0x000fc80003f35000 */
[----:B------:R-:W-:-:S03]  /*16d40*/  FSETP.NE.FTZ.AND P0, PT, R4, RZ, PT ;  /* 0x000000ff0400720b */ /* 0x000fc60003f15000 */
[----:B------:R-:W1:Y:S01]  /*16d50*/  @P3 MUFU.RCP R8, R7 ;  /* 0x0000000700083308 */ /* 0x000e620000001000 */
[----:B------:R-:W-:Y:S02]  /*16d60*/  @P3 MOV R14, 0x3f317218 ;  /* 0x3f317218000e3802 */ /* 0x000fe40000000f00 */
[----:B------:R-:W-:-:S03]  /*16d70*/  @P2 MOV R13, 0x3f317218 ;  /* 0x3f317218000d2802 */ /* 0x000fc60000000f00 */
[----:B------:R-:W-:Y:S02]  /*16d80*/  @P3 FMUL.FTZ R14, R14, c[0x0][0x2d0] ;  /* 0x0000b4000e0e3a20 */ /* 0x000fe40000410000 */
[----:B------:R-:W2:Y:S01]  /*16d90*/  @P2 MUFU.RCP R10, R6 ;  /* 0x00000006000a2308 */ /* 0x000ea20000001000 */
[----:B------:R-:W-:Y:S01]  /*16da0*/  @P1 MOV R12, 0x3f317218 ;  /* 0x3f317218000c1802 */ /* 0x000fe20000000f00 */
[----:B------:R-:W-:Y:S01]  /*16db0*/  @P2 FMUL.FTZ R13, R13, c[0x0][0x2d0] ;  /* 0x0000b4000d0d2a20 */ /* 0x000fe20000410000 */
[----:B------:R-:W-:-:S03]  /*16dc0*/  @P0 MOV R11, 0x3f317218 ;  /* 0x3f317218000b0802 */ /* 0x000fc60000000f00 */
[----:B------:R-:W-:Y:S02]  /*16dd0*/  @P1 FMUL.FTZ R12, R12, c[0x0][0x2d0] ;  /* 0x0000b4000c0c1a20 */ /* 0x000fe40000410000 */
[C---:B-1----:R-:W-:Y:S01]  /*16de0*/  FMUL.FTZ R160, R8.reuse, R160 ;  /* 0x000000a008a07220 */ /* 0x042fe20000410000 */
[----:B------:R-:W1:Y:S01]  /*16df0*/  @P3 MUFU.LG2 R7, R7 ;  /* 0x0000000700073308 */ /* 0x000e620000000c00 */
[C---:B------:R-:W-:Y:S02]  /*16e00*/  FMUL.FTZ R161, R8.reuse, R161 ;  /* 0x000000a108a17220 */ /* 0x040fe40000410000 */
[C---:B------:R-:W-:Y:S02]  /*16e10*/  FMUL.FTZ R148, R8.reuse, R148 ;  /* 0x0000009408947220 */ /* 0x040fe40000410000 */
[C---:B------:R-:W-:Y:S02]  /*16e20*/  FMUL.FTZ R149, R8.reuse, R149 ;  /* 0x0000009508957220 */ /* 0x040fe40000410000 */
[C---:B------:R-:W-:Y:S01]  /*16e30*/  FMUL.FTZ R144, R8.reuse, R144 ;  /* 0x0000009008907220 */ /* 0x040fe20000410000 */
[----:B------:R-:W3:Y:S01]  /*16e40*/  @P2 MUFU.LG2 R6, R6 ;  /* 0x0000000600062308 */ /* 0x000ee20000000c00 */
[----:B------:R-:W-:-:S02]  /*16e50*/  FMUL.FTZ R145, R8, R145 ;  /* 0x0000009108917220 */ /* 0x000fc40000410000 */
[C---:B------:R-:W-:Y:S02]  /*16e60*/  FMUL.FTZ R100, R8.reuse, R100 ;  /* 0x0000006408647220 */ /* 0x040fe40000410000 */
[C---:B------:R-:W-:Y:S02]  /*16e70*/  FMUL.FTZ R101, R8.reuse, R101 ;  /* 0x0000006508657220 */ /* 0x040fe40000410000 */
[C---:B------:R-:W-:Y:S01]  /*16e80*/  FMUL.FTZ R132, R8.reuse, R132 ;  /* 0x0000008408847220 */ /* 0x040fe20000410000 */
[----:B------:R-:W4:Y:S01]  /*16e90*/  @P0 MUFU.LG2 R15, R4 ;  /* 0x00000004000f0308 */ /* 0x000f220000000c00 */
[C---:B------:R-:W-:Y:S02]  /*16ea0*/  FMUL.FTZ R133, R8.reuse, R133 ;  /* 0x0000008508857220 */ /* 0x040fe40000410000 */
[C---:B------:R-:W-:Y:S02]  /*16eb0*/  FMUL.FTZ R112, R8.reuse, R112 ;  /* 0x0000007008707220 */ /* 0x040fe40000410000 */
[----:B------:R-:W-:-:S02]  /*16ec0*/  FMUL.FTZ R113, R8, R113 ;  /* 0x0000007108717220 */ /* 0x000fc40000410000 */
[C---:B------:R-:W-:Y:S01]  /*16ed0*/  FMUL.FTZ R128, R8.reuse, R128 ;  /* 0x0000008008807220 */ /* 0x040fe20000410000 */
[----:B------:R-:W5:Y:S01]  /*16ee0*/  @P1 MUFU.RCP R9, R5 ;  /* 0x0000000500091308 */ /* 0x000f620000001000 */
[C---:B------:R-:W-:Y:S02]  /*16ef0*/  FMUL.FTZ R129, R8.reuse, R129 ;  /* 0x0000008108817220 */ /* 0x040fe40000410000 */
[C---:B------:R-:W-:Y:S02]  /*16f00*/  FMUL.FTZ R124, R8.reuse, R124 ;  /* 0x0000007c087c7220 */ /* 0x040fe40000410000 */
[----:B------:R-:W-:Y:S01]  /*16f10*/  FMUL.FTZ R125, R8, R125 ;  /* 0x0000007d087d7220 */ /* 0x000fe20000410000 */
[----:B------:R-:W-:Y:S01]  /*16f20*/  MOV R8, RZ ;  /* 0x000000ff00087202 */ /* 0x000fe20000000f00 */
[C---:B--2---:R-:W-:Y:S02]  /*16f30*/  FMUL.FTZ R162, R10.reuse, R162 ;  /* 0x000000a20aa27220 */ /* 0x044fe40000410000 */
[----:B------:R-:W-:-:S02]  /*16f40*/  FMUL.FTZ R163, R10, R163 ;  /* 0x000000a30aa37220 */ /* 0x000fc40000410000 */
[C---:B------:R-:W-:Y:S01]  /*16f50*/  FMUL.FTZ R150, R10.reuse, R150 ;  /* 0x000000960a967220 */ /* 0x040fe20000410000 */
[----:B------:R2:W-:Y:S01]  /*16f60*/  @P0 MUFU.RCP R8, R4 ;  /* 0x0000000400080308 */ /* 0x0005e20000001000 */
[C---:B------:R-:W-:Y:S02]  /*16f70*/  FMUL.FTZ R151, R10.reuse, R151 ;  /* 0x000000970a977220 */ /* 0x040fe40000410000 */
[C---:B------:R-:W-:Y:S02]  /*16f80*/  FMUL.FTZ R146, R10.reuse, R146 ;  /* 0x000000920a927220 */ /* 0x040fe40000410000 */
[C---:B------:R-:W-:Y:S02]  /*16f90*/  FMUL.FTZ R147, R10.reuse, R147 ;  /* 0x000000930a937220 */ /* 0x040fe40000410000 */
[C---:B------:R-:W-:Y:S02]  /*16fa0*/  FMUL.FTZ R102, R10.reuse, R102 ;  /* 0x000000660a667220 */ /* 0x040fe40000410000 */
[----:B------:R-:W-:-:S02]  /*16fb0*/  FMUL.FTZ R103, R10, R103 ;  /* 0x000000670a677220 */ /* 0x000fc40000410000 */
[C---:B------:R-:W-:Y:S02]  /*16fc0*/  FMUL.FTZ R134, R10.reuse, R134 ;  /* 0x000000860a867220 */ /* 0x040fe40000410000 */
[C---:B------:R-:W-:Y:S02]  /*16fd0*/  FMUL.FTZ R135, R10.reuse, R135 ;  /* 0x000000870a877220 */ /* 0x040fe40000410000 */
[C---:B------:R-:W-:Y:S01]  /*16fe0*/  FMUL.FTZ R114, R10.reuse, R114 ;  /* 0x000000720a727220 */ /* 0x040fe20000410000 */
[----:B--2---:R-:W-:Y:S01]  /*16ff0*/  MOV R4, 0xff800000 ;  /* 0xff80000000047802 */ /* 0x004fe20000000f00 */
[C---:B------:R-:W-:Y:S02]  /*17000*/  FMUL.FTZ R115, R10.reuse, R115 ;  /* 0x000000730a737220 */ /* 0x040fe40000410000 */
[C---:B------:R-:W-:Y:S02]  /*17010*/  FMUL.FTZ R130, R10.reuse, R130 ;  /* 0x000000820a827220 */ /* 0x040fe40000410000 */
[----:B------:R-:W-:-:S02]  /*17020*/  FMUL.FTZ R131, R10, R131 ;  /* 0x000000830a837220 */ /* 0x000fc40000410000 */
[C---:B------:R-:W-:Y:S02]  /*17030*/  FMUL.FTZ R126, R10.reuse, R126 ;  /* 0x0000007e0a7e7220 */ /* 0x040fe40000410000 */
[----:B------:R-:W-:Y:S02]  /*17040*/  FMUL.FTZ R127, R10, R127 ;  /* 0x0000007f0a7f7220 */ /* 0x000fe40000410000 */
[----:B------:R2:W2:Y:S01]  /*17050*/  @P1 MUFU.LG2 R10, R5 ;  /* 0x00000005000a1308 */ /* 0x0004a20000000c00 */
[----:B-1----:R-:W-:Y:S02]  /*17060*/  @P3 FMUL.FTZ R7, R7, 0.69314718246459960938 ;  /* 0x3f31721807073820 */ /* 0x002fe40000410000 */
[----:B---3--:R-:W-:Y:S02]  /*17070*/  @P2 FMUL.FTZ R6, R6, 0.69314718246459960938 ;  /* 0x3f31721806062820 */ /* 0x008fe40000410000 */
[----:B----4-:R-:W-:Y:S02]  /*17080*/  @P0 FMUL.FTZ R15, R15, 0.69314718246459960938 ;  /* 0x3f3172180f0f0820 */ /* 0x010fe40000410000 */
[----:B------:R-:W-:-:S02]  /*17090*/  @P0 FMUL.FTZ R11, R11, c[0x0][0x2d0] ;  /* 0x0000b4000b0b0a20 */ /* 0x000fc40000410000 */
[C---:B-----5:R-:W-:Y:S02]  /*170a0*/  FMUL.FTZ R156, R9.reuse, R156 ;  /* 0x0000009c099c7220 */ /* 0x060fe40000410000 */
[C---:B------:R-:W-:Y:S02]  /*170b0*/  FMUL.FTZ R157, R9.reuse, R157 ;  /* 0x0000009d099d7220 */ /* 0x040fe40000410000 */
[C---:B------:R-:W-:Y:S02]  /*170c0*/  FMUL.FTZ R152, R9.reuse, R152 ;  /* 0x0000009809987220 */ /* 0x040fe40000410000 */
[C---:B------:R-:W-:Y:S01]  /*170d0*/  FMUL.FTZ R153, R9.reuse, R153 ;  /* 0x0000009909997220 */ /* 0x040fe20000410000 */
[----:B--2---:R-:W-:Y:S01]  /*170e0*/  MOV R5, 0xff800000 ;  /* 0xff80000000057802 */ /* 0x004fe20000000f00 */
[----:B------:R-:W-:Y:S02]  /*170f0*/  @P1 FMUL.FTZ R10, R10, 0.69314718246459960938 ;  /* 0x3f3172180a0a1820 */ /* 0x000fe40000410000 */
        /* <DEDUP_REMOVED lines=12> */
[----:B------:R-:W-:Y:S01]  /*171c0*/  MOV R9, 0xff800000 ;  /* 0xff80000000097802 */ /* 0x000fe20000000f00 */
        /* <DEDUP_REMOVED lines=16> */
[----:B------:R-:W-:Y:S01]  /*172d0*/  MOV R8, 0xff800000 ;  /* 0xff80000000087802 */ /* 0x000fe20000000f00 */
[----:B------:R-:W-:Y:S02]  /*172e0*/  @P3 FFMA.FTZ R4, R14, R3, R7 ;  /* 0x000000030e043223 */ /* 0x000fe40000010007 */
[----:B------:R-:W-:Y:S02]  /*172f0*/  @P2 FFMA.FTZ R5, R13, R2, R6 ;  /* 0x000000020d052223 */ /* 0x000fe40000010006 */
[----:B------:R-:W-:-:S02]  /*17300*/  @P1 FFMA.FTZ R8, R12, R0, R10 ;  /* 0x000000000c081223 */ /* 0x000fc4000001000a */
[----:B------:R-:W-:Y:S02]  /*17310*/  @P0 FFMA.FTZ R9, R11, R44, R15 ;  /* 0x0000002c0b090223 */ /* 0x000fe4000001000f */
.L_x_2393:
[----:B------:R-:W-:Y:S05]  /*17320*/  @P4 BRA `(.L_x_2474) ;  /* 0x0000149000004947 */ /* 0x000fea0003800000 */
[----:B------:R-:W1:Y:S01]  /*17330*/  S2R R7, SR_TID.X ;  /* 0x0000000000077919 */ /* 0x000e620000002100 */
[----:B------:R-:W-:Y:S01]  /*17340*/  IMAD R16, RZ, RZ, -UR9 ;  /* 0x80000009ff107e24 */ /* 0x000fe2000f8e02ff */
[----:B------:R-:W-:Y:S01]  /*17350*/  USHF.R.S32.HI UR6, URZ, 0x1f, UR9 ;  /* 0x0000001f3f067899 */ /* 0x000fe20008011409 */
[----:B------:R-:W-:Y:S01]  /*17360*/  IMAD.MOV.U32 R12, RZ, RZ, c[0x0][0x4e8] ;  /* 0x00013a00ff0c7624 */ /* 0x000fe200078e00ff */
[----:B------:R-:W2:Y:S01]  /*17370*/  S2R R0, SR_CTAID.Y ;  /* 0x0000000000007919 */ /* 0x000ea20000002600 */
[----:B------:R-:W-:Y:S01]  /*17380*/  ULDC.64 UR4, c[0x0][0x4d0] ;  /* 0x0001340000047ab9 */ /* 0x000fe20000000a00 */
[----:B------:R-:W-:Y:S01]  /*17390*/  BSSY B0, `(.L_x_2475) ;  /* 0x00000ac000007945 */ /* 0x000fe20003800000 */
[----:B------:R-:W-:Y:S01]  /*173a0*/  UIMAD UR7, UR6, UR4, URZ ;  /* 0x00000004060772a4 */ /* 0x000fe2000f8e023f */
[----:B------:R-:W3:Y:S01]  /*173b0*/  S2R R20, SR_CTAID.Z ;  /* 0x0000000000147919 */ /* 0x000ee20000002700 */
[----:B------:R-:W-:-:S03]  /*173c0*/  UIMAD.WIDE.U32 UR10, UR9, UR4, URZ ;  /* 0x00000004090a72a5 */ /* 0x000fc6000f8e003f */
[----:B------:R-:W-:Y:S01]  /*173d0*/  BAR.SYNC.DEFER_BLOCKING 0x1, 0x80 ;  /* 0x0042000000007b1d */ /* 0x000fe20000010000 */
[----:B------:R-:W-:Y:S01]  /*173e0*/  UIMAD UR5, UR9, UR5, UR7 ;  /* 0x00000005090572a4 */ /* 0x000fe2000f8e0207 */
[C---:B------:R-:W-:Y:S01]  /*173f0*/  ISETP.NE.AND P0, PT, R12.reuse, 0x1, PT ;  /* 0x000000010c00780c */ /* 0x040fe20003f05270 */
[----:B------:R-:W-:Y:S02]  /*17400*/  IMAD.U32 R23, RZ, RZ, UR11 ;  /* 0x0000000bff177e24 */ /* 0x000fe4000f8e00ff */
[----:B------:R-:W-:Y:S01]  /*17410*/  UIADD3 UR5, UR11, UR5, URZ ;  /* 0x000000050b057290 */ /* 0x000fe2000fffe03f */
[----:B------:R-:W4:Y:S01]  /*17420*/  S2R R13, SR_CTAID.X ;  /* 0x00000000000d7919 */ /* 0x000f220000002500 */
[----:B------:R-:W-:Y:S02]  /*17430*/  IMAD.U32 R22, RZ, RZ, UR10 ;  /* 0x0000000aff167e24 */ /* 0x000fe4000f8e00ff */
[----:B------:R-:W-:Y:S02]  /*17440*/  IMAD R12, R12, c[0x0][0x388], RZ ;  /* 0x0000e2000c0c7a24 */ /* 0x000fe400078e02ff */
[----:B------:R-:W-:Y:S01]  /*17450*/  IMAD.U32 R23, RZ, RZ, UR5 ;  /* 0x00000005ff177e24 */ /* 0x000fe2000f8e00ff */
[----:B-1----:R-:W-:Y:S01]  /*17460*/  SHF.R.S32.HI R3, RZ, 0x1f, R7 ;  /* 0x0000001fff037819 */ /* 0x002fe20000011407 */
[----:B------:R-:W-:-:S02]  /*17470*/  ULDC.64 UR4, c[0x0][0x438] ;  /* 0x00010e0000047ab9 */ /* 0x000fc40000000a00 */
[----:B------:R-:W-:Y:S01]  /*17480*/  UIMAD UR6, UR6, UR4, URZ ;  /* 0x00000004060672a4 */ /* 0x000fe2000f8e023f */
[CC--:B------:R-:W-:Y:S01]  /*17490*/  LEA.HI R6, R3.reuse, R7.reuse, RZ, 0x2 ;  /* 0x0000000703067211 */ /* 0x0c0fe200078f10ff */
[----:B--2---:R-:W-:Y:S01]  /*174a0*/  IMAD R16, R16, c[0x0][0x550], R0 ;  /* 0x0001540010107a24 */ /* 0x004fe200078e0200 */
[-C--:B------:R-:W-:Y:S01]  /*174b0*/  LEA.HI R3, R3, R7.reuse, RZ, 0x5 ;  /* 0x0000000703037211 */ /* 0x080fe200078f28ff */
[----:B------:R-:W-:Y:S01]  /*174c0*/  UIMAD.WIDE.U32 UR10, UR9, UR4, URZ ;  /* 0x00000004090a72a5 */ /* 0x000fe2000f8e003f */
[----:B------:R-:W-:Y:S01]  /*174d0*/  LOP3.LUT R6, R6, 0xfffffffc, RZ, 0xc0, !PT ;  /* 0xfffffffc06067812 */ /* 0x000fe200078ec0ff */
[----:B------:R-:W-:Y:S01]  /*174e0*/  UIMAD UR4, UR9, UR5, UR6 ;  /* 0x00000005090472a4 */ /* 0x000fe2000f8e0206 */
[----:B------:R-:W-:Y:S01]  /*174f0*/  LOP3.LUT R2, R3, 0xffffffe0, RZ, 0xc0, !PT ;  /* 0xffffffe003027812 */ /* 0x000fe200078ec0ff */
[----:B---3--:R-:W-:Y:S01]  /*17500*/  IMAD.WIDE.U32 R22, R20, c[0x0][0x4d8], R22 ;  /* 0x0001360014167a25 */ /* 0x008fe200078e0016 */
[----:B------:R-:W-:Y:S01]  /*17510*/  IADD3 R6, -R6, R7, RZ ;  /* 0x0000000706067210 */ /* 0x000fe20007ffe1ff */
[----:B------:R-:W-:Y:S01]  /*17520*/  UIADD3 UR4, UR11, UR4, URZ ;  /* 0x000000040b047290 */ /* 0x000fe2000fffe03f */
[--C-:B------:R-:W-:Y:S01]  /*17530*/  SHF.R.S32.HI R10, RZ, 0x5, R3.reuse ;  /* 0x00000005ff0a7819 */ /* 0x100fe20000011403 */
[----:B------:R-:W-:Y:S01]  /*17540*/  IMAD.IADD R2, R7, 0x1, -R2 ;  /* 0x0000000107027824 */ /* 0x000fe200078e0a02 */
[----:B------:R-:W-:Y:S01]  /*17550*/  LEA.HI R0, R6, R6, RZ, 0x1 ;  /* 0x0000000606007211 */ /* 0x000fe200078f08ff */
[----:B------:R-:W-:Y:S01]  /*17560*/  IMAD.U32 R19, RZ, RZ, UR11 ;  /* 0x0000000bff137e24 */ /* 0x000fe2000f8e00ff */
[----:B------:R-:W-:Y:S01]  /*17570*/  SHF.R.S32.HI R3, RZ, 0x1f, R3 ;  /* 0x0000001fff037819 */ /* 0x000fe20000011403 */
[----:B------:R-:W-:Y:S01]  /*17580*/  IMAD.U32 R11, RZ, RZ, UR4 ;  /* 0x00000004ff0b7e24 */ /* 0x000fe2000f8e00ff */
[----:B------:R-:W-:-:S02]  /*17590*/  LOP3.LUT R7, R0, 0x1ffffffe, RZ, 0xc0, !PT ;  /* 0x1ffffffe00077812 */ /* 0x000fc400078ec0ff */
[----:B------:R-:W-:Y:S02]  /*175a0*/  SHF.L.U32 R15, R0, 0x5, RZ ;  /* 0x00000005000f7819 */ /* 0x000fe400000006ff */
[----:B------:R-:W-:Y:S01]  /*175b0*/  SHF.R.S32.HI R0, RZ, 0x1f, R2 ;  /* 0x0000001fff007819 */ /* 0x000fe20000011402 */
[----:B------:R-:W-:Y:S01]  /*175c0*/  IMAD.IADD R6, R6, 0x1, -R7 ;  /* 0x0000000106067824 */ /* 0x000fe200078e0a07 */
[----:B------:R-:W-:Y:S02]  /*175d0*/  LEA.HI R7, R3, R10, RZ, 0x2 ;  /* 0x0000000a03077211 */ /* 0x000fe400078f10ff */
[----:B------:R-:W-:Y:S02]  /*175e0*/  LOP3.LUT R15, R15, 0xffffffc0, RZ, 0xc0, !PT ;  /* 0xffffffc00f0f7812 */ /* 0x000fe400078ec0ff */
[----:B------:R-:W-:Y:S02]  /*175f0*/  LOP3.LUT R7, R7, 0xffffffc, RZ, 0xc0, !PT ;  /* 0x0ffffffc07077812 */ /* 0x000fe400078ec0ff */
[----:B------:R-:W-:Y:S01]  /*17600*/  LEA.HI R0, R0, R2, RZ, 0x2 ;  /* 0x0000000200007211 */ /* 0x000fe200078f10ff */
[----:B------:R-:W-:Y:S01]  /*17610*/  IMAD R15, R6, 0x8, R15 ;  /* 0x00000008060f7824 */ /* 0x000fe200078e020f */
[----:B------:R-:W-:Y:S01]  /*17620*/  SHF.R.S32.HI R3, RZ, 0x1f, R20 ;  /* 0x0000001fff037819 */ /* 0x000fe20000011414 */
[----:B------:R-:W-:Y:S01]  /*17630*/  IMAD.IADD R10, R10, 0x1, -R7 ;  /* 0x000000010a0a7824 */ /* 0x000fe200078e0a07 */
[----:B------:R-:W-:-:S02]  /*17640*/  SHF.R.S32.HI R6, RZ, 0x2, R0 ;  /* 0x00000002ff067819 */ /* 0x000fc40000011400 */
[----:B------:R-:W-:Y:S01]  /*17650*/  MOV R18, UR10 ;  /* 0x0000000a00127c02 */ /* 0x000fe20008000f00 */
[C---:B------:R-:W-:Y:S01]  /*17660*/  IMAD R7, R3.reuse, c[0x0][0x4d8], RZ ;  /* 0x0001360003077a24 */ /* 0x040fe200078e02ff */
[----:B------:R-:W-:Y:S01]  /*17670*/  LEA R6, R10, R6, 0x4 ;  /* 0x000000060a067211 */ /* 0x000fe200078e20ff */
[----:B------:R-:W-:Y:S01]  /*17680*/  IMAD R3, R3, c[0x0][0x440], RZ ;  /* 0x0001100003037a24 */ /* 0x000fe200078e02ff */
[----:B------:R-:W-:Y:S01]  /*17690*/  SHF.R.S32.HI R14, RZ, 0x1f, R16 ;  /* 0x0000001fff0e7819 */ /* 0x000fe20000011410 */
[----:B------:R-:W-:Y:S01]  /*176a0*/  IMAD.MOV.U32 R10, RZ, RZ, R18 ;  /* 0x000000ffff0a7224 */ /* 0x000fe200078e0012 */
[----:B------:R-:W-:Y:S01]  /*176b0*/  IADD3 R15, R6, R15, RZ ;  /* 0x0000000f060f7210 */ /* 0x000fe20007ffe0ff */
[----:B------:R-:W-:Y:S01]  /*176c0*/  IMAD R7, R20, c[0x0][0x4dc], R7 ;  /* 0x0001370014077a24 */ /* 0x000fe200078e0207 */
[----:B------:R-:W-:Y:S01]  /*176d0*/  LOP3.LUT P1, RZ, R2, 0x3, RZ, 0xc0, !PT ;  /* 0x0000000302ff7812 */ /* 0x000fe2000782c0ff */
[----:B------:R-:W-:Y:S01]  /*176e0*/  IMAD R3, R20, c[0x0][0x444], R3 ;  /* 0x0001110014037a24 */ /* 0x000fe200078e0203 */
[----:B------:R-:W-:Y:S01]  /*176f0*/  LOP3.LUT R0, R0, 0x7ffffffc, RZ, 0xc0, !PT ;  /* 0x7ffffffc00007812 */ /* 0x000fe200078ec0ff */
[----:B----4-:R-:W-:-:S02]  /*17700*/  IMAD R15, R13, 0x80, R15 ;  /* 0x000000800d0f7824 */ /* 0x010fc400078e020f */
[----:B------:R-:W-:Y:S01]  /*17710*/  IMAD.WIDE.U32 R20, R20, c[0x0][0x440], R10 ;  /* 0x0001100014147a25 */ /* 0x000fe200078e000a */
[----:B------:R-:W-:-:S03]  /*17720*/  IADD3 R0, R2, -R0, RZ ;  /* 0x8000000002007210 */ /* 0x000fc60007ffe0ff */
[----:B------:R-:W-:-:S04]  /*17730*/  @P0 IMAD.HI.U32 R17, R15, c[0x0][0x4ec], RZ ;  /* 0x00013b000f110a27 */ /* 0x000fc800078e00ff */
[----:B------:R-:W-:-:S04]  /*17740*/  @P0 IMAD.HI.U32 R10, R15, c[0x0][0x4ec], RZ ;  /* 0x00013b000f0a0a27 */ /* 0x000fc800078e00ff */
[----:B------:R-:W-:Y:S01]  /*17750*/  IMAD.IADD R21, R21, 0x1, R3 ;  /* 0x0000000115157824 */ /* 0x000fe200078e0203 */
[----:B------:R-:W-:Y:S01]  /*17760*/  MOV R3, R15 ;  /* 0x0000000f00037202 */ /* 0x000fe20000000f00 */
[----:B------:R-:W-:Y:S01]  /*17770*/  IMAD.IADD R23, R23, 0x1, R7 ;  /* 0x0000000117177824 */ /* 0x000fe200078e0207 */
[----:B------:R-:W-:Y:S01]  /*17780*/  @P0 SHF.R.U32.HI R3, RZ, c[0x0][0x4f0], R17 ;  /* 0x00013c00ff030a19 */ /* 0x000fe20000011611 */
[----:B------:R-:W-:Y:S01]  /*17790*/  IMAD.MOV.U32 R7, RZ, RZ, R15 ;  /* 0x000000ffff077224 */ /* 0x000fe200078e000f */
[----:B------:R-:W-:Y:S01]  /*177a0*/  @P0 SHF.R.U32.HI R7, RZ, c[0x0][0x4f0], R10 ;  /* 0x00013c00ff070a19 */ /* 0x000fe2000001160a */
[C---:B------:R-:W-:Y:S02]  /*177b0*/  IMAD R11, R14.reuse, c[0x0][0x448], RZ ;  /* 0x000112000e0b7a24 */ /* 0x040fe400078e02ff */
[----:B------:R-:W-:Y:S01]  /*177c0*/  IMAD R10, R14, c[0x0][0x4e0], RZ ;  /* 0x000138000e0a7a24 */ /* 0x000fe200078e02ff */
[----:B------:R-:W-:Y:S01]  /*177d0*/  SHF.R.S32.HI R14, RZ, 0x1f, R7 ;  /* 0x0000001fff0e7819 */ /* 0x000fe20000011407 */
[----:B------:R-:W-:-:S02]  /*177e0*/  IMAD.MOV R18, RZ, RZ, -R3 ;  /* 0x000000ffff127224 */ /* 0x000fc400078e0a03 */
[C---:B------:R-:W-:Y:S02]  /*177f0*/  IMAD R11, R16.reuse, c[0x0][0x44c], R11 ;  /* 0x00011300100b7a24 */ /* 0x040fe400078e020b */
[----:B------:R-:W-:-:S04]  /*17800*/  IMAD.WIDE.U32 R20, R16, c[0x0][0x448], R20 ;  /* 0x0001120010147a25 */ /* 0x000fc800078e0014 */
[C---:B------:R-:W-:Y:S01]  /*17810*/  IMAD R10, R16.reuse, c[0x0][0x4e4], R10 ;  /* 0x00013900100a7a24 */ /* 0x040fe200078e020a */
[----:B------:R-:W-:Y:S01]  /*17820*/  IADD3 R21, R21, R11, RZ ;  /* 0x0000000b15157210 */ /* 0x000fe20007ffe0ff */
[----:B------:R-:W-:Y:S01]  /*17830*/  IMAD.WIDE.U32 R16, R16, c[0x0][0x4e0], R22 ;  /* 0x0001380010107a25 */ /* 0x000fe200078e0016 */
[----:B------:R-:W-:-:S03]  /*17840*/  SHF.R.S32.HI R11, RZ, 0x1f, R3 ;  /* 0x0000001fff0b7819 */ /* 0x000fc60000011403 */
[----:B------:R-:W-:Y:S01]  /*17850*/  IMAD R18, R18, c[0x0][0x4e8], R15 ;  /* 0x00013a0012127a24 */ /* 0x000fe200078e020f */
[----:B------:R-:W-:Y:S01]  /*17860*/  IADD3 R16, P0, R3, R16, RZ ;  /* 0x0000001003107210 */ /* 0x000fe20007f1e0ff */
[----:B------:R-:W-:Y:S02]  /*17870*/  IMAD R14, R14, c[0x0][0x430], RZ ;  /* 0x00010c000e0e7a24 */ /* 0x000fe400078e02ff */
[----:B------:R-:W-:Y:S01]  /*17880*/  IMAD R13, R13, 0x80, R6 ;  /* 0x000000800d0d7824 */ /* 0x000fe200078e0206 */
[----:B------:R-:W-:Y:S01]  /*17890*/  SHF.R.S32.HI R3, RZ, 0x1f, R18 ;  /* 0x0000001fff037819 */ /* 0x000fe20000011412 */
[----:B------:R-:W-:Y:S01]  /*178a0*/  IMAD R14, R7, c[0x0][0x434], R14 ;  /* 0x00010d00070e7a24 */ /* 0x000fe200078e020e */
[----:B------:R-:W-:Y:S01]  /*178b0*/  IADD3.X R17, R11, R17, R10, P0, !PT ;  /* 0x000000110b117210 */ /* 0x000fe200007fe40a */
[----:B------:R-:W-:Y:S01]  /*178c0*/  IMAD.WIDE.U32 R10, R7, c[0x0][0x430], R20 ;  /* 0x00010c00070a7a25 */ /* 0x000fe200078e0014 */
[----:B------:R-:W-:-:S03]  /*178d0*/  ISETP.GE.OR P4, PT, R13, R12, P1 ;  /* 0x0000000c0d00720c */ /* 0x000fc60000f86670 */
[----:B------:R-:W-:Y:S02]  /*178e0*/  IMAD R3, R3, c[0x0][0x4c8], RZ ;  /* 0x0001320003037a24 */ /* 0x000fe400078e02ff */
[----:B------:R-:W-:Y:S02]  /*178f0*/  IMAD.MOV R7, RZ, RZ, -R7 ;  /* 0x000000ffff077224 */ /* 0x000fe400078e0a07 */
[----:B------:R-:W-:-:S04]  /*17900*/  IMAD.WIDE.U32 R16, R18, c[0x0][0x4c8], R16 ;  /* 0x0001320012107a25 */ /* 0x000fc800078e0010 */
[----:B------:R-:W-:Y:S02]  /*17910*/  IMAD R3, R18, c[0x0][0x4cc], R3 ;  /* 0x0001330012037a24 */ /* 0x000fe400078e0203 */
[----:B------:R-:W-:Y:S02]  /*17920*/  IMAD R7, R7, c[0x0][0x4e8], R15 ;  /* 0x00013a0007077a24 */ /* 0x000fe400078e020f */
[----:B------:R-:W-:Y:S01]  /*17930*/  IMAD.IADD R11, R11, 0x1, R14 ;  /* 0x000000010b0b7824 */ /* 0x000fe200078e020e */
[----:B------:R-:W-:Y:S01]  /*17940*/  LEA R14, P0, R16, c[0x0][0x4a8], 0x2 ;  /* 0x00012a00100e7a11 */ /* 0x000fe200078010ff */
[----:B------:R-:W-:Y:S01]  /*17950*/  IMAD.SHL.U32 R0, R0, 0x2, RZ ;  /* 0x0000000200007824 */ /* 0x000fe200078e00ff */
[----:B------:R-:W-:Y:S01]  /*17960*/  IADD3 R15, R17, R3, RZ ;  /* 0x00000003110f7210 */ /* 0x000fe20007ffe0ff */
[----:B------:R-:W-:Y:S01]  /*17970*/  IMAD.WIDE.U32 R22, R7, c[0x0][0x428], R10 ;  /* 0x00010a0007167a25 */ /* 0x000fe200078e000a */
[----:B------:R-:W-:Y:S01]  /*17980*/  SHF.R.S32.HI R3, RZ, 0x1f, R7 ;  /* 0x0000001fff037819 */ /* 0x000fe20000011407 */
[----:B------:R-:W-:Y:S01]  /*17990*/  SHFL.IDX PT, R20, R14, RZ, 0x1c1f ;  /* 0x001c1fff0e147589 */ /* 0x000fe200000e0000 */
[----:B------:R-:W-:-:S02]  /*179a0*/  LEA.HI.X R6, R16, c[0x0][0x4ac], R15, 0x2, P0 ;  /* 0x00012b0010067a11 */ /* 0x000fc400000f140f */
[----:B------:R-:W-:Y:S01]  /*179b0*/  IADD3 R11, R13, 0x8, RZ ;  /* 0x000000080d0b7810 */ /* 0x000fe20007ffe0ff */
[----:B------:R-:W-:Y:S01]  /*179c0*/  SHFL.IDX PT, R18, R14, 0x1, 0x1c1f ;  /* 0x003c1f000e127f89 */ /* 0x000fe200000e0000 */
[----:B------:R-:W-:Y:S01]  /*179d0*/  IMAD R3, R3, c[0x0][0x428], RZ ;  /* 0x00010a0003037a24 */ /* 0x000fe200078e02ff */
[----:B------:R-:W-:Y:S02]  /*179e0*/  IADD3 R10, R13, 0x40, RZ ;  /* 0x000000400d0a7810 */ /* 0x000fe40007ffe0ff */
[----:B------:R-:W1:Y:S01]  /*179f0*/  SHFL.IDX PT, R21, R6, RZ, 0x1c1f ;  /* 0x001c1fff06157589 */ /* 0x000e6200000e0000 */
[----:B------:R-:W-:Y:S01]  /*17a00*/  IMAD R3, R7, c[0x0][0x42c], R3 ;  /* 0x00010b0007037a24 */ /* 0x000fe200078e0203 */
[----:B------:R-:W-:Y:S02]  /*17a10*/  IADD3 R7, R13, 0x48, RZ ;  /* 0x000000480d077810 */ /* 0x000fe40007ffe0ff */
[----:B------:R-:W2:Y:S01]  /*17a20*/  SHFL.IDX PT, R19, R6, 0x1, 0x1c1f ;  /* 0x003c1f0006137f89 */ /* 0x000ea200000e0000 */
[-C--:B------:R-:W-:Y:S01]  /*17a30*/  ISETP.GE.OR P3, PT, R11, R12.reuse, P1 ;  /* 0x0000000c0b00720c */ /* 0x080fe20000f66670 */
[----:B------:R-:W-:Y:S01]  /*17a40*/  IMAD.IADD R3, R23, 0x1, R3 ;  /* 0x0000000117037824 */ /* 0x000fe200078e0203 */
[-C--:B------:R-:W-:Y:S01]  /*17a50*/  ISETP.GE.OR P2, PT, R10, R12.reuse, P1 ;  /* 0x0000000c0a00720c */ /* 0x080fe20000f46670 */
[----:B------:R-:W-:Y:S01]  /*17a60*/  SHFL.IDX PT, R16, R14, 0x2, 0x1c1f ;  /* 0x005c1f000e107f89 */ /* 0x000fe200000e0000 */
[----:B------:R-:W-:-:S02]  /*17a70*/  ISETP.GE.OR P1, PT, R7, R12, P1 ;  /* 0x0000000c0700720c */ /* 0x000fc40000f26670 */
[-C--:B------:R-:W-:Y:S01]  /*17a80*/  ISETP.GE.AND P5, PT, R10, R12.reuse, PT ;  /* 0x0000000c0a00720c */ /* 0x080fe20003fa6270 */
[----:B------:R-:W3:Y:S01]  /*17a90*/  SHFL.IDX PT, R17, R6, 0x2, 0x1c1f ;  /* 0x005c1f0006117f89 */ /* 0x000ee200000e0000 */
[----:B------:R-:W-:-:S03]  /*17aa0*/  ISETP.GE.AND P6, PT, R7, R12, PT ;  /* 0x0000000c0700720c */ /* 0x000fc60003fc6270 */
[----:B------:R-:W-:Y:S04]  /*17ab0*/  SHFL.IDX PT, R14, R14, 0x3, 0x1c1f ;  /* 0x007c1f000e0e7f89 */ /* 0x000fe800000e0000 */
[----:B------:R4:W4:Y:S04]  /*17ac0*/  SHFL.IDX PT, R15, R6, 0x3, 0x1c1f ;  /* 0x007c1f00060f7f89 */ /* 0x00092800000e0000 */
[----:B-1----:R1:W-:Y:S04]  /*17ad0*/  @!P4 ST.E [R20.64], R4 ;  /* 0x000000041400c985 */ /* 0x0023e8000c101910 */
[----:B--2---:R1:W-:Y:S04]  /*17ae0*/  @!P3 ST.E [R18.64], R5 ;  /* 0x000000051200b985 */ /* 0x0043e8000c101910 */
[----:B---3--:R1:W-:Y:S01]  /*17af0*/  @!P2 ST.E [R16.64], R8 ;  /* 0x000000081000a985 */ /* 0x0083e2000c101910 */
[----:B----4-:R-:W-:-:S03]  /*17b00*/  LEA R6, P0, R22, c[0x0][0x400], 0x2 ;  /* 0x0001000016067a11 */ /* 0x010fc600078010ff */
[----:B------:R1:W-:Y:S01]  /*17b10*/  @!P1 ST.E [R14.64], R9 ;  /* 0x000000090e009985 */ /* 0x0003e2000c101910 */
[-C--:B------:R-:W-:Y:S02]  /*17b20*/  ISETP.GE.AND P1, PT, R13, R12.reuse, PT ;  /* 0x0000000c0d00720c */ /* 0x080fe40003f26270 */
[----:B------:R-:W-:Y:S01]  /*17b30*/  LEA.HI.X R3, R22, c[0x0][0x404], R3, 0x2, P0 ;  /* 0x0001010016037a11 */ /* 0x000fe200000f1403 */
[----:B------:R1:W2:Y:S01]  /*17b40*/  SHFL.IDX PT, R20, R6, RZ, 0x1c1f ;  /* 0x001c1fff06147589 */ /* 0x0002a200000e0000 */
[----:B------:R-:W-:-:S03]  /*17b50*/  ISETP.GE.AND P0, PT, R11, R12, PT ;  /* 0x0000000c0b00720c */ /* 0x000fc60003f06270 */
[----:B------:R1:W3:Y:S06]  /*17b60*/  SHFL.IDX PT, R21, R3, RZ, 0x1c1f ;  /* 0x001c1fff03157589 */ /* 0x0002ec00000e0000 */
[----:B------:R-:W-:Y:S05]  /*17b70*/  @P1 BRA `(.L_x_2476) ;  /* 0x000002d000001947 */ /* 0x000fea0003800000 */
[C---:B-1----:R-:W-:Y:S02]  /*17b80*/  IADD3 R5, R0.reuse, 0x8, RZ ;  /* 0x0000000800057810 */ /* 0x042fe40007ffe0ff */
[----:B------:R-:W-:Y:S02]  /*17b90*/  IADD3 R4, R0, 0x10, RZ ;  /* 0x0000001000047810 */ /* 0x000fe40007ffe0ff */
[----:B------:R-:W-:-:S02]  /*17ba0*/  ISETP.GE.AND P3, PT, R5, c[0x0][0x3c8], PT ;  /* 0x0000f20005007a0c */ /* 0x000fc40003f66270 */
[----:B------:R-:W-:Y:S02]  /*17bb0*/  IADD3 R2, R0, 0x18, RZ ;  /* 0x0000001800027810 */ /* 0x000fe40007ffe0ff */
[----:B------:R-:W-:Y:S02]  /*17bc0*/  ISETP.GE.AND P2, PT, R4, c[0x0][0x3c8], PT ;  /* 0x0000f20004007a0c */ /* 0x000fe40003f46270 */
[----:B------:R-:W-:Y:S02]  /*17bd0*/  ISETP.GE.AND P1, PT, R2, c[0x0][0x3c8], PT ;  /* 0x0000f20002007a0c */ /* 0x000fe40003f26270 */
[C---:B------:R-:W-:Y:S02]  /*17be0*/  ISETP.GE.AND P4, PT, R0.reuse, c[0x0][0x3c8], PT ;  /* 0x0000f20000007a0c */ /* 0x040fe40003f86270 */
[----:B------:R-:W-:-:S03]  /*17bf0*/  IADD3 R7, R0, 0x30, RZ ;  /* 0x0000003000077810 */ /* 0x000fc60007ffe0ff */
[----:B------:R-:W-:-:S04]  /*17c00*/  @!P3 LEA.HI R5, R5, R5, RZ, 0x1 ;  /* 0x000000050505b211 */ /* 0x000fc800078f08ff */
[----:B------:R-:W-:Y:S02]  /*17c10*/  @!P2 LEA.HI R4, R4, R4, RZ, 0x1 ;  /* 0x000000040404a211 */ /* 0x000fe400078f08ff */
[----:B------:R-:W-:Y:S02]  /*17c20*/  @!P3 LOP3.LUT R5, R5, 0xfffffffe, RZ, 0xc0, !PT ;  /* 0xfffffffe0505b812 */ /* 0x000fe400078ec0ff */
[----:B------:R-:W-:Y:S01]  /*17c30*/  @!P1 LEA.HI R2, R2, R2, RZ, 0x1 ;  /* 0x0000000202029211 */ /* 0x000fe200078f08ff */
[--C-:B--23--:R-:W-:Y:S01]  /*17c40*/  @!P4 IMAD.WIDE R8, R0, 0x4, R20.reuse ;  /* 0x000000040008c825 */ /* 0x10cfe200078e0214 */
[----:B------:R-:W-:Y:S02]  /*17c50*/  @!P2 LOP3.LUT R4, R4, 0xfffffffe, RZ, 0xc0, !PT ;  /* 0xfffffffe0404a812 */ /* 0x000fe400078ec0ff */
[----:B------:R-:W-:Y:S01]  /*17c60*/  @!P1 LOP3.LUT R2, R2, 0xfffffffe, RZ, 0xc0, !PT ;  /* 0xfffffffe02029812 */ /* 0x000fe200078ec0ff */
[--C-:B------:R-:W-:Y:S01]  /*17c70*/  @!P3 IMAD.WIDE R10, R5, 0x4, R20.reuse ;  /* 0x00000004050ab825 */ /* 0x100fe200078e0214 */
[----:B------:R1:W-:Y:S03]  /*17c80*/  @!P4 ST.E.64 [R8.64], R160 ;  /* 0x000000a00800c985 */ /* 0x0003e6000c101b10 */
[----:B------:R-:W-:Y:S01]  /*17c90*/  @!P2 IMAD.WIDE R4, R4, 0x4, R20 ;  /* 0x000000040404a825 */ /* 0x000fe200078e0214 */
[----:B------:R-:W-:Y:S04]  /*17ca0*/  @!P3 ST.E.64 [R10.64], R148 ;  /* 0x000000940a00b985 */ /* 0x000fe8000c101b10 */
[----:B------:R2:W-:Y:S01]  /*17cb0*/  @!P2 ST.E.64 [R4.64], R144 ;  /* 0x000000900400a985 */ /* 0x0005e2000c101b10 */
[----:B------:R-:W-:-:S13]  /*17cc0*/  ISETP.GE.AND P2, PT, R7, c[0x0][0x3c8], PT ;  /* 0x0000f20007007a0c */ /* 0x000fda0003f46270 */
[----:B------:R-:W-:-:S04]  /*17cd0*/  @!P2 LEA.HI R7, R7, R7, RZ, 0x1 ;  /* 0x000000070707a211 */ /* 0x000fc800078f08ff */
[----:B------:R-:W-:Y:S01]  /*17ce0*/  @!P2 LOP3.LUT R7, R7, 0xfffffffe, RZ, 0xc0, !PT ;  /* 0xfffffffe0707a812 */ /* 0x000fe200078ec0ff */
[----:B-1----:R-:W-:Y:S01]  /*17cf0*/  @!P1 IMAD.WIDE R8, R2, 0x4, R20 ;  /* 0x0000000402089825 */ /* 0x002fe200078e0214 */
[----:B------:R-:W-:-:S03]  /*17d00*/  IADD3 R2, R0, 0x20, RZ ;  /* 0x0000002000027810 */ /* 0x000fc60007ffe0ff */
[----:B------:R-:W-:Y:S01]  /*17d10*/  @!P2 IMAD.WIDE R12, R7, 0x4, R20 ;  /* 0x00000004070ca825 */ /* 0x000fe200078e0214 */
[----:B------:R-:W-:Y:S01]  /*17d20*/  ISETP.GE.AND P4, PT, R2, c[0x0][0x3c8], PT ;  /* 0x0000f20002007a0c */ /* 0x000fe20003f86270 */
[----:B------:R1:W-:Y:S01]  /*17d30*/  @!P1 ST.E.64 [R8.64], R100 ;  /* 0x0000006408009985 */ /* 0x0003e2000c101b10 */
[C---:B--2---:R-:W-:Y:S02]  /*17d40*/  IADD3 R4, R0.reuse, 0x28, RZ ;  /* 0x0000002800047810 */ /* 0x044fe40007ffe0ff */
[----:B------:R-:W-:Y:S02]  /*17d50*/  IADD3 R5, R0, 0x38, RZ ;  /* 0x0000003800057810 */ /* 0x000fe40007ffe0ff */
[----:B------:R-:W-:Y:S02]  /*17d60*/  ISETP.GE.AND P3, PT, R4, c[0x0][0x3c8], PT ;  /* 0x0000f20004007a0c */ /* 0x000fe40003f66270 */
[----:B------:R-:W-:-:S05]  /*17d70*/  ISETP.GE.AND P1, PT, R5, c[0x0][0x3c8], PT ;  /* 0x0000f20005007a0c */ /* 0x000fca0003f26270 */
[----:B------:R-:W-:-:S04]  /*17d80*/  @!P4 LEA.HI R2, R2, R2, RZ, 0x1 ;  /* 0x000000020202c211 */ /* 0x000fc800078f08ff */
[----:B------:R-:W-:Y:S02]  /*17d90*/  @!P4 LOP3.LUT R2, R2, 0xfffffffe, RZ, 0xc0, !PT ;  /* 0xfffffffe0202c812 */ /* 0x000fe400078ec0ff */
[----:B------:R-:W-:Y:S02]  /*17da0*/  @!P3 LEA.HI R4, R4, R4, RZ, 0x1 ;  /* 0x000000040404b211 */ /* 0x000fe400078f08ff */
[----:B------:R-:W-:Y:S02]  /*17db0*/  @!P1 LEA.HI R5, R5, R5, RZ, 0x1 ;  /* 0x0000000505059211 */ /* 0x000fe400078f08ff */
[----:B------:R-:W-:Y:S02]  /*17dc0*/  @!P3 LOP3.LUT R4, R4, 0xfffffffe, RZ, 0xc0, !PT ;  /* 0xfffffffe0404b812 */ /* 0x000fe400078ec0ff */
[----:B------:R-:W-:-:S03]  /*17dd0*/  @!P1 LOP3.LUT R5, R5, 0xfffffffe, RZ, 0xc0, !PT ;  /* 0xfffffffe05059812 */ /* 0x000fc600078ec0ff */
[----:B------:R-:W-:-:S04]  /*17de0*/  @!P3 IMAD.WIDE R10, R4, 0x4, R20 ;  /* 0x00000004040ab825 */ /* 0x000fc800078e0214 */
[----:B-1----:R-:W-:-:S04]  /*17df0*/  @!P4 IMAD.WIDE R8, R2, 0x4, R20 ;  /* 0x000000040208c825 */ /* 0x002fc800078e0214 */
[----:B------:R-:W-:Y:S01]  /*17e00*/  @!P1 IMAD.WIDE R20, R5, 0x4, R20 ;  /* 0x0000000405149825 */ /* 0x000fe200078e0214 */
[----:B------:R1:W-:Y:S04]  /*17e10*/  @!P4 ST.E.64 [R8.64], R132 ;  /* 0x000000840800c985 */ /* 0x0003e8000c101b10 */
[----:B------:R1:W-:Y:S04]  /*17e20*/  @!P3 ST.E.64 [R10.64], R112 ;  /* 0x000000700a00b985 */ /* 0x0003e8000c101b10 */
[----:B------:R1:W-:Y:S04]  /*17e30*/  @!P2 ST.E.64 [R12.64], R128 ;  /* 0x000000800c00a985 */ /* 0x0003e8000c101b10 */
[----:B------:R1:W-:Y:S02]  /*17e40*/  @!P1 ST.E.64 [R20.64], R124 ;  /* 0x0000007c14009985 */ /* 0x0003e4000c101b10 */
.L_x_2476:
[----:B------:R-:W-:Y:S05]  /*17e50*/  BSYNC B0 ;  /* 0x0000000000007941 */ /* 0x000fea0003800000 */
.L_x_2475:
[----:B-1----:R1:W4:Y:S01]  /*17e60*/  SHFL.IDX PT, R9, R3, 0x1, 0x1c1f ;  /* 0x003c1f0003097f89 */ /* 0x00232200000e0000 */
[----:B------:R-:W-:Y:S03]  /*17e70*/  BSSY B0, `(.L_x_2477) ;  /* 0x0000030000007945 */ /* 0x000fe60003800000 */
[----:B------:R1:W3:Y:S01]  /*17e80*/  SHFL.IDX PT, R8, R6, 0x1, 0x1c1f ;  /* 0x003c1f0006087f89 */ /* 0x0002e200000e0000 */
[----:B------:R-:W-:Y:S05]  /*17e90*/  @P0 BRA `(.L_x_2478) ;  /* 0x000002d000000947 */ /* 0x000fea0003800000 */
[C---:B------:R-:W-:Y:S02]  /*17ea0*/  IADD3 R4, R0.reuse, 0x8, RZ ;  /* 0x0000000800047810 */ /* 0x040fe40007ffe0ff */
[----:B------:R-:W-:-:S02]  /*17eb0*/  IADD3 R2, R0, 0x10, RZ ;  /* 0x0000001000027810 */ /* 0x000fc40007ffe0ff */
[----:B------:R-:W-:Y:S02]  /*17ec0*/  ISETP.GE.AND P1, PT, R4, c[0x0][0x3c8], PT ;  /* 0x0000f20004007a0c */ /* 0x000fe40003f26270 */
[----:B------:R-:W-:Y:S02]  /*17ed0*/  ISETP.GE.AND P0, PT, R2, c[0x0][0x3c8], PT ;  /* 0x0000f20002007a0c */ /* 0x000fe40003f06270 */
[C---:B------:R-:W-:Y:S02]  /*17ee0*/  ISETP.GE.AND P2, PT, R0.reuse, c[0x0][0x3c8], PT ;  /* 0x0000f20000007a0c */ /* 0x040fe40003f46270 */
[----:B------:R-:W-:-:S07]  /*17ef0*/  IADD3 R7, R0, 0x30, RZ ;  /* 0x0000003000077810 */ /* 0x000fce0007ffe0ff */
[----:B------:R-:W-:Y:S02]  /*17f00*/  @!P1 LEA.HI R4, R4, R4, RZ, 0x1 ;  /* 0x0000000404049211 */ /* 0x000fe400078f08ff */
[----:B------:R-:W-:Y:S02]  /*17f10*/  @!P0 LEA.HI R2, R2, R2, RZ, 0x1 ;  /* 0x0000000202028211 */ /* 0x000fe400078f08ff */
[----:B------:R-:W-:Y:S01]  /*17f20*/  @!P1 LOP3.LUT R4, R4, 0xfffffffe, RZ, 0xc0, !PT ;  /* 0xfffffffe04049812 */ /* 0x000fe200078ec0ff */
[----:B---34-:R-:W-:Y:S01]  /*17f30*/  @!P2 IMAD.WIDE R10, R0, 0x4, R8 ;  /* 0x00000004000aa825 */ /* 0x018fe200078e0208 */
[----:B------:R-:W-:-:S03]  /*17f40*/  @!P0 LOP3.LUT R2, R2, 0xfffffffe, RZ, 0xc0, !PT ;  /* 0xfffffffe02028812 */ /* 0x000fc600078ec0ff */
[--C-:B------:R-:W-:Y:S01]  /*17f50*/  @!P1 IMAD.WIDE R4, R4, 0x4, R8.reuse ;  /* 0x0000000404049825 */ /* 0x100fe200078e0208 */
[----:B------:R3:W-:Y:S03]  /*17f60*/  @!P2 ST.E.64 [R10.64], R162 ;  /* 0x000000a20a00a985 */ /* 0x0007e6000c101b10 */
[----:B------:R-:W-:Y:S01]  /*17f70*/  @!P0 IMAD.WIDE R12, R2, 0x4, R8 ;  /* 0x00000004020c8825 */ /* 0x000fe200078e0208 */
[----:B------:R-:W-:Y:S01]  /*17f80*/  IADD3 R2, R0, 0x18, RZ ;  /* 0x0000001800027810 */ /* 0x000fe20007ffe0ff */
[----:B------:R4:W-:Y:S01]  /*17f90*/  @!P1 ST.E.64 [R4.64], R150 ;  /* 0x0000009604009985 */ /* 0x0009e2000c101b10 */
[C---:B------:R-:W-:Y:S02]  /*17fa0*/  ISETP.GE.AND P1, PT, R7.reuse, c[0x0][0x3c8], PT ;  /* 0x0000f20007007a0c */ /* 0x040fe40003f26270 */
[----:B------:R-:W-:Y:S01]  /*17fb0*/  ISETP.GE.AND P4, PT, R2, c[0x0][0x3c8], PT ;  /* 0x0000f20002007a0c */ /* 0x000fe20003f86270 */
[----:B------:R1:W-:Y:S10]  /*17fc0*/  @!P0 ST.E.64 [R12.64], R146 ;  /* 0x000000920c008985 */ /* 0x0003f4000c101b10 */
[----:B------:R-:W-:-:S02]  /*17fd0*/  @!P1 LEA.HI R7, R7, R7, RZ, 0x1 ;  /* 0x0000000707079211 */ /* 0x000fc400078f08ff */
[----:B------:R-:W-:Y:S02]  /*17fe0*/  @!P4 LEA.HI R2, R2, R2, RZ, 0x1 ;  /* 0x000000020202c211 */ /* 0x000fe400078f08ff */
[----:B------:R-:W-:Y:S02]  /*17ff0*/  @!P1 LOP3.LUT R7, R7, 0xfffffffe, RZ, 0xc0, !PT ;  /* 0xfffffffe07079812 */ /* 0x000fe400078ec0ff */
[----:B------:R-:W-:-:S03]  /*18000*/  @!P4 LOP3.LUT R2, R2, 0xfffffffe, RZ, 0xc0, !PT ;  /* 0xfffffffe0202c812 */ /* 0x000fc600078ec0ff */
[----:B------:R-:W-:Y:S01]  /*18010*/  @!P1 IMAD.WIDE R16, R7, 0x4, R8 ;  /* 0x0000000407109825 */ /* 0x000fe200078e0208 */
[----:B---3--:R-:W-:-:S04]  /*18020*/  IADD3 R10, R0, 0x28, RZ ;  /* 0x00000028000a7810 */ /* 0x008fc80007ffe0ff */
[----:B------:R-:W-:Y:S02]  /*18030*/  ISETP.GE.AND P2, PT, R10, c[0x0][0x3c8], PT ;  /* 0x0000f2000a007a0c */ /* 0x000fe40003f46270 */
[C---:B----4-:R-:W-:Y:S02]  /*18040*/  IADD3 R4, R0.reuse, 0x20, RZ ;  /* 0x0000002000047810 */ /* 0x050fe40007ffe0ff */
[----:B------:R-:W-:Y:S01]  /*18050*/  IADD3 R5, R0, 0x38, RZ ;  /* 0x0000003800057810 */ /* 0x000fe20007ffe0ff */
[----:B-1----:R-:W-:Y:S01]  /*18060*/  @!P4 IMAD.WIDE R12, R2, 0x4, R8 ;  /* 0x00000004020cc825 */ /* 0x002fe200078e0208 */
[----:B------:R-:W-:Y:S02]  /*18070*/  ISETP.GE.AND P3, PT, R4, c[0x0][0x3c8], PT ;  /* 0x0000f20004007a0c */ /* 0x000fe40003f66270 */
[----:B------:R-:W-:Y:S02]  /*18080*/  ISETP.GE.AND P0, PT, R5, c[0x0][0x3c8], PT ;  /* 0x0000f20005007a0c */ /* 0x000fe40003f06270 */
[----:B------:R1:W-:Y:S03]  /*18090*/  @!P4 ST.E.64 [R12.64], R102 ;  /* 0x000000660c00c985 */ /* 0x0003e6000c101b10 */
[----:B------:R-:W-:-:S04]  /*180a0*/  @!P2 LEA.HI R10, R10, R10, RZ, 0x1 ;  /* 0x0000000a0a0aa211 */ /* 0x000fc800078f08ff */
[----:B------:R-:W-:Y:S02]  /*180b0*/  @!P2 LOP3.LUT R10, R10, 0xfffffffe, RZ, 0xc0, !PT ;  /* 0xfffffffe0a0aa812 */ /* 0x000fe400078ec0ff */
[----:B------:R-:W-:Y:S02]  /*180c0*/  @!P3 LEA.HI R4, R4, R4, RZ, 0x1 ;  /* 0x000000040404b211 */ /* 0x000fe400078f08ff */
[----:B------:R-:W-:Y:S01]  /*180d0*/  @!P0 LEA.HI R5, R5, R5, RZ, 0x1 ;  /* 0x0000000505058211 */ /* 0x000fe200078f08ff */
[----:B------:R-:W-:Y:S01]  /*180e0*/  @!P2 IMAD.WIDE R10, R10, 0x4, R8 ;  /* 0x000000040a0aa825 */ /* 0x000fe200078e0208 */
[----:B------:R-:W-:Y:S02]  /*180f0*/  @!P3 LOP3.LUT R4, R4, 0xfffffffe, RZ, 0xc0, !PT ;  /* 0xfffffffe0404b812 */ /* 0x000fe400078ec0ff */
[----:B------:R-:W-:-:S03]  /*18100*/  @!P0 LOP3.LUT R5, R5, 0xfffffffe, RZ, 0xc0, !PT ;  /* 0xfffffffe05058812 */ /* 0x000fc600078ec0ff */
[----:B------:R-:W-:-:S04]  /*18110*/  @!P3 IMAD.WIDE R14, R4, 0x4, R8 ;  /* 0x00000004040eb825 */ /* 0x000fc800078e0208 */
[----:B------:R-:W-:Y:S01]  /*18120*/  @!P0 IMAD.WIDE R8, R5, 0x4, R8 ;  /* 0x0000000405088825 */ /* 0x000fe200078e0208 */
[----:B------:R1:W-:Y:S04]  /*18130*/  @!P3 ST.E.64 [R14.64], R134 ;  /* 0x000000860e00b985 */ /* 0x0003e8000c101b10 */
[----:B------:R1:W-:Y:S04]  /*18140*/  @!P2 ST.E.64 [R10.64], R114 ;  /* 0x000000720a00a985 */ /* 0x0003e8000c101b10 */
[----:B------:R1:W-:Y:S04]  /*18150*/  @!P1 ST.E.64 [R16.64], R130 ;  /* 0x0000008210009985 */ /* 0x0003e8000c101b10 */
[----:B------:R1:W-:Y:S02]  /*18160*/  @!P0 ST.E.64 [R8.64], R126 ;  /* 0x0000007e08008985 */ /* 0x0003e4000c101b10 */
.L_x_2478:
[----:B------:R-:W-:Y:S05]  /*18170*/  BSYNC B0 ;  /* 0x0000000000007941 */ /* 0x000fea0003800000 */
.L_x_2477:
[----:B------:R1:W4:Y:S01]  /*18180*/  SHFL.IDX PT, R5, R3, 0x2, 0x1c1f ;  /* 0x005c1f0003057f89 */ /* 0x00032200000e0000 */
[----:B------:R-:W-:Y:S03]  /*18190*/  BSSY B0, `(.L_x_2479) ;  /* 0x0000030000007945 */ /* 0x000fe60003800000 */
[----:B------:R1:W3:Y:S01]  /*181a0*/  SHFL.IDX PT, R4, R6, 0x2, 0x1c1f ;  /* 0x005c1f0006047f89 */ /* 0x0002e200000e0000 */
[----:B------:R-:W-:Y:S05]  /*181b0*/  @P5 BRA `(.L_x_2480) ;  /* 0x000002d000005947 */ /* 0x000fea0003800000 */
[C---:B------:R-:W-:Y:S02]  /*181c0*/  IADD3 R2, R0.reuse, 0x8, RZ ;  /* 0x0000000800027810 */ /* 0x040fe40007ffe0ff */
[----:B------:R-:W-:-:S02]  /*181d0*/  ISETP.GE.AND P1, PT, R0, c[0x0][0x3c8], PT ;  /* 0x0000f20000007a0c */ /* 0x000fc40003f26270 */
[----:B------:R-:W-:Y:S02]  /*181e0*/  ISETP.GE.AND P0, PT, R2, c[0x0][0x3c8], PT ;  /* 0x0000f20002007a0c */ /* 0x000fe40003f06270 */
[----:B------:R-:W-:-:S04]  /*181f0*/  IADD3 R7, R0, 0x18, RZ ;  /* 0x0000001800077810 */ /* 0x000fc80007ffe0ff */
[----:B------:R-:W-:-:S05]  /*18200*/  ISETP.GE.AND P4, PT, R7, c[0x0][0x3c8], PT ;  /* 0x0000f20007007a0c */ /* 0x000fca0003f86270 */
[----:B-1-34-:R-:W-:Y:S02]  /*18210*/  @!P1 IMAD.WIDE R8, R0, 0x4, R4 ;  /* 0x0000000400089825 */ /* 0x01afe400078e0204 */
[----:B------:R-:W-:-:S03]  /*18220*/  @!P0 LEA.HI R2, R2, R2, RZ, 0x1 ;  /* 0x0000000202028211 */ /* 0x000fc600078f08ff */
[----:B------:R1:W-:Y:S01]  /*18230*/  @!P1 ST.E.64 [R8.64], R156 ;  /* 0x0000009c08009985 */ /* 0x0003e2000c101b10 */
[----:B------:R-:W-:Y:S02]  /*18240*/  @!P0 LOP3.LUT R2, R2, 0xfffffffe, RZ, 0xc0, !PT ;  /* 0xfffffffe02028812 */ /* 0x000fe400078ec0ff */
[----:B------:R-:W-:-:S03]  /*18250*/  @!P4 LEA.HI R7, R7, R7, RZ, 0x1 ;  /* 0x000000070707c211 */ /* 0x000fc600078f08ff */
[--C-:B------:R-:W-:Y:S01]  /*18260*/  @!P0 IMAD.WIDE R10, R2, 0x4, R4.reuse ;  /* 0x00000004020a8825 */ /* 0x100fe200078e0204 */
[----:B------:R-:W-:Y:S02]  /*18270*/  IADD3 R2, R0, 0x10, RZ ;  /* 0x0000001000027810 */ /* 0x000fe40007ffe0ff */
[----:B------:R-:W-:Y:S02]  /*18280*/  @!P4 LOP3.LUT R7, R7, 0xfffffffe, RZ, 0xc0, !PT ;  /* 0xfffffffe0707c812 */ /* 0x000fe400078ec0ff */
[----:B------:R3:W-:Y:S01]  /*18290*/  @!P0 ST.E.64 [R10.64], R152 ;  /* 0x000000980a008985 */ /* 0x0007e2000c101b10 */
[----:B------:R-:W-:Y:S02]  /*182a0*/  ISETP.GE.AND P5, PT, R2, c[0x0][0x3c8], PT ;  /* 0x0000f20002007a0c */ /* 0x000fe40003fa6270 */
[----:B------:R-:W-:-:S11]  /*182b0*/  @!P4 IMAD.WIDE R14, R7, 0x4, R4 ;  /* 0x00000004070ec825 */ /* 0x000fd600078e0204 */
[----:B------:R-:W-:Y:S02]  /*182c0*/  @!P5 LEA.HI R2, R2, R2, RZ, 0x1 ;  /* 0x000000020202d211 */ /* 0x000fe400078f08ff */
[C---:B-1----:R-:W-:Y:S02]  /*182d0*/  IADD3 R9, R0.reuse, 0x30, RZ ;  /* 0x0000003000097810 */ /* 0x042fe40007ffe0ff */
[----:B------:R-:W-:Y:S02]  /*182e0*/  IADD3 R8, R0, 0x38, RZ ;  /* 0x0000003800087810 */ /* 0x000fe40007ffe0ff */
[----:B------:R-:W-:Y:S02]  /*182f0*/  ISETP.GE.AND P1, PT, R9, c[0x0][0x3c8], PT ;  /* 0x0000f20009007a0c */ /* 0x000fe40003f26270 */
[----:B------:R-:W-:Y:S02]  /*18300*/  ISETP.GE.AND P0, PT, R8, c[0x0][0x3c8], PT ;  /* 0x0000f20008007a0c */ /* 0x000fe40003f06270 */
[----:B------:R-:W-:-:S02]  /*18310*/  @!P5 LOP3.LUT R2, R2, 0xfffffffe, RZ, 0xc0, !PT ;  /* 0xfffffffe0202d812 */ /* 0x000fc400078ec0ff */
[C---:B---3--:R-:W-:Y:S02]  /*18320*/  IADD3 R11, R0.reuse, 0x20, RZ ;  /* 0x00000020000b7810 */ /* 0x048fe40007ffe0ff */
[----:B------:R-:W-:Y:S01]  /*18330*/  IADD3 R10, R0, 0x28, RZ ;  /* 0x00000028000a7810 */ /* 0x000fe20007ffe0ff */
[----:B------:R-:W-:Y:S01]  /*18340*/  @!P5 IMAD.WIDE R12, R2, 0x4, R4 ;  /* 0x00000004020cd825 */ /* 0x000fe200078e0204 */
[----:B------:R-:W-:Y:S02]  /*18350*/  ISETP.GE.AND P3, PT, R11, c[0x0][0x3c8], PT ;  /* 0x0000f2000b007a0c */ /* 0x000fe40003f66270 */
[----:B------:R-:W-:Y:S02]  /*18360*/  ISETP.GE.AND P2, PT, R10, c[0x0][0x3c8], PT ;  /* 0x0000f2000a007a0c */ /* 0x000fe40003f46270 */
[----:B------:R-:W-:Y:S01]  /*18370*/  @!P1 LEA.HI R9, R9, R9, RZ, 0x1 ;  /* 0x0000000909099211 */ /* 0x000fe200078f08ff */
[----:B------:R1:W-:Y:S01]  /*18380*/  @!P5 ST.E.64 [R12.64], R140 ;  /* 0x0000008c0c00d985 */ /* 0x0003e2000c101b10 */
[----:B------:R-:W-:-:S02]  /*18390*/  @!P0 LEA.HI R8, R8, R8, RZ, 0x1 ;  /* 0x0000000808088211 */ /* 0x000fc400078f08ff */
[----:B------:R-:W-:Y:S01]  /*183a0*/  @!P1 LOP3.LUT R9, R9, 0xfffffffe, RZ, 0xc0, !PT ;  /* 0xfffffffe09099812 */ /* 0x000fe200078ec0ff */
[----:B------:R1:W-:Y:S01]  /*183b0*/  @!P4 ST.E.64 [R14.64], R136 ;  /* 0x000000880e00c985 */ /* 0x0003e2000c101b10 */
[----:B------:R-:W-:-:S03]  /*183c0*/  @!P0 LOP3.LUT R8, R8, 0xfffffffe, RZ, 0xc0, !PT ;  /* 0xfffffffe08088812 */ /* 0x000fc600078ec0ff */
[----:B------:R-:W-:Y:S01]  /*183d0*/  @!P3 LEA.HI R11, R11, R11, RZ, 0x1 ;  /* 0x0000000b0b0bb211 */ /* 0x000fe200078f08ff */
[--C-:B------:R-:W-:Y:S01]  /*183e0*/  @!P1 IMAD.WIDE R18, R9, 0x4, R4.reuse ;  /* 0x0000000409129825 */ /* 0x100fe200078e0204 */
[----:B------:R-:W-:Y:S02]  /*183f0*/  @!P2 LEA.HI R10, R10, R10, RZ, 0x1 ;  /* 0x0000000a0a0aa211 */ /* 0x000fe400078f08ff */
[----:B------:R-:W-:Y:S01]  /*18400*/  @!P3 LOP3.LUT R11, R11, 0xfffffffe, RZ, 0xc0, !PT ;  /* 0xfffffffe0b0bb812 */ /* 0x000fe200078ec0ff */
[----:B------:R-:W-:Y:S01]  /*18410*/  @!P0 IMAD.WIDE R8, R8, 0x4, R4 ;  /* 0x0000000408088825 */ /* 0x000fe200078e0204 */
[----:B------:R-:W-:-:S03]  /*18420*/  @!P2 LOP3.LUT R10, R10, 0xfffffffe, RZ, 0xc0, !PT ;  /* 0xfffffffe0a0aa812 */ /* 0x000fc600078ec0ff */
[----:B------:R-:W-:-:S04]  /*18430*/  @!P3 IMAD.WIDE R16, R11, 0x4, R4 ;  /* 0x000000040b10b825 */ /* 0x000fc800078e0204 */
[----:B------:R-:W-:Y:S01]  /*18440*/  @!P2 IMAD.WIDE R10, R10, 0x4, R4 ;  /* 0x000000040a0aa825 */ /* 0x000fe200078e0204 */
[----:B------:R1:W-:Y:S04]  /*18450*/  @!P3 ST.E.64 [R16.64], R104 ;  /* 0x000000681000b985 */ /* 0x0003e8000c101b10 */
[----:B------:R1:W-:Y:S04]  /*18460*/  @!P2 ST.E.64 [R10.64], R108 ;  /* 0x0000006c0a00a985 */ /* 0x0003e8000c101b10 */
[----:B------:R1:W-:Y:S04]  /*18470*/  @!P1 ST.E.64 [R18.64], R116 ;  /* 0x0000007412009985 */ /* 0x0003e8000c101b10 */
[----:B------:R1:W-:Y:S02]  /*18480*/  @!P0 ST.E.64 [R8.64], R120 ;  /* 0x0000007808008985 */ /* 0x0003e4000c101b10 */
.L_x_2480:
[----:B------:R-:W-:Y:S05]  /*18490*/  BSYNC B0 ;  /* 0x0000000000007941 */ /* 0x000fea0003800000 */
.L_x_2479:
[----:B-1--4-:R1:W4:Y:S04]  /*184a0*/  SHFL.IDX PT, R9, R3, 0x3, 0x1c1f ;  /* 0x007c1f0003097f89 */ /* 0x01232800000e0000 */
[----:B---3--:R1:W3:Y:S01]  /*184b0*/  SHFL.IDX PT, R8, R6, 0x3, 0x1c1f ;  /* 0x007c1f0006087f89 */ /* 0x0082e200000e0000 */
[----:B------:R-:W-:Y:S05]  /*184c0*/  @P6 EXIT ;  /* 0x000000000000694d */ /* 0x000fea0003800000 */
[C---:B------:R-:W-:Y:S02]  /*184d0*/  IADD3 R7, R0.reuse, 0x8, RZ ;  /* 0x0000000800077810 */ /* 0x040fe40007ffe0ff */
[----:B-1----:R-:W-:-:S02]  /*184e0*/  IADD3 R6, R0, 0x10, RZ ;  /* 0x0000001000067810 */ /* 0x002fc40007ffe0ff */
[----:B------:R-:W-:Y:S02]  /*184f0*/  ISETP.GE.AND P5, PT, R7, c[0x0][0x3c8], PT ;  /* 0x0000f20007007a0c */ /* 0x000fe40003fa6270 */
[C---:B------:R-:W-:Y:S02]  /*18500*/  IADD3 R5, R0.reuse, 0x18, RZ ;  /* 0x0000001800057810 */ /* 0x040fe40007ffe0ff */
[C---:B------:R-:W-:Y:S02]  /*18510*/  IADD3 R4, R0.reuse, 0x20, RZ ;  /* 0x0000002000047810 */ /* 0x040fe40007ffe0ff */
[C---:B------:R-:W-:Y:S02]  /*18520*/  IADD3 R3, R0.reuse, 0x28, RZ ;  /* 0x0000002800037810 */ /* 0x040fe40007ffe0ff */
[----:B------:R-:W-:Y:S02]  /*18530*/  IADD3 R2, R0, 0x30, RZ ;  /* 0x0000003000027810 */ /* 0x000fe40007ffe0ff */
[----:B------:R-:W-:-:S02]  /*18540*/  ISETP.GE.AND P4, PT, R6, c[0x0][0x3c8], PT ;  /* 0x0000f20006007a0c */ /* 0x000fc40003f86270 */
[----:B------:R-:W-:Y:S02]  /*18550*/  ISETP.GE.AND P3, PT, R5, c[0x0][0x3c8], PT ;  /* 0x0000f20005007a0c */ /* 0x000fe40003f66270 */
[----:B------:R-:W-:Y:S02]  /*18560*/  ISETP.GE.AND P2, PT, R4, c[0x0][0x3c8], PT ;  /* 0x0000f20004007a0c */ /* 0x000fe40003f46270 */
[----:B------:R-:W-:Y:S02]  /*18570*/  ISETP.GE.AND P1, PT, R3, c[0x0][0x3c8], PT ;  /* 0x0000f20003007a0c */ /* 0x000fe40003f26270 */
[----:B------:R-:W-:Y:S02]  /*18580*/  ISETP.GE.AND P6, PT, R0, c[0x0][0x3c8], PT ;  /* 0x0000f20000007a0c */ /* 0x000fe40003fc6270 */
[----:B------:R-:W-:Y:S02]  /*18590*/  ISETP.GE.AND P0, PT, R2, c[0x0][0x3c8], PT ;  /* 0x0000f20002007a0c */ /* 0x000fe40003f06270 */
[----:B------:R-:W-:-:S02]  /*185a0*/  @!P5 LEA.HI R7, R7, R7, RZ, 0x1 ;  /* 0x000000070707d211 */ /* 0x000fc400078f08ff */
[----:B------:R-:W-:Y:S02]  /*185b0*/  @!P4 LEA.HI R6, R6, R6, RZ, 0x1 ;  /* 0x000000060606c211 */ /* 0x000fe400078f08ff */
[----:B------:R-:W-:Y:S02]  /*185c0*/  @!P5 LOP3.LUT R7, R7, 0xfffffffe, RZ, 0xc0, !PT ;  /* 0xfffffffe0707d812 */ /* 0x000fe400078ec0ff */
[----:B------:R-:W-:Y:S02]  /*185d0*/  @!P3 LEA.HI R5, R5, R5, RZ, 0x1 ;  /* 0x000000050505b211 */ /* 0x000fe400078f08ff */
[----:B------:R-:W-:Y:S01]  /*185e0*/  @!P2 LEA.HI R4, R4, R4, RZ, 0x1 ;  /* 0x000000040404a211 */ /* 0x000fe200078f08ff */
[--C-:B---34-:R-:W-:Y:S01]  /*185f0*/  @!P6 IMAD.WIDE R10, R0, 0x4, R8.reuse ;  /* 0x00000004000ae825 */ /* 0x118fe200078e0208 */
[----:B------:R-:W-:Y:S02]  /*18600*/  @!P1 LEA.HI R3, R3, R3, RZ, 0x1 ;  /* 0x0000000303039211 */ /* 0x000fe400078f08ff */
[----:B------:R-:W-:Y:S01]  /*18610*/  @!P0 LEA.HI R2, R2, R2, RZ, 0x1 ;  /* 0x0000000202028211 */ /* 0x000fe200078f08ff */
[----:B------:R-:W-:Y:S01]  /*18620*/  @!P5 IMAD.WIDE R12, R7, 0x4, R8 ;  /* 0x00000004070cd825 */ /* 0x000fe200078e0208 */
[----:B------:R-:W-:Y:S01]  /*18630*/  @!P4 LOP3.LUT R6, R6, 0xfffffffe, RZ, 0xc0, !PT ;  /* 0xfffffffe0606c812 */ /* 0x000fe200078ec0ff */
[----:B------:R1:W-:Y:S01]  /*18640*/  @!P6 ST.E.64 [R10.64], R158 ;  /* 0x0000009e0a00e985 */ /* 0x0003e2000c101b10 */
[----:B------:R-:W-:-:S02]  /*18650*/  @!P3 LOP3.LUT R5, R5, 0xfffffffe, RZ, 0xc0, !PT ;  /* 0xfffffffe0505b812 */ /* 0x000fc400078ec0ff */
[----:B------:R-:W-:Y:S01]  /*18660*/  @!P2 LOP3.LUT R4, R4, 0xfffffffe, RZ, 0xc0, !PT ;  /* 0xfffffffe0404a812 */ /* 0x000fe200078ec0ff */
[--C-:B------:R-:W-:Y:S01]  /*18670*/  @!P4 IMAD.WIDE R6, R6, 0x4, R8.reuse ;  /* 0x000000040606c825 */ /* 0x100fe200078e0208 */
[----:B------:R-:W-:Y:S01]  /*18680*/  @!P1 LOP3.LUT R3, R3, 0xfffffffe, RZ, 0xc0, !PT ;  /* 0xfffffffe03039812 */ /* 0x000fe200078ec0ff */
[----:B------:R3:W-:Y:S01]  /*18690*/  @!P5 ST.E.64 [R12.64], R154 ;  /* 0x0000009a0c00d985 */ /* 0x0007e2000c101b10 */
[----:B------:R-:W-:Y:S02]  /*186a0*/  @!P0 LOP3.LUT R2, R2, 0xfffffffe, RZ, 0xc0, !PT ;  /* 0xfffffffe02028812 */ /* 0x000fe400078ec0ff */
[----:B------:R-:W-:Y:S01]  /*186b0*/  IADD3 R0, R0, 0x38, RZ ;  /* 0x0000003800007810 */ /* 0x000fe20007ffe0ff */
[----:B------:R4:W-:Y:S01]  /*186c0*/  @!P4 ST.E.64 [R6.64], R142 ;  /* 0x0000008e0600c985 */ /* 0x0009e2000c101b10 */
[----:B-1----:R-:W-:-:S04]  /*186d0*/  @!P3 IMAD.WIDE R10, R5, 0x4, R8 ;  /* 0x00000004050ab825 */ /* 0x002fc800078e0208 */
[--C-:B------:R-:W-:Y:S01]  /*186e0*/  @!P2 IMAD.WIDE R4, R4, 0x4, R8.reuse ;  /* 0x000000040404a825 */ /* 0x100fe200078e0208 */
[----:B------:R4:W-:Y:S03]  /*186f0*/  @!P3 ST.E.64 [R10.64], R138 ;  /* 0x0000008a0a00b985 */ /* 0x0009e6000c101b10 */
[--C-:B---3--:R-:W-:Y:S01]  /*18700*/  @!P1 IMAD.WIDE R12, R3, 0x4, R8.reuse ;  /* 0x00000004030c9825 */ /* 0x108fe200078e0208 */
[----:B------:R4:W-:Y:S03]  /*18710*/  @!P2 ST.E.64 [R4.64], R106 ;  /* 0x0000006a0400a985 */ /* 0x0009e6000c101b10 */
[----:B------:R-:W-:Y:S01]  /*18720*/  @!P0 IMAD.WIDE R2, R2, 0x4, R8 ;  /* 0x0000000402028825 */ /* 0x000fe200078e0208 */
        /* <DEDUP_REMOVED lines=9> */
.L_x_2474:
[----:B------:R-:W1:Y:S02]  /*187c0*/  S2R R3, SR_TID.X ;  /* 0x0000000000037919 */ /* 0x000e640000002100 */
[----:B-1----:R-:W-:-:S13]  /*187d0*/  ISETP.GT.AND P0, PT, R3, 0x7f, PT ;  /* 0x0000007f0300780c */ /* 0x002fda0003f04270 */
[----:B------:R-:W-:Y:S05]  /*187e0*/  @P0 EXIT ;  /* 0x000000000000094d */ /* 0x000fea0003800000 */
[----:B------:R-:W1:Y:S01]  /*187f0*/  S2R R7, SR_CTAID.X ;  /* 0x0000000000077919 */ /* 0x000e620000002500 */
[----:B------:R-:W-:-:S05]  /*18800*/  MOV R0, c[0x0][0x4e8] ;  /* 0x00013a0000007a02 */ /* 0x000fca0000000f00 */
[----:B------:R-:W-:Y:S01]  /*18810*/  IMAD R2, R0, c[0x0][0x388], RZ ;  /* 0x0000e20000027a24 */ /* 0x000fe200078e02ff */
[----:B-1----:R-:W-:-:S04]  /*18820*/  LEA R7, R7, R3, 0x7 ;  /* 0x0000000307077211 */ /* 0x002fc800078e38ff */
[----:B------:R-:W-:-:S13]  /*18830*/  ISETP.GE.AND P0, PT, R7, R2, PT ;  /* 0x000000020700720c */ /* 0x000fda0003f06270 */
[----:B------:R-:W-:Y:S05]  /*18840*/  @P0 EXIT ;  /* 0x000000000000094d */ /* 0x000fea0003800000 */
[----:B------:R-:W1:Y:S01]  /*18850*/  S2R R4, SR_CTAID.Z ;  /* 0x0000000000047919 */ /* 0x000e620000002700 */
[----:B------:R-:W-:Y:S01]  /*18860*/  USHF.R.S32.HI UR6, URZ, 0x1f, UR9 ;  /* 0x0000001f3f067899 */ /* 0x000fe20008011409 */
[----:B------:R-:W-:Y:S01]  /*18870*/  ISETP.NE.AND P0, PT, R0, 0x1, PT ;  /* 0x000000010000780c */ /* 0x000fe20003f05270 */
[----:B------:R-:W-:Y:S01]  /*18880*/  ULDC.64 UR4, c[0x0][0x4d0] ;  /* 0x0001340000047ab9 */ /* 0x000fe20000000a00 */
[----:B------:R-:W2:Y:S01]  /*18890*/  S2R R3, SR_CTAID.Y ;  /* 0x0000000000037919 */ /* 0x000ea20000002600 */
        /* <DEDUP_REMOVED lines=14> */
[----:B--2---:R-:W-:Y:S02]  /*18980*/  IMAD R2, R2, c[0x0][0x550], R3 ;  /* 0x0001540002027a24 */ /* 0x004fe400078e0203 */
[----:B------:R-:W-:Y:S01]  /*18990*/  IMAD R0, R4, c[0x0][0x4dc], R0 ;  /* 0x0001370004007a24 */ /* 0x000fe200078e0200 */
[----:B------:R-:W-:Y:S02]  /*189a0*/  IADD3 R4, -R6, RZ, RZ ;  /* 0x000000ff06047210 */ /* 0x000fe40007ffe1ff */
[----:B------:R-:W-:Y:S01]  /*189b0*/  SHF.R.S32.HI R3, RZ, 0x1f, R2 ;  /* 0x0000001fff037819 */ /* 0x000fe20000011402 */
[----:B------:R-:W-:Y:S01]  /*189c0*/  IMAD.IADD R9, R0, 0x1, R9 ;  /* 0x0000000100097824 */ /* 0x000fe200078e0209 */
[----:B------:R-:W-:Y:S01]  /*189d0*/  SHF.R.S32.HI R0, RZ, 0x1f, R6 ;  /* 0x0000001fff007819 */ /* 0x000fe20000011406 */
[----:B------:R-:W-:-:S02]  /*189e0*/  IMAD R4, R4, c[0x0][0x4e8], R7 ;  /* 0x00013a0004047a24 */ /* 0x000fc400078e0207 */
[----:B------:R-:W-:Y:S02]  /*189f0*/  IMAD R3, R3, c[0x0][0x4e0], RZ ;  /* 0x0001380003037a24 */ /* 0x000fe400078e02ff */
[----:B------:R-:W-:-:S04]  /*18a00*/  IMAD.WIDE.U32 R8, R2, c[0x0][0x4e0], R8 ;  /* 0x0001380002087a25 */ /* 0x000fc800078e0008 */
[----:B------:R-:W-:Y:S01]  /*18a10*/  IMAD R3, R2, c[0x0][0x4e4], R3 ;  /* 0x0001390002037a24 */ /* 0x000fe200078e0203 */
[----:B------:R-:W-:Y:S02]  /*18a20*/  SHF.R.S32.HI R2, RZ, 0x1f, R4 ;  /* 0x0000001fff027819 */ /* 0x000fe40000011404 */
[----:B------:R-:W-:-:S03]  /*18a30*/  IADD3 R6, P0, R6, R8, RZ ;  /* 0x0000000806067210 */ /* 0x000fc60007f1e0ff */
[----:B------:R-:W-:Y:S01]  /*18a40*/  IMAD R2, R2, c[0x0][0x4c8], RZ ;  /* 0x0001320002027a24 */ /* 0x000fe200078e02ff */
[----:B------:R-:W-:Y:S02]  /*18a50*/  IADD3.X R7, R0, R9, R3, P0, !PT ;  /* 0x0000000900077210 */ /* 0x000fe400007fe403 */
[----:B------:R-:W-:Y:S01]  /*18a60*/  MOV R0, 0xff800000 ;  /* 0xff80000000007802 */ /* 0x000fe20000000f00 */
[C---:B------:R-:W-:Y:S02]  /*18a70*/  IMAD R2, R4.reuse, c[0x0][0x4cc], R2 ;  /* 0x0001330004027a24 */ /* 0x040fe400078e0202 */
[----:B------:R-:W-:-:S05]  /*18a80*/  IMAD.WIDE.U32 R6, R4, c[0x0][0x4c8], R6 ;  /* 0x0001320004067a25 */ /* 0x000fca00078e0006 */
[----:B------:R-:W-:Y:S02]  /*18a90*/  IADD3 R2, R7, R2, RZ ;  /* 0x0000000207027210 */ /* 0x000fe40007ffe0ff */
[----:B------:R-:W-:-:S04]  /*18aa0*/  LEA R4, P0, R6, c[0x0][0x4a8], 0x2 ;  /* 0x00012a0006047a11 */ /* 0x000fc800078010ff */
[----:B------:R-:W-:-:S05]  /*18ab0*/  LEA.HI.X R5, R6, c[0x0][0x4ac], R2, 0x2, P0 ;  /* 0x00012b0006057a11 */ /* 0x000fca00000f1402 */
[----:B------:R-:W-:Y:S01]  /*18ac0*/  STG.E [R4.64], R0 ;  /* 0x0000000004007986 */ /* 0x000fe2000c101910 */
[----:B------:R-:W-:Y:S05]  /*18ad0*/  EXIT ;  /* 0x000000000000794d */ /* 0x000fea0003800000 */
.L_x_2481:
        /* <DEDUP_REMOVED lines=10> */
.L_x_3864:


//--------------------- .text._ZN7cutlass13device_kernelIN5flash19enable_sm80_to_sm89INS1_16FlashAttnFwdSm80INS1_25CollectiveMainloopFwdSm80ILi4ELi1ELb0EN4cute5tupleIJNS5_1CILi128EEENS7_ILi80EEENS7_ILi64EEEEEELi64ENS_10bfloat16_tEfNS_4arch4Sm80ELb0ELb1ELb0ELb1ELb1ELb0ELb1ELb1EEENS1_21CollectiveEpilogueFwdINS6_IJS8_SA_S9_EEENS6_IJNS7_ILi1EEESI_SI_EEESC_SE_Li128ELb1ELb1ELb1ELb0EEENS1_36VarlenDynamicPersistentTileSchedulerILi128ELi80ELi128ELi128ELb1ELb1ELb0ELb1ELb0ELb1EEEEEEEEEvNT_6ParamsE --------------------------
	.section	.text._ZN7cutlass13device_kernelIN5flash19enable_sm80_to_sm89INS1_16FlashAttnFwdSm80INS1_25CollectiveMainloopFwdSm80ILi4ELi1ELb0EN4cute5tupleIJNS5_1CILi128EEENS7_ILi80EEENS7_ILi64EEEEEELi64ENS_10bfloat16_tEfNS_4arch4Sm80ELb0ELb1ELb0ELb1ELb1ELb0ELb1ELb1EEENS1_21CollectiveEpilogueFwdINS6_IJS8_SA_S9_EEENS6_IJNS7_ILi1EEESI_SI_EEESC_SE_Li128ELb1ELb1ELb1ELb0EEENS1_36VarlenDynamicPersistentTileSchedulerILi128ELi80ELi128ELi128ELb1ELb1ELb0ELb1ELb0ELb1EEEEEEEEEvNT_6ParamsE,"ax",@progbits
	.sectioninfo	@"SHI_REGISTERS=255"
	.align	128
.text._ZN7cutlass13device_kernelIN5flash19enable_sm80_to_sm89INS1_16FlashAttnFwdSm80INS1_25CollectiveMainloopFwdSm80ILi4ELi1ELb0EN4cute5tupleIJNS5_1CILi128EEENS7_ILi80EEENS7_ILi64EEEEEELi64ENS_10bfloat16_tEfNS_4arch4Sm80ELb0ELb1ELb0ELb1ELb1ELb0ELb1ELb1EEENS1_21CollectiveEpilogueFwdINS6_IJS8_SA_S9_EEENS6_IJNS7_ILi1EEESI_SI_EEESC_SE_Li128ELb1ELb1ELb1ELb0EEENS1_36VarlenDynamicPersistentTileSchedulerILi128ELi80ELi128ELi128ELb1ELb1ELb0ELb1ELb0ELb1EEEEEEEEEvNT_6ParamsE:
        .type           _ZN7cutlass13device_kernelIN5flash19enable_sm80_to_sm89INS1_16FlashAttnFwdSm80INS1_25CollectiveMainloopFwdSm80ILi4ELi1ELb0EN4cute5tupleIJNS5_1CILi128EEENS7_ILi80EEENS7_ILi64EEEEEELi64ENS_10bfloat16_tEfNS_4arch4Sm80ELb0ELb1ELb0ELb1ELb1ELb0ELb1ELb1EEENS1_21CollectiveEpilogueFwdINS6_IJS8_SA_S9_EEENS6_IJNS7_ILi1EEESI_SI_EEESC_SE_Li128ELb1ELb1ELb1ELb0EEENS1_36VarlenDynamicPersistentTileSchedulerILi128ELi80ELi128ELi128ELb1ELb1ELb0ELb1ELb0ELb1EEEEEEEEEvNT_6ParamsE,@function
        .size           _ZN7cutlass13device_kernelIN5flash19enable_sm80_to_sm89INS1_16FlashAttnFwdSm80INS1_25CollectiveMainloopFwdSm80ILi4ELi1ELb0EN4cute5tupleIJNS5_1CILi128EEENS7_ILi80EEENS7_ILi64EEEEEELi64ENS_10bfloat16_tEfNS_4arch4Sm80ELb0ELb1ELb0ELb1ELb1ELb0ELb1ELb1EEENS1_21CollectiveEpilogueFwdINS6_IJS8_SA_S9_EEENS6_IJNS7_ILi1EEESI_SI_EEESC_SE_Li128ELb1ELb1ELb1ELb0EEENS1_36VarlenDynamicPersistentTileSchedulerILi128ELi80ELi128ELi128ELb1ELb1ELb0ELb1ELb0ELb1EEEEEEEEEvNT_6ParamsE,(.L_x_3865 - _ZN7cutlass13device_kernelIN5flash19enable_sm80_to_sm89INS1_16FlashAttnFwdSm80INS1_25CollectiveMainloopFwdSm80ILi4ELi1ELb0EN4cute5tupleIJNS5_1CILi128EEENS7_ILi80EEENS7_ILi64EEEEEELi64ENS_10bfloat16_tEfNS_4arch4Sm80ELb0ELb1ELb0ELb1ELb1ELb0ELb1ELb1EEENS1_21CollectiveEpilogueFwdINS6_IJS8_SA_S9_EEENS6_IJNS7_ILi1EEESI_SI_EEESC_SE_Li128ELb1ELb1ELb1ELb0EEENS1_36VarlenDynamicPersistentTileSchedulerILi128ELi80ELi128ELi128ELb1ELb1ELb0ELb1ELb0ELb1EEEEEEEEEvNT_6ParamsE)
        .other          _ZN7cutlass13device_kernelIN5flash19enable_sm80_to_sm89INS1_16FlashAttnFwdSm80INS1_25CollectiveMainloopFwdSm80ILi4ELi1ELb0EN4cute5tupleIJNS5_1CILi128EEENS7_ILi80EEENS7_ILi64EEEEEELi64ENS_10bfloat16_tEfNS_4arch4Sm80ELb0ELb1ELb0ELb1ELb1ELb0ELb1ELb1EEENS1_21CollectiveEpilogueFwdINS6_IJS8_SA_S9_EEENS6_IJNS7_ILi1EEESI_SI_EEESC_SE_Li128ELb1ELb1ELb1ELb0EEENS1_36VarlenDynamicPersistentTileSchedulerILi128ELi80ELi128ELi128ELb1ELb1ELb0ELb1ELb0ELb1EEEEEEEEEvNT_6ParamsE,@"STO_CUDA_ENTRY STV_DEFAULT"
_ZN7cutlass13device_kernelIN5flash19enable_sm80_to_sm89INS1_16FlashAttnFwdSm80INS1_25CollectiveMainloopFwdSm80ILi4ELi1ELb0EN4cute5tupleIJNS5_1CILi128EEENS7_ILi80EEENS7_ILi64EEEEEELi64ENS_10bfloat16_tEfNS_4arch4Sm80ELb0ELb1ELb0ELb1ELb1ELb0ELb1ELb1EEENS1_21CollectiveEpilogueFwdINS6_IJS8_SA_S9_EEENS6_IJNS7_ILi1EEESI_SI_EEESC_SE_Li128ELb1ELb1ELb1ELb0EEENS1_36VarlenDynamicPersistentTileSchedulerILi128ELi80ELi128ELi128ELb1ELb1ELb0ELb1ELb0ELb1EEEEEEEEEvNT_6ParamsE:
        /* <DEDUP_REMOVED lines=54> */
.L_x_2487:
        /* <DEDUP_REMOVED lines=16> */
.L_x_2714:
        /* <DEDUP_REMOVED lines=16> */
.L_x_2715:
[----:B--2---:R-:W-:-:S05]  /*0560*/  IMAD R0, R0, c[0x0][0x538], RZ ;  /* 0x00014e0000007a24 */ /* 0x004fca00078e02ff */
[----:B------:R-:W-:-:S04]  /*0570*/  IADD3 R7, R0, R7, RZ ;  /* 0x0000000700077210 */ /* 0x000fc80007ffe0ff */
[----:B------:R-:W-:-:S13]  /*0580*/  ISETP.GT.AND P0, PT, R7, UR4, PT ;  /* 0x0000000407007c0c */ /* 0x000fda000bf04270 */
[----:B-1----:R-:W-:Y:S05]  /*0590*/  @!P0 BRA `(.L_x_2487) ;  /* 0xfffffdc000008947 */ /* 0x002fea000383ffff */
.L_x_2483:
[----:B------:R-:W-:-:S05]  /*05a0*/  IADD3 R10, -R0, R7, RZ ;  /* 0x00000007000a7210 */ /* 0x000fca0007ffe1ff */
[----:B------:R-:W-:-:S05]  /*05b0*/  IMAD R0, R4, c[0x0][0x538], R10 ;  /* 0x00014e0004007a24 */ /* 0x000fca00078e020a */
[----:B------:R-:W-:Y:S01]  /*05c0*/  ISETP.GT.AND P0, PT, R0, UR4, PT ;  /* 0x0000000400007c0c */ /* 0x000fe2000bf04270 */
[----:B------:R-:W-:-:S12]  /*05d0*/  BRA.DIV ~URZ, `(.L_x_2488) ;  /* 0x0001a1227f007947 */ /* 0x000fd8000b800000 */
[----:B------:R-:W-:-:S04]  /*05e0*/  VOTE.ANY R7, PT, !P0 ;  /* 0x0000000000077806 */ /* 0x000fc800040e0100 */
.L_x_2716:
[----:B------:R-:W1:Y:S02]  /*05f0*/  POPC R0, R7 ;  /* 0x0000000700007309 */ /* 0x000e640000000000 */
[----:B-1----:R-:W-:-:S05]  /*0600*/  IADD3 R2, R0, R6, RZ ;  /* 0x0000000600027210 */ /* 0x002fca0007ffe0ff */
[----:B------:R1:W-:Y:S01]  /*0610*/  STL [R1+0x4c], R2 ;  /* 0x00004c0201007387 */ /* 0x0003e20000100800 */
[----:B------:R-:W-:Y:S05]  /*0620*/  BRA.DIV ~URZ, `(.L_x_2489) ;  /* 0x0001a1227f007947 */ /* 0x000fea000b800000 */
[----:B------:R2:W3:Y:S01]  /*0630*/  SHFL.IDX PT, R12, R9, R0, 0x1f ;  /* 0x00001f00090c7589 */ /* 0x0004e200000e0000 */
[----:B------:R-:W-:-:S03]  /*0640*/  MOV R5, RZ ;  /* 0x000000ff00057202 */ /* 0x000fc60000000f00 */
[----:B------:R2:W4:Y:S04]  /*0650*/  SHFL.IDX PT, R9, R8, R0, 0x1f ;  /* 0x00001f0008097589 */ /* 0x00052800000e0000 */
.L_x_2717:
[----:B------:R-:W-:Y:S01]  /*0660*/  ISETP.NE.AND P0, PT, R7, RZ, PT ;  /* 0x000000ff0700720c */ /* 0x000fe20003f05270 */
[----:B------:R-:W-:-:S12]  /*0670*/  BSSY B0, `(.L_x_2490) ;  /* 0x0000005000007945 */ /* 0x000fd80003800000 */
[----:B------:R-:W-:Y:S05]  /*0680*/  @!P0 BRA `(.L_x_2491) ;  /* 0x0000003000008947 */ /* 0x000fea0003800000 */
[----:B--2---:R-:W-:Y:S01]  /*0690*/  IADD3 R0, R0, -0x1, RZ ;  /* 0xffffffff00007810 */ /* 0x004fe20007ffe0ff */
[----:B------:R-:W-:Y:S05]  /*06a0*/  BRA.DIV ~URZ, `(.L_x_2492) ;  /* 0x0001a1827f007947 */ /* 0x000fea000b800000 */
[----:B------:R2:W1:Y:S02]  /*06b0*/  SHFL.IDX PT, R5, R4, R0, 0x1f ;  /* 0x00001f0004057589 */ /* 0x00046400000e0000 */
.L_x_2491:
[----:B------:R-:W-:Y:S05]  /*06c0*/  BSYNC B0 ;  /* 0x0000000000007941 */ /* 0x000fea0003800000 */
.L_x_2490:
        /* <DEDUP_REMOVED lines=69> */
.L_x_2494:
        /* <DEDUP_REMOVED lines=70> */
.L_x_2495:
[----:B------:R-:W-:Y:S05]  /*0f80*/  BSYNC B0 ;  /* 0x0000000000007941 */ /* 0x000fea0003800000 */
.L_x_2493:
[----:B------:R-:W-:-:S04]  /*0f90*/  LOP3.LUT R0, RZ, R0, RZ, 0x33, !PT ;  /* 0x00000000ff007212 */ /* 0x000fc800078e33ff */
[----:B------:R-:W-:-:S05]  /*0fa0*/  IADD3 R0, R0, R12, RZ ;  /* 0x0000000c00007210 */ /* 0x000fca0007ffe0ff */
[----:B------:R2:W-:Y:S01]  /*0fb0*/  STL [R1+0x44], R0 ;  /* 0x0000440001007387 */ /* 0x0005e20000100800 */
[----:B------:R-:W-:Y:S05]  /*0fc0*/  BRA `(.L_x_2496) ;  /* 0x0000006000007947 */ /* 0x000fea0003800000 */
.L_x_2484:
[----:B------:R-:W-:Y:S01]  /*0fd0*/  MOV R0, UR4 ;  /* 0x0000000400007c02 */ /* 0x000fe20008000f00 */
[----:B------:R-:W-:Y:S04]  /*0fe0*/  STL [R1+0x44], RZ ;  /* 0x000044ff01007387 */ /* 0x000fe80000100800 */
[----:B------:R-:W-:Y:S04]  /*0ff0*/  STL [R1+0x48], RZ ;  /* 0x000048ff01007387 */ /* 0x000fe80000100800 */
[----:B------:R1:W-:Y:S02]  /*1000*/  STL [R1+0x40], R0 ;  /* 0x0000400001007387 */ /* 0x0003e40000100800 */
[----:B-1----:R-:W-:-:S05]  /*1010*/  MOV R0, c[0x0][0x53c] ;  /* 0x00014f0000007a02 */ /* 0x002fca0000000f00 */
[----:B------:R1:W-:Y:S02]  /*1020*/  STL [R1+0x4c], R0 ;  /* 0x00004c0001007387 */ /* 0x0003e40000100800 */
.L_x_2496:
        /* <DEDUP_REMOVED lines=8> */
.L_x_2482:
        /* <DEDUP_REMOVED lines=75> */
[----:B------:R-:W-:Y:S01]  /*1560*/  IMAD.MOV.U32 R7, RZ, RZ, -0x10 ;  /* 0xfffffff0ff077424 */ /* 0x000fe200078e00ff */
        /* <DEDUP_REMOVED lines=13> */
[----:B------:R-:W-:Y:S01]  /*1640*/  STL [R1+0x7c], R18 ;  /* 0x00007c1201007387 */ /* 0x000fe20000100800 */
[----:B------:R-:W-:Y:S01]  /*1650*/  LOP3.LUT R5, R2, R3, RZ, 0xfc, !PT ;  /* 0x0000000302057212 */ /* 0x000fe200078efcff */
[----:B------:R-:W-:Y:S01]  /*1660*/  IMAD.MOV.U32 R11, RZ, RZ, 0x40 ;  /* 0x00000040ff0b7424 */ /* 0x000fe200078e00ff */
        /* <DEDUP_REMOVED lines=11> */
[C---:B------:R-:W-:Y:S02]  /*1720*/  SEL R2, R11.reuse, 0xffffffc0, !P3 ;  /* 0xffffffc00b027807 */ /* 0x040fe40005800000 */
[C---:B------:R-:W-:Y:S02]  /*1730*/  IADD3 R16, R248.reuse, 0x8, RZ ;  /* 0x00000008f8107810 */ /* 0x040fe40007ffe0ff */
[----:B------:R-:W-:Y:S01]  /*1740*/  IADD3 R13, R248, 0x20, RZ ;  /* 0x00000020f80d7810 */ /* 0x000fe20007ffe0ff */
[----:B------:R-:W-:Y:S01]  /*1750*/  IMAD.IADD R194, R188, 0x1, R2 ;  /* 0x00000001bcc27824 */ /* 0x000fe200078e0202 */
[----:B------:R-:W-:Y:S02]  /*1760*/  SEL R3, R11, 0xffffffc0, !P5 ;  /* 0xffffffc00b037807 */ /* 0x000fe40006800000 */
[----:B------:R-:W-:Y:S02]  /*1770*/  IADD3 R11, R248, 0x30, RZ ;  /* 0x00000030f80b7810 */ /* 0x000fe40007ffe0ff */
[----:B------:R-:W-:-:S02]  /*1780*/  IADD3 R199, R188, 0x20, RZ ;  /* 0x00000020bcc77810 */ /* 0x000fc40007ffe0ff */
[----:B------:R-:W-:Y:S02]  /*1790*/  @P4 IADD3 R199, R188, -0x20, RZ ;  /* 0xffffffe0bcc74810 */ /* 0x000fe40007ffe0ff */
[----:B-1----:R-:W-:Y:S02]  /*17a0*/  SEL R6, R9, 0xffffffe0, !P1 ;  /* 0xffffffe009067807 */ /* 0x002fe40004800000 */
[----:B------:R-:W-:Y:S01]  /*17b0*/  SHF.R.S32.HI R9, RZ, 0x1f, R248 ;  /* 0x0000001fff097819 */ /* 0x000fe200000114f8 */
[----:B------:R-:W-:Y:S01]  /*17c0*/  IMAD.IADD R191, R2, 0x1, R199 ;  /* 0x0000000102bf7824 */ /* 0x000fe200078e02c7 */
[----:B------:R-:W-:Y:S02]  /*17d0*/  IADD3 R9, R248, 0x38, RZ ;  /* 0x00000038f8097810 */ /* 0x000fe40007ffe0ff */
[----:B------:R-:W-:Y:S02]  /*17e0*/  SHF.R.S32.HI R11, RZ, 0x1f, R11 ;  /* 0x0000001fff0b7819 */ /* 0x000fe4000001140b */
[----:B--2---:R-:W-:-:S02]  /*17f0*/  LEA R10, R8, 0x80, 0x1 ;  /* 0x00000080080a7811 */ /* 0x004fc400078e08ff */
[----:B------:R-:W-:Y:S02]  /*1800*/  SHF.R.S32.HI R8, RZ, 0x1f, R16 ;  /* 0x0000001fff087819 */ /* 0x000fe40000011410 */
[----:B------:R-:W-:Y:S01]  /*1810*/  SHF.R.S32.HI R8, RZ, 0x1f, R13 ;  /* 0x0000001fff087819 */ /* 0x000fe2000001140d */
[C-C-:B------:R-:W-:Y:S01]  /*1820*/  IMAD.IADD R11, R10.reuse, 0x1, R6.reuse ;  /* 0x000000010a0b7824 */ /* 0x140fe200078e0206 */
[----:B------:R-:W-:Y:S01]  /*1830*/  SHF.R.S32.HI R8, RZ, 0x1f, R9 ;  /* 0x0000001fff087819 */ /* 0x000fe20000011409 */
[C---:B------:R-:W-:Y:S01]  /*1840*/  IMAD.IADD R8, R10.reuse, 0x1, R7 ;  /* 0x000000010a087824 */ /* 0x040fe200078e0207 */
[C---:B------:R-:W-:Y:S01]  /*1850*/  IADD3 R9, R10.reuse, 0x40, RZ ;  /* 0x000000400a097810 */ /* 0x040fe20007ffe0ff */
[----:B------:R-:W-:Y:S01]  /*1860*/  STL [R1+0x54], R10 ;  /* 0x0000540a01007387 */ /* 0x000fe20000100800 */
[----:B------:R-:W-:Y:S01]  /*1870*/  @P2 IADD3 R9, R10, -0x40, RZ ;  /* 0xffffffc00a092810 */ /* 0x000fe20007ffe0ff */
[----:B------:R-:W-:Y:S01]  /*1880*/  IMAD.IADD R2, R8, 0x1, R6 ;  /* 0x0000000108027824 */ /* 0x000fe200078e0206 */
[----:B------:R-:W-:Y:S01]  /*1890*/  LEA R195, R4, 0x5100, 0x1 ;  /* 0x0000510004c37811 */ /* 0x000fe200078e08ff */
[----:B------:R-:W-:Y:S01]  /*18a0*/  STL [R1+0x6c], R11 ;  /* 0x00006c0b01007387 */ /* 0x000fe20000100800 */
[----:B------:R-:W-:-:S02]  /*18b0*/  LEA R189, R5, 0x100, 0x1 ;  /* 0x0000010005bd7811 */ /* 0x000fc400078e08ff */
[C---:B------:R-:W-:Y:S01]  /*18c0*/  IADD3 R15, R248.reuse, 0x10, RZ ;  /* 0x00000010f80f7810 */ /* 0x040fe20007ffe0ff */
[----:B------:R1:W-:Y:S01]  /*18d0*/  STL [R1+0x64], R8 ;  /* 0x0000640801007387 */ /* 0x0003e20000100800 */
[----:B------:R-:W-:Y:S01]  /*18e0*/  IMAD.IADD R196, R195, 0x1, R3 ;  /* 0x00000001c3c47824 */ /* 0x000fe200078e0203 */
[C---:B------:R-:W-:Y:S01]  /*18f0*/  IADD3 R14, R248.reuse, 0x18, RZ ;  /* 0x00000018f80e7810 */ /* 0x040fe20007ffe0ff */
[----:B------:R-:W-:Y:S01]  /*1900*/  IMAD.IADD R190, R3, 0x1, R189 ;  /* 0x0000000103be7824 */ /* 0x000fe200078e02bd */
[----:B------:R2:W-:Y:S01]  /*1910*/  STL [R1+0x68], R2 ;  /* 0x0000680201007387 */ /* 0x0005e20000100800 */
[----:B------:R-:W-:Y:S01]  /*1920*/  IADD3 R12, R248, 0x28, RZ ;  /* 0x00000028f80c7810 */ /* 0x000fe20007ffe0ff */
[----:B------:R-:W-:Y:S01]  /*1930*/  IMAD.IADD R198, R195, 0x1, R0 ;  /* 0x00000001c3c67824 */ /* 0x000fe200078e0200 */
[----:B------:R-:W-:Y:S01]  /*1940*/  SHF.R.S32.HI R15, RZ, 0x1f, R15 ;  /* 0x0000001fff0f7819 */ /* 0x000fe2000001140f */
[----:B------:R-:W-:Y:S01]  /*1950*/  STL [R1+0x58], R9 ;  /* 0x0000580901007387 */ /* 0x000fe20000100800 */
[----:B------:R-:W-:Y:S01]  /*1960*/  SHF.R.S32.HI R14, RZ, 0x1f, R14 ;  /* 0x0000001fff0e7819 */ /* 0x000fe2000001140e */
[C---:B------:R-:W-:Y:S01]  /*1970*/  IMAD.IADD R193, R0.reuse, 0x1, R189 ;  /* 0x0000000100c17824 */ /* 0x040fe200078e02bd */
[----:B------:R-:W-:Y:S01]  /*1980*/  SHF.R.S32.HI R12, RZ, 0x1f, R12 ;  /* 0x0000001fff0c7819 */ /* 0x000fe2000001140c */
[C---:B------:R-:W-:Y:S01]  /*1990*/  IMAD.IADD R197, R0.reuse, 0x1, R196 ;  /* 0x0000000100c57824 */ /* 0x040fe200078e02c4 */
[C---:B------:R-:W-:Y:S01]  /*19a0*/  IADD3 R203, R199.reuse, 0x800, RZ ;  /* 0x00000800c7cb7810 */ /* 0x040fe20007ffe0ff */
[----:B------:R-:W-:Y:S01]  /*19b0*/  IMAD.IADD R192, R0, 0x1, R190 ;  /* 0x0000000100c07824 */ /* 0x000fe200078e02be */
[----:B------:R-:W-:-:S02]  /*19c0*/  IADD3 R202, R199, 0x1000, RZ ;  /* 0x00001000c7ca7810 */ /* 0x000fc40007ffe0ff */
[C---:B------:R-:W-:Y:S02]  /*19d0*/  IADD3 R201, R199.reuse, 0x1800, RZ ;  /* 0x00001800c7c97810 */ /* 0x040fe40007ffe0ff */
[----:B------:R-:W-:Y:S01]  /*19e0*/  IADD3 R200, R199, 0x2000, RZ ;  /* 0x00002000c7c87810 */ /* 0x000fe20007ffe0ff */
[--C-:B-1----:R-:W-:Y:S02]  /*19f0*/  IMAD.IADD R8, R6, 0x1, R9.reuse ;  /* 0x0000000106087824 */ /* 0x102fe400078e0209 */
[----:B--2---:R-:W-:-:S03]  /*1a00*/  IMAD.IADD R2, R7, 0x1, R9 ;  /* 0x0000000107027824 */ /* 0x004fc600078e0209 */
[----:B------:R-:W-:Y:S01]  /*1a10*/  STL [R1+0x5c], R8 ;  /* 0x00005c0801007387 */ /* 0x000fe20000100800 */
[----:B------:R-:W-:-:S03]  /*1a20*/  IMAD.IADD R3, R7, 0x1, R8 ;  /* 0x0000000107037824 */ /* 0x000fc600078e0208 */
[----:B------:R1:W-:Y:S04]  /*1a30*/  STL [R1+0x60], R2 ;  /* 0x0000600201007387 */ /* 0x0003e80000100800 */
[----:B------:R2:W-:Y:S01]  /*1a40*/  STL [R1+0x74], R3 ;  /* 0x0000740301007387 */ /* 0x0005e20000100800 */
[----:B-1----:R-:W-:-:S05]  /*1a50*/  IMAD.IADD R2, R6, 0x1, R2 ;  /* 0x0000000106027824 */ /* 0x002fca00078e0202 */
[----:B------:R2:W-:Y:S02]  /*1a60*/  STL [R1+0x70], R2 ;  /* 0x0000700201007387 */ /* 0x0005e40000100800 */
.L_x_2713:
        /* <DEDUP_REMOVED lines=24> */
.L_x_2497:
[----:B------:R-:W-:-:S04]  /*1bf0*/  ISETP.NE.U32.AND P0, PT, RZ, c[0x0][0x368], PT ;  /* 0x0000da00ff007a0c */ /* 0x000fc80003f05070 */
[----:B------:R-:W-:-:S13]  /*1c00*/  ISETP.NE.AND.EX P0, PT, RZ, c[0x0][0x36c], PT, P0 ;  /* 0x0000db00ff007a0c */ /* 0x000fda0003f05300 */
[----:B------:R-:W-:Y:S05]  /*1c10*/  @!P0 BRA `(.L_x_2498) ;  /* 0x0000003000008947 */ /* 0x000fea0003800000 */
[----:B-1----:R-:W-:-:S05]  /*1c20*/  IMAD.WIDE R2, R14, R13, c[0x0][0x368] ;  /* 0x0000da000e027625 */ /* 0x002fca00078e020d */
[----:B------:R1:W5:Y:S01]  /*1c30*/  LDG.E R0, [R2.64] ;  /* 0x0000000602007981 */ /* 0x000362000c1e1900 */
[----:B------:R-:W-:Y:S05]  /*1c40*/  BRA `(.L_x_2499) ;  /* 0x0000008000007947 */ /* 0x000fea0003800000 */
.L_x_2498:
        /* <DEDUP_REMOVED lines=8> */
.L_x_2499:
        /* <DEDUP_REMOVED lines=30> */
.L_x_2502:
[----:B------:R-:W-:-:S13]  /*1eb0*/  ISETP.NE.AND P0, PT, R6, 0x1, PT ;  /* 0x000000010600780c */ /* 0x000fda0003f05270 */
[----:B------:R-:W-:-:S05]  /*1ec0*/  @P0 IMAD.HI.U32 R0, R2, c[0x0][0x330], RZ ;  /* 0x0000cc0002000a27 */ /* 0x000fca00078e00ff */
[----:B------:R-:W-:Y:S02]  /*1ed0*/  @P0 SHF.R.U32.HI R2, RZ, c[0x0][0x334], R0 ;  /* 0x0000cd00ff020a19 */ /* 0x000fe40000011600 */
.L_x_2503:
[----:B------:R-:W-:Y:S05]  /*1ee0*/  BSYNC B0 ;  /* 0x0000000000007941 */ /* 0x000fea0003800000 */
.L_x_2501:
[----:B------:R-:W-:-:S05]  /*1ef0*/  IMAD R2, R2, R6, c[0x0][0x32c] ;  /* 0x0000cb0002027624 */ /* 0x000fca00078e0206 */
[----:B------:R-:W-:-:S04]  /*1f00*/  IMNMX R3, R3, R2, PT ;  /* 0x0000000203037217 */ /* 0x000fc80003800200 */
.L_x_2500:
        /* <DEDUP_REMOVED lines=25> */
.L_x_2506:
[----:B------:R-:W-:-:S13]  /*20a0*/  ISETP.NE.AND P0, PT, R6, 0x1, PT ;  /* 0x000000010600780c */ /* 0x000fda0003f05270 */
[----:B------:R-:W-:-:S05]  /*20b0*/  @P0 IMAD.HI.U32 R3, R0, c[0x0][0x330], RZ ;  /* 0x0000cc0000030a27 */ /* 0x000fca00078e00ff */
[----:B------:R-:W-:Y:S02]  /*20c0*/  @P0 SHF.R.U32.HI R0, RZ, c[0x0][0x334], R3 ;  /* 0x0000cd00ff000a19 */ /* 0x000fe40000011603 */
.L_x_2507:
[----:B------:R-:W-:Y:S05]  /*20d0*/  BSYNC B0 ;  /* 0x0000000000007941 */ /* 0x000fea0003800000 */
.L_x_2505:
[----:B------:R-:W-:-:S05]  /*20e0*/  IMAD R0, R0, c[0x0][0x32c], RZ ;  /* 0x0000cb0000007a24 */ /* 0x000fca00078e02ff */
[----:B------:R-:W-:-:S04]  /*20f0*/  IMNMX R2, R2, R0, !PT ;  /* 0x0000000002027217 */ /* 0x000fc80007800200 */
.L_x_2504:
        /* <DEDUP_REMOVED lines=48> */
.L_x_2509:
[----:B------:R-:W-:Y:S05]  /*2400*/  BSYNC B0 ;  /* 0x0000000000007941 */ /* 0x000fea0003800000 */
.L_x_2508:
        /* <DEDUP_REMOVED lines=84> */
.L_x_2718:
[----:B------:R-:W-:Y:S05]  /*2950*/  BRA.DIV ~URZ, `(.L_x_2512) ;  /* 0x00017fb27f007947 */ /* 0x000fea000b800000 */
[----:B------:R4:W1:Y:S02]  /*2960*/  SHFL.IDX PT, R2, R6, RZ, 0x181f ;  /* 0x00181fff06027589 */ /* 0x00086400000e0000 */
.L_x_2719:
        /* <DEDUP_REMOVED lines=17> */
.L_x_2514:
[----:B------:R-:W-:Y:S05]  /*2a80*/  BSYNC B0 ;  /* 0x0000000000007941 */ /* 0x000fea0003800000 */
.L_x_2513:
[----:B------:R-:W-:Y:S05]  /*2a90*/  BRA.DIV ~URZ, `(.L_x_2515) ;  /* 0x00017ee27f007947 */ /* 0x000fea000b800000 */
[----:B---3--:R2:W3:Y:S04]  /*2aa0*/  SHFL.IDX PT, R7, R5, 0x1, 0x181f ;  /* 0x00381f0005077f89 */ /* 0x0084e800000e0000 */
[----:B-1----:R2:W1:Y:S02]  /*2ab0*/  SHFL.IDX PT, R2, R6, 0x1, 0x181f ;  /* 0x00381f0006027f89 */ /* 0x00246400000e0000 */
.L_x_2720:
        /* <DEDUP_REMOVED lines=11> */
.L_x_2517:
[----:B------:R-:W-:Y:S05]  /*2b70*/  BSYNC B0 ;  /* 0x0000000000007941 */ /* 0x000fea0003800000 */
.L_x_2516:
[----:B------:R-:W-:Y:S05]  /*2b80*/  BRA.DIV ~URZ, `(.L_x_2518) ;  /* 0x00017ec27f007947 */ /* 0x000fea000b800000 */
[----:B---3--:R3:W4:Y:S02]  /*2b90*/  SHFL.IDX PT, R7, R5, 0x2, 0x181f ;  /* 0x00581f0005077f89 */ /* 0x00872400000e0000 */
.L_x_2721:
[----:B------:R-:W-:Y:S05]  /*2ba0*/  BRA.DIV ~URZ, `(.L_x_2519) ;  /* 0x00017f127f007947 */ /* 0x000fea000b800000 */
[----:B-1----:R1:W2:Y:S02]  /*2bb0*/  SHFL.IDX PT, R2, R6, 0x2, 0x181f ;  /* 0x00581f0006027f89 */ /* 0x0022a400000e0000 */
.L_x_2722:
        /* <DEDUP_REMOVED lines=11> */
.L_x_2521:
[----:B------:R-:W-:Y:S05]  /*2c70*/  BSYNC B0 ;  /* 0x0000000000007941 */ /* 0x000fea0003800000 */
.L_x_2520:
[----:B------:R-:W-:Y:S05]  /*2c80*/  BRA.DIV ~URZ, `(.L_x_2522) ;  /* 0x00017ea27f007947 */ /* 0x000fea000b800000 */
[----:B----4-:R4:W1:Y:S04]  /*2c90*/  SHFL.IDX PT, R7, R5, 0x3, 0x181f ;  /* 0x00781f0005077f89 */ /* 0x01086800000e0000 */
[----:B--2---:R4:W2:Y:S02]  /*2ca0*/  SHFL.IDX PT, R2, R6, 0x3, 0x181f ;  /* 0x00781f0006027f89 */ /* 0x0048a400000e0000 */
.L_x_2723:
        /* <DEDUP_REMOVED lines=11> */
.L_x_2524:
[----:B------:R-:W-:Y:S05]  /*2d60*/  BSYNC B0 ;  /* 0x0000000000007941 */ /* 0x000fea0003800000 */
.L_x_2523:
[----:B------:R-:W-:Y:S05]  /*2d70*/  BRA.DIV ~URZ, `(.L_x_2525) ;  /* 0x00017e827f007947 */ /* 0x000fea000b800000 */
[----:B-1----:R1:W3:Y:S02]  /*2d80*/  SHFL.IDX PT, R7, R5, 0x4, 0x181f ;  /* 0x00981f0005077f89 */ /* 0x0022e400000e0000 */
.L_x_2724:
[----:B------:R-:W-:Y:S05]  /*2d90*/  BRA.DIV ~URZ, `(.L_x_2526) ;  /* 0x00017ed27f007947 */ /* 0x000fea000b800000 */
[----:B--2---:R2:W1:Y:S02]  /*2da0*/  SHFL.IDX PT, R2, R6, 0x4, 0x181f ;  /* 0x00981f0006027f89 */ /* 0x00446400000e0000 */
.L_x_2725:
        /* <DEDUP_REMOVED lines=11> */
.L_x_2528:
[----:B------:R-:W-:Y:S05]  /*2e60*/  BSYNC B0 ;  /* 0x0000000000007941 */ /* 0x000fea0003800000 */
.L_x_2527:
[----:B------:R-:W-:Y:S05]  /*2e70*/  BRA.DIV ~URZ, `(.L_x_2529) ;  /* 0x00017e627f007947 */ /* 0x000fea000b800000 */
[----:B---3--:R3:W2:Y:S04]  /*2e80*/  SHFL.IDX PT, R7, R5, 0x5, 0x181f ;  /* 0x00b81f0005077f89 */ /* 0x0086a800000e0000 */
[----:B-1----:R3:W1:Y:S02]  /*2e90*/  SHFL.IDX PT, R2, R6, 0x5, 0x181f ;  /* 0x00b81f0006027f89 */ /* 0x00266400000e0000 */
.L_x_2726:
        /* <DEDUP_REMOVED lines=11> */
.L_x_2531:
[----:B------:R-:W-:Y:S05]  /*2f50*/  BSYNC B0 ;  /* 0x0000000000007941 */ /* 0x000fea0003800000 */
.L_x_2530:
[----:B------:R-:W-:Y:S05]  /*2f60*/  BRA.DIV ~URZ, `(.L_x_2532) ;  /* 0x00017e427f007947 */ /* 0x000fea000b800000 */
[----:B--2---:R2:W3:Y:S02]  /*2f70*/  SHFL.IDX PT, R7, R5, 0x6, 0x181f ;  /* 0x00d81f0005077f89 */ /* 0x0044e400000e0000 */
.L_x_2727:
[----:B------:R-:W-:Y:S05]  /*2f80*/  BRA.DIV ~URZ, `(.L_x_2533) ;  /* 0x00017e927f007947 */ /* 0x000fea000b800000 */
[----:B-1----:R1:W2:Y:S02]  /*2f90*/  SHFL.IDX PT, R2, R6, 0x6, 0x181f ;  /* 0x00d81f0006027f89 */ /* 0x0022a400000e0000 */
.L_x_2728:
        /* <DEDUP_REMOVED lines=11> */
.L_x_2535:
[----:B------:R-:W-:Y:S05]  /*3050*/  BSYNC B0 ;  /* 0x0000000000007941 */ /* 0x000fea0003800000 */
.L_x_2534:
[----:B------:R-:W-:Y:S05]  /*3060*/  BRA.DIV ~URZ, `(.L_x_2536) ;  /* 0x00017e227f007947 */ /* 0x000fea000b800000 */
[----:B--234-:R-:W2:Y:S04]  /*3070*/  SHFL.IDX PT, R5, R5, 0x7, 0x181f ;  /* 0x00f81f0005057f89 */ /* 0x01cea800000e0000 */
[----:B------:R3:W4:Y:S02]  /*3080*/  SHFL.IDX PT, R2, R6, 0x7, 0x181f ;  /* 0x00f81f0006027f89 */ /* 0x00072400000e0000 */
.L_x_2729:
        /* <DEDUP_REMOVED lines=20> */
[----:B-1-3--:R-:W-:-:S02]  /*31d0*/  IMAD.MOV.U32 R6, RZ, RZ, 0x50 ;  /* 0x00000050ff067424 */ /* 0x00afc400078e00ff */
[----:B------:R-:W-:Y:S02]  /*31e0*/  IMAD.MOV.U32 R0, RZ, RZ, c[0x0][0x2b8] ;  /* 0x0000ae00ff007624 */ /* 0x000fe400078e00ff */
[----:B------:R-:W-:-:S03]  /*31f0*/  IMAD R121, R206, R6, -0x50 ;  /* 0xffffffb0ce797424 */ /* 0x000fc600078e0206 */
[----:B------:R-:W-:Y:S01]  /*3200*/  ISETP.NE.AND P5, PT, R0, 0x1, PT ;  /* 0x000000010000780c */ /* 0x000fe20003fa5270 */
[----:B------:R-:W-:Y:S01]  /*3210*/  IMAD.MOV.U32 R211, RZ, RZ, RZ ;  /* 0x000000ffffd37224 */ /* 0x000fe200078e00ff */
[----:B------:R-:W-:Y:S01]  /*3220*/  BAR.SYNC.DEFER_BLOCKING 0x0 ;  /* 0x0000000000007b1d */ /* 0x000fe20000010000 */
[----:B--2---:R-:W-:-:S05]  /*3230*/  IMAD.IADD R2, R174, 0x1, R121 ;  /* 0x00000001ae027824 */ /* 0x004fca00078e0279 */
[C---:B------:R-:W-:Y:S01]  /*3240*/  ISETP.GE.AND P0, PT, R2.reuse, R237, PT ;  /* 0x000000ed0200720c */ /* 0x040fe20003f06270 */
[----:B----4-:R-:W-:-:S03]  /*3250*/  IMAD.IADD R2, R2, 0x1, R175 ;  /* 0x0000000102027824 */ /* 0x010fc600078e02af */
[----:B------:R-:W-:Y:S01]  /*3260*/  ISETP.GT.OR P0, PT, R174, 0x4f, P0 ;  /* 0x0000004fae00780c */ /* 0x000fe20000704670 */
[----:B------:R-:W-:-:S04]  /*3270*/  @P5 IMAD.HI.U32 R3, R2, c[0x0][0x2bc], RZ ;  /* 0x0000af0002035a27 */ /* 0x000fc800078e00ff */
[----:B------:R-:W-:Y:S01]  /*3280*/  IMAD.MOV.U32 R0, RZ, RZ, R2 ;  /* 0x000000ffff007224 */ /* 0x000fe200078e0002 */
[----:B------:R-:W-:-:S07]  /*3290*/  @P5 SHF.R.U32.HI R0, RZ, c[0x0][0x2c0], R3 ;  /* 0x0000b000ff005a19 */ /* 0x000fce0000011603 */
[----:B------:R-:W-:-:S04]  /*32a0*/  @!P0 IADD3 R3, P1, R0, R172, RZ ;  /* 0x000000ac00038210 */ /* 0x000fc80007f3e0ff */
[----:B------:R-:W-:Y:S02]  /*32b0*/  @!P0 LEA.HI.X.SX32 R5, R0, R169, 0x1, P1 ;  /* 0x000000a900058211 */ /* 0x000fe400008f0eff */
        /* <DEDUP_REMOVED lines=8> */
[----:B------:R-:W-:-:S04]  /*3340*/  IMAD R0, R33, c[0x0][0x1e0], RZ ;  /* 0x0000780021007a24 */ /* 0x000fc800078e02ff */
[----:B------:R-:W-:-:S04]  /*3350*/  IMAD R0, R224, c[0x0][0x1e4], R0 ;  /* 0x00007900e0007a24 */ /* 0x000fc800078e0200 */
[----:B------:R-:W-:Y:S02]  /*3360*/  IMAD.IADD R3, R3, 0x1, R0 ;  /* 0x0000000103037824 */ /* 0x000fe400078e0200 */
[----:B------:R-:W-:-:S04]  /*3370*/  IMAD.WIDE.U32 R170, R32, c[0x0][0x1e8], RZ ;  /* 0x00007a0020aa7a25 */ /* 0x000fc800078e00ff */
[----:B------:R-:W-:Y:S01]  /*3380*/  IMAD R168, R32, c[0x0][0x1ec], R171 ;  /* 0x00007b0020a87a24 */ /* 0x000fe200078e02ab */
[----:B---3--:R-:W-:Y:S01]  /*3390*/  SHF.R.S32.HI R7, RZ, 0x1f, R8 ;  /* 0x0000001fff077819 */ /* 0x008fe20000011408 */
[----:B-1----:R-:W-:-:S03]  /*33a0*/  IMAD R4, R206, -0x50, R6 ;  /* 0xffffffb0ce047824 */ /* 0x002fc600078e0206 */
[----:B------:R-:W-:Y:S01]  /*33b0*/  LEA.HI R7, R7, R8, RZ, 0x3 ;  /* 0x0000000807077211 */ /* 0x000fe200078f18ff */
[----:B------:R-:W-:-:S03]  /*33c0*/  IMAD.IADD R120, R237, 0x1, R4 ;  /* 0x00000001ed787824 */ /* 0x000fc600078e0204 */
[----:B------:R-:W-:Y:S01]  /*33d0*/  SHF.R.S32.HI R7, RZ, 0x3, R7 ;  /* 0x00000003ff077819 */ /* 0x000fe20000011407 */
[----:B------:R-:W-:-:S04]  /*33e0*/  IMAD.WIDE.U32 R42, R32, c[0x0][0x210], RZ ;  /* 0x00008400202a7a25 */ /* 0x000fc800078e00ff */
[----:B------:R-:W-:Y:S02]  /*33f0*/  IMAD.IADD R5, R120, 0x1, -R7 ;  /* 0x0000000178057824 */ /* 0x000fe400078e0a07 */
[----:B------:R-:W-:Y:S01]  /*3400*/  IMAD R35, R32, c[0x0][0x214], R43 ;  /* 0x0000850020237a24 */ /* 0x000fe200078e022b */
[----:B------:R-:W-:Y:S04]  /*3410*/  STL.64 [R1+0x18], R170 ;  /* 0x000018aa01007387 */ /* 0x000fe80000100a00 */
[----:B------:R-:W-:Y:S04]  /*3420*/  STL [R1+0x14], R168 ;  /* 0x000014a801007387 */ /* 0x000fe80000100800 */
[----:B------:R-:W-:Y:S01]  /*3430*/  STL.64 [R1+0x28], R42 ;  /* 0x0000282a01007387 */ /* 0x000fe20000100a00 */
[----:B------:R-:W-:-:S03]  /*3440*/  ISETP.GE.AND P6, PT, R205, c[0x0][0x1d4], PT ;  /* 0x00007500cd007a0c */ /* 0x000fc60003fc6270 */
[----:B------:R-:W-:Y:S04]  /*3450*/  STL [R1+0x34], R35 ;  /* 0x0000342301007387 */ /* 0x000fe80000100800 */
[----:B------:R-:W3:Y:S01]  /*3460*/  LDL R176, [R1+0x4] ;  /* 0x0000040001b07983 */ /* 0x000ee20000100800 */
[C---:B------:R-:W-:Y:S02]  /*3470*/  ISETP.GE.AND P4, PT, R5.reuse, 0x11, PT ;  /* 0x000000110500780c */ /* 0x040fe40003f86270 */
[----:B------:R-:W-:Y:S01]  /*3480*/  ISETP.GE.AND P3, PT, R5, 0x21, PT ;  /* 0x000000210500780c */ /* 0x000fe20003f66270 */
[----:B------:R-:W-:Y:S01]  /*3490*/  IMAD.SHL.U32 R123, R205, 0x2, RZ ;  /* 0x00000002cd7b7824 */ /* 0x000fe200078e00ff */
        /* <DEDUP_REMOVED lines=11> */
[----:B------:R-:W4:Y:S04]  /*3550*/  SHFL.IDX PT, R6, R0, 0x1, 0x181f ;  /* 0x00381f0000067f89 */ /* 0x000f2800000e0000 */
[----:B------:R-:W5:Y:S04]  /*3560*/  SHFL.IDX PT, R8, R12, 0x1, 0x181f ;  /* 0x00381f000c087f89 */ /* 0x000f6800000e0000 */
[----:B------:R-:W3:Y:S02]  /*3570*/  SHFL.IDX PT, R7, R0, 0x2, 0x181f ;  /* 0x00581f0000077f89 */ /* 0x000ee400000e0000 */
[----:B-1----:R-:W-:-:S04]  /*3580*/  @P0 LEA R2, P1, R205, R2, 0x1 ;  /* 0x00000002cd020211 */ /* 0x002fc800078208ff */
[----:B--2---:R-:W-:Y:S01]  /*3590*/  @P0 LEA.HI.X R3, R205, R3, R41, 0x1, P1 ;  /* 0x00000003cd030211 */ /* 0x004fe200008f0c29 */
[----:B------:R-:W1:Y:S04]  /*35a0*/  SHFL.IDX PT, R9, R12, 0x2, 0x181f ;  /* 0x00581f000c097f89 */ /* 0x000e6800000e0000 */
[----:B------:R2:W-:Y:S01]  /*35b0*/  @P0 LDGSTS.E.BYPASS.LTC128B.128 [R207+0x2900], [R2.64], !P6 ;  /* 0x0290000002cf0fae */ /* 0x0005e2000f101d46 */
[----:B------:R-:W-:Y:S02]  /*35c0*/  ISETP.GE.AND P1, PT, R5, 0x31, PT ;  /* 0x000000310500780c */ /* 0x000fe40003f26270 */
[----:B----4-:R-:W-:-:S04]  /*35d0*/  @P4 LEA R10, P0, R205, R6, 0x1 ;  /* 0x00000006cd0a4211 */ /* 0x010fc800078008ff */
[C---:B-----5:R-:W-:Y:S01]  /*35e0*/  @P4 LEA.HI.X R11, R205.reuse, R8, R41, 0x1, P0 ;  /* 0x00000008cd0b4211 */ /* 0x060fe200000f0c29 */
[----:B--2---:R-:W2:Y:S04]  /*35f0*/  SHFL.IDX PT, R2, R0, 0x3, 0x181f ;  /* 0x00781f0000027f89 */ /* 0x004ea800000e0000 */
[----:B------:R-:W4:Y:S01]  /*3600*/  SHFL.IDX PT, R3, R12, 0x3, 0x181f ;  /* 0x00781f000c037f89 */ /* 0x000f2200000e0000 */
[----:B---3--:R-:W-:-:S03]  /*3610*/  @P3 LEA R8, P0, R205, R7, 0x1 ;  /* 0x00000007cd083211 */ /* 0x008fc600078008ff */
[----:B------:R3:W-:Y:S01]  /*3620*/  @P4 LDGSTS.E.BYPASS.LTC128B.128 [R207+0x3100], [R10.64], !P6 ;  /* 0x031000000acf4fae */ /* 0x0007e2000f101d46 */
[----:B-1----:R-:W-:-:S03]  /*3630*/  @P3 LEA.HI.X R9, R205, R9, R41, 0x1, P0 ;  /* 0x00000009cd093211 */ /* 0x002fc600000f0c29 */
[----:B------:R-:W1:Y:S04]  /*3640*/  SHFL.IDX PT, R0, R0, 0x4, 0x181f ;  /* 0x00981f0000007f89 */ /* 0x000e6800000e0000 */
[----:B------:R3:W-:Y:S01]  /*3650*/  @P3 LDGSTS.E.BYPASS.LTC128B.128 [R207+0x3900], [R8.64], !P6 ;  /* 0x0390000008cf3fae */ /* 0x0007e2000f101d46 */
[----:B--2---:R-:W-:-:S04]  /*3660*/  @P1 LEA R6, P0, R205, R2, 0x1 ;  /* 0x00000002cd061211 */ /* 0x004fc800078008ff */
[----:B----4-:R-:W-:Y:S02]  /*3670*/  @P1 LEA.HI.X R7, R205, R3, R41, 0x1, P0 ;  /* 0x00000003cd071211 */ /* 0x010fe400000f0c29 */
[----:B------:R-:W2:Y:S01]  /*3680*/  SHFL.IDX PT, R3, R12, 0x4, 0x181f ;  /* 0x00981f000c037f89 */ /* 0x000ea200000e0000 */
[----:B------:R-:W-:-:S03]  /*3690*/  ISETP.GE.AND P0, PT, R5, 0x41, PT ;  /* 0x000000410500780c */ /* 0x000fc60003f06270 */
[----:B------:R4:W-:Y:S10]  /*36a0*/  @P1 LDGSTS.E.BYPASS.LTC128B.128 [R207+0x4100], [R6.64], !P6 ;  /* 0x0410000006cf1fae */ /* 0x0009f4000f101d46 */
[----:B-1----:R-:W-:-:S04]  /*36b0*/  @P0 LEA R2, P2, R205, R0, 0x1 ;  /* 0x00000000cd020211 */ /* 0x002fc800078408ff */
[----:B--2---:R-:W-:-:S05]  /*36c0*/  @P0 LEA.HI.X R3, R205, R3, R41, 0x1, P2 ;  /* 0x00000003cd030211 */ /* 0x004fca00010f0c29 */
[----:B------:R1:W-:Y:S04]  /*36d0*/  @P0 LDGSTS.E.BYPASS.LTC128B.128 [R207+0x4900], [R2.64], !P6 ;  /* 0x0490000002cf0fae */ /* 0x0003e8000f101d46 */
[----:B------:R-:W0:Y:S01]  /*36e0*/  LDGDEPBAR ;  /* 0x00000000000079af */ /* 0x000e220000000000 */
[----:B------:R-:W-:-:S04]  /*36f0*/  DEPBAR.LE SB0, 0x1 ;  /* 0x000080400000791a */ /* 0x000fc80000000000 */
[----:B------:R-:W-:-:S04]  /*3700*/  DEPBAR.LE SB0, 0x0 ;  /* 0x000080000000791a */ /* 0x000fc80000000000 */
[----:B------:R-:W-:Y:S01]  /*3710*/  BAR.SYNC.DEFER_BLOCKING 0x0 ;  /* 0x0000000000007b1d */ /* 0x000fe20000010000 */
[----:B------:R-:W-:Y:S02]  /*3720*/  IMAD R0, R33, c[0x0][0x208], RZ ;  /* 0x0000820021007a24 */ /* 0x000fe400078e02ff */
[----:B-1----:R-:W-:-:S04]  /*3730*/  IMAD.WIDE.U32 R2, R224, c[0x0][0x208], RZ ;  /* 0x00008200e0027a25 */ /* 0x002fc800078e00ff */
[----:B------:R-:W-:Y:S01]  /*3740*/  IMAD R0, R224, c[0x0][0x20c], R0 ;  /* 0x00008300e0007a24 */ /* 0x000fe200078e0200 */
[----:B---3--:R-:W-:Y:S04]  /*3750*/  LDSM.16.M88.4 R8, [R195+0x2000] ;  /* 0x00200000c308783b */ /* 0x008fe80000000200 */
[----:B------:R-:W1:Y:S04]  /*3760*/  LDSM.16.M88.4 R16, [R188] ;  /* 0x00000000bc10783b */ /* 0x000e680000000200 */
[----:B------:R-:W2:Y:S04]  /*3770*/  LDSM.16.M88.4 R12, [R195] ;  /* 0x00000000c30c783b */ /* 0x000ea80000000200 */
[----:B------:R-:W3:Y:S01]  /*3780*/  LDSM.16.M88.4 R36, [R188+0x2000] ;  /* 0x00200000bc24783b */ /* 0x000ee20000000200 */
[----:B------:R-:W-:-:S03]  /*3790*/  IMAD.IADD R3, R3, 0x1, R0 ;  /* 0x0000000103037824 */ /* 0x000fc600078e0200 */
[----:B------:R-:W5:Y:S01]  /*37a0*/  LDSM.16.M88.4 R20, [R188+0x800] ;  /* 0x00080000bc14783b */ /* 0x000f620000000200 */
[----:B------:R-:W-:Y:S02]  /*37b0*/  IMAD R0, R34, c[0x0][0x218], RZ ;  /* 0x0000860022007a24 */ /* 0x000fe400078e02ff */
[C---:B------:R-:W-:Y:S01]  /*37c0*/  IMAD.WIDE.U32 R2, R211.reuse, c[0x0][0x218], R2 ;  /* 0x00008600d3027a25 */ /* 0x040fe200078e0002 */
[----:B------:R-:W-:Y:S03]  /*37d0*/  LDSM.16.M88.4 R24, [R188+0x1000] ;  /* 0x00100000bc18783b */ /* 0x000fe60000000200 */
[----:B------:R-:W-:Y:S01]  /*37e0*/  IMAD R0, R211, c[0x0][0x21c], R0 ;  /* 0x00008700d3007a24 */ /* 0x000fe200078e0200 */
[----:B------:R-:W-:Y:S01]  /*37f0*/  LDSM.16.M88.4 R28, [R188+0x1800] ;  /* 0x00180000bc1c783b */ /* 0x000fe20000000200 */
[----:B------:R-:W-:Y:S02]  /*3800*/  IADD3 R2, P0, R2, R42, RZ ;  /* 0x0000002a02027210 */ /* 0x000fe40007f1e0ff */
[----:B----4-:R-:W-:Y:S01]  /*3810*/  SHF.L.U64.HI R6, R205, 0x1, R41 ;  /* 0x00000001cd067819 */ /* 0x010fe20000010229 */
[----:B------:R-:W-:Y:S01]  /*3820*/  LDSM.16.M88.4 R68, [R199] ;  /* 0x00000000c744783b */ /* 0x000fe20000000200 */
[----:B------:R-:W-:-:S02]  /*3830*/  IADD3.X R3, R35, R3, R0, P0, !PT ;  /* 0x0000000323037210 */ /* 0x000fc400007fe400 */
[C---:B------:R-:W-:Y:S01]  /*3840*/  LEA R0, P0, R2.reuse, c[0x0][0x1f8], 0x1 ;  /* 0x00007e0002007a11 */ /* 0x040fe200078008ff */
[----:B------:R-:W-:Y:S03]  /*3850*/  LDSM.16.M88.4 R32, [R202] ;  /* 0x00000000ca20783b */ /* 0x000fe60000000200 */
[----:B------:R-:W-:Y:S01]  /*3860*/  LEA.HI.X R2, R2, c[0x0][0x1fc], R3, 0x1, P0 ;  /* 0x00007f0002027a11 */ /* 0x000fe200000f0c03 */
[----:B------:R-:W-:Y:S04]  /*3870*/  LDSM.16.M88.4 R64, [R203] ;  /* 0x00000000cb40783b */ /* 0x000fe80000000200 */
[----:B------:R-:W4:Y:S01]  /*3880*/  SHFL.IDX PT, R3, R0, RZ, 0x181f ;  /* 0x00181fff00037589 */ /* 0x000f2200000e0000 */
[-C--:B-1----:R-:W-:Y:S03]  /*3890*/  HMMA.16816.F32.BF16 R84, R8, R18.reuse, RZ ;  /* 0x000000120854723c */ /* 0x082fe600000418ff */
[----:B------:R-:W-:Y:S05]  /*38a0*/  SHFL.IDX PT, R7, R0, 0x1, 0x181f ;  /* 0x00381f0000077f89 */ /* 0x000fea00000e0000 */
[----:B--2---:R-:W-:Y:S01]  /*38b0*/  HMMA.16816.F32.BF16 R124, R12, R18, RZ ;  /* 0x000000120c7c723c */ /* 0x004fe200000418ff */
[----:B------:R-:W1:Y:S04]  /*38c0*/  SHFL.IDX PT, R19, R2, RZ, 0x181f ;  /* 0x00181fff02137589 */ /* 0x000e6800000e0000 */
[----:B------:R-:W2:Y:S03]  /*38d0*/  SHFL.IDX PT, R18, R0, 0x2, 0x181f ;  /* 0x00581f0000127f89 */ /* 0x000ea600000e0000 */
[-C--:B------:R-:W-:Y:S01]  /*38e0*/  HMMA.16816.F32.BF16 R44, R8, R16.reuse, RZ ;  /* 0x00000010082c723c */ /* 0x080fe200000418ff */
[----:B------:R-:W-:Y:S07]  /*38f0*/  SHFL.IDX PT, R40, R2, 0x3, 0x181f ;  /* 0x00781f0002287f89 */ /* 0x000fee00000e0000 */
[----:B------:R-:W-:Y:S01]  /*3900*/  HMMA.16816.F32.BF16 R144, R12, R16, RZ ;  /* 0x000000100c90723c */ /* 0x000fe200000418ff */
[----:B------:R-:W-:Y:S04]  /*3910*/  SHFL.IDX PT, R17, R2, 0x1, 0x181f ;  /* 0x00381f0002117f89 */ /* 0x000fe800000e0000 */
[----:B------:R-:W-:Y:S03]  /*3920*/  SHFL.IDX PT, R16, R0, 0x3, 0x181f ;  /* 0x00781f0000107f89 */ /* 0x000fe600000e0000 */
[-C--:B---3--:R-:W-:Y:S08]  /*3930*/  HMMA.16816.F32.BF16 R88, R8, R36.reuse, RZ ;  /* 0x000000240858723c */ /* 0x088ff000000418ff */
[----:B------:R-:W-:Y:S01]  /*3940*/  HMMA.16816.F32.BF16 R100, R12, R36, RZ ;  /* 0x000000240c64723c */ /* 0x000fe200000418ff */
[----:B------:R-:W3:Y:S04]  /*3950*/  SHFL.IDX PT, R37, R2, 0x2, 0x181f ;  /* 0x00581f0002257f89 */ /* 0x000ee800000e0000 */
[----:B------:R-:W1:Y:S04]  /*3960*/  SHFL.IDX PT, R36, R0, 0x4, 0x181f ;  /* 0x00981f0000247f89 */ /* 0x000e6800000e0000 */
[----:B------:R3:W3:Y:S01]  /*3970*/  SHFL.IDX PT, R0, R2, 0x4, 0x181f ;  /* 0x00981f0002007f89 */ /* 0x0006e200000e0000 */
[-C--:B-----5:R-:W-:Y:S08]  /*3980*/  HMMA.16816.F32.BF16 R80, R8, R22.reuse, RZ ;  /* 0x000000160850723c */ /* 0x0a0ff000000418ff */
[----:B------:R-:W-:Y:S07]  /*3990*/  HMMA.16816.F32.BF16 R116, R12, R22, RZ ;  /* 0x000000160c74723c */ /* 0x000fee00000418ff */
[-C--:B----4-:R-:W-:Y:S01]  /*39a0*/  IADD3 R22, P0, R3, R123.reuse, RZ ;  /* 0x0000007b03167210 */ /* 0x090fe20007f1e0ff */
[----:B------:R-:W-:Y:S04]  /*39b0*/  HMMA.16816.F32.BF16 R72, R8, R20, RZ ;  /* 0x000000140848723c */ /* 0x000fe800000418ff */
[----:B-1----:R-:W-:Y:S01]  /*39c0*/  IMAD.X R23, R19, 0x1, R6, P0 ;  /* 0x0000000113177824 */ /* 0x002fe200000e0606 */
[----:B--2---:R-:W-:-:S03]  /*39d0*/  IADD3 R18, P0, R18, R123, RZ ;  /* 0x0000007b12127210 */ /* 0x004fc60007f1e0ff */
[C---:B------:R-:W-:Y:S08]  /*39e0*/  HMMA.16816.F32.BF16 R48, R8.reuse, R24, RZ ;  /* 0x000000180830723c */ /* 0x040ff000000418ff */
[----:B------:R-:W-:Y:S01]  /*39f0*/  HMMA.16816.F32.BF16 R92, R8, R28, RZ ;  /* 0x0000001c085c723c */ /* 0x000fe200000418ff */
[----:B---3--:R-:W-:-:S07]  /*3a00*/  IMAD.X R19, R37, 0x1, R6, P0 ;  /* 0x0000000125137824 */ /* 0x008fce00000e0606 */
[C---:B------:R-:W-:Y:S08]  /*3a10*/  HMMA.16816.F32.BF16 R52, R8.reuse, R26, RZ ;  /* 0x0000001a0834723c */ /* 0x040ff000000418ff */
[C---:B------:R-:W-:Y:S08]  /*3a20*/  HMMA.16816.F32.BF16 R140, R8.reuse, R30, RZ ;  /* 0x0000001e088c723c */ /* 0x040ff000000418ff */
[----:B------:R-:W-:Y:S01]  /*3a30*/  HMMA.16816.F32.BF16 R136, R8, R38, RZ ;  /* 0x000000260888723c */ /* 0x000fe200000418ff */
[----:B------:R-:W1:Y:S07]  /*3a40*/  LDSM.16.M88.4 R8, [R198+0x2000] ;  /* 0x00200000c608783b */ /* 0x000e6e0000000200 */
[----:B------:R-:W-:Y:S07]  /*3a50*/  HMMA.16816.F32.BF16 R148, R12, R20, RZ ;  /* 0x000000140c94723c */ /* 0x000fee00000418ff */
[----:B------:R-:W-:-:S02]  /*3a60*/  IADD3 R20, P2, R7, R123, RZ ;  /* 0x0000007b07147210 */ /* 0x000fc40007f5e0ff */
[----:B------:R-:W-:-:S03]  /*3a70*/  IADD3 R2, P0, R36, R123, RZ ;  /* 0x0000007b24027210 */ /* 0x000fc60007f1e0ff */
[--C-:B------:R-:W-:Y:S01]  /*3a80*/  IMAD.X R21, R17, 0x1, R6.reuse, P2 ;  /* 0x0000000111157824 */ /* 0x100fe200010e0606 */
[----:B------:R-:W-:Y:S02]  /*3a90*/  IADD3 R16, P2, R16, R123, RZ ;  /* 0x0000007b10107210 */ /* 0x000fe40007f5e0ff */
[----:B------:R-:W-:Y:S01]  /*3aa0*/  ISETP.GE.AND P1, PT, R205, c[0x0][0x1d4], PT ;  /* 0x00007500cd007a0c */ /* 0x000fe20003f26270 */
[--C-:B------:R-:W-:Y:S02]  /*3ab0*/  IMAD.X R3, R0, 0x1, R6.reuse, P0 ;  /* 0x0000000100037824 */ /* 0x100fe400000e0606 */
[----:B------:R-:W-:Y:S01]  /*3ac0*/  IMAD.X R17, R40, 0x1, R6, P2 ;  /* 0x0000000128117824 */ /* 0x000fe200010e0606 */
[C---:B------:R-:W-:Y:S02]  /*3ad0*/  ISETP.LT.OR P2, PT, R5.reuse, 0x1, P1 ;  /* 0x000000010500780c */ /* 0x040fe40000f41670 */
[C---:B------:R-:W-:Y:S01]  /*3ae0*/  ISETP.LT.OR P0, PT, R5.reuse, 0x11, P1 ;  /* 0x000000110500780c */ /* 0x040fe20000f01670 */
[----:B------:R-:W-:Y:S01]  /*3af0*/  HMMA.16816.F32.BF16 R112, R12, R24, RZ ;  /* 0x000000180c70723c */ /* 0x000fe200000418ff */
[----:B------:R-:W-:-:S07]  /*3b00*/  ISETP.LT.OR P3, PT, R5, 0x21, P1 ;  /* 0x000000210500780c */ /* 0x000fce0000f61670 */
[C---:B------:R-:W-:Y:S01]  /*3b10*/  HMMA.16816.F32.BF16 R128, R12.reuse, R26, RZ ;  /* 0x0000001a0c80723c */ /* 0x040fe200000418ff */
[----:B------:R-:W-:Y:S07]  /*3b20*/  LDSM.16.M88.4 R24, [R200] ;  /* 0x00000000c818783b */ /* 0x000fee0000000200 */
[C---:B------:R-:W-:Y:S08]  /*3b30*/  HMMA.16816.F32.BF16 R104, R12.reuse, R28, RZ ;  /* 0x0000001c0c68723c */ /* 0x040ff000000418ff */
[C---:B------:R-:W-:Y:S01]  /*3b40*/  HMMA.16816.F32.BF16 R108, R12.reuse, R30, RZ ;  /* 0x0000001e0c6c723c */ /* 0x040fe200000418ff */
[----:B------:R-:W-:Y:S07]  /*3b50*/  LDSM.16.M88.4 R28, [R201] ;  /* 0x00000000c91c783b */ /* 0x000fee0000000200 */
[----:B------:R-:W-:Y:S01]  /*3b60*/  HMMA.16816.F32.BF16 R96, R12, R38, RZ ;  /* 0x000000260c60723c */ /* 0x000fe200000418ff */
[----:B------:R-:W2:Y:S04]  /*3b70*/  LDSM.16.M88.4 R12, [R198] ;  /* 0x00000000c60c783b */ /* 0x000ea80000000200 */
[----:B------:R-:W-:Y:S01]  /*3b80*/  @!PT LDS RZ, [RZ] ;  /* 0x00000000fffff984 */ /* 0x000fe20000000800 */
[----:B------:R-:W-:Y:S01]  /*3b90*/  @!PT LDS RZ, [RZ] ;  /* 0x00000000fffff984 */ /* 0x000fe20000000800 */
[----:B------:R-:W-:Y:S01]  /*3ba0*/  @!PT LDS RZ, [RZ] ;  /* 0x00000000fffff984 */ /* 0x000fe20000000800 */
[----:B------:R3:W-:Y:S01]  /*3bb0*/  LDGSTS.E.BYPASS.LTC128B.128 [R207+0x100], [R22.64], !P2 ;  /* 0x0010000016cf7fae */ /* 0x0007e2000d101d46 */
[----:B------:R-:W-:-:S03]  /*3bc0*/  ISETP.LT.OR P2, PT, R5, 0x31, P1 ;  /* 0x000000310500780c */ /* 0x000fc60000f41670 */
[----:B------:R3:W-:Y:S01]  /*3bd0*/  LDGSTS.E.BYPASS.LTC128B.128 [R207+0x900], [R20.64], !P0 ;  /* 0x0090000014cf7fae */ /* 0x0007e2000c101d46 */
[----:B------:R-:W-:Y:S01]  /*3be0*/  ISETP.LT.OR P0, PT, R5, 0x41, P1 ;  /* 0x000000410500780c */ /* 0x000fe20000f01670 */
[C---:B-1----:R-:W-:Y:S02]  /*3bf0*/  HMMA.16816.F32.BF16 R160, R8.reuse, R34, R52 ;  /* 0x0000002208a0723c */ /* 0x042fe40000041834 */
[----:B------:R1:W-:Y:S06]  /*3c00*/  LDGSTS.E.BYPASS.LTC128B.128 [R207+0x1100], [R18.64], !P3 ;  /* 0x0110000012cf7fae */ /* 0x0003ec000d901d46 */
[----:B------:R1:W-:Y:S04]  /*3c10*/  LDGSTS.E.BYPASS.LTC128B.128 [R207+0x1900], [R16.64], !P2 ;  /* 0x0190000010cf7fae */ /* 0x0003e8000d101d46 */
[----:B------:R4:W-:Y:S04]  /*3c20*/  LDGSTS.E.BYPASS.LTC128B.128 [R207+0x2100], [R2.64], !P0 ;  /* 0x0210000002cf7fae */ /* 0x0009e8000c101d46 */
[----:B------:R-:W-:Y:S01]  /*3c30*/  LDSM.16.M88.4 R52, [R194+0x1000] ;  /* 0x00100000c234783b */ /* 0x000fe20000000200 */
[C---:B------:R-:W-:Y:S03]  /*3c40*/  HMMA.16816.F32.BF16 R36, R8.reuse, R32, R48 ;  /* 0x000000200824723c */ /* 0x040fe60000041830 */
[----:B------:R-:W-:Y:S04]  /*3c50*/  LDSM.16.M88.4 R56, [R194+0x800] ;  /* 0x00080000c238783b */ /* 0x000fe80000000200 */
[----:B------:R-:W-:Y:S04]  /*3c60*/  LDSM.16.M88.4 R60, [R194] ;  /* 0x00000000c23c783b */ /* 0x000fe80000000200 */
[----:B---3--:R-:W3:Y:S01]  /*3c70*/  LDSM.16.M88.4 R20, [R196+0x2000] ;  /* 0x00200000c414783b */ /* 0x008ee20000000200 */
[C---:B------:R-:W-:Y:S03]  /*3c80*/  HMMA.16816.F32.BF16 R76, R8.reuse, R68, R44 ;  /* 0x00000044084c723c */ /* 0x040fe6000004182c */
[----:B------:R-:W5:Y:S04]  /*3c90*/  LDSM.16.M88.4 R48, [R194+0x1800] ;  /* 0x00180000c230783b */ /* 0x000f680000000200 */
[----:B-1----:R-:W1:Y:S04]  /*3ca0*/  LDSM.16.M88.4 R16, [R196] ;  /* 0x00000000c410783b */ /* 0x002e680000000200 */
[----:B------:R-:W1:Y:S01]  /*3cb0*/  LDSM.16.M88.4 R44, [R194+0x2000] ;  /* 0x00200000c22c783b */ /* 0x000e620000000200 */
[C---:B------:R-:W-:Y:S03]  /*3cc0*/  HMMA.16816.F32.BF16 R72, R8.reuse, R64, R72 ;  /* 0x000000400848723c */ /* 0x040fe60000041848 */
[----:B------:R-:W-:Y:S04]  /*3cd0*/  LDSM.16.M88.4 R40, [R191] ;  /* 0x00000000bf28783b */ /* 0x000fe80000000200 */
[----:B------:R-:W0:Y:S01]  /*3ce0*/  LDGDEPBAR ;  /* 0x00000000000079af */ /* 0x000e220000000000 */
[----:B------:R-:W-:Y:S08]  /*3cf0*/  HMMA.16816.F32.BF16 R84, R8, R70, R84 ;  /* 0x000000460854723c */ /* 0x000ff00000041854 */
[----:B--2---:R-:W-:Y:S08]  /*3d00*/  HMMA.16816.F32.BF16 R144, R12, R68, R144 ;  /* 0x000000440c90723c */ /* 0x004ff00000041890 */
[C---:B------:R-:W-:Y:S08]  /*3d10*/  HMMA.16816.F32.BF16 R92, R8.reuse, R28, R92 ;  /* 0x0000001c085c723c */ /* 0x040ff0000004185c */
[----:B------:R-:W-:Y:S08]  /*3d20*/  HMMA.16816.F32.BF16 R80, R8, R66, R80 ;  /* 0x000000420850723c */ /* 0x000ff00000041850 */
[C---:B------:R-:W-:Y:S08]  /*3d30*/  HMMA.16816.F32.BF16 R148, R12.reuse, R64, R148 ;  /* 0x000000400c94723c */ /* 0x040ff00000041894 */
[----:B------:R-:W-:Y:S08]  /*3d40*/  HMMA.16816.F32.BF16 R68, R12, R70, R124 ;  /* 0x000000460c44723c */ /* 0x000ff0000004187c */
[----:B------:R-:W-:Y:S08]  /*3d50*/  HMMA.16816.F32.BF16 R88, R8, R24, R88 ;  /* 0x000000180858723c */ /* 0x000ff00000041858 */
[C---:B------:R-:W-:Y:S08]  /*3d60*/  HMMA.16816.F32.BF16 R64, R12.reuse, R66, R116 ;  /* 0x000000420c40723c */ /* 0x040ff00000041874 */
[C---:B------:R-:W-:Y:S08]  /*3d70*/  HMMA.16816.F32.BF16 R152, R12.reuse, R32, R112 ;  /* 0x000000200c98723c */ /* 0x040ff00000041870 */
[----:B------:R-:W-:Y:S01]  /*3d80*/  HMMA.16816.F32.BF16 R128, R12, R34, R128 ;  /* 0x000000220c80723c */ /* 0x000fe20000041880 */
[----:B------:R-:W-:Y:S07]  /*3d90*/  LDSM.16.M88.4 R32, [R191+0x1000] ;  /* 0x00100000bf20783b */ /* 0x000fee0000000200 */
[----:B------:R-:W-:Y:S08]  /*3da0*/  HMMA.16816.F32.BF16 R140, R8, R30, R140 ;  /* 0x0000001e088c723c */ /* 0x000ff0000004188c */
[----:B------:R-:W-:Y:S08]  /*3db0*/  HMMA.16816.F32.BF16 R156, R12, R28, R104 ;  /* 0x0000001c0c9c723c */ /* 0x000ff00000041868 */
[----:B------:R-:W-:Y:S01]  /*3dc0*/  HMMA.16816.F32.BF16 R136, R8, R26, R136 ;  /* 0x0000001a0888723c */ /* 0x000fe20000041888 */
[----:B------:R-:W-:Y:S07]  /*3dd0*/  LDSM.16.M88.4 R8, [R197+0x2000] ;  /* 0x00200000c508783b */ /* 0x000fee0000000200 */
[C---:B------:R-:W-:Y:S01]  /*3de0*/  HMMA.16816.F32.BF16 R132, R12.reuse, R30, R108 ;  /* 0x0000001e0c84723c */ /* 0x040fe2000004186c */
[----:B------:R-:W2:Y:S07]  /*3df0*/  LDSM.16.M88.4 R28, [R191+0x1800] ;  /* 0x00180000bf1c783b */ /* 0x000eae0000000200 */
[C---:B------:R-:W-:Y:S08]  /*3e00*/  HMMA.16816.F32.BF16 R164, R12.reuse, R24, R100 ;  /* 0x000000180ca4723c */ /* 0x040ff00000041864 */
[----:B------:R-:W-:Y:S01]  /*3e10*/  HMMA.16816.F32.BF16 R124, R12, R26, R96 ;  /* 0x0000001a0c7c723c */ /* 0x000fe20000041860 */
[----:B------:R-:W2:Y:S04]  /*3e20*/  LDSM.16.M88.4 R12, [R197] ;  /* 0x00000000c50c783b */ /* 0x000ea80000000200 */
[----:B------:R-:W2:Y:S03]  /*3e30*/  LDSM.16.M88.4 R24, [R191+0x2000] ;  /* 0x00200000bf18783b */ /* 0x000ea60000000200 */
[----:B---3--:R-:W-:Y:S01]  /*3e40*/  HMMA.16816.F32.BF16 R108, R20, R52, R36 ;  /* 0x00000034146c723c */ /* 0x008fe20000041824 */
[----:B------:R-:W3:Y:S01]  /*3e50*/  LDSM.16.M88.4 R36, [R191+0x800] ;  /* 0x00080000bf24783b */ /* 0x000ee20000000200 */
[----:B------:R-:W-:Y:S01]  /*3e60*/  LOP3.LUT R204, R204, 0xfffdffff, RZ, 0xc0, !PT ;  /* 0xfffdffffcccc7812 */ /* 0x000fe200078ec0ff */
[----:B------:R-:W-:-:S05]  /*3e70*/  DEPBAR.LE SB0, 0x0 ;  /* 0x000080000000791a */ /* 0x000fca0000000000 */
[C---:B------:R-:W-:Y:S08]  /*3e80*/  HMMA.16816.F32.BF16 R112, R20.reuse, R56, R72 ;  /* 0x000000381470723c */ /* 0x040ff00000041848 */
[C---:B------:R-:W-:Y:S08]  /*3e90*/  HMMA.16816.F32.BF16 R116, R20.reuse, R60, R76 ;  /* 0x0000003c1474723c */ /* 0x040ff0000004184c */
[----:B-----5:R-:W-:Y:S08]  /*3ea0*/  HMMA.16816.F32.BF16 R104, R20, R48, R92 ;  /* 0x000000301468723c */ /* 0x020ff0000004185c */
[----:B-1----:R-:W-:Y:S08]  /*3eb0*/  HMMA.16816.F32.BF16 R72, R16, R62, R68 ;  /* 0x0000003e1048723c */ /* 0x002ff00000041844 */
[C---:B------:R-:W-:Y:S08]  /*3ec0*/  HMMA.16816.F32.BF16 R100, R20.reuse, R44, R88 ;  /* 0x0000002c1464723c */ /* 0x040ff00000041858 */
[C---:B------:R-:W-:Y:S08]  /*3ed0*/  HMMA.16816.F32.BF16 R96, R20.reuse, R62, R84 ;  /* 0x0000003e1460723c */ /* 0x040ff00000041854 */
[----:B------:R-:W-:Y:S08]  /*3ee0*/  HMMA.16816.F32.BF16 R92, R20, R58, R80 ;  /* 0x0000003a145c723c */ /* 0x000ff00000041850 */
[C---:B------:R-:W-:Y:S08]  /*3ef0*/  HMMA.16816.F32.BF16 R76, R16.reuse, R60, R144 ;  /* 0x0000003c104c723c */ /* 0x040ff00000041890 */
[C---:B------:R-:W-:Y:S08]  /*3f00*/  HMMA.16816.F32.BF16 R68, R16.reuse, R56, R148 ;  /* 0x000000381044723c */ /* 0x040ff00000041894 */
[----:B------:R-:W-:Y:S08]  /*3f10*/  HMMA.16816.F32.BF16 R64, R16, R58, R64 ;  /* 0x0000003a1040723c */ /* 0x000ff00000041840 */
[----:B------:R-:W-:Y:S08]  /*3f20*/  HMMA.16816.F32.BF16 R88, R20, R54, R160 ;  /* 0x000000361458723c */ /* 0x000ff000000418a0 */
[C---:B------:R-:W-:Y:S08]  /*3f30*/  HMMA.16816.F32.BF16 R60, R16.reuse, R52, R152 ;  /* 0x00000034103c723c */ /* 0x040ff00000041898 */
[----:B------:R-:W-:Y:S08]  /*3f40*/  HMMA.16816.F32.BF16 R56, R16, R54, R128 ;  /* 0x000000361038723c */ /* 0x000ff00000041880 */
[----:B------:R-:W-:Y:S08]  /*3f50*/  HMMA.16816.F32.BF16 R84, R20, R50, R140 ;  /* 0x000000321454723c */ /* 0x000ff0000004188c */
[----:B------:R-:W-:Y:S08]  /*3f60*/  HMMA.16816.F32.BF16 R52, R16, R48, R156 ;  /* 0x000000301034723c */ /* 0x000ff0000004189c */
[----:B------:R-:W-:Y:S08]  /*3f70*/  HMMA.16816.F32.BF16 R80, R20, R46, R136 ;  /* 0x0000002e1450723c */ /* 0x000ff00000041888 */
[C---:B------:R-:W-:Y:S08]  /*3f80*/  HMMA.16816.F32.BF16 R48, R16.reuse, R50, R132 ;  /* 0x000000321030723c */ /* 0x040ff00000041884 */
[C---:B------:R-:W-:Y:S08]  /*3f90*/  HMMA.16816.F32.BF16 R20, R16.reuse, R44, R164 ;  /* 0x0000002c1014723c */ /* 0x040ff000000418a4 */
[----:B------:R-:W-:Y:S01]  /*3fa0*/  HMMA.16816.F32.BF16 R16, R16, R46, R124 ;  /* 0x0000002e1010723c */ /* 0x000fe2000004187c */
[----:B------:R-:W-:-:S02]  /*3fb0*/  @P5 LOP3.LUT R204, R204, 0x20000, RZ, 0xfc, !PT ;  /* 0x00020000cccc5812 */ /* 0x000fc400078efcff */
[----:B------:R-:W-:Y:S02]  /*3fc0*/  ISETP.GT.AND P0, PT, R122, R176, PT ;  /* 0x000000b07a00720c */ /* 0x000fe40003f04270 */
[----:B------:R-:W-:Y:S02]  /*3fd0*/  ISETP.GT.AND P4, PT, R174, 0x4f, PT ;  /* 0x0000004fae00780c */ /* 0x000fe40003f84270 */
[----:B------:R-:W-:Y:S01]  /*3fe0*/  LOP3.LUT R204, R204, 0xffffffbf, RZ, 0xc0, !PT ;  /* 0xffffffbfcccc7812 */ /* 0x000fe200078ec0ff */
[C---:B--2---:R-:W-:Y:S03]  /*3ff0*/  HMMA.16816.F32.BF16 R104, R8.reuse, R28, R104 ;  /* 0x0000001c0868723c */ /* 0x044fe60000041868 */
[----:B------:R-:W-:Y:S01]  /*4000*/  @P6 LOP3.LUT R204, R204, 0x40, RZ, 0xfc, !PT ;  /* 0x00000040cccc6812 */ /* 0x000fe200078efcff */
[----:B------:R-:W-:Y:S03]  /*4010*/  BSSY B0, `(.L_x_2537) ;  /* 0x0000053000007945 */ /* 0x000fe60003800000 */
[----:B------:R-:W-:Y:S01]  /*4020*/  LOP3.LUT R204, R204, 0xffff7fff, RZ, 0xc0, !PT ;  /* 0xffff7fffcccc7812 */ /* 0x000fe200078ec0ff */
[----:B------:R-:W-:Y:S03]  /*4030*/  HMMA.16816.F32.BF16 R84, R8, R30, R84 ;  /* 0x0000001e0854723c */ /* 0x000fe60000041854 */
[----:B------:R-:W-:-:S05]  /*4040*/  @P4 LOP3.LUT R204, R204, 0x8000, RZ, 0xfc, !PT ;  /* 0x00008000cccc4812 */ /* 0x000fca00078efcff */
[C---:B------:R-:W-:Y:S08]  /*4050*/  HMMA.16816.F32.BF16 R52, R12.reuse, R28, R52 ;  /* 0x0000001c0c34723c */ /* 0x040ff00000041834 */
[----:B------:R-:W-:Y:S08]  /*4060*/  HMMA.16816.F32.BF16 R48, R12, R30, R48 ;  /* 0x0000001e0c30723c */ /* 0x000ff00000041830 */
[C---:B------:R-:W-:Y:S08]  /*4070*/  HMMA.16816.F32.BF16 R44, R8.reuse, R42, R96 ;  /* 0x0000002a082c723c */ /* 0x040ff00000041860 */
[C---:B------:R-:W-:Y:S08]  /*4080*/  HMMA.16816.F32.BF16 R100, R8.reuse, R24, R100 ;  /* 0x000000180864723c */ /* 0x040ff00000041864 */
[----:B------:R-:W-:Y:S08]  /*4090*/  HMMA.16816.F32.BF16 R80, R8, R26, R80 ;  /* 0x0000001a0850723c */ /* 0x000ff00000041850 */
[----:B------:R-:W-:Y:S08]  /*40a0*/  HMMA.16816.F32.BF16 R28, R12, R24, R20 ;  /* 0x000000180c1c723c */ /* 0x000ff00000041814 */
[C---:B------:R-:W-:Y:S08]  /*40b0*/  HMMA.16816.F32.BF16 R116, R8.reuse, R40, R116 ;  /* 0x000000280874723c */ /* 0x040ff00000041874 */
[C---:B---3--:R-:W-:Y:S08]  /*40c0*/  HMMA.16816.F32.BF16 R112, R8.reuse, R36, R112 ;  /* 0x000000240870723c */ /* 0x048ff00000041870 */
        /* <DEDUP_REMOVED lines=13> */
[----:B----4-:R-:W-:Y:S01]  /*41a0*/  IADD3 R2, R174, R121, R175 ;  /* 0x00000079ae027210 */ /* 0x010fe20007ffe0af */
        /* <DEDUP_REMOVED lines=27> */
.L_x_2730:
        /* <DEDUP_REMOVED lines=23> */
.L_x_2731:
[----:B---3--:R-:W-:Y:S02]  /*44d0*/  ISETP.GE.AND P1, PT, R205, c[0x0][0x1d4], PT ;  /* 0x00007500cd007a0c */ /* 0x008fe40003f26270 */
[----:B--2---:R-:W-:-:S05]  /*44e0*/  IADD3 R2, P0, R0, R123, RZ ;  /* 0x0000007b00027210 */ /* 0x004fca0007f1e0ff */
[----:B-1----:R-:W-:-:S06]  /*44f0*/  IMAD.X R3, R5, 0x1, R6, P0 ;  /* 0x0000000105037824 */ /* 0x002fcc00000e0606 */
[----:B------:R-:W-:Y:S01]  /*4500*/  @!PT LDS RZ, [RZ] ;  /* 0x00000000fffff984 */ /* 0x000fe20000000800 */
[----:B------:R-:W-:Y:S01]  /*4510*/  @!PT LDS RZ, [RZ] ;  /* 0x00000000fffff984 */ /* 0x000fe20000000800 */
[----:B------:R-:W-:Y:S01]  /*4520*/  @!PT LDS RZ, [RZ] ;  /* 0x00000000fffff984 */ /* 0x000fe20000000800 */
[----:B------:R1:W-:Y:S02]  /*4530*/  LDGSTS.E.BYPASS.LTC128B.128 [R207+0x4900], [R2.64], !P1 ;  /* 0x0490000002cf7fae */ /* 0x0003e4000c901d46 */
.L_x_2538:
[----:B----4-:R-:W-:Y:S05]  /*4540*/  BSYNC B0 ;  /* 0x0000000000007941 */ /* 0x010fea0003800000 */
.L_x_2537:
        /* <DEDUP_REMOVED lines=8> */
[----:B------:R-:W-:Y:S01]  /*45d0*/  IADD3 R12, -R248, R4, RZ ;  /* 0x00000004f80c7210 */ /* 0x000fe20007ffe1ff */
        /* <DEDUP_REMOVED lines=10> */
.L_x_2732:
        /* <DEDUP_REMOVED lines=17> */
.L_x_2544:
[----:B------:R-:W-:-:S04]  /*4790*/  MOV R3, c[0x0][0x32c] ;  /* 0x0000cb0000037a02 */ /* 0x000fc80000000f00 */
[----:B------:R-:W-:-:S13]  /*47a0*/  ISETP.NE.AND P0, PT, R3, 0x1, PT ;  /* 0x000000010300780c */ /* 0x000fda0003f05270 */
[----:B------:R-:W-:-:S05]  /*47b0*/  @P0 IMAD.HI.U32 R3, R2, c[0x0][0x330], RZ ;  /* 0x0000cc0002030a27 */ /* 0x000fca00078e00ff */
[----:B------:R-:W-:Y:S02]  /*47c0*/  @P0 SHF.R.U32.HI R2, RZ, c[0x0][0x334], R3 ;  /* 0x0000cd00ff020a19 */ /* 0x000fe40000011603 */
.L_x_2545:
[----:B------:R-:W-:Y:S05]  /*47d0*/  BSYNC B0 ;  /* 0x0000000000007941 */ /* 0x000fea0003800000 */
.L_x_2543:
[----:B------:R-:W-:-:S05]  /*47e0*/  IMAD R2, R2, c[0x0][0x32c], R12 ;  /* 0x0000cb0002027a24 */ /* 0x000fca00078e020c */
[----:B------:R-:W-:Y:S02]  /*47f0*/  IADD3 R3, R2, c[0x0][0x32c], RZ ;  /* 0x0000cb0002037a10 */ /* 0x000fe40007ffe0ff */
[----:B------:R-:W-:Y:S02]  /*4800*/  IMNMX R0, R0, R2, !PT ;  /* 0x0000000200007217 */ /* 0x000fe40007800200 */
[----:B------:R-:W-:Y:S02]  /*4810*/  IMNMX R5, R5, R3, PT ;  /* 0x0000000305057217 */ /* 0x000fe40003800200 */
.L_x_2542:
[----:B------:R-:W-:Y:S05]  /*4820*/  BRA.DIV ~URZ, `(.L_x_2546) ;  /* 0x00016d027f007947 */ /* 0x000fea000b800000 */
[----:B------:R2:W3:Y:S02]  /*4830*/  SHFL.IDX PT, R2, R8, 0x1, 0x1c1f ;  /* 0x003c1f0008027f89 */ /* 0x0004e400000e0000 */
.L_x_2733:
[----:B------:R-:W-:Y:S02]  /*4840*/  IMAD.MOV.U32 R3, RZ, RZ, c[0x0][0x32c] ;  /* 0x0000cb00ff037624 */ /* 0x000fe400078e00ff */
[----:B---3--:R-:W-:-:S03]  /*4850*/  IMAD.IADD R6, R10, 0x1, R2 ;  /* 0x000000010a067824 */ /* 0x008fc600078e0202 */
[----:B------:R-:W-:Y:S02]  /*4860*/  ISETP.GE.AND P0, PT, R3, 0x1, PT ;  /* 0x000000010300780c */ /* 0x000fe40003f06270 */
[----:B------:R-:W-:-:S04]  /*4870*/  IADD3 R3, R9, R2, RZ ;  /* 0x0000000209037210 */ /* 0x000fc80007ffe0ff */
[----:B------:R-:W-:-:S07]  /*4880*/  IMNMX R7, R11, R3, PT ;  /* 0x000000030b077217 */ /* 0x000fce0003800200 */
        /* <DEDUP_REMOVED lines=12> */
.L_x_2549:
[----:B------:R-:W-:-:S04]  /*4950*/  MOV R3, c[0x0][0x32c] ;  /* 0x0000cb0000037a02 */ /* 0x000fc80000000f00 */
[----:B------:R-:W-:-:S13]  /*4960*/  ISETP.NE.AND P0, PT, R3, 0x1, PT ;  /* 0x000000010300780c */ /* 0x000fda0003f05270 */
[----:B------:R-:W-:-:S05]  /*4970*/  @P0 IMAD.HI.U32 R3, R2, c[0x0][0x330], RZ ;  /* 0x0000cc0002030a27 */ /* 0x000fca00078e00ff */
[----:B------:R-:W-:Y:S02]  /*4980*/  @P0 SHF.R.U32.HI R2, RZ, c[0x0][0x334], R3 ;  /* 0x0000cd00ff020a19 */ /* 0x000fe40000011603 */
.L_x_2550:
[----:B------:R-:W-:Y:S05]  /*4990*/  BSYNC B0 ;  /* 0x0000000000007941 */ /* 0x000fea0003800000 */
.L_x_2548:
[----:B------:R-:W-:-:S05]  /*49a0*/  IMAD R2, R2, c[0x0][0x32c], R12 ;  /* 0x0000cb0002027a24 */ /* 0x000fca00078e020c */
[----:B------:R-:W-:Y:S02]  /*49b0*/  IADD3 R3, R2, c[0x0][0x32c], RZ ;  /* 0x0000cb0002037a10 */ /* 0x000fe40007ffe0ff */
[----:B------:R-:W-:Y:S02]  /*49c0*/  IMNMX R6, R6, R2, !PT ;  /* 0x0000000206067217 */ /* 0x000fe40007800200 */
[----:B------:R-:W-:Y:S02]  /*49d0*/  IMNMX R7, R7, R3, PT ;  /* 0x0000000307077217 */ /* 0x000fe40003800200 */
.L_x_2547:
        /* <DEDUP_REMOVED lines=18> */
[----:B------:R-:W-:Y:S02]  /*4b00*/  ISETP.GT.AND P0, PT, R0, 0x9, !P1 ;  /* 0x000000090000780c */ /* 0x000fe40004f04270 */
[----:B------:R-:W-:Y:S02]  /*4b10*/  ISETP.GE.AND P2, PT, R4, 0x41, PT ;  /* 0x000000410400780c */ /* 0x000fe40003f46270 */
[----:B------:R-:W-:Y:S02]  /*4b20*/  ISETP.LT.OR P0, PT, R5, 0xa, P0 ;  /* 0x0000000a0500780c */ /* 0x000fe40000701670 */
[----:B------:R-:W-:-:S02]  /*4b30*/  @P1 LOP3.LUT R204, R204, 0x200, RZ, 0xfc, !PT ;  /* 0x00000200cccc1812 */ /* 0x000fc400078efcff */
        /* <DEDUP_REMOVED lines=69> */
[----:B------:R-:W-:-:S13]  /*4f90*/  ISETP.GE.AND P0, PT, R4, 0x49, PT ;  /* 0x000000490400780c */ /* 0x000fda0003f06270 */
[----:B------:R-:W-:Y:S02]  /*4fa0*/  @P0 LOP3.LUT R204, R204, 0x800, RZ, 0xfc, !PT ;  /* 0x00000800cccc0812 */ /* 0x000fe400078efcff */
[----:B------:R-:W-:Y:S02]  /*4fb0*/  ISETP.GT.AND P0, PT, R0, 0x48, !P0 ;  /* 0x000000480000780c */ /* 0x000fe40004704270 */
[----:B------:R-:W-:Y:S02]  /*4fc0*/  LOP3.LUT R204, R204, 0xffffefff, RZ, 0xc0, !PT ;  /* 0xffffefffcccc7812 */ /* 0x000fe400078ec0ff */
[----:B------:R-:W-:-:S04]  /*4fd0*/  ISETP.LT.OR P0, PT, R5, 0x49, P0 ;  /* 0x000000490500780c */ /* 0x000fc80000701670 */
[----:B------:R-:W-:Y:S02]  /*4fe0*/  FSEL R167, R24, -INF , !P0 ;  /* 0xff80000018a77808 */ /* 0x000fe40004000000 */
[----:B------:R-:W-:-:S13]  /*4ff0*/  ISETP.GE.AND P0, PT, R4, 0x1, PT ;  /* 0x000000010400780c */ /* 0x000fda0003f06270 */
[----:B------:R-:W-:Y:S02]  /*5000*/  @P0 LOP3.LUT R204, R204, 0x1000, RZ, 0xfc, !PT ;  /* 0x00001000cccc0812 */ /* 0x000fe400078efcff */
[----:B------:R-:W-:Y:S02]  /*5010*/  ISETP.GT.AND P0, PT, R0, RZ, !P0 ;  /* 0x000000ff0000720c */ /* 0x000fe40004704270 */
[----:B------:R-:W-:Y:S02]  /*5020*/  LOP3.LUT R204, R204, 0xffffdfff, RZ, 0xc0, !PT ;  /* 0xffffdfffcccc7812 */ /* 0x000fe400078ec0ff */
        /* <DEDUP_REMOVED lines=8> */
[----:B------:R3:W4:Y:S02]  /*50b0*/  SHFL.IDX PT, R3, R8, 0x2, 0x1c1f ;  /* 0x005c1f0008037f89 */ /* 0x00072400000e0000 */
.L_x_2734:
        /* <DEDUP_REMOVED lines=17> */
.L_x_2554:
[----:B------:R-:W-:-:S04]  /*51d0*/  MOV R4, c[0x0][0x32c] ;  /* 0x0000cb0000047a02 */ /* 0x000fc80000000f00 */
[----:B------:R-:W-:-:S13]  /*51e0*/  ISETP.NE.AND P0, PT, R4, 0x1, PT ;  /* 0x000000010400780c */ /* 0x000fda0003f05270 */
[----:B------:R-:W-:-:S05]  /*51f0*/  @P0 IMAD.HI.U32 R4, R3, c[0x0][0x330], RZ ;  /* 0x0000cc0003040a27 */ /* 0x000fca00078e00ff */
[----:B------:R-:W-:Y:S02]  /*5200*/  @P0 SHF.R.U32.HI R3, RZ, c[0x0][0x334], R4 ;  /* 0x0000cd00ff030a19 */ /* 0x000fe40000011604 */
.L_x_2555:
[----:B------:R-:W-:Y:S05]  /*5210*/  BSYNC B0 ;  /* 0x0000000000007941 */ /* 0x000fea0003800000 */
.L_x_2553:
[----:B------:R-:W-:-:S05]  /*5220*/  IMAD R3, R3, c[0x0][0x32c], R12 ;  /* 0x0000cb0003037a24 */ /* 0x000fca00078e020c */
[----:B------:R-:W-:Y:S02]  /*5230*/  IADD3 R4, R3, c[0x0][0x32c], RZ ;  /* 0x0000cb0003047a10 */ /* 0x000fe40007ffe0ff */
[----:B------:R-:W-:Y:S02]  /*5240*/  IMNMX R0, R0, R3, !PT ;  /* 0x0000000300007217 */ /* 0x000fe40007800200 */
[----:B------:R-:W-:Y:S02]  /*5250*/  IMNMX R2, R2, R4, PT ;  /* 0x0000000402027217 */ /* 0x000fe40003800200 */
.L_x_2552:
[----:B------:R-:W-:Y:S02]  /*5260*/  LOP3.LUT P0, RZ, R204, 0x400, RZ, 0xc0, !PT ;  /* 0x00000400ccff7812 */ /* 0x000fe4000780c0ff */
[----:B------:R-:W-:Y:S02]  /*5270*/  P2R R3, PR, RZ, 0x40 ;  /* 0x00000040ff037803 */ /* 0x000fe40000000000 */
        /* <DEDUP_REMOVED lines=73> */
[----:B------:R-:W-:Y:S02]  /*5710*/  ISETP.GT.AND P0, PT, R0, RZ, !P6 ;  /* 0x000000ff0000720c */ /* 0x000fe40007704270 */
[----:B------:R-:W-:Y:S02]  /*5720*/  ISETP.NE.AND P6, PT, R3, RZ, PT ;  /* 0x000000ff0300720c */ /* 0x000fe40003fc5270 */
        /* <DEDUP_REMOVED lines=74> */
.L_x_2735:
        /* <DEDUP_REMOVED lines=17> */
.L_x_2559:
[----:B------:R-:W-:-:S04]  /*5ce0*/  MOV R4, c[0x0][0x32c] ;  /* 0x0000cb0000047a02 */ /* 0x000fc80000000f00 */
[----:B------:R-:W-:-:S13]  /*5cf0*/  ISETP.NE.AND P0, PT, R4, 0x1, PT ;  /* 0x000000010400780c */ /* 0x000fda0003f05270 */
[----:B------:R-:W-:-:S05]  /*5d00*/  @P0 IMAD.HI.U32 R4, R3, c[0x0][0x330], RZ ;  /* 0x0000cc0003040a27 */ /* 0x000fca00078e00ff */
[----:B------:R-:W-:Y:S02]  /*5d10*/  @P0 SHF.R.U32.HI R3, RZ, c[0x0][0x334], R4 ;  /* 0x0000cd00ff030a19 */ /* 0x000fe40000011604 */
.L_x_2560:
[----:B------:R-:W-:Y:S05]  /*5d20*/  BSYNC B0 ;  /* 0x0000000000007941 */ /* 0x000fea0003800000 */
.L_x_2558:
[----:B------:R-:W-:-:S05]  /*5d30*/  IMAD R3, R3, c[0x0][0x32c], R12 ;  /* 0x0000cb0003037a24 */ /* 0x000fca00078e020c */
[----:B------:R-:W-:Y:S02]  /*5d40*/  IADD3 R4, R3, c[0x0][0x32c], RZ ;  /* 0x0000cb0003047a10 */ /* 0x000fe40007ffe0ff */
[----:B------:R-:W-:Y:S02]  /*5d50*/  IMNMX R0, R0, R3, !PT ;  /* 0x0000000300007217 */ /* 0x000fe40007800200 */
[----:B------:R-:W-:Y:S02]  /*5d60*/  IMNMX R2, R2, R4, PT ;  /* 0x0000000402027217 */ /* 0x000fe40003800200 */
.L_x_2557:
[----:B------:R-:W-:Y:S02]  /*5d70*/  LOP3.LUT P0, RZ, R204, 0x400, RZ, 0xc0, !PT ;  /* 0x00000400ccff7812 */ /* 0x000fe4000780c0ff */
[----:B------:R-:W-:Y:S02]  /*5d80*/  FMNMX.FTZ R3, R33, R34, !PT ;  /* 0x0000002221037209 */ /* 0x000fe40007810000 */
[----:B------:R-:W-:Y:S02]  /*5d90*/  ISETP.GT.AND P0, PT, R0, 0x8, !P0 ;  /* 0x000000080000780c */ /* 0x000fe40004704270 */
[----:B------:R-:W-:-:S02]  /*5da0*/  FMNMX.FTZ R3, R36, R3, !PT ;  /* 0x0000000324037209 */ /* 0x000fc40007810000 */
[----:B------:R-:W-:Y:S02]  /*5db0*/  ISETP.LT.OR P0, PT, R2, 0x9, P0 ;  /* 0x000000090200780c */ /* 0x000fe40000701670 */
[----:B------:R-:W-:Y:S02]  /*5dc0*/  FMNMX.FTZ R3, R37, R3, !PT ;  /* 0x0000000325037209 */ /* 0x000fe40007810000 */
[----:B------:R-:W-:Y:S02]  /*5dd0*/  FSEL R11, R46, -INF , !P0 ;  /* 0xff8000002e0b7808 */ /* 0x000fe40004000000 */
[----:B------:R-:W-:Y:S02]  /*5de0*/  LOP3.LUT P0, RZ, R204, 0x200, RZ, 0xc0, !PT ;  /* 0x00000200ccff7812 */ /* 0x000fe4000780c0ff */
[----:B------:R-:W-:Y:S02]  /*5df0*/  FMNMX.FTZ R3, R39, R3, !PT ;  /* 0x0000000327037209 */ /* 0x000fe40007810000 */
[----:B------:R-:W-:-:S02]  /*5e00*/  ISETP.GT.AND P0, PT, R0, 0x9, !P0 ;  /* 0x000000090000780c */ /* 0x000fc40004704270 */
[----:B------:R-:W-:Y:S02]  /*5e10*/  FMNMX.FTZ R3, R44, R3, !PT ;  /* 0x000000032c037209 */ /* 0x000fe40007810000 */
[----:B------:R-:W-:Y:S02]  /*5e20*/  ISETP.LT.OR P0, PT, R2, 0xa, P0 ;  /* 0x0000000a0200780c */ /* 0x000fe40000701670 */
[----:B------:R-:W-:Y:S02]  /*5e30*/  FMNMX.FTZ R3, R48, R3, !PT ;  /* 0x0000000330037209 */ /* 0x000fe40007810000 */
[----:B------:R-:W-:Y:S02]  /*5e40*/  FSEL R32, R47, -INF , !P0 ;  /* 0xff8000002f207808 */ /* 0x000fe40004000000 */
[----:B------:R-:W-:Y:S02]  /*5e50*/  LOP3.LUT P0, RZ, R204, 0x100, RZ, 0xc0, !PT ;  /* 0x00000100ccff7812 */ /* 0x000fe4000780c0ff */
[----:B------:R-:W-:-:S02]  /*5e60*/  FMNMX.FTZ R3, R94, R3, !PT ;  /* 0x000000035e037209 */ /* 0x000fc40007810000 */
[----:B------:R-:W-:Y:S02]  /*5e70*/  ISETP.GT.AND P0, PT, R0, 0x10, !P0 ;  /* 0x000000100000780c */ /* 0x000fe40004704270 */
[----:B------:R-:W-:Y:S02]  /*5e80*/  FMNMX.FTZ R3, R126, R3, !PT ;  /* 0x000000037e037209 */ /* 0x000fe40007810000 */
[----:B------:R-:W-:Y:S02]  /*5e90*/  ISETP.LT.OR P0, PT, R2, 0x11, P0 ;  /* 0x000000110200780c */ /* 0x000fe40000701670 */
[----:B------:R-:W-:Y:S02]  /*5ea0*/  FMNMX.FTZ R3, R127, R3, !PT ;  /* 0x000000037f037209 */ /* 0x000fe40007810000 */
[----:B------:R-:W-:Y:S02]  /*5eb0*/  FSEL R60, R114, -INF , !P0 ;  /* 0xff800000723c7808 */ /* 0x000fe40004000000 */
[----:B------:R-:W-:-:S02]  /*5ec0*/  LOP3.LUT P0, RZ, R204, 0x80, RZ, 0xc0, !PT ;  /* 0x00000080ccff7812 */ /* 0x000fc4000780c0ff */
[----:B------:R-:W-:Y:S02]  /*5ed0*/  FMNMX.FTZ R3, R128, R3, !PT ;  /* 0x0000000380037209 */ /* 0x000fe40007810000 */
[----:B------:R-:W-:Y:S02]  /*5ee0*/  ISETP.GT.AND P0, PT, R0, 0x11, !P0 ;  /* 0x000000110000780c */ /* 0x000fe40004704270 */
[----:B------:R-:W-:Y:S02]  /*5ef0*/  FMNMX.FTZ R3, R129, R3, !PT ;  /* 0x0000000381037209 */ /* 0x000fe40007810000 */
[----:B------:R-:W-:Y:S02]  /*5f00*/  ISETP.LT.OR P0, PT, R2, 0x12, P0 ;  /* 0x000000120200780c */ /* 0x000fe40000701670 */
[----:B------:R-:W-:Y:S02]  /*5f10*/  FMNMX.FTZ R3, R153, R3, !PT ;  /* 0x0000000399037209 */ /* 0x000fe40007810000 */
[----:B------:R-:W-:-:S02]  /*5f20*/  FSEL R62, R115, -INF , !P0 ;  /* 0xff800000733e7808 */ /* 0x000fc40004000000 */
[----:B------:R-:W-:Y:S02]  /*5f30*/  LOP3.LUT P0, RZ, R204, 0x20, RZ, 0xc0, !PT ;  /* 0x00000020ccff7812 */ /* 0x000fe4000780c0ff */
[----:B------:R-:W-:Y:S02]  /*5f40*/  FMNMX.FTZ R3, R152, R3, !PT ;  /* 0x0000000398037209 */ /* 0x000fe40007810000 */
[----:B------:R-:W-:Y:S02]  /*5f50*/  ISETP.GT.AND P0, PT, R0, 0x18, !P0 ;  /* 0x000000180000780c */ /* 0x000fe40004704270 */
[----:B------:R-:W-:Y:S02]  /*5f60*/  FMNMX.FTZ R3, R151, R3, !PT ;  /* 0x0000000397037209 */ /* 0x000fe40007810000 */
[----:B------:R-:W-:Y:S02]  /*5f70*/  ISETP.LT.OR P0, PT, R2, 0x19, P0 ;  /* 0x000000190200780c */ /* 0x000fe40000701670 */
[----:B------:R-:W-:-:S02]  /*5f80*/  FMNMX.FTZ R3, R150, R3, !PT ;  /* 0x0000000396037209 */ /* 0x000fc40007810000 */
[----:B------:R-:W-:Y:S02]  /*5f90*/  FSEL R63, R98, -INF , !P0 ;  /* 0xff800000623f7808 */ /* 0x000fe40004000000 */
        /* <DEDUP_REMOVED lines=40> */
[C---:B------:R-:W-:Y:S02]  /*6220*/  ISETP.GT.AND P0, PT, R0.reuse, 0x41, !P1 ;  /* 0x000000410000780c */ /* 0x040fe40004f04270 */
[----:B------:R-:W-:Y:S02]  /*6230*/  ISETP.GT.AND P1, PT, R0, RZ, !P5 ;  /* 0x000000ff0000720c */ /* 0x000fe40006f24270 */
[C---:B------:R-:W-:Y:S02]  /*6240*/  ISETP.LT.OR P0, PT, R2.reuse, 0x42, P0 ;  /* 0x000000420200780c */ /* 0x040fe40000701670 */
[----:B------:R-:W-:Y:S02]  /*6250*/  ISETP.LT.OR P1, PT, R2, 0x1, P1 ;  /* 0x000000010200780c */ /* 0x000fe40000f21670 */
[----:B------:R-:W-:-:S02]  /*6260*/  FSEL R156, R103, -INF , !P0 ;  /* 0xff800000679c7808 */ /* 0x000fc40004000000 */
[----:B------:R-:W-:Y:S02]  /*6270*/  ISETP.GT.AND P0, PT, R0, 0x1, !P3 ;  /* 0x000000010000780c */ /* 0x000fe40005f04270 */
[----:B------:R-:W-:Y:S02]  /*6280*/  FSEL R9, R118, -INF , !P1 ;  /* 0xff80000076097808 */ /* 0x000fe40004800000 */
[----:B------:R-:W-:-:S04]  /*6290*/  ISETP.LT.OR P0, PT, R2, 0x2, P0 ;  /* 0x000000020200780c */ /* 0x000fc80000701670 */
[----:B------:R-:W-:Y:S02]  /*62a0*/  FSEL R10, R119, -INF , !P0 ;  /* 0xff800000770a7808 */ /* 0x000fe40004000000 */
[----:B------:R-:W-:Y:S02]  /*62b0*/  ISETP.GT.AND P0, PT, R0, 0x48, !P4 ;  /* 0x000000480000780c */ /* 0x000fe40006704270 */
[----:B------:R-:W-:Y:S02]  /*62c0*/  FMNMX.FTZ R7, R9, R10, !PT ;  /* 0x0000000a09077209 */ /* 0x000fe40007810000 */
[----:B------:R-:W-:Y:S02]  /*62d0*/  ISETP.LT.OR P0, PT, R2, 0x49, P0 ;  /* 0x000000490200780c */ /* 0x000fe40000701670 */
[----:B------:R-:W-:Y:S02]  /*62e0*/  FMNMX.FTZ R7, R11, R7, !PT ;  /* 0x000000070b077209 */ /* 0x000fe40007810000 */
[----:B------:R-:W-:-:S02]  /*62f0*/  FSEL R155, R82, -INF , !P0 ;  /* 0xff800000529b7808 */ /* 0x000fc40004000000 */
[----:B------:R-:W-:Y:S02]  /*6300*/  ISETP.GT.AND P0, PT, R0, 0x49, !P6 ;  /* 0x000000490000780c */ /* 0x000fe40007704270 */
[----:B------:R-:W-:Y:S02]  /*6310*/  FMNMX.FTZ R0, R13, R16, !PT ;  /* 0x000000100d007209 */ /* 0x000fe40007810000 */
[----:B------:R-:W-:Y:S02]  /*6320*/  ISETP.LT.OR P0, PT, R2, 0x4a, P0 ;  /* 0x0000004a0200780c */ /* 0x000fe40000701670 */
        /* <DEDUP_REMOVED lines=60> */
.L_x_2736:
[----:B--2---:R-:W-:Y:S01]  /*66f0*/  FMNMX.FTZ R4, R0, R2, !PT ;  /* 0x0000000200047209 */ /* 0x004fe20007810000 */
[----:B------:R-:W-:Y:S05]  /*6700*/  BRA.DIV ~URZ, `(.L_x_2562) ;  /* 0x00014fd27f007947 */ /* 0x000fea000b800000 */
[----:B-1----:R-:W1:Y:S04]  /*6710*/  SHFL.BFLY PT, R0, R5, 0x2, 0x1f ;  /* 0x0c401f0005007f89 */ /* 0x002e6800000e0000 */
[----:B------:R-:W2:Y:S04]  /*6720*/  SHFL.BFLY PT, R2, R6, 0x2, 0x1f ;  /* 0x0c401f0006027f89 */ /* 0x000ea800000e0000 */
[----:B---34-:R-:W3:Y:S04]  /*6730*/  SHFL.BFLY PT, R8, R7, 0x2, 0x1f ;  /* 0x0c401f0007087f89 */ /* 0x018ee800000e0000 */
        /* <DEDUP_REMOVED lines=10> */
.L_x_2737:
        /* <DEDUP_REMOVED lines=10> */
[----:B------:R-:W-:Y:S01]  /*6880*/  FSEL R3, R3, RZ, P0 ;  /* 0x000000ff03037208 */ /* 0x000fe20000000000 */
[----:B------:R-:W-:Y:S01]  /*6890*/  LDSM.16.MT88.4 R24, [R193] ;  /* 0x00000000c118783b */ /* 0x000fe20000004200 */
[----:B------:R-:W-:Y:S01]  /*68a0*/  FSETP.NEU.FTZ.AND P0, PT, R95, -INF , PT ;  /* 0xff8000005f00780b */ /* 0x000fe20003f1d000 */
[----:B------:R1:W-:Y:S03]  /*68b0*/  MUFU.EX2 R225, R0 ;  /* 0x0000000000e17308 */ /* 0x0003e60000000800 */
[----:B------:R-:W-:-:S02]  /*68c0*/  FSEL R2, R2, RZ, P0 ;  /* 0x000000ff02027208 */ /* 0x000fc40000000000 */
[----:B------:R-:W-:-:S03]  /*68d0*/  FSETP.NEU.FTZ.AND P0, PT, R61, -INF , PT ;  /* 0xff8000003d00780b */ /* 0x000fc60003f1d000 */
[----:B------:R-:W-:-:S04]  /*68e0*/  FFMA.FTZ R5, R36, c[0x0][0x2d0], -R2 ;  /* 0x0000b40024057a23 */ /* 0x000fc80000010802 */
[----:B------:R2:W-:Y:S01]  /*68f0*/  MUFU.EX2 R218, R5 ;  /* 0x0000000500da7308 */ /* 0x0005e20000000800 */
[----:B-1----:R-:W-:-:S07]  /*6900*/  FFMA.FTZ R0, R15, c[0x0][0x2d0], -R4 ;  /* 0x0000b4000f007a23 */ /* 0x002fce0000010804 */
[----:B------:R1:W4:Y:S01]  /*6910*/  MUFU.EX2 R223, R0 ;  /* 0x0000000000df7308 */ /* 0x0003220000000800 */
[----:B--2---:R-:W-:-:S07]  /*6920*/  FFMA.FTZ R5, R37, c[0x0][0x2d0], -R2 ;  /* 0x0000b40025057a23 */ /* 0x004fce0000010802 */
[----:B------:R-:W-:Y:S01]  /*6930*/  MUFU.EX2 R232, R5 ;  /* 0x0000000500e87308 */ /* 0x000fe20000000800 */
[----:B-1----:R-:W-:Y:S01]  /*6940*/  FFMA.FTZ R0, R17, c[0x0][0x2d0], -R4 ;  /* 0x0000b40011007a23 */ /* 0x002fe20000010804 */
[----:B----4-:R-:W-:-:S06]  /*6950*/  F2FP.BF16.PACK_AB R12, R223, R225 ;  /* 0x000000e1df0c723e */ /* 0x010fcc00000010ff */
[----:B------:R1:W-:Y:S02]  /*6960*/  MUFU.EX2 R227, R0 ;  /* 0x0000000000e37308 */ /* 0x0003e40000000800 */
[----:B-1----:R-:W-:-:S06]  /*6970*/  FFMA.FTZ R0, R18, c[0x0][0x2d0], -R4 ;  /* 0x0000b40012007a23 */ /* 0x002fcc0000010804 */
[----:B------:R1:W2:Y:S02]  /*6980*/  MUFU.EX2 R243, R0 ;  /* 0x0000000000f37308 */ /* 0x0002a40000000800 */
[----:B-1----:R-:W-:Y:S01]  /*6990*/  FFMA.FTZ R0, R20, c[0x0][0x2d0], -R4 ;  /* 0x0000b40014007a23 */ /* 0x002fe20000010804 */
[----:B--2---:R-:W-:-:S05]  /*69a0*/  F2FP.BF16.PACK_AB R14, R243, R227 ;  /* 0x000000e3f30e723e */ /* 0x004fca00000010ff */
[----:B------:R1:W-:Y:S02]  /*69b0*/  MUFU.EX2 R246, R0 ;  /* 0x0000000000f67308 */ /* 0x0003e40000000800 */
[----:B-1----:R-:W-:-:S06]  /*69c0*/  FFMA.FTZ R0, R21, c[0x0][0x2d0], -R4 ;  /* 0x0000b40015007a23 */ /* 0x002fcc0000010804 */
[----:B------:R1:W-:Y:S02]  /*69d0*/  MUFU.EX2 R251, R0 ;  /* 0x0000000000fb7308 */ /* 0x0003e40000000800 */
[----:B-1----:R-:W-:Y:S02]  /*69e0*/  FFMA.FTZ R0, R22, c[0x0][0x2d0], -R4 ;  /* 0x0000b40016007a23 */ /* 0x002fe40000010804 */
[----:B------:R-:W-:Y:S04]  /*69f0*/  LDSM.16.MT88.4 R20, [R190] ;  /* 0x00000000be14783b */ /* 0x000fe80000004200 */
[----:B------:R1:W-:Y:S02]  /*6a00*/  MUFU.EX2 R252, R0 ;  /* 0x0000000000fc7308 */ /* 0x0003e40000000800 */
[----:B-1----:R-:W-:-:S06]  /*6a10*/  FFMA.FTZ R0, R13, c[0x0][0x2d0], -R3 ;  /* 0x0000b4000d007a23 */ /* 0x002fcc0000010803 */
[----:B------:R1:W-:Y:S02]  /*6a20*/  MUFU.EX2 R221, R0 ;  /* 0x0000000000dd7308 */ /* 0x0003e40000000800 */
[----:B-1----:R-:W-:-:S06]  /*6a30*/  FFMA.FTZ R0, R16, c[0x0][0x2d0], -R3 ;  /* 0x0000b40010007a23 */ /* 0x002fcc0000010803 */
[----:B------:R1:W2:Y:S02]  /*6a40*/  MUFU.EX2 R219, R0 ;  /* 0x0000000000db7308 */ /* 0x0002a40000000800 */
[--C-:B-1----:R-:W-:Y:S01]  /*6a50*/  FFMA.FTZ R0, R19, c[0x0][0x2d0], -R3.reuse ;  /* 0x0000b40013007a23 */ /* 0x102fe20000010803 */
[----:B--2---:R-:W-:Y:S01]  /*6a60*/  F2FP.BF16.PACK_AB R13, R219, R221 ;  /* 0x000000dddb0d723e */ /* 0x004fe200000010ff */
[----:B------:R-:W1:Y:S04]  /*6a70*/  LDSM.16.MT88.4 R16, [R192] ;  /* 0x00000000c010783b */ /* 0x000e680000004200 */
[----:B------:R2:W-:Y:S02]  /*6a80*/  MUFU.EX2 R222, R0 ;  /* 0x0000000000de7308 */ /* 0x0005e40000000800 */
[----:B--2---:R-:W-:-:S06]  /*6a90*/  FFMA.FTZ R0, R35, c[0x0][0x2d0], -R3 ;  /* 0x0000b40023007a23 */ /* 0x004fcc0000010803 */
[----:B------:R2:W4:Y:S02]  /*6aa0*/  MUFU.EX2 R239, R0 ;  /* 0x0000000000ef7308 */ /* 0x0005240000000800 */
[----:B--2---:R-:W-:Y:S01]  /*6ab0*/  FFMA.FTZ R0, R33, c[0x0][0x2d0], -R2 ;  /* 0x0000b40021007a23 */ /* 0x004fe20000010802 */
[----:B----4-:R-:W-:-:S05]  /*6ac0*/  F2FP.BF16.PACK_AB R15, R239, R222 ;  /* 0x000000deef0f723e */ /* 0x010fca00000010ff */
[----:B------:R2:W-:Y:S02]  /*6ad0*/  MUFU.EX2 R216, R0 ;  /* 0x0000000000d87308 */ /* 0x0005e40000000800 */
[C---:B-1----:R-:W-:Y:S08]  /*6ae0*/  HMMA.16816.F32.BF16 R88, R12.reuse, R16, RZ ;  /* 0x000000100c58723c */ /* 0x042ff000000418ff */
[----:B------:R-:W-:Y:S01]  /*6af0*/  HMMA.16816.F32.BF16 R68, R12, R18, RZ ;  /* 0x000000120c44723c */ /* 0x000fe200000418ff */
[----:B--2---:R-:W-:-:S04]  /*6b00*/  FFMA.FTZ R0, R34, c[0x0][0x2d0], -R2 ;  /* 0x0000b40022007a23 */ /* 0x004fc80000010802 */
[----:B------:R1:W2:Y:S03]  /*6b10*/  MUFU.EX2 R215, R0 ;  /* 0x0000000000d77308 */ /* 0x0002a60000000800 */
[C---:B------:R-:W-:Y:S08]  /*6b20*/  HMMA.16816.F32.BF16 R104, R12.reuse, R20, RZ ;  /* 0x000000140c68723c */ /* 0x040ff000000418ff */
[----:B------:R-:W-:Y:S01]  /*6b30*/  HMMA.16816.F32.BF16 R84, R12, R22, RZ ;  /* 0x000000160c54723c */ /* 0x000fe200000418ff */
[----:B-1----:R-:W-:Y:S01]  /*6b40*/  FMUL.FTZ R0, R61, c[0x0][0x2d0] ;  /* 0x0000b4003d007a20 */ /* 0x002fe20000410000 */
[----:B--2---:R-:W-:-:S06]  /*6b50*/  F2FP.BF16.PACK_AB R8, R215, R216 ;  /* 0x000000d8d708723e */ /* 0x004fcc00000010ff */
[----:B------:R-:W-:Y:S01]  /*6b60*/  HMMA.16816.F32.BF16 R72, R12, R28, RZ ;  /* 0x0000001c0c48723c */ /* 0x000fe200000418ff */
[----:B------:R-:W-:-:S05]  /*6b70*/  FSEL R0, R0, RZ, P0 ;  /* 0x000000ff00007208 */ /* 0x000fca0000000000 */
[--C-:B------:R-:W-:Y:S02]  /*6b80*/  FFMA.FTZ R5, R9, c[0x0][0x2d0], -R0.reuse ;  /* 0x0000b40009057a23 */ /* 0x100fe40000010800 */
[C---:B------:R-:W-:Y:S01]  /*6b90*/  HMMA.16816.F32.BF16 R80, R12.reuse, R30, RZ ;  /* 0x0000001e0c50723c */ /* 0x040fe200000418ff */
[--C-:B------:R-:W-:Y:S01]  /*6ba0*/  FFMA.FTZ R6, R63, c[0x0][0x2d0], -R0.reuse ;  /* 0x0000b4003f067a23 */ /* 0x100fe20000010800 */
[----:B------:R1:W-:Y:S06]  /*6bb0*/  MUFU.EX2 R220, R5 ;  /* 0x0000000500dc7308 */ /* 0x0003ec0000000800 */
[C---:B------:R-:W-:Y:S02]  /*6bc0*/  HMMA.16816.F32.BF16 R76, R12.reuse, R24, RZ ;  /* 0x000000180c4c723c */ /* 0x040fe400000418ff */
[----:B------:R2:W-:Y:S06]  /*6bd0*/  MUFU.EX2 R234, R6 ;  /* 0x0000000600ea7308 */ /* 0x0005ec0000000800 */
[----:B------:R-:W-:Y:S01]  /*6be0*/  HMMA.16816.F32.BF16 R100, R12, R26, RZ ;  /* 0x0000001a0c64723c */ /* 0x000fe200000418ff */
[----:B-1----:R-:W-:Y:S01]  /*6bf0*/  FFMA.FTZ R5, R10, c[0x0][0x2d0], -R0 ;  /* 0x0000b4000a057a23 */ /* 0x002fe20000010800 */
[----:B------:R-:W-:-:S03]  /*6c00*/  F2FP.BF16.PACK_AB R10, R232, R218 ;  /* 0x000000dae80a723e */ /* 0x000fc600000010ff */
[----:B------:R1:W4:Y:S02]  /*6c10*/  MUFU.EX2 R217, R5 ;  /* 0x0000000500d97308 */ /* 0x0003240000000800 */
[----:B------:R-:W-:Y:S01]  /*6c20*/  F2FP.BF16.PACK_AB R12, R251, R246 ;  /* 0x000000f6fb0c723e */ /* 0x000fe200000010ff */
[----:B--2---:R-:W-:-:S05]  /*6c30*/  FFMA.FTZ R6, R129, c[0x0][0x2d0], -R2 ;  /* 0x0000b40081067a23 */ /* 0x004fca0000010802 */
        /* <DEDUP_REMOVED lines=15> */
[----:B------:R-:W2:Y:S07]  /*6d30*/  LDSM.16.MT88.4 R28, [R189+0x800] ;  /* 0x00080000bd1c783b */ /* 0x000eae0000004200 */
[----:B------:R-:W-:Y:S01]  /*6d40*/  HMMA.16816.F32.BF16 R56, R8, R26, RZ ;  /* 0x0000001a0838723c */ /* 0x000fe200000418ff */
[----:B-1----:R-:W-:-:S04]  /*6d50*/  FFMA.FTZ R5, R40, c[0x0][0x2d0], -R3 ;  /* 0x0000b40028057a23 */ /* 0x002fc80000010803 */
[----:B------:R1:W4:Y:S02]  /*6d60*/  MUFU.EX2 R245, R5 ;  /* 0x0000000500f57308 */ /* 0x0003240000000800 */
[----:B-1----:R-:W-:Y:S01]  /*6d70*/  FFMA.FTZ R5, R41, c[0x0][0x2d0], -R3 ;  /* 0x0000b40029057a23 */ /* 0x002fe20000010803 */
[----:B----4-:R-:W-:-:S05]  /*6d80*/  F2FP.BF16.PACK_AB R13, R245, R228 ;  /* 0x000000e4f50d723e */ /* 0x010fca00000010ff */
[----:B------:R1:W-:Y:S02]  /*6d90*/  MUFU.EX2 R244, R5 ;  /* 0x0000000500f47308 */ /* 0x0003e40000000800 */
[----:B-1----:R-:W-:Y:S02]  /*6da0*/  FFMA.FTZ R5, R42, c[0x0][0x2d0], -R3 ;  /* 0x0000b4002a057a23 */ /* 0x002fe40000010803 */
[C---:B------:R-:W-:Y:S01]  /*6db0*/  HMMA.16816.F32.BF16 R40, R8.reuse, R24, RZ ;  /* 0x000000180828723c */ /* 0x040fe200000418ff */
[----:B------:R-:W1:Y:S03]  /*6dc0*/  LDSM.16.MT88.4 R24, [R190+0x800] ;  /* 0x00080000be18783b */ /* 0x000e660000004200 */
[----:B------:R4:W5:Y:S02]  /*6dd0*/  MUFU.EX2 R247, R5 ;  /* 0x0000000500f77308 */ /* 0x0009640000000800 */
[--C-:B----4-:R-:W-:Y:S01]  /*6de0*/  FFMA.FTZ R5, R39, c[0x0][0x2d0], -R2.reuse ;  /* 0x0000b40027057a23 */ /* 0x110fe20000010802 */
[----:B-----5:R-:W-:Y:S01]  /*6df0*/  F2FP.BF16.PACK_AB R15, R247, R244 ;  /* 0x000000f4f70f723e */ /* 0x020fe200000010ff */
[----:B------:R-:W-:Y:S01]  /*6e00*/  HMMA.16816.F32.BF16 R36, R8, R16, RZ ;  /* 0x000000100824723c */ /* 0x000fe200000418ff */
[----:B------:R-:W4:Y:S03]  /*6e10*/  LDSM.16.MT88.4 R16, [R192+0x800] ;  /* 0x00080000c010783b */ /* 0x000f260000004200 */
[----:B------:R5:W-:Y:S04]  /*6e20*/  MUFU.EX2 R226, R5 ;  /* 0x0000000500e27308 */ /* 0x000be80000000800 */
[----:B--2---:R-:W-:Y:S01]  /*6e30*/  HMMA.16816.F32.BF16 R72, R12, R28, R72 ;  /* 0x0000001c0c48723c */ /* 0x004fe20000041848 */
[----:B-----5:R-:W-:-:S07]  /*6e40*/  FFMA.FTZ R5, R44, c[0x0][0x2d0], -R2 ;  /* 0x0000b4002c057a23 */ /* 0x020fce0000010802 */
[----:B------:R-:W-:Y:S01]  /*6e50*/  HMMA.16816.F32.BF16 R44, R8, R20, RZ ;  /* 0x00000014082c723c */ /* 0x000fe200000418ff */
[----:B------:R2:W5:Y:S07]  /*6e60*/  MUFU.EX2 R241, R5 ;  /* 0x0000000500f17308 */ /* 0x00056e0000000800 */
[----:B-1----:R-:W-:Y:S01]  /*6e70*/  HMMA.16816.F32.BF16 R112, R12, R24, R104 ;  /* 0x000000180c70723c */ /* 0x002fe20000041868 */
[----:B--2---:R-:W-:-:S07]  /*6e80*/  FFMA.FTZ R5, R48, c[0x0][0x2d0], -R2 ;  /* 0x0000b40030057a23 */ /* 0x004fce0000010802 */
[----:B------:R-:W-:Y:S01]  /*6e90*/  HMMA.16816.F32.BF16 R48, R8, R22, RZ ;  /* 0x000000160830723c */ /* 0x000fe200000418ff */
[----:B------:R-:W1:Y:S01]  /*6ea0*/  LDSM.16.MT88.4 R20, [R193+0x800] ;  /* 0x00080000c114783b */ /* 0x000e620000004200 */
[----:B------:R2:W-:Y:S05]  /*6eb0*/  MUFU.EX2 R240, R5 ;  /* 0x0000000500f07308 */ /* 0x0005ea0000000800 */
[----:B-----5:R-:W-:Y:S01]  /*6ec0*/  F2FP.BF16.PACK_AB R8, R241, R226 ;  /* 0x000000e2f108723e */ /* 0x020fe200000010ff */
[C---:B----4-:R-:W-:Y:S08]  /*6ed0*/  HMMA.16816.F32.BF16 R88, R12.reuse, R16, R88 ;  /* 0x000000100c58723c */ /* 0x050ff00000041858 */
[----:B------:R-:W-:Y:S01]  /*6ee0*/  HMMA.16816.F32.BF16 R68, R12, R18, R68 ;  /* 0x000000120c44723c */ /* 0x000fe20000041844 */
[----:B--2---:R-:W-:-:S04]  /*6ef0*/  FFMA.FTZ R5, R94, c[0x0][0x2d0], -R2 ;  /* 0x0000b4005e057a23 */ /* 0x004fc80000010802 */
[----:B------:R2:W4:Y:S02]  /*6f00*/  MUFU.EX2 R242, R5 ;  /* 0x0000000500f27308 */ /* 0x0005240000000800 */
[--C-:B--2---:R-:W-:Y:S01]  /*6f10*/  FFMA.FTZ R5, R60, c[0x0][0x2d0], -R0.reuse ;  /* 0x0000b4003c057a23 */ /* 0x104fe20000010800 */
[----:B----4-:R-:W-:Y:S01]  /*6f20*/  F2FP.BF16.PACK_AB R10, R242, R240 ;  /* 0x000000f0f20a723e */ /* 0x010fe200000010ff */
[C---:B-1----:R-:W-:Y:S04]  /*6f30*/  HMMA.16816.F32.BF16 R116, R12.reuse, R20, R76 ;  /* 0x000000140c74723c */ /* 0x042fe8000004184c */
[----:B------:R1:W-:Y:S04]  /*6f40*/  MUFU.EX2 R229, R5 ;  /* 0x0000000500e57308 */ /* 0x0003e80000000800 */
[C---:B------:R-:W-:Y:S08]  /*6f50*/  HMMA.16816.F32.BF16 R100, R12.reuse, R22, R100 ;  /* 0x000000160c64723c */ /* 0x040ff00000041864 */
[----:B------:R-:W-:Y:S01]  /*6f60*/  HMMA.16816.F32.BF16 R76, R12, R26, R84 ;  /* 0x0000001a0c4c723c */ /* 0x000fe20000041854 */
[----:B-1----:R-:W-:-:S04]  /*6f70*/  FFMA.FTZ R5, R62, c[0x0][0x2d0], -R0 ;  /* 0x0000b4003e057a23 */ /* 0x002fc80000010800 */
[----:B------:R1:W2:Y:S02]  /*6f80*/  MUFU.EX2 R230, R5 ;  /* 0x0000000500e67308 */ /* 0x0002a40000000800 */
[----:B-1----:R-:W-:Y:S01]  /*6f90*/  FFMA.FTZ R5, R93, c[0x0][0x2d0], -R0 ;  /* 0x0000b4005d057a23 */ /* 0x002fe20000010800 */
[----:B--2---:R-:W-:-:S05]  /*6fa0*/  F2FP.BF16.PACK_AB R9, R230, R229 ;  /* 0x000000e5e609723e */ /* 0x004fca00000010ff */
        /* <DEDUP_REMOVED lines=42> */
[----:B------:R-:W-:Y:S01]  /*7250*/  FFMA.FTZ R6, R142, c[0x0][0x2d0], -R3 ;  /* 0x0000b4008e067a23 */ /* 0x000fe20000010803 */
[----:B------:R-:W-:Y:S01]  /*7260*/  LDSM.16.MT88.4 R116, [R193+0x2000] ;  /* 0x00200000c174783b */ /* 0x000fe20000004200 */
[----:B-1----:R-:W-:Y:S01]  /*7270*/  FFMA.FTZ R5, R128, c[0x0][0x2d0], -R2 ;  /* 0x0000b40080057a23 */ /* 0x002fe20000010802 */
[----:B--2---:R-:W-:-:S04]  /*7280*/  F2FP.BF16.PACK_AB R8, R183, R182 ;  /* 0x000000b6b708723e */ /* 0x004fc800000010ff */
        /* <DEDUP_REMOVED lines=22> */
[----:B-1----:R-:W-:-:S07]  /*73f0*/  FFMA.FTZ R5, R147, c[0x0][0x2d0], -R4 ;  /* 0x0000b40093057a23 */ /* 0x002fce0000010804 */
[----:B------:R-:W-:Y:S01]  /*7400*/  HMMA.16816.F32.BF16 R76, R8, R20, R104 ;  /* 0x00000014084c723c */ /* 0x000fe20000041868 */
[----:B------:R-:W4:Y:S01]  /*7410*/  LDL R147, [R1+0x38] ;  /* 0x0000380001937983 */ /* 0x000f220000100800 */
[----:B------:R1:W-:Y:S06]  /*7420*/  MUFU.EX2 R176, R5 ;  /* 0x0000000500b07308 */ /* 0x0003ec0000000800 */
[----:B--2---:R-:W-:Y:S01]  /*7430*/  HMMA.16816.F32.BF16 R28, R12, R18, R68 ;  /* 0x000000120c1c723c */ /* 0x004fe20000041844 */
[----:B-1----:R-:W-:-:S04]  /*7440*/  FFMA.FTZ R5, R146, c[0x0][0x2d0], -R4 ;  /* 0x0000b40092057a23 */ /* 0x002fc80000010804 */
[----:B------:R1:W-:Y:S03]  /*7450*/  MUFU.EX2 R177, R5 ;  /* 0x0000000500b17308 */ /* 0x0003e60000000800 */
        /* <DEDUP_REMOVED lines=8> */
[C---:B------:R-:W-:Y:S02]  /*74e0*/  HMMA.16816.F32.BF16 R64, R8.reuse, R16, R108 ;  /* 0x000000100840723c */ /* 0x040fe4000004186c */
[----:B------:R-:W-:Y:S01]  /*74f0*/  MUFU.EX2 R173, R6 ;  /* 0x0000000600ad7308 */ /* 0x000fe20000000800 */
[----:B------:R-:W-:Y:S01]  /*7500*/  MOV R146, c[0x0][0x2c4] ;  /* 0x0000b10000927a02 */ /* 0x000fe20000000f00 */
[----:B------:R-:W-:Y:S04]  /*7510*/  LDSM.16.MT88.4 R108, [R189+0x2000] ;  /* 0x00200000bd6c783b */ /* 0x000fe80000004200 */
[----:B------:R-:W-:Y:S01]  /*7520*/  HMMA.16816.F32.BF16 R36, R8, R18, R32 ;  /* 0x000000120824723c */ /* 0x000fe20000041820 */
[----:B------:R-:W5:Y:S01]  /*7530*/  LDSM.16.MT88.4 R16, [R190+0x1800] ;  /* 0x00180000be10783b */ /* 0x000f620000004200 */
[----:B--2---:R-:W-:-:S04]  /*7540*/  FFMA.FTZ R5, R144, c[0x0][0x2d0], -R3 ;  /* 0x0000b40090057a23 */ /* 0x004fc80000010803 */
[----:B------:R2:W1:Y:S02]  /*7550*/  MUFU.EX2 R171, R5 ;  /* 0x0000000500ab7308 */ /* 0x0004640000000800 */
[----:B--2---:R-:W-:-:S06]  /*7560*/  FFMA.FTZ R5, R143, c[0x0][0x2d0], -R3 ;  /* 0x0000b4008f057a23 */ /* 0x004fcc0000010803 */
[----:B------:R2:W1:Y:S02]  /*7570*/  MUFU.EX2 R172, R5 ;  /* 0x0000000500ac7308 */ /* 0x0004640000000800 */
[----:B--2---:R-:W-:-:S06]  /*7580*/  FFMA.FTZ R5, R153, c[0x0][0x2d0], -R2 ;  /* 0x0000b40099057a23 */ /* 0x004fcc0000010802 */
[----:B------:R2:W-:Y:S02]  /*7590*/  MUFU.EX2 R93, R5 ;  /* 0x00000005005d7308 */ /* 0x0005e40000000800 */
[----:B--2---:R-:W-:-:S06]  /*75a0*/  FFMA.FTZ R5, R152, c[0x0][0x2d0], -R2 ;  /* 0x0000b40098057a23 */ /* 0x004fcc0000010802 */
[----:B------:R2:W-:Y:S02]  /*75b0*/  MUFU.EX2 R94, R5 ;  /* 0x00000005005e7308 */ /* 0x0005e40000000800 */
[----:B--2---:R-:W-:-:S06]  /*75c0*/  FFMA.FTZ R5, R151, c[0x0][0x2d0], -R2 ;  /* 0x0000b40097057a23 */ /* 0x004fcc0000010802 */
[----:B------:R2:W-:Y:S02]  /*75d0*/  MUFU.EX2 R98, R5 ;  /* 0x0000000500627308 */ /* 0x0005e40000000800 */
[----:B--2---:R-:W-:-:S06]  /*75e0*/  FFMA.FTZ R5, R150, c[0x0][0x2d0], -R2 ;  /* 0x0000b40096057a23 */ /* 0x004fcc0000010802 */
[----:B------:R2:W1:Y:S02]  /*75f0*/  MUFU.EX2 R99, R5 ;  /* 0x0000000500637308 */ /* 0x0004640000000800 */
[----:B--2---:R-:W-:-:S06]  /*7600*/  FFMA.FTZ R5, R141, c[0x0][0x2d0], -R0 ;  /* 0x0000b4008d057a23 */ /* 0x004fcc0000010800 */
[----:B------:R2:W-:Y:S02]  /*7610*/  MUFU.EX2 R60, R5 ;  /* 0x00000005003c7308 */ /* 0x0005e40000000800 */
[----:B--2---:R-:W-:-:S06]  /*7620*/  FFMA.FTZ R5, R140, c[0x0][0x2d0], -R0 ;  /* 0x0000b4008c057a23 */ /* 0x004fcc0000010800 */
[----:B------:R2:W1:Y:S02]  /*7630*/  MUFU.EX2 R62, R5 ;  /* 0x00000005003e7308 */ /* 0x0004640000000800 */
[----:B--2---:R-:W-:-:S06]  /*7640*/  FFMA.FTZ R5, R139, c[0x0][0x2d0], -R0 ;  /* 0x0000b4008b057a23 */ /* 0x004fcc0000010800 */
[----:B------:R2:W-:Y:S01]  /*7650*/  MUFU.EX2 R63, R5 ;  /* 0x00000005003f7308 */ /* 0x0005e20000000800 */
[----:B---3--:R-:W-:Y:S02]  /*7660*/  F2FP.BF16.PACK_AB R8, R175, R174 ;  /* 0x000000aeaf08723e */ /* 0x008fe400000010ff */
[----:B-1----:R-:W-:Y:S02]  /*7670*/  F2FP.BF16.PACK_AB R9, R171, R170 ;  /* 0x000000aaab09723e */ /* 0x002fe400000010ff */
[----:B------:R-:W-:Y:S01]  /*7680*/  F2FP.BF16.PACK_AB R10, R177, R176 ;  /* 0x000000b0b10a723e */ /* 0x000fe200000010ff */
[----:B--2---:R-:W-:-:S04]  /*7690*/  FFMA.FTZ R5, R138, c[0x0][0x2d0], -R0 ;  /* 0x0000b4008a057a23 */ /* 0x004fc80000010800 */
[----:B------:R1:W2:Y:S01]  /*76a0*/  MUFU.EX2 R92, R5 ;  /* 0x00000005005c7308 */ /* 0x0002a20000000800 */
[----:B------:R-:W-:Y:S02]  /*76b0*/  F2FP.BF16.PACK_AB R11, R173, R172 ;  /* 0x000000acad0b723e */ /* 0x000fe400000010ff */
[----:B------:R-:W-:-:S05]  /*76c0*/  F2FP.BF16.PACK_AB R6, R99, R98 ;  /* 0x000000626306723e */ /* 0x000fca00000010ff */
[----:B------:R-:W-:Y:S01]  /*76d0*/  HMMA.16816.F32.BF16 R84, R8, R24, R84 ;  /* 0x000000180854723c */ /* 0x000fe20000041854 */
[----:B------:R-:W-:-:S07]  /*76e0*/  FFMA.FTZ R32, R161, c[0x0][0x2d0], -R2 ;  /* 0x0000b400a1207a23 */ /* 0x000fce0000010802 */
[----:B------:R-:W-:Y:S01]  /*76f0*/  HMMA.16816.F32.BF16 R72, R8, R26, R72 ;  /* 0x0000001a0848723c */ /* 0x000fe20000041848 */
[----:B-1----:R-:W-:Y:S02]  /*7700*/  F2FP.BF16.PACK_AB R5, R62, R60 ;  /* 0x0000003c3e05723e */ /* 0x002fe400000010ff */
[----:B--2---:R-:W-:-:S05]  /*7710*/  F2FP.BF16.PACK_AB R7, R92, R63 ;  /* 0x0000003f5c07723e */ /* 0x004fca00000010ff */
[----:B------:R-:W-:Y:S01]  /*7720*/  HMMA.16816.F32.BF16 R56, R8, R20, R56 ;  /* 0x000000140838723c */ /* 0x000fe20000041838 */
[----:B------:R-:W-:-:S07]  /*7730*/  FFMA.FTZ R33, R160, c[0x0][0x2d0], -R2 ;  /* 0x0000b400a0217a23 */ /* 0x000fce0000010802 */
[----:B------:R-:W-:Y:S01]  /*7740*/  HMMA.16816.F32.BF16 R52, R8, R22, R52 ;  /* 0x000000160834723c */ /* 0x000fe20000041834 */
[----:B------:R-:W-:-:S07]  /*7750*/  FFMA.FTZ R34, R159, c[0x0][0x2d0], -R2 ;  /* 0x0000b4009f227a23 */ /* 0x000fce0000010802 */
[----:B-----5:R-:W-:Y:S01]  /*7760*/  HMMA.16816.F32.BF16 R48, R8, R16, R48 ;  /* 0x000000100830723c */ /* 0x020fe20000041830 */
[----:B------:R-:W-:-:S07]  /*7770*/  FFMA.FTZ R35, R158, c[0x0][0x2d0], -R2 ;  /* 0x0000b4009e237a23 */ /* 0x000fce0000010802 */
[C---:B------:R-:W-:Y:S08]  /*7780*/  HMMA.16816.F32.BF16 R44, R8.reuse, R18, R44 ;  /* 0x00000012082c723c */ /* 0x040ff0000004182c */
[C---:B------:R-:W-:Y:S08]  /*7790*/  HMMA.16816.F32.BF16 R40, R8.reuse, R12, R40 ;  /* 0x0000000c0828723c */ /* 0x040ff00000041828 */
[----:B------:R-:W-:Y:S07]  /*77a0*/  HMMA.16816.F32.BF16 R128, R8, R14, R28 ;  /* 0x0000000e0880723c */ /* 0x000fee000004181c */
[----:B------:R-:W-:-:S02]  /*77b0*/  FFMA.FTZ R30, R169, c[0x0][0x2d0], -R4 ;  /* 0x0000b400a91e7a23 */ /* 0x000fc40000010804 */
[--C-:B------:R-:W-:Y:S02]  /*77c0*/  FFMA.FTZ R29, R168, c[0x0][0x2d0], -R4.reuse ;  /* 0x0000b400a81d7a23 */ /* 0x100fe40000010804 */
[--C-:B------:R-:W-:Y:S02]  /*77d0*/  FFMA.FTZ R28, R167, c[0x0][0x2d0], -R4.reuse ;  /* 0x0000b400a71c7a23 */ /* 0x100fe40000010804 */
[----:B------:R-:W-:Y:S01]  /*77e0*/  FFMA.FTZ R10, R166, c[0x0][0x2d0], -R4 ;  /* 0x0000b400a60a7a23 */ /* 0x000fe20000010804 */
[----:B------:R-:W-:Y:S01]  /*77f0*/  F2FP.BF16.PACK_AB R4, R94, R93 ;  /* 0x0000005d5e04723e */ /* 0x000fe200000010ff */
[----:B------:R-:W-:Y:S01]  /*7800*/  FADD.FTZ R2, R221, R219 ;  /* 0x000000dbdd027221 */ /* 0x000fe20000010000 */
[----:B------:R-:W-:Y:S01]  /*7810*/  ISETP.NE.AND P1, PT, R146, 0x1, PT ;  /* 0x000000019200780c */ /* 0x000fe20003f25270 */
[--C-:B------:R-:W-:Y:S02]  /*7820*/  FFMA.FTZ R9, R165, c[0x0][0x2d0], -R3.reuse ;  /* 0x0000b400a5097a23 */ /* 0x100fe40000010803 */
[----:B------:R-:W-:-:S02]  /*7830*/  FFMA.FTZ R8, R164, c[0x0][0x2d0], -R3 ;  /* 0x0000b400a4087a23 */ /* 0x000fc40000010803 */
[C---:B------:R-:W-:Y:S01]  /*7840*/  HMMA.16816.F32.BF16 R104, R4.reuse, R24, R132 ;  /* 0x000000180468723c */ /* 0x040fe20000041884 */
[--C-:B------:R-:W-:Y:S02]  /*7850*/  FFMA.FTZ R11, R163, c[0x0][0x2d0], -R3.reuse ;  /* 0x0000b400a30b7a23 */ /* 0x100fe40000010803 */
[----:B------:R-:W-:Y:S01]  /*7860*/  FFMA.FTZ R31, R162, c[0x0][0x2d0], -R3 ;  /* 0x0000b400a21f7a23 */ /* 0x000fe20000010803 */
[----:B------:R-:W1:Y:S01]  /*7870*/  MUFU.EX2 R30, R30 ;  /* 0x0000001e001e7308 */ /* 0x000e620000000800 */
[----:B------:R-:W-:Y:S01]  /*7880*/  FADD.FTZ R3, R225, R223 ;  /* 0x000000dfe1037221 */ /* 0x000fe20000010000 */
[----:B------:R-:W2:Y:S02]  /*7890*/  LDSM.16.MT88.4 R132, [R190+0x2000] ;  /* 0x00200000be84783b */ /* 0x000ea40000004200 */
[----:B------:R-:W-:Y:S01]  /*78a0*/  HMMA.16816.F32.BF16 R24, R4, R26, R124 ;  /* 0x0000001a0418723c */ /* 0x000fe2000004187c */
[----:B------:R-:W-:Y:S02]  /*78b0*/  FADD.FTZ R2, R222, R2 ;  /* 0x00000002de027221 */ /* 0x000fe40000010000 */
[----:B------:R-:W-:-:S05]  /*78c0*/  FADD.FTZ R3, R227, R3 ;  /* 0x00000003e3037221 */ /* 0x000fca0000010000 */
[----:B------:R-:W-:Y:S01]  /*78d0*/  HMMA.16816.F32.BF16 R88, R4, R20, R88 ;  /* 0x000000140458723c */ /* 0x000fe20000041858 */
[----:B------:R-:W-:-:S07]  /*78e0*/  FADD.FTZ R2, R239, R2 ;  /* 0x00000002ef027221 */ /* 0x000fce0000010000 */
[C---:B------:R-:W-:Y:S08]  /*78f0*/  HMMA.16816.F32.BF16 R80, R4.reuse, R22, R80 ;  /* 0x000000160450723c */ /* 0x040ff00000041850 */
[C---:B------:R-:W-:Y:S08]  /*7900*/  HMMA.16816.F32.BF16 R76, R4.reuse, R16, R76 ;  /* 0x00000010044c723c */ /* 0x040ff0000004184c */
[C---:B------:R-:W-:Y:S08]  /*7910*/  HMMA.16816.F32.BF16 R68, R4.reuse, R18, R68 ;  /* 0x000000120444723c */ /* 0x040ff00000041844 */
[C---:B------:R-:W-:Y:S08]  /*7920*/  HMMA.16816.F32.BF16 R64, R4.reuse, R12, R64 ;  /* 0x0000000c0440723c */ /* 0x040ff00000041840 */
[----:B------:R-:W-:Y:S01]  /*7930*/  HMMA.16816.F32.BF16 R36, R4, R14, R36 ;  /* 0x0000000e0424723c */ /* 0x000fe20000041824 */
[----:B------:R-:W-:-:S06]  /*7940*/  FADD.FTZ R12, R220, R217 ;  /* 0x000000d9dc0c7221 */ /* 0x000fcc0000010000 */
[--C-:B------:R-:W-:Y:S02]  /*7950*/  FFMA.FTZ R4, R157, c[0x0][0x2d0], -R0.reuse ;  /* 0x0000b4009d047a23 */ /* 0x100fe40000010800 */
[--C-:B------:R-:W-:Y:S02]  /*7960*/  FFMA.FTZ R5, R156, c[0x0][0x2d0], -R0.reuse ;  /* 0x0000b4009c057a23 */ /* 0x100fe40000010800 */
[--C-:B------:R-:W-:Y:S02]  /*7970*/  FFMA.FTZ R6, R155, c[0x0][0x2d0], -R0.reuse ;  /* 0x0000b4009b067a23 */ /* 0x100fe40000010800 */
[----:B------:R-:W-:Y:S02]  /*7980*/  FFMA.FTZ R7, R154, c[0x0][0x2d0], -R0 ;  /* 0x0000b4009a077a23 */ /* 0x000fe40000010800 */
[----:B------:R-:W-:Y:S01]  /*7990*/  FADD.FTZ R0, R216, R215 ;  /* 0x000000d7d8007221 */ /* 0x000fe20000010000 */
[----:B------:R3:W5:Y:S03]  /*79a0*/  MUFU.EX2 R16, R4 ;  /* 0x0000000400107308 */ /* 0x0007660000000800 */
[----:B------:R-:W-:-:S02]  /*79b0*/  FADD.FTZ R0, R218, R0 ;  /* 0x00000000da007221 */ /* 0x000fc40000010000 */
[----:B------:R-:W-:Y:S02]  /*79c0*/  FADD.FTZ R3, R243, R3 ;  /* 0x00000003f3037221 */ /* 0x000fe40000010000 */
[----:B------:R-:W-:Y:S01]  /*79d0*/  FADD.FTZ R0, R232, R0 ;  /* 0x00000000e8007221 */ /* 0x000fe20000010000 */
[----:B------:R1:W-:Y:S01]  /*79e0*/  MUFU.EX2 R13, R7 ;  /* 0x00000007000d7308 */ /* 0x0003e20000000800 */
[----:B------:R-:W-:Y:S02]  /*79f0*/  FADD.FTZ R3, R246, R3 ;  /* 0x00000003f6037221 */ /* 0x000fe40000010000 */
[----:B---3--:R-:W-:-:S05]  /*7a00*/  FADD.FTZ R4, R231, R12 ;  /* 0x0000000ce7047221 */ /* 0x008fca0000010000 */
[----:B------:R3:W-:Y:S01]  /*7a10*/  MUFU.EX2 R15, R5 ;  /* 0x00000005000f7308 */ /* 0x0007e20000000800 */
[----:B-1----:R-:W-:Y:S02]  /*7a20*/  FADD.FTZ R7, R228, R2 ;  /* 0x00000002e4077221 */ /* 0x002fe40000010000 */
[----:B----4-:R-:W-:-:S05]  /*7a30*/  @P1 IMAD.HI.U32 R2, R147, c[0x0][0x2c8], RZ ;  /* 0x0000b20093021a27 */ /* 0x010fca00078e00ff */
[----:B------:R1:W-:Y:S01]  /*7a40*/  MUFU.EX2 R14, R6 ;  /* 0x00000006000e7308 */ /* 0x0003e20000000800 */
[----:B---3--:R-:W-:Y:S02]  /*7a50*/  FADD.FTZ R5, R233, R4 ;  /* 0x00000004e9057221 */ /* 0x008fe40000010000 */
[----:B------:R-:W-:Y:S02]  /*7a60*/  FADD.FTZ R4, R251, R3 ;  /* 0x00000003fb047221 */ /* 0x000fe40000010000 */
[----:B------:R-:W-:Y:S02]  /*7a70*/  FADD.FTZ R5, R229, R5 ;  /* 0x00000005e5057221 */ /* 0x000fe40000010000 */
[----:B-1----:R-:W-:Y:S01]  /*7a80*/  FADD.FTZ R6, R226, R0 ;  /* 0x00000000e2067221 */ /* 0x002fe20000010000 */
[----:B------:R-:W-:Y:S02]  /*7a90*/  MOV R0, R147 ;  /* 0x0000009300007202 */ /* 0x000fe40000000f00 */
[----:B------:R-:W-:Y:S01]  /*7aa0*/  @P1 SHF.R.U32.HI R0, RZ, c[0x0][0x2cc], R2 ;  /* 0x0000b300ff001a19 */ /* 0x000fe20000011602 */
[----:B------:R-:W-:-:S02]  /*7ab0*/  FADD.FTZ R3, R245, R7 ;  /* 0x00000007f5037221 */ /* 0x000fc40000010000 */
[----:B------:R-:W-:Y:S01]  /*7ac0*/  FADD.FTZ R7, R252, R4 ;  /* 0x00000004fc077221 */ /* 0x000fe20000010000 */
[----:B------:R-:W-:Y:S01]  /*7ad0*/  IADD3 R2, R249, R0, RZ ;  /* 0x00000000f9027210 */ /* 0x000fe20007ffe0ff */
        /* <DEDUP_REMOVED lines=16> */
[----:B------:R-:W-:Y:S01]  /*7be0*/  FADD.FTZ R0, R60, R0 ;  /* 0x000000003c007221 */ /* 0x000fe20000010000 */
[----:B------:R-:W1:Y:S01]  /*7bf0*/  MUFU.EX2 R29, R29 ;  /* 0x0000001d001d7308 */ /* 0x000e620000000800 */
[----:B------:R-:W-:-:S02]  /*7c00*/  FADD.FTZ R3, R175, R3 ;  /* 0x00000003af037221 */ /* 0x000fc40000010000 */
[----:B------:R-:W-:Y:S02]  /*7c10*/  FADD.FTZ R5, R247, R5 ;  /* 0x00000005f7057221 */ /* 0x000fe40000010000 */
[----:B------:R-:W-:Y:S02]  /*7c20*/  FADD.FTZ R0, R62, R0 ;  /* 0x000000003e007221 */ /* 0x000fe40000010000 */
[----:B------:R-:W-:Y:S01]  /*7c30*/  FADD.FTZ R6, R242, R6 ;  /* 0x00000006f2067221 */ /* 0x000fe20000010000 */
[----:B------:R-:W-:Y:S01]  /*7c40*/  MUFU.EX2 R238, R10 ;  /* 0x0000000a00ee7308 */ /* 0x000fe20000000800 */
[----:B------:R-:W-:Y:S02]  /*7c50*/  FADD.FTZ R3, R176, R3 ;  /* 0x00000003b0037221 */ /* 0x000fe40000010000 */
[----:B------:R-:W-:Y:S02]  /*7c60*/  FADD.FTZ R5, R186, R5 ;  /* 0x00000005ba057221 */ /* 0x000fe40000010000 */
[----:B------:R-:W-:-:S03]  /*7c70*/  FADD.FTZ R0, R63, R0 ;  /* 0x000000003f007221 */ /* 0x000fc60000010000 */
[----:B------:R-:W-:Y:S01]  /*7c80*/  MUFU.EX2 R19, R9 ;  /* 0x0000000900137308 */ /* 0x000fe20000000800 */
[----:B------:R-:W-:-:S07]  /*7c90*/  FADD.FTZ R6, R182, R6 ;  /* 0x00000006b6067221 */ /* 0x000fce0000010000 */
[----:B------:R-:W-:Y:S01]  /*7ca0*/  MUFU.EX2 R18, R8 ;  /* 0x0000000800127308 */ /* 0x000fe20000000800 */
[----:B------:R-:W-:-:S07]  /*7cb0*/  FADD.FTZ R3, R177, R3 ;  /* 0x00000003b1037221 */ /* 0x000fce0000010000 */
[----:B------:R3:W-:Y:S01]  /*7cc0*/  MUFU.EX2 R17, R11 ;  /* 0x0000000b00117308 */ /* 0x0007e20000000800 */
[----:B------:R-:W-:Y:S02]  /*7cd0*/  FADD.FTZ R5, R187, R5 ;  /* 0x00000005bb057221 */ /* 0x000fe40000010000 */
[----:B------:R-:W-:-:S05]  /*7ce0*/  FADD.FTZ R0, R92, R0 ;  /* 0x000000005c007221 */ /* 0x000fca0000010000 */
[----:B------:R-:W4:Y:S01]  /*7cf0*/  MUFU.EX2 R28, R28 ;  /* 0x0000001c001c7308 */ /* 0x000f220000000800 */
[----:B------:R-:W-:Y:S01]  /*7d00*/  FADD.FTZ R6, R183, R6 ;  /* 0x00000006b7067221 */ /* 0x000fe20000010000 */
[----:B---3--:R-:W3:Y:S01]  /*7d10*/  LDSM.16.MT88.4 R8, [R192+0x2000] ;  /* 0x00200000c008783b */ /* 0x008ee20000004200 */
[----:B------:R-:W-:Y:S02]  /*7d20*/  FADD.FTZ R4, R30, R3 ;  /* 0x000000031e047221 */ /* 0x000fe40000010000 */
[----:B------:R-:W-:Y:S02]  /*7d30*/  FADD.FTZ R5, R208, R5 ;  /* 0x00000005d0057221 */ /* 0x000fe40000010000 */
[----:B-----5:R-:W-:Y:S02]  /*7d40*/  FADD.FTZ R3, R16, R0 ;  /* 0x0000000010037221 */ /* 0x020fe40000010000 */
[----:B------:R-:W-:Y:S02]  /*7d50*/  FADD.FTZ R6, R184, R6 ;  /* 0x00000006b8067221 */ /* 0x000fe40000010000 */
[----:B-1----:R-:W-:-:S02]  /*7d60*/  FADD.FTZ R0, R29, R4 ;  /* 0x000000041d007221 */ /* 0x002fc40000010000 */
[----:B------:R-:W-:Y:S02]  /*7d70*/  FADD.FTZ R5, R209, R5 ;  /* 0x00000005d1057221 */ /* 0x000fe40000010000 */
[----:B------:R-:W-:Y:S01]  /*7d80*/  FADD.FTZ R4, R15, R3 ;  /* 0x000000030f047221 */ /* 0x000fe20000010000 */
[----:B------:R-:W1:Y:S01]  /*7d90*/  MUFU.EX2 R31, R31 ;  /* 0x0000001f001f7308 */ /* 0x000e620000000800 */
[----:B------:R-:W-:Y:S02]  /*7da0*/  FADD.FTZ R6, R185, R6 ;  /* 0x00000006b9067221 */ /* 0x000fe40000010000 */
[----:B----4-:R-:W-:Y:S02]  /*7db0*/  FADD.FTZ R0, R28, R0 ;  /* 0x000000001c007221 */ /* 0x010fe40000010000 */
[----:B------:R-:W-:Y:S02]  /*7dc0*/  FADD.FTZ R5, R170, R5 ;  /* 0x00000005aa057221 */ /* 0x000fe40000010000 */
[----:B------:R-:W-:Y:S01]  /*7dd0*/  FADD.FTZ R4, R14, R4 ;  /* 0x000000040e047221 */ /* 0x000fe20000010000 */
[----:B------:R-:W-:Y:S01]  /*7de0*/  MUFU.EX2 R32, R32 ;  /* 0x0000002000207308 */ /* 0x000fe20000000800 */
[----:B------:R-:W-:Y:S01]  /*7df0*/  FADD.FTZ R6, R93, R6 ;  /* 0x000000065d067221 */ /* 0x000fe20000010000 */
[C---:B------:R-:W-:Y:S01]  /*7e00*/  F2FP.BF16.PACK_AB R150, R238.reuse, R28 ;  /* 0x0000001cee96723e */ /* 0x040fe200000010ff */
[----:B------:R-:W-:-:S02]  /*7e10*/  FADD.FTZ R238, R238, R0 ;  /* 0x00000000eeee7221 */ /* 0x000fc40000010000 */
[----:B------:R-:W-:-:S03]  /*7e20*/  FADD.FTZ R5, R171, R5 ;  /* 0x00000005ab057221 */ /* 0x000fc60000010000 */
[----:B------:R-:W4:Y:S01]  /*7e30*/  MUFU.EX2 R33, R33 ;  /* 0x0000002100217308 */ /* 0x000f220000000800 */
[----:B------:R-:W-:Y:S02]  /*7e40*/  FADD.FTZ R0, R13, R4 ;  /* 0x000000040d007221 */ /* 0x000fe40000010000 */
[----:B------:R-:W-:-:S05]  /*7e50*/  FADD.FTZ R6, R94, R6 ;  /* 0x000000065e067221 */ /* 0x000fca0000010000 */
[----:B------:R-:W-:Y:S01]  /*7e60*/  MUFU.EX2 R34, R34 ;  /* 0x0000002200227308 */ /* 0x000fe20000000800 */
[----:B------:R-:W-:-:S07]  /*7e70*/  FADD.FTZ R5, R172, R5 ;  /* 0x00000005ac057221 */ /* 0x000fce0000010000 */
[----:B------:R-:W5:Y:S01]  /*7e80*/  MUFU.EX2 R35, R35 ;  /* 0x0000002300237308 */ /* 0x000f620000000800 */
[----:B------:R-:W-:Y:S01]  /*7e90*/  FADD.FTZ R6, R98, R6 ;  /* 0x0000000662067221 */ /* 0x000fe20000010000 */
[----:B------:R2:W-:Y:S01]  /*7ea0*/  STL [R1], R0 ;  /* 0x0000000001007387 */ /* 0x0005e20000100800 */
[----:B------:R-:W-:Y:S01]  /*7eb0*/  MOV R12, c[0x0][0x32c] ;  /* 0x0000cb00000c7a02 */ /* 0x000fe20000000f00 */
[----:B------:R-:W-:Y:S01]  /*7ec0*/  FADD.FTZ R5, R173, R5 ;  /* 0x00000005ad057221 */ /* 0x000fe20000010000 */
[----:B------:R-:W-:Y:S01]  /*7ed0*/  F2FP.BF16.PACK_AB R148, R29, R30 ;  /* 0x0000001e1d94723e */ /* 0x000fe200000010ff */
[----:B------:R-:W-:Y:S01]  /*7ee0*/  FADD.FTZ R6, R99, R6 ;  /* 0x0000000663067221 */ /* 0x000fe20000010000 */
[----:B------:R-:W-:Y:S02]  /*7ef0*/  F2FP.BF16.PACK_AB R149, R18, R19 ;  /* 0x000000131295723e */ /* 0x000fe400000010ff */
[----:B-1----:R-:W-:Y:S02]  /*7f00*/  F2FP.BF16.PACK_AB R151, R31, R17 ;  /* 0x000000111f97723e */ /* 0x002fe400000010ff */
[----:B------:R-:W-:Y:S01]  /*7f10*/  ISETP.GE.AND P0, PT, R12, 0x1, PT ;  /* 0x000000010c00780c */ /* 0x000fe20003f06270 */
[----:B------:R-:W-:Y:S01]  /*7f20*/  FADD.FTZ R5, R19, R5 ;  /* 0x0000000513057221 */ /* 0x000fe20000010000 */
[----:B----4-:R-:W-:Y:S01]  /*7f30*/  F2FP.BF16.PACK_AB R152, R33, R32 ;  /* 0x000000202198723e */ /* 0x010fe200000010ff */
[----:B------:R-:W-:Y:S01]  /*7f40*/  FADD.FTZ R6, R32, R6 ;  /* 0x0000000620067221 */ /* 0x000fe20000010000 */
[----:B------:R-:W-:-:S02]  /*7f50*/  F2FP.BF16.PACK_AB R153, R15, R16 ;  /* 0x000000100f99723e */ /* 0x000fc400000010ff */
[----:B-----5:R-:W-:Y:S02]  /*7f60*/  F2FP.BF16.PACK_AB R154, R35, R34 ;  /* 0x00000022239a723e */ /* 0x020fe400000010ff */
[----:B------:R-:W-:Y:S01]  /*7f70*/  F2FP.BF16.PACK_AB R155, R13, R14 ;  /* 0x0000000e0d9b723e */ /* 0x000fe200000010ff */
[----:B------:R-:W-:Y:S01]  /*7f80*/  FADD.FTZ R5, R18, R5 ;  /* 0x0000000512057221 */ /* 0x000fe20000010000 */
[----:B------:R-:W-:Y:S01]  /*7f90*/  HMMA.16816.F32.BF16 R100, R148, R108, R84 ;  /* 0x0000006c9464723c */ /* 0x000fe20000041854 */
[----:B------:R-:W-:Y:S02]  /*7fa0*/  FADD.FTZ R6, R33, R6 ;  /* 0x0000000621067221 */ /* 0x000fe40000010000 */
[----:B------:R-:W-:Y:S02]  /*7fb0*/  FADD.FTZ R3, R17, R5 ;  /* 0x0000000511037221 */ /* 0x000fe40000010000 */
[----:B------:R-:W-:-:S03]  /*7fc0*/  FADD.FTZ R5, R34, R6 ;  /* 0x0000000622057221 */ /* 0x000fc60000010000 */
[----:B------:R-:W-:Y:S01]  /*7fd0*/  HMMA.16816.F32.BF16 R112, R148, R110, R72 ;  /* 0x0000006e9470723c */ /* 0x000fe20000041848 */
[----:B------:R-:W-:-:S07]  /*7fe0*/  FADD.FTZ R240, R31, R3 ;  /* 0x000000031ff07221 */ /* 0x000fce0000010000 */
[----:B------:R-:W-:Y:S01]  /*7ff0*/  HMMA.16816.F32.BF16 R84, R148, R116, R56 ;  /* 0x000000749454723c */ /* 0x000fe20000041838 */
[----:B------:R-:W-:-:S07]  /*8000*/  FADD.FTZ R251, R35, R5 ;  /* 0x0000000523fb7221 */ /* 0x000fce0000010000 */
[----:B------:R-:W-:Y:S01]  /*8010*/  HMMA.16816.F32.BF16 R120, R148, R118, R52 ;  /* 0x000000769478723c */ /* 0x000fe20000041834 */
[----:B------:R-:W-:-:S07]  /*8020*/  IADD3 R206, R206, -0x2, RZ ;  /* 0xfffffffecece7810 */ /* 0x000fce0007ffe0ff */
[----:B--2---:R-:W-:Y:S01]  /*8030*/  HMMA.16816.F32.BF16 R124, R148, R132, R48 ;  /* 0x00000084947c723c */ /* 0x004fe20000041830 */
[----:B------:R-:W-:-:S07]  /*8040*/  IADD3 R3, R2, c[0x0][0x328], RZ ;  /* 0x0000ca0002037a10 */ /* 0x000fce0007ffe0ff */
[C---:B------:R-:W-:Y:S08]  /*8050*/  HMMA.16816.F32.BF16 R136, R148.reuse, R134, R44 ;  /* 0x000000869488723c */ /* 0x040ff0000004182c */
[C---:B---3--:R-:W-:Y:S08]  /*8060*/  HMMA.16816.F32.BF16 R140, R148.reuse, R8, R40 ;  /* 0x00000008948c723c */ /* 0x048ff00000041828 */
        /* <DEDUP_REMOVED lines=21> */
.L_x_2565:
[----:B------:R-:W-:-:S04]  /*81c0*/  MOV R2, 0x1 ;  /* 0x0000000100027802 */ /* 0x000fc80000000f00 */
[----:B------:R-:W-:-:S13]  /*81d0*/  ISETP.NE.AND P0, PT, R2, c[0x0][0x32c], PT ;  /* 0x0000cb0002007a0c */ /* 0x000fda0003f05270 */
[----:B------:R-:W-:-:S05]  /*81e0*/  @P0 IMAD.HI.U32 R2, R0, c[0x0][0x330], RZ ;  /* 0x0000cc0000020a27 */ /* 0x000fca00078e00ff */
[----:B------:R-:W-:Y:S02]  /*81f0*/  @P0 SHF.R.U32.HI R0, RZ, c[0x0][0x334], R2 ;  /* 0x0000cd00ff000a19 */ /* 0x000fe40000011602 */
.L_x_2566:
[----:B------:R-:W-:Y:S05]  /*8200*/  BSYNC B0 ;  /* 0x0000000000007941 */ /* 0x000fea0003800000 */
.L_x_2564:
[----:B------:R-:W-:-:S05]  /*8210*/  MOV R2, c[0x0][0x32c] ;  /* 0x0000cb0000027a02 */ /* 0x000fca0000000f00 */
[----:B------:R-:W-:-:S05]  /*8220*/  IMAD R0, R0, R2, c[0x0][0x32c] ;  /* 0x0000cb0000007624 */ /* 0x000fca00078e0202 */
[----:B------:R-:W-:-:S04]  /*8230*/  IMNMX R3, R3, R0, PT ;  /* 0x0000000003037217 */ /* 0x000fc80003800200 */
.L_x_2563:
[----:B------:R-:W2:Y:S01]  /*8240*/  LDL R2, [R1+0x4] ;  /* 0x0000040001027983 */ /* 0x000ea20000100800 */
        /* <DEDUP_REMOVED lines=11> */
.L_x_2598:
        /* <DEDUP_REMOVED lines=42> */
.L_x_2738:
        /* <DEDUP_REMOVED lines=23> */
.L_x_2739:
[----:B------:R-:W-:Y:S02]  /*8710*/  ISETP.GE.AND P1, PT, R205, c[0x0][0x1d4], PT ;  /* 0x00007500cd007a0c */ /* 0x000fe40003f26270 */
[----:B--2---:R-:W-:Y:S05]  /*8720*/  IADD3 R2, P0, R0, R15, RZ ;  /* 0x0000000f00027210 */ /* 0x004fea0007f1e0ff */
[----:B-1----:R-:W-:Y:S06]  /*8730*/  IMAD.X R3, R4, 0x1, R5, P0 ;  /* 0x0000000104037824 */ /* 0x002fec00000e0605 */
[----:B------:R-:W-:Y:S01]  /*8740*/  @!PT LDS RZ, [RZ] ;  /* 0x00000000fffff984 */ /* 0x000fe20000000800 */
[----:B------:R-:W-:Y:S01]  /*8750*/  @!PT LDS RZ, [RZ] ;  /* 0x00000000fffff984 */ /* 0x000fe20000000800 */
[----:B------:R-:W-:Y:S01]  /*8760*/  @!PT LDS RZ, [RZ] ;  /* 0x00000000fffff984 */ /* 0x000fe20000000800 */
[----:B------:R1:W-:Y:S02]  /*8770*/  LDGSTS.E.BYPASS.LTC128B.128 [R207+0x2100], [R2.64], !P1 ;  /* 0x0210000002cf7fae */ /* 0x0003e4000c901d46 */
.L_x_2569:
[----:B-1-34-:R-:W-:Y:S05]  /*8780*/  BSYNC B0 ;  /* 0x0000000000007941 */ /* 0x01afea0003800000 */
.L_x_2568:
        /* <DEDUP_REMOVED lines=48> */
[----:B------:R-:W5:Y:S07]  /*8a90*/  LDSM.16.M88.4 R168, [R194+0x1000] ;  /* 0x00100000c2a8783b */ /* 0x000f6e0000000200 */
[----:B------:R-:W-:Y:S01]  /*8aa0*/  HMMA.16816.F32.BF16 R80, R160, R186, R80 ;  /* 0x000000baa050723c */ /* 0x000fe20000041850 */
[----:B------:R-:W5:Y:S07]  /*8ab0*/  LDSM.16.M88.4 R160, [R194+0x1800] ;  /* 0x00180000c2a0783b */ /* 0x000f6e0000000200 */
[-C--:B-1----:R-:W-:Y:S05]  /*8ac0*/  HMMA.16816.F32.BF16 R4, R156, R164.reuse, R4 ;  /* 0x000000a49c04723c */ /* 0x082fea0000041804 */
[----:B--2---:R-:W-:Y:S03]  /*8ad0*/  ISETP.GT.AND P0, PT, R206, R0, PT ;  /* 0x00000000ce00720c */ /* 0x004fe60003f04270 */
        /* <DEDUP_REMOVED lines=9> */
[-C--:B-----5:R-:W-:Y:S08]  /*8b70*/  HMMA.16816.F32.BF16 R36, R156, R168.reuse, R36 ;  /* 0x000000a89c24723c */ /* 0x0a0ff00000041824 */
        /* <DEDUP_REMOVED lines=8> */
[----:B------:R-:W-:Y:S07]  /*8c00*/  LDSM.16.M88.4 R160, [R191+0x1000] ;  /* 0x00100000bfa0783b */ /* 0x000fee0000000200 */
        /* <DEDUP_REMOVED lines=31> */
[----:B------:R-:W-:Y:S01]  /*8e00*/  IMAD.MOV.U32 R3, RZ, RZ, c[0x0][0x2b8] ;  /* 0x0000ae00ff037624 */ /* 0x000fe200078e00ff */
[----:B------:R-:W2:Y:S01]  /*8e10*/  LDL R2, [R1+0x10] ;  /* 0x0000100001027983 */ /* 0x000ea20000100800 */
[----:B------:R-:W-:Y:S01]  /*8e20*/  IMAD.MOV.U32 R211, RZ, RZ, RZ ;  /* 0x000000ffffd37224 */ /* 0x000fe200078e00ff */
[----:B------:R-:W-:Y:S01]  /*8e30*/  SHF.R.S32.HI R95, RZ, 0x1f, R205 ;  /* 0x0000001fff5f7819 */ /* 0x000fe200000114cd */
[----:B------:R-:W-:Y:S01]  /*8e40*/  IMAD.SHL.U32 R163, R205, 0x2, RZ ;  /* 0x00000002cda37824 */ /* 0x000fe200078e00ff */
[----:B------:R-:W-:Y:S01]  /*8e50*/  ISETP.NE.AND P2, PT, R3, 0x1, PT ;  /* 0x000000010300780c */ /* 0x000fe20003f45270 */
[----:B------:R-:W3:Y:S01]  /*8e60*/  LDL R0, [R1+0x8] ;  /* 0x0000080001007983 */ /* 0x000ee20000100800 */
[----:B------:R-:W-:Y:S03]  /*8e70*/  SHF.L.U64.HI R95, R205, 0x1, R95 ;  /* 0x00000001cd5f7819 */ /* 0x000fe6000001025f */
        /* <DEDUP_REMOVED lines=8> */
[----:B------:R-:W-:Y:S01]  /*8f00*/  IMAD.MOV.U32 R0, RZ, RZ, R2 ;  /* 0x000000ffff007224 */ /* 0x000fe200078e0002 */
        /* <DEDUP_REMOVED lines=9> */
[----:B------:R-:W2:Y:S04]  /*8fa0*/  @!P1 LDG.E R211, [R96.64] ;  /* 0x0000000660d39981 */ /* 0x000ea8000c1e1900 */
[----:B------:R-:W-:Y:S04]  /*8fb0*/  IMAD R0, R0, c[0x0][0x1e0], RZ ;  /* 0x0000780000007a24 */ /* 0x000fe800078e02ff */
[----:B------:R-:W-:Y:S04]  /*8fc0*/  IMAD R0, R224, c[0x0][0x1e4], R0 ;  /* 0x00007900e0007a24 */ /* 0x000fe800078e0200 */
[----:B------:R-:W-:Y:S01]  /*8fd0*/  IMAD.IADD R3, R3, 0x1, R0 ;  /* 0x0000000103037824 */ /* 0x000fe200078e0200 */
[----:B--2---:R-:W-:Y:S03]  /*8fe0*/  SHF.R.S32.HI R0, RZ, 0x1f, R211 ;  /* 0x0000001fff007819 */ /* 0x004fe600000114d3 */
        /* <DEDUP_REMOVED lines=9> */
.L_x_2740:
        /* <DEDUP_REMOVED lines=23> */
.L_x_2741:
[----:B------:R-:W-:Y:S02]  /*91f0*/  ISETP.GE.AND P1, PT, R205, c[0x0][0x1d4], PT ;  /* 0x00007500cd007a0c */ /* 0x000fe40003f26270 */
[----:B--2---:R-:W-:Y:S05]  /*9200*/  IADD3 R2, P0, R0, R163, RZ ;  /* 0x000000a300027210 */ /* 0x004fea0007f1e0ff */
[----:B-1----:R-:W-:Y:S06]  /*9210*/  IMAD.X R3, R92, 0x1, R95, P0 ;  /* 0x000000015c037824 */ /* 0x002fec00000e065f */
[----:B------:R-:W-:Y:S01]  /*9220*/  @!PT LDS RZ, [RZ] ;  /* 0x00000000fffff984 */ /* 0x000fe20000000800 */
[----:B------:R-:W-:Y:S01]  /*9230*/  @!PT LDS RZ, [RZ] ;  /* 0x00000000fffff984 */ /* 0x000fe20000000800 */
[----:B------:R-:W-:Y:S01]  /*9240*/  @!PT LDS RZ, [RZ] ;  /* 0x00000000fffff984 */ /* 0x000fe20000000800 */
[----:B------:R1:W-:Y:S02]  /*9250*/  LDGSTS.E.BYPASS.LTC128B.128 [R207+0x4900], [R2.64], !P1 ;  /* 0x0490000002cf7fae */ /* 0x0003e4000c901d46 */
.L_x_2573:
[----:B------:R-:W-:Y:S05]  /*9260*/  BSYNC B0 ;  /* 0x0000000000007941 */ /* 0x000fea0003800000 */
.L_x_2572:
[----:B------:R-:W-:Y:S01]  /*9270*/  LOP3.LUT R159, RZ, c[0x0][0x324], RZ, 0x33, !PT ;  /* 0x0000c900ff9f7a12 */ /* 0x000fe200078e33ff */
[----:B-1----:R-:W2:Y:S01]  /*9280*/  LDL R2, [R1+0x38] ;  /* 0x0000380001027983 */ /* 0x002ea20000100800 */
[----:B------:R-:W-:Y:S02]  /*9290*/  IMAD.MOV.U32 R3, RZ, RZ, c[0x0][0x2c4] ;  /* 0x0000b100ff037624 */ /* 0x000fe400078e00ff */
[----:B------:R-:W-:Y:S01]  /*92a0*/  IMAD R92, R206, -0x50, RZ ;  /* 0xffffffb0ce5c7824 */ /* 0x000fe200078e02ff */
[----:B------:R-:W2:Y:S02]  /*92b0*/  LDL R0, [R1+0x3c] ;  /* 0x00003c0001007983 */ /* 0x000ea40000100800 */
[----:B------:R-:W-:Y:S02]  /*92c0*/  ISETP.NE.AND P0, PT, R3, 0x1, PT ;  /* 0x000000010300780c */ /* 0x000fe40003f05270 */
[----:B------:R-:W0:Y:S01]  /*92d0*/  LDGDEPBAR ;  /* 0x00000000000079af */ /* 0x000e220000000000 */
[----:B--2---:R-:W-:Y:S01]  /*92e0*/  IMAD.IADD R157, R0, 0x1, R2 ;  /* 0x00000001009d7824 */ /* 0x004fe200078e0202 */
[----:B------:R-:W-:Y:S09]  /*92f0*/  IADD3 R0, -R248, 0x1, R92 ;  /* 0x00000001f8007810 */ /* 0x000ff20007ffe15c */
[----:B------:R-:W-:Y:S01]  /*9300*/  @P0 IMAD.HI.U32 R2, R157, c[0x0][0x2c8], RZ ;  /* 0x0000b2009d020a27 */ /* 0x000fe200078e00ff */
[----:B------:R-:W-:Y:S04]  /*9310*/  IADD3 R0, -R236, R0, R237 ;  /* 0x00000000ec007210 */ /* 0x000fe80007ffe1ed */
[----:B------:R-:W-:Y:S02]  /*9320*/  @P0 SHF.R.U32.HI R157, RZ, c[0x0][0x2cc], R2 ;  /* 0x0000b300ff9d0a19 */ /* 0x000fe40000011602 */
[----:B------:R-:W-:Y:S01]  /*9330*/  IADD3 R158, R0, c[0x0][0x328], RZ ;  /* 0x0000ca00009e7a10 */ /* 0x000fe20007ffe0ff */
[----:B------:R-:W-:-:S05]  /*9340*/  BRA.DIV ~URZ, `(.L_x_2576) ;  /* 0x000130927f007947 */ /* 0x000fca000b800000 */
[----:B------:R1:W2:Y:S02]  /*9350*/  SHFL.IDX PT, R2, R157, RZ, 0x1c1f ;  /* 0x001c1fff9d027589 */ /* 0x0002a400000e0000 */
.L_x_2742:
        /* <DEDUP_REMOVED lines=19> */
.L_x_2579:
[----:B------:R-:W-:Y:S04]  /*9490*/  MOV R3, c[0x0][0x32c] ;  /* 0x0000cb0000037a02 */ /* 0x000fe80000000f00 */
[----:B------:R-:W-:Y:S11]  /*94a0*/  ISETP.NE.AND P0, PT, R3, 0x1, PT ;  /* 0x000000010300780c */ /* 0x000ff60003f05270 */
[----:B------:R-:W-:Y:S02]  /*94b0*/  @!UPT UIADD3 URZ, URZ, URZ, URZ ;  /* 0x0000003f3f3ff290 */ /* 0x000fe4000fffe03f */
[----:B------:R-:W-:Y:S05]  /*94c0*/  @P0 IMAD.HI.U32 R3, R2, c[0x0][0x330], RZ ;  /* 0x0000cc0002030a27 */ /* 0x000fea00078e00ff */
[----:B------:R-:W-:Y:S02]  /*94d0*/  @P0 SHF.R.U32.HI R2, RZ, c[0x0][0x334], R3 ;  /* 0x0000cd00ff020a19 */ /* 0x000fe40000011603 */
.L_x_2580:
[----:B------:R-:W-:Y:S05]  /*94e0*/  BSYNC B0 ;  /* 0x0000000000007941 */ /* 0x000fea0003800000 */
.L_x_2578:
[----:B------:R-:W-:Y:S04]  /*94f0*/  IMAD.IADD R3, R92, 0x1, -R248 ;  /* 0x000000015c037824 */ /* 0x000fe800078e0af8 */
[----:B------:R-:W-:Y:S05]  /*9500*/  IMAD R2, R2, c[0x0][0x32c], R3 ;  /* 0x0000cb0002027a24 */ /* 0x000fea00078e0203 */
[----:B------:R-:W-:Y:S02]  /*9510*/  IADD3 R3, R2, c[0x0][0x32c], RZ ;  /* 0x0000cb0002037a10 */ /* 0x000fe40007ffe0ff */
[----:B------:R-:W-:Y:S02]  /*9520*/  IMNMX R0, R0, R2, !PT ;  /* 0x0000000200007217 */ /* 0x000fe40007800200 */
[----:B------:R-:W-:Y:S02]  /*9530*/  IMNMX R97, R97, R3, PT ;  /* 0x0000000361617217 */ /* 0x000fe40003800200 */
.L_x_2577:
[----:B------:R-:W-:-:S05]  /*9540*/  BRA.DIV ~URZ, `(.L_x_2581) ;  /* 0x00012f027f007947 */ /* 0x000fca000b800000 */
[----:B------:R2:W3:Y:S02]  /*9550*/  SHFL.IDX PT, R2, R157, 0x1, 0x1c1f ;  /* 0x003c1f009d027f89 */ /* 0x0004e400000e0000 */
.L_x_2743:
[----:B---3--:R-:W-:Y:S01]  /*9560*/  IADD3 R96, R158, R2, RZ ;  /* 0x000000029e607210 */ /* 0x008fe20007ffe0ff */
[----:B------:R-:W-:Y:S02]  /*9570*/  IMAD.MOV.U32 R3, RZ, RZ, c[0x0][0x32c] ;  /* 0x0000cb00ff037624 */ /* 0x000fe400078e00ff */
[----:B------:R-:W-:Y:S03]  /*9580*/  IMAD.IADD R95, R159, 0x1, R2 ;  /* 0x000000019f5f7824 */ /* 0x000fe600078e0202 */
[----:B------:R-:W-:Y:S11]  /*9590*/  ISETP.GE.AND P0, PT, R3, 0x1, PT ;  /* 0x000000010300780c */ /* 0x000ff60003f06270 */
[----:B------:R-:W-:Y:S02]  /*95a0*/  @!UPT UIADD3 URZ, URZ, URZ, URZ ;  /* 0x0000003f3f3ff290 */ /* 0x000fe4000fffe03f */
        /* <DEDUP_REMOVED lines=14> */
.L_x_2584:
[----:B------:R-:W-:Y:S04]  /*9690*/  MOV R3, c[0x0][0x32c] ;  /* 0x0000cb0000037a02 */ /* 0x000fe80000000f00 */
[----:B------:R-:W-:Y:S11]  /*96a0*/  ISETP.NE.AND P0, PT, R3, 0x1, PT ;  /* 0x000000010300780c */ /* 0x000ff60003f05270 */
[----:B------:R-:W-:Y:S02]  /*96b0*/  @!UPT UIADD3 URZ, URZ, URZ, URZ ;  /* 0x0000003f3f3ff290 */ /* 0x000fe4000fffe03f */
[----:B------:R-:W-:Y:S05]  /*96c0*/  @P0 IMAD.HI.U32 R3, R2, c[0x0][0x330], RZ ;  /* 0x0000cc0002030a27 */ /* 0x000fea00078e00ff */
[----:B------:R-:W-:Y:S02]  /*96d0*/  @P0 SHF.R.U32.HI R2, RZ, c[0x0][0x334], R3 ;  /* 0x0000cd00ff020a19 */ /* 0x000fe40000011603 */
.L_x_2585:
[----:B------:R-:W-:Y:S05]  /*96e0*/  BSYNC B0 ;  /* 0x0000000000007941 */ /* 0x000fea0003800000 */
.L_x_2583:
[----:B------:R-:W-:Y:S04]  /*96f0*/  IMAD.IADD R3, R92, 0x1, -R248 ;  /* 0x000000015c037824 */ /* 0x000fe800078e0af8 */
[----:B------:R-:W-:Y:S05]  /*9700*/  IMAD R2, R2, c[0x0][0x32c], R3 ;  /* 0x0000cb0002027a24 */ /* 0x000fea00078e0203 */
[----:B------:R-:W-:Y:S02]  /*9710*/  IADD3 R3, R2, c[0x0][0x32c], RZ ;  /* 0x0000cb0002037a10 */ /* 0x000fe40007ffe0ff */
[----:B------:R-:W-:Y:S02]  /*9720*/  IMNMX R95, R95, R2, !PT ;  /* 0x000000025f5f7217 */ /* 0x000fe40007800200 */
[----:B------:R-:W-:Y:S02]  /*9730*/  IMNMX R96, R96, R3, PT ;  /* 0x0000000360607217 */ /* 0x000fe40003800200 */
.L_x_2582:
[----:B------:R-:W-:-:S05]  /*9740*/  BRA.DIV ~URZ, `(.L_x_2586) ;  /* 0x00012d727f007947 */ /* 0x000fca000b800000 */
[----:B------:R3:W4:Y:S02]  /*9750*/  SHFL.IDX PT, R156, R157, 0x2, 0x1c1f ;  /* 0x005c1f009d9c7f89 */ /* 0x00072400000e0000 */
.L_x_2744:
        /* <DEDUP_REMOVED lines=19> */
.L_x_2589:
[----:B------:R-:W-:Y:S04]  /*9890*/  MOV R160, c[0x0][0x32c] ;  /* 0x0000cb0000a07a02 */ /* 0x000fe80000000f00 */
[----:B------:R-:W-:Y:S11]  /*98a0*/  ISETP.NE.AND P0, PT, R160, 0x1, PT ;  /* 0x00000001a000780c */ /* 0x000ff60003f05270 */
[----:B------:R-:W-:Y:S02]  /*98b0*/  @!UPT UIADD3 URZ, URZ, URZ, URZ ;  /* 0x0000003f3f3ff290 */ /* 0x000fe4000fffe03f */
[----:B------:R-:W-:Y:S05]  /*98c0*/  @P0 IMAD.HI.U32 R160, R156, c[0x0][0x330], RZ ;  /* 0x0000cc009ca00a27 */ /* 0x000fea00078e00ff */
[----:B------:R-:W-:Y:S02]  /*98d0*/  @P0 SHF.R.U32.HI R156, RZ, c[0x0][0x334], R160 ;  /* 0x0000cd00ff9c0a19 */ /* 0x000fe400000116a0 */
.L_x_2590:
[----:B------:R-:W-:Y:S05]  /*98e0*/  BSYNC B0 ;  /* 0x0000000000007941 */ /* 0x000fea0003800000 */
.L_x_2588:
[----:B------:R-:W-:Y:S04]  /*98f0*/  IMAD.IADD R160, R92, 0x1, -R248 ;  /* 0x000000015ca07824 */ /* 0x000fe800078e0af8 */
[----:B------:R-:W-:Y:S05]  /*9900*/  IMAD R156, R156, c[0x0][0x32c], R160 ;  /* 0x0000cb009c9c7a24 */ /* 0x000fea00078e02a0 */
[----:B------:R-:W-:Y:S02]  /*9910*/  IADD3 R160, R156, c[0x0][0x32c], RZ ;  /* 0x0000cb009ca07a10 */ /* 0x000fe40007ffe0ff */
[----:B------:R-:W-:Y:S02]  /*9920*/  IMNMX R2, R2, R156, !PT ;  /* 0x0000009c02027217 */ /* 0x000fe40007800200 */
[----:B------:R-:W-:Y:S02]  /*9930*/  IMNMX R3, R3, R160, PT ;  /* 0x000000a003037217 */ /* 0x000fe40003800200 */
.L_x_2587:
[C---:B------:R-:W-:Y:S02]  /*9940*/  ISETP.GE.AND P2, PT, R92.reuse, 0x9, PT ;  /* 0x000000095c00780c */ /* 0x040fe40003f46270 */
[----:B------:R-:W-:Y:S02]  /*9950*/  ISETP.GE.AND P1, PT, R92, 0xa, PT ;  /* 0x0000000a5c00780c */ /* 0x000fe40003f26270 */
[----:B------:R-:W-:Y:S02]  /*9960*/  ISETP.GT.AND P0, PT, R0, 0x8, !P2 ;  /* 0x000000080000780c */ /* 0x000fe40005704270 */
[----:B------:R-:W-:Y:S02]  /*9970*/  LOP3.LUT R204, R204, 0xffffbfff, RZ, 0xc0, !PT ;  /* 0xffffbfffcccc7812 */ /* 0x000fe400078ec0ff */
[C---:B------:R-:W-:Y:S02]  /*9980*/  ISETP.LT.OR P0, PT, R97.reuse, 0x9, P0 ;  /* 0x000000096100780c */ /* 0x040fe40000701670 */
[----:B------:R-:W-:Y:S02]  /*9990*/  ISETP.GE.AND P6, PT, R92, 0x3a, PT ;  /* 0x0000003a5c00780c */ /* 0x000fe40003fc6270 */
[----:B------:R-:W-:Y:S02]  /*99a0*/  FSEL R161, R16, -INF , !P0 ;  /* 0xff80000010a17808 */ /* 0x000fe40004000000 */
[----:B------:R-:W-:Y:S02]  /*99b0*/  ISETP.GT.AND P0, PT, R0, 0x9, !P1 ;  /* 0x000000090000780c */ /* 0x000fe40004f04270 */
[----:B------:R-:W-:Y:S02]  /*99c0*/  @P2 LOP3.LUT R204, R204, 0x4000, RZ, 0xfc, !PT ;  /* 0x00004000cccc2812 */ /* 0x000fe400078efcff */
[----:B------:R-:W-:Y:S02]  /*99d0*/  ISETP.LT.OR P0, PT, R97, 0xa, P0 ;  /* 0x0000000a6100780c */ /* 0x000fe40000701670 */
[----:B------:R-:W-:Y:S02]  /*99e0*/  LOP3.LUT R204, R204, 0xffffdfff, RZ, 0xc0, !PT ;  /* 0xffffdfffcccc7812 */ /* 0x000fe400078ec0ff */
[----:B------:R-:W-:Y:S02]  /*99f0*/  FSEL R160, R17, -INF , !P0 ;  /* 0xff80000011a07808 */ /* 0x000fe40004000000 */
[C---:B------:R-:W-:Y:S02]  /*9a00*/  ISETP.GT.AND P0, PT, R95.reuse, 0x8, !P2 ;  /* 0x000000085f00780c */ /* 0x040fe40005704270 */
[----:B------:R-:W-:Y:S02]  /*9a10*/  ISETP.GE.AND P2, PT, R92, 0x11, PT ;  /* 0x000000115c00780c */ /* 0x000fe40003f46270 */
        /* <DEDUP_REMOVED lines=8> */
[----:B------:R-:W-:Y:S02]  /*9aa0*/  ISETP.GT.AND P0, PT, R0, 0x10, !P2 ;  /* 0x000000100000780c */ /* 0x000fe40005704270 */
[----:B------:R-:W-:Y:S02]  /*9ab0*/  @P2 LOP3.LUT R204, R204, 0x1000, RZ, 0xfc, !PT ;  /* 0x00001000cccc2812 */ /* 0x000fe400078efcff */
[C---:B------:R-:W-:Y:S02]  /*9ac0*/  ISETP.LT.OR P0, PT, R97.reuse, 0x11, P0 ;  /* 0x000000116100780c */ /* 0x040fe40000701670 */
[----:B------:R-:W-:Y:S02]  /*9ad0*/  LOP3.LUT R204, R204, 0xfffff7ff, RZ, 0xc0, !PT ;  /* 0xfffff7ffcccc7812 */ /* 0x000fe400078ec0ff */
        /* <DEDUP_REMOVED lines=9> */
[----:B------:R-:W-:Y:S02]  /*9b70*/  ISETP.GE.AND P5, PT, R92, 0x41, PT ;  /* 0x000000415c00780c */ /* 0x000fe40003fa6270 */
[----:B------:R-:W-:Y:S02]  /*9b80*/  FSEL R177, R22, -INF , !P0 ;  /* 0xff80000016b17808 */ /* 0x000fe40004000000 */
[----:B------:R-:W-:Y:S02]  /*9b90*/  ISETP.GT.AND P0, PT, R95, 0x11, !P1 ;  /* 0x000000115f00780c */ /* 0x000fe40004f04270 */
[----:B------:R-:W-:Y:S02]  /*9ba0*/  ISETP.GE.AND P1, PT, R92, 0x1a, PT ;  /* 0x0000001a5c00780c */ /* 0x000fe40003f26270 */
[----:B------:R-:W-:Y:S02]  /*9bb0*/  ISETP.LT.OR P0, PT, R96, 0x12, P0 ;  /* 0x000000126000780c */ /* 0x000fe40000701670 */
[----:B------:R-:W-:Y:S02]  /*9bc0*/  @P2 LOP3.LUT R204, R204, 0x400, RZ, 0xfc, !PT ;  /* 0x00000400cccc2812 */ /* 0x000fe400078efcff */
[----:B------:R-:W-:Y:S02]  /*9bd0*/  FSEL R176, R23, -INF , !P0 ;  /* 0xff80000017b07808 */ /* 0x000fe40004000000 */
[----:B------:R-:W-:Y:S02]  /*9be0*/  ISETP.GT.AND P0, PT, R0, 0x18, !P2 ;  /* 0x000000180000780c */ /* 0x000fe40005704270 */
[----:B------:R-:W-:Y:S02]  /*9bf0*/  LOP3.LUT R204, R204, 0xfffffdff, RZ, 0xc0, !PT ;  /* 0xfffffdffcccc7812 */ /* 0x000fe400078ec0ff */
[C---:B------:R-:W-:Y:S02]  /*9c00*/  ISETP.LT.OR P0, PT, R97.reuse, 0x19, P0 ;  /* 0x000000196100780c */ /* 0x040fe40000701670 */
[----:B------:R-:W-:Y:S02]  /*9c10*/  @P1 LOP3.LUT R204, R204, 0x200, RZ, 0xfc, !PT ;  /* 0x00000200cccc1812 */ /* 0x000fe400078efcff */
[----:B------:R-:W-:Y:S02]  /*9c20*/  FSEL R167, R32, -INF , !P0 ;  /* 0xff80000020a77808 */ /* 0x000fe40004000000 */
[----:B------:R-:W-:Y:S02]  /*9c30*/  ISETP.GT.AND P0, PT, R0, 0x19, !P1 ;  /* 0x000000190000780c */ /* 0x000fe40004f04270 */
[----:B------:R-:W-:Y:S02]  /*9c40*/  LOP3.LUT R204, R204, 0xfffffeff, RZ, 0xc0, !PT ;  /* 0xfffffeffcccc7812 */ /* 0x000fe400078ec0ff */
[----:B------:R-:W-:Y:S02]  /*9c50*/  ISETP.LT.OR P0, PT, R97, 0x1a, P0 ;  /* 0x0000001a6100780c */ /* 0x000fe40000701670 */
[C---:B------:R-:W-:Y:S02]  /*9c60*/  ISETP.GE.AND P4, PT, R92.reuse, 0x42, PT ;  /* 0x000000425c00780c */ /* 0x040fe40003f86270 */
        /* <DEDUP_REMOVED lines=19> */
[----:B------:R-:W-:Y:S02]  /*9da0*/  P2R R16, PR, RZ, 0x40 ;  /* 0x00000040ff107803 */ /* 0x000fe40000000000 */
[----:B------:R-:W-:Y:S02]  /*9db0*/  FSEL R164, R37, -INF , !P0 ;  /* 0xff80000025a47808 */ /* 0x000fe40004000000 */
[C---:B------:R-:W-:Y:S02]  /*9dc0*/  ISETP.GT.AND P0, PT, R95.reuse, 0x20, !P2 ;  /* 0x000000205f00780c */ /* 0x040fe40005704270 */
[----:B------:R-:W-:Y:S02]  /*9dd0*/  ISETP.GE.AND P2, PT, R92, 0x29, PT ;  /* 0x000000295c00780c */ /* 0x000fe40003f46270 */
[----:B------:R-:W-:Y:S04]  /*9de0*/  ISETP.LT.OR P0, PT, R96, 0x21, P0 ;  /* 0x000000216000780c */ /* 0x000fe80000701670 */
        /* <DEDUP_REMOVED lines=13> */
[----:B------:R-:W-:Y:S04]  /*9ec0*/  ISETP.LT.OR P0, PT, R97, 0x2a, P0 ;  /* 0x0000002a6100780c */ /* 0x000fe80000701670 */
        /* <DEDUP_REMOVED lines=25> */
[----:B------:R-:W-:Y:S04]  /*a060*/  ISETP.LT.OR P0, PT, R96, 0x32, P0 ;  /* 0x000000326000780c */ /* 0x000fe80000701670 */
[----:B------:R-:W-:Y:S02]  /*a070*/  FSEL R55, R55, -INF , !P0 ;  /* 0xff80000037377808 */ /* 0x000fe40004000000 */
[----:B------:R-:W-:Y:S04]  /*a080*/  ISETP.GT.AND P0, PT, R0, 0x38, !P1 ;  /* 0x000000380000780c */ /* 0x000fe80004f04270 */
        /* <DEDUP_REMOVED lines=19> */
[----:B------:R-:W-:Y:S04]  /*a1c0*/  ISETP.GT.AND P0, PT, R0, 0x41, !P4 ;  /* 0x000000410000780c */ /* 0x000fe80006704270 */
        /* <DEDUP_REMOVED lines=15> */
[C---:B------:R-:W-:Y:S04]  /*a2c0*/  ISETP.LT.OR P0, PT, R96.reuse, 0x2, P0 ;  /* 0x000000026000780c */ /* 0x040fe80000701670 */
[----:B------:R-:W-:Y:S02]  /*a2d0*/  FSEL R22, R7, -INF , !P0 ;  /* 0xff80000007167808 */ /* 0x000fe40004000000 */
[----:B------:R-:W-:Y:S04]  /*a2e0*/  ISETP.GT.AND P0, PT, R95, RZ, !P2 ;  /* 0x000000ff5f00720c */ /* 0x000fe80005704270 */
        /* <DEDUP_REMOVED lines=8> */
[C---:B------:R-:W-:Y:S04]  /*a370*/  ISETP.GT.AND P0, PT, R95.reuse, 0x48, !P3 ;  /* 0x000000485f00780c */ /* 0x040fe80005f04270 */
        /* <DEDUP_REMOVED lines=81> */
[----:B------:R4:W1:Y:S02]  /*a890*/  SHFL.IDX PT, R3, R157, 0x3, 0x1c1f ;  /* 0x007c1f009d037f89 */ /* 0x00086400000e0000 */
.L_x_2745:
        /* <DEDUP_REMOVED lines=19> */
.L_x_2594:
[----:B------:R-:W-:Y:S04]  /*a9d0*/  MOV R4, c[0x0][0x32c] ;  /* 0x0000cb0000047a02 */ /* 0x000fe80000000f00 */
[----:B------:R-:W-:Y:S11]  /*a9e0*/  ISETP.NE.AND P0, PT, R4, 0x1, PT ;  /* 0x000000010400780c */ /* 0x000ff60003f05270 */
[----:B------:R-:W-:Y:S02]  /*a9f0*/  @!UPT UIADD3 URZ, URZ, URZ, URZ ;  /* 0x0000003f3f3ff290 */ /* 0x000fe4000fffe03f */
[----:B------:R-:W-:Y:S05]  /*aa00*/  @P0 IMAD.HI.U32 R4, R3, c[0x0][0x330], RZ ;  /* 0x0000cc0003040a27 */ /* 0x000fea00078e00ff */
[----:B------:R-:W-:Y:S02]  /*aa10*/  @P0 SHF.R.U32.HI R3, RZ, c[0x0][0x334], R4 ;  /* 0x0000cd00ff030a19 */ /* 0x000fe40000011604 */
.L_x_2595:
[----:B------:R-:W-:Y:S05]  /*aa20*/  BSYNC B0 ;  /* 0x0000000000007941 */ /* 0x000fea0003800000 */
.L_x_2593:
[----:B------:R-:W-:Y:S04]  /*aa30*/  IMAD.IADD R4, R92, 0x1, -R248 ;  /* 0x000000015c047824 */ /* 0x000fe800078e0af8 */
[----:B------:R-:W-:Y:S05]  /*aa40*/  IMAD R3, R3, c[0x0][0x32c], R4 ;  /* 0x0000cb0003037a24 */ /* 0x000fea00078e0204 */
[----:B------:R-:W-:Y:S02]  /*aa50*/  IADD3 R4, R3, c[0x0][0x32c], RZ ;  /* 0x0000cb0003047a10 */ /* 0x000fe40007ffe0ff */
[----:B------:R-:W-:Y:S02]  /*aa60*/  IMNMX R0, R0, R3, !PT ;  /* 0x0000000300007217 */ /* 0x000fe40007800200 */
[----:B------:R-:W-:Y:S02]  /*aa70*/  IMNMX R2, R2, R4, PT ;  /* 0x0000000402027217 */ /* 0x000fe40003800200 */
.L_x_2592:
[----:B------:R-:W-:Y:S02]  /*aa80*/  ISETP.GT.AND P0, PT, R0, RZ, !P2 ;  /* 0x000000ff0000720c */ /* 0x000fe40005704270 */
[----:B------:R-:W-:Y:S02]  /*aa90*/  LOP3.LUT P2, RZ, R204, 0x400, RZ, 0xc0, !PT ;  /* 0x00000400ccff7812 */ /* 0x000fe4000784c0ff */
[----:B------:R-:W-:Y:S02]  /*aaa0*/  ISETP.LT.OR P0, PT, R2, 0x1, P0 ;  /* 0x000000010200780c */ /* 0x000fe40000701670 */
[----:B------:R-:W-:Y:S02]  /*aab0*/  FMNMX.FTZ R3, R12, R98, !PT ;  /* 0x000000620c037209 */ /* 0x000fe40007810000 */
[----:B------:R-:W-:Y:S02]  /*aac0*/  FSEL R10, R10, -INF , !P0 ;  /* 0xff8000000a0a7808 */ /* 0x000fe40004000000 */
[----:B------:R-:W-:Y:S02]  /*aad0*/  ISETP.GT.AND P0, PT, R0, 0x1, !P1 ;  /* 0x000000010000780c */ /* 0x000fe40004f04270 */
        /* <DEDUP_REMOVED lines=29> */
[----:B--234-:R-:W-:Y:S02]  /*acb0*/  FSEL R157, R27, -INF , !P0 ;  /* 0xff8000001b9d7808 */ /* 0x01cfe40004000000 */
        /* <DEDUP_REMOVED lines=50> */
[C---:B------:R-:W-:Y:S02]  /*afe0*/  ISETP.GT.AND P0, PT, R0.reuse, 0x38, !P1 ;  /* 0x000000380000780c */ /* 0x040fe40004f04270 */
[----:B------:R-:W-:Y:S02]  /*aff0*/  ISETP.GT.AND P1, PT, R0, 0x48, !P3 ;  /* 0x000000480000780c */ /* 0x000fe40005f24270 */
[C---:B------:R-:W-:Y:S02]  /*b000*/  ISETP.LT.OR P0, PT, R2.reuse, 0x39, P0 ;  /* 0x000000390200780c */ /* 0x040fe40000701670 */
[----:B------:R-:W-:Y:S02]  /*b010*/  ISETP.LT.OR P1, PT, R2, 0x49, P1 ;  /* 0x000000490200780c */ /* 0x000fe40000f21670 */
[----:B------:R-:W-:Y:S02]  /*b020*/  FSEL R223, R62, -INF , !P0 ;  /* 0xff8000003edf7808 */ /* 0x000fe40004000000 */
[----:B------:R-:W-:Y:S02]  /*b030*/  ISETP.GT.AND P0, PT, R0, 0x39, !P6 ;  /* 0x000000390000780c */ /* 0x000fe40007704270 */
[----:B------:R-:W-:Y:S02]  /*b040*/  FMNMX.FTZ R6, R214, R6, !PT ;  /* 0x00000006d6067209 */ /* 0x000fe40007810000 */
[----:B------:R-:W-:Y:S02]  /*b050*/  ISETP.LT.OR P0, PT, R2, 0x3a, P0 ;  /* 0x0000003a0200780c */ /* 0x000fe40000701670 */
[----:B------:R-:W-:Y:S02]  /*b060*/  FMNMX.FTZ R6, R223, R6, !PT ;  /* 0x00000006df067209 */ /* 0x000fe40007810000 */
[----:B------:R-:W-:Y:S02]  /*b070*/  FSEL R222, R63, -INF , !P0 ;  /* 0xff8000003fde7808 */ /* 0x000fe40004000000 */
[----:B------:R-:W-:Y:S02]  /*b080*/  ISETP.GT.AND P0, PT, R0, 0x40, !P5 ;  /* 0x000000400000780c */ /* 0x000fe40006f04270 */
[----:B------:R-:W-:Y:S02]  /*b090*/  FMNMX.FTZ R6, R222, R6, !PT ;  /* 0x00000006de067209 */ /* 0x000fe40007810000 */
[----:B------:R-:W-:Y:S02]  /*b0a0*/  ISETP.LT.OR P0, PT, R2, 0x41, P0 ;  /* 0x000000410200780c */ /* 0x000fe40000701670 */
[----:B------:R-:W-:Y:S02]  /*b0b0*/  FSEL R213, R78, -INF , !P1 ;  /* 0xff8000004ed57808 */ /* 0x000fe40004800000 */
[----:B------:R-:W-:Y:S02]  /*b0c0*/  FSEL R221, R74, -INF , !P0 ;  /* 0xff8000004add7808 */ /* 0x000fe40004000000 */
[----:B------:R-:W-:Y:S02]  /*b0d0*/  ISETP.GT.AND P0, PT, R0, 0x41, !P4 ;  /* 0x000000410000780c */ /* 0x000fe40006704270 */
[----:B------:R-:W-:Y:S02]  /*b0e0*/  FMNMX.FTZ R6, R221, R6, !PT ;  /* 0x00000006dd067209 */ /* 0x000fe40007810000 */
        /* <DEDUP_REMOVED lines=53> */
.L_x_2746:
[----:B--2---:R-:W-:Y:S01]  /*b440*/  FMNMX.FTZ R4, R92, R2, !PT ;  /* 0x000000025c047209 */ /* 0x004fe20007810000 */
[----:B------:R-:W-:-:S05]  /*b450*/  BRA.DIV ~URZ, `(.L_x_2597) ;  /* 0x000111927f007947 */ /* 0x000fca000b800000 */
[----:B------:R-:W-:Y:S04]  /*b460*/  SHFL.BFLY PT, R2, R0, 0x2, 0x1f ;  /* 0x0c401f0000027f89 */ /* 0x000fe800000e0000 */
[----:B------:R-:W-:Y:S04]  /*b470*/  SHFL.BFLY PT, R3, R5, 0x2, 0x1f ;  /* 0x0c401f0005037f89 */ /* 0x000fe800000e0000 */
[----:B------:R-:W2:Y:S02]  /*b480*/  SHFL.BFLY PT, R8, R6, 0x2, 0x1f ;  /* 0x0c401f0006087f89 */ /* 0x000ea400000e0000 */
[----:B-12---:R-:W-:Y:S02]  /*b490*/  FMNMX.FTZ R92, R6, R8, !PT ;  /* 0x00000008065c7209 */ /* 0x006fe40007810000 */
        /* <DEDUP_REMOVED lines=9> */
.L_x_2747:
[C---:B------:R-:W-:Y:S01]  /*b530*/  FMUL.FTZ R0, R97.reuse, c[0x0][0x2d0] ;  /* 0x0000b40061007a20 */ /* 0x040fe20000410000 */
[----:B------:R-:W-:Y:S01]  /*b540*/  FSETP.NEU.FTZ.AND P0, PT, R97, -INF , PT ;  /* 0xff8000006100780b */ /* 0x000fe20003f1d000 */
[----:B------:R-:W-:Y:S01]  /*b550*/  WARPSYNC 0xffffffff ;  /* 0xffffffff00007948 */ /* 0x000fe20003800000 */
[----:B------:R-:W-:Y:S02]  /*b560*/  FSETP.NEU.FTZ.AND P1, PT, R96, -INF , PT ;  /* 0xff8000006000780b */ /* 0x000fe40003f3d000 */
        /* <DEDUP_REMOVED lines=10> */
[----:B------:R2:W3:Y:S01]  /*b610*/  MUFU.EX2 R234, R2 ;  /* 0x0000000200ea7308 */ /* 0x0004e20000000800 */
[--C-:B------:R-:W-:Y:S02]  /*b620*/  FFMA.FTZ R163, R37, c[0x0][0x2d0], -R4.reuse ;  /* 0x0000b40025a37a23 */ /* 0x100fe40000010804 */
[--C-:B------:R-:W-:Y:S02]  /*b630*/  FFMA.FTZ R48, R169, c[0x0][0x2d0], -R4.reuse ;  /* 0x0000b400a9307a23 */ /* 0x100fe40000010804 */
[--C-:B------:R-:W-:Y:S02]  /*b640*/  FFMA.FTZ R71, R168, c[0x0][0x2d0], -R4.reuse ;  /* 0x0000b400a8477a23 */ /* 0x100fe40000010804 */
[--C-:B------:R-:W-:Y:S02]  /*b650*/  FFMA.FTZ R92, R166, c[0x0][0x2d0], -R4.reuse ;  /* 0x0000b400a65c7a23 */ /* 0x100fe40000010804 */
[----:B------:R-:W-:Y:S01]  /*b660*/  FFMA.FTZ R168, R32, c[0x0][0x2d0], -R4 ;  /* 0x0000b40020a87a23 */ /* 0x000fe20000010804 */
[----:B------:R-:W-:Y:S01]  /*b670*/  MUFU.EX2 R250, R66 ;  /* 0x0000004200fa7308 */ /* 0x000fe20000000800 */
[----:B-1----:R-:W-:Y:S05]  /*b680*/  FMUL.FTZ R0, R96, c[0x0][0x2d0] ;  /* 0x0000b40060007a20 */ /* 0x002fea0000410000 */
[----:B------:R-:W-:Y:S04]  /*b690*/  FSEL R40, R0, RZ, P1 ;  /* 0x000000ff00287208 */ /* 0x000fe80000800000 */
[----:B------:R-:W-:Y:S01]  /*b6a0*/  MUFU.EX2 R249, R67 ;  /* 0x0000004300f97308 */ /* 0x000fe20000000800 */
[--C-:B------:R-:W-:Y:S02]  /*b6b0*/  FFMA.FTZ R0, R18, c[0x0][0x2d0], -R40.reuse ;  /* 0x0000b40012007a23 */ /* 0x100fe40000010828 */
[----:B------:R-:W-:Y:S02]  /*b6c0*/  FFMA.FTZ R5, R162, c[0x0][0x2d0], -R40 ;  /* 0x0000b400a2057a23 */ /* 0x000fe40000010828 */
[--C-:B------:R-:W-:Y:S05]  /*b6d0*/  FFMA.FTZ R162, R36, c[0x0][0x2d0], -R4.reuse ;  /* 0x0000b40024a27a23 */ /* 0x100fea0000010804 */
[----:B------:R1:W-:Y:S01]  /*b6e0*/  MUFU.EX2 R227, R0 ;  /* 0x0000000000e37308 */ /* 0x0003e20000000800 */
[--C-:B--2---:R-:W-:Y:S01]  /*b6f0*/  FFMA.FTZ R2, R161, c[0x0][0x2d0], -R4.reuse ;  /* 0x0000b400a1027a23 */ /* 0x104fe20000010804 */
[----:B------:R-:W-:Y:S01]  /*b700*/  LDSM.16.MT88.4 R36, [R193] ;  /* 0x00000000c124783b */ /* 0x000fe20000004200 */
[----:B------:R-:W-:Y:S02]  /*b710*/  FFMA.FTZ R161, R35, c[0x0][0x2d0], -R4 ;  /* 0x0000b40023a17a23 */ /* 0x000fe40000010804 */
[--C-:B------:R-:W-:Y:S02]  /*b720*/  FFMA.FTZ R59, R171, c[0x0][0x2d0], -R40.reuse ;  /* 0x0000b400ab3b7a23 */ /* 0x100fe40000010828 */
[--C-:B------:R-:W-:Y:S02]  /*b730*/  FFMA.FTZ R166, R50, c[0x0][0x2d0], -R40.reuse ;  /* 0x0000b40032a67a23 */ /* 0x100fe40000010828 */
[--C-:B------:R-:W-:Y:S01]  /*b740*/  FFMA.FTZ R65, R177, c[0x0][0x2d0], -R40.reuse ;  /* 0x0000b400b1417a23 */ /* 0x100fe20000010828 */
[----:B------:R2:W-:Y:S01]  /*b750*/  MUFU.EX2 R232, R2 ;  /* 0x0000000200e87308 */ /* 0x0005e20000000800 */
[--C-:B------:R-:W-:Y:S02]  /*b760*/  FFMA.FTZ R64, R176, c[0x0][0x2d0], -R40.reuse ;  /* 0x0000b400b0407a23 */ /* 0x100fe40000010828 */
[--C-:B------:R-:W-:Y:S02]  /*b770*/  FFMA.FTZ R63, R175, c[0x0][0x2d0], -R40.reuse ;  /* 0x0000b400af3f7a23 */ /* 0x100fe40000010828 */
[--C-:B------:R-:W-:Y:S02]  /*b780*/  FFMA.FTZ R62, R174, c[0x0][0x2d0], -R40.reuse ;  /* 0x0000b400ae3e7a23 */ /* 0x100fe40000010828 */
[--C-:B------:R-:W-:Y:S03]  /*b790*/  FFMA.FTZ R61, R172, c[0x0][0x2d0], -R40.reuse ;  /* 0x0000b400ac3d7a23 */ /* 0x100fe60000010828 */
[----:B------:R4:W-:Y:S01]  /*b7a0*/  MUFU.EX2 R241, R5 ;  /* 0x0000000500f17308 */ /* 0x0009e20000000800 */
[----:B-1----:R-:W-:Y:S09]  /*b7b0*/  FFMA.FTZ R0, R22, c[0x0][0x2d0], -R40 ;  /* 0x0000b40016007a23 */ /* 0x002ff20000010828 */
[----:B------:R1:W-:Y:S01]  /*b7c0*/  MUFU.EX2 R231, R0 ;  /* 0x0000000000e77308 */ /* 0x0003e20000000800 */
[----:B--2---:R-:W-:Y:S09]  /*b7d0*/  FMUL.FTZ R2, R95, c[0x0][0x2d0] ;  /* 0x0000b4005f027a20 */ /* 0x004ff20000410000 */
[----:B------:R-:W-:Y:S01]  /*b7e0*/  MUFU.EX2 R247, R59 ;  /* 0x0000003b00f77308 */ /* 0x000fe20000000800 */
[----:B----4-:R-:W-:Y:S09]  /*b7f0*/  FMUL.FTZ R5, R68, c[0x0][0x2d0] ;  /* 0x0000b40044057a20 */ /* 0x010ff20000410000 */
[----:B------:R-:W-:Y:S01]  /*b800*/  MUFU.EX2 R246, R62 ;  /* 0x0000003e00f67308 */ /* 0x000fe20000000800 */
[--C-:B-1----:R-:W-:Y:S02]  /*b810*/  FFMA.FTZ R0, R160, c[0x0][0x2d0], -R4.reuse ;  /* 0x0000b400a0007a23 */ /* 0x102fe40000010804 */
[----:B------:R-:W-:Y:S07]  /*b820*/  FFMA.FTZ R160, R34, c[0x0][0x2d0], -R4 ;  /* 0x0000b40022a07a23 */ /* 0x000fee0000010804 */
[----:B------:R1:W-:Y:S10]  /*b830*/  MUFU.EX2 R242, R0 ;  /* 0x0000000000f27308 */ /* 0x0003f40000000800 */
[----:B------:R-:W-:Y:S10]  /*b840*/  MUFU.EX2 R243, R92 ;  /* 0x0000005c00f37308 */ /* 0x000ff40000000800 */
[----:B------:R-:W-:Y:S01]  /*b850*/  MUFU.EX2 R244, R70 ;  /* 0x0000004600f47308 */ /* 0x000fe20000000800 */
[----:B-1----:R-:W-:Y:S02]  /*b860*/  FFMA.FTZ R0, R156, c[0x0][0x2d0], -R40 ;  /* 0x0000b4009c007a23 */ /* 0x002fe40000010828 */
[--C-:B------:R-:W-:Y:S07]  /*b870*/  FFMA.FTZ R156, R49, c[0x0][0x2d0], -R4.reuse ;  /* 0x0000b400319c7a23 */ /* 0x100fee0000010804 */
[----:B------:R1:W-:Y:S10]  /*b880*/  MUFU.EX2 R235, R0 ;  /* 0x0000000000eb7308 */ /* 0x0003f40000000800 */
[----:B------:R-:W-:Y:S10]  /*b890*/  MUFU.EX2 R165, R165 ;  /* 0x000000a500a57308 */ /* 0x000ff40000000800 */
[----:B------:R-:W-:Y:S01]  /*b8a0*/  MUFU.EX2 R172, R164 ;  /* 0x000000a400ac7308 */ /* 0x000fe20000000800 */
[----:B-1----:R-:W-:Y:S02]  /*b8b0*/  FSEL R0, R97, RZ, P0 ;  /* 0x000000ff61007208 */ /* 0x002fe40000000000 */
[----:B------:R-:W-:Y:S03]  /*b8c0*/  FSETP.NEU.FTZ.AND P0, PT, R95, -INF , PT ;  /* 0xff8000005f00780b */ /* 0x000fe60003f1d000 */
[----:B------:R-:W-:Y:S04]  /*b8d0*/  FADD.FTZ R0, -R0, R93 ;  /* 0x0000005d00007221 */ /* 0x000fe80000010100 */
[----:B------:R-:W-:Y:S01]  /*b8e0*/  MUFU.EX2 R174, R163 ;  /* 0x000000a300ae7308 */ /* 0x000fe20000000800 */
[----:B------:R-:W-:Y:S01]  /*b8f0*/  FSEL R56, R2, RZ, P0 ;  /* 0x000000ff02387208 */ /* 0x000fe20000000000 */
[----:B------:R-:W-:Y:S02]  /*b900*/  FFMA.FTZ R93, R167, c[0x0][0x2d0], -R4 ;  /* 0x0000b400a75d7a23 */ /* 0x000fe40000010804 */
[----:B------:R-:W-:Y:S02]  /*b910*/  FMUL.FTZ R0, R0, c[0x0][0x2d0] ;  /* 0x0000b40000007a20 */ /* 0x000fe40000410000 */
[----:B------:R-:W-:Y:S02]  /*b920*/  FFMA.FTZ R2, R12, c[0x0][0x2d0], -R56 ;  /* 0x0000b4000c027a23 */ /* 0x000fe40000010838 */
[----:B------:R-:W-:Y:S02]  /*b930*/  FFMA.FTZ R167, R33, c[0x0][0x2d0], -R4 ;  /* 0x0000b40021a77a23 */ /* 0x000fe40000010804 */
[----:B------:R1:W-:Y:S01]  /*b940*/  MUFU.EX2 R226, R2 ;  /* 0x0000000200e27308 */ /* 0x0003e20000000800 */
[--C-:B------:R-:W-:Y:S02]  /*b950*/  FFMA.FTZ R58, R181, c[0x0][0x2d0], -R56.reuse ;  /* 0x0000b400b53a7a23 */ /* 0x100fe40000010838 */
[--C-:B------:R-:W-:Y:S07]  /*b960*/  FFMA.FTZ R57, R180, c[0x0][0x2d0], -R56.reuse ;  /* 0x0000b400b4397a23 */ /* 0x100fee0000010838 */
[----:B------:R-:W2:Y:S10]  /*b970*/  MUFU.EX2 R60, R0 ;  /* 0x00000000003c7308 */ /* 0x000eb40000000800 */
[----:B------:R-:W-:Y:S01]  /*b980*/  MUFU.EX2 R180, R160 ;  /* 0x000000a000b47308 */ /* 0x000fe20000000800 */
[--C-:B-1----:R-:W-:Y:S02]  /*b990*/  FFMA.FTZ R2, R20, c[0x0][0x2d0], -R56.reuse ;  /* 0x0000b40014027a23 */ /* 0x102fe40000010838 */
[----:B------:R-:W1:Y:S07]  /*b9a0*/  LDSM.16.MT88.4 R20, [R189] ;  /* 0x00000000bd14783b */ /* 0x000e6e0000004200 */
[----:B------:R4:W5:Y:S10]  /*b9b0*/  MUFU.EX2 R230, R2 ;  /* 0x0000000200e67308 */ /* 0x0009740000000800 */
[----:B------:R-:W-:Y:S01]  /*b9c0*/  MUFU.EX2 R160, R168 ;  /* 0x000000a800a07308 */ /* 0x000fe20000000800 */
[--C-:B----4-:R-:W-:Y:S09]  /*b9d0*/  FFMA.FTZ R2, R19, c[0x0][0x2d0], -R56.reuse ;  /* 0x0000b40013027a23 */ /* 0x110ff20000010838 */
[----:B------:R4:W-:Y:S02]  /*b9e0*/  MUFU.EX2 R233, R2 ;  /* 0x0000000200e97308 */ /* 0x0009e40000000800 */
[----:B----4-:R-:W-:Y:S01]  /*b9f0*/  FFMA.FTZ R2, R16, c[0x0][0x2d0], -R56 ;  /* 0x0000b40010027a23 */ /* 0x010fe20000010838 */
[----:B---3--:R-:W-:Y:S01]  /*ba00*/  F2FP.BF16.PACK_AB R72, R234, R225 ;  /* 0x000000e1ea48723e */ /* 0x008fe200000010ff */
[----:B--2---:R-:W-:Y:S01]  /*ba10*/  FMUL.FTZ R4, R60, R100 ;  /* 0x000000643c047220 */ /* 0x004fe20000410000 */
[----:B------:R-:W-:Y:S05]  /*ba20*/  F2FP.BF16.PACK_AB R73, R231, R227 ;  /* 0x000000e3e749723e */ /* 0x000fea00000010ff */
[----:B------:R2:W3:Y:S01]  /*ba30*/  MUFU.EX2 R252, R2 ;  /* 0x0000000200fc7308 */ /* 0x0004e20000000800 */
[----:B------:R-:W-:Y:S01]  /*ba40*/  F2FP.BF16.PACK_AB R74, R242, R232 ;  /* 0x000000e8f24a723e */ /* 0x000fe200000010ff */
[C---:B------:R-:W-:Y:S01]  /*ba50*/  FMUL.FTZ R16, R60.reuse, R112 ;  /* 0x000000703c107220 */ /* 0x040fe20000410000 */
[----:B------:R-:W-:Y:S01]  /*ba60*/  F2FP.BF16.PACK_AB R75, R241, R235 ;  /* 0x000000ebf14b723e */ /* 0x000fe200000010ff */
[----:B------:R-:W-:Y:S01]  /*ba70*/  FMUL.FTZ R17, R60, R113 ;  /* 0x000000713c117220 */ /* 0x000fe20000410000 */
[----:B-----5:R-:W-:Y:S01]  /*ba80*/  F2FP.BF16.PACK_AB R76, R230, R226 ;  /* 0x000000e2e64c723e */ /* 0x020fe200000010ff */
[--C-:B------:R-:W-:Y:S02]  /*ba90*/  FFMA.FTZ R113, R54, c[0x0][0x2d0], -R40.reuse ;  /* 0x0000b40036717a23 */ /* 0x100fe40000010828 */
[----:B------:R-:W-:Y:S02]  /*baa0*/  FFMA.FTZ R112, R55, c[0x0][0x2d0], -R40 ;  /* 0x0000b40037707a23 */ /* 0x000fe40000010828 */
[C---:B------:R-:W-:Y:S01]  /*bab0*/  FMUL.FTZ R32, R60.reuse, R120 ;  /* 0x000000783c207220 */ /* 0x040fe20000410000 */
[----:B------:R-:W-:Y:S01]  /*bac0*/  MUFU.EX2 R164, R113 ;  /* 0x0000007100a47308 */ /* 0x000fe20000000800 */
[C---:B------:R-:W-:Y:S02]  /*bad0*/  FMUL.FTZ R33, R60.reuse, R121 ;  /* 0x000000793c217220 */ /* 0x040fe40000410000 */
[----:B------:R-:W-:Y:S02]  /*bae0*/  FFMA.FTZ R100, R81, c[0x0][0x2d0], -R56 ;  /* 0x0000b40051647a23 */ /* 0x000fe40000010838 */
[----:B------:R-:W-:Y:S01]  /*baf0*/  FMUL.FTZ R49, R60, R137 ;  /* 0x000000893c317220 */ /* 0x000fe20000410000 */
[----:B------:R-:W-:Y:S04]  /*bb00*/  MOV R137, R242 ;  /* 0x000000f200897202 */ /* 0x000fe80000000f00 */
[----:B------:R-:W-:Y:S01]  /*bb10*/  MUFU.EX2 R171, R112 ;  /* 0x0000007000ab7308 */ /* 0x000fe20000000800 */
[----:B--2---:R-:W-:Y:S02]  /*bb20*/  FSEL R2, R96, RZ, P1 ;  /* 0x000000ff60027208 */ /* 0x004fe40000800000 */
[----:B---3--:R-:W-:Y:S03]  /*bb30*/  F2FP.BF16.PACK_AB R78, R252, R233 ;  /* 0x000000e9fc4e723e */ /* 0x008fe600000010ff */
[----:B------:R-:W-:Y:S01]  /*bb40*/  FADD.FTZ R0, -R2, R94 ;  /* 0x0000005e02007221 */ /* 0x000fe20000010100 */
[----:B------:R-:W-:Y:S03]  /*bb50*/  FSEL R2, R95, RZ, P0 ;  /* 0x000000ff5f027208 */ /* 0x000fe60000000000 */
[----:B------:R2:W-:Y:S01]  /*bb60*/  MUFU.EX2 R242, R61 ;  /* 0x0000003d00f27308 */ /* 0x0005e20000000800 */
[----:B------:R-:W-:Y:S01]  /*bb70*/  FSETP.NEU.FTZ.AND P0, PT, R68, -INF , PT ;  /* 0xff8000004400780b */ /* 0x000fe20003f1d000 */
[----:B------:R-:W-:Y:S03]  /*bb80*/  FMUL.FTZ R0, R0, c[0x0][0x2d0] ;  /* 0x0000b40000007a20 */ /* 0x000fe60000410000 */
[----:B------:R-:W-:Y:S05]  /*bb90*/  FSEL R69, R5, RZ, P0 ;  /* 0x000000ff05457208 */ /* 0x000fea0000000000 */
[----:B------:R3:W4:Y:S01]  /*bba0*/  MUFU.EX2 R3, R0 ;  /* 0x0000000000037308 */ /* 0x0007220000000800 */
        /* <DEDUP_REMOVED lines=8> */
[--C-:B--2---:R-:W-:Y:S02]  /*bc30*/  FFMA.FTZ R61, R159, c[0x0][0x2d0], -R69.reuse ;  /* 0x0000b4009f3d7a23 */ /* 0x104fe40000010845 */
[----:B---3--:R-:W-:Y:S02]  /*bc40*/  FADD.FTZ R0, -R2, R98 ;  /* 0x0000006202007221 */ /* 0x008fe40000010100 */
[C---:B----4-:R-:W-:Y:S02]  /*bc50*/  FMUL.FTZ R6, R3.reuse, R102 ;  /* 0x0000006603067220 */ /* 0x050fe40000410000 */
[----:B------:R-:W-:Y:S02]  /*bc60*/  FMUL.FTZ R0, R0, c[0x0][0x2d0] ;  /* 0x0000b40000007a20 */ /* 0x000fe40000410000 */
[C---:B------:R-:W-:Y:S02]  /*bc70*/  FMUL.FTZ R7, R3.reuse, R103 ;  /* 0x0000006703077220 */ /* 0x040fe40000410000 */
[----:B------:R2:W3:Y:S01]  /*bc80*/  MUFU.EX2 R2, R0 ;  /* 0x0000000000027308 */ /* 0x0004e20000000800 */
[----:B------:R-:W-:Y:S02]  /*bc90*/  FMUL.FTZ R18, R3, R114 ;  /* 0x0000007203127220 */ /* 0x000fe40000410000 */
[--C-:B-----5:R-:W-:Y:S02]  /*bca0*/  FFMA.FTZ R5, R15, c[0x0][0x2d0], -R69.reuse ;  /* 0x0000b4000f057a23 */ /* 0x120fe40000010845 */
[C---:B------:R-:W-:Y:S02]  /*bcb0*/  FMUL.FTZ R19, R3.reuse, R115 ;  /* 0x0000007303137220 */ /* 0x040fe40000410000 */
[C---:B------:R-:W-:Y:S02]  /*bcc0*/  FMUL.FTZ R34, R3.reuse, R122 ;  /* 0x0000007a03227220 */ /* 0x040fe40000410000 */
[----:B------:R-:W-:Y:S01]  /*bcd0*/  FMUL.FTZ R35, R3, R123 ;  /* 0x0000007b03237220 */ /* 0x000fe20000410000 */
[----:B------:R4:W-:Y:S01]  /*bce0*/  MUFU.EX2 R245, R5 ;  /* 0x0000000500f57308 */ /* 0x0009e20000000800 */
[----:B------:R-:W-:Y:S02]  /*bcf0*/  FFMA.FTZ R122, R51, c[0x0][0x2d0], -R40 ;  /* 0x0000b400337a7a23 */ /* 0x000fe40000010828 */
[--C-:B------:R-:W-:Y:S02]  /*bd00*/  FFMA.FTZ R103, R80, c[0x0][0x2d0], -R56.reuse ;  /* 0x0000b40050677a23 */ /* 0x100fe40000010838 */
[--C-:B------:R-:W-:Y:S02]  /*bd10*/  FFMA.FTZ R102, R183, c[0x0][0x2d0], -R56.reuse ;  /* 0x0000b400b7667a23 */ /* 0x100fe40000010838 */
[--C-:B------:R-:W-:Y:S02]  /*bd20*/  FFMA.FTZ R123, R187, c[0x0][0x2d0], -R56.reuse ;  /* 0x0000b400bb7b7a23 */ /* 0x100fe40000010838 */
[C---:B------:R-:W-:Y:S01]  /*bd30*/  FMUL.FTZ R50, R3.reuse, R138 ;  /* 0x0000008a03327220 */ /* 0x040fe20000410000 */
[----:B------:R-:W-:Y:S01]  /*bd40*/  MUFU.EX2 R159, R122 ;  /* 0x0000007a009f7308 */ /* 0x000fe20000000800 */
[----:B------:R-:W5:Y:S01]  /*bd50*/  LDL.LU R138, [R1] ;  /* 0x00000000018a7983 */ /* 0x000f620000300800 */
[----:B------:R-:W-:Y:S02]  /*bd60*/  FMUL.FTZ R51, R3, R139 ;  /* 0x0000008b03337220 */ /* 0x000fe40000410000 */
[--C-:B--2---:R-:W-:Y:S02]  /*bd70*/  FFMA.FTZ R0, R13, c[0x0][0x2d0], -R69.reuse ;  /* 0x0000b4000d007a23 */ /* 0x104fe40000010845 */
[C---:B---3--:R-:W-:Y:S02]  /*bd80*/  FMUL.FTZ R8, R2.reuse, R104 ;  /* 0x0000006802087220 */ /* 0x048fe40000410000 */
[C---:B------:R-:W-:Y:S02]  /*bd90*/  FMUL.FTZ R9, R2.reuse, R105 ;  /* 0x0000006902097220 */ /* 0x040fe40000410000 */
[----:B------:R2:W3:Y:S01]  /*bda0*/  MUFU.EX2 R229, R0 ;  /* 0x0000000000e57308 */ /* 0x0004e20000000800 */
[C---:B------:R-:W-:Y:S02]  /*bdb0*/  FMUL.FTZ R12, R2.reuse, R108 ;  /* 0x0000006c020c7220 */ /* 0x040fe40000410000 */
[----:B------:R-:W-:Y:S02]  /*bdc0*/  FMUL.FTZ R13, R2, R109 ;  /* 0x0000006d020d7220 */ /* 0x000fe40000410000 */
[----:B----4-:R-:W-:Y:S02]  /*bdd0*/  FMUL.FTZ R5, R60, R101 ;  /* 0x000000653c057220 */ /* 0x010fe40000410000 */
[C---:B------:R-:W-:Y:S02]  /*bde0*/  FMUL.FTZ R24, R2.reuse, R88 ;  /* 0x0000005802187220 */ /* 0x040fe40000410000 */
[----:B------:R-:W-:Y:S01]  /*bdf0*/  FMUL.FTZ R25, R2, R89 ;  /* 0x0000005902197220 */ /* 0x000fe20000410000 */
[----:B------:R4:W-:Y:S01]  /*be00*/  MUFU.EX2 R187, R61 ;  /* 0x0000003d00bb7308 */ /* 0x0009e20000000800 */
[----:B------:R-:W-:Y:S01]  /*be10*/  FFMA.FTZ R101, R182, c[0x0][0x2d0], -R56 ;  /* 0x0000b400b6657a23 */ /* 0x000fe20000010838 */
[-C--:B-1----:R-:W-:Y:S05]  /*be20*/  HMMA.16816.F32.BF16 R4, R72, R20.reuse, R4 ;  /* 0x000000144804723c */ /* 0x082fea0000041804 */
[C---:B------:R-:W-:Y:S02]  /*be30*/  FMUL.FTZ R29, R2.reuse, R117 ;  /* 0x00000075021d7220 */ /* 0x040fe40000410000 */
[--C-:B------:R-:W-:Y:S01]  /*be40*/  FFMA.FTZ R117, R53, c[0x0][0x2d0], -R40.reuse ;  /* 0x0000b40035757a23 */ /* 0x100fe20000010828 */
[----:B------:R1:W-:Y:S01]  /*be50*/  MUFU.EX2 R183, R71 ;  /* 0x0000004700b77308 */ /* 0x0003e20000000800 */
[C---:B------:R-:W-:Y:S03]  /*be60*/  FMUL.FTZ R28, R2.reuse, R116 ;  /* 0x00000074021c7220 */ /* 0x040fe60000410000 */
[--C-:B--2---:R-:W-:Y:S01]  /*be70*/  FFMA.FTZ R0, R11, c[0x0][0x2d0], -R69.reuse ;  /* 0x0000b4000b007a23 */ /* 0x104fe20000010845 */
[----:B---3--:R-:W-:Y:S01]  /*be80*/  F2FP.BF16.PACK_AB R77, R229, R228 ;  /* 0x000000e4e54d723e */ /* 0x008fe200000010ff */
[----:B------:R-:W-:Y:S02]  /*be90*/  FMUL.FTZ R41, R2, R129 ;  /* 0x0000008102297220 */ /* 0x000fe40000410000 */
[--C-:B------:R-:W-:Y:S02]  /*bea0*/  FFMA.FTZ R108, R173, c[0x0][0x2d0], -R40.reuse ;  /* 0x0000b400ad6c7a23 */ /* 0x100fe40000010828 */
[----:B------:R2:W3:Y:S01]  /*beb0*/  MUFU.EX2 R239, R0 ;  /* 0x0000000000ef7308 */ /* 0x0004e20000000800 */
[----:B------:R-:W-:Y:S02]  /*bec0*/  FFMA.FTZ R109, R178, c[0x0][0x2d0], -R40 ;  /* 0x0000b400b26d7a23 */ /* 0x000fe40000010828 */
[--C-:B------:R-:W-:Y:S02]  /*bed0*/  FFMA.FTZ R114, R214, c[0x0][0x2d0], -R69.reuse ;  /* 0x0000b400d6727a23 */ /* 0x100fe40000010845 */
[--C-:B------:R-:W-:Y:S02]  /*bee0*/  FFMA.FTZ R115, R223, c[0x0][0x2d0], -R69.reuse ;  /* 0x0000b400df737a23 */ /* 0x100fe40000010845 */
[----:B----4-:R-:W-:Y:S02]  /*bef0*/  FMUL.FTZ R61, R2, R153 ;  /* 0x00000099023d7220 */ /* 0x010fe40000410000 */
[----:B------:R-:W-:Y:S01]  /*bf00*/  FMUL.FTZ R67, R3, R151 ;  /* 0x0000009703437220 */ /* 0x000fe20000410000 */
[----:B------:R4:W-:Y:S01]  /*bf10*/  MUFU.EX2 R129, R48 ;  /* 0x0000003000817308 */ /* 0x0009e20000000800 */
[--C-:B------:R-:W-:Y:S02]  /*bf20*/  FFMA.FTZ R105, R44, c[0x0][0x2d0], -R56.reuse ;  /* 0x0000b4002c697a23 */ /* 0x100fe40000010838 */
[C---:B------:R-:W-:Y:S02]  /*bf30*/  FMUL.FTZ R44, R2.reuse, R132 ;  /* 0x00000084022c7220 */ /* 0x040fe40000410000 */
[--C-:B------:R-:W-:Y:S02]  /*bf40*/  FFMA.FTZ R104, R45, c[0x0][0x2d0], -R56.reuse ;  /* 0x0000b4002d687a23 */ /* 0x100fe40000010838 */
[----:B------:R-:W-:Y:S02]  /*bf50*/  FMUL.FTZ R45, R2, R133 ;  /* 0x00000085022d7220 */ /* 0x000fe40000410000 */
[--C-:B------:R-:W-:Y:S01]  /*bf60*/  FFMA.FTZ R98, R208, c[0x0][0x2d0], -R56.reuse ;  /* 0x0000b400d0627a23 */ /* 0x100fe20000010838 */
[----:B------:R-:W-:Y:S01]  /*bf70*/  MUFU.EX2 R133, R100 ;  /* 0x0000006400857308 */ /* 0x000fe20000000800 */
[--C-:B-1----:R-:W-:Y:S02]  /*bf80*/  FFMA.FTZ R71, R218, c[0x0][0x2d0], -R69.reuse ;  /* 0x0000b400da477a23 */ /* 0x102fe40000010845 */
[----:B------:R-:W-:Y:S01]  /*bf90*/  FFMA.FTZ R116, R222, c[0x0][0x2d0], -R69 ;  /* 0x0000b400de747a23 */ /* 0x000fe20000010845 */
[----:B--2---:R-:W-:Y:S02]  /*bfa0*/  FSEL R0, R68, RZ, P0 ;  /* 0x000000ff44007208 */ /* 0x004fe40000000000 */
[----:B---3--:R-:W-:Y:S03]  /*bfb0*/  F2FP.BF16.PACK_AB R79, R245, R239 ;  /* 0x000000eff54f723e */ /* 0x008fe600000010ff */
[----:B------:R-:W-:Y:S01]  /*bfc0*/  FADD.FTZ R0, -R0, R99 ;  /* 0x0000006300007221 */ /* 0x000fe20000010100 */
[----:B------:R1:W-:Y:S01]  /*bfd0*/  MUFU.EX2 R208, R66 ;  /* 0x0000004200d07308 */ /* 0x0003e20000000800 */
[----:B------:R-:W-:Y:S02]  /*bfe0*/  FFMA.FTZ R99, R209, c[0x0][0x2d0], -R56 ;  /* 0x0000b400d1637a23 */ /* 0x000fe40000010838 */
[----:B------:R-:W-:Y:S02]  /*bff0*/  FMUL.FTZ R0, R0, c[0x0][0x2d0] ;  /* 0x0000b40000007a20 */ /* 0x000fe40000410000 */
[----:B----4-:R-:W-:Y:S01]  /*c000*/  FMUL.FTZ R48, R60, R136 ;  /* 0x000000883c307220 */ /* 0x010fe20000410000 */
[----:B------:R-:W-:Y:S04]  /*c010*/  MOV R136, R241 ;  /* 0x000000f100887202 */ /* 0x000fe80000000f00 */
[----:B------:R-:W2:Y:S10]  /*c020*/  MUFU.EX2 R0, R0 ;  /* 0x0000000000007308 */ /* 0x000eb40000000800 */
[----:B------:R-:W-:Y:S01]  /*c030*/  MUFU.EX2 R173, R99 ;  /* 0x0000006300ad7308 */ /* 0x000fe20000000800 */
[C---:B-1----:R-:W-:Y:S09]  /*c040*/  FMUL.FTZ R66, R3.reuse, R150 ;  /* 0x0000009603427220 */ /* 0x042ff20000410000 */
[----:B------:R-:W-:Y:S01]  /*c050*/  MUFU.EX2 R99, R123 ;  /* 0x0000007b00637308 */ /* 0x000fe20000000800 */
[C---:B--2---:R-:W-:Y:S02]  /*c060*/  FMUL.FTZ R10, R0.reuse, R106 ;  /* 0x0000006a000a7220 */ /* 0x044fe40000410000 */
[C---:B------:R-:W-:Y:S02]  /*c070*/  FMUL.FTZ R11, R0.reuse, R107 ;  /* 0x0000006b000b7220 */ /* 0x040fe40000410000 */
[C---:B------:R-:W-:Y:S02]  /*c080*/  FMUL.FTZ R26, R0.reuse, R90 ;  /* 0x0000005a001a7220 */ /* 0x040fe40000410000 */
[C---:B------:R-:W-:Y:S03]  /*c090*/  FMUL.FTZ R27, R0.reuse, R91 ;  /* 0x0000005b001b7220 */ /* 0x040fe60000410000 */
[----:B------:R-:W-:Y:S01]  /*c0a0*/  MUFU.EX2 R209, R156 ;  /* 0x0000009c00d17308 */ /* 0x000fe20000000800 */
[----:B------:R-:W-:Y:S01]  /*c0b0*/  LDSM.16.MT88.4 R88, [R193+0x800] ;  /* 0x00080000c158783b */ /* 0x000fe20000004200 */
[C---:B------:R-:W-:Y:S04]  /*c0c0*/  HMMA.16816.F32.BF16 R8, R76.reuse, R20, R8 ;  /* 0x000000144c08723c */ /* 0x040fe80000041808 */
[C---:B------:R-:W-:Y:S02]  /*c0d0*/  FMUL.FTZ R14, R0.reuse, R110 ;  /* 0x0000006e000e7220 */ /* 0x040fe40000410000 */
[----:B------:R-:W-:Y:S02]  /*c0e0*/  FMUL.FTZ R15, R0, R111 ;  /* 0x0000006f000f7220 */ /* 0x000fe40000410000 */
[C---:B------:R-:W-:Y:S01]  /*c0f0*/  FMUL.FTZ R20, R60.reuse, R84 ;  /* 0x000000543c147220 */ /* 0x040fe20000410000 */
[----:B------:R-:W-:Y:S03]  /*c100*/  MUFU.EX2 R181, R108 ;  /* 0x0000006c00b57308 */ /* 0x000fe60000000800 */
[----:B------:R-:W-:Y:S01]  /*c110*/  FMUL.FTZ R21, R60, R85 ;  /* 0x000000553c157220 */ /* 0x000fe20000410000 */
[-C--:B------:R-:W-:Y:S03]  /*c120*/  HMMA.16816.F32.BF16 R12, R76, R22.reuse, R12 ;  /* 0x000000164c0c723c */ /* 0x080fe6000004180c */
[----:B------:R-:W-:Y:S02]  /*c130*/  FMUL.FTZ R30, R0, R118 ;  /* 0x00000076001e7220 */ /* 0x000fe40000410000 */
[--C-:B------:R-:W-:Y:S01]  /*c140*/  FFMA.FTZ R118, R52, c[0x0][0x2d0], -R40.reuse ;  /* 0x0000b40034767a23 */ /* 0x100fe20000010828 */
[----:B------:R-:W-:Y:S01]  /*c150*/  MUFU.EX2 R169, R104 ;  /* 0x0000006800a97308 */ /* 0x000fe20000000800 */
[----:B------:R-:W1:Y:S01]  /*c160*/  LDSM.16.MT88.4 R52, [R190] ;  /* 0x00000000be34783b */ /* 0x000e620000004200 */
[C---:B------:R-:W-:Y:S04]  /*c170*/  HMMA.16816.F32.BF16 R16, R72.reuse, R22, R16 ;  /* 0x000000164810723c */ /* 0x040fe80000041810 */
[----:B------:R-:W-:Y:S02]  /*c180*/  FMUL.FTZ R31, R0, R119 ;  /* 0x00000077001f7220 */ /* 0x000fe40000410000 */
[--C-:B------:R-:W-:Y:S02]  /*c190*/  FFMA.FTZ R106, R170, c[0x0][0x2d0], -R40.reuse ;  /* 0x0000b400aa6a7a23 */ /* 0x100fe40000010828 */
[C---:B------:R-:W-:Y:S01]  /*c1a0*/  FMUL.FTZ R22, R3.reuse, R86 ;  /* 0x0000005603167220 */ /* 0x040fe20000410000 */
[----:B------:R-:W-:Y:S03]  /*c1b0*/  MUFU.EX2 R170, R101 ;  /* 0x0000006500aa7308 */ /* 0x000fe60000000800 */
[----:B------:R-:W-:Y:S02]  /*c1c0*/  FMUL.FTZ R23, R3, R87 ;  /* 0x0000005703177220 */ /* 0x000fe40000410000 */
[----:B------:R-:W-:Y:S01]  /*c1d0*/  LDSM.16.MT88.4 R84, [R189+0x800] ;  /* 0x00080000bd54783b */ /* 0x000fe20000004200 */
[C---:B------:R-:W-:Y:S02]  /*c1e0*/  FMUL.FTZ R59, R0.reuse, R147 ;  /* 0x00000093003b7220 */ /* 0x040fe40000410000 */
[----:B------:R-:W-:Y:S02]  /*c1f0*/  FMUL.FTZ R62, R0, R154 ;  /* 0x0000009a003e7220 */ /* 0x000fe40000410000 */
[-C--:B------:R-:W-:Y:S01]  /*c200*/  HMMA.16816.F32.BF16 R20, R72, R36.reuse, R20 ;  /* 0x000000244814723c */ /* 0x080fe20000041814 */
[----:B------:R-:W-:Y:S02]  /*c210*/  MUFU.EX2 R147, R102 ;  /* 0x0000006600937308 */ /* 0x000fe40000000800 */
[----:B------:R-:W-:Y:S02]  /*c220*/  FFMA.FTZ R110, R179, c[0x0][0x2d0], -R40 ;  /* 0x0000b400b36e7a23 */ /* 0x000fe40000010828 */
[----:B------:R-:W-:Y:S02]  /*c230*/  FMUL.FTZ R40, R2, R128 ;  /* 0x0000008002287220 */ /* 0x000fe40000410000 */
[C---:B------:R-:W-:Y:S01]  /*c240*/  FMUL.FTZ R42, R0.reuse, R130 ;  /* 0x00000082002a7220 */ /* 0x040fe20000410000 */
[C---:B------:R-:W-:Y:S03]  /*c250*/  HMMA.16816.F32.BF16 R24, R76.reuse, R36, R24 ;  /* 0x000000244c18723c */ /* 0x040fe60000041818 */
[----:B------:R-:W-:Y:S01]  /*c260*/  MUFU.EX2 R179, R161 ;  /* 0x000000a100b37308 */ /* 0x000fe20000000800 */
[C---:B------:R-:W-:Y:S02]  /*c270*/  FMUL.FTZ R43, R0.reuse, R131 ;  /* 0x00000083002b7220 */ /* 0x040fe40000410000 */
[----:B------:R-:W-:Y:S02]  /*c280*/  FMUL.FTZ R46, R0, R134 ;  /* 0x00000086002e7220 */ /* 0x000fe40000410000 */
[-C--:B------:R-:W-:Y:S04]  /*c290*/  HMMA.16816.F32.BF16 R28, R76, R38.reuse, R28 ;  /* 0x000000264c1c723c */ /* 0x080fe8000004181c */
[C---:B------:R-:W-:Y:S01]  /*c2a0*/  FMUL.FTZ R36, R60.reuse, R124 ;  /* 0x0000007c3c247220 */ /* 0x040fe20000410000 */
[----:B------:R2:W3:Y:S01]  /*c2b0*/  MUFU.EX2 R161, R167 ;  /* 0x000000a700a17308 */ /* 0x0004e20000000800 */
[----:B------:R-:W-:Y:S02]  /*c2c0*/  FMUL.FTZ R37, R60, R125 ;  /* 0x0000007d3c257220 */ /* 0x000fe40000410000 */
[C---:B------:R-:W-:Y:S04]  /*c2d0*/  HMMA.16816.F32.BF16 R32, R72.reuse, R38, R32 ;  /* 0x000000264820723c */ /* 0x040fe80000041820 */
[----:B------:R-:W-:Y:S02]  /*c2e0*/  FMUL.FTZ R47, R0, R135 ;  /* 0x00000087002f7220 */ /* 0x000fe40000410000 */
[--C-:B------:R-:W-:Y:S01]  /*c2f0*/  FFMA.FTZ R124, R186, c[0x0][0x2d0], -R56.reuse ;  /* 0x0000b400ba7c7a23 */ /* 0x100fe20000010838 */
[----:B------:R4:W-:Y:S01]  /*c300*/  MUFU.EX2 R134, R57 ;  /* 0x0000003900867308 */ /* 0x0009e20000000800 */
[C---:B------:R-:W-:Y:S04]  /*c310*/  FMUL.FTZ R38, R3.reuse, R126 ;  /* 0x0000007e03267220 */ /* 0x040fe80000410000 */
[----:B------:R-:W-:Y:S02]  /*c320*/  FMUL.FTZ R39, R3, R127 ;  /* 0x0000007f03277220 */ /* 0x000fe40000410000 */
[--C-:B------:R-:W-:Y:S02]  /*c330*/  FFMA.FTZ R126, R184, c[0x0][0x2d0], -R56.reuse ;  /* 0x0000b400b87e7a23 */ /* 0x100fe40000010838 */
[--C-:B------:R-:W-:Y:S01]  /*c340*/  FFMA.FTZ R125, R185, c[0x0][0x2d0], -R56.reuse ;  /* 0x0000b400b97d7a23 */ /* 0x100fe20000010838 */
[----:B------:R4:W4:Y:S01]  /*c350*/  MUFU.EX2 R127, R58 ;  /* 0x0000003a007f7308 */ /* 0x0009220000000800 */
[----:B------:R-:W-:Y:S01]  /*c360*/  FFMA.FTZ R107, R60, R238, R225 ;  /* 0x000000ee3c6b7223 */ /* 0x000fe200000100e1 */
[-C--:B-1----:R-:W-:Y:S01]  /*c370*/  HMMA.16816.F32.BF16 R36, R72, R52.reuse, R36 ;  /* 0x000000344824723c */ /* 0x082fe20000041824 */
[----:B--2---:R-:W2:Y:S02]  /*c380*/  LDL R167, [R1+0xc] ;  /* 0x00000c0001a77983 */ /* 0x004ea40000100800 */
[----:B---3--:R-:W-:Y:S01]  /*c390*/  F2FP.BF16.PACK_AB R150, R160, R161 ;  /* 0x000000a1a096723e */ /* 0x008fe200000010ff */
[--C-:B------:R-:W-:Y:S02]  /*c3a0*/  FFMA.FTZ R111, R215, c[0x0][0x2d0], -R69.reuse ;  /* 0x0000b400d76f7a23 */ /* 0x100fe40000010845 */
[--C-:B------:R-:W-:Y:S02]  /*c3b0*/  FFMA.FTZ R119, R221, c[0x0][0x2d0], -R69.reuse ;  /* 0x0000b400dd777a23 */ /* 0x100fe40000010845 */
[C---:B------:R-:W-:Y:S01]  /*c3c0*/  HMMA.16816.F32.BF16 R40, R76.reuse, R52, R40 ;  /* 0x000000344c28723c */ /* 0x040fe20000041828 */
[----:B------:R1:W-:Y:S03]  /*c3d0*/  MUFU.EX2 R128, R65 ;  /* 0x0000004100807308 */ /* 0x0003e60000000800 */
[----:B----4-:R-:W-:Y:S03]  /*c3e0*/  FMUL.FTZ R57, R2, R145 ;  /* 0x0000009102397220 */ /* 0x010fe60000410000 */
[--C-:B------:R-:W-:Y:S01]  /*c3f0*/  FFMA.FTZ R52, R82, c[0x0][0x2d0], -R56.reuse ;  /* 0x0000b40052347a23 */ /* 0x100fe20000010838 */
[-C--:B------:R-:W-:Y:S03]  /*c400*/  HMMA.16816.F32.BF16 R44, R76, R54.reuse, R44 ;  /* 0x000000364c2c723c */ /* 0x080fe6000004182c */
[----:B------:R3:W-:Y:S01]  /*c410*/  MUFU.EX2 R241, R52 ;  /* 0x0000003400f17308 */ /* 0x0007e20000000800 */
[----:B------:R-:W-:Y:S02]  /*c420*/  FFMA.FTZ R53, R83, c[0x0][0x2d0], -R56 ;  /* 0x0000b40053357a23 */ /* 0x000fe40000010838 */
[----:B------:R-:W4:Y:S01]  /*c430*/  LDSM.16.MT88.4 R80, [R192] ;  /* 0x00000000c050783b */ /* 0x000f220000004200 */
[--C-:B------:R-:W-:Y:S01]  /*c440*/  FFMA.FTZ R56, R157, c[0x0][0x2d0], -R69.reuse ;  /* 0x0000b4009d387a23 */ /* 0x100fe20000010845 */
[C---:B------:R-:W-:Y:S04]  /*c450*/  HMMA.16816.F32.BF16 R48, R72.reuse, R54, R48 ;  /* 0x000000364830723c */ /* 0x040fe80000041830 */
[----:B------:R-:W-:Y:S01]  /*c460*/  FMUL.FTZ R58, R0, R146 ;  /* 0x00000092003a7220 */ /* 0x000fe20000410000 */
[----:B------:R4:W4:Y:S02]  /*c470*/  MUFU.EX2 R184, R53 ;  /* 0x0000003500b87308 */ /* 0x0009240000000800 */
[C---:B------:R-:W-:Y:S02]  /*c480*/  FMUL.FTZ R54, R3.reuse, R142 ;  /* 0x0000008e03367220 */ /* 0x040fe40000410000 */
[----:B------:R-:W-:Y:S03]  /*c490*/  FMUL.FTZ R55, R3, R143 ;  /* 0x0000008f03377220 */ /* 0x000fe60000410000 */
[----:B-1----:R-:W-:Y:S03]  /*c4a0*/  FMUL.FTZ R65, R60, R149 ;  /* 0x000000953c417220 */ /* 0x002fe60000410000 */
[----:B------:R1:W-:Y:S01]  /*c4b0*/  MUFU.EX2 R130, R56 ;  /* 0x0000003800827308 */ /* 0x0003e20000000800 */
[--C-:B---3--:R-:W-:Y:S02]  /*c4c0*/  FFMA.FTZ R52, R158, c[0x0][0x2d0], -R69.reuse ;  /* 0x0000b4009e347a23 */ /* 0x108fe40000010845 */
[----:B------:R-:W-:Y:S07]  /*c4d0*/  FFMA.FTZ R69, R212, c[0x0][0x2d0], -R69 ;  /* 0x0000b400d4457a23 */ /* 0x000fee0000010845 */
[----:B------:R3:W3:Y:S01]  /*c4e0*/  MUFU.EX2 R131, R52 ;  /* 0x0000003400837308 */ /* 0x0006e20000000800 */
[----:B----4-:R-:W-:Y:S09]  /*c4f0*/  FMUL.FTZ R53, R60, R141 ;  /* 0x0000008d3c357220 */ /* 0x010ff20000410000 */
[----:B------:R4:W4:Y:S01]  /*c500*/  MUFU.EX2 R135, R64 ;  /* 0x0000004000877308 */ /* 0x0009220000000800 */
[----:B-1----:R-:W-:Y:S09]  /*c510*/  FMUL.FTZ R56, R2, R144 ;  /* 0x0000009002387220 */ /* 0x002ff20000410000 */
[----:B------:R1:W-:Y:S01]  /*c520*/  MUFU.EX2 R185, R63 ;  /* 0x0000003f00b97308 */ /* 0x0003e20000000800 */
[C---:B---3--:R-:W-:Y:S09]  /*c530*/  FMUL.FTZ R52, R60.reuse, R140 ;  /* 0x0000008c3c347220 */ /* 0x048ff20000410000 */
[----:B------:R3:W-:Y:S01]  /*c540*/  MUFU.EX2 R143, R103 ;  /* 0x00000067008f7308 */ /* 0x0007e20000000800 */
[-C--:B------:R-:W-:Y:S03]  /*c550*/  HMMA.16816.F32.BF16 R52, R72, R80.reuse, R52 ;  /* 0x000000504834723c */ /* 0x080fe60000041834 */
[----:B----4-:R-:W-:Y:S01]  /*c560*/  FMUL.FTZ R64, R60, R148 ;  /* 0x000000943c407220 */ /* 0x010fe20000410000 */
[----:B------:R-:W-:Y:S01]  /*c570*/  F2FP.BF16.PACK_AB R148, R180, R179 ;  /* 0x000000b3b494723e */ /* 0x000fe200000010ff */
[----:B------:R-:W-:Y:S03]  /*c580*/  FMUL.FTZ R60, R2, R152 ;  /* 0x00000098023c7220 */ /* 0x000fe60000410000 */
[C---:B------:R-:W-:Y:S01]  /*c590*/  HMMA.16816.F32.BF16 R56, R76.reuse, R80, R56 ;  /* 0x000000504c38723c */ /* 0x040fe20000041838 */
[----:B------:R4:W4:Y:S03]  /*c5a0*/  MUFU.EX2 R186, R93 ;  /* 0x0000005d00ba7308 */ /* 0x0009260000000800 */
[----:B-1----:R-:W-:Y:S07]  /*c5b0*/  FMUL.FTZ R63, R0, R155 ;  /* 0x0000009b003f7220 */ /* 0x002fee0000410000 */
[----:B------:R-:W-:Y:S01]  /*c5c0*/  MUFU.EX2 R144, R114 ;  /* 0x0000007200907308 */ /* 0x000fe20000000800 */
[-C--:B------:R-:W-:Y:S01]  /*c5d0*/  HMMA.16816.F32.BF16 R60, R76, R82.reuse, R60 ;  /* 0x000000524c3c723c */ /* 0x080fe2000004183c */
[----:B---3--:R-:W-:Y:S06]  /*c5e0*/  LDSM.16.MT88.4 R100, [R190+0x1000] ;  /* 0x00100000be64783b */ /* 0x008fec0000004200 */
[----:B------:R-:W-:Y:S01]  /*c5f0*/  F2FP.BF16.PACK_AB R76, R134, R127 ;  /* 0x0000007f864c723e */ /* 0x000fe200000010ff */
[----:B------:R-:W-:Y:S01]  /*c600*/  HMMA.16816.F32.BF16 R64, R72, R82, R64 ;  /* 0x000000524840723c */ /* 0x000fe20000041840 */
[----:B------:R1:W-:Y:S01]  /*c610*/  MUFU.EX2 R157, R115 ;  /* 0x00000073009d7308 */ /* 0x0003e20000000800 */
[----:B------:R-:W3:Y:S02]  /*c620*/  LDSM.16.MT88.4 R80, [R190+0x800] ;  /* 0x00080000be50783b */ /* 0x000ee40000004200 */
[----:B------:R-:W-:Y:S01]  /*c630*/  F2FP.BF16.PACK_AB R78, R241, R184 ;  /* 0x000000b8f14e723e */ /* 0x000fe200000010ff */
[----:B----4-:R-:W-:Y:S01]  /*c640*/  FFMA.FTZ R93, R3, R240, R227 ;  /* 0x000000f0035d7223 */ /* 0x010fe200000100e3 */
[----:B------:R-:W-:Y:S01]  /*c650*/  F2FP.BF16.PACK_AB R77, R130, R131 ;  /* 0x00000083824d723e */ /* 0x000fe200000010ff */
[----:B------:R-:W-:Y:S01]  /*c660*/  FFMA.FTZ R3, R2, R251, R226 ;  /* 0x000000fb02037223 */ /* 0x000fe200000100e2 */
[----:B------:R-:W-:Y:S01]  /*c670*/  F2FP.BF16.PACK_AB R72, R183, R129 ;  /* 0x00000081b748723e */ /* 0x000fe200000010ff */
[----:B-----5:R-:W-:Y:S02]  /*c680*/  FFMA.FTZ R2, R0, R138, R228 ;  /* 0x0000008a00027223 */ /* 0x020fe400000100e4 */
[----:B------:R-:W-:Y:S01]  /*c690*/  MUFU.EX2 R182, R106 ;  /* 0x0000006a00b67308 */ /* 0x000fe20000000800 */
        /* <DEDUP_REMOVED lines=8> */
[----:B------:R-:W-:Y:S01]  /*c720*/  FADD.FTZ R0, R137, R0 ;  /* 0x0000000089007221 */ /* 0x000fe20000010000 */
[----:B------:R-:W-:Y:S01]  /*c730*/  MUFU.EX2 R146, R105 ;  /* 0x0000006900927308 */ /* 0x000fe20000000800 */
[-C--:B------:R-:W-:Y:S01]  /*c740*/  HMMA.16816.F32.BF16 R4, R72, R84.reuse, R4 ;  /* 0x000000544804723c */ /* 0x080fe20000041804 */
[----:B-1----:R-:W-:Y:S02]  /*c750*/  LDSM.16.MT88.4 R112, [R189+0x2000] ;  /* 0x00200000bd70783b */ /* 0x002fe40000004200 */
[----:B------:R-:W-:Y:S04]  /*c760*/  FADD.FTZ R3, R230, R3 ;  /* 0x00000003e6037221 */ /* 0x000fe80000010000 */
[----:B------:R-:W-:Y:S01]  /*c770*/  FADD.FTZ R3, R233, R3 ;  /* 0x00000003e9037221 */ /* 0x000fe20000010000 */
[C---:B------:R-:W-:Y:S01]  /*c780*/  HMMA.16816.F32.BF16 R8, R76.reuse, R84, R8 ;  /* 0x000000544c08723c */ /* 0x040fe20000041808 */
[----:B------:R1:W-:Y:S03]  /*c790*/  MUFU.EX2 R132, R70 ;  /* 0x0000004600847308 */ /* 0x0003e60000000800 */
[----:B------:R-:W-:Y:S04]  /*c7a0*/  FADD.FTZ R3, R252, R3 ;  /* 0x00000003fc037221 */ /* 0x000fe80000010000 */
[-C--:B------:R-:W-:Y:S03]  /*c7b0*/  HMMA.16816.F32.BF16 R12, R76, R86.reuse, R12 ;  /* 0x000000564c0c723c */ /* 0x080fe6000004180c */
[----:B------:R4:W-:Y:S05]  /*c7c0*/  MUFU.EX2 R142, R71 ;  /* 0x00000047008e7308 */ /* 0x0009ea0000000800 */
[C---:B------:R-:W-:Y:S01]  /*c7d0*/  HMMA.16816.F32.BF16 R16, R72.reuse, R86, R16 ;  /* 0x000000564810723c */ /* 0x040fe20000041810 */
[----:B------:R-:W5:Y:S04]  /*c7e0*/  LDSM.16.MT88.4 R84, [R192+0x800] ;  /* 0x00080000c054783b */ /* 0x000f680000004200 */
[----:B------:R3:W-:Y:S03]  /*c7f0*/  MUFU.EX2 R141, R92 ;  /* 0x0000005c008d7308 */ /* 0x0007e60000000800 */
[-C--:B------:R-:W-:Y:S04]  /*c800*/  HMMA.16816.F32.BF16 R20, R72, R88.reuse, R20 ;  /* 0x000000584814723c */ /* 0x080fe80000041814 */
[----:B-1----:R-:W-:Y:S03]  /*c810*/  FADD.FTZ R70, R231, R93 ;  /* 0x0000005de7467221 */ /* 0x002fe60000010000 */
[----:B------:R-:W-:Y:S01]  /*c820*/  MUFU.EX2 R140, R94 ;  /* 0x0000005e008c7308 */ /* 0x000fe20000000800 */
[C---:B------:R-:W-:Y:S04]  /*c830*/  HMMA.16816.F32.BF16 R24, R76.reuse, R88, R24 ;  /* 0x000000584c18723c */ /* 0x040fe80000041818 */
[----:B------:R-:W-:Y:S02]  /*c840*/  FADD.FTZ R70, R235, R70 ;  /* 0x00000046eb467221 */ /* 0x000fe40000010000 */
[----:B----4-:R-:W-:Y:S02]  /*c850*/  FADD.FTZ R71, R129, R0 ;  /* 0x0000000081477221 */ /* 0x010fe40000010000 */
[-C--:B------:R-:W-:Y:S01]  /*c860*/  HMMA.16816.F32.BF16 R28, R76, R90.reuse, R28 ;  /* 0x0000005a4c1c723c */ /* 0x080fe2000004181c */
[----:B------:R-:W-:Y:S03]  /*c870*/  MUFU.EX2 R178, R162 ;  /* 0x000000a200b27308 */ /* 0x000fe60000000800 */
[----:B------:R-:W-:Y:S02]  /*c880*/  FADD.FTZ R70, R136, R70 ;  /* 0x0000004688467221 */ /* 0x000fe40000010000 */
[----:B------:R-:W-:Y:S01]  /*c890*/  LDSM.16.MT88.4 R136, [R190+0x2000] ;  /* 0x00200000be88783b */ /* 0x000fe20000004200 */
[----:B---3--:R-:W-:Y:S01]  /*c8a0*/  FADD.FTZ R92, R245, R2 ;  /* 0x00000002f55c7221 */ /* 0x008fe20000010000 */
[C---:B------:R-:W-:Y:S03]  /*c8b0*/  HMMA.16816.F32.BF16 R32, R72.reuse, R90, R32 ;  /* 0x0000005a4820723c */ /* 0x040fe60000041820 */
[----:B------:R-:W-:Y:S01]  /*c8c0*/  MUFU.EX2 R176, R110 ;  /* 0x0000006e00b07308 */ /* 0x000fe20000000800 */
[----:B------:R-:W-:Y:S02]  /*c8d0*/  FADD.FTZ R2, R127, R3 ;  /* 0x000000037f027221 */ /* 0x000fe40000010000 */
[----:B------:R-:W1:Y:S01]  /*c8e0*/  LDSM.16.MT88.4 R88, [R189+0x1000] ;  /* 0x00100000bd58783b */ /* 0x000e620000004200 */
[----:B------:R-:W-:Y:S01]  /*c8f0*/  FADD.FTZ R0, R131, R92 ;  /* 0x0000005c83007221 */ /* 0x000fe20000010000 */
[-C--:B------:R-:W-:Y:S04]  /*c900*/  HMMA.16816.F32.BF16 R36, R72, R80.reuse, R36 ;  /* 0x000000504824723c */ /* 0x080fe80000041824 */
[----:B------:R-:W-:Y:S01]  /*c910*/  FADD.FTZ R2, R134, R2 ;  /* 0x0000000286027221 */ /* 0x000fe20000010000 */
[----:B------:R-:W-:Y:S01]  /*c920*/  MUFU.EX2 R177, R109 ;  /* 0x0000006d00b17308 */ /* 0x000fe20000000800 */
[----:B------:R-:W-:Y:S02]  /*c930*/  FADD.FTZ R0, R130, R0 ;  /* 0x0000000082007221 */ /* 0x000fe40000010000 */
[C---:B------:R-:W-:Y:S04]  /*c940*/  HMMA.16816.F32.BF16 R40, R76.reuse, R80, R40 ;  /* 0x000000504c28723c */ /* 0x040fe80000041828 */
[----:B------:R-:W-:Y:S02]  /*c950*/  FADD.FTZ R70, R128, R70 ;  /* 0x0000004680467221 */ /* 0x000fe40000010000 */
[----:B------:R-:W-:Y:S01]  /*c960*/  FADD.FTZ R0, R187, R0 ;  /* 0x00000000bb007221 */ /* 0x000fe20000010000 */
[----:B------:R-:W-:Y:S01]  /*c970*/  MUFU.EX2 R163, R117 ;  /* 0x0000007500a37308 */ /* 0x000fe20000000800 */
[-C--:B------:R-:W-:Y:S04]  /*c980*/  HMMA.16816.F32.BF16 R44, R76, R82.reuse, R44 ;  /* 0x000000524c2c723c */ /* 0x080fe8000004182c */
[----:B------:R-:W-:Y:S02]  /*c990*/  FADD.FTZ R0, R208, R0 ;  /* 0x00000000d0007221 */ /* 0x000fe40000010000 */
[----:B------:R-:W-:Y:S02]  /*c9a0*/  FADD.FTZ R3, R135, R70 ;  /* 0x0000004687037221 */ /* 0x000fe40000010000 */
[C---:B------:R-:W-:Y:S01]  /*c9b0*/  HMMA.16816.F32.BF16 R48, R72.reuse, R82, R48 ;  /* 0x000000524830723c */ /* 0x040fe20000041830 */
[----:B------:R-:W3:Y:S01]  /*c9c0*/  LDSM.16.MT88.4 R80, [R193+0x1000] ;  /* 0x00100000c150783b */ /* 0x000ee20000004200 */
[----:B------:R-:W4:Y:S02]  /*c9d0*/  MUFU.EX2 R162, R118 ;  /* 0x0000007600a27308 */ /* 0x000f240000000800 */
[----:B------:R-:W-:Y:S02]  /*c9e0*/  FADD.FTZ R2, R184, R2 ;  /* 0x00000002b8027221 */ /* 0x000fe40000010000 */
[----:B------:R-:W-:Y:S02]  /*c9f0*/  FADD.FTZ R3, R185, R3 ;  /* 0x00000003b9037221 */ /* 0x000fe40000010000 */
[-C--:B-----5:R-:W-:Y:S04]  /*ca00*/  HMMA.16816.F32.BF16 R52, R72, R84.reuse, R52 ;  /* 0x000000544834723c */ /* 0x0a0fe80000041834 */
[----:B------:R-:W5:Y:S01]  /*ca10*/  MUFU.EX2 R158, R166 ;  /* 0x000000a6009e7308 */ /* 0x000f620000000800 */
[----:B------:R-:W-:Y:S02]  /*ca20*/  FADD.FTZ R2, R241, R2 ;  /* 0x00000002f1027221 */ /* 0x000fe40000010000 */
[----:B------:R-:W-:Y:S01]  /*ca30*/  FADD.FTZ R3, R246, R3 ;  /* 0x00000003f6037221 */ /* 0x000fe20000010000 */
[C---:B------:R-:W-:Y:S06]  /*ca40*/  HMMA.16816.F32.BF16 R56, R76.reuse, R84, R56 ;  /* 0x000000544c38723c */ /* 0x040fec0000041838 */
[----:B------:R-:W-:Y:S02]  /*ca50*/  MUFU.EX2 R175, R98 ;  /* 0x0000006200af7308 */ /* 0x000fe40000000800 */
[-C--:B------:R-:W-:Y:S04]  /*ca60*/  HMMA.16816.F32.BF16 R60, R76, R86.reuse, R60 ;  /* 0x000000564c3c723c */ /* 0x080fe8000004183c */
[----:B----4-:R-:W-:Y:S03]  /*ca70*/  F2FP.BF16.PACK_AB R149, R162, R163 ;  /* 0x000000a3a295723e */ /* 0x010fe600000010ff */
[----:B------:R-:W-:Y:S01]  /*ca80*/  F2FP.BF16.PACK_AB R76, R143, R133 ;  /* 0x000000858f4c723e */ /* 0x000fe200000010ff */
[----:B------:R-:W-:Y:S01]  /*ca90*/  HMMA.16816.F32.BF16 R64, R72, R86, R64 ;  /* 0x000000564840723c */ /* 0x000fe20000041840 */
[----:B------:R-:W4:Y:S01]  /*caa0*/  LDSM.16.MT88.4 R84, [R192+0x1000] ;  /* 0x00100000c054783b */ /* 0x000f220000004200 */
        /* <DEDUP_REMOVED lines=9> */
[----:B-----5:R-:W-:Y:S03]  /*cb40*/  F2FP.BF16.PACK_AB R151, R158, R159 ;  /* 0x0000009f9e97723e */ /* 0x020fe600000010ff */
[-C--:B-1----:R-:W-:Y:S01]  /*cb50*/  HMMA.16816.F32.BF16 R4, R72, R88.reuse, R4 ;  /* 0x000000584804723c */ /* 0x082fe20000041804 */
[----:B------:R-:W1:Y:S07]  /*cb60*/  MUFU.EX2 R98, R124 ;  /* 0x0000007c00627308 */ /* 0x000e6e0000000800 */
[C---:B------:R-:W-:Y:S03]  /*cb70*/  HMMA.16816.F32.BF16 R8, R76.reuse, R88, R8 ;  /* 0x000000584c08723c */ /* 0x040fe60000041808 */
[----:B------:R-:W-:Y:S05]  /*cb80*/  MUFU.EX2 R94, R125 ;  /* 0x0000007d005e7308 */ /* 0x000fea0000000800 */
[-C--:B------:R-:W-:Y:S05]  /*cb90*/  HMMA.16816.F32.BF16 R12, R76, R90.reuse, R12 ;  /* 0x0000005a4c0c723c */ /* 0x080fea000004180c */
[----:B------:R-:W5:Y:S03]  /*cba0*/  MUFU.EX2 R93, R126 ;  /* 0x0000007e005d7308 */ /* 0x000f660000000800 */
[C---:B------:R-:W-:Y:S01]  /*cbb0*/  HMMA.16816.F32.BF16 R16, R72.reuse, R90, R16 ;  /* 0x0000005a4810723c */ /* 0x040fe20000041810 */
[----:B------:R-:W-:Y:S03]  /*cbc0*/  LDSM.16.MT88.4 R88, [R193+0x1800] ;  /* 0x00180000c158783b */ /* 0x000fe60000004200 */
[----:B-1----:R-:W-:Y:S02]  /*cbd0*/  F2FP.BF16.PACK_AB R152, R98, R99 ;  /* 0x000000636298723e */ /* 0x002fe400000010ff */
[C---:B--2---:R-:W-:Y:S02]  /*cbe0*/  ISETP.GT.AND P0, PT, R206.reuse, R167, PT ;  /* 0x000000a7ce00720c */ /* 0x044fe40003f04270 */
[-C--:B---3--:R-:W-:Y:S04]  /*cbf0*/  HMMA.16816.F32.BF16 R20, R72, R80.reuse, R20 ;  /* 0x000000504814723c */ /* 0x088fe80000041814 */
[----:B------:R-:W-:Y:S04]  /*cc00*/  IADD3 R206, R206, -0x1, RZ ;  /* 0xffffffffcece7810 */ /* 0x000fe80007ffe0ff */
[C---:B------:R-:W-:Y:S04]  /*cc10*/  HMMA.16816.F32.BF16 R24, R76.reuse, R80, R24 ;  /* 0x000000504c18723c */ /* 0x040fe80000041818 */
[----:B-----5:R-:W-:Y:S04]  /*cc20*/  F2FP.BF16.PACK_AB R154, R93, R94 ;  /* 0x0000005e5d9a723e */ /* 0x020fe800000010ff */
        /* <DEDUP_REMOVED lines=23> */
[----:B------:R-:W-:Y:S07]  /*cda0*/  MUFU.EX2 R81, R121 ;  /* 0x0000007900517308 */ /* 0x000fee0000000800 */
[-C--:B------:R-:W-:Y:S03]  /*cdb0*/  HMMA.16816.F32.BF16 R12, R76, R82.reuse, R12 ;  /* 0x000000524c0c723c */ /* 0x080fe6000004180c */
[----:B------:R-:W1:Y:S05]  /*cdc0*/  MUFU.EX2 R80, R69 ;  /* 0x0000004500507308 */ /* 0x000e6a0000000800 */
[C---:B------:R-:W-:Y:S05]  /*cdd0*/  HMMA.16816.F32.BF16 R16, R72.reuse, R82, R16 ;  /* 0x000000524810723c */ /* 0x040fea0000041810 */
[----:B------:R4:W-:Y:S03]  /*cde0*/  MUFU.EX2 R82, R120 ;  /* 0x0000007800527308 */ /* 0x0009e60000000800 */
[-C--:B------:R-:W-:Y:S07]  /*cdf0*/  HMMA.16816.F32.BF16 R20, R72, R88.reuse, R20 ;  /* 0x000000584814723c */ /* 0x080fee0000041814 */
[----:B------:R-:W5:Y:S01]  /*ce00*/  MUFU.EX2 R83, R119 ;  /* 0x0000007700537308 */ /* 0x000f620000000800 */
[C---:B------:R-:W-:Y:S04]  /*ce10*/  HMMA.16816.F32.BF16 R24, R76.reuse, R88, R24 ;  /* 0x000000584c18723c */ /* 0x040fe80000041818 */
[----:B-1----:R-:W-:Y:S01]  /*ce20*/  F2FP.BF16.PACK_AB R155, R80, R81 ;  /* 0x00000051509b723e */ /* 0x002fe200000010ff */
[----:B------:R-:W-:Y:S03]  /*ce30*/  FADD.FTZ R69, R183, R71 ;  /* 0x00000047b7457221 */ /* 0x000fe60000010000 */
[-C--:B------:R-:W-:Y:S04]  /*ce40*/  HMMA.16816.F32.BF16 R28, R76, R90.reuse, R28 ;  /* 0x0000005a4c1c723c */ /* 0x080fe8000004181c */
[----:B------:R-:W-:Y:S01]  /*ce50*/  FADD.FTZ R69, R186, R69 ;  /* 0x00000045ba457221 */ /* 0x000fe20000010000 */
[----:B----4-:R-:W1:Y:S03]  /*ce60*/  LDSM.16.MT88.4 R120, [R193+0x2000] ;  /* 0x00200000c178783b */ /* 0x010e660000004200 */
[C---:B------:R-:W-:Y:S04]  /*ce70*/  HMMA.16816.F32.BF16 R32, R72.reuse, R90, R32 ;  /* 0x0000005a4820723c */ /* 0x040fe80000041820 */
[----:B-----5:R-:W-:Y:S04]  /*ce80*/  F2FP.BF16.PACK_AB R153, R82, R83 ;  /* 0x000000535299723e */ /* 0x020fe800000010ff */
        /* <DEDUP_REMOVED lines=9> */
[----:B------:R-:W2:Y:S07]  /*cf20*/  LDSM.16.MT88.4 R4, [R192+0x2000] ;  /* 0x00200000c004783b */ /* 0x000eae0000004200 */
        /* <DEDUP_REMOVED lines=51> */
[----:B------:R-:W-:Y:S01]  /*d260*/  FADD.FTZ R5, R83, R5 ;  /* 0x0000000553057221 */ /* 0x000fe20000010000 */
[-C--:B------:R-:W-:Y:S01]  /*d270*/  MOV R61, R68.reuse ;  /* 0x00000044003d7202 */ /* 0x080fe20000000f00 */
[----:B------:R-:W-:Y:S01]  /*d280*/  FADD.FTZ R4, R180, R3 ;  /* 0x00000003b4047221 */ /* 0x000fe20000010000 */
[----:B------:R-:W-:Y:S01]  /*d290*/  MOV R99, R68 ;  /* 0x0000004400637202 */ /* 0x000fe20000000f00 */
[----:B------:R-:W-:Y:S04]  /*d2a0*/  FADD.FTZ R3, R162, R2 ;  /* 0x00000002a2037221 */ /* 0x000fe80000010000 */
        /* <DEDUP_REMOVED lines=8> */
[----:B------:R-:W-:Y:S01]  /*d330*/  MOV R94, R96 ;  /* 0x00000060005e7202 */ /* 0x000fe20000000f00 */
[----:B------:R-:W-:Y:S01]  /*d340*/  FADD.FTZ R238, R160, R4 ;  /* 0x00000004a0ee7221 */ /* 0x000fe20000010000 */
[----:B------:R1:W-:Y:S01]  /*d350*/  STL [R1], R0 ;  /* 0x0000000001007387 */ /* 0x0003e20000100800 */
[----:B------:R-:W-:Y:S02]  /*d360*/  FADD.FTZ R240, R158, R3 ;  /* 0x000000039ef07221 */ /* 0x000fe40000010000 */
[----:B------:R-:W-:Y:S01]  /*d370*/  FADD.FTZ R251, R93, R2 ;  /* 0x000000025dfb7221 */ /* 0x000fe20000010000 */
[----:B------:R-:W-:Y:S01]  /*d380*/  MOV R93, R97 ;  /* 0x00000061005d7202 */ /* 0x000fe20000000f00 */
[----:B-1----:R-:W-:-:S05]  /*d390*/  @P0 BRA `(.L_x_2598) ;  /* 0xffffaf6000000947 */ /* 0x002fca000383ffff */
.L_x_2567:
        /* <DEDUP_REMOVED lines=22> */
.L_x_2601:
[----:B------:R-:W-:-:S04]  /*d500*/  MOV R3, 0x1 ;  /* 0x0000000100037802 */ /* 0x000fc80000000f00 */
[----:B------:R-:W-:-:S13]  /*d510*/  ISETP.NE.AND P0, PT, R3, c[0x0][0x32c], PT ;  /* 0x0000cb0003007a0c */ /* 0x000fda0003f05270 */
[----:B------:R-:W-:-:S05]  /*d520*/  @P0 IMAD.HI.U32 R3, R0, c[0x0][0x330], RZ ;  /* 0x0000cc0000030a27 */ /* 0x000fca00078e00ff */
[----:B------:R-:W-:Y:S02]  /*d530*/  @P0 SHF.R.U32.HI R0, RZ, c[0x0][0x334], R3 ;  /* 0x0000cd00ff000a19 */ /* 0x000fe40000011603 */
.L_x_2602:
[----:B------:R-:W-:Y:S05]  /*d540*/  BSYNC B0 ;  /* 0x0000000000007941 */ /* 0x000fea0003800000 */
.L_x_2600:
[----:B------:R-:W-:-:S05]  /*d550*/  IMAD R0, R0, c[0x0][0x32c], RZ ;  /* 0x0000cb0000007a24 */ /* 0x000fca00078e02ff */
[----:B------:R-:W-:-:S03]  /*d560*/  IMNMX R2, R2, R0, !PT ;  /* 0x0000000002027217 */ /* 0x000fc60007800200 */
.L_x_2599:
        /* <DEDUP_REMOVED lines=12> */
.L_x_2614:
        /* <DEDUP_REMOVED lines=33> */
[C---:B------:R-:W-:Y:S04]  /*d840*/  IMAD.WIDE.U32 R2, R211.reuse, c[0x0][0x218], R2 ;  /* 0x00008600d3027a25 */ /* 0x040fe800078e0002 */
        /* <DEDUP_REMOVED lines=8> */
.L_x_2748:
        /* <DEDUP_REMOVED lines=23> */
.L_x_2749:
[----:B------:R-:W-:Y:S02]  /*da40*/  ISETP.GE.AND P1, PT, R205, c[0x0][0x1d4], PT ;  /* 0x00007500cd007a0c */ /* 0x000fe40003f26270 */
[----:B--2---:R-:W-:Y:S05]  /*da50*/  IADD3 R2, P0, R4, R20, RZ ;  /* 0x0000001404027210 */ /* 0x004fea0007f1e0ff */
[----:B-1----:R-:W-:Y:S06]  /*da60*/  IMAD.X R3, R5, 0x1, R6, P0 ;  /* 0x0000000105037824 */ /* 0x002fec00000e0606 */
[----:B------:R-:W-:Y:S01]  /*da70*/  @!PT LDS RZ, [RZ] ;  /* 0x00000000fffff984 */ /* 0x000fe20000000800 */
[----:B------:R-:W-:Y:S01]  /*da80*/  @!PT LDS RZ, [RZ] ;  /* 0x00000000fffff984 */ /* 0x000fe20000000800 */
[----:B------:R-:W-:Y:S01]  /*da90*/  @!PT LDS RZ, [RZ] ;  /* 0x00000000fffff984 */ /* 0x000fe20000000800 */
[----:B------:R1:W-:Y:S02]  /*daa0*/  LDGSTS.E.BYPASS.LTC128B.128 [R207+0x2100], [R2.64], !P1 ;  /* 0x0210000002cf7fae */ /* 0x0003e4000c901d46 */
.L_x_2605:
[----:B-1-34-:R-:W-:Y:S05]  /*dab0*/  BSYNC B0 ;  /* 0x0000000000007941 */ /* 0x01afea0003800000 */
.L_x_2604:
        /* <DEDUP_REMOVED lines=118> */
[--C-:B------:R-:W-:Y:S01]  /*e220*/  IMAD.MOV.U32 R2, RZ, RZ, R3.reuse ;  /* 0x000000ffff027224 */ /* 0x100fe200078e0003 */
[----:B------:R-:W-:Y:S05]  /*e230*/  @P2 SHF.R.U32.HI R2, RZ, c[0x0][0x2c0], R92 ;  /* 0x0000b000ff022a19 */ /* 0x000fea000001165c */
[C---:B----4-:R-:W-:Y:S04]  /*e240*/  @!P1 IADD3 R92, P0, R2.reuse, R212, RZ ;  /* 0x000000d4025c9210 */ /* 0x050fe80007f1e0ff */
[----:B-----5:R-:W-:Y:S01]  /*e250*/  @!P1 LEA.HI.X.SX32 R95, R2, R94, 0x1, P0 ;  /* 0x0000005e025f9211 */ /* 0x020fe200000f0eff */
        /* <DEDUP_REMOVED lines=21> */
.L_x_2750:
        /* <DEDUP_REMOVED lines=23> */
.L_x_2751:
[----:B------:R-:W-:Y:S02]  /*e520*/  ISETP.GE.AND P1, PT, R205, c[0x0][0x1d4], PT ;  /* 0x00007500cd007a0c */ /* 0x000fe40003f26270 */
[----:B--2---:R-:W-:Y:S05]  /*e530*/  IADD3 R2, P0, R92, R163, RZ ;  /* 0x000000a35c027210 */ /* 0x004fea0007f1e0ff */
[----:B-1----:R-:W-:Y:S06]  /*e540*/  IMAD.X R3, R94, 0x1, R95, P0 ;  /* 0x000000015e037824 */ /* 0x002fec00000e065f */
[----:B------:R-:W-:Y:S01]  /*e550*/  @!PT LDS RZ, [RZ] ;  /* 0x00000000fffff984 */ /* 0x000fe20000000800 */
[----:B------:R-:W-:Y:S01]  /*e560*/  @!PT LDS RZ, [RZ] ;  /* 0x00000000fffff984 */ /* 0x000fe20000000800 */
[----:B------:R-:W-:Y:S01]  /*e570*/  @!PT LDS RZ, [RZ] ;  /* 0x00000000fffff984 */ /* 0x000fe20000000800 */
[----:B------:R1:W-:Y:S02]  /*e580*/  LDGSTS.E.BYPASS.LTC128B.128 [R207+0x4900], [R2.64], !P1 ;  /* 0x0490000002cf7fae */ /* 0x0003e4000c901d46 */
.L_x_2609:
[----:B------:R-:W-:Y:S05]  /*e590*/  BSYNC B0 ;  /* 0x0000000000007941 */ /* 0x000fea0003800000 */
.L_x_2608:
        /* <DEDUP_REMOVED lines=83> */
.L_x_2752:
[----:B--2---:R-:W-:Y:S01]  /*ead0*/  FMNMX.FTZ R97, R92, R2, !PT ;  /* 0x000000025c617209 */ /* 0x004fe20007810000 */
[----:B------:R-:W-:-:S05]  /*eae0*/  BRA.DIV ~URZ, `(.L_x_2613) ;  /* 0x0000e8227f007947 */ /* 0x000fca000b800000 */
[----:B------:R-:W-:Y:S04]  /*eaf0*/  SHFL.BFLY PT, R3, R94, 0x2, 0x1f ;  /* 0x0c401f005e037f89 */ /* 0x000fe800000e0000 */
[----:B------:R-:W-:Y:S04]  /*eb00*/  SHFL.BFLY PT, R2, R95, 0x2, 0x1f ;  /* 0x0c401f005f027f89 */ /* 0x000fe800000e0000 */
[----:B-1----:R-:W1:Y:S02]  /*eb10*/  SHFL.BFLY PT, R92, R156, 0x2, 0x1f ;  /* 0x0c401f009c5c7f89 */ /* 0x002e6400000e0000 */
[----:B-1----:R-:W-:Y:S02]  /*eb20*/  FMNMX.FTZ R92, R156, R92, !PT ;  /* 0x0000005c9c5c7209 */ /* 0x002fe40007810000 */
[----:B------:R-:W-:Y:S02]  /*eb30*/  FMNMX.FTZ R3, R94, R3, !PT ;  /* 0x000000035e037209 */ /* 0x000fe40007810000 */
[----:B------:R-:W1:Y:S01]  /*eb40*/  SHFL.BFLY PT, R94, R97, 0x1, 0x1f ;  /* 0x0c201f00615e7f89 */ /* 0x000e6200000e0000 */
[----:B------:R-:W-:Y:S03]  /*eb50*/  FMNMX.FTZ R95, R95, R2, !PT ;  /* 0x000000025f5f7209 */ /* 0x000fe60007810000 */
[----:B------:R-:W2:Y:S04]  /*eb60*/  SHFL.BFLY PT, R96, R3, 0x1, 0x1f ;  /* 0x0c201f0003607f89 */ /* 0x000ea800000e0000 */
[----:B------:R-:W3:Y:S04]  /*eb70*/  SHFL.BFLY PT, R157, R95, 0x1, 0x1f ;  /* 0x0c201f005f9d7f89 */ /* 0x000ee800000e0000 */
[----:B------:R4:W4:Y:S01]  /*eb80*/  SHFL.BFLY PT, R2, R92, 0x1, 0x1f ;  /* 0x0c201f005c027f89 */ /* 0x00092200000e0000 */
[----:B-1----:R-:W-:Y:S02]  /*eb90*/  FMNMX.FTZ R97, R97, R94, !PT ;  /* 0x0000005e61617209 */ /* 0x002fe40007810000 */
[----:B--2---:R-:W-:Y:S02]  /*eba0*/  FMNMX.FTZ R96, R3, R96, !PT ;  /* 0x0000006003607209 */ /* 0x004fe40007810000 */
[----:B---3--:R-:W-:Y:S02]  /*ebb0*/  FMNMX.FTZ R95, R95, R157, !PT ;  /* 0x0000009d5f5f7209 */ /* 0x008fe40007810000 */
.L_x_2753:
[C---:B------:R-:W-:Y:S01]  /*ebc0*/  FADD.FTZ R0, -R97.reuse, R0 ;  /* 0x0000000061007221 */ /* 0x040fe20000010100 */
[----:B------:R-:W2:Y:S01]  /*ebd0*/  LDL.LU R250, [R1] ;  /* 0x0000000001fa7983 */ /* 0x000ea20000300800 */
[----:B------:R-:W-:Y:S01]  /*ebe0*/  FMUL.FTZ R160, R97, c[0x0][0x2d0] ;  /* 0x0000b40061a07a20 */ /* 0x000fe20000410000 */
[----:B------:R-:W-:Y:S01]  /*ebf0*/  WARPSYNC 0xffffffff ;  /* 0xffffffff00007948 */ /* 0x000fe20003800000 */
[----:B------:R-:W-:Y:S01]  /*ec00*/  FMUL.FTZ R0, R0, c[0x0][0x2d0] ;  /* 0x0000b40000007a20 */ /* 0x000fe20000410000 */
[----:B------:R-:W1:Y:S01]  /*ec10*/  LDSM.16.MT88.4 R156, [R189] ;  /* 0x00000000bd9c783b */ /* 0x000e620000004200 */
[--C-:B------:R-:W-:Y:S01]  /*ec20*/  FFMA.FTZ R177, R68, c[0x0][0x2d0], -R160.reuse ;  /* 0x0000b40044b17a23 */ /* 0x100fe200000108a0 */
[----:B----4-:R-:W-:Y:S01]  /*ec30*/  FMNMX.FTZ R2, R2, R92, !PT ;  /* 0x0000005c02027209 */ /* 0x010fe20007810000 */
[----:B------:R3:W-:Y:S01]  /*ec40*/  MUFU.EX2 R3, R0 ;  /* 0x0000000000037308 */ /* 0x0007e20000000800 */
[----:B------:R-:W-:Y:S01]  /*ec50*/  FMUL.FTZ R164, R96, c[0x0][0x2d0] ;  /* 0x0000b40060a47a20 */ /* 0x000fe20000410000 */
[C---:B------:R-:W-:Y:S01]  /*ec60*/  ISETP.GT.AND P0, PT, R206.reuse, R249, PT ;  /* 0x000000f9ce00720c */ /* 0x040fe20003f04270 */
[--C-:B------:R-:W-:Y:S01]  /*ec70*/  FFMA.FTZ R176, R69, c[0x0][0x2d0], -R160.reuse ;  /* 0x0000b40045b07a23 */ /* 0x100fe200000108a0 */
[----:B------:R-:W-:Y:S01]  /*ec80*/  IADD3 R206, R206, -0x1, RZ ;  /* 0xffffffffcece7810 */ /* 0x000fe20007ffe0ff */
[--C-:B------:R-:W-:Y:S02]  /*ec90*/  FFMA.FTZ R183, R80, c[0x0][0x2d0], -R160.reuse ;  /* 0x0000b40050b77a23 */ /* 0x100fe400000108a0 */
[----:B------:R-:W-:Y:S02]  /*eca0*/  FFMA.FTZ R184, R81, c[0x0][0x2d0], -R160 ;  /* 0x0000b40051b87a23 */ /* 0x000fe400000108a0 */
[--C-:B------:R-:W-:Y:S01]  /*ecb0*/  FFMA.FTZ R174, R70, c[0x0][0x2d0], -R164.reuse ;  /* 0x0000b40046ae7a23 */ /* 0x100fe200000108a4 */
[----:B------:R-:W-:Y:S01]  /*ecc0*/  MUFU.EX2 R177, R177 ;  /* 0x000000b100b17308 */ /* 0x000fe20000000800 */
[--C-:B------:R-:W-:Y:S02]  /*ecd0*/  FFMA.FTZ R175, R71, c[0x0][0x2d0], -R164.reuse ;  /* 0x0000b40047af7a23 */ /* 0x100fe400000108a4 */
[----:B------:R-:W-:Y:S01]  /*ece0*/  LDSM.16.MT88.4 R68, [R190] ;  /* 0x00000000be44783b */ /* 0x000fe20000004200 */
[--C-:B------:R-:W-:Y:S02]  /*ecf0*/  FFMA.FTZ R182, R82, c[0x0][0x2d0], -R164.reuse ;  /* 0x0000b40052b67a23 */ /* 0x100fe400000108a4 */
[----:B------:R-:W-:Y:S02]  /*ed00*/  FMUL.FTZ R92, R2, c[0x0][0x2d0] ;  /* 0x0000b400025c7a20 */ /* 0x000fe40000410000 */
[--C-:B------:R-:W-:Y:S02]  /*ed10*/  FFMA.FTZ R6, R6, c[0x0][0x2d0], -R164.reuse ;  /* 0x0000b40006067a23 */ /* 0x100fe400000108a4 */
[----:B------:R-:W-:Y:S01]  /*ed20*/  MUFU.EX2 R176, R176 ;  /* 0x000000b000b07308 */ /* 0x000fe20000000800 */
[----:B------:R-:W-:Y:S02]  /*ed30*/  FFMA.FTZ R7, R7, c[0x0][0x2d0], -R164 ;  /* 0x0000b40007077a23 */ /* 0x000fe400000108a4 */
[--C-:B------:R-:W-:Y:S02]  /*ed40*/  FFMA.FTZ R181, R52, c[0x0][0x2d0], -R160.reuse ;  /* 0x0000b40034b57a23 */ /* 0x100fe400000108a0 */
[----:B---3--:R-:W-:Y:S02]  /*ed50*/  FADD.FTZ R0, -R96, R93 ;  /* 0x0000005d60007221 */ /* 0x008fe40000010100 */
[--C-:B------:R-:W-:Y:S02]  /*ed60*/  FFMA.FTZ R179, R64, c[0x0][0x2d0], -R160.reuse ;  /* 0x0000b40040b37a23 */ /* 0x100fe400000108a0 */
[----:B------:R-:W-:Y:S01]  /*ed70*/  FMUL.FTZ R0, R0, c[0x0][0x2d0] ;  /* 0x0000b40000007a20 */ /* 0x000fe20000410000 */
[----:B------:R-:W-:Y:S01]  /*ed80*/  MUFU.EX2 R187, R6 ;  /* 0x0000000600bb7308 */ /* 0x000fe20000000800 */
[----:B------:R-:W-:Y:S02]  /*ed90*/  FFMA.FTZ R178, R65, c[0x0][0x2d0], -R160 ;  /* 0x0000b40041b27a23 */ /* 0x000fe400000108a0 */
[----:B------:R-:W-:Y:S02]  /*eda0*/  FFMA.FTZ R172, R54, c[0x0][0x2d0], -R164 ;  /* 0x0000b40036ac7a23 */ /* 0x000fe400000108a4 */
[----:B------:R-:W-:Y:S02]  /*edb0*/  FFMA.FTZ R26, R26, c[0x0][0x2d0], -R92 ;  /* 0x0000b4001a1a7a23 */ /* 0x000fe4000001085c */
        /* <DEDUP_REMOVED lines=11> */
[--C-:B------:R-:W-:Y:S05]  /*ee70*/  FFMA.FTZ R180, R53, c[0x0][0x2d0], -R160.reuse ;  /* 0x0000b40035b47a23 */ /* 0x100fea00000108a0 */
[----:B------:R-:W-:Y:S01]  /*ee80*/  MUFU.EX2 R214, R7 ;  /* 0x0000000700d67308 */ /* 0x000fe20000000800 */
[--C-:B---3--:R-:W-:Y:S09]  /*ee90*/  FFMA.FTZ R0, R4, c[0x0][0x2d0], -R160.reuse ;  /* 0x0000b40004007a23 */ /* 0x108ff200000108a0 */
[----:B------:R3:W-:Y:S10]  /*eea0*/  MUFU.EX2 R185, R0 ;  /* 0x0000000000b97308 */ /* 0x0007f40000000800 */
[----:B------:R-:W-:Y:S10]  /*eeb0*/  MUFU.EX2 R212, R26 ;  /* 0x0000001a00d47308 */ /* 0x000ff40000000800 */
[----:B------:R-:W-:Y:S01]  /*eec0*/  MUFU.EX2 R223, R170 ;  /* 0x000000aa00df7308 */ /* 0x000fe20000000800 */
[--C-:B---3--:R-:W-:Y:S09]  /*eed0*/  FFMA.FTZ R0, R16, c[0x0][0x2d0], -R160.reuse ;  /* 0x0000b40010007a23 */ /* 0x108ff200000108a0 */
[----:B------:R3:W-:Y:S10]  /*eee0*/  MUFU.EX2 R216, R0 ;  /* 0x0000000000d87308 */ /* 0x0007f40000000800 */
[----:B------:R-:W-:Y:S10]  /*eef0*/  MUFU.EX2 R227, R169 ;  /* 0x000000a900e37308 */ /* 0x000ff40000000800 */
[----:B------:R-:W-:Y:S01]  /*ef00*/  MUFU.EX2 R235, R168 ;  /* 0x000000a800eb7308 */ /* 0x000fe20000000800 */
[----:B---3--:R-:W-:Y:S09]  /*ef10*/  FFMA.FTZ R0, R17, c[0x0][0x2d0], -R160 ;  /* 0x0000b40011007a23 */ /* 0x008ff200000108a0 */
        /* <DEDUP_REMOVED lines=11> */
[C---:B---3--:R-:W-:Y:S02]  /*efd0*/  FADD.FTZ R0, -R95.reuse, R98 ;  /* 0x000000625f007221 */ /* 0x048fe40000010100 */
[----:B------:R-:W-:Y:S02]  /*efe0*/  FMUL.FTZ R98, R95, c[0x0][0x2d0] ;  /* 0x0000b4005f627a20 */ /* 0x000fe40000410000 */
[----:B------:R-:W-:Y:S02]  /*eff0*/  FMUL.FTZ R0, R0, c[0x0][0x2d0] ;  /* 0x0000b40000007a20 */ /* 0x000fe40000410000 */
[--C-:B------:R-:W-:Y:S03]  /*f000*/  FFMA.FTZ R4, R8, c[0x0][0x2d0], -R98.reuse ;  /* 0x0000b40008047a23 */ /* 0x100fe60000010862 */
[----:B------:R-:W-:Y:S01]  /*f010*/  MUFU.EX2 R170, R172 ;  /* 0x000000ac00aa7308 */ /* 0x000fe20000000800 */
[--C-:B------:R-:W-:Y:S09]  /*f020*/  FFMA.FTZ R5, R9, c[0x0][0x2d0], -R98.reuse ;  /* 0x0000b40009057a23 */ /* 0x100ff20000010862 */
[----:B------:R3:W4:Y:S10]  /*f030*/  MUFU.EX2 R93, R0 ;  /* 0x00000000005d7308 */ /* 0x0007340000000800 */
[----:B------:R5:W-:Y:S10]  /*f040*/  MUFU.EX2 R186, R4 ;  /* 0x0000000400ba7308 */ /* 0x000bf40000000800 */
[----:B------:R1:W1:Y:S01]  /*f050*/  MUFU.EX2 R210, R5 ;  /* 0x0000000500d27308 */ /* 0x0002620000000800 */
[----:B---3--:R-:W-:Y:S09]  /*f060*/  FFMA.FTZ R0, R12, c[0x0][0x2d0], -R98 ;  /* 0x0000b4000c007a23 */ /* 0x008ff20000010862 */
[----:B------:R3:W-:Y:S01]  /*f070*/  MUFU.EX2 R215, R0 ;  /* 0x0000000000d77308 */ /* 0x0007e20000000800 */
[--C-:B-----5:R-:W-:Y:S09]  /*f080*/  FFMA.FTZ R4, R10, c[0x0][0x2d0], -R92.reuse ;  /* 0x0000b4000a047a23 */ /* 0x120ff2000001085c */
[----:B------:R5:W-:Y:S01]  /*f090*/  MUFU.EX2 R208, R4 ;  /* 0x0000000400d07308 */ /* 0x000be20000000800 */
[----:B-1----:R-:W-:Y:S09]  /*f0a0*/  FFMA.FTZ R5, R14, c[0x0][0x2d0], -R92 ;  /* 0x0000b4000e057a23 */ /* 0x002ff2000001085c */
[----:B------:R-:W-:Y:S01]  /*f0b0*/  MUFU.EX2 R232, R5 ;  /* 0x0000000500e87308 */ /* 0x000fe20000000800 */
[----:B---3--:R-:W-:Y:S09]  /*f0c0*/  FFMA.FTZ R0, R13, c[0x0][0x2d0], -R98 ;  /* 0x0000b4000d007a23 */ /* 0x008ff20000010862 */
[----:B------:R1:W3:Y:S01]  /*f0d0*/  MUFU.EX2 R244, R0 ;  /* 0x0000000000f47308 */ /* 0x0002e20000000800 */
[----:B-----5:R-:W-:Y:S09]  /*f0e0*/  FFMA.FTZ R4, R11, c[0x0][0x2d0], -R92 ;  /* 0x0000b4000b047a23 */ /* 0x020ff2000001085c */
[----:B------:R5:W-:Y:S10]  /*f0f0*/  MUFU.EX2 R209, R4 ;  /* 0x0000000400d17308 */ /* 0x000bf40000000800 */
[----:B------:R-:W-:Y:S01]  /*f100*/  MUFU.EX2 R179, R179 ;  /* 0x000000b300b37308 */ /* 0x000fe20000000800 */
[----:B-1----:R-:W-:Y:S02]  /*f110*/  FADD.FTZ R0, -R2, R99 ;  /* 0x0000006302007221 */ /* 0x002fe40000010100 */
[----:B------:R-:W-:Y:S02]  /*f120*/  FFMA.FTZ R99, R39, c[0x0][0x2d0], -R164 ;  /* 0x0000b40027637a23 */ /* 0x000fe400000108a4 */
[----:B------:R-:W-:Y:S05]  /*f130*/  FMUL.FTZ R0, R0, c[0x0][0x2d0] ;  /* 0x0000b40000007a20 */ /* 0x000fea0000410000 */
[----:B------:R1:W-:Y:S01]  /*f140*/  MUFU.EX2 R242, R99 ;  /* 0x0000006300f27308 */ /* 0x0003e20000000800 */
[--C-:B-----5:R-:W-:Y:S09]  /*f150*/  FFMA.FTZ R4, R15, c[0x0][0x2d0], -R92.reuse ;  /* 0x0000b4000f047a23 */ /* 0x120ff2000001085c */
[----:B------:R-:W5:Y:S10]  /*f160*/  MUFU.EX2 R0, R0 ;  /* 0x0000000000007308 */ /* 0x000f740000000800 */
[----:B------:R-:W2:Y:S01]  /*f170*/  MUFU.EX2 R231, R4 ;  /* 0x0000000400e77308 */ /* 0x000ea20000000800 */
[----:B-1----:R-:W-:Y:S09]  /*f180*/  FFMA.FTZ R99, R47, c[0x0][0x2d0], -R92 ;  /* 0x0000b4002f637a23 */ /* 0x002ff2000001085c */
[----:B------:R-:W-:Y:S10]  /*f190*/  MUFU.EX2 R167, R174 ;  /* 0x000000ae00a77308 */ /* 0x000ff40000000800 */
[----:B------:R-:W-:Y:S10]  /*f1a0*/  MUFU.EX2 R166, R175 ;  /* 0x000000af00a67308 */ /* 0x000ff40000000800 */
[----:B------:R-:W-:Y:S01]  /*f1b0*/  MUFU.EX2 R165, R183 ;  /* 0x000000b700a57308 */ /* 0x000fe20000000800 */
[C---:B----4-:R-:W-:Y:S01]  /*f1c0*/  FMUL.FTZ R8, R93.reuse, R104 ;  /* 0x000000685d087220 */ /* 0x050fe20000410000 */
[----:B------:R-:W-:Y:S01]  /*f1d0*/  F2FP.BF16.PACK_AB R160, R210, R186 ;  /* 0x000000bad2a0723e */ /* 0x000fe200000010ff */
[----:B------:R-:W-:Y:S01]  /*f1e0*/  FMUL.FTZ R9, R93, R105 ;  /* 0x000000695d097220 */ /* 0x000fe20000410000 */
[----:B---3--:R-:W-:Y:S01]  /*f1f0*/  F2FP.BF16.PACK_AB R162, R244, R215 ;  /* 0x000000d7f4a2723e */ /* 0x008fe200000010ff */
[C---:B-----5:R-:W-:Y:S01]  /*f200*/  FMUL.FTZ R10, R0.reuse, R106 ;  /* 0x0000006a000a7220 */ /* 0x060fe20000410000 */
[----:B------:R-:W-:Y:S01]  /*f210*/  F2FP.BF16.PACK_AB R161, R209, R208 ;  /* 0x000000d0d1a1723e */ /* 0x000fe200000010ff */
[----:B------:R-:W-:Y:S01]  /*f220*/  FMUL.FTZ R11, R0, R107 ;  /* 0x0000006b000b7220 */ /* 0x000fe20000410000 */
[----:B--2---:R-:W-:Y:S01]  /*f230*/  F2FP.BF16.PACK_AB R163, R231, R232 ;  /* 0x000000e8e7a3723e */ /* 0x004fe200000010ff */
[----:B------:R-:W1:Y:S01]  /*f240*/  LDSM.16.MT88.4 R104, [R193] ;  /* 0x00000000c168783b */ /* 0x000e620000004200 */
[----:B------:R-:W-:Y:S01]  /*f250*/  FMUL.FTZ R4, R3, R100 ;  /* 0x0000006403047220 */ /* 0x000fe20000410000 */
[----:B------:R-:W-:Y:S01]  /*f260*/  F2FP.BF16.PACK_AB R100, R217, R185 ;  /* 0x000000b9d964723e */ /* 0x000fe200000010ff */
[----:B------:R-:W-:Y:S01]  /*f270*/  FMUL.FTZ R5, R3, R101 ;  /* 0x0000006503057220 */ /* 0x000fe20000410000 */
[----:B------:R-:W-:Y:S01]  /*f280*/  F2FP.BF16.PACK_AB R101, R214, R187 ;  /* 0x000000bbd665723e */ /* 0x000fe200000010ff */
[C---:B------:R-:W-:Y:S01]  /*f290*/  FMUL.FTZ R6, R94.reuse, R102 ;  /* 0x000000665e067220 */ /* 0x040fe20000410000 */
[----:B------:R-:W-:Y:S01]  /*f2a0*/  F2FP.BF16.PACK_AB R102, R247, R216 ;  /* 0x000000d8f766723e */ /* 0x000fe200000010ff */
[----:B------:R-:W-:Y:S01]  /*f2b0*/  FMUL.FTZ R7, R94, R103 ;  /* 0x000000675e077220 */ /* 0x000fe20000410000 */
[----:B------:R-:W-:Y:S01]  /*f2c0*/  F2FP.BF16.PACK_AB R103, R246, R221 ;  /* 0x000000ddf667723e */ /* 0x000fe200000010ff */
[C---:B------:R-:W-:Y:S02]  /*f2d0*/  FMUL.FTZ R64, R3.reuse, R136 ;  /* 0x0000008803407220 */ /* 0x040fe40000410000 */
[----:B------:R-:W-:Y:S02]  /*f2e0*/  FMUL.FTZ R65, R3, R137 ;  /* 0x0000008903417220 */ /* 0x000fe40000410000 */
[C---:B------:R-:W-:Y:S02]  /*f2f0*/  FMUL.FTZ R12, R93.reuse, R108 ;  /* 0x0000006c5d0c7220 */ /* 0x040fe40000410000 */
[-C--:B------:R-:W-:Y:S05]  /*f300*/  HMMA.16816.F32.BF16 R4, R100, R156.reuse, R4 ;  /* 0x0000009c6404723c */ /* 0x080fea0000041804 */
[--C-:B------:R-:W-:Y:S02]  /*f310*/  FFMA.FTZ R108, R38, c[0x0][0x2d0], -R164.reuse ;  /* 0x0000b400266c7a23 */ /* 0x100fe400000108a4 */
[----:B------:R-:W-:Y:S01]  /*f320*/  FMUL.FTZ R13, R93, R109 ;  /* 0x0000006d5d0d7220 */ /* 0x000fe20000410000 */
[C---:B------:R-:W-:Y:S01]  /*f330*/  HMMA.16816.F32.BF16 R8, R160.reuse, R156, R8 ;  /* 0x0000009ca008723c */ /* 0x040fe20000041808 */
[----:B------:R-:W-:Y:S03]  /*f340*/  MUFU.EX2 R234, R108 ;  /* 0x0000006c00ea7308 */ /* 0x000fe60000000800 */
[C---:B------:R-:W-:Y:S02]  /*f350*/  FMUL.FTZ R14, R0.reuse, R110 ;  /* 0x0000006e000e7220 */ /* 0x040fe40000410000 */
[----:B------:R-:W-:Y:S02]  /*f360*/  FMUL.FTZ R15, R0, R111 ;  /* 0x0000006f000f7220 */ /* 0x000fe40000410000 */
[--C-:B------:R-:W-:Y:S04]  /*f370*/  FFMA.FTZ R111, R23, c[0x0][0x2d0], -R164.reuse ;  /* 0x0000b400176f7a23 */ /* 0x100fe800000108a4 */
[--C-:B------:R-:W-:Y:S01]  /*f380*/  FFMA.FTZ R110, R34, c[0x0][0x2d0], -R164.reuse ;  /* 0x0000b400226e7a23 */ /* 0x100fe200000108a4 */
[-C--:B------:R-:W-:Y:S01]  /*f390*/  HMMA.16816.F32.BF16 R12, R160, R158.reuse, R12 ;  /* 0x0000009ea00c723c */ /* 0x080fe2000004180c */
[----:B------:R-:W-:Y:S02]  /*f3a0*/  MUFU.EX2 R222, R111 ;  /* 0x0000006f00de7308 */ /* 0x000fe40000000800 */
[C---:B------:R-:W-:Y:S02]  /*f3b0*/  FMUL.FTZ R17, R3.reuse, R113 ;  /* 0x0000007103117220 */ /* 0x040fe40000410000 */
[C---:B------:R-:W-:Y:S02]  /*f3c0*/  FMUL.FTZ R18, R94.reuse, R114 ;  /* 0x000000725e127220 */ /* 0x040fe40000410000 */
[----:B------:R-:W-:Y:S02]  /*f3d0*/  FMUL.FTZ R19, R94, R115 ;  /* 0x000000735e137220 */ /* 0x000fe40000410000 */
[----:B------:R-:W-:Y:S02]  /*f3e0*/  FMUL.FTZ R16, R3, R112 ;  /* 0x0000007003107220 */ /* 0x000fe40000410000 */
[----:B------:R-:W-:Y:S01]  /*f3f0*/  MUFU.EX2 R226, R110 ;  /* 0x0000006e00e27308 */ /* 0x000fe20000000800 */
[----:B------:R-:W-:Y:S02]  /*f400*/  FFMA.FTZ R109, R35, c[0x0][0x2d0], -R164 ;  /* 0x0000b400236d7a23 */ /* 0x000fe400000108a4 */
[--C-:B------:R-:W-:Y:S02]  /*f410*/  FFMA.FTZ R115, R40, c[0x0][0x2d0], -R98.reuse ;  /* 0x0000b40028737a23 */ /* 0x100fe40000010862 */
[C---:B------:R-:W-:Y:S04]  /*f420*/  HMMA.16816.F32.BF16 R16, R100.reuse, R158, R16 ;  /* 0x0000009e6410723c */ /* 0x040fe80000041810 */
[C---:B------:R-:W-:Y:S01]  /*f430*/  FMUL.FTZ R84, R3.reuse, R84 ;  /* 0x0000005403547220 */ /* 0x040fe20000410000 */
[----:B------:R2:W3:Y:S01]  /*f440*/  MUFU.EX2 R241, R109 ;  /* 0x0000006d00f17308 */ /* 0x0004e20000000800 */
[----:B------:R-:W-:Y:S02]  /*f450*/  FMUL.FTZ R85, R3, R85 ;  /* 0x0000005503557220 */ /* 0x000fe40000410000 */
[C---:B------:R-:W-:Y:S04]  /*f460*/  FMUL.FTZ R86, R94.reuse, R86 ;  /* 0x000000565e567220 */ /* 0x040fe80000410000 */
[----:B------:R-:W-:Y:S02]  /*f470*/  FMUL.FTZ R87, R94, R87 ;  /* 0x000000575e577220 */ /* 0x000fe40000410000 */
[--C-:B------:R-:W-:Y:S02]  /*f480*/  FFMA.FTZ R114, R60, c[0x0][0x2d0], -R98.reuse ;  /* 0x0000b4003c727a23 */ /* 0x100fe40000010862 */
[----:B------:R-:W-:Y:S02]  /*f490*/  FFMA.FTZ R113, R61, c[0x0][0x2d0], -R98 ;  /* 0x0000b4003d717a23 */ /* 0x000fe40000010862 */
[----:B------:R-:W-:Y:S01]  /*f4a0*/  MUFU.EX2 R178, R114 ;  /* 0x0000007200b27308 */ /* 0x000fe20000000800 */
[-C--:B-1----:R-:W-:Y:S03]  /*f4b0*/  HMMA.16816.F32.BF16 R84, R100, R104.reuse, R84 ;  /* 0x000000686454723c */ /* 0x082fe60000041854 */
[C---:B------:R-:W-:Y:S02]  /*f4c0*/  FMUL.FTZ R88, R93.reuse, R88 ;  /* 0x000000585d587220 */ /* 0x040fe40000410000 */
[----:B------:R-:W-:Y:S02]  /*f4d0*/  FMUL.FTZ R89, R93, R89 ;  /* 0x000000595d597220 */ /* 0x000fe40000410000 */
[C---:B------:R-:W-:Y:S02]  /*f4e0*/  FMUL.FTZ R90, R0.reuse, R90 ;  /* 0x0000005a005a7220 */ /* 0x040fe40000410000 */
[----:B------:R-:W-:Y:S01]  /*f4f0*/  FMUL.FTZ R91, R0, R91 ;  /* 0x0000005b005b7220 */ /* 0x000fe20000410000 */
[----:B--2---:R-:W-:Y:S02]  /*f500*/  LDSM.16.MT88.4 R108, [R193+0x800] ;  /* 0x00080000c16c783b */ /* 0x004fe40000004200 */
[----:B------:R-:W-:Y:S01]  /*f510*/  FFMA.FTZ R112, R22, c[0x0][0x2d0], -R164 ;  /* 0x0000b40016707a23 */ /* 0x000fe200000108a4 */
[----:B---3--:R-:W-:Y:S01]  /*f520*/  F2FP.BF16.PACK_AB R47, R241, R226 ;  /* 0x000000e2f12f723e */ /* 0x008fe200000010ff */
[C---:B------:R-:W-:Y:S02]  /*f530*/  FMUL.FTZ R20, R93.reuse, R116 ;  /* 0x000000745d147220 */ /* 0x040fe40000410000 */
[C---:B------:R-:W-:Y:S04]  /*f540*/  HMMA.16816.F32.BF16 R88, R160.reuse, R104, R88 ;  /* 0x00000068a058723c */ /* 0x040fe80000041858 */
[----:B------:R-:W-:Y:S02]  /*f550*/  FMUL.FTZ R21, R93, R117 ;  /* 0x000000755d157220 */ /* 0x000fe40000410000 */
[C---:B------:R-:W-:Y:S02]  /*f560*/  FMUL.FTZ R22, R0.reuse, R118 ;  /* 0x0000007600167220 */ /* 0x040fe40000410000 */
[----:B------:R-:W-:Y:S04]  /*f570*/  FMUL.FTZ R23, R0, R119 ;  /* 0x0000007700177220 */ /* 0x000fe80000410000 */
[C---:B------:R-:W-:Y:S02]  /*f580*/  FMUL.FTZ R32, R3.reuse, R120 ;  /* 0x0000007803207220 */ /* 0x040fe40000410000 */
[----:B------:R-:W-:Y:S01]  /*f590*/  FFMA.FTZ R120, R44, c[0x0][0x2d0], -R98 ;  /* 0x0000b4002c787a23 */ /* 0x000fe20000010862 */
[-C--:B------:R-:W-:Y:S03]  /*f5a0*/  HMMA.16816.F32.BF16 R20, R160, R106.reuse, R20 ;  /* 0x0000006aa014723c */ /* 0x080fe60000041814 */
[----:B------:R-:W-:Y:S02]  /*f5b0*/  FMUL.FTZ R33, R3, R121 ;  /* 0x0000007903217220 */ /* 0x000fe40000410000 */
[C---:B------:R-:W-:Y:S02]  /*f5c0*/  FMUL.FTZ R34, R94.reuse, R122 ;  /* 0x0000007a5e227220 */ /* 0x040fe40000410000 */
[C---:B------:R-:W-:Y:S02]  /*f5d0*/  FMUL.FTZ R35, R94.reuse, R123 ;  /* 0x0000007b5e237220 */ /* 0x040fe40000410000 */
[----:B------:R-:W-:Y:S03]  /*f5e0*/  FFMA.FTZ R123, R67, c[0x0][0x2d0], -R164 ;  /* 0x0000b400437b7a23 */ /* 0x000fe600000108a4 */
[C---:B------:R-:W-:Y:S02]  /*f5f0*/  FMUL.FTZ R67, R94.reuse, R139 ;  /* 0x0000008b5e437220 */ /* 0x040fe40000410000 */
[C---:B------:R-:W-:Y:S01]  /*f600*/  HMMA.16816.F32.BF16 R32, R100.reuse, R106, R32 ;  /* 0x0000006a6420723c */ /* 0x040fe20000041820 */
[----:B------:R-:W-:Y:S03]  /*f610*/  LDSM.16.MT88.4 R104, [R189+0x800] ;  /* 0x00080000bd68783b */ /* 0x000fe60000004200 */
[C---:B------:R-:W-:Y:S02]  /*f620*/  FMUL.FTZ R36, R3.reuse, R124 ;  /* 0x0000007c03247220 */ /* 0x040fe40000410000 */
[----:B------:R-:W-:Y:S02]  /*f630*/  FMUL.FTZ R37, R3, R125 ;  /* 0x0000007d03257220 */ /* 0x000fe40000410000 */
[C---:B------:R-:W-:Y:S04]  /*f640*/  FMUL.FTZ R38, R94.reuse, R126 ;  /* 0x0000007e5e267220 */ /* 0x040fe80000410000 */
[----:B------:R-:W-:Y:S02]  /*f650*/  FMUL.FTZ R39, R94, R127 ;  /* 0x0000007f5e277220 */ /* 0x000fe40000410000 */
[--C-:B------:R-:W-:Y:S02]  /*f660*/  FFMA.FTZ R121, R58, c[0x0][0x2d0], -R92.reuse ;  /* 0x0000b4003a797a23 */ /* 0x100fe4000001085c */
[--C-:B------:R-:W-:Y:S02]  /*f670*/  FFMA.FTZ R122, R59, c[0x0][0x2d0], -R92.reuse ;  /* 0x0000b4003b7a7a23 */ /* 0x100fe4000001085c */
[----:B------:R-:W-:Y:S01]  /*f680*/  FFMA.FTZ R124, R62, c[0x0][0x2d0], -R92 ;  /* 0x0000b4003e7c7a23 */ /* 0x000fe2000001085c */
[-C--:B------:R-:W-:Y:S03]  /*f690*/  HMMA.16816.F32.BF16 R36, R100, R68.reuse, R36 ;  /* 0x000000446424723c */ /* 0x080fe60000041824 */
[--C-:B------:R-:W-:Y:S02]  /*f6a0*/  FFMA.FTZ R156, R50, c[0x0][0x2d0], -R164.reuse ;  /* 0x0000b400329c7a23 */ /* 0x100fe400000108a4 */
[----:B------:R-:W-:Y:S02]  /*f6b0*/  FFMA.FTZ R157, R51, c[0x0][0x2d0], -R164 ;  /* 0x0000b400339d7a23 */ /* 0x000fe400000108a4 */
[C---:B------:R-:W-:Y:S01]  /*f6c0*/  FMUL.FTZ R48, R93.reuse, R128 ;  /* 0x000000805d307220 */ /* 0x040fe20000410000 */
[----:B------:R-:W-:Y:S01]  /*f6d0*/  MUFU.EX2 R219, R156 ;  /* 0x0000009c00db7308 */ /* 0x000fe20000000800 */
[----:B------:R-:W-:Y:S03]  /*f6e0*/  FMUL.FTZ R49, R93, R129 ;  /* 0x000000815d317220 */ /* 0x000fe60000410000 */
[C---:B------:R-:W-:Y:S02]  /*f6f0*/  FMUL.FTZ R50, R0.reuse, R130 ;  /* 0x0000008200327220 */ /* 0x040fe40000410000 */
[----:B------:R-:W-:Y:S02]  /*f700*/  FMUL.FTZ R51, R0, R131 ;  /* 0x0000008300337220 */ /* 0x000fe40000410000 */
[----:B------:R-:W-:Y:S02]  /*f710*/  FFMA.FTZ R125, R63, c[0x0][0x2d0], -R92 ;  /* 0x0000b4003f7d7a23 */ /* 0x000fe4000001085c */
[----:B------:R-:W-:Y:S01]  /*f720*/  LDSM.16.MT88.4 R60, [R190+0x800] ;  /* 0x00080000be3c783b */ /* 0x000fe20000004200 */
[----:B------:R-:W-:Y:S01]  /*f730*/  FFMA.FTZ R129, R72, c[0x0][0x2d0], -R98 ;  /* 0x0000b40048817a23 */ /* 0x000fe20000010862 */
[----:B------:R-:W-:Y:S01]  /*f740*/  MUFU.EX2 R218, R157 ;  /* 0x0000009d00da7308 */ /* 0x000fe20000000800 */
[C---:B------:R-:W-:Y:S04]  /*f750*/  HMMA.16816.F32.BF16 R48, R160.reuse, R68, R48 ;  /* 0x00000044a030723c */ /* 0x040fe80000041830 */
[----:B------:R-:W-:Y:S02]  /*f760*/  FMUL.FTZ R54, R0, R134 ;  /* 0x0000008600367220 */ /* 0x000fe40000410000 */
[--C-:B------:R-:W-:Y:S02]  /*f770*/  FFMA.FTZ R159, R55, c[0x0][0x2d0], -R164.reuse ;  /* 0x0000b400379f7a23 */ /* 0x100fe400000108a4 */
[--C-:B------:R-:W-:Y:S01]  /*f780*/  FFMA.FTZ R158, R66, c[0x0][0x2d0], -R164.reuse ;  /* 0x0000b400429e7a23 */ /* 0x100fe200000108a4 */
[----:B------:R1:W2:Y:S03]  /*f790*/  MUFU.EX2 R134, R112 ;  /* 0x0000007000867308 */ /* 0x0002a60000000800 */
[----:B------:R-:W-:Y:S02]  /*f7a0*/  FFMA.FTZ R164, R83, c[0x0][0x2d0], -R164 ;  /* 0x0000b40053a47a23 */ /* 0x000fe400000108a4 */
[----:B------:R-:W3:Y:S01]  /*f7b0*/  LDSM.16.MT88.4 R80, [R192] ;  /* 0x00000000c050783b */ /* 0x000ee20000004200 */
[--C-:B------:R-:W-:Y:S02]  /*f7c0*/  FFMA.FTZ R69, R24, c[0x0][0x2d0], -R98.reuse ;  /* 0x0000b40018457a23 */ /* 0x100fe40000010862 */
[--C-:B------:R-:W-:Y:S02]  /*f7d0*/  FFMA.FTZ R68, R25, c[0x0][0x2d0], -R98.reuse ;  /* 0x0000b40019447a23 */ /* 0x100fe40000010862 */
[C---:B------:R-:W-:Y:S01]  /*f7e0*/  FMUL.FTZ R53, R93.reuse, R133 ;  /* 0x000000855d357220 */ /* 0x040fe20000410000 */
[----:B------:R-:W-:Y:S01]  /*f7f0*/  MUFU.EX2 R173, R159 ;  /* 0x0000009f00ad7308 */ /* 0x000fe20000000800 */
[----:B------:R-:W-:Y:S02]  /*f800*/  FMUL.FTZ R52, R93, R132 ;  /* 0x000000845d347220 */ /* 0x000fe40000410000 */
[----:B------:R-:W-:Y:S02]  /*f810*/  FMUL.FTZ R55, R0, R135 ;  /* 0x0000008700377220 */ /* 0x000fe40000410000 */
[--C-:B------:R-:W-:Y:S02]  /*f820*/  FFMA.FTZ R25, R28, c[0x0][0x2d0], -R98.reuse ;  /* 0x0000b4001c197a23 */ /* 0x100fe40000010862 */
[----:B------:R-:W-:Y:S02]  /*f830*/  FFMA.FTZ R24, R29, c[0x0][0x2d0], -R98 ;  /* 0x0000b4001d187a23 */ /* 0x000fe40000010862 */
[----:B------:R-:W-:Y:S01]  /*f840*/  FMUL.FTZ R66, R94, R138 ;  /* 0x0000008a5e427220 */ /* 0x000fe20000410000 */
[-C--:B------:R-:W-:Y:S01]  /*f850*/  HMMA.16816.F32.BF16 R52, R160, R70.reuse, R52 ;  /* 0x00000046a034723c */ /* 0x080fe20000041834 */
[----:B------:R4:W-:Y:S01]  /*f860*/  MUFU.EX2 R133, R69 ;  /* 0x0000004500857308 */ /* 0x0009e20000000800 */
[----:B------:R-:W-:Y:S01]  /*f870*/  LDSM.16.MT88.4 R136, [R190+0x2000] ;  /* 0x00200000be88783b */ /* 0x000fe20000004200 */
[----:B------:R-:W-:Y:S02]  /*f880*/  FFMA.FTZ R28, R27, c[0x0][0x2d0], -R92 ;  /* 0x0000b4001b1c7a23 */ /* 0x000fe4000001085c */
[----:B-1----:R-:W-:Y:S02]  /*f890*/  FFMA.FTZ R112, R3, R238, R185 ;  /* 0x000000ee03707223 */ /* 0x002fe400000100b9 */
[--C-:B------:R-:W-:Y:S01]  /*f8a0*/  FFMA.FTZ R130, R73, c[0x0][0x2d0], -R98.reuse ;  /* 0x0000b40049827a23 */ /* 0x100fe20000010862 */
[C---:B------:R-:W-:Y:S03]  /*f8b0*/  HMMA.16816.F32.BF16 R64, R100.reuse, R70, R64 ;  /* 0x000000466440723c */ /* 0x040fe60000041840 */
[----:B------:R1:W-:Y:S01]  /*f8c0*/  MUFU.EX2 R220, R68 ;  /* 0x0000004400dc7308 */ /* 0x0003e20000000800 */
[----:B------:R-:W-:Y:S02]  /*f8d0*/  FFMA.FTZ R119, R41, c[0x0][0x2d0], -R98 ;  /* 0x0000b40029777a23 */ /* 0x000fe40000010862 */
[C---:B------:R-:W-:Y:S01]  /*f8e0*/  FMUL.FTZ R40, R3.reuse, R148 ;  /* 0x0000009403287220 */ /* 0x040fe20000410000 */
[----:B------:R-:W-:Y:S01]  /*f8f0*/  F2FP.BF16.PACK_AB R148, R176, R177 ;  /* 0x000000b1b094723e */ /* 0x000fe200000010ff */
[----:B------:R-:W-:Y:S01]  /*f900*/  FMUL.FTZ R41, R3, R149 ;  /* 0x0000009503297220 */ /* 0x000fe20000410000 */
[----:B------:R-:W-:Y:S03]  /*f910*/  F2FP.BF16.PACK_AB R149, R166, R167 ;  /* 0x000000a7a695723e */ /* 0x000fe600000010ff */
[C---:B------:R-:W-:Y:S01]  /*f920*/  FMUL.FTZ R70, R94.reuse, R142 ;  /* 0x0000008e5e467220 */ /* 0x040fe20000410000 */
[----:B------:R5:W-:Y:S01]  /*f930*/  MUFU.EX2 R225, R25 ;  /* 0x0000001900e17308 */ /* 0x000be20000000800 */
[----:B------:R-:W-:Y:S02]  /*f940*/  FMUL.FTZ R71, R94, R143 ;  /* 0x0000008f5e477220 */ /* 0x000fe40000410000 */
[--C-:B------:R-:W-:Y:S02]  /*f950*/  FFMA.FTZ R44, R31, c[0x0][0x2d0], -R92.reuse ;  /* 0x0000b4001f2c7a23 */ /* 0x100fe4000001085c */
[----:B----4-:R-:W-:Y:S02]  /*f960*/  FMUL.FTZ R69, R3, R141 ;  /* 0x0000008d03457220 */ /* 0x010fe40000410000 */
[C---:B------:R-:W-:Y:S02]  /*f970*/  FMUL.FTZ R26, R0.reuse, R146 ;  /* 0x00000092001a7220 */ /* 0x040fe40000410000 */
[C---:B------:R-:W-:Y:S01]  /*f980*/  FMUL.FTZ R27, R0.reuse, R147 ;  /* 0x00000093001b7220 */ /* 0x040fe20000410000 */
[----:B------:R4:W4:Y:S01]  /*f990*/  MUFU.EX2 R233, R24 ;  /* 0x0000001800e97308 */ /* 0x0009220000000800 */
[----:B------:R-:W-:Y:S02]  /*f9a0*/  FMUL.FTZ R29, R93, R153 ;  /* 0x000000995d1d7220 */ /* 0x000fe40000410000 */
[----:B------:R-:W-:Y:S02]  /*f9b0*/  FMUL.FTZ R31, R0, R155 ;  /* 0x0000009b001f7220 */ /* 0x000fe40000410000 */
[----:B-1----:R-:W-:Y:S02]  /*f9c0*/  FMUL.FTZ R68, R3, R140 ;  /* 0x0000008c03447220 */ /* 0x002fe40000410000 */
[--C-:B------:R-:W-:Y:S02]  /*f9d0*/  FFMA.FTZ R3, R30, c[0x0][0x2d0], -R92.reuse ;  /* 0x0000b4001e037a23 */ /* 0x100fe4000001085c */
[--C-:B------:R-:W-:Y:S01]  /*f9e0*/  FFMA.FTZ R126, R74, c[0x0][0x2d0], -R92.reuse ;  /* 0x0000b4004a7e7a23 */ /* 0x100fe2000001085c */
[----:B------:R1:W1:Y:S01]  /*f9f0*/  MUFU.EX2 R185, R28 ;  /* 0x0000001c00b97308 */ /* 0x0002620000000800 */
[----:B------:R-:W-:Y:S01]  /*fa00*/  FFMA.FTZ R127, R75, c[0x0][0x2d0], -R92 ;  /* 0x0000b4004b7f7a23 */ /* 0x000fe2000001085c */
[-C--:B---3--:R-:W-:Y:S01]  /*fa10*/  HMMA.16816.F32.BF16 R68, R100, R80.reuse, R68 ;  /* 0x000000506444723c */ /* 0x088fe20000041844 */
[----:B------:R-:W3:Y:S02]  /*fa20*/  LDSM.16.MT88.4 R72, [R192+0x800] ;  /* 0x00080000c048783b */ /* 0x000ee40000004200 */
[----:B-----5:R-:W-:Y:S02]  /*fa30*/  FMUL.FTZ R25, R93, R145 ;  /* 0x000000915d197220 */ /* 0x020fe40000410000 */
[----:B------:R-:W-:Y:S02]  /*fa40*/  FMUL.FTZ R30, R0, R154 ;  /* 0x0000009a001e7220 */ /* 0x000fe40000410000 */
[--C-:B------:R-:W-:Y:S01]  /*fa50*/  FFMA.FTZ R118, R45, c[0x0][0x2d0], -R98.reuse ;  /* 0x0000b4002d767a23 */ /* 0x100fe20000010862 */
[----:B------:R5:W-:Y:S01]  /*fa60*/  MUFU.EX2 R229, R3 ;  /* 0x0000000300e57308 */ /* 0x000be20000000800 */
[----:B--2---:R-:W-:Y:S03]  /*fa70*/  F2FP.BF16.PACK_AB R45, R222, R134 ;  /* 0x00000086de2d723e */ /* 0x004fe600000010ff */
[----:B----4-:R-:W-:Y:S01]  /*fa80*/  FMUL.FTZ R24, R93, R144 ;  /* 0x000000905d187220 */ /* 0x010fe20000410000 */
[----:B------:R-:W-:Y:S01]  /*fa90*/  F2FP.BF16.PACK_AB R58, R233, R225 ;  /* 0x000000e1e93a723e */ /* 0x000fe200000010ff */
[----:B------:R-:W-:Y:S02]  /*faa0*/  FFMA.FTZ R131, R76, c[0x0][0x2d0], -R98 ;  /* 0x0000b4004c837a23 */ /* 0x000fe40000010862 */
[----:B------:R-:W-:Y:S02]  /*fab0*/  FFMA.FTZ R128, R78, c[0x0][0x2d0], -R92 ;  /* 0x0000b4004e807a23 */ /* 0x000fe4000001085c */
[----:B------:R-:W2:Y:S01]  /*fac0*/  MUFU.EX2 R132, R171 ;  /* 0x000000ab00847308 */ /* 0x000ea20000000800 */
[C---:B------:R-:W-:Y:S04]  /*fad0*/  HMMA.16816.F32.BF16 R24, R160.reuse, R80, R24 ;  /* 0x00000050a018723c */ /* 0x040fe80000041818 */
[----:B-1----:R-:W-:Y:S02]  /*fae0*/  FMUL.FTZ R28, R93, R152 ;  /* 0x000000985d1c7220 */ /* 0x002fe40000410000 */
[----:B------:R-:W-:Y:S01]  /*faf0*/  FFMA.FTZ R117, R56, c[0x0][0x2d0], -R98 ;  /* 0x0000b40038757a23 */ /* 0x000fe20000010862 */
[----:B------:R-:W-:Y:S01]  /*fb00*/  F2FP.BF16.PACK_AB R56, R220, R133 ;  /* 0x00000085dc38723e */ /* 0x000fe200000010ff */
[--C-:B------:R-:W-:Y:S01]  /*fb10*/  FFMA.FTZ R80, R43, c[0x0][0x2d0], -R92.reuse ;  /* 0x0000b4002b507a23 */ /* 0x100fe2000001085c */
[----:B------:R2:W1:Y:S02]  /*fb20*/  MUFU.EX2 R228, R44 ;  /* 0x0000002c00e47308 */ /* 0x0004640000000800 */
[-C--:B------:R-:W-:Y:S03]  /*fb30*/  HMMA.16816.F32.BF16 R28, R160, R82.reuse, R28 ;  /* 0x00000052a01c723c */ /* 0x080fe6000004181c */
[--C-:B-----5:R-:W-:Y:S02]  /*fb40*/  FFMA.FTZ R3, R42, c[0x0][0x2d0], -R92.reuse ;  /* 0x0000b4002a037a23 */ /* 0x120fe4000001085c */
[C---:B------:R-:W-:Y:S02]  /*fb50*/  FMUL.FTZ R42, R94.reuse, R150 ;  /* 0x000000965e2a7220 */ /* 0x040fe40000410000 */
[----:B------:R-:W-:Y:S01]  /*fb60*/  FMUL.FTZ R43, R94, R151 ;  /* 0x000000975e2b7220 */ /* 0x000fe20000410000 */
[----:B------:R-:W-:Y:S01]  /*fb70*/  MUFU.EX2 R147, R115 ;  /* 0x0000007300937308 */ /* 0x000fe20000000800 */
[--C-:B------:R-:W-:Y:S03]  /*fb80*/  FFMA.FTZ R81, R46, c[0x0][0x2d0], -R92.reuse ;  /* 0x0000b4002e517a23 */ /* 0x100fe6000001085c */
[----:B------:R-:W-:Y:S01]  /*fb90*/  FFMA.FTZ R92, R79, c[0x0][0x2d0], -R92 ;  /* 0x0000b4004f5c7a23 */ /* 0x000fe2000001085c */
[----:B------:R-:W-:Y:S01]  /*fba0*/  F2FP.BF16.PACK_AB R46, R235, R227 ;  /* 0x000000e3eb2e723e */ /* 0x000fe200000010ff */
[----:B------:R-:W-:Y:S04]  /*fbb0*/  HMMA.16816.F32.BF16 R40, R100, R82, R40 ;  /* 0x000000526428723c */ /* 0x000fe80000041828 */
[--C-:B------:R-:W-:Y:S01]  /*fbc0*/  FFMA.FTZ R116, R57, c[0x0][0x2d0], -R98.reuse ;  /* 0x0000b40039747a23 */ /* 0x100fe20000010862 */
[----:B------:R-:W-:Y:S01]  /*fbd0*/  F2FP.BF16.PACK_AB R57, R185, R212 ;  /* 0x000000d4b939723e */ /* 0x000fe200000010ff */
[----:B------:R-:W-:Y:S01]  /*fbe0*/  FFMA.FTZ R98, R77, c[0x0][0x2d0], -R98 ;  /* 0x0000b4004d627a23 */ /* 0x000fe20000010862 */
[----:B------:R-:W-:Y:S01]  /*fbf0*/  MUFU.EX2 R146, R120 ;  /* 0x0000007800927308 */ /* 0x000fe20000000800 */
[----:B--2---:R-:W-:Y:S01]  /*fc00*/  F2FP.BF16.PACK_AB R44, R223, R132 ;  /* 0x00000084df2c723e */ /* 0x004fe200000010ff */
[----:B------:R-:W2:Y:S03]  /*fc10*/  LDSM.16.MT88.4 R76, [R189+0x1000] ;  /* 0x00100000bd4c783b */ /* 0x000ea60000004200 */
[----:B-1----:R-:W-:Y:S01]  /*fc20*/  F2FP.BF16.PACK_AB R59, R228, R229 ;  /* 0x000000e5e43b723e */ /* 0x002fe200000010ff */
[----:B------:R-:W-:Y:S02]  /*fc30*/  FFMA.FTZ R94, R94, R240, R187 ;  /* 0x000000f05e5e7223 */ /* 0x000fe400000100bb */
[-C--:B------:R-:W-:Y:S02]  /*fc40*/  HMMA.16816.F32.BF16 R4, R44, R104.reuse, R4 ;  /* 0x000000682c04723c */ /* 0x080fe40000041804 */
[----:B------:R-:W-:Y:S03]  /*fc50*/  MUFU.EX2 R142, R80 ;  /* 0x00000050008e7308 */ /* 0x000fe60000000800 */
[----:B------:R-:W-:Y:S02]  /*fc60*/  FFMA.FTZ R0, R0, R250, R208 ;  /* 0x000000fa00007223 */ /* 0x000fe400000100d0 */
[----:B------:R-:W-:Y:S01]  /*fc70*/  FFMA.FTZ R93, R93, R251, R186 ;  /* 0x000000fb5d5d7223 */ /* 0x000fe200000100ba */
[C---:B------:R-:W-:Y:S04]  /*fc80*/  HMMA.16816.F32.BF16 R8, R56.reuse, R104, R8 ;  /* 0x000000683808723c */ /* 0x040fe80000041808 */
[----:B------:R1:W-:Y:S04]  /*fc90*/  MUFU.EX2 R141, R81 ;  /* 0x00000051008d7308 */ /* 0x0003e80000000800 */
[-C--:B------:R-:W-:Y:S06]  /*fca0*/  HMMA.16816.F32.BF16 R12, R56, R106.reuse, R12 ;  /* 0x0000006a380c723c */ /* 0x080fec000004180c */
[----:B------:R-:W-:Y:S02]  /*fcb0*/  MUFU.EX2 R187, R123 ;  /* 0x0000007b00bb7308 */ /* 0x000fe40000000800 */
[C---:B------:R-:W-:Y:S08]  /*fcc0*/  HMMA.16816.F32.BF16 R16, R44.reuse, R106, R16 ;  /* 0x0000006a2c10723c */ /* 0x040ff00000041810 */
[-C--:B------:R-:W-:Y:S01]  /*fcd0*/  HMMA.16816.F32.BF16 R84, R44, R108.reuse, R84 ;  /* 0x0000006c2c54723c */ /* 0x080fe20000041854 */
[----:B------:R-:W-:Y:S01]  /*fce0*/  MUFU.EX2 R145, R121 ;  /* 0x0000007900917308 */ /* 0x000fe20000000800 */
[----:B-1----:R-:W-:Y:S06]  /*fcf0*/  LDSM.16.MT88.4 R80, [R190+0x1000] ;  /* 0x00100000be50783b */ /* 0x002fec0000004200 */
[C---:B------:R-:W-:Y:S03]  /*fd00*/  HMMA.16816.F32.BF16 R88, R56.reuse, R108, R88 ;  /* 0x0000006c3858723c */ /* 0x040fe60000041858 */
[----:B------:R1:W-:Y:S05]  /*fd10*/  MUFU.EX2 R144, R122 ;  /* 0x0000007a00907308 */ /* 0x0003ea0000000800 */
[-C--:B------:R-:W-:Y:S05]  /*fd20*/  HMMA.16816.F32.BF16 R20, R56, R110.reuse, R20 ;  /* 0x0000006e3814723c */ /* 0x080fea0000041814 */
[----:B------:R4:W-:Y:S03]  /*fd30*/  MUFU.EX2 R135, R3 ;  /* 0x0000000300877308 */ /* 0x0009e60000000800 */
[C---:B------:R-:W-:Y:S07]  /*fd40*/  HMMA.16816.F32.BF16 R32, R44.reuse, R110, R32 ;  /* 0x0000006e2c20723c */ /* 0x040fee0000041820 */
[----:B------:R-:W5:Y:S01]  /*fd50*/  MUFU.EX2 R140, R99 ;  /* 0x00000063008c7308 */ /* 0x000f620000000800 */
[-C--:B------:R-:W-:Y:S01]  /*fd60*/  HMMA.16816.F32.BF16 R36, R44, R60.reuse, R36 ;  /* 0x0000003c2c24723c */ /* 0x080fe20000041824 */
[----:B-1----:R-:W-:Y:S07]  /*fd70*/  LDSM.16.MT88.4 R120, [R193+0x2000] ;  /* 0x00200000c178783b */ /* 0x002fee0000004200 */
[C---:B------:R-:W-:Y:S01]  /*fd80*/  HMMA.16816.F32.BF16 R48, R56.reuse, R60, R48 ;  /* 0x0000003c3830723c */ /* 0x040fe20000041830 */
[----:B------:R-:W-:Y:S03]  /*fd90*/  MUFU.EX2 R171, R181 ;  /* 0x000000b500ab7308 */ /* 0x000fe60000000800 */
[----:B----4-:R-:W-:Y:S04]  /*fda0*/  FADD.FTZ R3, R217, R112 ;  /* 0x00000070d9037221 */ /* 0x010fe80000010000 */
[-C--:B------:R-:W-:Y:S03]  /*fdb0*/  HMMA.16816.F32.BF16 R52, R56, R62.reuse, R52 ;  /* 0x0000003e3834723c */ /* 0x080fe60000041834 */
[----:B------:R1:W-:Y:S05]  /*fdc0*/  MUFU.EX2 R181, R113 ;  /* 0x0000007100b57308 */ /* 0x0003ea0000000800 */
[C---:B------:R-:W-:Y:S01]  /*fdd0*/  HMMA.16816.F32.BF16 R64, R44.reuse, R62, R64 ;  /* 0x0000003e2c40723c */ /* 0x040fe20000041840 */
[----:B------:R-:W4:Y:S04]  /*fde0*/  LDSM.16.MT88.4 R60, [R193+0x1000] ;  /* 0x00100000c13c783b */ /* 0x000f280000004200 */
[----:B------:R-:W-:Y:S03]  /*fdf0*/  MUFU.EX2 R143, R119 ;  /* 0x00000077008f7308 */ /* 0x000fe60000000800 */
[-C--:B---3--:R-:W-:Y:S07]  /*fe00*/  HMMA.16816.F32.BF16 R68, R44, R72.reuse, R68 ;  /* 0x000000482c44723c */ /* 0x088fee0000041844 */
[----:B------:R-:W3:Y:S01]  /*fe10*/  MUFU.EX2 R169, R118 ;  /* 0x0000007600a97308 */ /* 0x000ee20000000800 */
[C---:B------:R-:W-:Y:S01]  /*fe20*/  HMMA.16816.F32.BF16 R24, R56.reuse, R72, R24 ;  /* 0x000000483818723c */ /* 0x040fe20000041818 */
[----:B-1----:R-:W-:Y:S07]  /*fe30*/  LDSM.16.MT88.4 R112, [R189+0x2000] ;  /* 0x00200000bd70783b */ /* 0x002fee0000004200 */
[-C--:B------:R-:W-:Y:S01]  /*fe40*/  HMMA.16816.F32.BF16 R28, R56, R74.reuse, R28 ;  /* 0x0000004a381c723c */ /* 0x080fe2000004181c */
[----:B------:R-:W-:Y:S06]  /*fe50*/  MUFU.EX2 R186, R158 ;  /* 0x0000009e00ba7308 */ /* 0x000fec0000000800 */
[----:B-----5:R-:W-:Y:S01]  /*fe60*/  F2FP.BF16.PACK_AB R59, R140, R141 ;  /* 0x0000008d8c3b723e */ /* 0x020fe200000010ff */
[----:B------:R-:W-:Y:S01]  /*fe70*/  HMMA.16816.F32.BF16 R40, R44, R74, R40 ;  /* 0x0000004a2c28723c */ /* 0x000fe20000041828 */
[----:B------:R-:W1:Y:S02]  /*fe80*/  LDSM.16.MT88.4 R72, [R192+0x1000] ;  /* 0x00100000c048783b */ /* 0x000e640000004200 */
[----:B------:R-:W5:Y:S01]  /*fe90*/  MUFU.EX2 R163, R184 ;  /* 0x000000b800a37308 */ /* 0x000f620000000800 */
[----:B------:R-:W-:Y:S02]  /*fea0*/  FADD.FTZ R57, R214, R94 ;  /* 0x0000005ed6397221 */ /* 0x000fe40000010000 */
[----:B------:R-:W-:Y:S01]  /*feb0*/  FADD.FTZ R56, R210, R93 ;  /* 0x0000005dd2387221 */ /* 0x000fe20000010000 */
[----:B------:R-:W-:Y:S01]  /*fec0*/  F2FP.BF16.PACK_AB R44, R243, R239 ;  /* 0x000000eff32c723e */ /* 0x000fe200000010ff */
[----:B------:R-:W-:Y:S01]  /*fed0*/  FADD.FTZ R94, R209, R0 ;  /* 0x00000000d15e7221 */ /* 0x000fe20000010000 */
[----:B------:R-:W-:Y:S03]  /*fee0*/  F2FP.BF16.PACK_AB R45, R242, R234 ;  /* 0x000000eaf22d723e */ /* 0x000fe600000010ff */
[----:B------:R-:W-:Y:S01]  /*fef0*/  F2FP.BF16.PACK_AB R46, R230, R245 ;  /* 0x000000f5e62e723e */ /* 0x000fe200000010ff */
[----:B------:R-:W-:Y:S01]  /*ff00*/  FADD.FTZ R93, R221, R57 ;  /* 0x00000039dd5d7221 */ /* 0x000fe20000010000 */
[----:B------:R-:W-:Y:S01]  /*ff10*/  F2FP.BF16.PACK_AB R47, R218, R219 ;  /* 0x000000dbda2f723e */ /* 0x000fe200000010ff */
[----:B------:R-:W-:Y:S01]  /*ff20*/  MUFU.EX2 R162, R182 ;  /* 0x000000b600a27308 */ /* 0x000fe20000000800 */
[----:B---3--:R-:W-:Y:S01]  /*ff30*/  F2FP.BF16.PACK_AB R58, R169, R146 ;  /* 0x00000092a93a723e */ /* 0x008fe200000010ff */
[----:B------:R-:W-:Y:S01]  /*ff40*/  FADD.FTZ R0, R216, R3 ;  /* 0x00000003d8007221 */ /* 0x000fe20000010000 */
[----:B------:R-:W-:Y:S01]  /*ff50*/  F2FP.BF16.PACK_AB R57, R142, R135 ;  /* 0x000000878e39723e */ /* 0x000fe200000010ff */
[----:B------:R-:W-:Y:S01]  /*ff60*/  FADD.FTZ R3, R215, R56 ;  /* 0x00000038d7037221 */ /* 0x000fe20000010000 */
[----:B------:R-:W-:Y:S01]  /*ff70*/  F2FP.BF16.PACK_AB R56, R143, R147 ;  /* 0x000000938f38723e */ /* 0x000fe200000010ff */
[-C--:B--2---:R-:W-:Y:S03]  /*ff80*/  HMMA.16816.F32.BF16 R4, R44, R76.reuse, R4 ;  /* 0x0000004c2c04723c */ /* 0x084fe60000041804 */
[----:B------:R-:W-:Y:S01]  /*ff90*/  FADD.FTZ R0, R247, R0 ;  /* 0x00000000f7007221 */ /* 0x000fe20000010000 */
[----:B------:R-:W2:Y:S01]  /*ffa0*/  MUFU.EX2 R161, R164 ;  /* 0x000000a400a17308 */ /* 0x000ea20000000800 */
[----:B------:R-:W-:Y:S01]  /*ffb0*/  FADD.FTZ R3, R244, R3 ;  /* 0x00000003f4037221 */ /* 0x000fe20000010000 */
[----:B-----5:R-:W-:Y:S02]  /*ffc0*/  F2FP.BF16.PACK_AB R150, R163, R165 ;  /* 0x000000a5a396723e */ /* 0x020fe400000010ff */
[C---:B------:R-:W-:Y:S04]  /*ffd0*/  HMMA.16816.F32.BF16 R8, R56.reuse, R76, R8 ;  /* 0x0000004c3808723c */ /* 0x040fe80000041808 */
[----:B------:R-:W-:Y:S02]  /*ffe0*/  FADD.FTZ R3, R133, R3 ;  /* 0x0000000385037221 */ /* 0x000fe40000010000 */
[----:B------:R-:W-:Y:S02]  /*fff0*/  MUFU.EX2 R168, R117 ;  /* 0x0000007500a87308 */ /* 0x000fe40000000800 */
[-C--:B------:R-:W-:Y:S04]  /*10000*/  HMMA.16816.F32.BF16 R12, R56, R78.reuse, R12 ;  /* 0x0000004e380c723c */ /* 0x080fe8000004180c */
[----:B------:R-:W-:Y:S04]  /*10010*/  FADD.FTZ R3, R220, R3 ;  /* 0x00000003dc037221 */ /* 0x000fe80000010000 */
[C---:B------:R-:W-:Y:S01]  /*10020*/  HMMA.16816.F32.BF16 R16, R44.reuse, R78, R16 ;  /* 0x0000004e2c10723c */ /* 0x040fe20000041810 */
[----:B------:R-:W-:Y:S01]  /*10030*/  LDSM.16.MT88.4 R76, [R193+0x1800] ;  /* 0x00180000c14c783b */ /* 0x000fe20000004200 */
[----:B------:R-:W-:Y:S02]  /*10040*/  MUFU.EX2 R172, R116 ;  /* 0x0000007400ac7308 */ /* 0x000fe40000000800 */
[----:B--2---:R-:W-:Y:S01]  /*10050*/  F2FP.BF16.PACK_AB R151, R161, R162 ;  /* 0x000000a2a197723e */ /* 0x004fe200000010ff */
[----:B------:R-:W-:Y:S03]  /*10060*/  FADD.FTZ R3, R225, R3 ;  /* 0x00000003e1037221 */ /* 0x000fe60000010000 */
[-C--:B----4-:R-:W-:Y:S04]  /*10070*/  HMMA.16816.F32.BF16 R84, R44, R60.reuse, R84 ;  /* 0x0000003c2c54723c */ /* 0x090fe80000041854 */
[----:B------:R-:W-:Y:S01]  /*10080*/  MUFU.EX2 R160, R124 ;  /* 0x0000007c00a07308 */ /* 0x000fe20000000800 */
[----:B------:R-:W-:Y:S03]  /*10090*/  FADD.FTZ R3, R233, R3 ;  /* 0x00000003e9037221 */ /* 0x000fe60000010000 */
[C---:B------:R-:W-:Y:S06]  /*100a0*/  HMMA.16816.F32.BF16 R88, R56.reuse, R60, R88 ;  /* 0x0000003c3858723c */ /* 0x040fec0000041858 */
[----:B------:R-:W-:Y:S02]  /*100b0*/  MUFU.EX2 R159, R125 ;  /* 0x0000007d009f7308 */ /* 0x000fe40000000800 */
[-C--:B------:R-:W-:Y:S08]  /*100c0*/  HMMA.16816.F32.BF16 R20, R56, R62.reuse, R20 ;  /* 0x0000003e3814723c */ /* 0x080ff00000041814 */
[C---:B------:R-:W-:Y:S01]  /*100d0*/  HMMA.16816.F32.BF16 R32, R44.reuse, R62, R32 ;  /* 0x0000003e2c20723c */ /* 0x040fe20000041820 */
[----:B------:R-:W2:Y:S01]  /*100e0*/  LDSM.16.MT88.4 R60, [R189+0x1800] ;  /* 0x00180000bd3c783b */ /* 0x000ea20000004200 */
[----:B------:R-:W-:Y:S06]  /*100f0*/  MUFU.EX2 R158, R129 ;  /* 0x00000081009e7308 */ /* 0x000fec0000000800 */
[-C--:B------:R-:W-:Y:S04]  /*10100*/  HMMA.16816.F32.BF16 R36, R44, R80.reuse, R36 ;  /* 0x000000502c24723c */ /* 0x080fe80000041824 */
[----:B------:R-:W3:Y:S04]  /*10110*/  MUFU.EX2 R157, R130 ;  /* 0x00000082009d7308 */ /* 0x000ee80000000800 */
[C---:B------:R-:W-:Y:S06]  /*10120*/  HMMA.16816.F32.BF16 R48, R56.reuse, R80, R48 ;  /* 0x000000503830723c */ /* 0x040fec0000041830 */
[----:B------:R-:W-:Y:S02]  /*10130*/  MUFU.EX2 R156, R131 ;  /* 0x00000083009c7308 */ /* 0x000fe40000000800 */
[-C--:B------:R-:W-:Y:S08]  /*10140*/  HMMA.16816.F32.BF16 R52, R56, R82.reuse, R52 ;  /* 0x000000523834723c */ /* 0x080ff00000041834 */
[C---:B------:R-:W-:Y:S01]  /*10150*/  HMMA.16816.F32.BF16 R64, R44.reuse, R82, R64 ;  /* 0x000000522c40723c */ /* 0x040fe20000041840 */
[----:B------:R-:W4:Y:S03]  /*10160*/  LDSM.16.MT88.4 R80, [R190+0x1800] ;  /* 0x00180000be50783b */ /* 0x000f260000004200 */
[----:B---3--:R-:W-:Y:S04]  /*10170*/  F2FP.BF16.PACK_AB R152, R157, R158 ;  /* 0x0000009e9d98723e */ /* 0x008fe800000010ff */
[-C--:B-1----:R-:W-:Y:S08]  /*10180*/  HMMA.16816.F32.BF16 R68, R44, R72.reuse, R68 ;  /* 0x000000482c44723c */ /* 0x082ff00000041844 */
[C---:B------:R-:W-:Y:S07]  /*10190*/  HMMA.16816.F32.BF16 R24, R56.reuse, R72, R24 ;  /* 0x000000483818723c */ /* 0x040fee0000041818 */
[----:B------:R-:W-:Y:S01]  /*101a0*/  FADD.FTZ R72, R232, R94 ;  /* 0x0000005ee8487221 */ /* 0x000fe20000010000 */
[-C--:B------:R-:W-:Y:S04]  /*101b0*/  HMMA.16816.F32.BF16 R28, R56, R74.reuse, R28 ;  /* 0x0000004a381c723c */ /* 0x080fe8000004181c */
[----:B------:R-:W-:Y:S02]  /*101c0*/  FADD.FTZ R99, R231, R72 ;  /* 0x00000048e7637221 */ /* 0x000fe40000010000 */
[----:B------:R-:W-:Y:S01]  /*101d0*/  FADD.FTZ R94, R132, R0 ;  /* 0x00000000845e7221 */ /* 0x000fe20000010000 */
[----:B------:R-:W-:Y:S01]  /*101e0*/  F2FP.BF16.PACK_AB R58, R181, R178 ;  /* 0x000000b2b53a723e */ /* 0x000fe200000010ff */
[----:B------:R-:W-:Y:S01]  /*101f0*/  HMMA.16816.F32.BF16 R40, R44, R74, R40 ;  /* 0x0000004a2c28723c */ /* 0x000fe20000041828 */
[----:B------:R-:W1:Y:S03]  /*10200*/  LDSM.16.MT88.4 R72, [R192+0x1800] ;  /* 0x00180000c048783b */ /* 0x000e660000004200 */
[----:B------:R-:W-:Y:S01]  /*10210*/  FADD.FTZ R56, R246, R93 ;  /* 0x0000005df6387221 */ /* 0x000fe20000010000 */
[----:B------:R-:W-:Y:S01]  /*10220*/  F2FP.BF16.PACK_AB R57, R144, R145 ;  /* 0x000000919039723e */ /* 0x000fe200000010ff */
[----:B------:R-:W-:Y:S01]  /*10230*/  FADD.FTZ R0, R212, R99 ;  /* 0x00000063d4007221 */ /* 0x000fe20000010000 */
[----:B------:R-:W-:Y:S01]  /*10240*/  F2FP.BF16.PACK_AB R44, R180, R171 ;  /* 0x000000abb42c723e */ /* 0x000fe200000010ff */
[----:B------:R-:W-:Y:S01]  /*10250*/  FADD.FTZ R93, R134, R56 ;  /* 0x00000038865d7221 */ /* 0x000fe20000010000 */
[----:B------:R-:W-:Y:S03]  /*10260*/  F2FP.BF16.PACK_AB R45, R173, R170 ;  /* 0x000000aaad2d723e */ /* 0x000fe600000010ff */
[----:B------:R-:W-:Y:S01]  /*10270*/  F2FP.BF16.PACK_AB R46, R213, R179 ;  /* 0x000000b3d52e723e */ /* 0x000fe200000010ff */
[----:B------:R-:W-:Y:S01]  /*10280*/  FADD.FTZ R0, R185, R0 ;  /* 0x00000000b9007221 */ /* 0x000fe20000010000 */
[----:B------:R-:W-:Y:S02]  /*10290*/  F2FP.BF16.PACK_AB R47, R187, R186 ;  /* 0x000000babb2f723e */ /* 0x000fe400000010ff */
[----:B------:R-:W-:Y:S01]  /*102a0*/  F2FP.BF16.PACK_AB R56, R172, R168 ;  /* 0x000000a8ac38723e */ /* 0x000fe200000010ff */
[----:B------:R-:W-:Y:S01]  /*102b0*/  FADD.FTZ R0, R229, R0 ;  /* 0x00000000e5007221 */ /* 0x000fe20000010000 */
[----:B------:R-:W-:Y:S02]  /*102c0*/  F2FP.BF16.PACK_AB R59, R159, R160 ;  /* 0x000000a09f3b723e */ /* 0x000fe400000010ff */
[----:B------:R-:W-:Y:S01]  /*102d0*/  MOV R99, R2 ;  /* 0x0000000200637202 */ /* 0x000fe20000000f00 */
[-C--:B--2---:R-:W-:Y:S03]  /*102e0*/  HMMA.16816.F32.BF16 R4, R44, R60.reuse, R4 ;  /* 0x0000003c2c04723c */ /* 0x084fe60000041804 */
[----:B------:R-:W-:Y:S05]  /*102f0*/  FADD.FTZ R0, R228, R0 ;  /* 0x00000000e4007221 */ /* 0x000fea0000010000 */
[C---:B------:R-:W-:Y:S01]  /*10300*/  HMMA.16816.F32.BF16 R8, R56.reuse, R60, R8 ;  /* 0x0000003c3808723c */ /* 0x040fe20000041808 */
[----:B------:R-:W-:Y:S07]  /*10310*/  MUFU.EX2 R60, R92 ;  /* 0x0000005c003c7308 */ /* 0x000fee0000000800 */
[-C--:B------:R-:W-:Y:S03]  /*10320*/  HMMA.16816.F32.BF16 R12, R56, R62.reuse, R12 ;  /* 0x0000003e380c723c */ /* 0x080fe6000004180c */
[----:B------:R-:W2:Y:S05]  /*10330*/  MUFU.EX2 R61, R128 ;  /* 0x00000080003d7308 */ /* 0x000eaa0000000800 */
[C---:B------:R-:W-:Y:S05]  /*10340*/  HMMA.16816.F32.BF16 R16, R44.reuse, R62, R16 ;  /* 0x0000003e2c10723c */ /* 0x040fea0000041810 */
[----:B------:R-:W-:Y:S03]  /*10350*/  MUFU.EX2 R62, R127 ;  /* 0x0000007f003e7308 */ /* 0x000fe60000000800 */
[-C--:B------:R-:W-:Y:S07]  /*10360*/  HMMA.16816.F32.BF16 R84, R44, R76.reuse, R84 ;  /* 0x0000004c2c54723c */ /* 0x080fee0000041854 */
[----:B------:R-:W3:Y:S01]  /*10370*/  MUFU.EX2 R63, R126 ;  /* 0x0000007e003f7308 */ /* 0x000ee20000000800 */
[C---:B------:R-:W-:Y:S04]  /*10380*/  HMMA.16816.F32.BF16 R88, R56.reuse, R76, R88 ;  /* 0x0000004c3858723c */ /* 0x040fe80000041858 */
[----:B--2---:R-:W-:Y:S04]  /*10390*/  F2FP.BF16.PACK_AB R155, R60, R61 ;  /* 0x0000003d3c9b723e */ /* 0x004fe800000010ff */
[-C--:B------:R-:W-:Y:S01]  /*103a0*/  HMMA.16816.F32.BF16 R20, R56, R78.reuse, R20 ;  /* 0x0000004e3814723c */ /* 0x080fe20000041814 */
[----:B------:R-:W2:Y:S07]  /*103b0*/  MUFU.EX2 R76, R98 ;  /* 0x00000062004c7308 */ /* 0x000eae0000000800 */
[C---:B------:R-:W-:Y:S04]  /*103c0*/  HMMA.16816.F32.BF16 R32, R44.reuse, R78, R32 ;  /* 0x0000004e2c20723c */ /* 0x040fe80000041820 */
[----:B---3--:R-:W-:Y:S04]  /*103d0*/  F2FP.BF16.PACK_AB R153, R62, R63 ;  /* 0x0000003f3e99723e */ /* 0x008fe800000010ff */
[-C--:B----4-:R-:W-:Y:S08]  /*103e0*/  HMMA.16816.F32.BF16 R36, R44, R80.reuse, R36 ;  /* 0x000000502c24723c */ /* 0x090ff00000041824 */
[C---:B------:R-:W-:Y:S04]  /*103f0*/  HMMA.16816.F32.BF16 R48, R56.reuse, R80, R48 ;  /* 0x000000503830723c */ /* 0x040fe80000041830 */
[----:B--2---:R-:W-:Y:S02]  /*10400*/  F2FP.BF16.PACK_AB R154, R76, R156 ;  /* 0x0000009c4c9a723e */ /* 0x004fe400000010ff */
[----:B------:R-:W-:Y:S02]  /*10410*/  MOV R98, R95 ;  /* 0x0000005f00627202 */ /* 0x000fe40000000f00 */
[-C--:B------:R-:W-:Y:S08]  /*10420*/  HMMA.16816.F32.BF16 R52, R56, R82.reuse, R52 ;  /* 0x000000523834723c */ /* 0x080ff00000041834 */
[C---:B------:R-:W-:Y:S08]  /*10430*/  HMMA.16816.F32.BF16 R64, R44.reuse, R82, R64 ;  /* 0x000000522c40723c */ /* 0x040ff00000041840 */
[-C--:B-1----:R-:W-:Y:S08]  /*10440*/  HMMA.16816.F32.BF16 R68, R44, R72.reuse, R68 ;  /* 0x000000482c44723c */ /* 0x082ff00000041844 */
[C---:B------:R-:W-:Y:S08]  /*10450*/  HMMA.16816.F32.BF16 R24, R56.reuse, R72, R24 ;  /* 0x000000483818723c */ /* 0x040ff00000041818 */
[-C--:B------:R-:W-:Y:S07]  /*10460*/  HMMA.16816.F32.BF16 R28, R56, R74.reuse, R28 ;  /* 0x0000004a381c723c */ /* 0x080fee000004181c */
[----:B------:R-:W-:Y:S01]  /*10470*/  FADD.FTZ R57, R223, R94 ;  /* 0x0000005edf397221 */ /* 0x000fe20000010000 */
[----:B------:R-:W-:Y:S04]  /*10480*/  HMMA.16816.F32.BF16 R40, R44, R74, R40 ;  /* 0x0000004a2c28723c */ /* 0x000fe80000041828 */
[----:B------:R-:W-:Y:S01]  /*10490*/  FADD.FTZ R56, R222, R93 ;  /* 0x0000005dde387221 */ /* 0x000fe20000010000 */
[----:B------:R-:W-:Y:S02]  /*104a0*/  MOV R93, R96 ;  /* 0x00000060005d7202 */ /* 0x000fe40000000f00 */
[----:B------:R-:W-:Y:S01]  /*104b0*/  FADD.FTZ R44, R227, R57 ;  /* 0x00000039e32c7221 */ /* 0x000fe20000010000 */
[-C--:B------:R-:W-:Y:S01]  /*104c0*/  HMMA.16816.F32.BF16 R100, R148, R112.reuse, R4 ;  /* 0x000000709464723c */ /* 0x080fe20000041804 */
[----:B------:R-:W1:Y:S04]  /*104d0*/  LDSM.16.MT88.4 R4, [R192+0x2000] ;  /* 0x00200000c004783b */ /* 0x000e680000004200 */
[----:B------:R-:W-:Y:S03]  /*104e0*/  FADD.FTZ R45, R226, R56 ;  /* 0x00000038e22d7221 */ /* 0x000fe60000010000 */
        /* <DEDUP_REMOVED lines=61> */
[----:B------:R-:W-:Y:S02]  /*108c0*/  FADD.FTZ R0, R60, R0 ;  /* 0x000000003c007221 */ /* 0x000fe40000010000 */
[----:B------:R-:W-:Y:S02]  /*108d0*/  FADD.FTZ R3, R156, R3 ;  /* 0x000000039c037221 */ /* 0x000fe40000010000 */
[----:B------:R-:W-:Y:S01]  /*108e0*/  FADD.FTZ R238, R163, R5 ;  /* 0x00000005a3ee7221 */ /* 0x000fe20000010000 */
[----:B------:R1:W-:Y:S01]  /*108f0*/  STL [R1], R0 ;  /* 0x0000000001007387 */ /* 0x0003e20000100800 */
[----:B------:R-:W-:Y:S02]  /*10900*/  FADD.FTZ R240, R161, R4 ;  /* 0x00000004a1f07221 */ /* 0x000fe40000010000 */
[----:B------:R-:W-:Y:S01]  /*10910*/  FADD.FTZ R251, R76, R3 ;  /* 0x000000034cfb7221 */ /* 0x000fe20000010000 */
[----:B-1----:R-:W-:Y:S01]  /*10920*/  MOV R0, R97 ;  /* 0x0000006100007202 */ /* 0x002fe20000000f00 */
[----:B------:R-:W-:-:S05]  /*10930*/  @P0 BRA `(.L_x_2614) ;  /* 0xffffccf000000947 */ /* 0x000fca000383ffff */
.L_x_2603:
[----:B------:R-:W2:Y:S02]  /*10940*/  LDL R2, [R1+0x4] ;  /* 0x0000040001027983 */ /* 0x000ea40000100800 */
[----:B--2---:R-:W-:-:S13]  /*10950*/  ISETP.GE.AND P0, PT, R206, R2, PT ;  /* 0x00000002ce00720c */ /* 0x004fda0003f06270 */
[----:B------:R-:W-:Y:S05]  /*10960*/  @!P0 BRA `(.L_x_2615) ;  /* 0x0000504000008947 */ /* 0x000fea0003800000 */
[----:B------:R-:W-:Y:S01]  /*10970*/  IMAD.MOV.U32 R94, RZ, RZ, R96 ;  /* 0x000000ffff5e7224 */ /* 0x000fe200078e0060 */
[----:B------:R-:W-:Y:S01]  /*10980*/  MOV R99, R61 ;  /* 0x0000003d00637202 */ /* 0x000fe20000000f00 */
[----:B------:R-:W-:Y:S01]  /*10990*/  IMAD.MOV.U32 R93, RZ, RZ, R97 ;  /* 0x000000ffff5d7224 */ /* 0x000fe200078e0061 */
[----:B------:R-:W-:Y:S02]  /*109a0*/  MOV R98, R95 ;  /* 0x0000005f00627202 */ /* 0x000fe40000000f00 */
.L_x_2643:
        /* <DEDUP_REMOVED lines=37> */
.L_x_2754:
[-C--:B------:R-:W-:Y:S01]  /*10c00*/  HMMA.16816.F32.BF16 R4, R80, R16.reuse, RZ ;  /* 0x000000105004723c */ /* 0x080fe200000418ff */
[----:B------:R-:W3:Y:S01]  /*10c10*/  LDL R92, [R1+0x4] ;  /* 0x00000400015c7983 */ /* 0x000ee20000100800 */
[----:B------:R-:W-:Y:S01]  /*10c20*/  BSSY B0, `(.L_x_2617) ;  /* 0x00000c3000007945 */ /* 0x000fe20003800000 */
[----:B------:R-:W-:Y:S02]  /*10c30*/  ISETP.GE.AND P2, PT, R205, c[0x0][0x1d4], PT ;  /* 0x00007500cd007a0c */ /* 0x000fe40003f46270 */
[----:B------:R-:W4:Y:S03]  /*10c40*/  SHFL.IDX PT, R2, R0, RZ, 0x181f ;  /* 0x00181fff00027589 */ /* 0x000f2600000e0000 */
[C---:B------:R-:W-:Y:S05]  /*10c50*/  HMMA.16816.F32.BF16 R8, R76.reuse, R16, RZ ;  /* 0x000000104c08723c */ /* 0x040fea00000418ff */
[----:B------:R-:W5:Y:S03]  /*10c60*/  SHFL.IDX PT, R3, R0, 0x1, 0x181f ;  /* 0x00381f0000037f89 */ /* 0x000f6600000e0000 */
[-C--:B------:R-:W-:Y:S05]  /*10c70*/  HMMA.16816.F32.BF16 R12, R76, R18.reuse, RZ ;  /* 0x000000124c0c723c */ /* 0x080fea00000418ff */
[----:B------:R-:W1:Y:S03]  /*10c80*/  SHFL.IDX PT, R55, R52, 0x1, 0x181f ;  /* 0x00381f0034377f89 */ /* 0x000e6600000e0000 */
[C---:B------:R-:W-:Y:S05]  /*10c90*/  HMMA.16816.F32.BF16 R16, R80.reuse, R18, RZ ;  /* 0x000000125010723c */ /* 0x040fea00000418ff */
[----:B------:R-:W2:Y:S03]  /*10ca0*/  SHFL.IDX PT, R53, R0, 0x2, 0x181f ;  /* 0x00581f0000357f89 */ /* 0x000ea600000e0000 */
[-C--:B------:R-:W-:Y:S05]  /*10cb0*/  HMMA.16816.F32.BF16 R20, R80, R32.reuse, RZ ;  /* 0x000000205014723c */ /* 0x080fea00000418ff */
[----:B------:R-:W-:Y:S03]  /*10cc0*/  SHFL.IDX PT, R56, R52, 0x2, 0x181f ;  /* 0x00581f0034387f89 */ /* 0x000fe600000e0000 */
[C---:B------:R-:W-:Y:S05]  /*10cd0*/  HMMA.16816.F32.BF16 R24, R76.reuse, R32, RZ ;  /* 0x000000204c18723c */ /* 0x040fea00000418ff */
[----:B------:R-:W1:Y:S03]  /*10ce0*/  SHFL.IDX PT, R54, R0, 0x3, 0x181f ;  /* 0x00781f0000367f89 */ /* 0x000e6600000e0000 */
[-C--:B------:R-:W-:Y:S05]  /*10cf0*/  HMMA.16816.F32.BF16 R28, R76, R34.reuse, RZ ;  /* 0x000000224c1c723c */ /* 0x080fea00000418ff */
[----:B------:R-:W-:Y:S03]  /*10d00*/  SHFL.IDX PT, R69, R52, 0x3, 0x181f ;  /* 0x00781f0034457f89 */ /* 0x000fe600000e0000 */
[C---:B------:R-:W-:Y:S05]  /*10d10*/  HMMA.16816.F32.BF16 R32, R80.reuse, R34, RZ ;  /* 0x000000225020723c */ /* 0x040fea00000418ff */
[----:B------:R1:W-:Y:S03]  /*10d20*/  SHFL.IDX PT, R73, R52, 0x4, 0x181f ;  /* 0x00981f0034497f89 */ /* 0x0003e600000e0000 */
[-C--:B------:R-:W-:Y:S05]  /*10d30*/  HMMA.16816.F32.BF16 R36, R80, R48.reuse, RZ ;  /* 0x000000305024723c */ /* 0x080fea00000418ff */
[----:B------:R-:W1:Y:S03]  /*10d40*/  SHFL.IDX PT, R0, R0, 0x4, 0x181f ;  /* 0x00981f0000007f89 */ /* 0x000e6600000e0000 */
[C---:B------:R-:W-:Y:S08]  /*10d50*/  HMMA.16816.F32.BF16 R40, R76.reuse, R48, RZ ;  /* 0x000000304c28723c */ /* 0x040ff000000418ff */
[-C--:B------:R-:W-:Y:S08]  /*10d60*/  HMMA.16816.F32.BF16 R44, R76, R50.reuse, RZ ;  /* 0x000000324c2c723c */ /* 0x080ff000000418ff */
[C---:B------:R-:W-:Y:S04]  /*10d70*/  HMMA.16816.F32.BF16 R48, R80.reuse, R50, RZ ;  /* 0x000000325030723c */ /* 0x040fe800000418ff */
[-C--:B----4-:R-:W-:Y:S02]  /*10d80*/  IADD3 R2, P0, R2, R58.reuse, RZ ;  /* 0x0000003a02027210 */ /* 0x090fe40007f1e0ff */
[-C--:B-----5:R-:W-:Y:S03]  /*10d90*/  IADD3 R62, P1, R3, R58.reuse, RZ ;  /* 0x0000003a033e7210 */ /* 0x0a0fe60007f3e0ff */
[--C-:B--2---:R-:W-:Y:S03]  /*10da0*/  IMAD.X R3, R57, 0x1, R68.reuse, P0 ;  /* 0x0000000139037824 */ /* 0x104fe600000e0644 */
[--C-:B-1----:R-:W-:Y:S01]  /*10db0*/  IMAD.X R63, R55, 0x1, R68.reuse, P1 ;  /* 0x00000001373f7824 */ /* 0x102fe200008e0644 */
[-C--:B------:R-:W-:Y:S01]  /*10dc0*/  IADD3 R60, P0, R53, R58.reuse, RZ ;  /* 0x0000003a353c7210 */ /* 0x080fe20007f1e0ff */
[----:B------:R1:W-:Y:S01]  /*10dd0*/  LDGSTS.E.BYPASS.LTC128B.128 [R207+0x100], [R2.64], !P2 ;  /* 0x0010000002cf7fae */ /* 0x0003e2000d101d46 */
[-C--:B------:R-:W-:Y:S02]  /*10de0*/  IADD3 R70, P1, R54, R58.reuse, RZ ;  /* 0x0000003a36467210 */ /* 0x080fe40007f3e0ff */
[-C--:B------:R-:W-:Y:S01]  /*10df0*/  HMMA.16816.F32.BF16 R52, R80, R64.reuse, RZ ;  /* 0x000000405034723c */ /* 0x080fe200000418ff */
[--C-:B------:R-:W-:Y:S01]  /*10e00*/  IMAD.X R61, R56, 0x1, R68.reuse, P0 ;  /* 0x00000001383d7824 */ /* 0x100fe200000e0644 */
[----:B------:R-:W-:Y:S01]  /*10e10*/  IADD3 R72, P0, R0, R58, RZ ;  /* 0x0000003a00487210 */ /* 0x000fe20007f1e0ff */
[--C-:B------:R-:W-:Y:S02]  /*10e20*/  IMAD.X R71, R69, 0x1, R68.reuse, P1 ;  /* 0x0000000145477824 */ /* 0x100fe400008e0644 */
[----:B------:R2:W-:Y:S02]  /*10e30*/  LDGSTS.E.BYPASS.LTC128B.128 [R207+0x900], [R62.64], !P2 ;  /* 0x009000003ecf7fae */ /* 0x0005e4000d101d46 */
[----:B------:R-:W-:Y:S01]  /*10e40*/  IMAD.X R73, R73, 0x1, R68, P0 ;  /* 0x0000000149497824 */ /* 0x000fe200000e0644 */
[C---:B------:R-:W-:Y:S05]  /*10e50*/  HMMA.16816.F32.BF16 R56, R76.reuse, R64, RZ ;  /* 0x000000404c38723c */ /* 0x040fea00000418ff */
[----:B------:R2:W-:Y:S08]  /*10e60*/  LDGSTS.E.BYPASS.LTC128B.128 [R207+0x1100], [R60.64], !P2 ;  /* 0x011000003ccf7fae */ /* 0x0005f0000d101d46 */
[----:B------:R4:W-:Y:S08]  /*10e70*/  LDGSTS.E.BYPASS.LTC128B.128 [R207+0x1900], [R70.64], !P2 ;  /* 0x0190000046cf7fae */ /* 0x0009f0000d101d46 */
[----:B------:R5:W-:Y:S08]  /*10e80*/  LDGSTS.E.BYPASS.LTC128B.128 [R207+0x2100], [R72.64], !P2 ;  /* 0x0210000048cf7fae */ /* 0x000bf0000d101d46 */
[----:B------:R-:W0:Y:S01]  /*10e90*/  LDGDEPBAR ;  /* 0x00000000000079af */ /* 0x000e220000000000 */
[-C--:B--2---:R-:W-:Y:S08]  /*10ea0*/  HMMA.16816.F32.BF16 R60, R76, R66.reuse, RZ ;  /* 0x000000424c3c723c */ /* 0x084ff000000418ff */
[C---:B------:R-:W-:Y:S08]  /*10eb0*/  HMMA.16816.F32.BF16 R64, R80.reuse, R66, RZ ;  /* 0x000000425040723c */ /* 0x040ff000000418ff */
[-C--:B----4-:R-:W-:Y:S08]  /*10ec0*/  HMMA.16816.F32.BF16 R68, R80, R156.reuse, RZ ;  /* 0x0000009c5044723c */ /* 0x090ff000000418ff */
[C---:B-----5:R-:W-:Y:S08]  /*10ed0*/  HMMA.16816.F32.BF16 R72, R76.reuse, R156, RZ ;  /* 0x0000009c4c48723c */ /* 0x060ff000000418ff */
        /* <DEDUP_REMOVED lines=19> */
[C---:B------:R-:W-:Y:S04]  /*11010*/  HMMA.16816.F32.BF16 R56, R168.reuse, R180, R56 ;  /* 0x000000b4a838723c */ /* 0x040fe80000041838 */
[----:B---3--:R-:W-:Y:S04]  /*11020*/  ISETP.GT.AND P0, PT, R206, R92, PT ;  /* 0x0000005cce00720c */ /* 0x008fe80003f04270 */
        /* <DEDUP_REMOVED lines=8> */
[----:B------:R-:W1:Y:S07]  /*110b0*/  LDSM.16.M88.4 R160, [R194+0x1800] ;  /* 0x00180000c2a0783b */ /* 0x000e6e0000000200 */
[-C--:B--2---:R-:W-:Y:S08]  /*110c0*/  HMMA.16816.F32.BF16 R4, R156, R164.reuse, R4 ;  /* 0x000000a49c04723c */ /* 0x084ff00000041804 */
[C---:B----4-:R-:W-:Y:S08]  /*110d0*/  HMMA.16816.F32.BF16 R8, R172.reuse, R164, R8 ;  /* 0x000000a4ac08723c */ /* 0x050ff00000041808 */
[-C--:B------:R-:W-:Y:S08]  /*110e0*/  HMMA.16816.F32.BF16 R12, R172, R166.reuse, R12 ;  /* 0x000000a6ac0c723c */ /* 0x080ff0000004180c */
[C---:B------:R-:W-:Y:S01]  /*110f0*/  HMMA.16816.F32.BF16 R16, R156.reuse, R166, R16 ;  /* 0x000000a69c10723c */ /* 0x040fe20000041810 */
[----:B------:R-:W2:Y:S07]  /*11100*/  LDSM.16.M88.4 R164, [R194+0x2000] ;  /* 0x00200000c2a4783b */ /* 0x000eae0000000200 */
[-C--:B-----5:R-:W-:Y:S08]  /*11110*/  HMMA.16816.F32.BF16 R20, R156, R176.reuse, R20 ;  /* 0x000000b09c14723c */ /* 0x0a0ff00000041814 */
        /* <DEDUP_REMOVED lines=8> */
[----:B------:R-:W3:Y:S07]  /*111a0*/  LDSM.16.M88.4 R168, [R197] ;  /* 0x00000000c5a8783b */ /* 0x000eee0000000200 */
[-C--:B-1----:R-:W-:Y:S08]  /*111b0*/  HMMA.16816.F32.BF16 R52, R156, R160.reuse, R52 ;  /* 0x000000a09c34723c */ /* 0x082ff00000041834 */
[C---:B------:R-:W-:Y:S08]  /*111c0*/  HMMA.16816.F32.BF16 R56, R172.reuse, R160, R56 ;  /* 0x000000a0ac38723c */ /* 0x040ff00000041838 */
[-C--:B------:R-:W-:Y:S08]  /*111d0*/  HMMA.16816.F32.BF16 R60, R172, R162.reuse, R60 ;  /* 0x000000a2ac3c723c */ /* 0x080ff0000004183c */
[C---:B------:R-:W-:Y:S01]  /*111e0*/  HMMA.16816.F32.BF16 R64, R156.reuse, R162, R64 ;  /* 0x000000a29c40723c */ /* 0x040fe20000041840 */
[----:B------:R-:W1:Y:S07]  /*111f0*/  LDSM.16.M88.4 R160, [R191+0x800] ;  /* 0x00080000bfa0783b */ /* 0x000e6e0000000200 */
[-C--:B--2---:R-:W-:Y:S08]  /*11200*/  HMMA.16816.F32.BF16 R68, R156, R164.reuse, R68 ;  /* 0x000000a49c44723c */ /* 0x084ff00000041844 */
[C---:B------:R-:W-:Y:S08]  /*11210*/  HMMA.16816.F32.BF16 R72, R172.reuse, R164, R72 ;  /* 0x000000a4ac48723c */ /* 0x040ff00000041848 */
[-C--:B------:R-:W-:Y:S01]  /*11220*/  HMMA.16816.F32.BF16 R76, R172, R166.reuse, R76 ;  /* 0x000000a6ac4c723c */ /* 0x080fe2000004184c */
[----:B------:R-:W-:Y:S07]  /*11230*/  LDSM.16.M88.4 R172, [R191+0x2000] ;  /* 0x00200000bfac783b */ /* 0x000fee0000000200 */
[----:B------:R-:W-:Y:S01]  /*11240*/  HMMA.16816.F32.BF16 R80, R156, R166, R80 ;  /* 0x000000a69c50723c */ /* 0x000fe20000041850 */
[----:B------:R-:W2:Y:S07]  /*11250*/  LDSM.16.M88.4 R156, [R191+0x1000] ;  /* 0x00100000bf9c783b */ /* 0x000eae0000000200 */
[-C--:B---3--:R-:W-:Y:S01]  /*11260*/  HMMA.16816.F32.BF16 R4, R168, R176.reuse, R4 ;  /* 0x000000b0a804723c */ /* 0x088fe20000041804 */
[----:B------:R-:W3:Y:S01]  /*11270*/  LDSM.16.M88.4 R164, [R191+0x1800] ;  /* 0x00180000bfa4783b */ /* 0x000ee20000000200 */
        /* <DEDUP_REMOVED lines=25> */
[----:B------:R-:W-:Y:S02]  /*11410*/  IMAD.MOV.U32 R211, RZ, RZ, RZ ;  /* 0x000000ffffd37224 */ /* 0x000fe400078e00ff */
[----:B------:R-:W-:Y:S01]  /*11420*/  IMAD.SHL.U32 R163, R205, 0x2, RZ ;  /* 0x00000002cda37824 */ /* 0x000fe200078e00ff */
[----:B------:R-:W-:Y:S01]  /*11430*/  ISETP.NE.AND P2, PT, R212, 0x1, PT ;  /* 0x00000001d400780c */ /* 0x000fe20003f45270 */
[----:B------:R-:W3:Y:S04]  /*11440*/  LDL R95, [R1+0x8] ;  /* 0x00000800015f7983 */ /* 0x000ee80000100800 */
[----:B------:R-:W4:Y:S04]  /*11450*/  LDL.64 R96, [R1+0x20] ;  /* 0x0000200001607983 */ /* 0x000f280000100a00 */
[----:B------:R-:W5:Y:S04]  /*11460*/  LDL R92, [R1+0x30] ;  /* 0x00003000015c7983 */ /* 0x000f680000100800 */
[----:B------:R-:W4:Y:S04]  /*11470*/  LDL.64 R208, [R1+0x18] ;  /* 0x0000180001d07983 */ /* 0x000f280000100a00 */
[----:B------:R-:W4:Y:S01]  /*11480*/  LDL R156, [R1+0x14] ;  /* 0x00001400019c7983 */ /* 0x000f220000100800 */
[----:B---3--:R-:W-:Y:S01]  /*11490*/  ISETP.GT.AND P1, PT, R95, 0x4f, PT ;  /* 0x0000004f5f00780c */ /* 0x008fe20003f24270 */
[----:B--2---:R-:W-:Y:S05]  /*114a0*/  IMAD R2, R206, 0x50, R210 ;  /* 0x00000050ce027824 */ /* 0x004fea00078e02d2 */
[----:B------:R-:W-:Y:S02]  /*114b0*/  IADD3 R2, R2, -0x50, R95 ;  /* 0xffffffb002027810 */ /* 0x000fe40007ffe05f */
[----:B------:R-:W-:Y:S03]  /*114c0*/  SHF.R.S32.HI R95, RZ, 0x1f, R205 ;  /* 0x0000001fff5f7819 */ /* 0x000fe600000114cd */
[----:B------:R-:W-:Y:S01]  /*114d0*/  @P2 IMAD.HI.U32 R3, R2, c[0x0][0x2bc], RZ ;  /* 0x0000af0002032a27 */ /* 0x000fe200078e00ff */
[----:B------:R-:W-:Y:S03]  /*114e0*/  SHF.L.U64.HI R95, R205, 0x1, R95 ;  /* 0x00000001cd5f7819 */ /* 0x000fe6000001025f */
[----:B------:R-:W-:Y:S01]  /*114f0*/  IMAD.MOV.U32 R0, RZ, RZ, R2 ;  /* 0x000000ffff007224 */ /* 0x000fe200078e0002 */
[----:B------:R-:W-:Y:S04]  /*11500*/  @P2 SHF.R.U32.HI R0, RZ, c[0x0][0x2c0], R3 ;  /* 0x0000b000ff002a19 */ /* 0x000fe80000011603 */
        /* <DEDUP_REMOVED lines=22> */
.L_x_2755:
        /* <DEDUP_REMOVED lines=23> */
.L_x_2756:
[----:B------:R-:W-:Y:S02]  /*117e0*/  ISETP.GE.AND P1, PT, R205, c[0x0][0x1d4], PT ;  /* 0x00007500cd007a0c */ /* 0x000fe40003f26270 */
[----:B--2---:R-:W-:Y:S05]  /*117f0*/  IADD3 R2, P0, R0, R163, RZ ;  /* 0x000000a300027210 */ /* 0x004fea0007f1e0ff */
[----:B-1----:R-:W-:Y:S06]  /*11800*/  IMAD.X R3, R92, 0x1, R95, P0 ;  /* 0x000000015c037824 */ /* 0x002fec00000e065f */
[----:B------:R-:W-:Y:S01]  /*11810*/  @!PT LDS RZ, [RZ] ;  /* 0x00000000fffff984 */ /* 0x000fe20000000800 */
[----:B------:R-:W-:Y:S01]  /*11820*/  @!PT LDS RZ, [RZ] ;  /* 0x00000000fffff984 */ /* 0x000fe20000000800 */
[----:B------:R-:W-:Y:S01]  /*11830*/  @!PT LDS RZ, [RZ] ;  /* 0x00000000fffff984 */ /* 0x000fe20000000800 */
[----:B------:R1:W-:Y:S02]  /*11840*/  LDGSTS.E.BYPASS.LTC128B.128 [R207+0x4900], [R2.64], !P1 ;  /* 0x0490000002cf7fae */ /* 0x0003e4000c901d46 */
.L_x_2618:
[----:B------:R-:W-:Y:S05]  /*11850*/  BSYNC B0 ;  /* 0x0000000000007941 */ /* 0x000fea0003800000 */
.L_x_2617:
[----:B-1----:R-:W2:Y:S01]  /*11860*/  LDL R3, [R1+0x38] ;  /* 0x0000380001037983 */ /* 0x002ea20000100800 */
[----:B------:R-:W-:Y:S01]  /*11870*/  IMAD.MOV.U32 R0, RZ, RZ, c[0x0][0x2c4] ;  /* 0x0000b100ff007624 */ /* 0x000fe200078e00ff */
[----:B------:R-:W-:Y:S01]  /*11880*/  ULDC UR4, c[0x0][0x324] ;  /* 0x0000c90000047ab9 */ /* 0x000fe20000000800 */
[----:B------:R-:W-:Y:S01]  /*11890*/  IMAD R92, R206, -0x50, RZ ;  /* 0xffffffb0ce5c7824 */ /* 0x000fe200078e02ff */
[----:B------:R-:W2:Y:S01]  /*118a0*/  LDL R2, [R1+0x3c] ;  /* 0x00003c0001027983 */ /* 0x000ea20000100800 */
[----:B------:R-:W-:Y:S01]  /*118b0*/  ULOP3.LUT UR4, URZ, UR4, URZ, 0x33, !UPT ;  /* 0x000000043f047292 */ /* 0x000fe2000f8e333f */
[----:B------:R-:W-:Y:S02]  /*118c0*/  ISETP.NE.AND P0, PT, R0, 0x1, PT ;  /* 0x000000010000780c */ /* 0x000fe40003f05270 */
[----:B------:R-:W-:Y:S01]  /*118d0*/  IADD3 R0, -R248, 0x1, R92 ;  /* 0x00000001f8007810 */ /* 0x000fe20007ffe15c */
[----:B------:R-:W0:Y:S03]  /*118e0*/  LDGDEPBAR ;  /* 0x00000000000079af */ /* 0x000e260000000000 */
[----:B------:R-:W-:Y:S04]  /*118f0*/  IADD3 R0, -R236, R0, R237 ;  /* 0x00000000ec007210 */ /* 0x000fe80007ffe1ed */
[C---:B------:R-:W-:Y:S02]  /*11900*/  IADD3 R159, R0.reuse, UR4, RZ ;  /* 0x00000004009f7c10 */ /* 0x040fe4000fffe0ff */
[----:B------:R-:W-:Y:S01]  /*11910*/  IADD3 R158, R0, c[0x0][0x328], RZ ;  /* 0x0000ca00009e7a10 */ /* 0x000fe20007ffe0ff */
[----:B--2---:R-:W-:Y:S04]  /*11920*/  IMAD.IADD R157, R2, 0x1, R3 ;  /* 0x00000001029d7824 */ /* 0x004fe800078e0203 */
[----:B------:R-:W-:Y:S05]  /*11930*/  @P0 IMAD.HI.U32 R2, R157, c[0x0][0x2c8], RZ ;  /* 0x0000b2009d020a27 */ /* 0x000fea00078e00ff */
[----:B------:R-:W-:Y:S01]  /*11940*/  @P0 SHF.R.U32.HI R157, RZ, c[0x0][0x2cc], R2 ;  /* 0x0000b300ff9d0a19 */ /* 0x000fe20000011602 */
[----:B------:R-:W-:-:S05]  /*11950*/  BRA.DIV ~URZ, `(.L_x_2621) ;  /* 0x0000c1927f007947 */ /* 0x000fca000b800000 */
[----:B------:R1:W2:Y:S02]  /*11960*/  SHFL.IDX PT, R2, R157, RZ, 0x1c1f ;  /* 0x001c1fff9d027589 */ /* 0x0002a400000e0000 */
.L_x_2757:
        /* <DEDUP_REMOVED lines=19> */
.L_x_2624:
[----:B------:R-:W-:Y:S04]  /*11aa0*/  MOV R3, c[0x0][0x32c] ;  /* 0x0000cb0000037a02 */ /* 0x000fe80000000f00 */
[----:B------:R-:W-:Y:S11]  /*11ab0*/  ISETP.NE.AND P0, PT, R3, 0x1, PT ;  /* 0x000000010300780c */ /* 0x000ff60003f05270 */
[----:B------:R-:W-:Y:S02]  /*11ac0*/  @!UPT UIADD3 URZ, URZ, URZ, URZ ;  /* 0x0000003f3f3ff290 */ /* 0x000fe4000fffe03f */
[----:B------:R-:W-:Y:S05]  /*11ad0*/  @P0 IMAD.HI.U32 R3, R2, c[0x0][0x330], RZ ;  /* 0x0000cc0002030a27 */ /* 0x000fea00078e00ff */
[----:B------:R-:W-:Y:S02]  /*11ae0*/  @P0 SHF.R.U32.HI R2, RZ, c[0x0][0x334], R3 ;  /* 0x0000cd00ff020a19 */ /* 0x000fe40000011603 */
.L_x_2625:
[----:B------:R-:W-:Y:S05]  /*11af0*/  BSYNC B0 ;  /* 0x0000000000007941 */ /* 0x000fea0003800000 */
.L_x_2623:
[----:B------:R-:W-:Y:S04]  /*11b00*/  IMAD.IADD R3, R92, 0x1, -R248 ;  /* 0x000000015c037824 */ /* 0x000fe800078e0af8 */
[----:B------:R-:W-:Y:S05]  /*11b10*/  IMAD R2, R2, c[0x0][0x32c], R3 ;  /* 0x0000cb0002027a24 */ /* 0x000fea00078e0203 */
[----:B------:R-:W-:Y:S02]  /*11b20*/  IADD3 R3, R2, c[0x0][0x32c], RZ ;  /* 0x0000cb0002037a10 */ /* 0x000fe40007ffe0ff */
[----:B------:R-:W-:Y:S02]  /*11b30*/  IMNMX R0, R0, R2, !PT ;  /* 0x0000000200007217 */ /* 0x000fe40007800200 */
[----:B------:R-:W-:Y:S02]  /*11b40*/  IMNMX R97, R97, R3, PT ;  /* 0x0000000361617217 */ /* 0x000fe40003800200 */
.L_x_2622:
[----:B------:R-:W-:-:S05]  /*11b50*/  BRA.DIV ~URZ, `(.L_x_2626) ;  /* 0x0000c0027f007947 */ /* 0x000fca000b800000 */
[----:B------:R2:W3:Y:S02]  /*11b60*/  SHFL.IDX PT, R2, R157, 0x1, 0x1c1f ;  /* 0x003c1f009d027f89 */ /* 0x0004e400000e0000 */
.L_x_2758:
        /* <DEDUP_REMOVED lines=19> */
.L_x_2629:
[----:B------:R-:W-:Y:S04]  /*11ca0*/  MOV R3, c[0x0][0x32c] ;  /* 0x0000cb0000037a02 */ /* 0x000fe80000000f00 */
[----:B------:R-:W-:Y:S11]  /*11cb0*/  ISETP.NE.AND P0, PT, R3, 0x1, PT ;  /* 0x000000010300780c */ /* 0x000ff60003f05270 */
[----:B------:R-:W-:Y:S02]  /*11cc0*/  @!UPT UIADD3 URZ, URZ, URZ, URZ ;  /* 0x0000003f3f3ff290 */ /* 0x000fe4000fffe03f */
[----:B------:R-:W-:Y:S05]  /*11cd0*/  @P0 IMAD.HI.U32 R3, R2, c[0x0][0x330], RZ ;  /* 0x0000cc0002030a27 */ /* 0x000fea00078e00ff */
[----:B------:R-:W-:Y:S02]  /*11ce0*/  @P0 SHF.R.U32.HI R2, RZ, c[0x0][0x334], R3 ;  /* 0x0000cd00ff020a19 */ /* 0x000fe40000011603 */
.L_x_2630:
[----:B------:R-:W-:Y:S05]  /*11cf0*/  BSYNC B0 ;  /* 0x0000000000007941 */ /* 0x000fea0003800000 */
.L_x_2628:
[----:B------:R-:W-:Y:S04]  /*11d00*/  IMAD.IADD R3, R92, 0x1, -R248 ;  /* 0x000000015c037824 */ /* 0x000fe800078e0af8 */
[----:B------:R-:W-:Y:S05]  /*11d10*/  IMAD R2, R2, c[0x0][0x32c], R3 ;  /* 0x0000cb0002027a24 */ /* 0x000fea00078e0203 */
[----:B------:R-:W-:Y:S02]  /*11d20*/  IADD3 R3, R2, c[0x0][0x32c], RZ ;  /* 0x0000cb0002037a10 */ /* 0x000fe40007ffe0ff */
[----:B------:R-:W-:Y:S02]  /*11d30*/  IMNMX R95, R95, R2, !PT ;  /* 0x000000025f5f7217 */ /* 0x000fe40007800200 */
[----:B------:R-:W-:Y:S02]  /*11d40*/  IMNMX R96, R96, R3, PT ;  /* 0x0000000360607217 */ /* 0x000fe40003800200 */
.L_x_2627:
[----:B------:R-:W-:-:S05]  /*11d50*/  BRA.DIV ~URZ, `(.L_x_2631) ;  /* 0x0000be727f007947 */ /* 0x000fca000b800000 */
[----:B------:R3:W4:Y:S02]  /*11d60*/  SHFL.IDX PT, R156, R157, 0x2, 0x1c1f ;  /* 0x005c1f009d9c7f89 */ /* 0x00072400000e0000 */
.L_x_2759:
        /* <DEDUP_REMOVED lines=19> */
.L_x_2634:
[----:B------:R-:W-:Y:S04]  /*11ea0*/  MOV R160, c[0x0][0x32c] ;  /* 0x0000cb0000a07a02 */ /* 0x000fe80000000f00 */
[----:B------:R-:W-:Y:S11]  /*11eb0*/  ISETP.NE.AND P0, PT, R160, 0x1, PT ;  /* 0x00000001a000780c */ /* 0x000ff60003f05270 */
[----:B------:R-:W-:Y:S02]  /*11ec0*/  @!UPT UIADD3 URZ, URZ, URZ, URZ ;  /* 0x0000003f3f3ff290 */ /* 0x000fe4000fffe03f */
[----:B------:R-:W-:Y:S05]  /*11ed0*/  @P0 IMAD.HI.U32 R160, R156, c[0x0][0x330], RZ ;  /* 0x0000cc009ca00a27 */ /* 0x000fea00078e00ff */
[----:B------:R-:W-:Y:S02]  /*11ee0*/  @P0 SHF.R.U32.HI R156, RZ, c[0x0][0x334], R160 ;  /* 0x0000cd00ff9c0a19 */ /* 0x000fe400000116a0 */
.L_x_2635:
[----:B------:R-:W-:Y:S05]  /*11ef0*/  BSYNC B0 ;  /* 0x0000000000007941 */ /* 0x000fea0003800000 */
.L_x_2633:
[----:B------:R-:W-:Y:S04]  /*11f00*/  IMAD.IADD R160, R92, 0x1, -R248 ;  /* 0x000000015ca07824 */ /* 0x000fe800078e0af8 */
[----:B------:R-:W-:Y:S05]  /*11f10*/  IMAD R156, R156, c[0x0][0x32c], R160 ;  /* 0x0000cb009c9c7a24 */ /* 0x000fea00078e02a0 */
[----:B------:R-:W-:Y:S02]  /*11f20*/  IADD3 R160, R156, c[0x0][0x32c], RZ ;  /* 0x0000cb009ca07a10 */ /* 0x000fe40007ffe0ff */
[----:B------:R-:W-:Y:S02]  /*11f30*/  IMNMX R2, R2, R156, !PT ;  /* 0x0000009c02027217 */ /* 0x000fe40007800200 */
[----:B------:R-:W-:Y:S02]  /*11f40*/  IMNMX R3, R3, R160, PT ;  /* 0x000000a003037217 */ /* 0x000fe40003800200 */
.L_x_2632:
        /* <DEDUP_REMOVED lines=246> */
.L_x_2760:
        /* <DEDUP_REMOVED lines=19> */
.L_x_2639:
[----:B------:R-:W-:Y:S04]  /*12fe0*/  MOV R4, c[0x0][0x32c] ;  /* 0x0000cb0000047a02 */ /* 0x000fe80000000f00 */
[----:B------:R-:W-:Y:S11]  /*12ff0*/  ISETP.NE.AND P0, PT, R4, 0x1, PT ;  /* 0x000000010400780c */ /* 0x000ff60003f05270 */
[----:B------:R-:W-:Y:S02]  /*13000*/  @!UPT UIADD3 URZ, URZ, URZ, URZ ;  /* 0x0000003f3f3ff290 */ /* 0x000fe4000fffe03f */
[----:B------:R-:W-:Y:S05]  /*13010*/  @P0 IMAD.HI.U32 R4, R3, c[0x0][0x330], RZ ;  /* 0x0000cc0003040a27 */ /* 0x000fea00078e00ff */
[----:B------:R-:W-:Y:S02]  /*13020*/  @P0 SHF.R.U32.HI R3, RZ, c[0x0][0x334], R4 ;  /* 0x0000cd00ff030a19 */ /* 0x000fe40000011604 */
.L_x_2640:
[----:B------:R-:W-:Y:S05]  /*13030*/  BSYNC B0 ;  /* 0x0000000000007941 */ /* 0x000fea0003800000 */
.L_x_2638:
[----:B------:R-:W-:Y:S04]  /*13040*/  IMAD.IADD R4, R92, 0x1, -R248 ;  /* 0x000000015c047824 */ /* 0x000fe800078e0af8 */
[----:B------:R-:W-:Y:S05]  /*13050*/  IMAD R3, R3, c[0x0][0x32c], R4 ;  /* 0x0000cb0003037a24 */ /* 0x000fea00078e0204 */
[----:B------:R-:W-:Y:S02]  /*13060*/  IADD3 R4, R3, c[0x0][0x32c], RZ ;  /* 0x0000cb0003047a10 */ /* 0x000fe40007ffe0ff */
[----:B------:R-:W-:Y:S02]  /*13070*/  IMNMX R0, R0, R3, !PT ;  /* 0x0000000300007217 */ /* 0x000fe40007800200 */
[----:B------:R-:W-:Y:S02]  /*13080*/  IMNMX R2, R2, R4, PT ;  /* 0x0000000402027217 */ /* 0x000fe40003800200 */
.L_x_2637:
        /* <DEDUP_REMOVED lines=98> */
[----:B------:R-:W-:Y:S04]  /*136b0*/  ISETP.LT.OR P0, PT, R2, 0x41, P0 ;  /* 0x000000410200780c */ /* 0x000fe80000701670 */
        /* <DEDUP_REMOVED lines=57> */
.L_x_2761:
        /* <DEDUP_REMOVED lines=15> */
.L_x_2762:
        /* <DEDUP_REMOVED lines=8> */
[----:B------:R-:W-:Y:S01]  /*13bc0*/  LDSM.16.MT88.4 R44, [R190] ;  /* 0x00000000be2c783b */ /* 0x000fe20000004200 */
[--C-:B------:R-:W-:Y:S01]  /*13bd0*/  FFMA.FTZ R2, R21, c[0x0][0x2d0], -R32.reuse ;  /* 0x0000b40015027a23 */ /* 0x100fe20000010820 */
[----:B------:R1:W-:Y:S01]  /*13be0*/  MUFU.EX2 R225, R0 ;  /* 0x0000000000e17308 */ /* 0x0003e20000000800 */
[--C-:B------:R-:W-:Y:S02]  /*13bf0*/  FFMA.FTZ R81, R165, c[0x0][0x2d0], -R32.reuse ;  /* 0x0000b400a5517a23 */ /* 0x100fe40000010820 */
[--C-:B------:R-:W-:Y:S02]  /*13c00*/  FFMA.FTZ R82, R164, c[0x0][0x2d0], -R32.reuse ;  /* 0x0000b400a4527a23 */ /* 0x100fe40000010820 */
[--C-:B------:R-:W-:Y:S02]  /*13c10*/  FFMA.FTZ R40, R168, c[0x0][0x2d0], -R32.reuse ;  /* 0x0000b400a8287a23 */ /* 0x100fe40000010820 */
[----:B------:R-:W-:Y:S03]  /*13c20*/  FFMA.FTZ R50, R167, c[0x0][0x2d0], -R32 ;  /* 0x0000b400a7327a23 */ /* 0x000fe60000010820 */
[----:B------:R2:W3:Y:S01]  /*13c30*/  MUFU.EX2 R229, R2 ;  /* 0x0000000200e57308 */ /* 0x0004e20000000800 */
[----:B-1----:R-:W-:Y:S05]  /*13c40*/  FMUL.FTZ R0, R96, c[0x0][0x2d0] ;  /* 0x0000b40060007a20 */ /* 0x002fea0000410000 */
[----:B------:R-:W-:Y:S05]  /*13c50*/  FSEL R48, R0, RZ, P1 ;  /* 0x000000ff00307208 */ /* 0x000fea0000800000 */
[--C-:B------:R-:W-:Y:S02]  /*13c60*/  FFMA.FTZ R0, R18, c[0x0][0x2d0], -R48.reuse ;  /* 0x0000b40012007a23 */ /* 0x100fe40000010830 */
[----:B------:R-:W-:Y:S02]  /*13c70*/  FFMA.FTZ R80, R216, c[0x0][0x2d0], -R48 ;  /* 0x0000b400d8507a23 */ /* 0x000fe40000010830 */
[----:B------:R1:W-:Y:S01]  /*13c80*/  MUFU.EX2 R223, R0 ;  /* 0x0000000000df7308 */ /* 0x0003e20000000800 */
[----:B--2---:R-:W-:Y:S02]  /*13c90*/  FFMA.FTZ R2, R161, c[0x0][0x2d0], -R32 ;  /* 0x0000b400a1027a23 */ /* 0x004fe40000010820 */
[--C-:B------:R-:W-:Y:S02]  /*13ca0*/  FFMA.FTZ R24, R169, c[0x0][0x2d0], -R48.reuse ;  /* 0x0000b400a9187a23 */ /* 0x100fe40000010830 */
[--C-:B------:R-:W-:Y:S02]  /*13cb0*/  FFMA.FTZ R62, R217, c[0x0][0x2d0], -R48.reuse ;  /* 0x0000b400d93e7a23 */ /* 0x100fe40000010830 */
[--C-:B------:R-:W-:Y:S03]  /*13cc0*/  FFMA.FTZ R4, R162, c[0x0][0x2d0], -R48.reuse ;  /* 0x0000b400a2047a23 */ /* 0x100fe60000010830 */
[----:B------:R2:W-:Y:S10]  /*13cd0*/  MUFU.EX2 R232, R2 ;  /* 0x0000000200e87308 */ /* 0x0005f40000000800 */
[----:B------:R4:W-:Y:S01]  /*13ce0*/  MUFU.EX2 R247, R4 ;  /* 0x0000000400f77308 */ /* 0x0009e20000000800 */
[----:B-1----:R-:W-:Y:S09]  /*13cf0*/  FFMA.FTZ R0, R22, c[0x0][0x2d0], -R48 ;  /* 0x0000b40016007a23 */ /* 0x002ff20000010830 */
[----:B------:R1:W5:Y:S01]  /*13d00*/  MUFU.EX2 R228, R0 ;  /* 0x0000000000e47308 */ /* 0x0003620000000800 */
[----:B--2---:R-:W-:Y:S09]  /*13d10*/  FMUL.FTZ R2, R95, c[0x0][0x2d0] ;  /* 0x0000b4005f027a20 */ /* 0x004ff20000410000 */
[----:B------:R-:W-:Y:S01]  /*13d20*/  MUFU.EX2 R246, R24 ;  /* 0x0000001800f67308 */ /* 0x000fe20000000800 */
[----:B----4-:R-:W-:Y:S09]  /*13d30*/  FMUL.FTZ R4, R61, c[0x0][0x2d0] ;  /* 0x0000b4003d047a20 */ /* 0x010ff20000410000 */
[----:B------:R-:W-:Y:S01]  /*13d40*/  MUFU.EX2 R216, R40 ;  /* 0x0000002800d87308 */ /* 0x000fe20000000800 */
[--C-:B-1----:R-:W-:Y:S02]  /*13d50*/  FFMA.FTZ R0, R160, c[0x0][0x2d0], -R32.reuse ;  /* 0x0000b400a0007a23 */ /* 0x102fe40000010820 */
[----:B------:R-:W-:Y:S07]  /*13d60*/  FFMA.FTZ R160, R33, c[0x0][0x2d0], -R32 ;  /* 0x0000b40021a07a23 */ /* 0x000fee0000010820 */
[----:B------:R1:W2:Y:S02]  /*13d70*/  MUFU.EX2 R249, R0 ;  /* 0x0000000000f97308 */ /* 0x0002a40000000800 */
[----:B-1----:R-:W-:Y:S01]  /*13d80*/  FFMA.FTZ R0, R156, c[0x0][0x2d0], -R48 ;  /* 0x0000b4009c007a23 */ /* 0x002fe20000010830 */
[----:B---3--:R-:W-:Y:S01]  /*13d90*/  F2FP.BF16.PACK_AB R64, R229, R225 ;  /* 0x000000e1e540723e */ /* 0x008fe200000010ff */
[----:B------:R-:W-:Y:S01]  /*13da0*/  FFMA.FTZ R156, R39, c[0x0][0x2d0], -R32 ;  /* 0x0000b400279c7a23 */ /* 0x000fe20000010820 */
[----:B-----5:R-:W-:Y:S05]  /*13db0*/  F2FP.BF16.PACK_AB R65, R228, R223 ;  /* 0x000000dfe441723e */ /* 0x020fea00000010ff */
[----:B------:R1:W3:Y:S01]  /*13dc0*/  MUFU.EX2 R230, R0 ;  /* 0x0000000000e67308 */ /* 0x0002e20000000800 */
[----:B--2---:R-:W-:Y:S02]  /*13dd0*/  F2FP.BF16.PACK_AB R66, R249, R232 ;  /* 0x000000e8f942723e */ /* 0x004fe400000010ff */
[----:B-1----:R-:W-:Y:S02]  /*13de0*/  FSEL R0, R97, RZ, P0 ;  /* 0x000000ff61007208 */ /* 0x002fe40000000000 */
[----:B------:R-:W-:Y:S02]  /*13df0*/  FSETP.NEU.FTZ.AND P0, PT, R95, -INF , PT ;  /* 0xff8000005f00780b */ /* 0x000fe40003f1d000 */
[----:B---3--:R-:W-:Y:S01]  /*13e00*/  F2FP.BF16.PACK_AB R67, R247, R230 ;  /* 0x000000e6f743723e */ /* 0x008fe200000010ff */
[----:B------:R-:W-:Y:S01]  /*13e10*/  FADD.FTZ R0, -R0, R93 ;  /* 0x0000005d00007221 */ /* 0x000fe20000010100 */
[----:B------:R-:W-:Y:S03]  /*13e20*/  FSEL R49, R2, RZ, P0 ;  /* 0x000000ff02317208 */ /* 0x000fe60000000000 */
[----:B------:R-:W-:Y:S02]  /*13e30*/  FMUL.FTZ R0, R0, c[0x0][0x2d0] ;  /* 0x0000b40000007a20 */ /* 0x000fe40000410000 */
[--C-:B------:R-:W-:Y:S02]  /*13e40*/  FFMA.FTZ R2, R12, c[0x0][0x2d0], -R49.reuse ;  /* 0x0000b4000c027a23 */ /* 0x100fe40000010831 */
[----:B------:R-:W1:Y:S01]  /*13e50*/  MUFU.EX2 R60, R0 ;  /* 0x00000000003c7308 */ /* 0x000e620000000800 */
[--C-:B------:R-:W-:Y:S02]  /*13e60*/  FFMA.FTZ R63, R213, c[0x0][0x2d0], -R49.reuse ;  /* 0x0000b400d53f7a23 */ /* 0x100fe40000010831 */
[--C-:B------:R-:W-:Y:S02]  /*13e70*/  FFMA.FTZ R92, R212, c[0x0][0x2d0], -R49.reuse ;  /* 0x0000b400d45c7a23 */ /* 0x100fe40000010831 */
[--C-:B------:R-:W-:Y:S05]  /*13e80*/  FFMA.FTZ R93, R185, c[0x0][0x2d0], -R49.reuse ;  /* 0x0000b400b95d7a23 */ /* 0x100fea0000010831 */
[----:B------:R2:W-:Y:S01]  /*13e90*/  MUFU.EX2 R226, R2 ;  /* 0x0000000200e27308 */ /* 0x0005e20000000800 */
[C---:B-1----:R-:W-:Y:S02]  /*13ea0*/  FMUL.FTZ R5, R60.reuse, R101 ;  /* 0x000000653c057220 */ /* 0x042fe40000410000 */
[C---:B------:R-:W-:Y:S02]  /*13eb0*/  FMUL.FTZ R17, R60.reuse, R113 ;  /* 0x000000713c117220 */ /* 0x040fe40000410000 */
[C---:B------:R-:W-:Y:S02]  /*13ec0*/  FMUL.FTZ R84, R60.reuse, R84 ;  /* 0x000000543c547220 */ /* 0x040fe40000410000 */
[C---:B------:R-:W-:Y:S02]  /*13ed0*/  FMUL.FTZ R85, R60.reuse, R85 ;  /* 0x000000553c557220 */ /* 0x040fe40000410000 */
[----:B------:R-:W-:Y:S02]  /*13ee0*/  FMUL.FTZ R24, R60, R120 ;  /* 0x000000783c187220 */ /* 0x000fe40000410000 */
[--C-:B--2---:R-:W-:Y:S02]  /*13ef0*/  FFMA.FTZ R2, R20, c[0x0][0x2d0], -R49.reuse ;  /* 0x0000b40014027a23 */ /* 0x104fe40000010831 */
[----:B------:R-:W1:Y:S01]  /*13f00*/  LDSM.16.MT88.4 R20, [R189] ;  /* 0x00000000bd14783b */ /* 0x000e620000004200 */
[--C-:B------:R-:W-:Y:S01]  /*13f10*/  FFMA.FTZ R113, R221, c[0x0][0x2d0], -R48.reuse ;  /* 0x0000b400dd717a23 */ /* 0x100fe20000010830 */
[----:B------:R2:W3:Y:S01]  /*13f20*/  MUFU.EX2 R227, R2 ;  /* 0x0000000200e37308 */ /* 0x0004e20000000800 */
[----:B------:R-:W-:Y:S02]  /*13f30*/  FMUL.FTZ R25, R60, R121 ;  /* 0x000000793c197220 */ /* 0x000fe40000410000 */
[----:B------:R-:W-:Y:S02]  /*13f40*/  FFMA.FTZ R121, R70, c[0x0][0x2d0], -R48 ;  /* 0x0000b40046797a23 */ /* 0x000fe40000010830 */
[----:B------:R-:W-:Y:S02]  /*13f50*/  FMUL.FTZ R40, R60, R136 ;  /* 0x000000883c287220 */ /* 0x000fe40000410000 */
[--C-:B------:R-:W-:Y:S02]  /*13f60*/  FFMA.FTZ R101, R210, c[0x0][0x2d0], -R49.reuse ;  /* 0x0000b400d2657a23 */ /* 0x100fe40000010831 */
[--C-:B--2---:R-:W-:Y:S01]  /*13f70*/  FFMA.FTZ R2, R19, c[0x0][0x2d0], -R49.reuse ;  /* 0x0000b40013027a23 */ /* 0x104fe20000010831 */
[----:B---3--:R-:W-:Y:S03]  /*13f80*/  F2FP.BF16.PACK_AB R56, R227, R226 ;  /* 0x000000e2e338723e */ /* 0x008fe600000010ff */
[----:B------:R2:W-:Y:S02]  /*13f90*/  MUFU.EX2 R242, R2 ;  /* 0x0000000200f27308 */ /* 0x0005e40000000800 */
[--C-:B--2---:R-:W-:Y:S02]  /*13fa0*/  FFMA.FTZ R2, R16, c[0x0][0x2d0], -R49.reuse ;  /* 0x0000b40010027a23 */ /* 0x104fe40000010831 */
[----:B------:R-:W-:Y:S06]  /*13fb0*/  FMUL.FTZ R16, R60, R112 ;  /* 0x000000703c107220 */ /* 0x000fec0000410000 */
[----:B------:R2:W3:Y:S01]  /*13fc0*/  MUFU.EX2 R244, R2 ;  /* 0x0000000200f47308 */ /* 0x0004e20000000800 */
[----:B------:R-:W-:Y:S01]  /*13fd0*/  FFMA.FTZ R112, R55, c[0x0][0x2d0], -R32 ;  /* 0x0000b40037707a23 */ /* 0x000fe20000010820 */
[----:B--2---:R-:W-:Y:S02]  /*13fe0*/  FSEL R2, R96, RZ, P1 ;  /* 0x000000ff60027208 */ /* 0x004fe40000800000 */
[----:B---3--:R-:W-:Y:S03]  /*13ff0*/  F2FP.BF16.PACK_AB R58, R244, R242 ;  /* 0x000000f2f43a723e */ /* 0x008fe600000010ff */
[----:B------:R-:W-:Y:S01]  /*14000*/  FADD.FTZ R0, -R2, R94 ;  /* 0x0000005e02007221 */ /* 0x000fe20000010100 */
[----:B------:R-:W-:Y:S01]  /*14010*/  FSEL R2, R95, RZ, P0 ;  /* 0x000000ff5f027208 */ /* 0x000fe20000000000 */
[--C-:B------:R-:W-:Y:S01]  /*14020*/  FFMA.FTZ R94, R186, c[0x0][0x2d0], -R49.reuse ;  /* 0x0000b400ba5e7a23 */ /* 0x100fe20000010831 */
[----:B------:R-:W-:Y:S01]  /*14030*/  FSETP.NEU.FTZ.AND P0, PT, R61, -INF , PT ;  /* 0xff8000003d00780b */ /* 0x000fe20003f1d000 */
[----:B------:R-:W-:Y:S03]  /*14040*/  FMUL.FTZ R0, R0, c[0x0][0x2d0] ;  /* 0x0000b40000007a20 */ /* 0x000fe60000410000 */
[----:B------:R-:W-:Y:S01]  /*14050*/  FSEL R52, R4, RZ, P0 ;  /* 0x000000ff04347208 */ /* 0x000fe20000000000 */
[----:B------:R2:W3:Y:S04]  /*14060*/  MUFU.EX2 R3, R0 ;  /* 0x0000000000037308 */ /* 0x0004e80000000800 */
[--C-:B------:R-:W-:Y:S02]  /*14070*/  FFMA.FTZ R4, R13, c[0x0][0x2d0], -R52.reuse ;  /* 0x0000b4000d047a23 */ /* 0x100fe40000010834 */
[----:B------:R-:W-:Y:S04]  /*14080*/  FFMA.FTZ R120, R174, c[0x0][0x2d0], -R52 ;  /* 0x0000b400ae787a23 */ /* 0x000fe80000010834 */
[----:B------:R4:W-:Y:S01]  /*14090*/  MUFU.EX2 R162, R4 ;  /* 0x0000000400a27308 */ /* 0x0009e20000000800 */
[----:B--2---:R-:W-:Y:S02]  /*140a0*/  FADD.FTZ R0, -R2, R98 ;  /* 0x0000006202007221 */ /* 0x004fe40000010100 */
[C---:B---3--:R-:W-:Y:S02]  /*140b0*/  FMUL.FTZ R6, R3.reuse, R102 ;  /* 0x0000006603067220 */ /* 0x048fe40000410000 */
[----:B------:R-:W-:Y:S02]  /*140c0*/  FMUL.FTZ R0, R0, c[0x0][0x2d0] ;  /* 0x0000b40000007a20 */ /* 0x000fe40000410000 */
[C---:B------:R-:W-:Y:S03]  /*140d0*/  FMUL.FTZ R43, R3.reuse, R139 ;  /* 0x0000008b032b7220 */ /* 0x040fe60000410000 */
[----:B------:R2:W3:Y:S01]  /*140e0*/  MUFU.EX2 R2, R0 ;  /* 0x0000000000027308 */ /* 0x0004e20000000800 */
[----:B------:R-:W-:Y:S02]  /*140f0*/  FMUL.FTZ R7, R3, R103 ;  /* 0x0000006703077220 */ /* 0x000fe40000410000 */
[----:B----4-:R-:W-:Y:S02]  /*14100*/  FFMA.FTZ R4, R15, c[0x0][0x2d0], -R52 ;  /* 0x0000b4000f047a23 */ /* 0x010fe40000010834 */
[----:B------:R-:W-:Y:S02]  /*14110*/  FFMA.FTZ R103, R222, c[0x0][0x2d0], -R48 ;  /* 0x0000b400de677a23 */ /* 0x000fe40000010830 */
[----:B------:R-:W-:Y:S02]  /*14120*/  FFMA.FTZ R102, R83, c[0x0][0x2d0], -R52 ;  /* 0x0000b40053667a23 */ /* 0x000fe40000010834 */
[C---:B------:R-:W-:Y:S01]  /*14130*/  FMUL.FTZ R18, R3.reuse, R114 ;  /* 0x0000007203127220 */ /* 0x040fe20000410000 */
[----:B------:R4:W-:Y:S01]  /*14140*/  MUFU.EX2 R241, R4 ;  /* 0x0000000400f17308 */ /* 0x0009e20000000800 */
[C---:B------:R-:W-:Y:S02]  /*14150*/  FMUL.FTZ R19, R3.reuse, R115 ;  /* 0x0000007303137220 */ /* 0x040fe40000410000 */
[C---:B------:R-:W-:Y:S02]  /*14160*/  FMUL.FTZ R86, R3.reuse, R86 ;  /* 0x0000005603567220 */ /* 0x040fe40000410000 */
[----:B------:R-:W-:Y:S02]  /*14170*/  FMUL.FTZ R87, R3, R87 ;  /* 0x0000005703577220 */ /* 0x000fe40000410000 */
[--C-:B------:R-:W-:Y:S02]  /*14180*/  FFMA.FTZ R115, R51, c[0x0][0x2d0], -R32.reuse ;  /* 0x0000b40033737a23 */ /* 0x100fe40000010820 */
[--C-:B------:R-:W-:Y:S01]  /*14190*/  FFMA.FTZ R114, R38, c[0x0][0x2d0], -R32.reuse ;  /* 0x0000b40026727a23 */ /* 0x100fe20000010820 */
[----:B------:R-:W-:Y:S01]  /*141a0*/  MUFU.EX2 R174, R103 ;  /* 0x0000006700ae7308 */ /* 0x000fe20000000800 */
[----:B------:R-:W-:Y:S02]  /*141b0*/  FMUL.FTZ R27, R3, R123 ;  /* 0x0000007b031b7220 */ /* 0x000fe40000410000 */
[----:B------:R-:W-:Y:S02]  /*141c0*/  FFMA.FTZ R123, R37, c[0x0][0x2d0], -R32 ;  /* 0x0000b400257b7a23 */ /* 0x000fe40000010820 */
[--C-:B--2---:R-:W-:Y:S02]  /*141d0*/  FFMA.FTZ R0, R10, c[0x0][0x2d0], -R52.reuse ;  /* 0x0000b4000a007a23 */ /* 0x104fe40000010834 */
[C---:B---3--:R-:W-:Y:S02]  /*141e0*/  FMUL.FTZ R8, R2.reuse, R104 ;  /* 0x0000006802087220 */ /* 0x048fe40000410000 */
[--C-:B------:R-:W-:Y:S01]  /*141f0*/  FFMA.FTZ R104, R77, c[0x0][0x2d0], -R52.reuse ;  /* 0x0000b4004d687a23 */ /* 0x100fe20000010834 */
[----:B------:R2:W3:Y:S01]  /*14200*/  MUFU.EX2 R161, R0 ;  /* 0x0000000000a17308 */ /* 0x0004e20000000800 */
[C---:B------:R-:W-:Y:S02]  /*14210*/  FMUL.FTZ R9, R2.reuse, R105 ;  /* 0x0000006902097220 */ /* 0x040fe40000410000 */
[----:B------:R-:W-:Y:S02]  /*14220*/  FMUL.FTZ R12, R2, R108 ;  /* 0x0000006c020c7220 */ /* 0x000fe40000410000 */
[----:B----4-:R-:W-:Y:S02]  /*14230*/  FMUL.FTZ R4, R60, R100 ;  /* 0x000000643c047220 */ /* 0x010fe40000410000 */
[--C-:B------:R-:W-:Y:S02]  /*14240*/  FFMA.FTZ R100, R209, c[0x0][0x2d0], -R49.reuse ;  /* 0x0000b400d1647a23 */ /* 0x100fe40000010831 */
[--C-:B------:R-:W-:Y:S01]  /*14250*/  FFMA.FTZ R108, R76, c[0x0][0x2d0], -R52.reuse ;  /* 0x0000b4004c6c7a23 */ /* 0x100fe20000010834 */
[----:B------:R-:W-:Y:S01]  /*14260*/  MUFU.EX2 R169, R115 ;  /* 0x0000007300a97308 */ /* 0x000fe20000000800 */
[----:B------:R-:W-:Y:S01]  /*14270*/  LDSM.16.MT88.4 R76, [R193+0x800] ;  /* 0x00080000c14c783b */ /* 0x000fe20000004200 */
[-C--:B-1----:R-:W-:Y:S05]  /*14280*/  HMMA.16816.F32.BF16 R4, R64, R20.reuse, R4 ;  /* 0x000000144004723c */ /* 0x082fea0000041804 */
[C---:B------:R-:W-:Y:S02]  /*14290*/  FMUL.FTZ R13, R2.reuse, R109 ;  /* 0x0000006d020d7220 */ /* 0x040fe40000410000 */
[C---:B------:R-:W-:Y:S01]  /*142a0*/  FMUL.FTZ R88, R2.reuse, R88 ;  /* 0x0000005802587220 */ /* 0x040fe20000410000 */
[----:B------:R-:W-:Y:S01]  /*142b0*/  MUFU.EX2 R164, R100 ;  /* 0x0000006400a47308 */ /* 0x000fe20000000800 */
[----:B------:R-:W-:Y:S03]  /*142c0*/  FMUL.FTZ R89, R2, R89 ;  /* 0x0000005902597220 */ /* 0x000fe60000410000 */
[----:B--2---:R-:W-:Y:S01]  /*142d0*/  FFMA.FTZ R0, R11, c[0x0][0x2d0], -R52 ;  /* 0x0000b4000b007a23 */ /* 0x004fe20000010834 */
[----:B---3--:R-:W-:Y:S01]  /*142e0*/  F2FP.BF16.PACK_AB R57, R162, R161 ;  /* 0x000000a1a239723e */ /* 0x008fe200000010ff */
[----:B------:R-:W-:Y:S02]  /*142f0*/  FMUL.FTZ R26, R3, R122 ;  /* 0x0000007a031a7220 */ /* 0x000fe40000410000 */
[C---:B------:R-:W-:Y:S02]  /*14300*/  FMUL.FTZ R33, R2.reuse, R129 ;  /* 0x0000008102217220 */ /* 0x040fe40000410000 */
[----:B------:R1:W2:Y:S01]  /*14310*/  MUFU.EX2 R235, R0 ;  /* 0x0000000000eb7308 */ /* 0x0002a20000000800 */
[----:B------:R-:W-:Y:S02]  /*14320*/  FMUL.FTZ R37, R2, R133 ;  /* 0x0000008502257220 */ /* 0x000fe40000410000 */
[----:B------:R-:W-:Y:S02]  /*14330*/  FFMA.FTZ R105, R215, c[0x0][0x2d0], -R48 ;  /* 0x0000b400d7697a23 */ /* 0x000fe40000010830 */
[--C-:B------:R-:W-:Y:S02]  /*14340*/  FFMA.FTZ R122, R184, c[0x0][0x2d0], -R49.reuse ;  /* 0x0000b400b87a7a23 */ /* 0x100fe40000010831 */
[----:B------:R-:W-:Y:S02]  /*14350*/  FFMA.FTZ R98, R187, c[0x0][0x2d0], -R49 ;  /* 0x0000b400bb627a23 */ /* 0x000fe40000010831 */
[--C-:B------:R-:W-:Y:S01]  /*14360*/  FFMA.FTZ R109, R73, c[0x0][0x2d0], -R52.reuse ;  /* 0x0000b400496d7a23 */ /* 0x100fe20000010834 */
[----:B------:R-:W-:Y:S01]  /*14370*/  MUFU.EX2 R215, R50 ;  /* 0x0000003200d77308 */ /* 0x000fe20000000800 */
[----:B------:R-:W-:Y:S09]  /*14380*/  FFMA.FTZ R129, R75, c[0x0][0x2d0], -R52 ;  /* 0x0000b4004b817a23 */ /* 0x000ff20000010834 */
[----:B------:R-:W-:Y:S01]  /*14390*/  MUFU.EX2 R167, R98 ;  /* 0x0000006200a77308 */ /* 0x000fe20000000800 */
[----:B-1----:R-:W-:Y:S02]  /*143a0*/  FSEL R0, R61, RZ, P0 ;  /* 0x000000ff3d007208 */ /* 0x002fe40000000000 */
[----:B--2---:R-:W-:Y:S03]  /*143b0*/  F2FP.BF16.PACK_AB R59, R241, R235 ;  /* 0x000000ebf13b723e */ /* 0x004fe600000010ff */
[----:B------:R-:W-:Y:S04]  /*143c0*/  FADD.FTZ R0, -R0, R99 ;  /* 0x0000006300007221 */ /* 0x000fe80000010100 */
[----:B------:R-:W-:Y:S01]  /*143d0*/  MUFU.EX2 R98, R122 ;  /* 0x0000007a00627308 */ /* 0x000fe20000000800 */
[--C-:B------:R-:W-:Y:S02]  /*143e0*/  FFMA.FTZ R99, R208, c[0x0][0x2d0], -R49.reuse ;  /* 0x0000b400d0637a23 */ /* 0x100fe40000010831 */
[----:B------:R-:W-:Y:S07]  /*143f0*/  FMUL.FTZ R0, R0, c[0x0][0x2d0] ;  /* 0x0000b40000007a20 */ /* 0x000fee0000410000 */
[----:B------:R-:W1:Y:S10]  /*14400*/  MUFU.EX2 R0, R0 ;  /* 0x0000000000007308 */ /* 0x000e740000000800 */
[----:B------:R-:W-:Y:S01]  /*14410*/  MUFU.EX2 R133, R63 ;  /* 0x0000003f00857308 */ /* 0x000fe20000000800 */
[C---:B-1----:R-:W-:Y:S02]  /*14420*/  FMUL.FTZ R10, R0.reuse, R106 ;  /* 0x0000006a000a7220 */ /* 0x042fe40000410000 */
[C---:B------:R-:W-:Y:S02]  /*14430*/  FMUL.FTZ R11, R0.reuse, R107 ;  /* 0x0000006b000b7220 */ /* 0x040fe40000410000 */
[C---:B------:R-:W-:Y:S05]  /*14440*/  FMUL.FTZ R50, R0.reuse, R146 ;  /* 0x0000009200327220 */ /* 0x040fea0000410000 */
[----:B------:R-:W-:Y:S01]  /*14450*/  MUFU.EX2 R146, R101 ;  /* 0x0000006500927308 */ /* 0x000fe20000000800 */
[C---:B------:R-:W-:Y:S01]  /*14460*/  FMUL.FTZ R14, R0.reuse, R110 ;  /* 0x0000006e000e7220 */ /* 0x040fe20000410000 */
[C---:B------:R-:W-:Y:S04]  /*14470*/  HMMA.16816.F32.BF16 R8, R56.reuse, R20, R8 ;  /* 0x000000143808723c */ /* 0x040fe80000041808 */
[----:B------:R-:W-:Y:S02]  /*14480*/  FMUL.FTZ R15, R0, R111 ;  /* 0x0000006f000f7220 */ /* 0x000fe40000410000 */
[--C-:B------:R-:W-:Y:S02]  /*14490*/  FFMA.FTZ R111, R54, c[0x0][0x2d0], -R32.reuse ;  /* 0x0000b400366f7a23 */ /* 0x100fe40000010820 */
[----:B------:R-:W-:Y:S02]  /*144a0*/  FFMA.FTZ R20, R163, c[0x0][0x2d0], -R32 ;  /* 0x0000b400a3147a23 */ /* 0x000fe40000010820 */
[----:B------:R-:W2:Y:S01]  /*144b0*/  LDL.LU R163, [R1] ;  /* 0x0000000001a37983 */ /* 0x000ea20000300800 */
[-C--:B------:R-:W-:Y:S01]  /*144c0*/  HMMA.16816.F32.BF16 R12, R56, R22.reuse, R12 ;  /* 0x00000016380c723c */ /* 0x080fe2000004180c */
[----:B------:R1:W-:Y:S02]  /*144d0*/  MUFU.EX2 R233, R20 ;  /* 0x0000001400e97308 */ /* 0x0003e40000000800 */
[----:B------:R-:W-:Y:S02]  /*144e0*/  FMUL.FTZ R21, R2, R117 ;  /* 0x0000007502157220 */ /* 0x000fe40000410000 */
[----:B------:R-:W-:Y:S02]  /*144f0*/  FFMA.FTZ R117, R72, c[0x0][0x2d0], -R52 ;  /* 0x0000b40048757a23 */ /* 0x000fe40000010834 */
[----:B------:R-:W-:Y:S01]  /*14500*/  FFMA.FTZ R110, R53, c[0x0][0x2d0], -R32 ;  /* 0x0000b400356e7a23 */ /* 0x000fe20000010820 */
[C---:B------:R-:W-:Y:S04]  /*14510*/  HMMA.16816.F32.BF16 R16, R64.reuse, R22, R16 ;  /* 0x000000164010723c */ /* 0x040fe80000041810 */
[--C-:B------:R-:W-:Y:S02]  /*14520*/  FFMA.FTZ R53, R158, c[0x0][0x2d0], -R52.reuse ;  /* 0x0000b4009e357a23 */ /* 0x100fe40000010834 */
[----:B------:R-:W-:Y:S01]  /*14530*/  MUFU.EX2 R158, R121 ;  /* 0x00000079009e7308 */ /* 0x000fe20000000800 */
[C---:B------:R-:W-:Y:S01]  /*14540*/  FMUL.FTZ R90, R0.reuse, R90 ;  /* 0x0000005a005a7220 */ /* 0x040fe20000410000 */
[-C--:B------:R-:W-:Y:S04]  /*14550*/  HMMA.16816.F32.BF16 R84, R64, R28.reuse, R84 ;  /* 0x0000001c4054723c */ /* 0x080fe80000041854 */
[C---:B------:R-:W-:Y:S02]  /*14560*/  FMUL.FTZ R91, R0.reuse, R91 ;  /* 0x0000005b005b7220 */ /* 0x040fe40000410000 */
[----:B------:R-:W-:Y:S02]  /*14570*/  FMUL.FTZ R22, R0, R118 ;  /* 0x0000007600167220 */ /* 0x000fe40000410000 */
[----:B------:R-:W-:Y:S02]  /*14580*/  FFMA.FTZ R118, R175, c[0x0][0x2d0], -R52 ;  /* 0x0000b400af767a23 */ /* 0x000fe40000010834 */
[----:B------:R-:W-:Y:S01]  /*14590*/  MUFU.EX2 R175, R112 ;  /* 0x0000007000af7308 */ /* 0x000fe20000000800 */
[C---:B------:R-:W-:Y:S04]  /*145a0*/  HMMA.16816.F32.BF16 R88, R56.reuse, R28, R88 ;  /* 0x0000001c3858723c */ /* 0x040fe80000041858 */
[--C-:B-1----:R-:W-:Y:S02]  /*145b0*/  FFMA.FTZ R20, R166, c[0x0][0x2d0], -R32.reuse ;  /* 0x0000b400a6147a23 */ /* 0x102fe40000010820 */
[----:B------:R-:W-:Y:S02]  /*145c0*/  FMUL.FTZ R23, R0, R119 ;  /* 0x0000007700177220 */ /* 0x000fe40000410000 */
[--C-:B------:R-:W-:Y:S01]  /*145d0*/  FFMA.FTZ R28, R172, c[0x0][0x2d0], -R32.reuse ;  /* 0x0000b400ac1c7a23 */ /* 0x100fe20000010820 */
[----:B------:R1:W-:Y:S03]  /*145e0*/  MUFU.EX2 R252, R20 ;  /* 0x0000001400fc7308 */ /* 0x0003e60000000800 */
[----:B------:R-:W-:Y:S02]  /*145f0*/  FFMA.FTZ R29, R171, c[0x0][0x2d0], -R32 ;  /* 0x0000b400ab1d7a23 */ /* 0x000fe40000010820 */
[--C-:B------:R-:W-:Y:S02]  /*14600*/  FFMA.FTZ R32, R34, c[0x0][0x2d0], -R49.reuse ;  /* 0x0000b40022207a23 */ /* 0x100fe40000010831 */
[----:B------:R-:W-:Y:S02]  /*14610*/  FMUL.FTZ R34, R0, R130 ;  /* 0x0000008200227220 */ /* 0x000fe40000410000 */
[--C-:B------:R-:W-:Y:S01]  /*14620*/  FFMA.FTZ R107, R214, c[0x0][0x2d0], -R48.reuse ;  /* 0x0000b400d66b7a23 */ /* 0x100fe20000010830 */
[----:B------:R3:W-:Y:S01]  /*14630*/  MUFU.EX2 R245, R28 ;  /* 0x0000001c00f57308 */ /* 0x0007e20000000800 */
[C---:B------:R-:W-:Y:S02]  /*14640*/  FMUL.FTZ R38, R0.reuse, R134 ;  /* 0x0000008600267220 */ /* 0x040fe40000410000 */
[----:B------:R-:W-:Y:S02]  /*14650*/  FMUL.FTZ R39, R0, R135 ;  /* 0x0000008700277220 */ /* 0x000fe40000410000 */
[----:B------:R-:W-:Y:S02]  /*14660*/  FFMA.FTZ R106, R218, c[0x0][0x2d0], -R48 ;  /* 0x0000b400da6a7a23 */ /* 0x000fe40000010830 */
[--C-:B------:R-:W-:Y:S02]  /*14670*/  FFMA.FTZ R54, R157, c[0x0][0x2d0], -R52.reuse ;  /* 0x0000b4009d367a23 */ /* 0x100fe40000010834 */
[--C-:B------:R-:W-:Y:S01]  /*14680*/  FFMA.FTZ R130, R181, c[0x0][0x2d0], -R49.reuse ;  /* 0x0000b400b5827a23 */ /* 0x100fe20000010831 */
[----:B------:R4:W5:Y:S01]  /*14690*/  MUFU.EX2 R41, R29 ;  /* 0x0000001d00297308 */ /* 0x0009620000000800 */
[----:B------:R-:W-:Y:S02]  /*146a0*/  FMUL.FTZ R51, R0, R147 ;  /* 0x0000009300337220 */ /* 0x000fe40000410000 */
[----:B------:R-:W-:Y:S02]  /*146b0*/  FFMA.FTZ R119, R178, c[0x0][0x2d0], -R52 ;  /* 0x0000b400b2777a23 */ /* 0x000fe40000010834 */
[--C-:B-1----:R-:W-:Y:S02]  /*146c0*/  FFMA.FTZ R20, R170, c[0x0][0x2d0], -R48.reuse ;  /* 0x0000b400aa147a23 */ /* 0x102fe40000010830 */
[----:B------:R-:W-:Y:S03]  /*146d0*/  FMUL.FTZ R55, R0, R155 ;  /* 0x0000009b00377220 */ /* 0x000fe60000410000 */
[----:B------:R1:W-:Y:S01]  /*146e0*/  MUFU.EX2 R231, R20 ;  /* 0x0000001400e77308 */ /* 0x0003e20000000800 */
[----:B---3--:R-:W-:Y:S09]  /*146f0*/  FFMA.FTZ R28, R180, c[0x0][0x2d0], -R48 ;  /* 0x0000b400b41c7a23 */ /* 0x008ff20000010830 */
[----:B------:R3:W-:Y:S01]  /*14700*/  MUFU.EX2 R243, R28 ;  /* 0x0000001c00f37308 */ /* 0x0007e20000000800 */
[C---:B----4-:R-:W-:Y:S01]  /*14710*/  FMUL.FTZ R29, R60.reuse, R125 ;  /* 0x0000007d3c1d7220 */ /* 0x050fe20000410000 */
[----:B-----5:R-:W-:Y:S01]  /*14720*/  MOV R217, R41 ;  /* 0x0000002900d97202 */ /* 0x020fe20000000f00 */
[----:B------:R-:W-:Y:S02]  /*14730*/  FMUL.FTZ R41, R60, R137 ;  /* 0x000000893c297220 */ /* 0x000fe40000410000 */
[----:B------:R-:W-:Y:S05]  /*14740*/  FFMA.FTZ R125, R177, c[0x0][0x2d0], -R52 ;  /* 0x0000b400b17d7a23 */ /* 0x000fea0000010834 */
[----:B------:R4:W-:Y:S01]  /*14750*/  MUFU.EX2 R250, R32 ;  /* 0x0000002000fa7308 */ /* 0x0009e20000000800 */
[C---:B-1----:R-:W-:Y:S02]  /*14760*/  FMUL.FTZ R20, R2.reuse, R116 ;  /* 0x0000007402147220 */ /* 0x042fe40000410000 */
[--C-:B------:R-:W-:Y:S07]  /*14770*/  FFMA.FTZ R116, R71, c[0x0][0x2d0], -R48.reuse ;  /* 0x0000b40047747a23 */ /* 0x100fee0000010830 */
[----:B------:R-:W-:Y:S01]  /*14780*/  MUFU.EX2 R181, R81 ;  /* 0x0000005100b57308 */ /* 0x000fe20000000800 */
[-C--:B------:R-:W-:Y:S03]  /*14790*/  HMMA.16816.F32.BF16 R20, R56, R30.reuse, R20 ;  /* 0x0000001e3814723c */ /* 0x080fe60000041814 */
[----:B---3--:R-:W-:Y:S05]  /*147a0*/  FFMA.FTZ R28, R179, c[0x0][0x2d0], -R48 ;  /* 0x0000b400b31c7a23 */ /* 0x008fea0000010830 */
[C---:B------:R-:W-:Y:S01]  /*147b0*/  HMMA.16816.F32.BF16 R24, R64.reuse, R30, R24 ;  /* 0x0000001e4018723c */ /* 0x040fe20000041818 */
[----:B------:R1:W3:Y:S03]  /*147c0*/  MUFU.EX2 R42, R28 ;  /* 0x0000001c002a7308 */ /* 0x0002e60000000800 */
[----:B----4-:R-:W-:Y:S03]  /*147d0*/  FMUL.FTZ R32, R2, R128 ;  /* 0x0000008002207220 */ /* 0x010fe60000410000 */
[C---:B------:R-:W-:Y:S02]  /*147e0*/  FMUL.FTZ R30, R3.reuse, R126 ;  /* 0x0000007e031e7220 */ /* 0x040fe40000410000 */
[----:B------:R-:W-:Y:S02]  /*147f0*/  FMUL.FTZ R31, R3, R127 ;  /* 0x0000007f031f7220 */ /* 0x000fe40000410000 */
[----:B------:R4:W-:Y:S01]  /*14800*/  MUFU.EX2 R180, R54 ;  /* 0x0000003600b47308 */ /* 0x0009e20000000800 */
[--C-:B------:R-:W-:Y:S02]  /*14810*/  FFMA.FTZ R128, R182, c[0x0][0x2d0], -R49.reuse ;  /* 0x0000b400b6807a23 */ /* 0x100fe40000010831 */
[--C-:B------:R-:W-:Y:S02]  /*14820*/  FFMA.FTZ R126, R183, c[0x0][0x2d0], -R49.reuse ;  /* 0x0000b400b77e7a23 */ /* 0x100fe40000010831 */
[--C-:B------:R-:W-:Y:S05]  /*14830*/  FFMA.FTZ R127, R176, c[0x0][0x2d0], -R52.reuse ;  /* 0x0000b400b07f7a23 */ /* 0x100fea0000010834 */
[----:B------:R5:W-:Y:S01]  /*14840*/  MUFU.EX2 R182, R53 ;  /* 0x0000003500b67308 */ /* 0x000be20000000800 */
[--C-:B-1----:R-:W-:Y:S02]  /*14850*/  FFMA.FTZ R28, R36, c[0x0][0x2d0], -R49.reuse ;  /* 0x0000b400241c7a23 */ /* 0x102fe40000010831 */
[--C-:B------:R-:W-:Y:S07]  /*14860*/  FFMA.FTZ R36, R68, c[0x0][0x2d0], -R49.reuse ;  /* 0x0000b40044247a23 */ /* 0x100fee0000010831 */
[----:B------:R1:W-:Y:S01]  /*14870*/  MUFU.EX2 R234, R28 ;  /* 0x0000001c00ea7308 */ /* 0x0003e20000000800 */
[----:B----4-:R-:W-:Y:S09]  /*14880*/  FMUL.FTZ R54, R0, R154 ;  /* 0x0000009a00367220 */ /* 0x010ff20000410000 */
[----:B------:R-:W-:Y:S01]  /*14890*/  MUFU.EX2 R183, R82 ;  /* 0x0000005200b77308 */ /* 0x000fe20000000800 */
[----:B-----5:R-:W-:Y:S09]  /*148a0*/  FMUL.FTZ R53, R2, R153 ;  /* 0x0000009902357220 */ /* 0x020ff20000410000 */
[----:B------:R4:W-:Y:S01]  /*148b0*/  MUFU.EX2 R178, R80 ;  /* 0x0000005000b27308 */ /* 0x0009e20000000800 */
[----:B-1----:R-:W-:Y:S02]  /*148c0*/  FFMA.FTZ R28, R35, c[0x0][0x2d0], -R49 ;  /* 0x0000b400231c7a23 */ /* 0x002fe40000010831 */
[----:B------:R-:W-:Y:S02]  /*148d0*/  FMUL.FTZ R35, R0, R131 ;  /* 0x0000008300237220 */ /* 0x000fe40000410000 */
[----:B------:R-:W-:Y:S05]  /*148e0*/  FMUL.FTZ R49, R2, R145 ;  /* 0x0000009102317220 */ /* 0x000fea0000410000 */
[----:B------:R1:W5:Y:S01]  /*148f0*/  MUFU.EX2 R239, R28 ;  /* 0x0000001c00ef7308 */ /* 0x0003620000000800 */
[----:B------:R-:W-:Y:S02]  /*14900*/  FFMA.FTZ R131, R74, c[0x0][0x2d0], -R52 ;  /* 0x0000b4004a837a23 */ /* 0x000fe40000010834 */
[----:B------:R-:W-:Y:S07]  /*14910*/  LDSM.16.MT88.4 R72, [R189+0x800] ;  /* 0x00080000bd48783b */ /* 0x000fee0000004200 */
[----:B------:R-:W-:Y:S01]  /*14920*/  MUFU.EX2 R179, R62 ;  /* 0x0000003e00b37308 */ /* 0x000fe20000000800 */
[----:B----4-:R-:W-:Y:S09]  /*14930*/  LDSM.16.MT88.4 R80, [R190+0x800] ;  /* 0x00080000be50783b */ /* 0x010ff20000004200 */
[----:B------:R-:W-:Y:S01]  /*14940*/  MUFU.EX2 R171, R114 ;  /* 0x0000007200ab7308 */ /* 0x000fe20000000800 */
[----:B-1----:R-:W-:Y:S02]  /*14950*/  FMUL.FTZ R28, R60, R124 ;  /* 0x0000007c3c1c7220 */ /* 0x002fe40000410000 */
[--C-:B------:R-:W-:Y:S02]  /*14960*/  FFMA.FTZ R124, R69, c[0x0][0x2d0], -R48.reuse ;  /* 0x0000b400457c7a23 */ /* 0x100fe40000010830 */
[----:B------:R-:W1:Y:S05]  /*14970*/  LDSM.16.MT88.4 R68, [R192] ;  /* 0x00000000c044783b */ /* 0x000e6a0000004200 */
[----:B------:R-:W-:Y:S01]  /*14980*/  MUFU.EX2 R166, R156 ;  /* 0x0000009c00a67308 */ /* 0x000fe20000000800 */
[-C--:B------:R-:W-:Y:S08]  /*14990*/  HMMA.16816.F32.BF16 R28, R64, R44.reuse, R28 ;  /* 0x0000002c401c723c */ /* 0x080ff0000004181c */
[C---:B------:R-:W-:Y:S01]  /*149a0*/  HMMA.16816.F32.BF16 R32, R56.reuse, R44, R32 ;  /* 0x0000002c3820723c */ /* 0x040fe20000041820 */
[----:B------:R-:W-:Y:S06]  /*149b0*/  MUFU.EX2 R156, R120 ;  /* 0x00000078009c7308 */ /* 0x000fec0000000800 */
[--C-:B------:R-:W-:Y:S01]  /*149c0*/  FFMA.FTZ R44, R219, c[0x0][0x2d0], -R48.reuse ;  /* 0x0000b400db2c7a23 */ /* 0x100fe20000010830 */
[----:B---3--:R-:W-:Y:S01]  /*149d0*/  MOV R219, R42 ;  /* 0x0000002a00db7202 */ /* 0x008fe20000000f00 */
[----:B------:R-:W-:Y:S02]  /*149e0*/  FFMA.FTZ R45, R220, c[0x0][0x2d0], -R48 ;  /* 0x0000b400dc2d7a23 */ /* 0x000fe40000010830 */
[----:B------:R3:W-:Y:S01]  /*149f0*/  MUFU.EX2 R186, R44 ;  /* 0x0000002c00ba7308 */ /* 0x0007e20000000800 */
[--C-:B------:R-:W-:Y:S02]  /*14a00*/  FFMA.FTZ R48, R159, c[0x0][0x2d0], -R52.reuse ;  /* 0x0000b4009f307a23 */ /* 0x100fe40000010834 */
[----:B------:R-:W-:Y:S02]  /*14a10*/  FMUL.FTZ R42, R3, R138 ;  /* 0x0000008a032a7220 */ /* 0x000fe40000410000 */
[----:B------:R-:W-:Y:S05]  /*14a20*/  LDSM.16.MT88.4 R136, [R190+0x2000] ;  /* 0x00200000be88783b */ /* 0x000fea0000004200 */
[----:B------:R4:W-:Y:S10]  /*14a30*/  MUFU.EX2 R220, R36 ;  /* 0x0000002400dc7308 */ /* 0x0009f40000000800 */
[----:B------:R1:W-:Y:S01]  /*14a40*/  MUFU.EX2 R214, R45 ;  /* 0x0000002d00d67308 */ /* 0x0003e20000000800 */
[----:B---3--:R-:W-:Y:S02]  /*14a50*/  FFMA.FTZ R44, R173, c[0x0][0x2d0], -R52 ;  /* 0x0000b400ad2c7a23 */ /* 0x008fe40000010834 */
[C---:B------:R-:W-:Y:S07]  /*14a60*/  FMUL.FTZ R52, R2.reuse, R152 ;  /* 0x0000009802347220 */ /* 0x040fee0000410000 */
[----:B------:R3:W-:Y:S01]  /*14a70*/  MUFU.EX2 R134, R44 ;  /* 0x0000002c00867308 */ /* 0x0007e20000000800 */
[----:B----4-:R-:W-:Y:S09]  /*14a80*/  FMUL.FTZ R36, R2, R132 ;  /* 0x0000008402247220 */ /* 0x010ff20000410000 */
[----:B------:R4:W2:Y:S01]  /*14a90*/  MUFU.EX2 R135, R48 ;  /* 0x0000003000877308 */ /* 0x0008a20000000800 */
[-C--:B------:R-:W-:Y:S03]  /*14aa0*/  HMMA.16816.F32.BF16 R36, R56, R46.reuse, R36 ;  /* 0x0000002e3824723c */ /* 0x080fe60000041824 */
[C---:B-1----:R-:W-:Y:S05]  /*14ab0*/  FMUL.FTZ R45, R60.reuse, R141 ;  /* 0x0000008d3c2d7220 */ /* 0x042fea0000410000 */
[C---:B------:R-:W-:Y:S01]  /*14ac0*/  HMMA.16816.F32.BF16 R40, R64.reuse, R46, R40 ;  /* 0x0000002e4028723c */ /* 0x040fe20000041828 */
[----:B------:R1:W-:Y:S03]  /*14ad0*/  MUFU.EX2 R132, R102 ;  /* 0x0000006600847308 */ /* 0x0003e60000000800 */
[----:B---3--:R-:W-:Y:S03]  /*14ae0*/  FMUL.FTZ R44, R60, R140 ;  /* 0x0000008c3c2c7220 */ /* 0x008fe60000410000 */
[C---:B------:R-:W-:Y:S02]  /*14af0*/  FMUL.FTZ R46, R3.reuse, R142 ;  /* 0x0000008e032e7220 */ /* 0x040fe40000410000 */
[----:B------:R-:W-:Y:S02]  /*14b00*/  FMUL.FTZ R47, R3, R143 ;  /* 0x0000008f032f7220 */ /* 0x000fe40000410000 */
[----:B------:R-:W-:Y:S01]  /*14b10*/  MUFU.EX2 R141, R108 ;  /* 0x0000006c008d7308 */ /* 0x000fe20000000800 */
[C---:B----4-:R-:W-:Y:S04]  /*14b20*/  FMUL.FTZ R48, R2.reuse, R144 ;  /* 0x0000009002307220 */ /* 0x050fe80000410000 */
[-C--:B------:R-:W-:Y:S03]  /*14b30*/  HMMA.16816.F32.BF16 R44, R64, R68.reuse, R44 ;  /* 0x00000044402c723c */ /* 0x080fe6000004182c */
[----:B------:R-:W-:Y:S02]  /*14b40*/  FFMA.FTZ R2, R2, R251, R226 ;  /* 0x000000fb02027223 */ /* 0x000fe400000100e2 */
[----:B------:R-:W-:Y:S02]  /*14b50*/  MUFU.EX2 R140, R109 ;  /* 0x0000006d008c7308 */ /* 0x000fe40000000800 */
[----:B------:R-:W-:Y:S01]  /*14b60*/  FADD.FTZ R2, R227, R2 ;  /* 0x00000002e3027221 */ /* 0x000fe20000010000 */
[C---:B------:R-:W-:Y:S01]  /*14b70*/  HMMA.16816.F32.BF16 R48, R56.reuse, R68, R48 ;  /* 0x000000443830723c */ /* 0x040fe20000041830 */
[----:B-1----:R-:W-:Y:S03]  /*14b80*/  LDSM.16.MT88.4 R100, [R190+0x1000] ;  /* 0x00100000be64783b */ /* 0x002fe60000004200 */
[----:B------:R-:W-:Y:S03]  /*14b90*/  FADD.FTZ R2, R242, R2 ;  /* 0x00000002f2027221 */ /* 0x000fe60000010000 */
[----:B-----5:R-:W-:Y:S01]  /*14ba0*/  F2FP.BF16.PACK_AB R68, R239, R234 ;  /* 0x000000eaef44723e */ /* 0x020fe200000010ff */
[-C--:B------:R-:W-:Y:S01]  /*14bb0*/  HMMA.16816.F32.BF16 R52, R56, R70.reuse, R52 ;  /* 0x000000463834723c */ /* 0x080fe20000041834 */
[----:B------:R1:W-:Y:S03]  /*14bc0*/  MUFU.EX2 R143, R92 ;  /* 0x0000005c008f7308 */ /* 0x0003e60000000800 */
[----:B--2---:R-:W-:Y:S01]  /*14bd0*/  F2FP.BF16.PACK_AB R69, R135, R134 ;  /* 0x000000868745723e */ /* 0x004fe200000010ff */
[----:B------:R-:W-:Y:S02]  /*14be0*/  FFMA.FTZ R0, R0, R163, R161 ;  /* 0x000000a300007223 */ /* 0x000fe400000100a1 */
[C---:B------:R-:W-:Y:S02]  /*14bf0*/  FMUL.FTZ R56, R60.reuse, R148 ;  /* 0x000000943c387220 */ /* 0x040fe40000410000 */
[----:B------:R-:W-:Y:S02]  /*14c00*/  FMUL.FTZ R57, R60, R149 ;  /* 0x000000953c397220 */ /* 0x000fe40000410000 */
[----:B------:R-:W-:Y:S01]  /*14c10*/  MUFU.EX2 R142, R104 ;  /* 0x00000068008e7308 */ /* 0x000fe20000000800 */
[C---:B------:R-:W-:Y:S02]  /*14c20*/  FMUL.FTZ R58, R3.reuse, R150 ;  /* 0x00000096033a7220 */ /* 0x040fe40000410000 */
[----:B------:R-:W-:Y:S02]  /*14c30*/  FMUL.FTZ R59, R3, R151 ;  /* 0x00000097033b7220 */ /* 0x000fe40000410000 */
[----:B------:R-:W-:Y:S02]  /*14c40*/  FADD.FTZ R0, R162, R0 ;  /* 0x00000000a2007221 */ /* 0x000fe40000010000 */
[----:B------:R-:W-:Y:S02]  /*14c50*/  FFMA.FTZ R60, R60, R238, R225 ;  /* 0x000000ee3c3c7223 */ /* 0x000fe400000100e1 */
[----:B------:R-:W-:Y:S01]  /*14c60*/  FADD.FTZ R0, R235, R0 ;  /* 0x00000000eb007221 */ /* 0x000fe20000010000 */
[----:B------:R-:W-:Y:S01]  /*14c70*/  HMMA.16816.F32.BF16 R56, R64, R70, R56 ;  /* 0x000000464038723c */ /* 0x000fe20000041838 */
[----:B------:R2:W-:Y:S03]  /*14c80*/  MUFU.EX2 R163, R113 ;  /* 0x0000007100a37308 */ /* 0x0005e60000000800 */
[----:B------:R-:W-:Y:S02]  /*14c90*/  FADD.FTZ R63, R241, R0 ;  /* 0x00000000f13f7221 */ /* 0x000fe40000010000 */
[----:B-1----:R-:W-:Y:S01]  /*14ca0*/  FADD.FTZ R92, R244, R2 ;  /* 0x00000002f45c7221 */ /* 0x002fe20000010000 */
[----:B------:R-:W-:Y:S01]  /*14cb0*/  F2FP.BF16.PACK_AB R64, R252, R233 ;  /* 0x000000e9fc40723e */ /* 0x000fe200000010ff */
[----:B------:R-:W-:Y:S01]  /*14cc0*/  FADD.FTZ R60, R229, R60 ;  /* 0x0000003ce53c7221 */ /* 0x000fe20000010000 */
[----:B------:R-:W-:Y:S02]  /*14cd0*/  F2FP.BF16.PACK_AB R65, R246, R231 ;  /* 0x000000e7f641723e */ /* 0x000fe400000010ff */
[----:B------:R1:W-:Y:S01]  /*14ce0*/  MUFU.EX2 R161, R123 ;  /* 0x0000007b00a17308 */ /* 0x0003e20000000800 */
[----:B------:R-:W-:Y:S01]  /*14cf0*/  F2FP.BF16.PACK_AB R66, R217, R245 ;  /* 0x000000f5d942723e */ /* 0x000fe200000010ff */
[----:B------:R-:W-:Y:S01]  /*14d00*/  FADD.FTZ R0, R234, R92 ;  /* 0x0000005cea007221 */ /* 0x000fe20000010000 */
[----:B------:R-:W-:Y:S01]  /*14d10*/  F2FP.BF16.PACK_AB R67, R219, R243 ;  /* 0x000000f3db43723e */ /* 0x000fe200000010ff */
[----:B------:R-:W-:Y:S01]  /*14d20*/  FADD.FTZ R60, R232, R60 ;  /* 0x0000003ce83c7221 */ /* 0x000fe20000010000 */
[----:B------:R-:W-:Y:S01]  /*14d30*/  F2FP.BF16.PACK_AB R70, R220, R250 ;  /* 0x000000fadc46723e */ /* 0x000fe200000010ff */
[----:B------:R-:W-:Y:S01]  /*14d40*/  FFMA.FTZ R3, R3, R240, R223 ;  /* 0x000000f003037223 */ /* 0x000fe200000100df */
[----:B------:R-:W-:Y:S01]  /*14d50*/  F2FP.BF16.PACK_AB R71, R180, R182 ;  /* 0x000000b6b447723e */ /* 0x000fe200000010ff */
[----:B------:R-:W-:Y:S02]  /*14d60*/  FADD.FTZ R60, R249, R60 ;  /* 0x0000003cf93c7221 */ /* 0x000fe40000010000 */
[-C--:B------:R-:W-:Y:S01]  /*14d70*/  HMMA.16816.F32.BF16 R4, R64, R72.reuse, R4 ;  /* 0x000000484004723c */ /* 0x080fe20000041804 */
[----:B------:R-:W-:Y:S02]  /*14d80*/  MUFU.EX2 R176, R111 ;  /* 0x0000006f00b07308 */ /* 0x000fe40000000800 */
[----:B------:R-:W-:Y:S01]  /*14d90*/  FADD.FTZ R62, R233, R60 ;  /* 0x0000003ce93e7221 */ /* 0x000fe20000010000 */
[----:B--2---:R-:W-:Y:S01]  /*14da0*/  LDSM.16.MT88.4 R112, [R189+0x2000] ;  /* 0x00200000bd70783b */ /* 0x004fe20000004200 */
[----:B------:R-:W-:Y:S02]  /*14db0*/  FADD.FTZ R60, R134, R63 ;  /* 0x0000003f863c7221 */ /* 0x000fe40000010000 */
[----:B------:R-:W-:Y:S01]  /*14dc0*/  FADD.FTZ R3, R228, R3 ;  /* 0x00000003e4037221 */ /* 0x000fe20000010000 */
[C---:B------:R-:W-:Y:S03]  /*14dd0*/  HMMA.16816.F32.BF16 R8, R68.reuse, R72, R8 ;  /* 0x000000484408723c */ /* 0x040fe60000041808 */
[----:B------:R-:W2:Y:S01]  /*14de0*/  MUFU.EX2 R177, R110 ;  /* 0x0000006e00b17308 */ /* 0x000ea20000000800 */
[----:B------:R-:W-:Y:S01]  /*14df0*/  FADD.FTZ R3, R230, R3 ;  /* 0x00000003e6037221 */ /* 0x000fe20000010000 */
[----:B-1----:R-:W-:Y:S03]  /*14e00*/  LDSM.16.MT88.4 R120, [R193+0x2000] ;  /* 0x00200000c178783b */ /* 0x002fe60000004200 */
[-C--:B------:R-:W-:Y:S04]  /*14e10*/  HMMA.16816.F32.BF16 R12, R68, R74.reuse, R12 ;  /* 0x0000004a440c723c */ /* 0x080fe8000004180c */
[----:B------:R-:W-:Y:S01]  /*14e20*/  FADD.FTZ R3, R247, R3 ;  /* 0x00000003f7037221 */ /* 0x000fe20000010000 */
[----:B------:R-:W-:Y:S03]  /*14e30*/  MUFU.EX2 R165, R107 ;  /* 0x0000006b00a57308 */ /* 0x000fe60000000800 */
[C---:B------:R-:W-:Y:S01]  /*14e40*/  HMMA.16816.F32.BF16 R16, R64.reuse, R74, R16 ;  /* 0x0000004a4010723c */ /* 0x040fe20000041810 */
[----:B------:R-:W1:Y:S03]  /*14e50*/  LDSM.16.MT88.4 R72, [R192+0x800] ;  /* 0x00080000c048783b */ /* 0x000e660000004200 */
[----:B------:R-:W-:Y:S02]  /*14e60*/  FADD.FTZ R2, R231, R3 ;  /* 0x00000003e7027221 */ /* 0x000fe40000010000 */
[----:B------:R-:W-:Y:S01]  /*14e70*/  FADD.FTZ R3, R252, R62 ;  /* 0x0000003efc037221 */ /* 0x000fe20000010000 */
[----:B------:R-:W-:Y:S01]  /*14e80*/  MUFU.EX2 R168, R106 ;  /* 0x0000006a00a87308 */ /* 0x000fe20000000800 */
[-C--:B------:R-:W-:Y:S04]  /*14e90*/  HMMA.16816.F32.BF16 R84, R64, R76.reuse, R84 ;  /* 0x0000004c4054723c */ /* 0x080fe80000041854 */
[----:B--2---:R-:W-:Y:S01]  /*14ea0*/  F2FP.BF16.PACK_AB R148, R177, R176 ;  /* 0x000000b0b194723e */ /* 0x004fe200000010ff */
        /* <DEDUP_REMOVED lines=11> */
[----:B------:R-:W2:Y:S03]  /*14f60*/  LDSM.16.MT88.4 R76, [R189+0x1000] ;  /* 0x00100000bd4c783b */ /* 0x000ea60000004200 */
[----:B------:R-:W-:Y:S01]  /*14f70*/  FADD.FTZ R60, R243, R2 ;  /* 0x00000002f33c7221 */ /* 0x000fe20000010000 */
[----:B------:R-:W-:Y:S01]  /*14f80*/  MUFU.EX2 R170, R94 ;  /* 0x0000005e00aa7308 */ /* 0x000fe20000000800 */
[----:B------:R-:W-:Y:S02]  /*14f90*/  FADD.FTZ R2, R250, R62 ;  /* 0x0000003efa027221 */ /* 0x000fe40000010000 */
[-C--:B------:R-:W-:Y:S04]  /*14fa0*/  HMMA.16816.F32.BF16 R28, R64, R80.reuse, R28 ;  /* 0x00000050401c723c */ /* 0x080fe8000004181c */
[----:B------:R-:W-:Y:S03]  /*14fb0*/  FADD.FTZ R2, R220, R2 ;  /* 0x00000002dc027221 */ /* 0x000fe60000010000 */
[----:B------:R-:W3:Y:S01]  /*14fc0*/  MUFU.EX2 R94, R126 ;  /* 0x0000007e005e7308 */ /* 0x000ee20000000800 */
[C---:B------:R-:W-:Y:S08]  /*14fd0*/  HMMA.16816.F32.BF16 R32, R68.reuse, R80, R32 ;  /* 0x000000504420723c */ /* 0x040ff00000041820 */
[-C--:B------:R-:W-:Y:S01]  /*14fe0*/  HMMA.16816.F32.BF16 R36, R68, R82.reuse, R36 ;  /* 0x000000524424723c */ /* 0x080fe20000041824 */
[----:B------:R-:W-:Y:S07]  /*14ff0*/  MUFU.EX2 R172, R93 ;  /* 0x0000005d00ac7308 */ /* 0x000fee0000000800 */
[C---:B------:R-:W-:Y:S01]  /*15000*/  HMMA.16816.F32.BF16 R40, R64.reuse, R82, R40 ;  /* 0x000000524028723c */ /* 0x040fe20000041828 */
[----:B------:R-:W4:Y:S02]  /*15010*/  LDSM.16.MT88.4 R80, [R193+0x1000] ;  /* 0x00100000c150783b */ /* 0x000f240000004200 */
[----:B------:R-:W-:Y:S01]  /*15020*/  MUFU.EX2 R93, R128 ;  /* 0x00000080005d7308 */ /* 0x000fe20000000800 */
[----:B---3--:R-:W-:Y:S04]  /*15030*/  F2FP.BF16.PACK_AB R152, R94, R98 ;  /* 0x000000625e98723e */ /* 0x008fe800000010ff */
[-C--:B-1----:R-:W-:Y:S05]  /*15040*/  HMMA.16816.F32.BF16 R44, R64, R72.reuse, R44 ;  /* 0x00000048402c723c */ /* 0x082fea000004182c */
[----:B------:R-:W-:Y:S03]  /*15050*/  MUFU.EX2 R145, R117 ;  /* 0x0000007500917308 */ /* 0x000fe60000000800 */
[C---:B------:R-:W-:Y:S07]  /*15060*/  HMMA.16816.F32.BF16 R48, R68.reuse, R72, R48 ;  /* 0x000000484430723c */ /* 0x040fee0000041830 */
[----:B------:R-:W-:Y:S01]  /*15070*/  MUFU.EX2 R144, R118 ;  /* 0x0000007600907308 */ /* 0x000fe20000000800 */
[-C--:B------:R-:W-:Y:S07]  /*15080*/  HMMA.16816.F32.BF16 R52, R68, R74.reuse, R52 ;  /* 0x0000004a4434723c */ /* 0x080fee0000041834 */
        /* <DEDUP_REMOVED lines=8> */
[----:B------:R-:W3:Y:S01]  /*15110*/  MUFU.EX2 R162, R116 ;  /* 0x0000007400a27308 */ /* 0x000ee20000000800 */
[----:B------:R-:W-:Y:S02]  /*15120*/  F2FP.BF16.PACK_AB R66, R183, R181 ;  /* 0x000000b5b742723e */ /* 0x000fe400000010ff */
[----:B------:R-:W-:Y:S02]  /*15130*/  F2FP.BF16.PACK_AB R67, R178, R179 ;  /* 0x000000b3b243723e */ /* 0x000fe400000010ff */
[----:B------:R-:W-:Y:S05]  /*15140*/  F2FP.BF16.PACK_AB R71, R140, R141 ;  /* 0x0000008d8c47723e */ /* 0x000fea00000010ff */
[-C--:B--2---:R-:W-:Y:S01]  /*15150*/  HMMA.16816.F32.BF16 R4, R64, R76.reuse, R4 ;  /* 0x0000004c4004723c */ /* 0x084fe20000041804 */
[----:B------:R-:W2:Y:S07]  /*15160*/  MUFU.EX2 R159, R160 ;  /* 0x000000a0009f7308 */ /* 0x000eae0000000800 */
[C---:B------:R-:W-:Y:S03]  /*15170*/  HMMA.16816.F32.BF16 R8, R68.reuse, R76, R8 ;  /* 0x0000004c4408723c */ /* 0x040fe60000041808 */
[----:B------:R-:W5:Y:S01]  /*15180*/  MUFU.EX2 R157, R124 ;  /* 0x0000007c009d7308 */ /* 0x000f620000000800 */
[----:B---3--:R-:W-:Y:S04]  /*15190*/  F2FP.BF16.PACK_AB R149, R162, R163 ;  /* 0x000000a3a295723e */ /* 0x008fe800000010ff */
[-C--:B------:R-:W-:Y:S08]  /*151a0*/  HMMA.16816.F32.BF16 R12, R68, R78.reuse, R12 ;  /* 0x0000004e440c723c */ /* 0x080ff0000004180c */
[C---:B------:R-:W-:Y:S01]  /*151b0*/  HMMA.16816.F32.BF16 R16, R64.reuse, R78, R16 ;  /* 0x0000004e4010723c */ /* 0x040fe20000041810 */
[----:B------:R-:W3:Y:S03]  /*151c0*/  LDSM.16.MT88.4 R76, [R189+0x1800] ;  /* 0x00180000bd4c783b */ /* 0x000ee60000004200 */
[----:B--2---:R-:W-:Y:S04]  /*151d0*/  F2FP.BF16.PACK_AB R150, R159, R161 ;  /* 0x000000a19f96723e */ /* 0x004fe800000010ff */
[-C--:B----4-:R-:W-:Y:S04]  /*151e0*/  HMMA.16816.F32.BF16 R84, R64, R80.reuse, R84 ;  /* 0x000000504054723c */ /* 0x090fe80000041854 */
[----:B-----5:R-:W-:Y:S04]  /*151f0*/  F2FP.BF16.PACK_AB R151, R157, R158 ;  /* 0x0000009e9d97723e */ /* 0x020fe800000010ff */
[C---:B------:R-:W-:Y:S08]  /*15200*/  HMMA.16816.F32.BF16 R88, R68.reuse, R80, R88 ;  /* 0x000000504458723c */ /* 0x040ff00000041858 */
[-C--:B------:R-:W-:Y:S08]  /*15210*/  HMMA.16816.F32.BF16 R20, R68, R82.reuse, R20 ;  /* 0x000000524414723c */ /* 0x080ff00000041814 */
[C---:B------:R-:W-:Y:S01]  /*15220*/  HMMA.16816.F32.BF16 R24, R64.reuse, R82, R24 ;  /* 0x000000524018723c */ /* 0x040fe20000041818 */
[----:B------:R-:W2:Y:S07]  /*15230*/  LDSM.16.MT88.4 R80, [R193+0x1800] ;  /* 0x00180000c150783b */ /* 0x000eae0000004200 */
[-C--:B------:R-:W-:Y:S08]  /*15240*/  HMMA.16816.F32.BF16 R28, R64, R100.reuse, R28 ;  /* 0x00000064401c723c */ /* 0x080ff0000004181c */
[C---:B------:R-:W-:Y:S08]  /*15250*/  HMMA.16816.F32.BF16 R32, R68.reuse, R100, R32 ;  /* 0x000000644420723c */ /* 0x040ff00000041820 */
[-C--:B------:R-:W-:Y:S08]  /*15260*/  HMMA.16816.F32.BF16 R36, R68, R102.reuse, R36 ;  /* 0x000000664424723c */ /* 0x080ff00000041824 */
[C---:B------:R-:W-:Y:S01]  /*15270*/  HMMA.16816.F32.BF16 R40, R64.reuse, R102, R40 ;  /* 0x000000664028723c */ /* 0x040fe20000041828 */
[----:B------:R-:W4:Y:S07]  /*15280*/  LDSM.16.MT88.4 R100, [R190+0x1800] ;  /* 0x00180000be64783b */ /* 0x000f2e0000004200 */
        /* <DEDUP_REMOVED lines=13> */
[-C--:B---3--:R-:W-:Y:S08]  /*15360*/  HMMA.16816.F32.BF16 R4, R64, R76.reuse, R4 ;  /* 0x0000004c4004723c */ /* 0x088ff00000041804 */
[C---:B------:R-:W-:Y:S01]  /*15370*/  HMMA.16816.F32.BF16 R8, R68.reuse, R76, R8 ;  /* 0x0000004c4408723c */ /* 0x040fe20000041808 */
[----:B------:R-:W-:Y:S07]  /*15380*/  MUFU.EX2 R77, R127 ;  /* 0x0000007f004d7308 */ /* 0x000fee0000000800 */
[-C--:B------:R-:W-:Y:S03]  /*15390*/  HMMA.16816.F32.BF16 R12, R68, R78.reuse, R12 ;  /* 0x0000004e440c723c */ /* 0x080fe6000004180c */
[----:B------:R-:W-:Y:S05]  /*153a0*/  MUFU.EX2 R76, R129 ;  /* 0x00000081004c7308 */ /* 0x000fea0000000800 */
[C---:B------:R-:W-:Y:S05]  /*153b0*/  HMMA.16816.F32.BF16 R16, R64.reuse, R78, R16 ;  /* 0x0000004e4010723c */ /* 0x040fea0000041810 */
[----:B------:R-:W3:Y:S03]  /*153c0*/  MUFU.EX2 R79, R130 ;  /* 0x00000082004f7308 */ /* 0x000ee60000000800 */
[-C--:B--2---:R-:W-:Y:S07]  /*153d0*/  HMMA.16816.F32.BF16 R84, R64, R80.reuse, R84 ;  /* 0x000000504054723c */ /* 0x084fee0000041854 */
[----:B------:R-:W2:Y:S01]  /*153e0*/  MUFU.EX2 R78, R125 ;  /* 0x0000007d004e7308 */ /* 0x000ea20000000800 */
[C---:B------:R-:W-:Y:S08]  /*153f0*/  HMMA.16816.F32.BF16 R88, R68.reuse, R80, R88 ;  /* 0x000000504458723c */ /* 0x040ff00000041858 */
[-C--:B------:R-:W-:Y:S04]  /*15400*/  HMMA.16816.F32.BF16 R20, R68, R82.reuse, R20 ;  /* 0x000000524414723c */ /* 0x080fe80000041814 */
[----:B---3--:R-:W-:Y:S04]  /*15410*/  F2FP.BF16.PACK_AB R154, R79, R93 ;  /* 0x0000005d4f9a723e */ /* 0x008fe800000010ff */
[C---:B------:R-:W-:Y:S04]  /*15420*/  HMMA.16816.F32.BF16 R24, R64.reuse, R82, R24 ;  /* 0x000000524018723c */ /* 0x040fe80000041818 */
[----:B--2---:R-:W-:Y:S04]  /*15430*/  F2FP.BF16.PACK_AB R153, R77, R78 ;  /* 0x0000004e4d99723e */ /* 0x004fe800000010ff */
[-C--:B----4-:R-:W-:Y:S08]  /*15440*/  HMMA.16816.F32.BF16 R28, R64, R100.reuse, R28 ;  /* 0x00000064401c723c */ /* 0x090ff0000004181c */
[C---:B------:R-:W-:Y:S08]  /*15450*/  HMMA.16816.F32.BF16 R32, R68.reuse, R100, R32 ;  /* 0x000000644420723c */ /* 0x040ff00000041820 */
[-C--:B------:R-:W-:Y:S08]  /*15460*/  HMMA.16816.F32.BF16 R36, R68, R102.reuse, R36 ;  /* 0x000000664424723c */ /* 0x080ff00000041824 */
[C---:B------:R-:W-:Y:S08]  /*15470*/  HMMA.16816.F32.BF16 R40, R64.reuse, R102, R40 ;  /* 0x000000664028723c */ /* 0x040ff00000041828 */
[-C--:B-1----:R-:W-:Y:S08]  /*15480*/  HMMA.16816.F32.BF16 R44, R64, R72.reuse, R44 ;  /* 0x00000048402c723c */ /* 0x082ff0000004182c */
[C---:B------:R-:W-:Y:S01]  /*15490*/  HMMA.16816.F32.BF16 R48, R68.reuse, R72, R48 ;  /* 0x000000484430723c */ /* 0x040fe20000041830 */
[----:B------:R-:W1:Y:S07]  /*154a0*/  MUFU.EX2 R72, R131 ;  /* 0x0000008300487308 */ /* 0x000e6e0000000800 */
[-C--:B------:R-:W-:Y:S08]  /*154b0*/  HMMA.16816.F32.BF16 R52, R68, R74.reuse, R52 ;  /* 0x0000004a4434723c */ /* 0x080ff00000041834 */
[----:B------:R-:W-:Y:S08]  /*154c0*/  HMMA.16816.F32.BF16 R56, R64, R74, R56 ;  /* 0x0000004a4038723c */ /* 0x000ff00000041838 */
[-C--:B------:R-:W-:Y:S01]  /*154d0*/  HMMA.16816.F32.BF16 R100, R148, R112.reuse, R4 ;  /* 0x000000709464723c */ /* 0x080fe20000041804 */
[----:B------:R-:W2:Y:S04]  /*154e0*/  LDSM.16.MT88.4 R4, [R192+0x2000] ;  /* 0x00200000c004783b */ /* 0x000ea80000004200 */
[----:B-1----:R-:W-:Y:S07]  /*154f0*/  F2FP.BF16.PACK_AB R155, R72, R76 ;  /* 0x0000004c489b723e */ /* 0x002fee00000010ff */
[C---:B------:R-:W-:Y:S07]  /*15500*/  HMMA.16816.F32.BF16 R104, R152.reuse, R112, R8 ;  /* 0x000000709868723c */ /* 0x040fee0000041808 */
[----:B------:R-:W-:Y:S01]  /*15510*/  FADD.FTZ R9, R133, R2 ;  /* 0x0000000285097221 */ /* 0x000fe20000010000 */
[-C--:B------:R-:W-:Y:S01]  /*15520*/  HMMA.16816.F32.BF16 R108, R152, R114.reuse, R12 ;  /* 0x00000072986c723c */ /* 0x080fe2000004180c */
[----:B------:R-:W3:Y:S03]  /*15530*/  LDL R12, [R1+0x4] ;  /* 0x00000400010c7983 */ /* 0x000ee60000100800 */
        /* <DEDUP_REMOVED lines=45> */
[----:B------:R-:W-:Y:S01]  /*15810*/  FADD.FTZ R4, R99, R0 ;  /* 0x0000000063047221 */ /* 0x000fe20000010000 */
[----:B------:R-:W-:Y:S01]  /*15820*/  MOV R99, R61 ;  /* 0x0000003d00637202 */ /* 0x000fe20000000f00 */
[----:B------:R-:W-:Y:S02]  /*15830*/  FADD.FTZ R2, R163, R8 ;  /* 0x00000008a3027221 */ /* 0x000fe40000010000 */
[----:B------:R-:W-:Y:S01]  /*15840*/  FADD.FTZ R0, R98, R5 ;  /* 0x0000000562007221 */ /* 0x000fe20000010000 */
[----:B------:R-:W-:Y:S04]  /*15850*/  HMMA.16816.F32.BF16 R148, R148, R6, R56 ;  /* 0x000000069494723c */ /* 0x000fe80000041838 */
[----:B------:R-:W-:Y:S01]  /*15860*/  FADD.FTZ R4, R78, R4 ;  /* 0x000000044e047221 */ /* 0x000fe20000010000 */
[----:B------:R-:W-:Y:S01]  /*15870*/  MOV R98, R95 ;  /* 0x0000005f00627202 */ /* 0x000fe20000000f00 */
[----:B------:R-:W-:Y:S02]  /*15880*/  FADD.FTZ R5, R162, R2 ;  /* 0x00000002a2057221 */ /* 0x000fe40000010000 */
[----:B------:R-:W-:Y:S01]  /*15890*/  FADD.FTZ R2, R94, R0 ;  /* 0x000000005e027221 */ /* 0x000fe20000010000 */
[----:B------:R-:W-:Y:S03]  /*158a0*/  MOV R94, R96 ;  /* 0x00000060005e7202 */ /* 0x000fe60000000f00 */
[----:B------:R-:W-:Y:S02]  /*158b0*/  FADD.FTZ R0, R77, R4 ;  /* 0x000000044d007221 */ /* 0x000fe40000010000 */
[----:B------:R-:W-:Y:S01]  /*158c0*/  FADD.FTZ R4, R93, R2 ;  /* 0x000000025d047221 */ /* 0x000fe20000010000 */
[----:B------:R-:W-:Y:S01]  /*158d0*/  MOV R93, R97 ;  /* 0x00000061005d7202 */ /* 0x000fe20000000f00 */
[----:B------:R-:W-:Y:S01]  /*158e0*/  FADD.FTZ R2, R76, R0 ;  /* 0x000000004c027221 */ /* 0x000fe20000010000 */
[----:B------:R-:W-:Y:S01]  /*158f0*/  IADD3 R0, R206, -0x1, RZ ;  /* 0xffffffffce007810 */ /* 0x000fe20007ffe0ff */
[----:B------:R-:W-:Y:S02]  /*15900*/  FADD.FTZ R3, R177, R3 ;  /* 0x00000003b1037221 */ /* 0x000fe40000010000 */
[----:B------:R-:W-:Y:S02]  /*15910*/  FADD.FTZ R2, R72, R2 ;  /* 0x0000000248027221 */ /* 0x000fe40000010000 */
[----:B------:R-:W-:Y:S02]  /*15920*/  FADD.FTZ R3, R161, R3 ;  /* 0x00000003a1037221 */ /* 0x000fe40000010000 */
[----:B------:R-:W-:Y:S01]  /*15930*/  FADD.FTZ R5, R158, R5 ;  /* 0x000000059e057221 */ /* 0x000fe20000010000 */
[----:B------:R1:W-:Y:S01]  /*15940*/  STL [R1], R2 ;  /* 0x0000000201007387 */ /* 0x0003e20000100800 */
[----:B------:R-:W-:Y:S02]  /*15950*/  FADD.FTZ R238, R159, R3 ;  /* 0x000000039fee7221 */ /* 0x000fe40000010000 */
[----:B------:R-:W-:Y:S02]  /*15960*/  FADD.FTZ R240, R157, R5 ;  /* 0x000000059df07221 */ /* 0x000fe40000010000 */
[----:B------:R-:W-:Y:S01]  /*15970*/  FADD.FTZ R251, R79, R4 ;  /* 0x000000044ffb7221 */ /* 0x000fe20000010000 */
[----:B---3--:R-:W-:Y:S02]  /*15980*/  ISETP.GT.AND P0, PT, R206, R12, PT ;  /* 0x0000000cce00720c */ /* 0x008fe40003f04270 */
[----:B------:R-:W-:Y:S11]  /*15990*/  MOV R206, R0 ;  /* 0x0000000000ce7202 */ /* 0x000ff60000000f00 */
[----:B-1----:R-:W-:-:S05]  /*159a0*/  @P0 BRA `(.L_x_2643) ;  /* 0xffffb00000000947 */ /* 0x002fca000383ffff */
.L_x_2615:
[----:B------:R-:W-:Y:S05]  /*159b0*/  BRA.DIV ~URZ, `(.L_x_2644) ;  /* 0x000085527f007947 */ /* 0x000fea000b800000 */
[----:B------:R1:W2:Y:S02]  /*159c0*/  SHFL.BFLY PT, R0, R238, 0x2, 0x1f ;  /* 0x0c401f00ee007f89 */ /* 0x0002a400000e0000 */
.L_x_2763:
[----:B--2---:R-:W-:Y:S01]  /*159d0*/  FADD.FTZ R4, R0, R238 ;  /* 0x000000ee00047221 */ /* 0x004fe20000010000 */
[----:B------:R-:W-:Y:S05]  /*159e0*/  BRA.DIV ~URZ, `(.L_x_2645) ;  /* 0x000085827f007947 */ /* 0x000fea000b800000 */
[----:B------:R-:W2:Y:S04]  /*159f0*/  LDL.LU R9, [R1] ;  /* 0x0000000001097983 */ /* 0x000ea80000300800 */
[----:B------:R-:W3:Y:S04]  /*15a00*/  SHFL.BFLY PT, R0, R240, 0x2, 0x1f ;  /* 0x0c401f00f0007f89 */ /* 0x000ee800000e0000 */
[----:B------:R-:W4:Y:S04]  /*15a10*/  SHFL.BFLY PT, R2, R251, 0x2, 0x1f ;  /* 0x0c401f00fb027f89 */ /* 0x000f2800000e0000 */
[----:B------:R-:W5:Y:S01]  /*15a20*/  SHFL.BFLY PT, R3, R4, 0x1, 0x1f ;  /* 0x0c201f0004037f89 */ /* 0x000f6200000e0000 */
[----:B---3--:R-:W-:-:S02]  /*15a30*/  FADD.FTZ R0, R0, R240 ;  /* 0x000000f000007221 */ /* 0x008fc40000010000 */
[----:B----4-:R-:W-:-:S03]  /*15a40*/  FADD.FTZ R2, R2, R251 ;  /* 0x000000fb02027221 */ /* 0x010fc60000010000 */
[----:B------:R-:W3:Y:S01]  /*15a50*/  SHFL.BFLY PT, R5, R0, 0x1, 0x1f ;  /* 0x0c201f0000057f89 */ /* 0x000ee200000e0000 */
[----:B-----5:R-:W-:-:S03]  /*15a60*/  FADD.FTZ R4, R4, R3 ;  /* 0x0000000304047221 */ /* 0x020fc60000010000 */
[----:B------:R-:W4:Y:S01]  /*15a70*/  SHFL.BFLY PT, R6, R2, 0x1, 0x1f ;  /* 0x0c201f0002067f89 */ /* 0x000f2200000e0000 */
[----:B---3--:R-:W-:Y:S02]  /*15a80*/  FADD.FTZ R5, R0, R5 ;  /* 0x0000000500057221 */ /* 0x008fe40000010000 */
[----:B----4-:R-:W-:Y:S01]  /*15a90*/  FADD.FTZ R6, R2, R6 ;  /* 0x0000000602067221 */ /* 0x010fe20000010000 */
[----:B--2---:R-:W2:Y:S02]  /*15aa0*/  SHFL.BFLY PT, R7, R9, 0x2, 0x1f ;  /* 0x0c401f0009077f89 */ /* 0x004ea400000e0000 */
[----:B--2---:R-:W-:-:S05]  /*15ab0*/  FADD.FTZ R7, R7, R9 ;  /* 0x0000000907077221 */ /* 0x004fca0000010000 */
[----:B------:R2:W3:Y:S02]  /*15ac0*/  SHFL.BFLY PT, R8, R7, 0x1, 0x1f ;  /* 0x0c201f0007087f89 */ /* 0x0004e400000e0000 */
.L_x_2764:
[----:B------:R-:W-:Y:S01]  /*15ad0*/  FSETP.NE.FTZ.AND P3, PT, R4, RZ, PT ;  /* 0x000000ff0400720b */ /* 0x000fe20003f75000 */
[----:B------:R-:W-:Y:S01]  /*15ae0*/  CS2R R2, SRZ ;  /* 0x0000000000027805 */ /* 0x000fe2000001ff00 */
[----:B------:R-:W-:Y:S02]  /*15af0*/  MOV R0, RZ ;  /* 0x000000ff00007202 */ /* 0x000fe40000000f00 */
[----:B------:R-:W-:Y:S02]  /*15b00*/  FSETP.NE.FTZ.AND P2, PT, R5, RZ, PT ;  /* 0x000000ff0500720b */ /* 0x000fe40003f55000 */
[----:B------:R-:W-:Y:S02]  /*15b10*/  FSETP.NE.FTZ.AND P1, PT, R6, RZ, PT ;  /* 0x000000ff0600720b */ /* 0x000fe40003f35000 */
[----:B------:R-:W-:Y:S02]  /*15b20*/  MOV R25, 0xff800000 ;  /* 0xff80000000197802 */ /* 0x000fe40000000f00 */
[----:B------:R-:W-:-:S02]  /*15b30*/  MOV R23, 0xff800000 ;  /* 0xff80000000177802 */ /* 0x000fc40000000f00 */
[----:B------:R-:W-:Y:S01]  /*15b40*/  MOV R24, 0xff800000 ;  /* 0xff80000000187802 */ /* 0x000fe20000000f00 */
[----:B------:R-:W4:Y:S01]  /*15b50*/  @P3 MUFU.RCP R0, R4 ;  /* 0x0000000400003308 */ /* 0x000f220000001000 */
[----:B------:R-:W-:-:S05]  /*15b60*/  MOV R22, 0xff800000 ;  /* 0xff80000000167802 */ /* 0x000fca0000000f00 */
[----:B------:R-:W-:Y:S02]  /*15b70*/  @P1 MOV R10, 0x3f317218 ;  /* 0x3f317218000a1802 */ /* 0x000fe40000000f00 */
[----:B------:R5:W-:Y:S01]  /*15b80*/  @P3 MUFU.LG2 R9, R4 ;  /* 0x0000000400093308 */ /* 0x000be20000000c00 */
[----:B----4-:R-:W-:-:S07]  /*15b90*/  FMUL.FTZ R66, R0, R100 ;  /* 0x0000006400427220 */ /* 0x010fce0000410000 */
[----:B------:R-:W-:Y:S01]  /*15ba0*/  @P2 MUFU.RCP R3, R5 ;  /* 0x0000000500032308 */ /* 0x000fe20000001000 */
[C---:B------:R-:W-:Y:S02]  /*15bb0*/  FMUL.FTZ R67, R0.reuse, R101 ;  /* 0x0000006500437220 */ /* 0x040fe40000410000 */
[C---:B------:R-:W-:Y:S02]  /*15bc0*/  FMUL.FTZ R68, R0.reuse, R112 ;  /* 0x0000007000447220 */ /* 0x040fe40000410000 */
[----:B------:R-:W-:Y:S02]  /*15bd0*/  FMUL.FTZ R69, R0, R113 ;  /* 0x0000007100457220 */ /* 0x000fe40000410000 */
[----:B---3-5:R-:W-:Y:S01]  /*15be0*/  FADD.FTZ R4, R8, R7 ;  /* 0x0000000708047221 */ /* 0x028fe20000010000 */
[----:B------:R-:W-:Y:S01]  /*15bf0*/  @P1 MUFU.RCP R2, R6 ;  /* 0x0000000600021308 */ /* 0x000fe20000001000 */
[C---:B------:R-:W-:Y:S02]  /*15c00*/  FMUL.FTZ R70, R0.reuse, R84 ;  /* 0x0000005400467220 */ /* 0x040fe40000410000 */
[----:B------:R-:W-:Y:S01]  /*15c10*/  FMUL.FTZ R71, R0, R85 ;  /* 0x0000005500477220 */ /* 0x000fe20000410000 */
[----:B------:R-:W-:Y:S01]  /*15c20*/  FSETP.NE.FTZ.AND P0, PT, R4, RZ, PT ;  /* 0x000000ff0400720b */ /* 0x000fe20003f15000 */
[----:B------:R-:W-:-:S02]  /*15c30*/  FMUL.FTZ R72, R0, R120 ;  /* 0x0000007800487220 */ /* 0x000fc40000410000 */
[C---:B------:R-:W-:Y:S01]  /*15c40*/  FMUL.FTZ R73, R0.reuse, R121 ;  /* 0x0000007900497220 */ /* 0x040fe20000410000 */
[----:B--2---:R2:W3:Y:S01]  /*15c50*/  @P2 MUFU.LG2 R7, R5 ;  /* 0x0000000500072308 */ /* 0x0044e20000000c00 */
        /* <DEDUP_REMOVED lines=8> */
[----:B--2---:R-:W-:Y:S01]  /*15ce0*/  @P2 MOV R5, 0x3f317218 ;  /* 0x3f31721800052802 */ /* 0x004fe20000000f00 */
[----:B------:R-:W2:Y:S01]  /*15cf0*/  @P1 MUFU.LG2 R0, R6 ;  /* 0x0000000600001308 */ /* 0x000ea20000000c00 */
        /* <DEDUP_REMOVED lines=8> */
[----:B--2---:R-:W-:Y:S01]  /*15d80*/  @P1 FMUL.FTZ R7, R0, 0.69314718246459960938 ;  /* 0x3f31721800071820 */ /* 0x004fe20000410000 */
[----:B------:R-:W-:Y:S01]  /*15d90*/  MOV R0, RZ ;  /* 0x000000ff00007202 */ /* 0x000fe20000000f00 */
[----:B------:R-:W-:-:S02]  /*15da0*/  FMUL.FTZ R85, R3, R123 ;  /* 0x0000007b03557220 */ /* 0x000fc40000410000 */
[C---:B------:R-:W-:Y:S02]  /*15db0*/  FMUL.FTZ R98, R3.reuse, R126 ;  /* 0x0000007e03627220 */ /* 0x040fe40000410000 */
[C---:B------:R-:W-:Y:S01]  /*15dc0*/  FMUL.FTZ R99, R3.reuse, R127 ;  /* 0x0000007f03637220 */ /* 0x040fe20000410000 */
[----:B------:R-:W2:Y:S01]  /*15dd0*/  @P0 MUFU.RCP R0, R4 ;  /* 0x0000000400000308 */ /* 0x000ea20000001000 */
        /* <DEDUP_REMOVED lines=23> */
[----:B------:R3:W4:Y:S01]  /*15f50*/  @P0 MUFU.LG2 R2, R4 ;  /* 0x0000000400020308 */ /* 0x0007220000000c00 */
[----:B------:R-:W-:Y:S02]  /*15f60*/  @P3 FMUL.FTZ R6, R3, c[0x0][0x2d0] ;  /* 0x0000b40003063a20 */ /* 0x000fe40000410000 */
[----:B------:R-:W-:Y:S02]  /*15f70*/  @P1 FMUL.FTZ R3, R10, c[0x0][0x2d0] ;  /* 0x0000b4000a031a20 */ /* 0x000fe40000410000 */
[----:B------:R-:W-:Y:S02]  /*15f80*/  @P3 FMUL.FTZ R9, R9, 0.69314718246459960938 ;  /* 0x3f31721809093820 */ /* 0x000fe40000410000 */
[----:B------:R-:W-:Y:S01]  /*15f90*/  @P1 FFMA.FTZ R25, R3, R95, R7 ;  /* 0x0000005f03191223 */ /* 0x000fe20000010007 */
[----:B------:R-:W-:Y:S01]  /*15fa0*/  @P0 MOV R3, 0x3f317218 ;  /* 0x3f31721800030802 */ /* 0x000fe20000000f00 */
[----:B------:R-:W-:Y:S02]  /*15fb0*/  @P2 FMUL.FTZ R5, R5, c[0x0][0x2d0] ;  /* 0x0000b40005052a20 */ /* 0x000fe40000410000 */
[----:B--2---:R-:W-:-:S02]  /*15fc0*/  FMUL.FTZ R30, R0, R106 ;  /* 0x0000006a001e7220 */ /* 0x004fc40000410000 */
[----:B------:R-:W-:Y:S02]  /*15fd0*/  @P0 FMUL.FTZ R3, R3, c[0x0][0x2d0] ;  /* 0x0000b40003030a20 */ /* 0x000fe40000410000 */
[----:B------:R-:W-:Y:S01]  /*15fe0*/  FMUL.FTZ R31, R0, R107 ;  /* 0x0000006b001f7220 */ /* 0x000fe20000410000 */
[----:B---3--:R-:W-:Y:S01]  /*15ff0*/  MOV R4, 0x1 ;  /* 0x0000000100047802 */ /* 0x008fe20000000f00 */
[----:B----4-:R-:W-:Y:S02]  /*16000*/  @P0 FMUL.FTZ R2, R2, 0.69314718246459960938 ;  /* 0x3f31721802020820 */ /* 0x010fe40000410000 */
        /* <DEDUP_REMOVED lines=18> */
.L_x_2510:
        /* <DEDUP_REMOVED lines=19> */
.L_x_2647:
[----:B---3--:R-:W-:Y:S05]  /*16260*/  BSYNC B0 ;  /* 0x0000000000007941 */ /* 0x008fea0003800000 */
.L_x_2646:
        /* <DEDUP_REMOVED lines=101> */
.L_x_2650:
        /* <DEDUP_REMOVED lines=132> */
.L_x_2765:
[----:B------:R-:W-:Y:S05]  /*17100*/  BRA.DIV ~URZ, `(.L_x_2653) ;  /* 0x000071227f007947 */ /* 0x000fea000b800000 */
[----:B------:R3:W4:Y:S02]  /*17110*/  SHFL.IDX PT, R2, R6, RZ, 0x181f ;  /* 0x00181fff06027589 */ /* 0x00072400000e0000 */
.L_x_2766:
        /* <DEDUP_REMOVED lines=14> */
.L_x_2767:
        /* <DEDUP_REMOVED lines=8> */
.L_x_2768:
[----:B------:R-:W-:Y:S05]  /*17280*/  BRA.DIV ~URZ, `(.L_x_2656) ;  /* 0x000071527f007947 */ /* 0x000fea000b800000 */
[----:B-1----:R1:W2:Y:S02]  /*17290*/  SHFL.IDX PT, R2, R6, 0x2, 0x181f ;  /* 0x00581f0006027f89 */ /* 0x0022a400000e0000 */
.L_x_2769:
        /* <DEDUP_REMOVED lines=9> */
.L_x_2770:
        /* <DEDUP_REMOVED lines=8> */
.L_x_2771:
[----:B------:R-:W-:Y:S05]  /*173b0*/  BRA.DIV ~URZ, `(.L_x_2659) ;  /* 0x000071d27f007947 */ /* 0x000fea000b800000 */
[----:B--2---:R2:W1:Y:S02]  /*173c0*/  SHFL.IDX PT, R2, R6, 0x4, 0x181f ;  /* 0x00981f0006027f89 */ /* 0x00446400000e0000 */
.L_x_2772:
        /* <DEDUP_REMOVED lines=9> */
.L_x_2773:
        /* <DEDUP_REMOVED lines=8> */
.L_x_2774:
[----:B------:R-:W-:Y:S05]  /*174e0*/  BRA.DIV ~URZ, `(.L_x_2662) ;  /* 0x000072527f007947 */ /* 0x000fea000b800000 */
[----:B--2---:R2:W3:Y:S02]  /*174f0*/  SHFL.IDX PT, R2, R6, 0x6, 0x181f ;  /* 0x00d81f0006027f89 */ /* 0x0044e400000e0000 */
.L_x_2775:
        /* <DEDUP_REMOVED lines=9> */
.L_x_2776:
        /* <DEDUP_REMOVED lines=8> */
.L_x_2651:
        /* <DEDUP_REMOVED lines=33> */
.L_x_2777:
[----:B------:R-:W-:Y:S05]  /*17820*/  BRA.DIV ~URZ, `(.L_x_2666) ;  /* 0x000070c27f007947 */ /* 0x000fea000b800000 */
[----:B------:R3:W4:Y:S02]  /*17830*/  SHFL.IDX PT, R0, R12, RZ, 0x1c1f ;  /* 0x001c1fff0c007589 */ /* 0x00072400000e0000 */
.L_x_2778:
        /* <DEDUP_REMOVED lines=28> */
[C---:B------:R-:W-:Y:S02]  /*17a00*/  IADD3 R11, R248.reuse, 0x28, RZ ;  /* 0x00000028f80b7810 */ /* 0x040fe40007ffe0ff */
[----:B----4-:R-:W-:Y:S01]  /*17a10*/  @!P1 LEA R6, P0, R9, R0, 0x2 ;  /* 0x0000000009069211 */ /* 0x010fe200078010ff */
[----:B------:R2:W-:Y:S01]  /*17a20*/  @!P3 ST.E.64 [R2.64], R70 ;  /* 0x000000460200b985 */ /* 0x0005e2000c101b06 */
[----:B------:R-:W-:Y:S02]  /*17a30*/  ISETP.GE.AND P4, PT, R11, c[0x0][0x3c8], PT ;  /* 0x0000f2000b007a0c */ /* 0x000fe40003f86270 */
[----:B------:R-:W-:Y:S02]  /*17a40*/  @!P1 LEA.HI.X R7, R9, R4, R10, 0x2, P0 ;  /* 0x0000000409079211 */ /* 0x000fe400000f140a */
[----:B------:R-:W-:-:S02]  /*17a50*/  IADD3 R9, R248, 0x20, RZ ;  /* 0x00000020f8097810 */ /* 0x000fc40007ffe0ff */
[C---:B------:R-:W-:Y:S01]  /*17a60*/  IADD3 R13, R248.reuse, 0x30, RZ ;  /* 0x00000030f80d7810 */ /* 0x040fe20007ffe0ff */
        /* <DEDUP_REMOVED lines=10> */
[C---:B------:R-:W-:Y:S02]  /*17b10*/  IADD3 R14, R248.reuse, 0x30, RZ ;  /* 0x00000030f80e7810 */ /* 0x040fe40007ffe0ff */
[C---:B----4-:R-:W-:Y:S01]  /*17b20*/  @!P3 LEA R6, P0, R13.reuse, R0, 0x2 ;  /* 0x000000000d06b211 */ /* 0x050fe200078010ff */
        /* <DEDUP_REMOVED lines=9> */
.L_x_2668:
[----:B------:R-:W-:Y:S05]  /*17bc0*/  BSYNC B0 ;  /* 0x0000000000007941 */ /* 0x000fea0003800000 */
.L_x_2667:
[----:B------:R-:W-:Y:S05]  /*17bd0*/  BRA.DIV ~URZ, `(.L_x_2669) ;  /* 0x00006d827f007947 */ /* 0x000fea000b800000 */
[----:B--2---:R2:W1:Y:S04]  /*17be0*/  SHFL.IDX PT, R4, R5, 0x1, 0x1c1f ;  /* 0x003c1f0005047f89 */ /* 0x00446800000e0000 */
[----:B----4-:R2:W4:Y:S02]  /*17bf0*/  SHFL.IDX PT, R0, R12, 0x1, 0x1c1f ;  /* 0x003c1f000c007f89 */ /* 0x01052400000e0000 */
.L_x_2779:
[----:B------:R-:W-:Y:S01]  /*17c00*/  BSSY B0, `(.L_x_2670) ;  /* 0x0000038000007945 */ /* 0x000fe20003800000 */
[----:B------:R-:W-:Y:S05]  /*17c10*/  @P6 BRA `(.L_x_2671) ;  /* 0x0000036000006947 */ /* 0x000fea0003800000 */
[C---:B------:R-:W-:Y:S02]  /*17c20*/  ISETP.GE.AND P1, PT, R248.reuse, c[0x0][0x3c8], PT ;  /* 0x0000f200f8007a0c */ /* 0x040fe40003f26270 */
[C---:B------:R-:W-:Y:S02]  /*17c30*/  IADD3 R6, R248.reuse, 0x8, RZ ;  /* 0x00000008f8067810 */ /* 0x040fe40007ffe0ff */
[----:B------:R-:W-:Y:S02]  /*17c40*/  IADD3 R13, R248, 0x10, RZ ;  /* 0x00000010f80d7810 */ /* 0x000fe40007ffe0ff */
[----:B------:R-:W-:-:S02]  /*17c50*/  ISETP.GE.AND P0, PT, R6, c[0x0][0x3c8], PT ;  /* 0x0000f20006007a0c */ /* 0x000fc40003f06270 */
[C---:B------:R-:W-:Y:S02]  /*17c60*/  IADD3 R10, R248.reuse, 0x18, RZ ;  /* 0x00000018f80a7810 */ /* 0x040fe40007ffe0ff */
        /* <DEDUP_REMOVED lines=26> */
[----:B-1----:R-:W-:Y:S02]  /*17e10*/  @!P4 LEA R2, P0, R10, R0, 0x2 ;  /* 0x000000000a02c211 */ /* 0x002fe400078010ff */
[----:B------:R-:W-:Y:S02]  /*17e20*/  IADD3 R16, R248, 0x28, RZ ;  /* 0x00000028f8107810 */ /* 0x000fe40007ffe0ff */
[----:B------:R-:W-:Y:S02]  /*17e30*/  @!P4 LEA.HI.X R3, R10, R4, R11, 0x2, P0 ;  /* 0x000000040a03c211 */ /* 0x000fe400000f140b */
[C---:B------:R-:W-:Y:S02]  /*17e40*/  @!P5 LEA R10, P0, R17.reuse, R0, 0x2 ;  /* 0x00000000110ad211 */ /* 0x040fe400078010ff */
        /* <DEDUP_REMOVED lines=19> */
.L_x_2671:
[----:B------:R-:W-:Y:S05]  /*17f80*/  BSYNC B0 ;  /* 0x0000000000007941 */ /* 0x000fea0003800000 */
.L_x_2670:
[----:B------:R-:W-:Y:S05]  /*17f90*/  BRA.DIV ~URZ, `(.L_x_2672) ;  /* 0x00006a927f007947 */ /* 0x000fea000b800000 */
[----:B-1----:R1:W2:Y:S02]  /*17fa0*/  SHFL.IDX PT, R4, R5, 0x2, 0x1c1f ;  /* 0x005c1f0005047f89 */ /* 0x0022a400000e0000 */
.L_x_2780:
[----:B------:R-:W-:Y:S05]  /*17fb0*/  BRA.DIV ~URZ, `(.L_x_2673) ;  /* 0x00006ae27f007947 */ /* 0x000fea000b800000 */
[----:B----4-:R4:W1:Y:S02]  /*17fc0*/  SHFL.IDX PT, R0, R12, 0x2, 0x1c1f ;  /* 0x005c1f000c007f89 */ /* 0x01086400000e0000 */
.L_x_2781:
[----:B------:R-:W-:Y:S01]  /*17fd0*/  LOP3.LUT P0, RZ, R204, 0x1, RZ, 0xc0, !PT ;  /* 0x00000001ccff7812 */ /* 0x000fe2000780c0ff */
[----:B------:R-:W-:-:S12]  /*17fe0*/  BSSY B0, `(.L_x_2674) ;  /* 0x0000038000007945 */ /* 0x000fd80003800000 */
[----:B------:R-:W-:Y:S05]  /*17ff0*/  @P0 BRA `(.L_x_2675) ;  /* 0x0000036000000947 */ /* 0x000fea0003800000 */
[C---:B------:R-:W-:Y:S02]  /*18000*/  IADD3 R13, R248.reuse, 0x8, RZ ;  /* 0x00000008f80d7810 */ /* 0x040fe40007ffe0ff */
[C---:B------:R-:W-:Y:S02]  /*18010*/  ISETP.GE.AND P1, PT, R248.reuse, c[0x0][0x3c8], PT ;  /* 0x0000f200f8007a0c */ /* 0x040fe40003f26270 */
        /* <DEDUP_REMOVED lines=18> */
[C---:B------:R-:W-:Y:S01]  /*18140*/  IADD3 R17, R248.reuse, 0x28, RZ ;  /* 0x00000028f8117810 */ /* 0x040fe20007ffe0ff */
[----:B------:R1:W-:Y:S01]  /*18150*/  @!P0 ST.E.64 [R2.64], R34 ;  /* 0x0000002202008985 */ /* 0x0003e2000c101b06 */
[----:B------:R-:W-:Y:S02]  /*18160*/  @!P4 LEA.HI.X R9, R11, R4, R13, 0x2, P2 ;  /* 0x000000040b09c211 */ /* 0x000fe400010f140d */
[C---:B------:R-:W-:Y:S02]  /*18170*/  IADD3 R11, R248.reuse, 0x18, RZ ;  /* 0x00000018f80b7810 */ /* 0x040fe40007ffe0ff */
[C---:B------:R-:W-:Y:S01]  /*18180*/  IADD3 R15, R248.reuse, 0x30, RZ ;  /* 0x00000030f80f7810 */ /* 0x040fe20007ffe0ff */
[----:B------:R2:W-:Y:S01]  /*18190*/  @!P4 ST.E.64 [R8.64], R38 ;  /* 0x000000260800c985 */ /* 0x0005e2000c101b06 */
[----:B------:R-:W-:Y:S02]  /*181a0*/  ISETP.GE.AND P2, PT, R17, c[0x0][0x3c8], PT ;  /* 0x0000f20011007a0c */ /* 0x000fe40003f46270 */
[----:B------:R-:W-:-:S02]  /*181b0*/  IADD3 R13, R248, 0x38, RZ ;  /* 0x00000038f80d7810 */ /* 0x000fc40007ffe0ff */
[----:B------:R-:W-:Y:S02]  /*181c0*/  SHF.R.S32.HI R11, RZ, 0x1f, R11 ;  /* 0x0000001fff0b7819 */ /* 0x000fe4000001140b */
[----:B------:R-:W-:Y:S02]  /*181d0*/  ISETP.GE.AND P1, PT, R15, c[0x0][0x3c8], PT ;  /* 0x0000f2000f007a0c */ /* 0x000fe40003f26270 */
[C---:B------:R-:W-:Y:S02]  /*181e0*/  IADD3 R16, R248.reuse, 0x20, RZ ;  /* 0x00000020f8107810 */ /* 0x040fe40007ffe0ff */
        /* <DEDUP_REMOVED lines=23> */
.L_x_2675:
[----:B------:R-:W-:Y:S05]  /*18360*/  BSYNC B0 ;  /* 0x0000000000007941 */ /* 0x000fea0003800000 */
.L_x_2674:
[----:B------:R-:W-:Y:S05]  /*18370*/  BRA.DIV ~URZ, `(.L_x_2676) ;  /* 0x000067927f007947 */ /* 0x000fea000b800000 */
[----:B--2---:R2:W3:Y:S04]  /*18380*/  SHFL.IDX PT, R4, R5, 0x3, 0x1c1f ;  /* 0x007c1f0005047f89 */ /* 0x0044e800000e0000 */
[----:B-1----:R2:W1:Y:S02]  /*18390*/  SHFL.IDX PT, R0, R12, 0x3, 0x1c1f ;  /* 0x007c1f000c007f89 */ /* 0x00246400000e0000 */
.L_x_2782:
[----:B------:R-:W-:-:S13]  /*183a0*/  LOP3.LUT P0, RZ, R204, 0x2, RZ, 0xc0, !PT ;  /* 0x00000002ccff7812 */ /* 0x000fda000780c0ff */
[----:B------:R-:W-:Y:S05]  /*183b0*/  @P0 BRA `(.L_x_2664) ;  /* 0x00000ff000000947 */ /* 0x000fea0003800000 */
[C---:B------:R-:W-:Y:S02]  /*183c0*/  ISETP.GE.AND P0, PT, R248.reuse, c[0x0][0x3c8], PT ;  /* 0x0000f200f8007a0c */ /* 0x040fe40003f06270 */
[----:B------:R-:W-:Y:S02]  /*183d0*/  IADD3 R10, R248, 0x8, RZ ;  /* 0x00000008f80a7810 */ /* 0x000fe40007ffe0ff */
[----:B--2---:R-:W-:Y:S02]  /*183e0*/  SHF.R.S32.HI R5, RZ, 0x1f, R248 ;  /* 0x0000001fff057819 */ /* 0x004fe400000114f8 */
[----:B------:R-:W-:Y:S02]  /*183f0*/  ISETP.GE.AND P5, PT, R10, c[0x0][0x3c8], PT ;  /* 0x0000f2000a007a0c */ /* 0x000fe40003fa6270 */
[C---:B---34-:R-:W-:Y:S02]  /*18400*/  IADD3 R12, R248.reuse, 0x18, RZ ;  /* 0x00000018f80c7810 */ /* 0x058fe40007ffe0ff */
[----:B------:R-:W-:-:S02]  /*18410*/  IADD3 R8, R248, 0x10, RZ ;  /* 0x00000010f8087810 */ /* 0x000fc40007ffe0ff */
[C---:B------:R-:W-:Y:S02]  /*18420*/  IADD3 R11, R248.reuse, 0x8, RZ ;  /* 0x00000008f80b7810 */ /* 0x040fe40007ffe0ff */
[----:B-1----:R-:W-:Y:S02]  /*18430*/  @!P0 LEA R2, P1, R248, R0, 0x2 ;  /* 0x00000000f8028211 */ /* 0x002fe400078210ff */
[----:B------:R-:W-:Y:S02]  /*18440*/  ISETP.GE.AND P3, PT, R12, c[0x0][0x3c8], PT ;  /* 0x0000f2000c007a0c */ /* 0x000fe40003f66270 */
[----:B------:R-:W-:Y:S02]  /*18450*/  @!P0 LEA.HI.X R3, R248, R4, R5, 0x2, P1 ;  /* 0x00000004f8038211 */ /* 0x000fe400008f1405 */
[----:B------:R-:W-:Y:S02]  /*18460*/  ISETP.GE.AND P4, PT, R8, c[0x0][0x3c8], PT ;  /* 0x0000f20008007a0c */ /* 0x000fe40003f86270 */
[----:B------:R-:W-:Y:S01]  /*18470*/  SHF.R.S32.HI R11, RZ, 0x1f, R11 ;  /* 0x0000001fff0b7819 */ /* 0x000fe2000001140b */
[----:B------:R1:W-:Y:S01]  /*18480*/  @!P0 ST.E.64 [R2.64], R30 ;  /* 0x0000001e02008985 */ /* 0x0003e2000c101b06 */
[----:B------:R-:W-:-:S02]  /*18490*/  @!P5 LEA R6, P0, R10, R0, 0x2 ;  /* 0x000000000a06d211 */ /* 0x000fc400078010ff */
[----:B------:R-:W-:Y:S02]  /*184a0*/  IADD3 R9, R248, 0x10, RZ ;  /* 0x00000010f8097810 */ /* 0x000fe40007ffe0ff */
[----:B------:R-:W-:Y:S02]  /*184b0*/  @!P5 LEA.HI.X R7, R10, R4, R11, 0x2, P0 ;  /* 0x000000040a07d211 */ /* 0x000fe400000f140b */
[----:B------:R-:W-:Y:S02]  /*184c0*/  SHF.R.S32.HI R9, RZ, 0x1f, R9 ;  /* 0x0000001fff097819 */ /* 0x000fe40000011409 */
[----:B------:R-:W-:Y:S01]  /*184d0*/  IADD3 R15, R248, 0x20, RZ ;  /* 0x00000020f80f7810 */ /* 0x000fe20007ffe0ff */
[----:B------:R-:W-:Y:S01]  /*184e0*/  @!P5 ST.E.64 [R6.64], R36 ;  /* 0x000000240600d985 */ /* 0x000fe2000c101b06 */
[----:B------:R-:W-:Y:S02]  /*184f0*/  @!P3 LEA R10, P5, R12, R0, 0x2 ;  /* 0x000000000c0ab211 */ /* 0x000fe400078a10ff */
[----:B------:R-:W-:-:S02]  /*18500*/  IADD3 R13, R248, 0x28, RZ ;  /* 0x00000028f80d7810 */ /* 0x000fc40007ffe0ff */
[C---:B------:R-:W-:Y:S02]  /*18510*/  IADD3 R5, R248.reuse, 0x30, RZ ;  /* 0x00000030f8057810 */ /* 0x040fe40007ffe0ff */
        /* <DEDUP_REMOVED lines=36> */
.L_x_2649:
        /* <DEDUP_REMOVED lines=20> */
.L_x_2677:
        /* <DEDUP_REMOVED lines=21> */
[----:B------:R3:W1:Y:S08]  /*189f0*/  LDC.64 R16, c[0x0][R2+0x178] ;  /* 0x00005e0002107b82 */ /* 0x0006700000000a00 */
        /* <DEDUP_REMOVED lines=11> */
[----:B-1----:R-:W-:-:S05]  /*18ab0*/  @P0 IMAD.HI.U32 R15, R14, c[0x0][0x4ec], RZ ;  /* 0x00013b000e0f0a27 */ /* 0x002fca00078e00ff */
[----:B------:R-:W-:Y:S02]  /*18ac0*/  @P0 SHF.R.U32.HI R2, RZ, c[0x0][0x4f0], R15 ;  /* 0x00013c00ff020a19 */ /* 0x000fe4000001160f */
[----:B------:R-:W-:-:S03]  /*18ad0*/  IADD3 R15, P1, P0, R4, R6, R0 ;  /* 0x00000006040f7210 */ /* 0x000fc6000783e000 */
[----:B------:R-:W-:Y:S01]  /*18ae0*/  IMAD.MOV R6, RZ, RZ, -R2 ;  /* 0x000000ffff067224 */ /* 0x000fe200078e0a02 */
[----:B------:R-:W-:Y:S02]  /*18af0*/  IADD3.X R9, R7, R9, R19, P1, P0 ;  /* 0x0000000907097210 */ /* 0x000fe40000fe0413 */
[----:B--2---:R-:W-:-:S05]  /*18b00*/  SEL R3, R22, RZ, P2 ;  /* 0x000000ff16037207 */ /* 0x004fca0001000000 */
[-C--:B------:R-:W-:Y:S02]  /*18b10*/  IMAD R8, R17, R3.reuse, RZ ;  /* 0x0000000311087224 */ /* 0x080fe400078e02ff */
        /* <DEDUP_REMOVED lines=19> */
.L_x_2679:
[----:B------:R-:W-:Y:S05]  /*18c50*/  BSYNC B0 ;  /* 0x0000000000007941 */ /* 0x000fea0003800000 */
.L_x_2678:
        /* <DEDUP_REMOVED lines=37> */
.L_x_2783:
[----:B------:R-:W-:Y:S05]  /*18eb0*/  BRA.DIV ~URZ, `(.L_x_2681) ;  /* 0x00005d927f007947 */ /* 0x000fea000b800000 */
[----:B------:R3:W4:Y:S02]  /*18ec0*/  SHFL.IDX PT, R2, R6, RZ, 0x181f ;  /* 0x00181fff06027589 */ /* 0x00072400000e0000 */
.L_x_2784:
        /* <DEDUP_REMOVED lines=15> */
.L_x_2785:
        /* <DEDUP_REMOVED lines=8> */
.L_x_2786:
[----:B------:R-:W-:Y:S05]  /*19040*/  BRA.DIV ~URZ, `(.L_x_2684) ;  /* 0x00005db27f007947 */ /* 0x000fea000b800000 */
[----:B-1----:R1:W2:Y:S02]  /*19050*/  SHFL.IDX PT, R2, R6, 0x2, 0x181f ;  /* 0x00581f0006027f89 */ /* 0x0022a400000e0000 */
.L_x_2787:
        /* <DEDUP_REMOVED lines=9> */
.L_x_2788:
        /* <DEDUP_REMOVED lines=8> */
.L_x_2789:
[----:B------:R-:W-:Y:S05]  /*19170*/  BRA.DIV ~URZ, `(.L_x_2687) ;  /* 0x00005e327f007947 */ /* 0x000fea000b800000 */
[----:B--2---:R2:W1:Y:S02]  /*19180*/  SHFL.IDX PT, R2, R6, 0x4, 0x181f ;  /* 0x00981f0006027f89 */ /* 0x00446400000e0000 */
.L_x_2790:
        /* <DEDUP_REMOVED lines=9> */
.L_x_2791:
        /* <DEDUP_REMOVED lines=8> */
.L_x_2792:
[----:B------:R-:W-:Y:S05]  /*192a0*/  BRA.DIV ~URZ, `(.L_x_2690) ;  /* 0x00005eb27f007947 */ /* 0x000fea000b800000 */
[----:B--2---:R2:W3:Y:S02]  /*192b0*/  SHFL.IDX PT, R2, R6, 0x6, 0x181f ;  /* 0x00d81f0006027f89 */ /* 0x0044e400000e0000 */
.L_x_2793:
        /* <DEDUP_REMOVED lines=9> */
.L_x_2794:
[----:B------:R-:W-:Y:S02]  /*19350*/  IADD3 R0, R0, 0x70, RZ ;  /* 0x0000007000007810 */ /* 0x000fe40007ffe0ff */
[----:B-12---:R-:W-:Y:S02]  /*19360*/  SHF.R.S32.HI R6, RZ, 0x1f, R205 ;  /* 0x0000001fff067819 */ /* 0x006fe400000114cd */
[----:B------:R-:W-:-:S13]  /*19370*/  ISETP.GE.OR P0, PT, R0, R4, P2 ;  /* 0x000000040000720c */ /* 0x000fda0001706670 */
[----:B----4-:R-:W-:-:S04]  /*19380*/  @!P0 LEA R2, P1, R205, R2, 0x1 ;  /* 0x00000002cd028211 */ /* 0x010fc800078208ff */
[----:B---3--:R-:W-:-:S05]  /*19390*/  @!P0 LEA.HI.X R3, R205, R5, R6, 0x1, P1 ;  /* 0x00000005cd038211 */ /* 0x008fca00008f0c06 */
[----:B------:R1:W-:Y:S04]  /*193a0*/  @!P0 ST.E.128 [R2.64], RZ ;  /* 0x000000ff02008985 */ /* 0x0003e8000c101d06 */
.L_x_2664:
[----:B------:R-:W-:Y:S05]  /*193b0*/  BSYNC B1 ;  /* 0x0000000000017941 */ /* 0x000fea0003800000 */
.L_x_2648:
        /* <DEDUP_REMOVED lines=15> */
.L_x_2795:
[----:B------:R-:W-:Y:S05]  /*194b0*/  BRA.DIV ~URZ, `(.L_x_2694) ;  /* 0x00005e527f007947 */ /* 0x000fea000b800000 */
[----:B------:R3:W4:Y:S02]  /*194c0*/  SHFL.IDX PT, R8, R60, 0x1, 0x1f ;  /* 0x00201f003c087f89 */ /* 0x00072400000e0000 */
.L_x_2796:
        /* <DEDUP_REMOVED lines=19> */
.L_x_2797:
        /* <DEDUP_REMOVED lines=16> */
.L_x_2798:
[----:B---3--:R-:W-:Y:S01]  /*19700*/  IMAD R0, R0, c[0x0][0x538], RZ ;  /* 0x00014e0000007a24 */ /* 0x008fe200078e02ff */
[----:B------:R-:W-:Y:S04]  /*19710*/  BSSY B1, `(.L_x_2697) ;  /* 0x00000ce000017945 */ /* 0x000fe80003800000 */
[----:B----4-:R-:W-:-:S04]  /*19720*/  IADD3 R8, R0, R8, RZ ;  /* 0x0000000800087210 */ /* 0x010fc80007ffe0ff */
[----:B--2---:R-:W-:-:S13]  /*19730*/  ISETP.GT.AND P0, PT, R8, R9, PT ;  /* 0x000000090800720c */ /* 0x004fda0003f04270 */
[----:B------:R-:W-:Y:S05]  /*19740*/  @P0 BRA `(.L_x_2698) ;  /* 0x0000025000000947 */ /* 0x000fea0003800000 */
.L_x_2702:
        /* <DEDUP_REMOVED lines=17> */
.L_x_2799:
        /* <DEDUP_REMOVED lines=16> */
.L_x_2800:
[----:B--2---:R-:W-:-:S05]  /*19960*/  IMAD R0, R0, c[0x0][0x538], RZ ;  /* 0x00014e0000007a24 */ /* 0x004fca00078e02ff */
[----:B------:R-:W-:-:S04]  /*19970*/  IADD3 R8, R0, R8, RZ ;  /* 0x0000000800087210 */ /* 0x000fc80007ffe0ff */
[----:B------:R-:W-:-:S13]  /*19980*/  ISETP.GT.AND P0, PT, R8, R9, PT ;  /* 0x000000090800720c */ /* 0x000fda0003f04270 */
[----:B-1----:R-:W-:Y:S05]  /*19990*/  @!P0 BRA `(.L_x_2702) ;  /* 0xfffffdb000008947 */ /* 0x002fea000383ffff */
.L_x_2698:
[----:B------:R-:W-:-:S05]  /*199a0*/  IADD3 R5, -R0, R8, RZ ;  /* 0x0000000800057210 */ /* 0x000fca0007ffe1ff */
[----:B------:R-:W-:-:S05]  /*199b0*/  IMAD R0, R4, c[0x0][0x538], R5 ;  /* 0x00014e0004007a24 */ /* 0x000fca00078e0205 */
[----:B------:R-:W-:Y:S01]  /*199c0*/  ISETP.GT.AND P0, PT, R0, R9, PT ;  /* 0x000000090000720c */ /* 0x000fe20003f04270 */
[----:B------:R-:W-:-:S12]  /*199d0*/  BRA.DIV ~URZ, `(.L_x_2703) ;  /* 0x00005d927f007947 */ /* 0x000fd8000b800000 */
[----:B------:R-:W-:-:S03]  /*199e0*/  VOTE.ANY R10, PT, !P0 ;  /* 0x00000000000a7806 */ /* 0x000fc600040e0100 */
.L_x_2801:
[----:B------:R-:W2:Y:S01]  /*199f0*/  LDL.LU R2, [R1+0x4c] ;  /* 0x00004c0001027983 */ /* 0x000ea20000300800 */
[----:B------:R-:W2:Y:S02]  /*19a00*/  POPC R0, R10 ;  /* 0x0000000a00007309 */ /* 0x000ea40000000000 */
[----:B--2---:R-:W-:-:S05]  /*19a10*/  IADD3 R2, R0, R2, RZ ;  /* 0x0000000200027210 */ /* 0x004fca0007ffe0ff */
[----:B------:R2:W-:Y:S01]  /*19a20*/  STL [R1+0x4c], R2 ;  /* 0x00004c0201007387 */ /* 0x0005e20000100800 */
[----:B------:R-:W-:Y:S05]  /*19a30*/  BRA.DIV ~URZ, `(.L_x_2704) ;  /* 0x00005d827f007947 */ /* 0x000fea000b800000 */
[----:B------:R3:W4:Y:S04]  /*19a40*/  SHFL.IDX PT, R8, R6, R0, 0x1f ;  /* 0x00001f0006087589 */ /* 0x00072800000e0000 */
[----:B------:R3:W1:Y:S02]  /*19a50*/  SHFL.IDX PT, R7, R7, R0, 0x1f ;  /* 0x00001f0007077589 */ /* 0x00066400000e0000 */
.L_x_2802:
[----:B------:R-:W-:Y:S01]  /*19a60*/  ISETP.NE.AND P0, PT, R10, RZ, PT ;  /* 0x000000ff0a00720c */ /* 0x000fe20003f05270 */
[----:B------:R-:W-:-:S12]  /*19a70*/  BSSY B0, `(.L_x_2705) ;  /* 0x0000005000007945 */ /* 0x000fd80003800000 */
[----:B------:R-:W-:Y:S05]  /*19a80*/  @!P0 BRA `(.L_x_2706) ;  /* 0x0000003000008947 */ /* 0x000fea0003800000 */
[----:B---3--:R-:W-:Y:S01]  /*19a90*/  IADD3 R0, R0, -0x1, RZ ;  /* 0xffffffff00007810 */ /* 0x008fe20007ffe0ff */
[----:B------:R-:W-:Y:S05]  /*19aa0*/  BRA.DIV ~URZ, `(.L_x_2707) ;  /* 0x00005de27f007947 */ /* 0x000fea000b800000 */
[----:B------:R3:W2:Y:S02]  /*19ab0*/  SHFL.IDX PT, R11, R4, R0, 0x1f ;  /* 0x00001f00040b7589 */ /* 0x0006a400000e0000 */
.L_x_2706:
[----:B------:R-:W-:Y:S05]  /*19ac0*/  BSYNC B0 ;  /* 0x0000000000007941 */ /* 0x000fea0003800000 */
.L_x_2705:
        /* <DEDUP_REMOVED lines=68> */
.L_x_2709:
        /* <DEDUP_REMOVED lines=68> */
.L_x_2710:
[----:B------:R-:W-:Y:S05]  /*1a350*/  BSYNC B0 ;  /* 0x0000000000007941 */ /* 0x000fea0003800000 */
.L_x_2708:
[----:B------:R-:W-:-:S04]  /*1a360*/  LOP3.LUT R2, RZ, R2, RZ, 0x33, !PT ;  /* 0x00000002ff027212 */ /* 0x000fc800078e33ff */
[----:B-1----:R-:W-:-:S05]  /*1a370*/  IADD3 R0, R2, R8, RZ ;  /* 0x0000000802007210 */ /* 0x002fca0007ffe0ff */
[----:B------:R1:W-:Y:S01]  /*1a380*/  STL [R1+0x44], R0 ;  /* 0x0000440001007387 */ /* 0x0003e20000100800 */
[----:B------:R-:W-:Y:S05]  /*1a390*/  BRA `(.L_x_2711) ;  /* 0x0000005000007947 */ /* 0x000fea0003800000 */
.L_x_2699:
[----:B------:R-:W-:Y:S01]  /*1a3a0*/  MOV R0, c[0x0][0x53c] ;  /* 0x00014f0000007a02 */ /* 0x000fe20000000f00 */
[----:B------:R2:W-:Y:S04]  /*1a3b0*/  STL [R1+0x40], R9 ;  /* 0x0000400901007387 */ /* 0x0005e80000100800 */
[----:B------:R2:W-:Y:S04]  /*1a3c0*/  STL [R1+0x44], RZ ;  /* 0x000044ff01007387 */ /* 0x0005e80000100800 */
[----:B------:R2:W-:Y:S04]  /*1a3d0*/  STL [R1+0x48], RZ ;  /* 0x000048ff01007387 */ /* 0x0005e80000100800 */
[----:B------:R2:W-:Y:S02]  /*1a3e0*/  STL [R1+0x4c], R0 ;  /* 0x00004c0001007387 */ /* 0x0005e40000100800 */
.L_x_2711:
[----:B------:R-:W-:Y:S05]  /*1a3f0*/  BSYNC B1 ;  /* 0x0000000000017941 */ /* 0x000fea0003800000 */
.L_x_2697:
        /* <DEDUP_REMOVED lines=9> */
.L_x_2692:
[----:B--2---:R-:W2:Y:S02]  /*1a490*/  LDL R0, [R1+0x4c] ;  /* 0x00004c0001007983 */ /* 0x004ea40000100800 */
[----:B--2---:R-:W-:-:S13]  /*1a4a0*/  ISETP.GE.AND P0, PT, R0, c[0x0][0x53c], PT ;  /* 0x00014f0000007a0c */ /* 0x004fda0003f06270 */
[----:B-1--4-:R-:W-:Y:S01]  /*1a4b0*/  @P0 CALL.REL.NOINC `(.L_x_2712) ;  /* 0x0000001000000944 */ /* 0x012fe20003c00000 */
[----:B------:R-:W-:Y:S05]  /*1a4c0*/  BRA `(.L_x_2713) ;  /* 0xfffe75a000007947 */ /* 0x000fea000383ffff */
.L_x_2712:
[----:B------:R-:W-:Y:S05]  /*1a4d0*/  EXIT ;  /* 0x000000000000794d */ /* 0x000fea0003800000 */
.L_x_2485:
[----:B------:R-:W-:Y:S01]  /*1a4e0*/  IMAD.MOV.U32 R0, RZ, RZ, R5 ;  /* 0x000000ffff007224 */ /* 0x000fe200078e0005 */
[----:B------:R-:W-:Y:S02]  /*1a4f0*/  MOV R2, 0x1 ;  /* 0x0000000100027802 */ /* 0x000fe40000000f00 */
[----:B------:R-:W-:Y:S02]  /*1a500*/  MOV R3, 0x1a520 ;  /* 0x0001a52000037802 */ /* 0x000fe40000000f00 */
[----:B------:R-:W-:Y:S05]  /*1a510*/  CALL.REL.NOINC `($__internal_36_$__cuda_sm70_shflsync_up_p) ;  /* 0x000054a000007944 */ /* 0x000fea0003c00000 */
[----:B------:R-:W-:Y:S01]  /*1a520*/  MOV R0, R4 ;  /* 0x0000000400007202 */ /* 0x000fe20000000f00 */
[----:B------:R-:W-:Y:S05]  /*1a530*/  BRA `(.L_x_2714) ;  /* 0xfffe5f2000007947 */ /* 0x000fea000383ffff */
.L_x_2486:
[----:B------:R-:W-:Y:S01]  /*1a540*/  IMAD.MOV.U32 R0, RZ, RZ, R5 ;  /* 0x000000ffff007224 */ /* 0x000fe200078e0005 */
[----:B------:R-:W-:Y:S02]  /*1a550*/  MOV R2, 0x2 ;  /* 0x0000000200027802 */ /* 0x000fe40000000f00 */
[----:B------:R-:W-:Y:S02]  /*1a560*/  MOV R3, 0x1a580 ;  /* 0x0001a58000037802 */ /* 0x000fe40000000f00 */
[----:B------:R-:W-:Y:S05]  /*1a570*/  CALL.REL.NOINC `($__internal_36_$__cuda_sm70_shflsync_up_p) ;  /* 0x0000544000007944 */ /* 0x000fea0003c00000 */
[----:B------:R-:W-:Y:S01]  /*1a580*/  SEL R0, R4, RZ, P4 ;  /* 0x000000ff04007207 */ /* 0x000fe20002000000 */
[----:B------:R-:W-:Y:S01]  /*1a590*/  IMAD.MOV.U32 R2, RZ, RZ, 0x4 ;  /* 0x00000004ff027424 */ /* 0x000fe200078e00ff */
[----:B------:R-:W-:-:S03]  /*1a5a0*/  MOV R3, 0x1a5d0 ;  /* 0x0001a5d000037802 */ /* 0x000fc60000000f00 */
[----:B------:R-:W-:Y:S02]  /*1a5b0*/  IMAD.IADD R0, R5, 0x1, R0 ;  /* 0x0000000105007824 */ /* 0x000fe400078e0200 */
        /* <DEDUP_REMOVED lines=13> */
[----:B------:R-:W-:Y:S02]  /*1a690*/  MOV R225, 0x1f ;  /* 0x0000001f00e17802 */ /* 0x000fe40000000f00 */
[----:B------:R-:W-:Y:S01]  /*1a6a0*/  MOV R3, 0x1a6e0 ;  /* 0x0001a6e000037802 */ /* 0x000fe20000000f00 */
[----:B------:R-:W-:-:S04]  /*1a6b0*/  IMAD.IADD R4, R0, 0x1, R4 ;  /* 0x0000000100047824 */ /* 0x000fc800078e0204 */
[----:B------:R-:W-:Y:S02]  /*1a6c0*/  IMAD.MOV.U32 R223, RZ, RZ, R4 ;  /* 0x000000ffffdf7224 */ /* 0x000fe400078e0004 */
[----:B------:R-:W-:Y:S05]  /*1a6d0*/  CALL.REL.NOINC `($__internal_35_$__cuda_sm70_shflsync_idx_p) ;  /* 0x0000528000007944 */ /* 0x000fea0003c00000 */
[----:B------:R-:W-:Y:S01]  /*1a6e0*/  MOV R0, R226 ;  /* 0x000000e200007202 */ /* 0x000fe20000000f00 */
[----:B------:R-:W-:Y:S05]  /*1a6f0*/  BRA `(.L_x_2715) ;  /* 0xfffe5e6000007947 */ /* 0x000fea000383ffff */
.L_x_2488:
[----:B------:R-:W-:Y:S02]  /*1a700*/  SEL R0, RZ, 0x1, P0 ;  /* 0x00000001ff007807 */ /* 0x000fe40000000000 */
[----:B------:R-:W-:Y:S02]  /*1a710*/  MOV R2, 0x1a730 ;  /* 0x0001a73000027802 */ /* 0x000fe40000000f00 */
[----:B------:R-:W-:Y:S05]  /*1a720*/  CALL.REL.NOINC `($__internal_37_$__cuda_sm70_votesync_ballot) ;  /* 0x0000530000007944 */ /* 0x000fea0003c00000 */
[----:B------:R-:W-:Y:S01]  /*1a730*/  MOV R7, R0 ;  /* 0x0000000000077202 */ /* 0x000fe20000000f00 */
[----:B------:R-:W-:Y:S05]  /*1a740*/  BRA `(.L_x_2716) ;  /* 0xfffe5ea000007947 */ /* 0x000fea000383ffff */
.L_x_2489:
[----:B------:R-:W-:Y:S01]  /*1a750*/  IMAD.MOV.U32 R223, RZ, RZ, R9 ;  /* 0x000000ffffdf7224 */ /* 0x000fe200078e0009 */
[----:B-1----:R-:W-:Y:S01]  /*1a760*/  MOV R2, R0 ;  /* 0x0000000000027202 */ /* 0x002fe20000000f00 */
[----:B------:R-:W-:Y:S01]  /*1a770*/  IMAD.MOV.U32 R225, RZ, RZ, 0x1f ;  /* 0x0000001fffe17424 */ /* 0x000fe200078e00ff */
[----:B------:R-:W-:Y:S02]  /*1a780*/  MOV R3, 0x1a7a0 ;  /* 0x0001a7a000037802 */ /* 0x000fe40000000f00 */
[----:B------:R-:W-:Y:S05]  /*1a790*/  CALL.REL.NOINC `($__internal_35_$__cuda_sm70_shflsync_idx_p) ;  /* 0x000051c000007944 */ /* 0x000fea0003c00000 */
[----:B------:R-:W-:Y:S01]  /*1a7a0*/  IMAD.MOV.U32 R12, RZ, RZ, R226 ;  /* 0x000000ffff0c7224 */ /* 0x000fe200078e00e2 */
[----:B------:R-:W-:Y:S01]  /*1a7b0*/  MOV R223, R8 ;  /* 0x0000000800df7202 */ /* 0x000fe20000000f00 */
[----:B------:R-:W-:Y:S01]  /*1a7c0*/  IMAD.MOV.U32 R5, RZ, RZ, RZ ;  /* 0x000000ffff057224 */ /* 0x000fe200078e00ff */
[----:B------:R-:W-:Y:S01]  /*1a7d0*/  MOV R2, R0 ;  /* 0x0000000000027202 */ /* 0x000fe20000000f00 */
[----:B------:R-:W-:Y:S01]  /*1a7e0*/  IMAD.MOV.U32 R225, RZ, RZ, 0x1f ;  /* 0x0000001fffe17424 */ /* 0x000fe200078e00ff */
[----:B------:R-:W-:-:S02]  /*1a7f0*/  MOV R3, 0x1a810 ;  /* 0x0001a81000037802 */ /* 0x000fc40000000f00 */
[----:B------:R-:W-:Y:S05]  /*1a800*/  CALL.REL.NOINC `($__internal_35_$__cuda_sm70_shflsync_idx_p) ;  /* 0x0000515000007944 */ /* 0x000fea0003c00000 */
[----:B------:R-:W-:Y:S01]  /*1a810*/  MOV R9, R226 ;  /* 0x000000e200097202 */ /* 0x000fe20000000f00 */
[----:B------:R-:W-:Y:S05]  /*1a820*/  BRA `(.L_x_2717) ;  /* 0xfffe5e3000007947 */ /* 0x000fea000383ffff */
.L_x_2492:
[----:B------:R-:W-:Y:S01]  /*1a830*/  IMAD.MOV.U32 R223, RZ, RZ, R4 ;  /* 0x000000ffffdf7224 */ /* 0x000fe200078e0004 */
[----:B-1----:R-:W-:Y:S01]  /*1a840*/  MOV R2, R0 ;  /* 0x0000000000027202 */ /* 0x002fe20000000f00 */
[----:B------:R-:W-:Y:S01]  /*1a850*/  IMAD.MOV.U32 R225, RZ, RZ, 0x1f ;  /* 0x0000001fffe17424 */ /* 0x000fe200078e00ff */
[----:B------:R-:W-:-:S02]  /*1a860*/  MOV R3, 0x1a880 ;  /* 0x0001a88000037802 */ /* 0x000fc40000000f00 */
[----:B---34-:R-:W-:Y:S05]  /*1a870*/  CALL.REL.NOINC `($__internal_35_$__cuda_sm70_shflsync_idx_p) ;  /* 0x000050e000007944 */ /* 0x018fea0003c00000 */
[----:B------:R-:W-:Y:S01]  /*1a880*/  MOV R5, R226 ;  /* 0x000000e200057202 */ /* 0x000fe20000000f00 */
[----:B------:R-:W-:Y:S05]  /*1a890*/  BRA `(.L_x_2491) ;  /* 0xfffe5e2000007947 */ /* 0x000fea000383ffff */
.L_x_2511:
[----:B------:R-:W-:Y:S01]  /*1a8a0*/  IMAD.MOV.U32 R223, RZ, RZ, R5 ;  /* 0x000000ffffdf7224 */ /* 0x000fe200078e0005 */
[----:B------:R-:W-:Y:S01]  /*1a8b0*/  MOV R2, RZ ;  /* 0x000000ff00027202 */ /* 0x000fe20000000f00 */
[----:B------:R-:W-:Y:S01]  /*1a8c0*/  IMAD.MOV.U32 R225, RZ, RZ, 0x181f ;  /* 0x0000181fffe17424 */ /* 0x000fe200078e00ff */
[----:B------:R-:W-:-:S02]  /*1a8d0*/  MOV R3, 0x1a8f0 ;  /* 0x0001a8f000037802 */ /* 0x000fc40000000f00 */
[----:B-1---5:R-:W-:Y:S05]  /*1a8e0*/  CALL.REL.NOINC `($__internal_35_$__cuda_sm70_shflsync_idx_p) ;  /* 0x0000507000007944 */ /* 0x022fea0003c00000 */
[----:B------:R-:W-:Y:S01]  /*1a8f0*/  MOV R7, R226 ;  /* 0x000000e200077202 */ /* 0x000fe20000000f00 */
[----:B------:R-:W-:Y:S05]  /*1a900*/  BRA `(.L_x_2718) ;  /* 0xfffe804000007947 */ /* 0x000fea000383ffff */
.L_x_2512:
[----:B------:R-:W-:Y:S01]  /*1a910*/  IMAD.MOV.U32 R223, RZ, RZ, R6 ;  /* 0x000000ffffdf7224 */ /* 0x000fe200078e0006 */
[----:B------:R-:W-:Y:S01]  /*1a920*/  MOV R2, RZ ;  /* 0x000000ff00027202 */ /* 0x000fe20000000f00 */
[----:B------:R-:W-:Y:S01]  /*1a930*/  IMAD.MOV.U32 R225, RZ, RZ, 0x181f ;  /* 0x0000181fffe17424 */ /* 0x000fe200078e00ff */
[----:B------:R-:W-:-:S02]  /*1a940*/  MOV R3, 0x1a960 ;  /* 0x0001a96000037802 */ /* 0x000fc40000000f00 */
[----:B-123-5:R-:W-:Y:S05]  /*1a950*/  CALL.REL.NOINC `($__internal_35_$__cuda_sm70_shflsync_idx_p) ;  /* 0x0000500000007944 */ /* 0x02efea0003c00000 */
[----:B------:R-:W-:Y:S01]  /*1a960*/  MOV R2, R226 ;  /* 0x000000e200027202 */ /* 0x000fe20000000f00 */
[----:B------:R-:W-:Y:S05]  /*1a970*/  BRA `(.L_x_2719) ;  /* 0xfffe7ff000007947 */ /* 0x000fea000383ffff */
.L_x_2515:
[----:B------:R-:W-:Y:S01]  /*1a980*/  IMAD.MOV.U32 R223, RZ, RZ, R5 ;  /* 0x000000ffffdf7224 */ /* 0x000fe200078e0005 */
[----:B-1----:R-:W-:Y:S01]  /*1a990*/  MOV R2, 0x1 ;  /* 0x0000000100027802 */ /* 0x002fe20000000f00 */
[----:B------:R-:W-:Y:S01]  /*1a9a0*/  IMAD.MOV.U32 R225, RZ, RZ, 0x181f ;  /* 0x0000181fffe17424 */ /* 0x000fe200078e00ff */
[----:B------:R-:W-:-:S02]  /*1a9b0*/  MOV R3, 0x1a9d0 ;  /* 0x0001a9d000037802 */ /* 0x000fc40000000f00 */
[----:B---3-5:R-:W-:Y:S05]  /*1a9c0*/  CALL.REL.NOINC `($__internal_35_$__cuda_sm70_shflsync_idx_p) ;  /* 0x00004f9000007944 */ /* 0x028fea0003c00000 */
[----:B------:R-:W-:Y:S01]  /*1a9d0*/  IMAD.MOV.U32 R7, RZ, RZ, R226 ;  /* 0x000000ffff077224 */ /* 0x000fe200078e00e2 */
[----:B------:R-:W-:Y:S01]  /*1a9e0*/  MOV R2, 0x1 ;  /* 0x0000000100027802 */ /* 0x000fe20000000f00 */
[----:B------:R-:W-:Y:S01]  /*1a9f0*/  IMAD.MOV.U32 R223, RZ, RZ, R6 ;  /* 0x000000ffffdf7224 */ /* 0x000fe200078e0006 */
[----:B------:R-:W-:-:S02]  /*1aa00*/  MOV R225, 0x181f ;  /* 0x0000181f00e17802 */ /* 0x000fc40000000f00 */
[----:B------:R-:W-:Y:S02]  /*1aa10*/  MOV R3, 0x1aa30 ;  /* 0x0001aa3000037802 */ /* 0x000fe40000000f00 */
[----:B------:R-:W-:Y:S05]  /*1aa20*/  CALL.REL.NOINC `($__internal_35_$__cuda_sm70_shflsync_idx_p) ;  /* 0x00004f3000007944 */ /* 0x000fea0003c00000 */
[----:B------:R-:W-:Y:S01]  /*1aa30*/  MOV R2, R226 ;  /* 0x000000e200027202 */ /* 0x000fe20000000f00 */
[----:B------:R-:W-:Y:S05]  /*1aa40*/  BRA `(.L_x_2720) ;  /* 0xfffe807000007947 */ /* 0x000fea000383ffff */
.L_x_2518:
[----:B------:R-:W-:Y:S01]  /*1aa50*/  IMAD.MOV.U32 R223, RZ, RZ, R5 ;  /* 0x000000ffffdf7224 */ /* 0x000fe200078e0005 */
[----:B-1----:R-:W-:Y:S01]  /*1aa60*/  MOV R2, 0x2 ;  /* 0x0000000200027802 */ /* 0x002fe20000000f00 */
[----:B------:R-:W-:Y:S01]  /*1aa70*/  IMAD.MOV.U32 R225, RZ, RZ, 0x181f ;  /* 0x0000181fffe17424 */ /* 0x000fe200078e00ff */
[----:B------:R-:W-:Y:S02]  /*1aa80*/  MOV R3, 0x1aaa0 ;  /* 0x0001aaa000037802 */ /* 0x000fe40000000f00 */
[----:B--23-5:R-:W-:Y:S05]  /*1aa90*/  CALL.REL.NOINC `($__internal_35_$__cuda_sm70_shflsync_idx_p) ;  /* 0x00004ec000007944 */ /* 0x02cfea0003c00000 */
[----:B------:R-:W-:Y:S01]  /*1aaa0*/  MOV R7, R226 ;  /* 0x000000e200077202 */ /* 0x000fe20000000f00 */
[----:B------:R-:W-:Y:S05]  /*1aab0*/  BRA `(.L_x_2721) ;  /* 0xfffe80e000007947 */ /* 0x000fea000383ffff */
.L_x_2519:
[----:B------:R-:W-:Y:S01]  /*1aac0*/  IMAD.MOV.U32 R223, RZ, RZ, R6 ;  /* 0x000000ffffdf7224 */ /* 0x000fe200078e0006 */
[----:B-1----:R-:W-:Y:S01]  /*1aad0*/  MOV R2, 0x2 ;  /* 0x0000000200027802 */ /* 0x002fe20000000f00 */
[----:B------:R-:W-:Y:S01]  /*1aae0*/  IMAD.MOV.U32 R225, RZ, RZ, 0x181f ;  /* 0x0000181fffe17424 */ /* 0x000fe200078e00ff */
[----:B------:R-:W-:Y:S02]  /*1aaf0*/  MOV R3, 0x1ab10 ;  /* 0x0001ab1000037802 */ /* 0x000fe40000000f00 */
[----:B--2345:R-:W-:Y:S05]  /*1ab00*/  CALL.REL.NOINC `($__internal_35_$__cuda_sm70_shflsync_idx_p) ;  /* 0x00004e5000007944 */ /* 0x03cfea0003c00000 */
[----:B------:R-:W-:Y:S01]  /*1ab10*/  MOV R2, R226 ;  /* 0x000000e200027202 */ /* 0x000fe20000000f00 */
[----:B------:R-:W-:Y:S05]  /*1ab20*/  BRA `(.L_x_2722) ;  /* 0xfffe809000007947 */ /* 0x000fea000383ffff */
.L_x_2522:
[----:B------:R-:W-:Y:S01]  /*1ab30*/  IMAD.MOV.U32 R223, RZ, RZ, R5 ;  /* 0x000000ffffdf7224 */ /* 0x000fe200078e0005 */
[----:B--2---:R-:W-:Y:S01]  /*1ab40*/  MOV R2, 0x3 ;  /* 0x0000000300027802 */ /* 0x004fe20000000f00 */
[----:B------:R-:W-:Y:S01]  /*1ab50*/  IMAD.MOV.U32 R225, RZ, RZ, 0x181f ;  /* 0x0000181fffe17424 */ /* 0x000fe200078e00ff */
[----:B------:R-:W-:-:S02]  /*1ab60*/  MOV R3, 0x1ab80 ;  /* 0x0001ab8000037802 */ /* 0x000fc40000000f00 */
[----:B-1-345:R-:W-:Y:S05]  /*1ab70*/  CALL.REL.NOINC `($__internal_35_$__cuda_sm70_shflsync_idx_p) ;  /* 0x00004de000007944 */ /* 0x03afea0003c00000 */
        /* <DEDUP_REMOVED lines=8> */
.L_x_2525:
[----:B------:R-:W-:Y:S01]  /*1ac00*/  IMAD.MOV.U32 R223, RZ, RZ, R5 ;  /* 0x000000ffffdf7224 */ /* 0x000fe200078e0005 */
[----:B-12---:R-:W-:Y:S01]  /*1ac10*/  MOV R2, 0x4 ;  /* 0x0000000400027802 */ /* 0x006fe20000000f00 */
[----:B------:R-:W-:Y:S01]  /*1ac20*/  IMAD.MOV.U32 R225, RZ, RZ, 0x181f ;  /* 0x0000181fffe17424 */ /* 0x000fe200078e00ff */
[----:B------:R-:W-:Y:S02]  /*1ac30*/  MOV R3, 0x1ac50 ;  /* 0x0001ac5000037802 */ /* 0x000fe40000000f00 */
[----:B---345:R-:W-:Y:S05]  /*1ac40*/  CALL.REL.NOINC `($__internal_35_$__cuda_sm70_shflsync_idx_p) ;  /* 0x00004d1000007944 */ /* 0x038fea0003c00000 */
[----:B------:R-:W-:Y:S01]  /*1ac50*/  MOV R7, R226 ;  /* 0x000000e200077202 */ /* 0x000fe20000000f00 */
[----:B------:R-:W-:Y:S05]  /*1ac60*/  BRA `(.L_x_2724) ;  /* 0xfffe812000007947 */ /* 0x000fea000383ffff */
.L_x_2526:
[----:B------:R-:W-:Y:S01]  /*1ac70*/  IMAD.MOV.U32 R223, RZ, RZ, R6 ;  /* 0x000000ffffdf7224 */ /* 0x000fe200078e0006 */
[----:B--2---:R-:W-:Y:S01]  /*1ac80*/  MOV R2, 0x4 ;  /* 0x0000000400027802 */ /* 0x004fe20000000f00 */
[----:B------:R-:W-:Y:S01]  /*1ac90*/  IMAD.MOV.U32 R225, RZ, RZ, 0x181f ;  /* 0x0000181fffe17424 */ /* 0x000fe200078e00ff */
[----:B------:R-:W-:Y:S02]  /*1aca0*/  MOV R3, 0x1acc0 ;  /* 0x0001acc000037802 */ /* 0x000fe40000000f00 */
[----:B-1-345:R-:W-:Y:S05]  /*1acb0*/  CALL.REL.NOINC `($__internal_35_$__cuda_sm70_shflsync_idx_p) ;  /* 0x00004ca000007944 */ /* 0x03afea0003c00000 */
[----:B------:R-:W-:Y:S01]  /*1acc0*/  MOV R2, R226 ;  /* 0x000000e200027202 */ /* 0x000fe20000000f00 */
[----:B------:R-:W-:Y:S05]  /*1acd0*/  BRA `(.L_x_2725) ;  /* 0xfffe80d000007947 */ /* 0x000fea000383ffff */
.L_x_2529:
[----:B------:R-:W-:Y:S01]  /*1ace0*/  IMAD.MOV.U32 R223, RZ, RZ, R5 ;  /* 0x000000ffffdf7224 */ /* 0x000fe200078e0005 */
[----:B-1----:R-:W-:Y:S01]  /*1acf0*/  MOV R2, 0x5 ;  /* 0x0000000500027802 */ /* 0x002fe20000000f00 */
[----:B------:R-:W-:Y:S01]  /*1ad00*/  IMAD.MOV.U32 R225, RZ, RZ, 0x181f ;  /* 0x0000181fffe17424 */ /* 0x000fe200078e00ff */
[----:B------:R-:W-:-:S02]  /*1ad10*/  MOV R3, 0x1ad30 ;  /* 0x0001ad3000037802 */ /* 0x000fc40000000f00 */
[----:B--2345:R-:W-:Y:S05]  /*1ad20*/  CALL.REL.NOINC `($__internal_35_$__cuda_sm70_shflsync_idx_p) ;  /* 0x00004c3000007944 */ /* 0x03cfea0003c00000 */
        /* <DEDUP_REMOVED lines=8> */
.L_x_2532:
[----:B------:R-:W-:Y:S01]  /*1adb0*/  IMAD.MOV.U32 R223, RZ, RZ, R5 ;  /* 0x000000ffffdf7224 */ /* 0x000fe200078e0005 */
[----:B-1----:R-:W-:Y:S01]  /*1adc0*/  MOV R2, 0x6 ;  /* 0x0000000600027802 */ /* 0x002fe20000000f00 */
[----:B------:R-:W-:Y:S01]  /*1add0*/  IMAD.MOV.U32 R225, RZ, RZ, 0x181f ;  /* 0x0000181fffe17424 */ /* 0x000fe200078e00ff */
[----:B------:R-:W-:Y:S02]  /*1ade0*/  MOV R3, 0x1ae00 ;  /* 0x0001ae0000037802 */ /* 0x000fe40000000f00 */
[----:B--2345:R-:W-:Y:S05]  /*1adf0*/  CALL.REL.NOINC `($__internal_35_$__cuda_sm70_shflsync_idx_p) ;  /* 0x00004b6000007944 */ /* 0x03cfea0003c00000 */
[----:B------:R-:W-:Y:S01]  /*1ae00*/  MOV R7, R226 ;  /* 0x000000e200077202 */ /* 0x000fe20000000f00 */
[----:B------:R-:W-:Y:S05]  /*1ae10*/  BRA `(.L_x_2727) ;  /* 0xfffe816000007947 */ /* 0x000fea000383ffff */
.L_x_2533:
[----:B------:R-:W-:Y:S01]  /*1ae20*/  IMAD.MOV.U32 R223, RZ, RZ, R6 ;  /* 0x000000ffffdf7224 */ /* 0x000fe200078e0006 */
[----:B-1----:R-:W-:Y:S01]  /*1ae30*/  MOV R2, 0x6 ;  /* 0x0000000600027802 */ /* 0x002fe20000000f00 */
[----:B------:R-:W-:Y:S01]  /*1ae40*/  IMAD.MOV.U32 R225, RZ, RZ, 0x181f ;  /* 0x0000181fffe17424 */ /* 0x000fe200078e00ff */
[----:B------:R-:W-:Y:S02]  /*1ae50*/  MOV R3, 0x1ae70 ;  /* 0x0001ae7000037802 */ /* 0x000fe40000000f00 */
[----:B--2345:R-:W-:Y:S05]  /*1ae60*/  CALL.REL.NOINC `($__internal_35_$__cuda_sm70_shflsync_idx_p) ;  /* 0x00004af000007944 */ /* 0x03cfea0003c00000 */
[----:B------:R-:W-:Y:S01]  /*1ae70*/  MOV R2, R226 ;  /* 0x000000e200027202 */ /* 0x000fe20000000f00 */
[----:B------:R-:W-:Y:S05]  /*1ae80*/  BRA `(.L_x_2728) ;  /* 0xfffe811000007947 */ /* 0x000fea000383ffff */
.L_x_2536:
        /* <DEDUP_REMOVED lines=13> */
.L_x_2539:
[----:B------:R-:W-:Y:S01]  /*1af60*/  IMAD.MOV.U32 R223, RZ, RZ, R5 ;  /* 0x000000ffffdf7224 */ /* 0x000fe200078e0005 */
[----:B------:R-:W-:Y:S01]  /*1af70*/  MOV R2, RZ ;  /* 0x000000ff00027202 */ /* 0x000fe20000000f00 */
[----:B------:R-:W-:Y:S01]  /*1af80*/  IMAD.MOV.U32 R225, RZ, RZ, 0x181f ;  /* 0x0000181fffe17424 */ /* 0x000fe200078e00ff */
[----:B------:R-:W-:Y:S02]  /*1af90*/  MOV R3, 0x1afb0 ;  /* 0x0001afb000037802 */ /* 0x000fe40000000f00 */
[----:B------:R-:W-:Y:S05]  /*1afa0*/  CALL.REL.NOINC `($__internal_35_$__cuda_sm70_shflsync_idx_p) ;  /* 0x000049b000007944 */ /* 0x000fea0003c00000 */
[----:B------:R-:W-:Y:S01]  /*1afb0*/  MOV R8, R226 ;  /* 0x000000e200087202 */ /* 0x000fe20000000f00 */
[----:B------:R-:W-:Y:S05]  /*1afc0*/  BRA `(.L_x_2730) ;  /* 0xfffe939000007947 */ /* 0x000fea000383ffff */
.L_x_2540:
[----:B------:R-:W-:Y:S01]  /*1afd0*/  IMAD.MOV.U32 R223, RZ, RZ, R0 ;  /* 0x000000ffffdf7224 */ /* 0x000fe200078e0000 */
[----:B------:R-:W-:Y:S01]  /*1afe0*/  MOV R2, RZ ;  /* 0x000000ff00027202 */ /* 0x000fe20000000f00 */
[----:B------:R-:W-:Y:S01]  /*1aff0*/  IMAD.MOV.U32 R225, RZ, RZ, 0x181f ;  /* 0x0000181fffe17424 */ /* 0x000fe200078e00ff */
[----:B------:R-:W-:Y:S02]  /*1b000*/  MOV R3, 0x1b020 ;  /* 0x0001b02000037802 */ /* 0x000fe40000000f00 */
[----:B-12---:R-:W-:Y:S05]  /*1b010*/  CALL.REL.NOINC `($__internal_35_$__cuda_sm70_shflsync_idx_p) ;  /* 0x0000494000007944 */ /* 0x006fea0003c00000 */
[----:B------:R-:W-:Y:S01]  /*1b020*/  ISETP.GE.AND P1, PT, R205, c[0x0][0x1d4], PT ;  /* 0x00007500cd007a0c */ /* 0x000fe20003f26270 */
[----:B------:R-:W-:Y:S01]  /*1b030*/  IMAD.MOV.U32 R223, RZ, RZ, R5 ;  /* 0x000000ffffdf7224 */ /* 0x000fe200078e0005 */
[----:B------:R-:W-:Y:S01]  /*1b040*/  IADD3 R2, P0, R226, R123, RZ ;  /* 0x0000007be2027210 */ /* 0x000fe20007f1e0ff */
[----:B------:R-:W-:-:S04]  /*1b050*/  IMAD.MOV.U32 R225, RZ, RZ, 0x181f ;  /* 0x0000181fffe17424 */ /* 0x000fc800078e00ff */
[----:B------:R-:W-:-:S06]  /*1b060*/  IMAD.X R3, R8, 0x1, R6, P0 ;  /* 0x0000000108037824 */ /* 0x000fcc00000e0606 */
[----:B------:R-:W-:Y:S01]  /*1b070*/  @!PT LDS RZ, [RZ] ;  /* 0x00000000fffff984 */ /* 0x000fe20000000800 */
[----:B------:R-:W-:Y:S01]  /*1b080*/  @!PT LDS RZ, [RZ] ;  /* 0x00000000fffff984 */ /* 0x000fe20000000800 */
[----:B------:R-:W-:Y:S01]  /*1b090*/  @!PT LDS RZ, [RZ] ;  /* 0x00000000fffff984 */ /* 0x000fe20000000800 */
[----:B------:R1:W-:Y:S02]  /*1b0a0*/  LDGSTS.E.BYPASS.LTC128B.128 [R207+0x2900], [R2.64], !P1 ;  /* 0x0290000002cf7fae */ /* 0x0003e4000c901d46 */
[----:B-1----:R-:W-:Y:S02]  /*1b0b0*/  MOV R2, 0x1 ;  /* 0x0000000100027802 */ /* 0x002fe40000000f00 */
[----:B------:R-:W-:Y:S02]  /*1b0c0*/  MOV R3, 0x1b0e0 ;  /* 0x0001b0e000037802 */ /* 0x000fe40000000f00 */
[----:B------:R-:W-:Y:S05]  /*1b0d0*/  CALL.REL.NOINC `($__internal_35_$__cuda_sm70_shflsync_idx_p) ;  /* 0x0000488000007944 */ /* 0x000fea0003c00000 */
[----:B------:R-:W-:Y:S01]  /*1b0e0*/  IMAD.MOV.U32 R7, RZ, RZ, R226 ;  /* 0x000000ffff077224 */ /* 0x000fe200078e00e2 */
[----:B------:R-:W-:Y:S01]  /*1b0f0*/  MOV R2, 0x1 ;  /* 0x0000000100027802 */ /* 0x000fe20000000f00 */
[----:B------:R-:W-:Y:S01]  /*1b100*/  IMAD.MOV.U32 R223, RZ, RZ, R0 ;  /* 0x000000ffffdf7224 */ /* 0x000fe200078e0000 */
[----:B------:R-:W-:Y:S02]  /*1b110*/  MOV R225, 0x181f ;  /* 0x0000181f00e17802 */ /* 0x000fe40000000f00 */
[----:B------:R-:W-:Y:S02]  /*1b120*/  MOV R3, 0x1b140 ;  /* 0x0001b14000037802 */ /* 0x000fe40000000f00 */
[----:B------:R-:W-:Y:S05]  /*1b130*/  CALL.REL.NOINC `($__internal_35_$__cuda_sm70_shflsync_idx_p) ;  /* 0x0000482000007944 */ /* 0x000fea0003c00000 */
        /* <DEDUP_REMOVED lines=54> */
[----:B------:R-:W-:Y:S01]  /*1b4a0*/  MOV R0, R226 ;  /* 0x000000e200007202 */ /* 0x000fe20000000f00 */
[----:B------:R-:W-:Y:S05]  /*1b4b0*/  BRA `(.L_x_2731) ;  /* 0xfffe901000007947 */ /* 0x000fea000383ffff */
.L_x_2541:
[----:B------:R-:W-:Y:S01]  /*1b4c0*/  IMAD.MOV.U32 R223, RZ, RZ, R8 ;  /* 0x000000ffffdf7224 */ /* 0x000fe200078e0008 */
[----:B------:R-:W-:Y:S01]  /*1b4d0*/  MOV R2, RZ ;  /* 0x000000ff00027202 */ /* 0x000fe20000000f00 */
[----:B------:R-:W-:Y:S01]  /*1b4e0*/  IMAD.MOV.U32 R225, RZ, RZ, 0x1c1f ;  /* 0x00001c1fffe17424 */ /* 0x000fe200078e00ff */
[----:B------:R-:W-:-:S02]  /*1b4f0*/  MOV R3, 0x1b510 ;  /* 0x0001b51000037802 */ /* 0x000fc40000000f00 */
[----:B------:R-:W-:Y:S05]  /*1b500*/  CALL.REL.NOINC `($__internal_35_$__cuda_sm70_shflsync_idx_p) ;  /* 0x0000445000007944 */ /* 0x000fea0003c00000 */
[----:B------:R-:W-:Y:S01]  /*1b510*/  MOV R2, R226 ;  /* 0x000000e200027202 */ /* 0x000fe20000000f00 */
[----:B------:R-:W-:Y:S05]  /*1b520*/  BRA `(.L_x_2732) ;  /* 0xfffe915000007947 */ /* 0x000fea000383ffff */
.L_x_2546:
[----:B------:R-:W-:Y:S01]  /*1b530*/  IMAD.MOV.U32 R223, RZ, RZ, R8 ;  /* 0x000000ffffdf7224 */ /* 0x000fe200078e0008 */
[----:B------:R-:W-:Y:S01]  /*1b540*/  MOV R2, 0x1 ;  /* 0x0000000100027802 */ /* 0x000fe20000000f00 */
[----:B------:R-:W-:Y:S01]  /*1b550*/  IMAD.MOV.U32 R225, RZ, RZ, 0x1c1f ;  /* 0x00001c1fffe17424 */ /* 0x000fe200078e00ff */
[----:B------:R-:W-:-:S02]  /*1b560*/  MOV R3, 0x1b580 ;  /* 0x0001b58000037802 */ /* 0x000fc40000000f00 */
[----:B-1----:R-:W-:Y:S05]  /*1b570*/  CALL.REL.NOINC `($__internal_35_$__cuda_sm70_shflsync_idx_p) ;  /* 0x000043e000007944 */ /* 0x002fea0003c00000 */
[----:B------:R-:W-:Y:S01]  /*1b580*/  MOV R2, R226 ;  /* 0x000000e200027202 */ /* 0x000fe20000000f00 */
[----:B------:R-:W-:Y:S05]  /*1b590*/  BRA `(.L_x_2733) ;  /* 0xfffe92a000007947 */ /* 0x000fea000383ffff */
.L_x_2551:
[----:B------:R-:W-:Y:S01]  /*1b5a0*/  IMAD.MOV.U32 R223, RZ, RZ, R8 ;  /* 0x000000ffffdf7224 */ /* 0x000fe200078e0008 */
[----:B------:R-:W-:Y:S01]  /*1b5b0*/  MOV R2, 0x2 ;  /* 0x0000000200027802 */ /* 0x000fe20000000f00 */
[----:B------:R-:W-:Y:S01]  /*1b5c0*/  IMAD.MOV.U32 R225, RZ, RZ, 0x1c1f ;  /* 0x00001c1fffe17424 */ /* 0x000fe200078e00ff */
[----:B------:R-:W-:-:S02]  /*1b5d0*/  MOV R3, 0x1b5f0 ;  /* 0x0001b5f000037802 */ /* 0x000fc40000000f00 */
[----:B-12---:R-:W-:Y:S05]  /*1b5e0*/  CALL.REL.NOINC `($__internal_35_$__cuda_sm70_shflsync_idx_p) ;  /* 0x0000437000007944 */ /* 0x006fea0003c00000 */
[----:B------:R-:W-:Y:S01]  /*1b5f0*/  MOV R3, R226 ;  /* 0x000000e200037202 */ /* 0x000fe20000000f00 */
[----:B------:R-:W-:Y:S05]  /*1b600*/  BRA `(.L_x_2734) ;  /* 0xfffe9ab000007947 */ /* 0x000fea000383ffff */
.L_x_2556:
[----:B------:R-:W-:Y:S01]  /*1b610*/  IMAD.MOV.U32 R223, RZ, RZ, R8 ;  /* 0x000000ffffdf7224 */ /* 0x000fe200078e0008 */
[----:B------:R-:W-:Y:S01]  /*1b620*/  MOV R2, 0x3 ;  /* 0x0000000300027802 */ /* 0x000fe20000000f00 */
[----:B------:R-:W-:Y:S01]  /*1b630*/  IMAD.MOV.U32 R225, RZ, RZ, 0x1c1f ;  /* 0x00001c1fffe17424 */ /* 0x000fe200078e00ff */
[----:B------:R-:W-:-:S02]  /*1b640*/  MOV R3, 0x1b660 ;  /* 0x0001b66000037802 */ /* 0x000fc40000000f00 */
[----:B-123--:R-:W-:Y:S05]  /*1b650*/  CALL.REL.NOINC `($__internal_35_$__cuda_sm70_shflsync_idx_p) ;  /* 0x0000430000007944 */ /* 0x00efea0003c00000 */
[----:B------:R-:W-:Y:S01]  /*1b660*/  MOV R3, R226 ;  /* 0x000000e200037202 */ /* 0x000fe20000000f00 */
[----:B------:R-:W-:Y:S05]  /*1b670*/  BRA `(.L_x_2735) ;  /* 0xfffea55000007947 */ /* 0x000fea000383ffff */
.L_x_2561:
[----:B------:R-:W-:Y:S01]  /*1b680*/  IMAD.MOV.U32 R92, RZ, RZ, R0 ;  /* 0x000000ffff5c7224 */ /* 0x000fe200078e0000 */
[----:B------:R-:W-:-:S02]  /*1b690*/  MOV R3, 0x2 ;  /* 0x0000000200037802 */ /* 0x000fc40000000f00 */
[----:B------:R-:W-:Y:S02]  /*1b6a0*/  MOV R2, 0x1b6c0 ;  /* 0x0001b6c000027802 */ /* 0x000fe40000000f00 */
[----:B--234-:R-:W-:Y:S05]  /*1b6b0*/  CALL.REL.NOINC `($__internal_34_$__cuda_sm70_shflsync_bfly_p) ;  /* 0x0000424000007944 */ /* 0x01cfea0003c00000 */
[----:B------:R-:W-:Y:S01]  /*1b6c0*/  MOV R2, R225 ;  /* 0x000000e100027202 */ /* 0x000fe20000000f00 */
[----:B------:R-:W-:Y:S05]  /*1b6d0*/  BRA `(.L_x_2736) ;  /* 0xfffeb01000007947 */ /* 0x000fea000383ffff */
.L_x_2562:
[----:B------:R-:W-:Y:S01]  /*1b6e0*/  IMAD.MOV.U32 R92, RZ, RZ, R4 ;  /* 0x000000ffff5c7224 */ /* 0x000fe200078e0004 */
[----:B------:R-:W-:Y:S02]  /*1b6f0*/  MOV R3, 0x1 ;  /* 0x0000000100037802 */ /* 0x000fe40000000f00 */
[----:B------:R-:W-:Y:S02]  /*1b700*/  MOV R2, 0x1b720 ;  /* 0x0001b72000027802 */ /* 0x000fe40000000f00 */
[----:B-1-34-:R-:W-:Y:S05]  /*1b710*/  CALL.REL.NOINC `($__internal_34_$__cuda_sm70_shflsync_bfly_p) ;  /* 0x000041e000007944 */ /* 0x01afea0003c00000 */
[----:B------:R-:W-:Y:S01]  /*1b720*/  FMNMX.FTZ R97, R4, R225, !PT ;  /* 0x000000e104617209 */ /* 0x000fe20007810000 */
[----:B------:R-:W-:Y:S01]  /*1b730*/  IMAD.MOV.U32 R92, RZ, RZ, R5 ;  /* 0x000000ffff5c7224 */ /* 0x000fe200078e0005 */
[----:B------:R-:W-:Y:S01]  /*1b740*/  MOV R2, 0x1b770 ;  /* 0x0001b77000027802 */ /* 0x000fe20000000f00 */
[----:B------:R-:W-:Y:S02]  /*1b750*/  IMAD.MOV.U32 R3, RZ, RZ, 0x2 ;  /* 0x00000002ff037424 */ /* 0x000fe400078e00ff */
[----:B------:R-:W-:Y:S05]  /*1b760*/  CALL.REL.NOINC `($__internal_34_$__cuda_sm70_shflsync_bfly_p) ;  /* 0x0000419000007944 */ /* 0x000fea0003c00000 */
[----:B------:R-:W-:Y:S01]  /*1b770*/  FMNMX.FTZ R5, R5, R225, !PT ;  /* 0x000000e105057209 */ /* 0x000fe20007810000 */
[----:B------:R-:W-:Y:S01]  /*1b780*/  IMAD.MOV.U32 R3, RZ, RZ, 0x1 ;  /* 0x00000001ff037424 */ /* 0x000fe200078e00ff */
[----:B------:R-:W-:-:S03]  /*1b790*/  MOV R2, 0x1b7c0 ;  /* 0x0001b7c000027802 */ /* 0x000fc60000000f00 */
[----:B------:R-:W-:Y:S02]  /*1b7a0*/  IMAD.MOV.U32 R92, RZ, RZ, R5 ;  /* 0x000000ffff5c7224 */ /* 0x000fe400078e0005 */
[----:B------:R-:W-:Y:S05]  /*1b7b0*/  CALL.REL.NOINC `($__internal_34_$__cuda_sm70_shflsync_bfly_p) ;  /* 0x0000414000007944 */ /* 0x000fea0003c00000 */
        /* <DEDUP_REMOVED lines=20> */
[----:B------:R-:W-:Y:S01]  /*1b900*/  MOV R8, R225 ;  /* 0x000000e100087202 */ /* 0x000fe20000000f00 */
[----:B------:R-:W-:Y:S05]  /*1b910*/  BRA `(.L_x_2737) ;  /* 0xfffeaec000007947 */ /* 0x000fea000383ffff */
.L_x_2570:
[----:B------:R-:W-:Y:S01]  /*1b920*/  MOV R2, RZ ;  /* 0x000000ff00027202 */ /* 0x000fe20000000f00 */
[----:B------:R-:W-:Y:S01]  /*1b930*/  IMAD.MOV.U32 R223, RZ, RZ, R4 ;  /* 0x000000ffffdf7224 */ /* 0x000fe200078e0004 */
[----:B------:R-:W-:Y:S01]  /*1b940*/  MOV R3, 0x1b970 ;  /* 0x0001b97000037802 */ /* 0x000fe20000000f00 */
[----:B------:R-:W-:Y:S02]  /*1b950*/  IMAD.MOV.U32 R225, RZ, RZ, 0x181f ;  /* 0x0000181fffe17424 */ /* 0x000fe400078e00ff */
[----:B------:R-:W-:Y:S05]  /*1b960*/  CALL.REL.NOINC `($__internal_35_$__cuda_sm70_shflsync_idx_p) ;  /* 0x00003ff000007944 */ /* 0x000fea0003c00000 */
[----:B------:R-:W-:Y:S01]  /*1b970*/  MOV R7, R226 ;  /* 0x000000e200077202 */ /* 0x000fe20000000f00 */
[----:B------:R-:W-:-:S05]  /*1b980*/  BRA `(.L_x_2738) ;  /* 0xfffecc1000007947 */ /* 0x000fca000383ffff */
.L_x_2571:
[----:B------:R-:W-:Y:S01]  /*1b990*/  MOV R2, RZ ;  /* 0x000000ff00027202 */ /* 0x000fe20000000f00 */
[----:B------:R-:W-:Y:S01]  /*1b9a0*/  IMAD.MOV.U32 R223, RZ, RZ, R0 ;  /* 0x000000ffffdf7224 */ /* 0x000fe200078e0000 */
[----:B------:R-:W-:Y:S01]  /*1b9b0*/  MOV R3, 0x1b9e0 ;  /* 0x0001b9e000037802 */ /* 0x000fe20000000f00 */
[----:B------:R-:W-:Y:S02]  /*1b9c0*/  IMAD.MOV.U32 R225, RZ, RZ, 0x181f ;  /* 0x0000181fffe17424 */ /* 0x000fe400078e00ff */
[----:B-12---:R-:W-:Y:S05]  /*1b9d0*/  CALL.REL.NOINC `($__internal_35_$__cuda_sm70_shflsync_idx_p) ;  /* 0x00003f8000007944 */ /* 0x006fea0003c00000 */
[----:B------:R-:W-:Y:S01]  /*1b9e0*/  ISETP.GE.AND P1, PT, R205, c[0x0][0x1d4], PT ;  /* 0x00007500cd007a0c */ /* 0x000fe20003f26270 */
[----:B------:R-:W-:Y:S01]  /*1b9f0*/  IMAD.MOV.U32 R223, RZ, RZ, R4 ;  /* 0x000000ffffdf7224 */ /* 0x000fe200078e0004 */
[----:B------:R-:W-:Y:S01]  /*1ba00*/  IADD3 R2, P0, R226, R15, RZ ;  /* 0x0000000fe2027210 */ /* 0x000fe20007f1e0ff */
[----:B------:R-:W-:Y:S04]  /*1ba10*/  IMAD.MOV.U32 R225, RZ, RZ, 0x181f ;  /* 0x0000181fffe17424 */ /* 0x000fe800078e00ff */
[----:B------:R-:W-:Y:S06]  /*1ba20*/  IMAD.X R3, R7, 0x1, R5, P0 ;  /* 0x0000000107037824 */ /* 0x000fec00000e0605 */
[----:B------:R-:W-:Y:S01]  /*1ba30*/  @!PT LDS RZ, [RZ] ;  /* 0x00000000fffff984 */ /* 0x000fe20000000800 */
[----:B------:R-:W-:Y:S01]  /*1ba40*/  @!PT LDS RZ, [RZ] ;  /* 0x00000000fffff984 */ /* 0x000fe20000000800 */
[----:B------:R-:W-:Y:S01]  /*1ba50*/  @!PT LDS RZ, [RZ] ;  /* 0x00000000fffff984 */ /* 0x000fe20000000800 */
[----:B------:R1:W-:Y:S02]  /*1ba60*/  LDGSTS.E.BYPASS.LTC128B.128 [R207+0x100], [R2.64], !P1 ;  /* 0x0010000002cf7fae */ /* 0x0003e4000c901d46 */
[----:B-1----:R-:W-:Y:S02]  /*1ba70*/  MOV R2, 0x1 ;  /* 0x0000000100027802 */ /* 0x002fe40000000f00 */
[----:B------:R-:W-:Y:S02]  /*1ba80*/  MOV R3, 0x1baa0 ;  /* 0x0001baa000037802 */ /* 0x000fe40000000f00 */
[----:B------:R-:W-:Y:S05]  /*1ba90*/  CALL.REL.NOINC `($__internal_35_$__cuda_sm70_shflsync_idx_p) ;  /* 0x00003ec000007944 */ /* 0x000fea0003c00000 */
[----:B------:R-:W-:Y:S01]  /*1baa0*/  MOV R2, 0x1 ;  /* 0x0000000100027802 */ /* 0x000fe20000000f00 */
[----:B------:R-:W-:Y:S01]  /*1bab0*/  IMAD.MOV.U32 R6, RZ, RZ, R226 ;  /* 0x000000ffff067224 */ /* 0x000fe200078e00e2 */
[----:B------:R-:W-:Y:S01]  /*1bac0*/  MOV R225, 0x181f ;  /* 0x0000181f00e17802 */ /* 0x000fe20000000f00 */
[----:B------:R-:W-:Y:S01]  /*1bad0*/  IMAD.MOV.U32 R223, RZ, RZ, R0 ;  /* 0x000000ffffdf7224 */ /* 0x000fe200078e0000 */
[----:B------:R-:W-:Y:S02]  /*1bae0*/  MOV R3, 0x1bb00 ;  /* 0x0001bb0000037802 */ /* 0x000fe40000000f00 */
[----:B------:R-:W-:Y:S05]  /*1baf0*/  CALL.REL.NOINC `($__internal_35_$__cuda_sm70_shflsync_idx_p) ;  /* 0x00003e6000007944 */ /* 0x000fea0003c00000 */
        /* <DEDUP_REMOVED lines=54> */
[----:B------:R-:W-:Y:S01]  /*1be60*/  MOV R0, R226 ;  /* 0x000000e200007202 */ /* 0x000fe20000000f00 */
[----:B------:R-:W-:-:S05]  /*1be70*/  BRA `(.L_x_2739) ;  /* 0xfffec89000007947 */ /* 0x000fca000383ffff */
.L_x_2574:
[----:B------:R-:W-:Y:S01]  /*1be80*/  MOV R2, RZ ;  /* 0x000000ff00027202 */ /* 0x000fe20000000f00 */
[----:B------:R-:W-:Y:S01]  /*1be90*/  IMAD.MOV.U32 R223, RZ, RZ, R92 ;  /* 0x000000ffffdf7224 */ /* 0x000fe200078e005c */
[----:B------:R-:W-:Y:S01]  /*1bea0*/  MOV R3, 0x1bed0 ;  /* 0x0001bed000037802 */ /* 0x000fe20000000f00 */
[----:B------:R-:W-:Y:S02]  /*1beb0*/  IMAD.MOV.U32 R225, RZ, RZ, 0x181f ;  /* 0x0000181fffe17424 */ /* 0x000fe400078e00ff */
[----:B------:R-:W-:Y:S05]  /*1bec0*/  CALL.REL.NOINC `($__internal_35_$__cuda_sm70_shflsync_idx_p) ;  /* 0x00003a9000007944 */ /* 0x000fea0003c00000 */
[----:B------:R-:W-:Y:S01]  /*1bed0*/  MOV R97, R226 ;  /* 0x000000e200617202 */ /* 0x000fe20000000f00 */
[----:B------:R-:W-:-:S05]  /*1bee0*/  BRA `(.L_x_2740) ;  /* 0xfffed19000007947 */ /* 0x000fca000383ffff */
.L_x_2575:
        /* <DEDUP_REMOVED lines=79> */
.L_x_2576:
[----:B------:R-:W-:Y:S01]  /*1c3e0*/  MOV R2, RZ ;  /* 0x000000ff00027202 */ /* 0x000fe20000000f00 */
[----:B------:R-:W-:Y:S01]  /*1c3f0*/  IMAD.MOV.U32 R223, RZ, RZ, R157 ;  /* 0x000000ffffdf7224 */ /* 0x000fe200078e009d */
[----:B------:R-:W-:Y:S01]  /*1c400*/  MOV R3, 0x1c430 ;  /* 0x0001c43000037802 */ /* 0x000fe20000000f00 */
[----:B------:R-:W-:Y:S02]  /*1c410*/  IMAD.MOV.U32 R225, RZ, RZ, 0x1c1f ;  /* 0x00001c1fffe17424 */ /* 0x000fe400078e00ff */
[----:B------:R-:W-:Y:S05]  /*1c420*/  CALL.REL.NOINC `($__internal_35_$__cuda_sm70_shflsync_idx_p) ;  /* 0x0000353000007944 */ /* 0x000fea0003c00000 */
[----:B------:R-:W-:Y:S01]  /*1c430*/  MOV R2, R226 ;  /* 0x000000e200027202 */ /* 0x000fe20000000f00 */
[----:B------:R-:W-:-:S05]  /*1c440*/  BRA `(.L_x_2742) ;  /* 0xfffecf1000007947 */ /* 0x000fca000383ffff */
.L_x_2581:
[----:B------:R-:W-:Y:S01]  /*1c450*/  MOV R2, 0x1 ;  /* 0x0000000100027802 */ /* 0x000fe20000000f00 */
[----:B------:R-:W-:Y:S01]  /*1c460*/  IMAD.MOV.U32 R223, RZ, RZ, R157 ;  /* 0x000000ffffdf7224 */ /* 0x000fe200078e009d */
[----:B------:R-:W-:Y:S01]  /*1c470*/  MOV R3, 0x1c4a0 ;  /* 0x0001c4a000037802 */ /* 0x000fe20000000f00 */
[----:B------:R-:W-:Y:S02]  /*1c480*/  IMAD.MOV.U32 R225, RZ, RZ, 0x1c1f ;  /* 0x00001c1fffe17424 */ /* 0x000fe400078e00ff */
[----:B-1----:R-:W-:Y:S05]  /*1c490*/  CALL.REL.NOINC `($__internal_35_$__cuda_sm70_shflsync_idx_p) ;  /* 0x000034c000007944 */ /* 0x002fea0003c00000 */
[----:B------:R-:W-:Y:S01]  /*1c4a0*/  MOV R2, R226 ;  /* 0x000000e200027202 */ /* 0x000fe20000000f00 */
[----:B------:R-:W-:-:S05]  /*1c4b0*/  BRA `(.L_x_2743) ;  /* 0xfffed0a000007947 */ /* 0x000fca000383ffff */
.L_x_2586:
[----:B------:R-:W-:Y:S01]  /*1c4c0*/  MOV R2, 0x2 ;  /* 0x0000000200027802 */ /* 0x000fe20000000f00 */
[----:B------:R-:W-:Y:S01]  /*1c4d0*/  IMAD.MOV.U32 R223, RZ, RZ, R157 ;  /* 0x000000ffffdf7224 */ /* 0x000fe200078e009d */
[----:B------:R-:W-:Y:S01]  /*1c4e0*/  MOV R3, 0x1c510 ;  /* 0x0001c51000037802 */ /* 0x000fe20000000f00 */
[----:B------:R-:W-:Y:S02]  /*1c4f0*/  IMAD.MOV.U32 R225, RZ, RZ, 0x1c1f ;  /* 0x00001c1fffe17424 */ /* 0x000fe400078e00ff */
[----:B-12---:R-:W-:Y:S05]  /*1c500*/  CALL.REL.NOINC `($__internal_35_$__cuda_sm70_shflsync_idx_p) ;  /* 0x0000345000007944 */ /* 0x006fea0003c00000 */
[----:B------:R-:W-:Y:S01]  /*1c510*/  MOV R156, R226 ;  /* 0x000000e2009c7202 */ /* 0x000fe20000000f00 */
[----:B------:R-:W-:-:S05]  /*1c520*/  BRA `(.L_x_2744) ;  /* 0xfffed23000007947 */ /* 0x000fca000383ffff */
.L_x_2591:
[----:B------:R-:W-:Y:S01]  /*1c530*/  MOV R2, 0x3 ;  /* 0x0000000300027802 */ /* 0x000fe20000000f00 */
[----:B------:R-:W-:Y:S01]  /*1c540*/  IMAD.MOV.U32 R223, RZ, RZ, R157 ;  /* 0x000000ffffdf7224 */ /* 0x000fe200078e009d */
[----:B------:R-:W-:Y:S01]  /*1c550*/  MOV R3, 0x1c580 ;  /* 0x0001c58000037802 */ /* 0x000fe20000000f00 */
[----:B------:R-:W-:Y:S02]  /*1c560*/  IMAD.MOV.U32 R225, RZ, RZ, 0x1c1f ;  /* 0x00001c1fffe17424 */ /* 0x000fe400078e00ff */
[----:B-123--:R-:W-:Y:S05]  /*1c570*/  CALL.REL.NOINC `($__internal_35_$__cuda_sm70_shflsync_idx_p) ;  /* 0x000033e000007944 */ /* 0x00efea0003c00000 */
[----:B------:R-:W-:Y:S01]  /*1c580*/  MOV R3, R226 ;  /* 0x000000e200037202 */ /* 0x000fe20000000f00 */
[----:B------:R-:W-:-:S05]  /*1c590*/  BRA `(.L_x_2745) ;  /* 0xfffee30000007947 */ /* 0x000fca000383ffff */
.L_x_2596:
[----:B------:R-:W-:Y:S02]  /*1c5a0*/  MOV R3, 0x2 ;  /* 0x0000000200037802 */ /* 0x000fe40000000f00 */
[----:B------:R-:W-:Y:S02]  /*1c5b0*/  MOV R2, 0x1c5d0 ;  /* 0x0001c5d000027802 */ /* 0x000fe40000000f00 */
[----:B------:R-:W-:Y:S05]  /*1c5c0*/  CALL.REL.NOINC `($__internal_34_$__cuda_sm70_shflsync_bfly_p) ;  /* 0x0000333000007944 */ /* 0x000fea0003c00000 */
[----:B------:R-:W-:Y:S01]  /*1c5d0*/  MOV R2, R225 ;  /* 0x000000e100027202 */ /* 0x000fe20000000f00 */
[----:B------:R-:W-:-:S05]  /*1c5e0*/  BRA `(.L_x_2746) ;  /* 0xfffeee5000007947 */ /* 0x000fca000383ffff */
.L_x_2597:
[----:B------:R-:W-:Y:S01]  /*1c5f0*/  MOV R3, 0x1 ;  /* 0x0000000100037802 */ /* 0x000fe20000000f00 */
[----:B-1----:R-:W-:Y:S01]  /*1c600*/  IMAD.MOV.U32 R92, RZ, RZ, R4 ;  /* 0x000000ffff5c7224 */ /* 0x002fe200078e0004 */
[----:B------:R-:W-:Y:S02]  /*1c610*/  MOV R2, 0x1c630 ;  /* 0x0001c63000027802 */ /* 0x000fe40000000f00 */
[----:B------:R-:W-:Y:S05]  /*1c620*/  CALL.REL.NOINC `($__internal_34_$__cuda_sm70_shflsync_bfly_p) ;  /* 0x000032d000007944 */ /* 0x000fea0003c00000 */
[----:B------:R-:W-:Y:S01]  /*1c630*/  IMAD.MOV.U32 R92, RZ, RZ, R0 ;  /* 0x000000ffff5c7224 */ /* 0x000fe200078e0000 */
[----:B------:R-:W-:Y:S01]  /*1c640*/  FMNMX.FTZ R97, R4, R225, !PT ;  /* 0x000000e104617209 */ /* 0x000fe20007810000 */
[----:B------:R-:W-:Y:S01]  /*1c650*/  IMAD.MOV.U32 R3, RZ, RZ, 0x2 ;  /* 0x00000002ff037424 */ /* 0x000fe200078e00ff */
[----:B------:R-:W-:Y:S02]  /*1c660*/  MOV R2, 0x1c680 ;  /* 0x0001c68000027802 */ /* 0x000fe40000000f00 */
[----:B------:R-:W-:Y:S05]  /*1c670*/  CALL.REL.NOINC `($__internal_34_$__cuda_sm70_shflsync_bfly_p) ;  /* 0x0000328000007944 */ /* 0x000fea0003c00000 */
[----:B------:R-:W-:Y:S01]  /*1c680*/  FMNMX.FTZ R92, R0, R225, !PT ;  /* 0x000000e1005c7209 */ /* 0x000fe20007810000 */
[----:B------:R-:W-:Y:S01]  /*1c690*/  IMAD.MOV.U32 R3, RZ, RZ, 0x1 ;  /* 0x00000001ff037424 */ /* 0x000fe200078e00ff */
[----:B------:R-:W-:Y:S02]  /*1c6a0*/  MOV R2, 0x1c6c0 ;  /* 0x0001c6c000027802 */ /* 0x000fe40000000f00 */
[----:B------:R-:W-:Y:S05]  /*1c6b0*/  CALL.REL.NOINC `($__internal_34_$__cuda_sm70_shflsync_bfly_p) ;  /* 0x0000324000007944 */ /* 0x000fea0003c00000 */
[----:B------:R-:W-:Y:S01]  /*1c6c0*/  IMAD.MOV.U32 R3, RZ, RZ, 0x2 ;  /* 0x00000002ff037424 */ /* 0x000fe200078e00ff */
[----:B------:R-:W-:Y:S01]  /*1c6d0*/  FMNMX.FTZ R96, R92, R225, !PT ;  /* 0x000000e15c607209 */ /* 0x000fe20007810000 */
[----:B------:R-:W-:Y:S01]  /*1c6e0*/  IMAD.MOV.U32 R92, RZ, RZ, R5 ;  /* 0x000000ffff5c7224 */ /* 0x000fe200078e0005 */
        /* <DEDUP_REMOVED lines=15> */
[----:B------:R-:W-:Y:S01]  /*1c7e0*/  MOV R3, R225 ;  /* 0x000000e100037202 */ /* 0x000fe20000000f00 */
[----:B------:R-:W-:-:S05]  /*1c7f0*/  BRA `(.L_x_2747) ;  /* 0xfffeed3000007947 */ /* 0x000fca000383ffff */
.L_x_2606:
[----:B------:R-:W-:Y:S01]  /*1c800*/  MOV R2, RZ ;  /* 0x000000ff00027202 */ /* 0x000fe20000000f00 */
[----:B------:R-:W-:Y:S01]  /*1c810*/  IMAD.MOV.U32 R223, RZ, RZ, R5 ;  /* 0x000000ffffdf7224 */ /* 0x000fe200078e0005 */
[----:B------:R-:W-:Y:S01]  /*1c820*/  MOV R3, 0x1c850 ;  /* 0x0001c85000037802 */ /* 0x000fe20000000f00 */
[----:B------:R-:W-:Y:S02]  /*1c830*/  IMAD.MOV.U32 R225, RZ, RZ, 0x181f ;  /* 0x0000181fffe17424 */ /* 0x000fe400078e00ff */
[----:B------:R-:W-:Y:S05]  /*1c840*/  CALL.REL.NOINC `($__internal_35_$__cuda_sm70_shflsync_idx_p) ;  /* 0x0000311000007944 */ /* 0x000fea0003c00000 */
[----:B------:R-:W-:Y:S01]  /*1c850*/  MOV R8, R226 ;  /* 0x000000e200087202 */ /* 0x000fe20000000f00 */
[----:B------:R-:W-:-:S05]  /*1c860*/  BRA `(.L_x_2748) ;  /* 0xffff106000007947 */ /* 0x000fca000383ffff */
.L_x_2607:
        /* <DEDUP_REMOVED lines=79> */
.L_x_2610:
[----:B------:R-:W-:Y:S01]  /*1cd60*/  MOV R2, RZ ;  /* 0x000000ff00027202 */ /* 0x000fe20000000f00 */
[----:B------:R-:W-:Y:S01]  /*1cd70*/  IMAD.MOV.U32 R223, RZ, RZ, R94 ;  /* 0x000000ffffdf7224 */ /* 0x000fe200078e005e */
[----:B------:R-:W-:Y:S01]  /*1cd80*/  MOV R3, 0x1cdb0 ;  /* 0x0001cdb000037802 */ /* 0x000fe20000000f00 */
[----:B------:R-:W-:Y:S02]  /*1cd90*/  IMAD.MOV.U32 R225, RZ, RZ, 0x181f ;  /* 0x0000181fffe17424 */ /* 0x000fe400078e00ff */
[----:B------:R-:W-:Y:S05]  /*1cda0*/  CALL.REL.NOINC `($__internal_35_$__cuda_sm70_shflsync_idx_p) ;  /* 0x00002bb000007944 */ /* 0x000fea0003c00000 */
[----:B------:R-:W-:Y:S01]  /*1cdb0*/  MOV R97, R226 ;  /* 0x000000e200617202 */ /* 0x000fe20000000f00 */
[----:B------:R-:W-:-:S05]  /*1cdc0*/  BRA `(.L_x_2750) ;  /* 0xffff15e000007947 */ /* 0x000fca000383ffff */
.L_x_2611:
        /* <DEDUP_REMOVED lines=79> */
.L_x_2612:
[----:B------:R-:W-:Y:S02]  /*1d2c0*/  MOV R3, 0x2 ;  /* 0x0000000200037802 */ /* 0x000fe40000000f00 */
[----:B------:R-:W-:Y:S02]  /*1d2d0*/  MOV R2, 0x1d2f0 ;  /* 0x0001d2f000027802 */ /* 0x000fe40000000f00 */
[----:B------:R-:W-:Y:S05]  /*1d2e0*/  CALL.REL.NOINC `($__internal_34_$__cuda_sm70_shflsync_bfly_p) ;  /* 0x0000261000007944 */ /* 0x000fea0003c00000 */
[----:B------:R-:W-:Y:S01]  /*1d2f0*/  MOV R2, R225 ;  /* 0x000000e100027202 */ /* 0x000fe20000000f00 */
[----:B------:R-:W-:-:S05]  /*1d300*/  BRA `(.L_x_2752) ;  /* 0xffff17c000007947 */ /* 0x000fca000383ffff */
.L_x_2613:
        /* <DEDUP_REMOVED lines=33> */
.L_x_2616:
[----:B-1--4-:R-:W-:Y:S01]  /*1d520*/  MOV R2, RZ ;  /* 0x000000ff00027202 */ /* 0x012fe20000000f00 */
[----:B------:R-:W-:Y:S01]  /*1d530*/  IMAD.MOV.U32 R223, RZ, RZ, R52 ;  /* 0x000000ffffdf7224 */ /* 0x000fe200078e0034 */
[----:B------:R-:W-:Y:S01]  /*1d540*/  MOV R3, 0x1d570 ;  /* 0x0001d57000037802 */ /* 0x000fe20000000f00 */
[----:B------:R-:W-:Y:S02]  /*1d550*/  IMAD.MOV.U32 R225, RZ, RZ, 0x181f ;  /* 0x0000181fffe17424 */ /* 0x000fe400078e00ff */
[----:B------:R-:W-:Y:S05]  /*1d560*/  CALL.REL.NOINC `($__internal_35_$__cuda_sm70_shflsync_idx_p) ;  /* 0x000023f000007944 */ /* 0x000fea0003c00000 */
[----:B------:R-:W-:Y:S01]  /*1d570*/  MOV R57, R226 ;  /* 0x000000e200397202 */ /* 0x000fe20000000f00 */
[----:B------:R-:W-:-:S05]  /*1d580*/  BRA `(.L_x_2754) ;  /* 0xffff367000007947 */ /* 0x000fca000383ffff */
.L_x_2619:
[----:B------:R-:W-:Y:S01]  /*1d590*/  MOV R2, RZ ;  /* 0x000000ff00027202 */ /* 0x000fe20000000f00 */
[----:B------:R-:W-:Y:S01]  /*1d5a0*/  IMAD.MOV.U32 R223, RZ, RZ, R92 ;  /* 0x000000ffffdf7224 */ /* 0x000fe200078e005c */
[----:B------:R-:W-:Y:S01]  /*1d5b0*/  MOV R3, 0x1d5e0 ;  /* 0x0001d5e000037802 */ /* 0x000fe20000000f00 */
[----:B------:R-:W-:Y:S02]  /*1d5c0*/  IMAD.MOV.U32 R225, RZ, RZ, 0x181f ;  /* 0x0000181fffe17424 */ /* 0x000fe400078e00ff */
[----:B------:R-:W-:Y:S05]  /*1d5d0*/  CALL.REL.NOINC `($__internal_35_$__cuda_sm70_shflsync_idx_p) ;  /* 0x0000238000007944 */ /* 0x000fea0003c00000 */
[----:B------:R-:W-:Y:S01]  /*1d5e0*/  MOV R97, R226 ;  /* 0x000000e200617202 */ /* 0x000fe20000000f00 */
[----:B------:R-:W-:-:S05]  /*1d5f0*/  BRA `(.L_x_2755) ;  /* 0xffff407000007947 */ /* 0x000fca000383ffff */
.L_x_2620:
        /* <DEDUP_REMOVED lines=79> */
.L_x_2621:
[----:B------:R-:W-:Y:S01]  /*1daf0*/  MOV R2, RZ ;  /* 0x000000ff00027202 */ /* 0x000fe20000000f00 */
[----:B------:R-:W-:Y:S01]  /*1db00*/  IMAD.MOV.U32 R223, RZ, RZ, R157 ;  /* 0x000000ffffdf7224 */ /* 0x000fe200078e009d */
[----:B------:R-:W-:Y:S01]  /*1db10*/  MOV R3, 0x1db40 ;  /* 0x0001db4000037802 */ /* 0x000fe20000000f00 */
[----:B------:R-:W-:Y:S02]  /*1db20*/  IMAD.MOV.U32 R225, RZ, RZ, 0x1c1f ;  /* 0x00001c1fffe17424 */ /* 0x000fe400078e00ff */
[----:B------:R-:W-:Y:S05]  /*1db30*/  CALL.REL.NOINC `($__internal_35_$__cuda_sm70_shflsync_idx_p) ;  /* 0x00001e2000007944 */ /* 0x000fea0003c00000 */
[----:B------:R-:W-:Y:S01]  /*1db40*/  MOV R2, R226 ;  /* 0x000000e200027202 */ /* 0x000fe20000000f00 */
[----:B------:R-:W-:-:S05]  /*1db50*/  BRA `(.L_x_2757) ;  /* 0xffff3e1000007947 */ /* 0x000fca000383ffff */
.L_x_2626:
[----:B------:R-:W-:Y:S01]  /*1db60*/  MOV R2, 0x1 ;  /* 0x0000000100027802 */ /* 0x000fe20000000f00 */
[----:B------:R-:W-:Y:S01]  /*1db70*/  IMAD.MOV.U32 R223, RZ, RZ, R157 ;  /* 0x000000ffffdf7224 */ /* 0x000fe200078e009d */
[----:B------:R-:W-:Y:S01]  /*1db80*/  MOV R3, 0x1dbb0 ;  /* 0x0001dbb000037802 */ /* 0x000fe20000000f00 */
[----:B------:R-:W-:Y:S02]  /*1db90*/  IMAD.MOV.U32 R225, RZ, RZ, 0x1c1f ;  /* 0x00001c1fffe17424 */ /* 0x000fe400078e00ff */
[----:B-1----:R-:W-:Y:S05]  /*1dba0*/  CALL.REL.NOINC `($__internal_35_$__cuda_sm70_shflsync_idx_p) ;  /* 0x00001db000007944 */ /* 0x002fea0003c00000 */
[----:B------:R-:W-:Y:S01]  /*1dbb0*/  MOV R2, R226 ;  /* 0x000000e200027202 */ /* 0x000fe20000000f00 */
[----:B------:R-:W-:-:S05]  /*1dbc0*/  BRA `(.L_x_2758) ;  /* 0xffff3fa000007947 */ /* 0x000fca000383ffff */
.L_x_2631:
[----:B------:R-:W-:Y:S01]  /*1dbd0*/  MOV R2, 0x2 ;  /* 0x0000000200027802 */ /* 0x000fe20000000f00 */
[----:B------:R-:W-:Y:S01]  /*1dbe0*/  IMAD.MOV.U32 R223, RZ, RZ, R157 ;  /* 0x000000ffffdf7224 */ /* 0x000fe200078e009d */
[----:B------:R-:W-:Y:S01]  /*1dbf0*/  MOV R3, 0x1dc20 ;  /* 0x0001dc2000037802 */ /* 0x000fe20000000f00 */
[----:B------:R-:W-:Y:S02]  /*1dc00*/  IMAD.MOV.U32 R225, RZ, RZ, 0x1c1f ;  /* 0x00001c1fffe17424 */ /* 0x000fe400078e00ff */
[----:B-12---:R-:W-:Y:S05]  /*1dc10*/  CALL.REL.NOINC `($__internal_35_$__cuda_sm70_shflsync_idx_p) ;  /* 0x00001d4000007944 */ /* 0x006fea0003c00000 */
[----:B------:R-:W-:Y:S01]  /*1dc20*/  MOV R156, R226 ;  /* 0x000000e2009c7202 */ /* 0x000fe20000000f00 */
[----:B------:R-:W-:-:S05]  /*1dc30*/  BRA `(.L_x_2759) ;  /* 0xffff413000007947 */ /* 0x000fca000383ffff */
.L_x_2636:
[----:B------:R-:W-:Y:S01]  /*1dc40*/  MOV R2, 0x3 ;  /* 0x0000000300027802 */ /* 0x000fe20000000f00 */
[----:B------:R-:W-:Y:S01]  /*1dc50*/  IMAD.MOV.U32 R223, RZ, RZ, R157 ;  /* 0x000000ffffdf7224 */ /* 0x000fe200078e009d */
[----:B------:R-:W-:Y:S01]  /*1dc60*/  MOV R3, 0x1dc90 ;  /* 0x0001dc9000037802 */ /* 0x000fe20000000f00 */
[----:B------:R-:W-:Y:S02]  /*1dc70*/  IMAD.MOV.U32 R225, RZ, RZ, 0x1c1f ;  /* 0x00001c1fffe17424 */ /* 0x000fe400078e00ff */
[----:B-123--:R-:W-:Y:S05]  /*1dc80*/  CALL.REL.NOINC `($__internal_35_$__cuda_sm70_shflsync_idx_p) ;  /* 0x00001cd000007944 */ /* 0x00efea0003c00000 */
[----:B------:R-:W-:Y:S01]  /*1dc90*/  MOV R3, R226 ;  /* 0x000000e200037202 */ /* 0x000fe20000000f00 */
[----:B------:R-:W-:-:S05]  /*1dca0*/  BRA `(.L_x_2760) ;  /* 0xffff520000007947 */ /* 0x000fca000383ffff */
.L_x_2641:
[----:B------:R-:W-:Y:S02]  /*1dcb0*/  MOV R3, 0x2 ;  /* 0x0000000200037802 */ /* 0x000fe40000000f00 */
[----:B------:R-:W-:Y:S02]  /*1dcc0*/  MOV R2, 0x1dce0 ;  /* 0x0001dce000027802 */ /* 0x000fe40000000f00 */
[----:B------:R-:W-:Y:S05]  /*1dcd0*/  CALL.REL.NOINC `($__internal_34_$__cuda_sm70_shflsync_bfly_p) ;  /* 0x00001c2000007944 */ /* 0x000fea0003c00000 */
[----:B------:R-:W-:Y:S01]  /*1dce0*/  MOV R2, R225 ;  /* 0x000000e100027202 */ /* 0x000fe20000000f00 */
[----:B------:R-:W-:-:S05]  /*1dcf0*/  BRA `(.L_x_2761) ;  /* 0xffff5d5000007947 */ /* 0x000fca000383ffff */
.L_x_2642:
        /* <DEDUP_REMOVED lines=33> */
.L_x_2644:
[----:B------:R-:W-:Y:S01]  /*1df10*/  IMAD.MOV.U32 R92, RZ, RZ, R238 ;  /* 0x000000ffff5c7224 */ /* 0x000fe200078e00ee */
[----:B------:R-:W-:-:S02]  /*1df20*/  MOV R3, 0x2 ;  /* 0x0000000200037802 */ /* 0x000fc40000000f00 */
[----:B------:R-:W-:Y:S02]  /*1df30*/  MOV R2, 0x1df50 ;  /* 0x0001df5000027802 */ /* 0x000fe40000000f00 */
[----:B------:R-:W-:Y:S05]  /*1df40*/  CALL.REL.NOINC `($__internal_34_$__cuda_sm70_shflsync_bfly_p) ;  /* 0x000019b000007944 */ /* 0x000fea0003c00000 */
[----:B------:R-:W-:Y:S01]  /*1df50*/  MOV R0, R225 ;  /* 0x000000e100007202 */ /* 0x000fe20000000f00 */
[----:B------:R-:W-:Y:S05]  /*1df60*/  BRA `(.L_x_2763) ;  /* 0xffff7a6000007947 */ /* 0x000fea000383ffff */
.L_x_2645:
[----:B------:R-:W-:Y:S01]  /*1df70*/  IMAD.MOV.U32 R92, RZ, RZ, R4 ;  /* 0x000000ffff5c7224 */ /* 0x000fe200078e0004 */
[----:B------:R-:W-:Y:S02]  /*1df80*/  MOV R3, 0x1 ;  /* 0x0000000100037802 */ /* 0x000fe40000000f00 */
[----:B------:R-:W-:Y:S02]  /*1df90*/  MOV R2, 0x1dfb0 ;  /* 0x0001dfb000027802 */ /* 0x000fe40000000f00 */
[----:B-1----:R-:W-:Y:S05]  /*1dfa0*/  CALL.REL.NOINC `($__internal_34_$__cuda_sm70_shflsync_bfly_p) ;  /* 0x0000195000007944 */ /* 0x002fea0003c00000 */
[----:B------:R-:W-:Y:S01]  /*1dfb0*/  FADD.FTZ R4, R4, R225 ;  /* 0x000000e104047221 */ /* 0x000fe20000010000 */
[----:B------:R-:W-:Y:S02]  /*1dfc0*/  MOV R92, R240 ;  /* 0x000000f0005c7202 */ /* 0x000fe40000000f00 */
[----:B------:R-:W-:Y:S02]  /*1dfd0*/  MOV R3, 0x2 ;  /* 0x0000000200037802 */ /* 0x000fe40000000f00 */
[----:B------:R-:W-:Y:S02]  /*1dfe0*/  MOV R2, 0x1e000 ;  /* 0x0001e00000027802 */ /* 0x000fe40000000f00 */
[----:B------:R-:W-:Y:S05]  /*1dff0*/  CALL.REL.NOINC `($__internal_34_$__cuda_sm70_shflsync_bfly_p) ;  /* 0x0000190000007944 */ /* 0x000fea0003c00000 */
[----:B------:R-:W-:Y:S01]  /*1e000*/  FADD.FTZ R5, R240, R225 ;  /* 0x000000e1f0057221 */ /* 0x000fe20000010000 */
[----:B------:R-:W-:-:S02]  /*1e010*/  MOV R3, 0x1 ;  /* 0x0000000100037802 */ /* 0x000fc40000000f00 */
[----:B------:R-:W-:Y:S02]  /*1e020*/  MOV R2, 0x1e050 ;  /* 0x0001e05000027802 */ /* 0x000fe40000000f00 */
[----:B------:R-:W-:Y:S02]  /*1e030*/  MOV R92, R5 ;  /* 0x00000005005c7202 */ /* 0x000fe40000000f00 */
[----:B------:R-:W-:Y:S05]  /*1e040*/  CALL.REL.NOINC `($__internal_34_$__cuda_sm70_shflsync_bfly_p) ;  /* 0x000018b000007944 */ /* 0x000fea0003c00000 */
[----:B------:R-:W-:Y:S01]  /*1e050*/  FADD.FTZ R5, R5, R225 ;  /* 0x000000e105057221 */ /* 0x000fe20000010000 */
[----:B------:R-:W-:Y:S02]  /*1e060*/  MOV R92, R251 ;  /* 0x000000fb005c7202 */ /* 0x000fe40000000f00 */
[----:B------:R-:W-:Y:S02]  /*1e070*/  MOV R3, 0x2 ;  /* 0x0000000200037802 */ /* 0x000fe40000000f00 */
[----:B------:R-:W-:Y:S02]  /*1e080*/  MOV R2, 0x1e0a0 ;  /* 0x0001e0a000027802 */ /* 0x000fe40000000f00 */
[----:B------:R-:W-:Y:S05]  /*1e090*/  CALL.REL.NOINC `($__internal_34_$__cuda_sm70_shflsync_bfly_p) ;  /* 0x0000186000007944 */ /* 0x000fea0003c00000 */
[----:B------:R-:W-:Y:S01]  /*1e0a0*/  FADD.FTZ R6, R251, R225 ;  /* 0x000000e1fb067221 */ /* 0x000fe20000010000 */
[----:B------:R-:W-:Y:S02]  /*1e0b0*/  MOV R3, 0x1 ;  /* 0x0000000100037802 */ /* 0x000fe40000000f00 */
[----:B------:R-:W-:-:S02]  /*1e0c0*/  MOV R2, 0x1e0f0 ;  /* 0x0001e0f000027802 */ /* 0x000fc40000000f00 */
[----:B------:R-:W-:Y:S02]  /*1e0d0*/  MOV R92, R6 ;  /* 0x00000006005c7202 */ /* 0x000fe40000000f00 */
[----:B------:R-:W-:Y:S05]  /*1e0e0*/  CALL.REL.NOINC `($__internal_34_$__cuda_sm70_shflsync_bfly_p) ;  /* 0x0000181000007944 */ /* 0x000fea0003c00000 */
[----:B------:R1:W5:Y:S01]  /*1e0f0*/  LDL R92, [R1] ;  /* 0x00000000015c7983 */ /* 0x0003620000100800 */
[----:B------:R-:W-:Y:S01]  /*1e100*/  FADD.FTZ R6, R6, R225 ;  /* 0x000000e106067221 */ /* 0x000fe20000010000 */
[----:B------:R-:W-:Y:S02]  /*1e110*/  MOV R3, 0x2 ;  /* 0x0000000200037802 */ /* 0x000fe40000000f00 */
[----:B------:R-:W-:Y:S02]  /*1e120*/  MOV R2, 0x1e140 ;  /* 0x0001e14000027802 */ /* 0x000fe40000000f00 */
[----:B-1---5:R-:W-:Y:S05]  /*1e130*/  CALL.REL.NOINC `($__internal_34_$__cuda_sm70_shflsync_bfly_p) ;  /* 0x000017c000007944 */ /* 0x022fea0003c00000 */
[----:B------:R-:W2:Y:S01]  /*1e140*/  LDL.LU R0, [R1] ;  /* 0x0000000001007983 */ /* 0x000ea20000300800 */
[----:B------:R-:W-:Y:S02]  /*1e150*/  MOV R3, 0x1 ;  /* 0x0000000100037802 */ /* 0x000fe40000000f00 */
[----:B------:R-:W-:Y:S01]  /*1e160*/  MOV R2, 0x1e1a0 ;  /* 0x0001e1a000027802 */ /* 0x000fe20000000f00 */
[----:B--2---:R-:W-:-:S05]  /*1e170*/  FADD.FTZ R7, R0, R225 ;  /* 0x000000e100077221 */ /* 0x004fca0000010000 */
[----:B------:R-:W-:Y:S02]  /*1e180*/  MOV R92, R7 ;  /* 0x00000007005c7202 */ /* 0x000fe40000000f00 */
[----:B------:R-:W-:Y:S05]  /*1e190*/  CALL.REL.NOINC `($__internal_34_$__cuda_sm70_shflsync_bfly_p) ;  /* 0x0000176000007944 */ /* 0x000fea0003c00000 */
[----:B------:R-:W-:Y:S01]  /*1e1a0*/  MOV R8, R225 ;  /* 0x000000e100087202 */ /* 0x000fe20000000f00 */
[----:B------:R-:W-:Y:S05]  /*1e1b0*/  BRA `(.L_x_2764) ;  /* 0xffff791000007947 */ /* 0x000fea000383ffff */
.L_x_2652:
[----:B-1-34-:R-:W-:Y:S01]  /*1e1c0*/  IMAD.MOV.U32 R223, RZ, RZ, R5 ;  /* 0x000000ffffdf7224 */ /* 0x01afe200078e0005 */
[----:B------:R-:W-:Y:S01]  /*1e1d0*/  MOV R2, RZ ;  /* 0x000000ff00027202 */ /* 0x000fe20000000f00 */
[----:B------:R-:W-:Y:S01]  /*1e1e0*/  IMAD.MOV.U32 R225, RZ, RZ, 0x181f ;  /* 0x0000181fffe17424 */ /* 0x000fe200078e00ff */
[----:B------:R-:W-:Y:S02]  /*1e1f0*/  MOV R3, 0x1e210 ;  /* 0x0001e21000037802 */ /* 0x000fe40000000f00 */
[----:B------:R-:W-:Y:S05]  /*1e200*/  CALL.REL.NOINC `($__internal_35_$__cuda_sm70_shflsync_idx_p) ;  /* 0x0000175000007944 */ /* 0x000fea0003c00000 */
[----:B------:R-:W-:Y:S01]  /*1e210*/  MOV R7, R226 ;  /* 0x000000e200077202 */ /* 0x000fe20000000f00 */
[----:B------:R-:W-:Y:S05]  /*1e220*/  BRA `(.L_x_2765) ;  /* 0xffff8ed000007947 */ /* 0x000fea000383ffff */
.L_x_2653:
[----:B------:R-:W-:Y:S01]  /*1e230*/  IMAD.MOV.U32 R223, RZ, RZ, R6 ;  /* 0x000000ffffdf7224 */ /* 0x000fe200078e0006 */
[----:B------:R-:W-:Y:S01]  /*1e240*/  MOV R2, RZ ;  /* 0x000000ff00027202 */ /* 0x000fe20000000f00 */
[----:B------:R-:W-:Y:S01]  /*1e250*/  IMAD.MOV.U32 R225, RZ, RZ, 0x181f ;  /* 0x0000181fffe17424 */ /* 0x000fe200078e00ff */
[----:B------:R-:W-:Y:S02]  /*1e260*/  MOV R3, 0x1e280 ;  /* 0x0001e28000037802 */ /* 0x000fe40000000f00 */
[----:B-12---:R-:W-:Y:S05]  /*1e270*/  CALL.REL.NOINC `($__internal_35_$__cuda_sm70_shflsync_idx_p) ;  /* 0x000016e000007944 */ /* 0x006fea0003c00000 */
[----:B------:R-:W-:Y:S01]  /*1e280*/  MOV R2, R226 ;  /* 0x000000e200027202 */ /* 0x000fe20000000f00 */
[----:B------:R-:W-:Y:S05]  /*1e290*/  BRA `(.L_x_2766) ;  /* 0xffff8e8000007947 */ /* 0x000fea000383ffff */
.L_x_2654:
[----:B------:R-:W-:Y:S01]  /*1e2a0*/  IMAD.MOV.U32 R223, RZ, RZ, R5 ;  /* 0x000000ffffdf7224 */ /* 0x000fe200078e0005 */
[----:B-1----:R-:W-:Y:S01]  /*1e2b0*/  MOV R2, 0x1 ;  /* 0x0000000100027802 */ /* 0x002fe20000000f00 */
[----:B------:R-:W-:Y:S01]  /*1e2c0*/  IMAD.MOV.U32 R225, RZ, RZ, 0x181f ;  /* 0x0000181fffe17424 */ /* 0x000fe200078e00ff */
[----:B------:R-:W-:-:S02]  /*1e2d0*/  MOV R3, 0x1e2f0 ;  /* 0x0001e2f000037802 */ /* 0x000fc40000000f00 */
[----:B---3--:R-:W-:Y:S05]  /*1e2e0*/  CALL.REL.NOINC `($__internal_35_$__cuda_sm70_shflsync_idx_p) ;  /* 0x0000167000007944 */ /* 0x008fea0003c00000 */
        /* <DEDUP_REMOVED lines=8> */
.L_x_2655:
[----:B------:R-:W-:Y:S01]  /*1e370*/  IMAD.MOV.U32 R223, RZ, RZ, R5 ;  /* 0x000000ffffdf7224 */ /* 0x000fe200078e0005 */
[----:B-1----:R-:W-:Y:S01]  /*1e380*/  MOV R2, 0x2 ;  /* 0x0000000200027802 */ /* 0x002fe20000000f00 */
[----:B------:R-:W-:Y:S01]  /*1e390*/  IMAD.MOV.U32 R225, RZ, RZ, 0x181f ;  /* 0x0000181fffe17424 */ /* 0x000fe200078e00ff */
[----:B------:R-:W-:Y:S02]  /*1e3a0*/  MOV R3, 0x1e3c0 ;  /* 0x0001e3c000037802 */ /* 0x000fe40000000f00 */
[----:B--23--:R-:W-:Y:S05]  /*1e3b0*/  CALL.REL.NOINC `($__internal_35_$__cuda_sm70_shflsync_idx_p) ;  /* 0x000015a000007944 */ /* 0x00cfea0003c00000 */
[----:B------:R-:W-:Y:S01]  /*1e3c0*/  MOV R7, R226 ;  /* 0x000000e200077202 */ /* 0x000fe20000000f00 */
[----:B------:R-:W-:Y:S05]  /*1e3d0*/  BRA `(.L_x_2768) ;  /* 0xffff8ea000007947 */ /* 0x000fea000383ffff */
.L_x_2656:
[----:B------:R-:W-:Y:S01]  /*1e3e0*/  IMAD.MOV.U32 R223, RZ, RZ, R6 ;  /* 0x000000ffffdf7224 */ /* 0x000fe200078e0006 */
[----:B-1----:R-:W-:Y:S01]  /*1e3f0*/  MOV R2, 0x2 ;  /* 0x0000000200027802 */ /* 0x002fe20000000f00 */
[----:B------:R-:W-:Y:S01]  /*1e400*/  IMAD.MOV.U32 R225, RZ, RZ, 0x181f ;  /* 0x0000181fffe17424 */ /* 0x000fe200078e00ff */
[----:B------:R-:W-:Y:S02]  /*1e410*/  MOV R3, 0x1e430 ;  /* 0x0001e43000037802 */ /* 0x000fe40000000f00 */
[----:B--234-:R-:W-:Y:S05]  /*1e420*/  CALL.REL.NOINC `($__internal_35_$__cuda_sm70_shflsync_idx_p) ;  /* 0x0000153000007944 */ /* 0x01cfea0003c00000 */
[----:B------:R-:W-:Y:S01]  /*1e430*/  MOV R2, R226 ;  /* 0x000000e200027202 */ /* 0x000fe20000000f00 */
[----:B------:R-:W-:Y:S05]  /*1e440*/  BRA `(.L_x_2769) ;  /* 0xffff8e5000007947 */ /* 0x000fea000383ffff */
.L_x_2657:
[----:B------:R-:W-:Y:S01]  /*1e450*/  IMAD.MOV.U32 R223, RZ, RZ, R5 ;  /* 0x000000ffffdf7224 */ /* 0x000fe200078e0005 */
[----:B--2---:R-:W-:Y:S01]  /*1e460*/  MOV R2, 0x3 ;  /* 0x0000000300027802 */ /* 0x004fe20000000f00 */
[----:B------:R-:W-:Y:S01]  /*1e470*/  IMAD.MOV.U32 R225, RZ, RZ, 0x181f ;  /* 0x0000181fffe17424 */ /* 0x000fe200078e00ff */
[----:B------:R-:W-:-:S02]  /*1e480*/  MOV R3, 0x1e4a0 ;  /* 0x0001e4a000037802 */ /* 0x000fc40000000f00 */
[----:B-1-34-:R-:W-:Y:S05]  /*1e490*/  CALL.REL.NOINC `($__internal_35_$__cuda_sm70_shflsync_idx_p) ;  /* 0x000014c000007944 */ /* 0x01afea0003c00000 */
        /* <DEDUP_REMOVED lines=8> */
.L_x_2658:
[----:B------:R-:W-:Y:S01]  /*1e520*/  IMAD.MOV.U32 R223, RZ, RZ, R5 ;  /* 0x000000ffffdf7224 */ /* 0x000fe200078e0005 */
[----:B--2---:R-:W-:Y:S01]  /*1e530*/  MOV R2, 0x4 ;  /* 0x0000000400027802 */ /* 0x004fe20000000f00 */
[----:B------:R-:W-:Y:S01]  /*1e540*/  IMAD.MOV.U32 R225, RZ, RZ, 0x181f ;  /* 0x0000181fffe17424 */ /* 0x000fe200078e00ff */
[----:B------:R-:W-:Y:S02]  /*1e550*/  MOV R3, 0x1e570 ;  /* 0x0001e57000037802 */ /* 0x000fe40000000f00 */
[----:B-1-34-:R-:W-:Y:S05]  /*1e560*/  CALL.REL.NOINC `($__internal_35_$__cuda_sm70_shflsync_idx_p) ;  /* 0x000013f000007944 */ /* 0x01afea0003c00000 */
[----:B------:R-:W-:Y:S01]  /*1e570*/  MOV R7, R226 ;  /* 0x000000e200077202 */ /* 0x000fe20000000f00 */
[----:B------:R-:W-:Y:S05]  /*1e580*/  BRA `(.L_x_2771) ;  /* 0xffff8e2000007947 */ /* 0x000fea000383ffff */
.L_x_2659:
[----:B------:R-:W-:Y:S01]  /*1e590*/  IMAD.MOV.U32 R223, RZ, RZ, R6 ;  /* 0x000000ffffdf7224 */ /* 0x000fe200078e0006 */
[----:B--2---:R-:W-:Y:S01]  /*1e5a0*/  MOV R2, 0x4 ;  /* 0x0000000400027802 */ /* 0x004fe20000000f00 */
[----:B------:R-:W-:Y:S01]  /*1e5b0*/  IMAD.MOV.U32 R225, RZ, RZ, 0x181f ;  /* 0x0000181fffe17424 */ /* 0x000fe200078e00ff */
[----:B------:R-:W-:Y:S02]  /*1e5c0*/  MOV R3, 0x1e5e0 ;  /* 0x0001e5e000037802 */ /* 0x000fe40000000f00 */
[----:B-1-34-:R-:W-:Y:S05]  /*1e5d0*/  CALL.REL.NOINC `($__internal_35_$__cuda_sm70_shflsync_idx_p) ;  /* 0x0000138000007944 */ /* 0x01afea0003c00000 */
[----:B------:R-:W-:Y:S01]  /*1e5e0*/  MOV R2, R226 ;  /* 0x000000e200027202 */ /* 0x000fe20000000f00 */
[----:B------:R-:W-:Y:S05]  /*1e5f0*/  BRA `(.L_x_2772) ;  /* 0xffff8dd000007947 */ /* 0x000fea000383ffff */
.L_x_2660:
[----:B------:R-:W-:Y:S01]  /*1e600*/  IMAD.MOV.U32 R223, RZ, RZ, R5 ;  /* 0x000000ffffdf7224 */ /* 0x000fe200078e0005 */
[----:B-1----:R-:W-:Y:S01]  /*1e610*/  MOV R2, 0x5 ;  /* 0x0000000500027802 */ /* 0x002fe20000000f00 */
[----:B------:R-:W-:Y:S01]  /*1e620*/  IMAD.MOV.U32 R225, RZ, RZ, 0x181f ;  /* 0x0000181fffe17424 */ /* 0x000fe200078e00ff */
[----:B------:R-:W-:-:S02]  /*1e630*/  MOV R3, 0x1e650 ;  /* 0x0001e65000037802 */ /* 0x000fc40000000f00 */
[----:B--234-:R-:W-:Y:S05]  /*1e640*/  CALL.REL.NOINC `($__internal_35_$__cuda_sm70_shflsync_idx_p) ;  /* 0x0000131000007944 */ /* 0x01cfea0003c00000 */
        /* <DEDUP_REMOVED lines=8> */
.L_x_2661:
[----:B------:R-:W-:Y:S01]  /*1e6d0*/  IMAD.MOV.U32 R223, RZ, RZ, R5 ;  /* 0x000000ffffdf7224 */ /* 0x000fe200078e0005 */
[----:B--2---:R-:W-:Y:S01]  /*1e6e0*/  MOV R2, 0x6 ;  /* 0x0000000600027802 */ /* 0x004fe20000000f00 */
[----:B------:R-:W-:Y:S01]  /*1e6f0*/  IMAD.MOV.U32 R225, RZ, RZ, 0x181f ;  /* 0x0000181fffe17424 */ /* 0x000fe200078e00ff */
[----:B------:R-:W-:Y:S02]  /*1e700*/  MOV R3, 0x1e720 ;  /* 0x0001e72000037802 */ /* 0x000fe40000000f00 */
[----:B-1--4-:R-:W-:Y:S05]  /*1e710*/  CALL.REL.NOINC `($__internal_35_$__cuda_sm70_shflsync_idx_p) ;  /* 0x0000124000007944 */ /* 0x012fea0003c00000 */
[----:B------:R-:W-:Y:S01]  /*1e720*/  MOV R7, R226 ;  /* 0x000000e200077202 */ /* 0x000fe20000000f00 */
[----:B------:R-:W-:Y:S05]  /*1e730*/  BRA `(.L_x_2774) ;  /* 0xffff8da000007947 */ /* 0x000fea000383ffff */
.L_x_2662:
[----:B------:R-:W-:Y:S01]  /*1e740*/  IMAD.MOV.U32 R223, RZ, RZ, R6 ;  /* 0x000000ffffdf7224 */ /* 0x000fe200078e0006 */
[----:B--2---:R-:W-:Y:S01]  /*1e750*/  MOV R2, 0x6 ;  /* 0x0000000600027802 */ /* 0x004fe20000000f00 */
[----:B------:R-:W-:Y:S01]  /*1e760*/  IMAD.MOV.U32 R225, RZ, RZ, 0x181f ;  /* 0x0000181fffe17424 */ /* 0x000fe200078e00ff */
[----:B------:R-:W-:Y:S02]  /*1e770*/  MOV R3, 0x1e790 ;  /* 0x0001e79000037802 */ /* 0x000fe40000000f00 */
[----:B-1-34-:R-:W-:Y:S05]  /*1e780*/  CALL.REL.NOINC `($__internal_35_$__cuda_sm70_shflsync_idx_p) ;  /* 0x000011d000007944 */ /* 0x01afea0003c00000 */
[----:B------:R-:W-:Y:S01]  /*1e790*/  MOV R2, R226 ;  /* 0x000000e200027202 */ /* 0x000fe20000000f00 */
[----:B------:R-:W-:Y:S05]  /*1e7a0*/  BRA `(.L_x_2775) ;  /* 0xffff8d5000007947 */ /* 0x000fea000383ffff */
.L_x_2663:
[----:B------:R-:W-:Y:S01]  /*1e7b0*/  IMAD.MOV.U32 R223, RZ, RZ, R5 ;  /* 0x000000ffffdf7224 */ /* 0x000fe200078e0005 */
[----:B-1----:R-:W-:Y:S01]  /*1e7c0*/  MOV R2, 0x7 ;  /* 0x0000000700027802 */ /* 0x002fe20000000f00 */
[----:B------:R-:W-:Y:S01]  /*1e7d0*/  IMAD.MOV.U32 R225, RZ, RZ, 0x181f ;  /* 0x0000181fffe17424 */ /* 0x000fe200078e00ff */
[----:B------:R-:W-:-:S02]  /*1e7e0*/  MOV R3, 0x1e800 ;  /* 0x0001e80000037802 */ /* 0x000fc40000000f00 */
[----:B--2-4-:R-:W-:Y:S05]  /*1e7f0*/  CALL.REL.NOINC `($__internal_35_$__cuda_sm70_shflsync_idx_p) ;  /* 0x0000116000007944 */ /* 0x014fea0003c00000 */
        /* <DEDUP_REMOVED lines=8> */
.L_x_2665:
[----:B------:R-:W-:Y:S01]  /*1e880*/  IMAD.MOV.U32 R223, RZ, RZ, R5 ;  /* 0x000000ffffdf7224 */ /* 0x000fe200078e0005 */
[----:B------:R-:W-:Y:S01]  /*1e890*/  MOV R2, RZ ;  /* 0x000000ff00027202 */ /* 0x000fe20000000f00 */
[----:B------:R-:W-:Y:S01]  /*1e8a0*/  IMAD.MOV.U32 R225, RZ, RZ, 0x1c1f ;  /* 0x00001c1fffe17424 */ /* 0x000fe200078e00ff */
[----:B------:R-:W-:Y:S02]  /*1e8b0*/  MOV R3, 0x1e8d0 ;  /* 0x0001e8d000037802 */ /* 0x000fe40000000f00 */
[----:B------:R-:W-:Y:S05]  /*1e8c0*/  CALL.REL.NOINC `($__internal_35_$__cuda_sm70_shflsync_idx_p) ;  /* 0x0000109000007944 */ /* 0x000fea0003c00000 */
[----:B------:R-:W-:Y:S01]  /*1e8d0*/  MOV R4, R226 ;  /* 0x000000e200047202 */ /* 0x000fe20000000f00 */
[----:B------:R-:W-:Y:S05]  /*1e8e0*/  BRA `(.L_x_2777) ;  /* 0xffff8f3000007947 */ /* 0x000fea000383ffff */
.L_x_2666:
[----:B------:R-:W-:Y:S01]  /*1e8f0*/  IMAD.MOV.U32 R223, RZ, RZ, R12 ;  /* 0x000000ffffdf7224 */ /* 0x000fe200078e000c */
[----:B------:R-:W-:Y:S01]  /*1e900*/  MOV R2, RZ ;  /* 0x000000ff00027202 */ /* 0x000fe20000000f00 */
[----:B------:R-:W-:Y:S01]  /*1e910*/  IMAD.MOV.U32 R225, RZ, RZ, 0x1c1f ;  /* 0x00001c1fffe17424 */ /* 0x000fe200078e00ff */
[----:B------:R-:W-:Y:S02]  /*1e920*/  MOV R3, 0x1e940 ;  /* 0x0001e94000037802 */ /* 0x000fe40000000f00 */
[----:B-12---:R-:W-:Y:S05]  /*1e930*/  CALL.REL.NOINC `($__internal_35_$__cuda_sm70_shflsync_idx_p) ;  /* 0x0000102000007944 */ /* 0x006fea0003c00000 */
[----:B------:R-:W-:Y:S01]  /*1e940*/  MOV R0, R226 ;  /* 0x000000e200007202 */ /* 0x000fe20000000f00 */
[----:B------:R-:W-:Y:S05]  /*1e950*/  BRA `(.L_x_2778) ;  /* 0xffff8ee000007947 */ /* 0x000fea000383ffff */
.L_x_2669:
[----:B------:R-:W-:Y:S01]  /*1e960*/  IMAD.MOV.U32 R223, RZ, RZ, R5 ;  /* 0x000000ffffdf7224 */ /* 0x000fe200078e0005 */
[----:B----4-:R-:W-:Y:S01]  /*1e970*/  MOV R2, 0x1 ;  /* 0x0000000100027802 */ /* 0x010fe20000000f00 */
[----:B------:R-:W-:Y:S01]  /*1e980*/  IMAD.MOV.U32 R225, RZ, RZ, 0x1c1f ;  /* 0x00001c1fffe17424 */ /* 0x000fe200078e00ff */
[----:B------:R-:W-:-:S02]  /*1e990*/  MOV R3, 0x1e9b0 ;  /* 0x0001e9b000037802 */ /* 0x000fc40000000f00 */
[----:B-123--:R-:W-:Y:S05]  /*1e9a0*/  CALL.REL.NOINC `($__internal_35_$__cuda_sm70_shflsync_idx_p) ;  /* 0x00000fb000007944 */ /* 0x00efea0003c00000 */
        /* <DEDUP_REMOVED lines=8> */
.L_x_2672:
[----:B------:R-:W-:Y:S01]  /*1ea30*/  IMAD.MOV.U32 R223, RZ, RZ, R5 ;  /* 0x000000ffffdf7224 */ /* 0x000fe200078e0005 */
[----:B----4-:R-:W-:Y:S01]  /*1ea40*/  MOV R2, 0x2 ;  /* 0x0000000200027802 */ /* 0x010fe20000000f00 */
[----:B------:R-:W-:Y:S01]  /*1ea50*/  IMAD.MOV.U32 R225, RZ, RZ, 0x1c1f ;  /* 0x00001c1fffe17424 */ /* 0x000fe200078e00ff */
[----:B------:R-:W-:Y:S02]  /*1ea60*/  MOV R3, 0x1ea80 ;  /* 0x0001ea8000037802 */ /* 0x000fe40000000f00 */
[----:B-123--:R-:W-:Y:S05]  /*1ea70*/  CALL.REL.NOINC `($__internal_35_$__cuda_sm70_shflsync_idx_p) ;  /* 0x00000ee000007944 */ /* 0x00efea0003c00000 */
[----:B------:R-:W-:Y:S01]  /*1ea80*/  MOV R4, R226 ;  /* 0x000000e200047202 */ /* 0x000fe20000000f00 */
[----:B------:R-:W-:Y:S05]  /*1ea90*/  BRA `(.L_x_2780) ;  /* 0xffff951000007947 */ /* 0x000fea000383ffff */
.L_x_2673:
[----:B------:R-:W-:Y:S01]  /*1eaa0*/  IMAD.MOV.U32 R223, RZ, RZ, R12 ;  /* 0x000000ffffdf7224 */ /* 0x000fe200078e000c */
[----:B----4-:R-:W-:Y:S01]  /*1eab0*/  MOV R2, 0x2 ;  /* 0x0000000200027802 */ /* 0x010fe20000000f00 */
[----:B------:R-:W-:Y:S01]  /*1eac0*/  IMAD.MOV.U32 R225, RZ, RZ, 0x1c1f ;  /* 0x00001c1fffe17424 */ /* 0x000fe200078e00ff */
[----:B------:R-:W-:Y:S02]  /*1ead0*/  MOV R3, 0x1eaf0 ;  /* 0x0001eaf000037802 */ /* 0x000fe40000000f00 */
[----:B-123--:R-:W-:Y:S05]  /*1eae0*/  CALL.REL.NOINC `($__internal_35_$__cuda_sm70_shflsync_idx_p) ;  /* 0x00000e7000007944 */ /* 0x00efea0003c00000 */
[----:B------:R-:W-:Y:S01]  /*1eaf0*/  MOV R0, R226 ;  /* 0x000000e200007202 */ /* 0x000fe20000000f00 */
[----:B------:R-:W-:Y:S05]  /*1eb00*/  BRA `(.L_x_2781) ;  /* 0xffff94c000007947 */ /* 0x000fea000383ffff */
.L_x_2676:
        /* <DEDUP_REMOVED lines=13> */
.L_x_2680:
[----:B------:R-:W-:Y:S01]  /*1ebe0*/  IMAD.MOV.U32 R223, RZ, RZ, R5 ;  /* 0x000000ffffdf7224 */ /* 0x000fe200078e0005 */
[----:B------:R-:W-:Y:S01]  /*1ebf0*/  MOV R2, RZ ;  /* 0x000000ff00027202 */ /* 0x000fe20000000f00 */
[----:B------:R-:W-:Y:S01]  /*1ec00*/  IMAD.MOV.U32 R225, RZ, RZ, 0x181f ;  /* 0x0000181fffe17424 */ /* 0x000fe200078e00ff */
[----:B------:R-:W-:Y:S02]  /*1ec10*/  MOV R3, 0x1ec30 ;  /* 0x0001ec3000037802 */ /* 0x000fe40000000f00 */
[----:B------:R-:W-:Y:S05]  /*1ec20*/  CALL.REL.NOINC `($__internal_35_$__cuda_sm70_shflsync_idx_p) ;  /* 0x00000d3000007944 */ /* 0x000fea0003c00000 */
[----:B------:R-:W-:Y:S01]  /*1ec30*/  MOV R7, R226 ;  /* 0x000000e200077202 */ /* 0x000fe20000000f00 */
[----:B------:R-:W-:Y:S05]  /*1ec40*/  BRA `(.L_x_2783) ;  /* 0xffffa26000007947 */ /* 0x000fea000383ffff */
.L_x_2681:
[----:B------:R-:W-:Y:S01]  /*1ec50*/  IMAD.MOV.U32 R223, RZ, RZ, R6 ;  /* 0x000000ffffdf7224 */ /* 0x000fe200078e0006 */
[----:B------:R-:W-:Y:S01]  /*1ec60*/  MOV R2, RZ ;  /* 0x000000ff00027202 */ /* 0x000fe20000000f00 */
[----:B------:R-:W-:Y:S01]  /*1ec70*/  IMAD.MOV.U32 R225, RZ, RZ, 0x181f ;  /* 0x0000181fffe17424 */ /* 0x000fe200078e00ff */
[----:B------:R-:W-:Y:S02]  /*1ec80*/  MOV R3, 0x1eca0 ;  /* 0x0001eca000037802 */ /* 0x000fe40000000f00 */
[----:B-12---:R-:W-:Y:S05]  /*1ec90*/  CALL.REL.NOINC `($__internal_35_$__cuda_sm70_shflsync_idx_p) ;  /* 0x00000cc000007944 */ /* 0x006fea0003c00000 */
[----:B------:R-:W-:Y:S01]  /*1eca0*/  MOV R2, R226 ;  /* 0x000000e200027202 */ /* 0x000fe20000000f00 */
[----:B------:R-:W-:Y:S05]  /*1ecb0*/  BRA `(.L_x_2784) ;  /* 0xffffa21000007947 */ /* 0x000fea000383ffff */
.L_x_2682:
        /* <DEDUP_REMOVED lines=13> */
.L_x_2683:
[----:B------:R-:W-:Y:S01]  /*1ed90*/  IMAD.MOV.U32 R223, RZ, RZ, R5 ;  /* 0x000000ffffdf7224 */ /* 0x000fe200078e0005 */
[----:B-1----:R-:W-:Y:S01]  /*1eda0*/  MOV R2, 0x2 ;  /* 0x0000000200027802 */ /* 0x002fe20000000f00 */
[----:B------:R-:W-:Y:S01]  /*1edb0*/  IMAD.MOV.U32 R225, RZ, RZ, 0x181f ;  /* 0x0000181fffe17424 */ /* 0x000fe200078e00ff */
[----:B------:R-:W-:Y:S02]  /*1edc0*/  MOV R3, 0x1ede0 ;  /* 0x0001ede000037802 */ /* 0x000fe40000000f00 */
[----:B--23--:R-:W-:Y:S05]  /*1edd0*/  CALL.REL.NOINC `($__internal_35_$__cuda_sm70_shflsync_idx_p) ;  /* 0x00000b8000007944 */ /* 0x00cfea0003c00000 */
[----:B------:R-:W-:Y:S01]  /*1ede0*/  MOV R7, R226 ;  /* 0x000000e200077202 */ /* 0x000fe20000000f00 */
[----:B------:R-:W-:Y:S05]  /*1edf0*/  BRA `(.L_x_2786) ;  /* 0xffffa24000007947 */ /* 0x000fea000383ffff */
.L_x_2684:
[----:B------:R-:W-:Y:S01]  /*1ee00*/  IMAD.MOV.U32 R223, RZ, RZ, R6 ;  /* 0x000000ffffdf7224 */ /* 0x000fe200078e0006 */
[----:B-1----:R-:W-:Y:S01]  /*1ee10*/  MOV R2, 0x2 ;  /* 0x0000000200027802 */ /* 0x002fe20000000f00 */
[----:B------:R-:W-:Y:S01]  /*1ee20*/  IMAD.MOV.U32 R225, RZ, RZ, 0x181f ;  /* 0x0000181fffe17424 */ /* 0x000fe200078e00ff */
[----:B------:R-:W-:Y:S02]  /*1ee30*/  MOV R3, 0x1ee50 ;  /* 0x0001ee5000037802 */ /* 0x000fe40000000f00 */
[----:B--234-:R-:W-:Y:S05]  /*1ee40*/  CALL.REL.NOINC `($__internal_35_$__cuda_sm70_shflsync_idx_p) ;  /* 0x00000b1000007944 */ /* 0x01cfea0003c00000 */
[----:B------:R-:W-:Y:S01]  /*1ee50*/  MOV R2, R226 ;  /* 0x000000e200027202 */ /* 0x000fe20000000f00 */
[----:B------:R-:W-:Y:S05]  /*1ee60*/  BRA `(.L_x_2787) ;  /* 0xffffa1f000007947 */ /* 0x000fea000383ffff */
.L_x_2685:
        /* <DEDUP_REMOVED lines=13> */
.L_x_2686:
[----:B------:R-:W-:Y:S01]  /*1ef40*/  IMAD.MOV.U32 R223, RZ, RZ, R5 ;  /* 0x000000ffffdf7224 */ /* 0x000fe200078e0005 */
[----:B--2---:R-:W-:Y:S01]  /*1ef50*/  MOV R2, 0x4 ;  /* 0x0000000400027802 */ /* 0x004fe20000000f00 */
[----:B------:R-:W-:Y:S01]  /*1ef60*/  IMAD.MOV.U32 R225, RZ, RZ, 0x181f ;  /* 0x0000181fffe17424 */ /* 0x000fe200078e00ff */
[----:B------:R-:W-:Y:S02]  /*1ef70*/  MOV R3, 0x1ef90 ;  /* 0x0001ef9000037802 */ /* 0x000fe40000000f00 */
[----:B-1-34-:R-:W-:Y:S05]  /*1ef80*/  CALL.REL.NOINC `($__internal_35_$__cuda_sm70_shflsync_idx_p) ;  /* 0x000009d000007944 */ /* 0x01afea0003c00000 */
[----:B------:R-:W-:Y:S01]  /*1ef90*/  MOV R7, R226 ;  /* 0x000000e200077202 */ /* 0x000fe20000000f00 */
[----:B------:R-:W-:Y:S05]  /*1efa0*/  BRA `(.L_x_2789) ;  /* 0xffffa1c000007947 */ /* 0x000fea000383ffff */
.L_x_2687:
[----:B------:R-:W-:Y:S01]  /*1efb0*/  IMAD.MOV.U32 R223, RZ, RZ, R6 ;  /* 0x000000ffffdf7224 */ /* 0x000fe200078e0006 */
[----:B--2---:R-:W-:Y:S01]  /*1efc0*/  MOV R2, 0x4 ;  /* 0x0000000400027802 */ /* 0x004fe20000000f00 */
[----:B------:R-:W-:Y:S01]  /*1efd0*/  IMAD.MOV.U32 R225, RZ, RZ, 0x181f ;  /* 0x0000181fffe17424 */ /* 0x000fe200078e00ff */
[----:B------:R-:W-:Y:S02]  /*1efe0*/  MOV R3, 0x1f000 ;  /* 0x0001f00000037802 */ /* 0x000fe40000000f00 */
[----:B-1-34-:R-:W-:Y:S05]  /*1eff0*/  CALL.REL.NOINC `($__internal_35_$__cuda_sm70_shflsync_idx_p) ;  /* 0x0000096000007944 */ /* 0x01afea0003c00000 */
[----:B------:R-:W-:Y:S01]  /*1f000*/  MOV R2, R226 ;  /* 0x000000e200027202 */ /* 0x000fe20000000f00 */
[----:B------:R-:W-:Y:S05]  /*1f010*/  BRA `(.L_x_2790) ;  /* 0xffffa17000007947 */ /* 0x000fea000383ffff */
.L_x_2688:
        /* <DEDUP_REMOVED lines=13> */
.L_x_2689:
[----:B------:R-:W-:Y:S01]  /*1f0f0*/  IMAD.MOV.U32 R223, RZ, RZ, R5 ;  /* 0x000000ffffdf7224 */ /* 0x000fe200078e0005 */
[----:B--2---:R-:W-:Y:S01]  /*1f100*/  MOV R2, 0x6 ;  /* 0x0000000600027802 */ /* 0x004fe20000000f00 */
[----:B------:R-:W-:Y:S01]  /*1f110*/  IMAD.MOV.U32 R225, RZ, RZ, 0x181f ;  /* 0x0000181fffe17424 */ /* 0x000fe200078e00ff */
[----:B------:R-:W-:Y:S02]  /*1f120*/  MOV R3, 0x1f140 ;  /* 0x0001f14000037802 */ /* 0x000fe40000000f00 */
[----:B-1--4-:R-:W-:Y:S05]  /*1f130*/  CALL.REL.NOINC `($__internal_35_$__cuda_sm70_shflsync_idx_p) ;  /* 0x0000082000007944 */ /* 0x012fea0003c00000 */
[----:B------:R-:W-:Y:S01]  /*1f140*/  MOV R7, R226 ;  /* 0x000000e200077202 */ /* 0x000fe20000000f00 */
[----:B------:R-:W-:Y:S05]  /*1f150*/  BRA `(.L_x_2792) ;  /* 0xffffa14000007947 */ /* 0x000fea000383ffff */
.L_x_2690:
[----:B------:R-:W-:Y:S01]  /*1f160*/  IMAD.MOV.U32 R223, RZ, RZ, R6 ;  /* 0x000000ffffdf7224 */ /* 0x000fe200078e0006 */
[----:B--2---:R-:W-:Y:S01]  /*1f170*/  MOV R2, 0x6 ;  /* 0x0000000600027802 */ /* 0x004fe20000000f00 */
[----:B------:R-:W-:Y:S01]  /*1f180*/  IMAD.MOV.U32 R225, RZ, RZ, 0x181f ;  /* 0x0000181fffe17424 */ /* 0x000fe200078e00ff */
[----:B------:R-:W-:Y:S02]  /*1f190*/  MOV R3, 0x1f1b0 ;  /* 0x0001f1b000037802 */ /* 0x000fe40000000f00 */
[----:B-1-34-:R-:W-:Y:S05]  /*1f1a0*/  CALL.REL.NOINC `($__internal_35_$__cuda_sm70_shflsync_idx_p) ;  /* 0x000007b000007944 */ /* 0x01afea0003c00000 */
[----:B------:R-:W-:Y:S01]  /*1f1b0*/  MOV R2, R226 ;  /* 0x000000e200027202 */ /* 0x000fe20000000f00 */
[----:B------:R-:W-:Y:S05]  /*1f1c0*/  BRA `(.L_x_2793) ;  /* 0xffffa0f000007947 */ /* 0x000fea000383ffff */
.L_x_2691:
        /* <DEDUP_REMOVED lines=13> */
.L_x_2693:
[----:B------:R-:W-:Y:S01]  /*1f2a0*/  IMAD.MOV.U32 R223, RZ, RZ, R60 ;  /* 0x000000ffffdf7224 */ /* 0x000fe200078e003c */
[----:B------:R-:W-:Y:S01]  /*1f2b0*/  MOV R2, RZ ;  /* 0x000000ff00027202 */ /* 0x000fe20000000f00 */
[----:B------:R-:W-:Y:S01]  /*1f2c0*/  IMAD.MOV.U32 R225, RZ, RZ, 0x1f ;  /* 0x0000001fffe17424 */ /* 0x000fe200078e00ff */
[----:B------:R-:W-:Y:S02]  /*1f2d0*/  MOV R3, 0x1f2f0 ;  /* 0x0001f2f000037802 */ /* 0x000fe40000000f00 */
[----:B------:R-:W-:Y:S05]  /*1f2e0*/  CALL.REL.NOINC `($__internal_35_$__cuda_sm70_shflsync_idx_p) ;  /* 0x0000067000007944 */ /* 0x000fea0003c00000 */
[----:B------:R-:W-:Y:S01]  /*1f2f0*/  MOV R9, R226 ;  /* 0x000000e200097202 */ /* 0x000fe20000000f00 */
[----:B------:R-:W-:Y:S05]  /*1f300*/  BRA `(.L_x_2795) ;  /* 0xffffa1a000007947 */ /* 0x000fea000383ffff */
.L_x_2694:
[----:B------:R-:W-:Y:S01]  /*1f310*/  IMAD.MOV.U32 R223, RZ, RZ, R60 ;  /* 0x000000ffffdf7224 */ /* 0x000fe200078e003c */
[----:B------:R-:W-:Y:S01]  /*1f320*/  MOV R2, 0x1 ;  /* 0x0000000100027802 */ /* 0x000fe20000000f00 */
[----:B------:R-:W-:Y:S01]  /*1f330*/  IMAD.MOV.U32 R225, RZ, RZ, 0x1f ;  /* 0x0000001fffe17424 */ /* 0x000fe200078e00ff */
[----:B------:R-:W-:Y:S02]  /*1f340*/  MOV R3, 0x1f360 ;  /* 0x0001f36000037802 */ /* 0x000fe40000000f00 */
[----:B-12---:R-:W-:Y:S05]  /*1f350*/  CALL.REL.NOINC `($__internal_35_$__cuda_sm70_shflsync_idx_p) ;  /* 0x0000060000007944 */ /* 0x006fea0003c00000 */
[----:B------:R-:W-:Y:S01]  /*1f360*/  MOV R8, R226 ;  /* 0x000000e200087202 */ /* 0x000fe20000000f00 */
[----:B------:R-:W-:Y:S05]  /*1f370*/  BRA `(.L_x_2796) ;  /* 0xffffa15000007947 */ /* 0x000fea000383ffff */
.L_x_2695:
[----:B------:R-:W-:Y:S02]  /*1f380*/  MOV R2, 0x1 ;  /* 0x0000000100027802 */ /* 0x000fe40000000f00 */
[----:B------:R-:W-:-:S02]  /*1f390*/  MOV R3, 0x1f3b0 ;  /* 0x0001f3b000037802 */ /* 0x000fc40000000f00 */
[----:B-1234-:R-:W-:Y:S05]  /*1f3a0*/  CALL.REL.NOINC `($__internal_36_$__cuda_sm70_shflsync_up_p) ;  /* 0x0000061000007944 */ /* 0x01efea0003c00000 */
[----:B------:R-:W-:Y:S05]  /*1f3b0*/  BRA `(.L_x_2797) ;  /* 0xffffa24000007947 */ /* 0x000fea000383ffff */
.L_x_2696:
[----:B------:R-:W-:Y:S02]  /*1f3c0*/  MOV R2, 0x2 ;  /* 0x0000000200027802 */ /* 0x000fe40000000f00 */
[----:B------:R-:W-:-:S02]  /*1f3d0*/  MOV R3, 0x1f3f0 ;  /* 0x0001f3f000037802 */ /* 0x000fc40000000f00 */
[----:B--2-4-:R-:W-:Y:S05]  /*1f3e0*/  CALL.REL.NOINC `($__internal_36_$__cuda_sm70_shflsync_up_p) ;  /* 0x000005d000007944 */ /* 0x014fea0003c00000 */
        /* <DEDUP_REMOVED lines=24> */
.L_x_2700:
[----:B------:R-:W-:Y:S02]  /*1f570*/  MOV R2, 0x1 ;  /* 0x0000000100027802 */ /* 0x000fe40000000f00 */
[----:B------:R-:W-:Y:S02]  /*1f580*/  MOV R3, 0x1f5a0 ;  /* 0x0001f5a000037802 */ /* 0x000fe40000000f00 */
[----:B------:R-:W-:Y:S05]  /*1f590*/  CALL.REL.NOINC `($__internal_36_$__cuda_sm70_shflsync_up_p) ;  /* 0x0000042000007944 */ /* 0x000fea0003c00000 */
[----:B------:R-:W-:Y:S01]  /*1f5a0*/  MOV R2, R4 ;  /* 0x0000000400027202 */ /* 0x000fe20000000f00 */
[----:B------:R-:W-:Y:S05]  /*1f5b0*/  BRA `(.L_x_2799) ;  /* 0xffffa2a000007947 */ /* 0x000fea000383ffff */
.L_x_2701:
        /* <DEDUP_REMOVED lines=27> */
.L_x_2703:
[----:B------:R-:W-:Y:S02]  /*1f770*/  SEL R0, RZ, 0x1, P0 ;  /* 0x00000001ff007807 */ /* 0x000fe40000000000 */
[----:B------:R-:W-:Y:S02]  /*1f780*/  MOV R2, 0x1f7a0 ;  /* 0x0001f7a000027802 */ /* 0x000fe40000000f00 */
[----:B-1----:R-:W-:Y:S05]  /*1f790*/  CALL.REL.NOINC `($__internal_37_$__cuda_sm70_votesync_ballot) ;  /* 0x0000029000007944 */ /* 0x002fea0003c00000 */
[----:B------:R-:W-:Y:S01]  /*1f7a0*/  MOV R10, R0 ;  /* 0x00000000000a7202 */ /* 0x000fe20000000f00 */
[----:B------:R-:W-:Y:S05]  /*1f7b0*/  BRA `(.L_x_2801) ;  /* 0xffffa23000007947 */ /* 0x000fea000383ffff */
.L_x_2704:
[----:B------:R-:W-:Y:S01]  /*1f7c0*/  IMAD.MOV.U32 R223, RZ, RZ, R6 ;  /* 0x000000ffffdf7224 */ /* 0x000fe200078e0006 */
[----:B--2---:R-:W-:Y:S01]  /*1f7d0*/  MOV R2, R0 ;  /* 0x0000000000027202 */ /* 0x004fe20000000f00 */
[----:B------:R-:W-:Y:S01]  /*1f7e0*/  IMAD.MOV.U32 R225, RZ, RZ, 0x1f ;  /* 0x0000001fffe17424 */ /* 0x000fe200078e00ff */
[----:B------:R-:W-:Y:S02]  /*1f7f0*/  MOV R3, 0x1f810 ;  /* 0x0001f81000037802 */ /* 0x000fe40000000f00 */
[----:B-1----:R-:W-:Y:S05]  /*1f800*/  CALL.REL.NOINC `($__internal_35_$__cuda_sm70_shflsync_idx_p) ;  /* 0x0000015000007944 */ /* 0x002fea0003c00000 */
[----:B------:R-:W-:Y:S01]  /*1f810*/  IMAD.MOV.U32 R8, RZ, RZ, R226 ;  /* 0x000000ffff087224 */ /* 0x000fe200078e00e2 */
[----:B------:R-:W-:Y:S01]  /*1f820*/  MOV R2, R0 ;  /* 0x0000000000027202 */ /* 0x000fe20000000f00 */
[----:B------:R-:W-:Y:S01]  /*1f830*/  IMAD.MOV.U32 R223, RZ, RZ, R7 ;  /* 0x000000ffffdf7224 */ /* 0x000fe200078e0007 */
[----:B------:R-:W-:-:S02]  /*1f840*/  MOV R225, 0x1f ;  /* 0x0000001f00e17802 */ /* 0x000fc40000000f00 */
[----:B------:R-:W-:Y:S02]  /*1f850*/  MOV R3, 0x1f870 ;  /* 0x0001f87000037802 */ /* 0x000fe40000000f00 */
[----:B------:R-:W-:Y:S05]  /*1f860*/  CALL.REL.NOINC `($__internal_35_$__cuda_sm70_shflsync_idx_p) ;  /* 0x000000f000007944 */ /* 0x000fea0003c00000 */
[----:B------:R-:W-:Y:S01]  /*1f870*/  MOV R7, R226 ;  /* 0x000000e200077202 */ /* 0x000fe20000000f00 */
[----:B------:R-:W-:Y:S05]  /*1f880*/  BRA `(.L_x_2802) ;  /* 0xffffa1d000007947 */ /* 0x000fea000383ffff */
.L_x_2707:
[----:B------:R-:W-:Y:S01]  /*1f890*/  IMAD.MOV.U32 R223, RZ, RZ, R4 ;  /* 0x000000ffffdf7224 */ /* 0x000fe200078e0004 */
[----:B--2---:R-:W-:Y:S01]  /*1f8a0*/  MOV R2, R0 ;  /* 0x0000000000027202 */ /* 0x004fe20000000f00 */
[----:B------:R-:W-:Y:S01]  /*1f8b0*/  IMAD.MOV.U32 R225, RZ, RZ, 0x1f ;  /* 0x0000001fffe17424 */ /* 0x000fe200078e00ff */
[----:B------:R-:W-:Y:S02]  /*1f8c0*/  MOV R3, 0x1f8e0 ;  /* 0x0001f8e000037802 */ /* 0x000fe40000000f00 */
[----:B-1--4-:R-:W-:Y:S05]  /*1f8d0*/  CALL.REL.NOINC `($__internal_35_$__cuda_sm70_shflsync_idx_p) ;  /* 0x0000008000007944 */ /* 0x012fea0003c00000 */
[----:B------:R-:W-:Y:S01]  /*1f8e0*/  MOV R11, R226 ;  /* 0x000000e2000b7202 */ /* 0x000fe20000000f00 */
[----:B------:R-:W-:Y:S05]  /*1f8f0*/  BRA `(.L_x_2706) ;  /* 0xffffa1c000007947 */ /* 0x000fea000383ffff */
        .weak           $__internal_34_$__cuda_sm70_shflsync_bfly_p
        .type           $__internal_34_$__cuda_sm70_shflsync_bfly_p,@function
        .size           $__internal_34_$__cuda_sm70_shflsync_bfly_p,($__internal_35_$__cuda_sm70_shflsync_idx_p - $__internal_34_$__cuda_sm70_shflsync_bfly_p)
$__internal_34_$__cuda_sm70_shflsync_bfly_p:
[----:B------:R-:W-:Y:S02]  /*1f900*/  MOV R225, 0x1f ;  /* 0x0000001f00e17802 */ /* 0x000fe40000000f00 */
[----:B------:R-:W-:-:S04]  /*1f910*/  MOV R226, 0xffffffff ;  /* 0xffffffff00e27802 */ /* 0x000fc80000000f00 */
[----:B------:R-:W-:Y:S04]  /*1f920*/  WARPSYNC R226 ;  /* 0x000000e200007348 */ /* 0x000fe80003800000 */
[----:B------:R1:W2:Y:S02]  /*1f930*/  SHFL.BFLY PT, R225, R92, R3, R225 ;  /* 0x0c0000035ce17389 */ /* 0x0002a400000e00e1 */
[----:B-1----:R-:W-:-:S04]  /*1f940*/  MOV R3, 0x0 ;  /* 0x0000000000037802 */ /* 0x002fc80000000f00 */
[----:B--2---:R-:W-:Y:S05]  /*1f950*/  RET.REL.NODEC R2 `(_ZN7cutlass13device_kernelIN5flash19enable_sm80_to_sm89INS1_16FlashAttnFwdSm80INS1_25CollectiveMainloopFwdSm80ILi4ELi1ELb0EN4cute5tupleIJNS5_1CILi128EEENS7_ILi80EEENS7_ILi64EEEEEELi64ENS_10bfloat16_tEfNS_4arch4Sm80ELb0ELb1ELb0ELb1ELb1ELb0ELb1ELb1EEENS1_21CollectiveEpilogueFwdINS6_IJS8_SA_S9_EEENS6_IJNS7_ILi1EEESI_SI_EEESC_SE_Li128ELb1ELb1ELb1ELb0EEENS1_36VarlenDynamicPersistentTileSchedulerILi128ELi80ELi128ELi128ELb1ELb1ELb0ELb1ELb0ELb1EEEEEEEEEvNT_6ParamsE) ;  /* 0xfffe06a002007950 */ /* 0x004fea0003c3ffff */
        .weak           $__internal_35_$__cuda_sm70_shflsync_idx_p
        .type           $__internal_35_$__cuda_sm70_shflsync_idx_p,@function
        .size           $__internal_35_$__cuda_sm70_shflsync_idx_p,($__internal_36_$__cuda_sm70_shflsync_up_p - $__internal_35_$__cuda_sm70_shflsync_idx_p)
$__internal_35_$__cuda_sm70_shflsync_idx_p:
[----:B------:R-:W-:-:S04]  /*1f960*/  MOV R226, 0xffffffff ;  /* 0xffffffff00e27802 */ /* 0x000fc80000000f00 */
[----:B------:R-:W-:Y:S04]  /*1f970*/  WARPSYNC R226 ;  /* 0x000000e200007348 */ /* 0x000fe80003800000 */
[----:B------:R1:W2:Y:S02]  /*1f980*/  SHFL.IDX PT, R226, R223, R2, R225 ;  /* 0x00000002dfe27389 */ /* 0x0002a400000e00e1 */
[----:B-1----:R-:W-:Y:S02]  /*1f990*/  MOV R2, R3 ;  /* 0x0000000300027202 */ /* 0x002fe40000000f00 */
[----:B------:R-:W-:-:S04]  /*1f9a0*/  MOV R3, 0x0 ;  /* 0x0000000000037802 */ /* 0x000fc80000000f00 */
[----:B--2---:R-:W-:Y:S05]  /*1f9b0*/  RET.REL.NODEC R2 `(_ZN7cutlass13device_kernelIN5flash19enable_sm80_to_sm89INS1_16FlashAttnFwdSm80INS1_25CollectiveMainloopFwdSm80ILi4ELi1ELb0EN4cute5tupleIJNS5_1CILi128EEENS7_ILi80EEENS7_ILi64EEEEEELi64ENS_10bfloat16_tEfNS_4arch4Sm80ELb0ELb1ELb0ELb1ELb1ELb0ELb1ELb1EEENS1_21CollectiveEpilogueFwdINS6_IJS8_SA_S9_EEENS6_IJNS7_ILi1EEESI_SI_EEESC_SE_Li128ELb1ELb1ELb1ELb0EEENS1_36VarlenDynamicPersistentTileSchedulerILi128ELi80ELi128ELi128ELb1ELb1ELb0ELb1ELb0ELb1EEEEEEEEEvNT_6ParamsE) ;  /* 0xfffe064002007950 */ /* 0x004fea0003c3ffff */
        .weak           $__internal_36_$__cuda_sm70_shflsync_up_p
        .type           $__internal_36_$__cuda_sm70_shflsync_up_p,@function
        .size           $__internal_36_$__cuda_sm70_shflsync_up_p,($__internal_37_$__cuda_sm70_votesync_ballot - $__internal_36_$__cuda_sm70_shflsync_up_p)
$__internal_36_$__cuda_sm70_shflsync_up_p:
[----:B------:R-:W-:Y:S02]  /*1f9c0*/  IMAD.MOV.U32 R4, RZ, RZ, RZ ;  /* 0x000000ffff047224 */ /* 0x000fe400078e00ff */
[----:B------:R-:W-:-:S04]  /*1f9d0*/  IMAD.MOV.U32 R10, RZ, RZ, -0x1 ;  /* 0xffffffffff0a7424 */ /* 0x000fc800078e00ff */
[----:B------:R-:W-:Y:S04]  /*1f9e0*/  WARPSYNC R10 ;  /* 0x0000000a00007348 */ /* 0x000fe80003800000 */
[----:B------:R1:W2:Y:S02]  /*1f9f0*/  SHFL.UP PT, R4, R0, R2, R4 ;  /* 0x0400000200047389 */ /* 0x0002a400000e0004 */
[----:B-1----:R-:W-:Y:S02]  /*1fa00*/  MOV R2, R3 ;  /* 0x0000000300027202 */ /* 0x002fe40000000f00 */
[----:B------:R-:W-:-:S04]  /*1fa10*/  MOV R3, 0x0 ;  /* 0x0000000000037802 */ /* 0x000fc80000000f00 */
[----:B--2---:R-:W-:Y:S05]  /*1fa20*/  RET.REL.NODEC R2 `(_ZN7cutlass13device_kernelIN5flash19enable_sm80_to_sm89INS1_16FlashAttnFwdSm80INS1_25CollectiveMainloopFwdSm80ILi4ELi1ELb0EN4cute5tupleIJNS5_1CILi128EEENS7_ILi80EEENS7_ILi64EEEEEELi64ENS_10bfloat16_tEfNS_4arch4Sm80ELb0ELb1ELb0ELb1ELb1ELb0ELb1ELb1EEENS1_21CollectiveEpilogueFwdINS6_IJS8_SA_S9_EEENS6_IJNS7_ILi1EEESI_SI_EEESC_SE_Li128ELb1ELb1ELb1ELb0EEENS1_36VarlenDynamicPersistentTileSchedulerILi128ELi80ELi128ELi128ELb1ELb1ELb0ELb1ELb0ELb1EEEEEEEEEvNT_6ParamsE) ;  /* 0xfffe05d002007950 */ /* 0x004fea0003c3ffff */
        .weak           $__internal_37_$__cuda_sm70_votesync_ballot
        .type           $__internal_37_$__cuda_sm70_votesync_ballot,@function
        .size           $__internal_37_$__cuda_sm70_votesync_ballot,(.L_x_3865 - $__internal_37_$__cuda_sm70_votesync_ballot)
$__internal_37_$__cuda_sm70_votesync_ballot:
[----:B------:R-:W-:Y:S01]  /*1fa30*/  ISETP.NE.U32.AND P0, PT, R0, 0x1, PT ;  /* 0x000000010000780c */ /* 0x000fe20003f05070 */
[----:B------:R-:W-:-:S04]  /*1fa40*/  IMAD.MOV.U32 R3, RZ, RZ, -0x1 ;  /* 0xffffffffff037424 */ /* 0x000fc800078e00ff */
[----:B------:R-:W-:Y:S08]  /*1fa50*/  WARPSYNC R3 ;  /* 0x0000000300007348 */ /* 0x000ff00003800000 */
[----:B------:R-:W-:-:S04]  /*1fa60*/  VOTE.ANY R0, PT, !P0 ;  /* 0x0000000000007806 */ /* 0x000fc800040e0100 */
[----:B------:R-:W-:Y:S01]  /*1fa70*/  LOP3.LUT R0, R0, R3, RZ, 0xc0, !PT ;  /* 0x0000000300007212 */ /* 0x000fe200078ec0ff */
[----:B------:R-:W-:-:S04]  /*1fa80*/  IMAD.MOV.U32 R3, RZ, RZ, 0x0 ;  /* 0x00000000ff037424 */ /* 0x000fc800078e00ff */
[----:B------:R-:W-:Y:S05]  /*1fa90*/  RET.REL.NODEC R2 `(_ZN7cutlass13device_kernelIN5flash19enable_sm80_to_sm89INS1_16FlashAttnFwdSm80INS1_25CollectiveMainloopFwdSm80ILi4ELi1ELb0EN4cute5tupleIJNS5_1CILi128EEENS7_ILi80EEENS7_ILi64EEEEEELi64ENS_10bfloat16_tEfNS_4arch4Sm80ELb0ELb1ELb0ELb1ELb1ELb0ELb1ELb1EEENS1_21CollectiveEpilogueFwdINS6_IJS8_SA_S9_EEENS6_IJNS7_ILi1EEESI_SI_EEESC_SE_Li128ELb1ELb1ELb1ELb0EEENS1_36VarlenDynamicPersistentTileSchedulerILi128ELi80ELi128ELi128ELb1ELb1ELb0ELb1ELb0ELb1EEEEEEEEEvNT_6ParamsE) ;  /* 0xfffe056002007950 */ /* 0x000fea0003c3ffff */
.L_x_2803:
        /* <DEDUP_REMOVED lines=14> */
.L_x_3865:


//--------------------- .text._ZN7cutlass13device_kernelIN5flash19enable_sm80_to_sm89INS1_16FlashAttnFwdSm80INS1_25CollectiveMainloopFwdSm80ILi4ELi1ELb0EN4cute5tupleIJNS5_1CILi128EEENS7_ILi80EEENS7_ILi64EEEEEELi64ENS_10bfloat16_tEfNS_4arch4Sm80ELb0ELb1ELb0ELb1ELb1ELb1ELb1ELb1EEENS1_21CollectiveEpilogueFwdINS6_IJS8_SA_S9_EEENS6_IJNS7_ILi1EEESI_SI_EEESC_SE_Li128ELb1ELb1ELb1ELb0EEENS1_36VarlenDynamicPersistentTileSchedulerILi128ELi80ELi128ELi128ELb1ELb1ELb0ELb1ELb0ELb1EEEEEEEEEvNT_6ParamsE --------------------------
	.section	.text._ZN7cutlass13device_kernelIN5flash19enable_sm80_to_sm89INS1_16FlashAttnFwdSm80INS1_25CollectiveMainloopFwdSm80ILi4ELi1ELb0EN4cute5tupleIJNS5_1CILi128EEENS7_ILi80EEENS7_ILi64EEEEEELi64ENS_10bfloat16_tEfNS_4arch4Sm80ELb0ELb1ELb0ELb1ELb1ELb1ELb1ELb1EEENS1_21CollectiveEpilogueFwdINS6_IJS8_SA_S9_EEENS6_IJNS7_ILi1EEESI_SI_EEESC_SE_Li128ELb1ELb1ELb1ELb0EEENS1_36VarlenDynamicPersistentTileSchedulerILi128ELi80ELi128ELi128ELb1ELb1ELb0ELb1ELb0ELb1EEEEEEEEEvNT_6ParamsE,"ax",@progbits
	.sectioninfo	@"SHI_REGISTERS=255"
	.align	128
.text._ZN7cutlass13device_kernelIN5flash19enable_sm80_to_sm89INS1_16FlashAttnFwdSm80INS1_25CollectiveMainloopFwdSm80ILi4ELi1ELb0EN4cute5tupleIJNS5_1CILi128EEENS7_ILi80EEENS7_ILi64EEEEEELi64ENS_10bfloat16_tEfNS_4arch4Sm80ELb0ELb1ELb0ELb1ELb1ELb1ELb1ELb1EEENS1_21CollectiveEpilogueFwdINS6_IJS8_SA_S9_EEENS6_IJNS7_ILi1EEESI_SI_EEESC_SE_Li128ELb1ELb1ELb1ELb0EEENS1_36VarlenDynamicPersistentTileSchedulerILi128ELi80ELi128ELi128ELb1ELb1ELb0ELb1ELb0ELb1EEEEEEEEEvNT_6ParamsE:
        .type           _ZN7cutlass13device_kernelIN5flash19enable_sm80_to_sm89INS1_16FlashAttnFwdSm80INS1_25CollectiveMainloopFwdSm80ILi4ELi1ELb0EN4cute5tupleIJNS5_1CILi128EEENS7_ILi80EEENS7_ILi64EEEEEELi64ENS_10bfloat16_tEfNS_4arch4Sm80ELb0ELb1ELb0ELb1ELb1ELb1ELb1ELb1EEENS1_21CollectiveEpilogueFwdINS6_IJS8_SA_S9_EEENS6_IJNS7_ILi1EEESI_SI_EEESC_SE_Li128ELb1ELb1ELb1ELb0EEENS1_36VarlenDynamicPersistentTileSchedulerILi128ELi80ELi128ELi128ELb1ELb1ELb0ELb1ELb0ELb1EEEEEEEEEvNT_6ParamsE,@function
        .size           _ZN7cutlass13device_kernelIN5flash19enable_sm80_to_sm89INS1_16FlashAttnFwdSm80INS1_25CollectiveMainloopFwdSm80ILi4ELi1ELb0EN4cute5tupleIJNS5_1CILi128EEENS7_ILi80EEENS7_ILi64EEEEEELi64ENS_10bfloat16_tEfNS_4arch4Sm80ELb0ELb1ELb0ELb1ELb1ELb1ELb1ELb1EEENS1_21CollectiveEpilogueFwdINS6_IJS8_SA_S9_EEENS6_IJNS7_ILi1EEESI_SI_EEESC_SE_Li128ELb1ELb1ELb1ELb0EEENS1_36VarlenDynamicPersistentTileSchedulerILi128ELi80ELi128ELi128ELb1ELb1ELb0ELb1ELb0ELb1EEEEEEEEEvNT_6ParamsE,(.L_x_3870 - _ZN7cutlass13device_kernelIN5flash19enable_sm80_to_sm89INS1_16FlashAttnFwdSm80INS1_25CollectiveMainloopFwdSm80ILi4ELi1ELb0EN4cute5tupleIJNS5_1CILi128EEENS7_ILi80EEENS7_ILi64EEEEEELi64ENS_10bfloat16_tEfNS_4arch4Sm80ELb0ELb1ELb0ELb1ELb1ELb1ELb1ELb1EEENS1_21CollectiveEpilogueFwdINS6_IJS8_SA_S9_EEENS6_IJNS7_ILi1EEESI_SI_EEESC_SE_Li128ELb1ELb1ELb1ELb0EEENS1_36VarlenDynamicPersistentTileSchedulerILi128ELi80ELi128ELi128ELb1ELb1ELb0ELb1ELb0ELb1EEEEEEEEEvNT_6ParamsE)
        .other          _ZN7cutlass13device_kernelIN5flash19enable_sm80_to_sm89INS1_16FlashAttnFwdSm80INS1_25CollectiveMainloopFwdSm80ILi4ELi1ELb0EN4cute5tupleIJNS5_1CILi128EEENS7_ILi80EEENS7_ILi64EEEEEELi64ENS_10bfloat16_tEfNS_4arch4Sm80ELb0ELb1ELb0ELb1ELb1ELb1ELb1ELb1EEENS1_21CollectiveEpilogueFwdINS6_IJS8_SA_S9_EEENS6_IJNS7_ILi1EEESI_SI_EEESC_SE_Li128ELb1ELb1ELb1ELb0EEENS1_36VarlenDynamicPersistentTileSchedulerILi128ELi80ELi128ELi128ELb1ELb1ELb0ELb1ELb0ELb1EEEEEEEEEvNT_6ParamsE,@"STO_CUDA_ENTRY STV_DEFAULT"
_ZN7cutlass13device_kernelIN5flash19enable_sm80_to_sm89INS1_16FlashAttnFwdSm80INS1_25CollectiveMainloopFwdSm80ILi4ELi1ELb0EN4cute5tupleIJNS5_1CILi128EEENS7_ILi80EEENS7_ILi64EEEEEELi64ENS_10bfloat16_tEfNS_4arch4Sm80ELb0ELb1ELb0ELb1ELb1ELb1ELb1ELb1EEENS1_21CollectiveEpilogueFwdINS6_IJS8_SA_S9_EEENS6_IJNS7_ILi1EEESI_SI_EEESC_SE_Li128ELb1ELb1ELb1ELb0EEENS1_36VarlenDynamicPersistentTileSchedulerILi128ELi80ELi128ELi128ELb1ELb1ELb0ELb1ELb0ELb1EEEEEEEEEvNT_6ParamsE:
        /* <DEDUP_REMOVED lines=54> */
.L_x_2809:
        /* <DEDUP_REMOVED lines=16> */
.L_x_3118:
        /* <DEDUP_REMOVED lines=16> */
.L_x_3119:
[----:B--2---:R-:W-:-:S05]  /*0560*/  IMAD R0, R0, c[0x0][0x538], RZ ;  /* 0x00014e0000007a24 */ /* 0x004fca00078e02ff */
[----:B------:R-:W-:-:S04]  /*0570*/  IADD3 R7, R0, R7, RZ ;  /* 0x0000000700077210 */ /* 0x000fc80007ffe0ff */
[----:B------:R-:W-:-:S13]  /*0580*/  ISETP.GT.AND P0, PT, R7, UR4, PT ;  /* 0x0000000407007c0c */ /* 0x000fda000bf04270 */
[----:B-1----:R-:W-:Y:S05]  /*0590*/  @!P0 BRA `(.L_x_2809) ;  /* 0xfffffdc000008947 */ /* 0x002fea000383ffff */
.L_x_2805:
[----:B------:R-:W-:-:S05]  /*05a0*/  IADD3 R10, -R0, R7, RZ ;  /* 0x00000007000a7210 */ /* 0x000fca0007ffe1ff */
[----:B------:R-:W-:-:S05]  /*05b0*/  IMAD R0, R4, c[0x0][0x538], R10 ;  /* 0x00014e0004007a24 */ /* 0x000fca00078e020a */
[----:B------:R-:W-:Y:S01]  /*05c0*/  ISETP.GT.AND P0, PT, R0, UR4, PT ;  /* 0x0000000400007c0c */ /* 0x000fe2000bf04270 */
[----:B------:R-:W-:-:S12]  /*05d0*/  BRA.DIV ~URZ, `(.L_x_2810) ;  /* 0x00025f727f007947 */ /* 0x000fd8000b800000 */
[----:B------:R-:W-:-:S04]  /*05e0*/  VOTE.ANY R7, PT, !P0 ;  /* 0x0000000000077806 */ /* 0x000fc800040e0100 */
.L_x_3120:
[----:B------:R-:W1:Y:S02]  /*05f0*/  POPC R0, R7 ;  /* 0x0000000700007309 */ /* 0x000e640000000000 */
[----:B-1----:R-:W-:-:S05]  /*0600*/  IADD3 R2, R0, R6, RZ ;  /* 0x0000000600027210 */ /* 0x002fca0007ffe0ff */
[----:B------:R1:W-:Y:S01]  /*0610*/  STL [R1+0x5c], R2 ;  /* 0x00005c0201007387 */ /* 0x0003e20000100800 */
[----:B------:R-:W-:Y:S05]  /*0620*/  BRA.DIV ~URZ, `(.L_x_2811) ;  /* 0x00025f727f007947 */ /* 0x000fea000b800000 */
[----:B------:R2:W3:Y:S01]  /*0630*/  SHFL.IDX PT, R12, R9, R0, 0x1f ;  /* 0x00001f00090c7589 */ /* 0x0004e200000e0000 */
[----:B------:R-:W-:-:S03]  /*0640*/  MOV R5, RZ ;  /* 0x000000ff00057202 */ /* 0x000fc60000000f00 */
[----:B------:R2:W4:Y:S04]  /*0650*/  SHFL.IDX PT, R9, R8, R0, 0x1f ;  /* 0x00001f0008097589 */ /* 0x00052800000e0000 */
.L_x_3121:
[----:B------:R-:W-:Y:S01]  /*0660*/  ISETP.NE.AND P0, PT, R7, RZ, PT ;  /* 0x000000ff0700720c */ /* 0x000fe20003f05270 */
[----:B------:R-:W-:-:S12]  /*0670*/  BSSY B0, `(.L_x_2812) ;  /* 0x0000005000007945 */ /* 0x000fd80003800000 */
[----:B------:R-:W-:Y:S05]  /*0680*/  @!P0 BRA `(.L_x_2813) ;  /* 0x0000003000008947 */ /* 0x000fea0003800000 */
[----:B--2---:R-:W-:Y:S01]  /*0690*/  IADD3 R0, R0, -0x1, RZ ;  /* 0xffffffff00007810 */ /* 0x004fe20007ffe0ff */
[----:B------:R-:W-:Y:S05]  /*06a0*/  BRA.DIV ~URZ, `(.L_x_2814) ;  /* 0x00025fd27f007947 */ /* 0x000fea000b800000 */
[----:B------:R2:W1:Y:S02]  /*06b0*/  SHFL.IDX PT, R5, R4, R0, 0x1f ;  /* 0x00001f0004057589 */ /* 0x00046400000e0000 */
.L_x_2813:
[----:B------:R-:W-:Y:S05]  /*06c0*/  BSYNC B0 ;  /* 0x0000000000007941 */ /* 0x000fea0003800000 */
.L_x_2812:
        /* <DEDUP_REMOVED lines=69> */
.L_x_2816:
        /* <DEDUP_REMOVED lines=70> */
.L_x_2817:
[----:B------:R-:W-:Y:S05]  /*0f80*/  BSYNC B0 ;  /* 0x0000000000007941 */ /* 0x000fea0003800000 */
.L_x_2815:
[----:B------:R-:W-:-:S04]  /*0f90*/  LOP3.LUT R0, RZ, R0, RZ, 0x33, !PT ;  /* 0x00000000ff007212 */ /* 0x000fc800078e33ff */
[----:B------:R-:W-:-:S05]  /*0fa0*/  IADD3 R0, R0, R12, RZ ;  /* 0x0000000c00007210 */ /* 0x000fca0007ffe0ff */
[----:B------:R2:W-:Y:S01]  /*0fb0*/  STL [R1+0x54], R0 ;  /* 0x0000540001007387 */ /* 0x0005e20000100800 */
[----:B------:R-:W-:Y:S05]  /*0fc0*/  BRA `(.L_x_2818) ;  /* 0x0000006000007947 */ /* 0x000fea0003800000 */
.L_x_2806:
[----:B------:R-:W-:Y:S01]  /*0fd0*/  MOV R0, UR4 ;  /* 0x0000000400007c02 */ /* 0x000fe20008000f00 */
[----:B------:R-:W-:Y:S04]  /*0fe0*/  STL [R1+0x54], RZ ;  /* 0x000054ff01007387 */ /* 0x000fe80000100800 */
[----:B------:R-:W-:Y:S04]  /*0ff0*/  STL [R1+0x58], RZ ;  /* 0x000058ff01007387 */ /* 0x000fe80000100800 */
[----:B------:R1:W-:Y:S02]  /*1000*/  STL [R1+0x50], R0 ;  /* 0x0000500001007387 */ /* 0x0003e40000100800 */
[----:B-1----:R-:W-:-:S05]  /*1010*/  MOV R0, c[0x0][0x53c] ;  /* 0x00014f0000007a02 */ /* 0x002fca0000000f00 */
[----:B------:R1:W-:Y:S02]  /*1020*/  STL [R1+0x5c], R0 ;  /* 0x00005c0001007387 */ /* 0x0003e40000100800 */
.L_x_2818:
        /* <DEDUP_REMOVED lines=8> */
.L_x_2804:
        /* <DEDUP_REMOVED lines=92> */
[----:B------:R-:W-:Y:S01]  /*1670*/  IADD3 R25, R126, 0x20, RZ ;  /* 0x000000207e197810 */ /* 0x000fe20007ffe0ff */
        /* <DEDUP_REMOVED lines=23> */
[----:B------:R-:W-:Y:S02]  /*17f0*/  LEA.HI R3, R9, R24, RZ, 0x3 ;  /* 0x0000001809037211 */ /* 0x000fe400078f18ff */
[----:B------:R-:W-:-:S02]  /*1800*/  IADD3 R228, R88, 0x20, RZ ;  /* 0x0000002058e47810 */ /* 0x000fc40007ffe0ff */
[----:B------:R-:W-:Y:S01]  /*1810*/  LOP3.LUT R9, R10, 0x7ffffffc, RZ, 0xc0, !PT ;  /* 0x7ffffffc0a097812 */ /* 0x000fe200078ec0ff */
[----:B------:R-:W-:Y:S01]  /*1820*/  IMAD.SHL.U32 R3, R3, 0x40, RZ ;  /* 0x0000004003037824 */ /* 0x000fe200078e00ff */
[--C-:B------:R-:W-:Y:S01]  /*1830*/  LOP3.LUT R12, R11, 0x38, R88.reuse, 0xf8, !PT ;  /* 0x000000380b0c7812 */ /* 0x100fe200078ef858 */
[----:B-1----:R-:W-:Y:S01]  /*1840*/  IMAD.SHL.U32 R0, R24, 0x40, RZ ;  /* 0x0000004018007824 */ /* 0x002fe200078e00ff */
[----:B------:R-:W-:Y:S01]  /*1850*/  SHF.R.S32.HI R24, RZ, 0x1f, R95 ;  /* 0x0000001fff187819 */ /* 0x000fe2000001145f */
[----:B------:R-:W-:Y:S01]  /*1860*/  IMAD.IADD R9, R19, 0x1, -R9 ;  /* 0x0000000113097824 */ /* 0x000fe200078e0a09 */
[----:B------:R-:W-:Y:S02]  /*1870*/  SHF.R.U32.HI R13, RZ, 0x3, R11 ;  /* 0x00000003ff0d7819 */ /* 0x000fe4000001160b */
[----:B------:R-:W-:Y:S01]  /*1880*/  LOP3.LUT R8, R0, 0x1c0, RZ, 0xc0, !PT ;  /* 0x000001c000087812 */ /* 0x000fe200078ec0ff */
[----:B------:R1:W-:Y:S01]  /*1890*/  STL [R1+0x90], R24 ;  /* 0x0000901801007387 */ /* 0x0003e20000100800 */
[----:B------:R-:W-:Y:S01]  /*18a0*/  LOP3.LUT R11, R23, 0x38, R88, 0xf8, !PT ;  /* 0x00000038170b7812 */ /* 0x000fe200078ef858 */
[----:B------:R-:W-:Y:S01]  /*18b0*/  IMAD.SHL.U32 R19, R9, 0x2, RZ ;  /* 0x0000000209137824 */ /* 0x000fe200078e00ff */
[----:B------:R-:W-:Y:S01]  /*18c0*/  SHF.R.U32.HI R25, RZ, 0x3, R23 ;  /* 0x00000003ff197819 */ /* 0x000fe20000011617 */
[----:B------:R-:W-:Y:S01]  /*18d0*/  IMAD.IADD R9, R26, 0x1, R14 ;  /* 0x000000011a097824 */ /* 0x000fe200078e020e */
[----:B------:R-:W-:-:S02]  /*18e0*/  LOP3.LUT R10, R8, 0x38, R88, 0xf8, !PT ;  /* 0x00000038080a7812 */ /* 0x000fc400078ef858 */
[----:B------:R-:W-:Y:S02]  /*18f0*/  SHF.R.U32.HI R23, RZ, 0x3, R8 ;  /* 0x00000003ff177819 */ /* 0x000fe40000011608 */
[----:B------:R-:W-:Y:S02]  /*1900*/  SHF.R.S32.HI R8, RZ, 0x1f, R228 ;  /* 0x0000001fff087819 */ /* 0x000fe400000114e4 */
[----:B------:R-:W-:Y:S02]  /*1910*/  LOP3.LUT R7, R7, 0xfffffe00, RZ, 0xc0, !PT ;  /* 0xfffffe0007077812 */ /* 0x000fe400078ec0ff */
[----:B------:R-:W-:Y:S01]  /*1920*/  LOP3.LUT R3, R3, 0xfffffe00, RZ, 0xc0, !PT ;  /* 0xfffffe0003037812 */ /* 0x000fe200078ec0ff */
[----:B------:R2:W-:Y:S01]  /*1930*/  STL [R1+0x10], R8 ;  /* 0x0000100801007387 */ /* 0x0005e20000100800 */
[----:B------:R-:W-:Y:S02]  /*1940*/  LOP3.LUT R13, R7, R12, R13, 0xf6, !PT ;  /* 0x0000000c070d7212 */ /* 0x000fe400078ef60d */
[----:B------:R-:W-:Y:S01]  /*1950*/  LEA R192, R2, 0x2900, 0x1 ;  /* 0x0000290002c07811 */ /* 0x000fe200078e08ff */
[----:B------:R3:W-:Y:S01]  /*1960*/  STL [R1+0x6c], R7 ;  /* 0x00006c0701007387 */ /* 0x0007e20000100800 */
[----:B------:R-:W-:-:S02]  /*1970*/  LEA R14, R13, 0x5100, 0x1 ;  /* 0x000051000d0e7811 */ /* 0x000fc400078e08ff */
[C---:B------:R-:W-:Y:S02]  /*1980*/  SEL R2, R17.reuse, 0xffffffe0, !P5 ;  /* 0xffffffe011027807 */ /* 0x040fe40006800000 */
[----:B------:R-:W-:Y:S02]  /*1990*/  SEL R0, R16, 0xffffffc0, !P2 ;  /* 0xffffffc010007807 */ /* 0x000fe40005000000 */
[----:B-1----:R-:W-:Y:S02]  /*19a0*/  LOP3.LUT R24, R6, 0xfffffe00, RZ, 0xc0, !PT ;  /* 0xfffffe0006187812 */ /* 0x002fe400078ec0ff */
[----:B------:R-:W-:Y:S01]  /*19b0*/  SEL R6, R17, 0xffffffe0, !P0 ;  /* 0xffffffe011067807 */ /* 0x000fe20004000000 */
[----:B------:R-:W-:Y:S01]  /*19c0*/  IMAD.IADD R198, R192, 0x1, R0 ;  /* 0x00000001c0c67824 */ /* 0x000fe200078e0200 */
[----:B------:R-:W-:Y:S01]  /*19d0*/  LOP3.LUT R12, R24, R11, R25, 0xf6, !PT ;  /* 0x0000000b180c7212 */ /* 0x000fe200078ef619 */
[----:B------:R-:W-:Y:S01]  /*19e0*/  STL [R1+0x68], R24 ;  /* 0x0000681801007387 */ /* 0x000fe20000100800 */
[----:B------:R-:W-:-:S02]  /*19f0*/  LOP3.LUT R11, R3, R10, R23, 0xf6, !PT ;  /* 0x0000000a030b7212 */ /* 0x000fc400078ef617 */
[----:B------:R-:W-:Y:S01]  /*1a00*/  LEA R13, R12, 0x5100, 0x1 ;  /* 0x000051000c0d7811 */ /* 0x000fe200078e08ff */
[----:B------:R1:W-:Y:S01]  /*1a10*/  STL [R1+0xec], R3 ;  /* 0x0000ec0301007387 */ /* 0x0003e20000100800 */
[----:B------:R-:W-:Y:S02]  /*1a20*/  LOP3.LUT R10, R22, 0x38, R88, 0xf8, !PT ;  /* 0x00000038160a7812 */ /* 0x000fe400078ef858 */
[----:B------:R-:W-:Y:S01]  /*1a30*/  LEA R12, R11, 0x5100, 0x1 ;  /* 0x000051000b0c7811 */ /* 0x000fe200078e08ff */
[----:B------:R4:W-:Y:S01]  /*1a40*/  STL [R1+0x4c], R9 ;  /* 0x00004c0901007387 */ /* 0x0009e20000100800 */
[----:B------:R-:W-:Y:S02]  /*1a50*/  SHF.R.S32.HI R11, RZ, 0x1f, R19 ;  /* 0x0000001fff0b7819 */ /* 0x000fe40000011413 */
[----:B--2---:R-:W-:Y:S01]  /*1a60*/  SEL R8, R16, 0xffffffc0, !P6 ;  /* 0xffffffc010087807 */ /* 0x004fe20007000000 */
[----:B------:R-:W-:Y:S01]  /*1a70*/  STL [R1+0x4], R19 ;  /* 0x0000041301007387 */ /* 0x000fe20000100800 */
[----:B---3--:R-:W-:-:S02]  /*1a80*/  SEL R7, R18, 0x10, !P1 ;  /* 0x0000001012077807 */ /* 0x008fc40004800000 */
[C---:B------:R-:W-:Y:S01]  /*1a90*/  IADD3 R18, R19.reuse, 0x8, RZ ;  /* 0x0000000813127810 */ /* 0x040fe20007ffe0ff */
[----:B------:R2:W-:Y:S01]  /*1aa0*/  STL [R1+0xe4], R14 ;  /* 0x0000e40e01007387 */ /* 0x0005e20000100800 */
[----:B------:R-:W-:Y:S02]  /*1ab0*/  IADD3 R17, R19, 0x10, RZ ;  /* 0x0000001013117810 */ /* 0x000fe40007ffe0ff */
[----:B------:R-:W-:Y:S01]  /*1ac0*/  LOP3.LUT R10, R20, R10, R21, 0xf6, !PT ;  /* 0x0000000a140a7212 */ /* 0x000fe200078ef615 */
[----:B------:R3:W-:Y:S01]  /*1ad0*/  STL [R1+0xe0], R13 ;  /* 0x0000e00d01007387 */ /* 0x0007e20000100800 */
[----:B------:R-:W-:Y:S02]  /*1ae0*/  IADD3 R203, R192, 0x20, RZ ;  /* 0x00000020c0cb7810 */ /* 0x000fe40007ffe0ff */
[----:B------:R-:W-:Y:S01]  /*1af0*/  LEA R10, R10, 0x5100, 0x1 ;  /* 0x000051000a0a7811 */ /* 0x000fe200078e08ff */
[----:B------:R5:W-:Y:S01]  /*1b00*/  STL [R1+0xdc], R12 ;  /* 0x0000dc0c01007387 */ /* 0x000be20000100800 */
[----:B------:R-:W-:-:S02]  /*1b10*/  @P3 IADD3 R203, R192, -0x20, RZ ;  /* 0xffffffe0c0cb3810 */ /* 0x000fc40007ffe0ff */
[----:B------:R-:W-:Y:S01]  /*1b20*/  LEA R199, R4, 0x5100, 0x1 ;  /* 0x0000510004c77811 */ /* 0x000fe200078e08ff */
[----:B------:R5:W-:Y:S01]  /*1b30*/  STL [R1+0xcc], R11 ;  /* 0x0000cc0b01007387 */ /* 0x000be20000100800 */
[----:B-1----:R-:W-:Y:S01]  /*1b40*/  LOP3.LUT R3, R22, 0x18, R88, 0xf8, !PT ;  /* 0x0000001816037812 */ /* 0x002fe200078ef858 */
[----:B------:R-:W-:Y:S01]  /*1b50*/  IMAD.IADD R195, R0, 0x1, R203 ;  /* 0x0000000100c37824 */ /* 0x000fe200078e02cb */
[----:B------:R-:W-:Y:S01]  /*1b60*/  LEA R193, R5, 0x100, 0x1 ;  /* 0x0000010005c17811 */ /* 0x000fe200078e08ff */
[----:B------:R1:W-:Y:S01]  /*1b70*/  STL [R1+0x88], R18 ;  /* 0x0000881201007387 */ /* 0x0003e20000100800 */
[----:B----4-:R-:W-:Y:S01]  /*1b80*/  LOP3.LUT R9, R20, R3, R21, 0xf6, !PT ;  /* 0x0000000314097212 */ /* 0x010fe200078ef615 */
[----:B------:R-:W-:Y:S01]  /*1b90*/  IMAD.IADD R202, R199, 0x1, R2 ;  /* 0x00000001c7ca7824 */ /* 0x000fe200078e0202 */
[----:B------:R-:W-:Y:S01]  /*1ba0*/  SEL R3, R16, 0xffffffc0, !P4 ;  /* 0xffffffc010037807 */ /* 0x000fe20006000000 */
[----:B------:R4:W-:Y:S01]  /*1bb0*/  STL [R1+0x84], R17 ;  /* 0x0000841101007387 */ /* 0x0009e20000100800 */
[----:B------:R-:W-:Y:S01]  /*1bc0*/  IADD3 R16, R19, 0x18, RZ ;  /* 0x0000001813107810 */ /* 0x000fe20007ffe0ff */
[C---:B------:R-:W-:Y:S01]  /*1bd0*/  IMAD.IADD R197, R2.reuse, 0x1, R193 ;  /* 0x0000000102c57824 */ /* 0x040fe200078e02c1 */
[----:B------:R-:W-:Y:S01]  /*1be0*/  LEA R9, R9, 0x100, 0x1 ;  /* 0x0000010009097811 */ /* 0x000fe200078e08ff */
[----:B------:R-:W-:Y:S01]  /*1bf0*/  IMAD.IADD R200, R199, 0x1, R3 ;  /* 0x00000001c7c87824 */ /* 0x000fe200078e0203 */
[----:B--2---:R-:W-:Y:S01]  /*1c00*/  IADD3 R14, R19, 0x20, RZ ;  /* 0x00000020130e7810 */ /* 0x004fe20007ffe0ff */
[----:B------:R-:W-:Y:S01]  /*1c10*/  STL [R1+0x80], R16 ;  /* 0x0000801001007387 */ /* 0x000fe20000100800 */
[----:B------:R-:W-:Y:S01]  /*1c20*/  IMAD.IADD R194, R3, 0x1, R193 ;  /* 0x0000000103c27824 */ /* 0x000fe200078e02c1 */
[----:B------:R-:W-:Y:S01]  /*1c30*/  SHF.R.S32.HI R249, RZ, 0x1f, R248 ;  /* 0x0000001ffff97819 */ /* 0x000fe200000114f8 */
[C---:B------:R-:W-:Y:S01]  /*1c40*/  IMAD.IADD R201, R2.reuse, 0x1, R200 ;  /* 0x0000000102c97824 */ /* 0x040fe200078e02c8 */
[C---:B---3--:R-:W-:Y:S01]  /*1c50*/  IADD3 R13, R19.reuse, 0x28, RZ ;  /* 0x00000028130d7810 */ /* 0x048fe20007ffe0ff */
[----:B------:R2:W-:Y:S01]  /*1c60*/  STL [R1+0x7c], R14 ;  /* 0x00007c0e01007387 */ /* 0x0005e20000100800 */
[----:B------:R-:W-:Y:S01]  /*1c70*/  SHF.R.S32.HI R89, RZ, 0x1f, R88 ;  /* 0x0000001fff597819 */ /* 0x000fe20000011458 */
[----:B------:R-:W-:Y:S01]  /*1c80*/  IMAD.IADD R196, R2, 0x1, R194 ;  /* 0x0000000102c47824 */ /* 0x000fe200078e02c2 */
[----:B-----5:R-:W-:Y:S01]  /*1c90*/  IADD3 R12, R19, 0x38, RZ ;  /* 0x00000038130c7810 */ /* 0x020fe20007ffe0ff */
[----:B------:R3:W-:Y:S01]  /*1ca0*/  STL [R1+0x78], R13 ;  /* 0x0000780d01007387 */ /* 0x0007e20000100800 */
[----:B------:R-:W-:-:S02]  /*1cb0*/  SHF.R.S32.HI R125, RZ, 0x1f, R124 ;  /* 0x0000001fff7d7819 */ /* 0x000fc4000001147c */
[----:B------:R-:W-:Y:S02]  /*1cc0*/  IADD3 R11, R19, 0x30, RZ ;  /* 0x00000030130b7810 */ /* 0x000fe40007ffe0ff */
[C---:B------:R-:W-:Y:S02]  /*1cd0*/  IADD3 R207, R203.reuse, 0x800, RZ ;  /* 0x00000800cbcf7810 */ /* 0x040fe40007ffe0ff */
[----:B-1----:R-:W-:Y:S01]  /*1ce0*/  SHF.R.S32.HI R18, RZ, 0x1f, R18 ;  /* 0x0000001fff127819 */ /* 0x002fe20000011412 */
[----:B------:R-:W-:Y:S01]  /*1cf0*/  STL [R1+0x74], R11 ;  /* 0x0000740b01007387 */ /* 0x000fe20000100800 */
[C---:B------:R-:W-:Y:S02]  /*1d00*/  IADD3 R206, R203.reuse, 0x1000, RZ ;  /* 0x00001000cbce7810 */ /* 0x040fe40007ffe0ff */
[----:B----4-:R-:W-:Y:S01]  /*1d10*/  SHF.R.S32.HI R17, RZ, 0x1f, R17 ;  /* 0x0000001fff117819 */ /* 0x010fe20000011411 */
[----:B------:R1:W-:Y:S01]  /*1d20*/  STL [R1+0xd8], R10 ;  /* 0x0000d80a01007387 */ /* 0x0003e20000100800 */
[----:B------:R-:W-:-:S02]  /*1d30*/  IADD3 R205, R203, 0x1800, RZ ;  /* 0x00001800cbcd7810 */ /* 0x000fc40007ffe0ff */
[----:B------:R-:W-:Y:S01]  /*1d40*/  IADD3 R204, R203, 0x2000, RZ ;  /* 0x00002000cbcc7810 */ /* 0x000fe20007ffe0ff */
[----:B------:R-:W-:Y:S04]  /*1d50*/  STL [R1+0x70], R12 ;  /* 0x0000700c01007387 */ /* 0x000fe80000100800 */
[----:B------:R4:W-:Y:S01]  /*1d60*/  STL [R1+0x8], R9 ;  /* 0x0000080901007387 */ /* 0x0009e20000100800 */
[----:B--2---:R-:W-:-:S03]  /*1d70*/  SHF.R.S32.HI R14, RZ, 0x1f, R14 ;  /* 0x0000001fff0e7819 */ /* 0x004fc6000001140e */
[----:B------:R-:W-:Y:S01]  /*1d80*/  STL [R1+0xc8], R18 ;  /* 0x0000c81201007387 */ /* 0x000fe20000100800 */
[----:B---3--:R-:W-:-:S03]  /*1d90*/  SHF.R.S32.HI R13, RZ, 0x1f, R13 ;  /* 0x0000001fff0d7819 */ /* 0x008fc6000001140d */
[----:B------:R-:W-:Y:S01]  /*1da0*/  STL [R1+0xc4], R17 ;  /* 0x0000c41101007387 */ /* 0x000fe20000100800 */
[----:B-1----:R-:W-:-:S05]  /*1db0*/  SHF.R.S32.HI R10, RZ, 0x1f, R16 ;  /* 0x0000001fff0a7819 */ /* 0x002fca0000011410 */
[----:B------:R1:W-:Y:S01]  /*1dc0*/  STL [R1+0xc0], R10 ;  /* 0x0000c00a01007387 */ /* 0x0003e20000100800 */
[----:B----4-:R-:W-:-:S03]  /*1dd0*/  IMAD.IADD R9, R9, 0x1, R8 ;  /* 0x0000000109097824 */ /* 0x010fc600078e0208 */
[----:B------:R-:W-:Y:S04]  /*1de0*/  STL [R1+0xbc], R14 ;  /* 0x0000bc0e01007387 */ /* 0x000fe80000100800 */
[----:B------:R-:W-:Y:S01]  /*1df0*/  STL [R1+0xb8], R13 ;  /* 0x0000b80d01007387 */ /* 0x000fe20000100800 */
[----:B-1----:R-:W-:Y:S02]  /*1e00*/  SHF.R.S32.HI R10, RZ, 0x1f, R11 ;  /* 0x0000001fff0a7819 */ /* 0x002fe4000001140b */
[----:B------:R-:W-:-:S03]  /*1e10*/  LEA R11, R15, 0x80, 0x1 ;  /* 0x000000800f0b7811 */ /* 0x000fc600078e08ff */
[----:B------:R1:W-:Y:S02]  /*1e20*/  STL [R1+0xb4], R10 ;  /* 0x0000b40a01007387 */ /* 0x0003e40000100800 */
[----:B------:R-:W-:Y:S01]  /*1e30*/  IMAD.IADD R0, R11, 0x1, R6 ;  /* 0x000000010b007824 */ /* 0x000fe200078e0206 */
[----:B-1----:R-:W-:-:S05]  /*1e40*/  SHF.R.S32.HI R10, RZ, 0x1f, R12 ;  /* 0x0000001fff0a7819 */ /* 0x002fca000001140c */
[----:B------:R1:W-:Y:S04]  /*1e50*/  STL [R1+0xb0], R10 ;  /* 0x0000b00a01007387 */ /* 0x0003e80000100800 */
[----:B------:R-:W-:Y:S04]  /*1e60*/  STL [R1+0x94], R11 ;  /* 0x0000940b01007387 */ /* 0x000fe80000100800 */
[----:B------:R2:W-:Y:S01]  /*1e70*/  STL [R1+0xc], R9 ;  /* 0x00000c0901007387 */ /* 0x0005e20000100800 */
[----:B-1----:R-:W-:-:S04]  /*1e80*/  IMAD.IADD R10, R11, 0x1, R8 ;  /* 0x000000010b0a7824 */ /* 0x002fc800078e0208 */
[----:B------:R-:W-:Y:S01]  /*1e90*/  IMAD.IADD R4, R6, 0x1, R10 ;  /* 0x0000000106047824 */ /* 0x000fe200078e020a */
[----:B------:R-:W-:Y:S01]  /*1ea0*/  STL [R1+0x98], R10 ;  /* 0x0000980a01007387 */ /* 0x000fe20000100800 */
[----:B--2---:R-:W-:-:S03]  /*1eb0*/  IMAD.IADD R9, R11, 0x1, R7 ;  /* 0x000000010b097824 */ /* 0x004fc600078e0207 */
[----:B------:R1:W-:Y:S01]  /*1ec0*/  STL [R1+0xac], R0 ;  /* 0x0000ac0001007387 */ /* 0x0003e20000100800 */
[----:B------:R-:W-:Y:S02]  /*1ed0*/  IMAD.IADD R3, R7, 0x1, R4 ;  /* 0x0000000107037824 */ /* 0x000fe400078e0204 */
[----:B------:R-:W-:Y:S01]  /*1ee0*/  IMAD.IADD R5, R9, 0x1, R6 ;  /* 0x0000000109057824 */ /* 0x000fe200078e0206 */
[----:B------:R-:W-:Y:S01]  /*1ef0*/  STL [R1+0xa4], R9 ;  /* 0x0000a40901007387 */ /* 0x000fe20000100800 */
[----:B-1----:R-:W-:-:S05]  /*1f00*/  IMAD.IADD R0, R7, 0x1, R10 ;  /* 0x0000000107007824 */ /* 0x002fca00078e020a */
[----:B------:R1:W-:Y:S04]  /*1f10*/  STL [R1+0xa0], R0 ;  /* 0x0000a00001007387 */ /* 0x0003e80000100800 */
[----:B------:R2:W-:Y:S04]  /*1f20*/  STL [R1+0xa8], R5 ;  /* 0x0000a80501007387 */ /* 0x0005e80000100800 */
[----:B------:R2:W-:Y:S04]  /*1f30*/  STL [R1+0x9c], R4 ;  /* 0x00009c0401007387 */ /* 0x0005e80000100800 */
[----:B------:R2:W-:Y:S01]  /*1f40*/  STL [R1+0xd4], R3 ;  /* 0x0000d40301007387 */ /* 0x0005e20000100800 */
[----:B-1----:R-:W-:-:S05]  /*1f50*/  IMAD.IADD R0, R6, 0x1, R0 ;  /* 0x0000000106007824 */ /* 0x002fca00078e0200 */
[----:B------:R2:W-:Y:S02]  /*1f60*/  STL [R1+0xd0], R0 ;  /* 0x0000d00001007387 */ /* 0x0005e40000100800 */
.L_x_3117:
        /* <DEDUP_REMOVED lines=33> */
.L_x_2819:
[----:B------:R-:W-:-:S04]  /*2180*/  ISETP.NE.U32.AND P0, PT, RZ, c[0x0][0x368], PT ;  /* 0x0000da00ff007a0c */ /* 0x000fc80003f05070 */
[----:B------:R-:W-:-:S13]  /*2190*/  ISETP.NE.AND.EX P0, PT, RZ, c[0x0][0x36c], PT, P0 ;  /* 0x0000db00ff007a0c */ /* 0x000fda0003f05300 */
[----:B------:R-:W-:Y:S05]  /*21a0*/  @!P0 BRA `(.L_x_2820) ;  /* 0x0000003000008947 */ /* 0x000fea0003800000 */
[----:B-1----:R-:W-:-:S05]  /*21b0*/  IMAD.WIDE R4, R25, R147, c[0x0][0x368] ;  /* 0x0000da0019047625 */ /* 0x002fca00078e0293 */
[----:B------:R1:W5:Y:S01]  /*21c0*/  LDG.E R13, [R4.64] ;  /* 0x00000008040d7981 */ /* 0x000362000c1e1900 */
[----:B------:R-:W-:Y:S05]  /*21d0*/  BRA `(.L_x_2821) ;  /* 0x0000005000007947 */ /* 0x000fea0003800000 */
.L_x_2820:
[----:B------:R-:W-:Y:S01]  /*21e0*/  MOV R13, UR6 ;  /* 0x00000006000d7c02 */ /* 0x000fe20008000f00 */
[----:B------:R-:W-:Y:S05]  /*21f0*/  @!P3 BRA `(.L_x_2821) ;  /* 0x000000300000b947 */ /* 0x000fea0003800000 */
[----:B-1----:R-:W2:Y:S04]  /*2200*/  LDG.E R6, [R4.64] ;  /* 0x0000000804067981 */ /* 0x002ea8000c1e1900 */
[----:B------:R-:W2:Y:S02]  /*2210*/  LDG.E R0, [R4.64+0x4] ;  /* 0x0000040804007981 */ /* 0x000ea4000c1e1900 */
[----:B--2---:R-:W-:Y:S02]  /*2220*/  IADD3 R13, -R6, R0, RZ ;  /* 0x00000000060d7210 */ /* 0x004fe40007ffe1ff */
.L_x_2821:
[----:B-1----:R1:W2:Y:S04]  /*2230*/  @P5 LDG.E R4, [R2.64] ;  /* 0x0000000802045981 */ /* 0x0022a8000c1e1900 */
[----:B------:R1:W2:Y:S04]  /*2240*/  @P5 LDG.E R0, [R2.64+0x4] ;  /* 0x0000040802005981 */ /* 0x0002a8000c1e1900 */
[----:B------:R-:W3:Y:S01]  /*2250*/  LDL.LU R5, [R1+0x54] ;  /* 0x0000540001057983 */ /* 0x000ee20000300800 */
[----:B------:R-:W-:-:S04]  /*2260*/  ISETP.NE.U32.AND P0, PT, RZ, c[0x0][0x378], PT ;  /* 0x0000de00ff007a0c */ /* 0x000fc80003f05070 */
[----:B------:R-:W-:Y:S01]  /*2270*/  ISETP.NE.AND.EX P0, PT, RZ, c[0x0][0x37c], PT, P0 ;  /* 0x0000df00ff007a0c */ /* 0x000fe20003f05300 */
[----:B-----5:R-:W-:Y:S02]  /*2280*/  IMAD.MOV.U32 R130, RZ, RZ, R13 ;  /* 0x000000ffff827224 */ /* 0x020fe400078e000d */
[----:B------:R-:W-:Y:S02]  /*2290*/  IMAD.MOV.U32 R6, RZ, RZ, c[0x0][0x2c4] ;  /* 0x0000b100ff067624 */ /* 0x000fe400078e00ff */
[----:B------:R-:W-:-:S03]  /*22a0*/  IMAD.IADD R12, R13, 0x1, -R12 ;  /* 0x000000010d0c7824 */ /* 0x000fc600078e0a0c */
[----:B------:R-:W-:-:S05]  /*22b0*/  ISETP.NE.AND P2, PT, R6, 0x1, PT ;  /* 0x000000010600780c */ /* 0x000fca0003f45270 */
[----:B-1----:R-:W-:-:S05]  /*22c0*/  @P0 IMAD.WIDE R2, R25, R147, c[0x0][0x378] ;  /* 0x0000de0019020625 */ /* 0x002fca00078e0293 */
[----:B------:R1:W5:Y:S01]  /*22d0*/  @P0 LDG.E R130, [R2.64] ;  /* 0x0000000802820981 */ /* 0x000362000c1e1900 */
[----:B------:R-:W-:Y:S01]  /*22e0*/  IMAD.MOV.U32 R6, RZ, RZ, c[0x0][0x32c] ;  /* 0x0000cb00ff067624 */ /* 0x000fe200078e00ff */
[----:B------:R-:W-:-:S04]  /*22f0*/  LOP3.LUT R209, R209, 0xffffffef, RZ, 0xc0, !PT ;  /* 0xffffffefd1d17812 */ /* 0x000fc800078ec0ff */
[----:B------:R-:W-:Y:S01]  /*2300*/  ISETP.GE.AND P1, PT, R6, 0x1, PT ;  /* 0x000000010600780c */ /* 0x000fe20003f26270 */
[----:B-1----:R-:W-:Y:S01]  /*2310*/  IMAD.MOV.U32 R2, RZ, RZ, c[0x0][0x228] ;  /* 0x00008a00ff027624 */ /* 0x002fe200078e00ff */
[----:B------:R-:W-:-:S04]  /*2320*/  @P2 LOP3.LUT R209, R209, 0x10, RZ, 0xfc, !PT ;  /* 0x00000010d1d12812 */ /* 0x000fc800078efcff */
[----:B------:R-:W-:-:S07]  /*2330*/  LOP3.LUT R209, R209, 0xfffffffb, RZ, 0xc0, !PT ;  /* 0xfffffffbd1d17812 */ /* 0x000fce00078ec0ff */
[----:B------:R-:W-:Y:S01]  /*2340*/  @P1 LOP3.LUT R209, R209, 0x4, RZ, 0xfc, !PT ;  /* 0x00000004d1d11812 */ /* 0x000fe200078efcff */
[----:B--2---:R-:W-:Y:S02]  /*2350*/  @P5 IMAD.IADD R2, R0, 0x1, -R4 ;  /* 0x0000000100025824 */ /* 0x004fe400078e0a04 */
[----:B---3--:R-:W-:Y:S02]  /*2360*/  IMAD.SHL.U32 R8, R5, 0x80, RZ ;  /* 0x0000008005087824 */ /* 0x008fe400078e00ff */
[----:B------:R-:W-:-:S03]  /*2370*/  IMAD.IADD R7, R12, 0x1, R2 ;  /* 0x000000010c077824 */ /* 0x000fc600078e0202 */
[----:B------:R1:W-:Y:S01]  /*2380*/  STL [R1+0x44], R8 ;  /* 0x0000440801007387 */ /* 0x0003e20000100800 */
[----:B------:R-:W-:-:S03]  /*2390*/  IADD3 R0, R8, 0x7f, RZ ;  /* 0x0000007f08007810 */ /* 0x000fc60007ffe0ff */
[----:B------:R1:W-:Y:S02]  /*23a0*/  STL [R1], R7 ;  /* 0x0000000701007387 */ /* 0x0003e40000100800 */
[----:B------:R-:W-:Y:S01]  /*23b0*/  @P2 IMAD.HI.U32 R4, R0, c[0x0][0x2c8], RZ ;  /* 0x0000b20000042a27 */ /* 0x000fe200078e00ff */
[----:B------:R-:W-:-:S04]  /*23c0*/  IADD3 R3, R7, 0x4f, RZ ;  /* 0x0000004f07037810 */ /* 0x000fc80007ffe0ff */
[----:B------:R-:W-:Y:S01]  /*23d0*/  @P2 SHF.R.U32.HI R0, RZ, c[0x0][0x2cc], R4 ;  /* 0x0000b300ff002a19 */ /* 0x000fe20000011604 */
[----:B------:R-:W-:Y:S01]  /*23e0*/  IMAD.HI R3, R3, 0x66666667, RZ ;  /* 0x6666666703037827 */ /* 0x000fe200078e02ff */
[----:B------:R-:W-:-:S04]  /*23f0*/  IADD3 R4, R7, 0x1, -R252 ;  /* 0x0000000107047810 */ /* 0x000fc80007ffe8fc */
[----:B------:R-:W-:Y:S01]  /*2400*/  SHF.R.U32.HI R5, RZ, 0x1f, R3 ;  /* 0x0000001fff057819 */ /* 0x000fe20000011603 */
[----:B------:R-:W-:-:S03]  /*2410*/  IMAD.IADD R0, R4, 0x1, R0 ;  /* 0x0000000104007824 */ /* 0x000fc600078e0200 */
[----:B------:R-:W-:Y:S02]  /*2420*/  LEA.HI.SX32 R143, R3, R5, 0x1b ;  /* 0x00000005038f7211 */ /* 0x000fe400078fdaff */
        /* <DEDUP_REMOVED lines=12> */
.L_x_2824:
[----:B------:R-:W-:-:S13]  /*24f0*/  ISETP.NE.AND P0, PT, R6, 0x1, PT ;  /* 0x000000010600780c */ /* 0x000fda0003f05270 */
[----:B------:R-:W-:-:S05]  /*2500*/  @P0 IMAD.HI.U32 R0, R3, c[0x0][0x330], RZ ;  /* 0x0000cc0003000a27 */ /* 0x000fca00078e00ff */
[----:B------:R-:W-:Y:S02]  /*2510*/  @P0 SHF.R.U32.HI R3, RZ, c[0x0][0x334], R0 ;  /* 0x0000cd00ff030a19 */ /* 0x000fe40000011600 */
.L_x_2825:
[----:B------:R-:W-:Y:S05]  /*2520*/  BSYNC B0 ;  /* 0x0000000000007941 */ /* 0x000fea0003800000 */
.L_x_2823:
[----:B------:R-:W-:-:S05]  /*2530*/  IMAD R3, R3, R6, c[0x0][0x32c] ;  /* 0x0000cb0003037624 */ /* 0x000fca00078e0206 */
[----:B------:R-:W-:-:S04]  /*2540*/  IMNMX R4, R4, R3, PT ;  /* 0x0000000304047217 */ /* 0x000fc80003800200 */
.L_x_2822:
[----:B------:R-:W-:Y:S01]  /*2550*/  IADD3 R4, R4, 0x4f, RZ ;  /* 0x0000004f04047810 */ /* 0x000fe20007ffe0ff */
[----:B------:R-:W-:-:S04]  /*2560*/  @P2 IMAD.HI.U32 R3, R8, c[0x0][0x2c8], RZ ;  /* 0x0000b20008032a27 */ /* 0x000fc800078e00ff */
[----:B------:R-:W-:-:S04]  /*2570*/  IMAD.HI R4, R4, 0x66666667, RZ ;  /* 0x6666666704047827 */ /* 0x000fc800078e02ff */
[----:B------:R-:W-:Y:S01]  /*2580*/  IMAD.MOV.U32 R0, RZ, RZ, R8 ;  /* 0x000000ffff007224 */ /* 0x000fe200078e0008 */
[----:B------:R-:W-:Y:S01]  /*2590*/  @P2 SHF.R.U32.HI R0, RZ, c[0x0][0x2cc], R3 ;  /* 0x0000b300ff002a19 */ /* 0x000fe20000011603 */
[----:B------:R-:W-:Y:S01]  /*25a0*/  IMAD.IADD R229, R7, 0x1, -R252 ;  /* 0x0000000107e57824 */ /* 0x000fe200078e0afc */
[----:B------:R-:W-:-:S03]  /*25b0*/  SHF.R.U32.HI R3, RZ, 0x1f, R4 ;  /* 0x0000001fff037819 */ /* 0x000fc60000011604 */
[----:B------:R-:W-:Y:S01]  /*25c0*/  IMAD.IADD R0, R229, 0x1, R0 ;  /* 0x00000001e5007824 */ /* 0x000fe200078e0200 */
[----:B-1----:R-:W-:-:S04]  /*25d0*/  LEA.HI.SX32 R7, R4, R3, 0x1b ;  /* 0x0000000304077211 */ /* 0x002fc800078fdaff */
        /* <DEDUP_REMOVED lines=12> */
.L_x_2828:
[----:B------:R-:W-:-:S13]  /*26a0*/  ISETP.NE.AND P0, PT, R6, 0x1, PT ;  /* 0x000000010600780c */ /* 0x000fda0003f05270 */
[----:B------:R-:W-:-:S05]  /*26b0*/  @P0 IMAD.HI.U32 R4, R0, c[0x0][0x330], RZ ;  /* 0x0000cc0000040a27 */ /* 0x000fca00078e00ff */
[----:B------:R-:W-:Y:S02]  /*26c0*/  @P0 SHF.R.U32.HI R0, RZ, c[0x0][0x334], R4 ;  /* 0x0000cd00ff000a19 */ /* 0x000fe40000011604 */
.L_x_2829:
[----:B------:R-:W-:Y:S05]  /*26d0*/  BSYNC B0 ;  /* 0x0000000000007941 */ /* 0x000fea0003800000 */
.L_x_2827:
[----:B------:R-:W-:-:S05]  /*26e0*/  IMAD R0, R0, c[0x0][0x32c], RZ ;  /* 0x0000cb0000007a24 */ /* 0x000fca00078e02ff */
[----:B------:R-:W-:-:S04]  /*26f0*/  IMNMX R3, R3, R0, !PT ;  /* 0x0000000003037217 */ /* 0x000fc80007800200 */
.L_x_2826:
        /* <DEDUP_REMOVED lines=48> */
.L_x_2831:
[----:B------:R-:W-:Y:S05]  /*2a00*/  BSYNC B0 ;  /* 0x0000000000007941 */ /* 0x000fea0003800000 */
.L_x_2830:
        /* <DEDUP_REMOVED lines=90> */
[----:B------:R-:W-:Y:S01]  /*2fb0*/  @P1 LEA R4, P2, R16, R4, 0x6 ;  /* 0x0000000410041211 */ /* 0x000fe200078430ff */
[----:B------:R-:W-:Y:S02]  /*2fc0*/  IMAD R3, R3, c[0x0][0x290], RZ ;  /* 0x0000a40003037a24 */ /* 0x000fe400078e02ff */
[----:B------:R-:W-:Y:S01]  /*2fd0*/  IMAD.WIDE.U32 R6, R126, c[0x0][0x280], R124 ;  /* 0x0000a0007e067a25 */ /* 0x000fe200078e007c */
        /* <DEDUP_REMOVED lines=125> */
.L_x_2867:
        /* <DEDUP_REMOVED lines=9> */
[----:B------:R1:W5:Y:S01]  /*3840*/  LDL R156, [R1+0x8] ;  /* 0x00000800019c7983 */ /* 0x0003620000100800 */
[----:B------:R-:W-:Y:S01]  /*3850*/  WARPSYNC 0xffffffff ;  /* 0xffffffff00007948 */ /* 0x000fe20003800000 */
[----:B------:R-:W-:Y:S01]  /*3860*/  @P1 IMAD.HI.U32 R5, R4, c[0x0][0x2bc], RZ ;  /* 0x0000af0004051a27 */ /* 0x000fe200078e00ff */
[----:B------:R-:W-:Y:S01]  /*3870*/  ISETP.GE.AND P2, PT, R153, 0x1, PT ;  /* 0x000000019900780c */ /* 0x000fe20003f46270 */
[----:B------:R1:W5:Y:S01]  /*3880*/  LDL R155, [R1+0xc] ;  /* 0x00000c00019b7983 */ /* 0x0003620000100800 */
[----:B------:R-:W-:Y:S02]  /*3890*/  BSSY B2, `(.L_x_2833) ;  /* 0x0000414000027945 */ /* 0x000fe40003800000 */
        /* <DEDUP_REMOVED lines=64> */
.L_x_2837:
[----:B------:R-:W-:Y:S05]  /*3ca0*/  BSYNC B0 ;  /* 0x0000000000007941 */ /* 0x000fea0003800000 */
.L_x_2836:
        /* <DEDUP_REMOVED lines=39> */
.L_x_2839:
[----:B------:R-:W-:Y:S05]  /*3f20*/  BSYNC B0 ;  /* 0x0000000000007941 */ /* 0x000fea0003800000 */
.L_x_2838:
        /* <DEDUP_REMOVED lines=38> */
.L_x_2841:
[----:B------:R-:W-:Y:S05]  /*4190*/  BSYNC B0 ;  /* 0x0000000000007941 */ /* 0x000fea0003800000 */
.L_x_2840:
        /* <DEDUP_REMOVED lines=74> */
.L_x_2845:
[----:B------:R-:W-:Y:S05]  /*4640*/  BSYNC B0 ;  /* 0x0000000000007941 */ /* 0x000fea0003800000 */
.L_x_2844:
        /* <DEDUP_REMOVED lines=57> */
.L_x_2843:
[----:B------:R-:W-:Y:S05]  /*49e0*/  BSYNC B1 ;  /* 0x0000000000017941 */ /* 0x000fea0003800000 */
.L_x_2842:
        /* <DEDUP_REMOVED lines=62> */
.L_x_2849:
[----:B------:R-:W-:Y:S05]  /*4dd0*/  BSYNC B0 ;  /* 0x0000000000007941 */ /* 0x000fea0003800000 */
.L_x_2848:
        /* <DEDUP_REMOVED lines=57> */
.L_x_2847:
[----:B------:R-:W-:Y:S05]  /*5170*/  BSYNC B1 ;  /* 0x0000000000017941 */ /* 0x000fea0003800000 */
.L_x_2846:
        /* <DEDUP_REMOVED lines=61> */
.L_x_2852:
[----:B------:R-:W-:Y:S05]  /*5550*/  BSYNC B0 ;  /* 0x0000000000007941 */ /* 0x000fea0003800000 */
.L_x_2851:
        /* <DEDUP_REMOVED lines=58> */
.L_x_2835:
        /* <DEDUP_REMOVED lines=21> */
[C---:B------:R-:W-:Y:S02]  /*5a50*/  @!P2 IADD3.X R11, R97.reuse, R56, R141, P1, P0 ;  /* 0x00000038610ba210 */ /* 0x040fe40000fe048d */
        /* <DEDUP_REMOVED lines=191> */
.L_x_2854:
[----:B----4-:R-:W-:Y:S05]  /*6650*/  BSYNC B0 ;  /* 0x0000000000007941 */ /* 0x010fea0003800000 */
.L_x_2853:
        /* <DEDUP_REMOVED lines=126> */
.L_x_2856:
[----:B------:R-:W-:Y:S05]  /*6e40*/  BSYNC B0 ;  /* 0x0000000000007941 */ /* 0x000fea0003800000 */
.L_x_2855:
        /* <DEDUP_REMOVED lines=128> */
.L_x_2834:
        /* <DEDUP_REMOVED lines=11> */
[----:B-----5:R-:W1:Y:S01]  /*7700*/  @!P1 LDS.128 R8, [R156+0x2800] ;  /* 0x002800009c089984 */ /* 0x020e620000000c00 */
        /* <DEDUP_REMOVED lines=9> */
.L_x_2858:
[----:B-12---:R-:W-:Y:S05]  /*77a0*/  BSYNC B0 ;  /* 0x0000000000007941 */ /* 0x006fea0003800000 */
.L_x_2857:
[----:B------:R1:W2:Y:S01]  /*77b0*/  SHFL.IDX PT, R5, R71, 0x1, 0x1c1f ;  /* 0x003c1f0047057f89 */ /* 0x0002a200000e0000 */
[----:B------:R-:W-:Y:S01]  /*77c0*/  ISETP.GE.AND P0, PT, R3, 0x21, PT ;  /* 0x000000210300780c */ /* 0x000fe20003f06270 */
[----:B------:R-:W-:Y:S02]  /*77d0*/  BSSY B0, `(.L_x_2859) ;  /* 0x000000f000007945 */ /* 0x000fe40003800000 */
[----:B---3--:R1:W3:Y:S10]  /*77e0*/  SHFL.IDX PT, R4, R72, 0x1, 0x1c1f ;  /* 0x003c1f0048047f89 */ /* 0x0082f400000e0000 */
[----:B------:R-:W-:-:S05]  /*77f0*/  @!P0 BRA `(.L_x_2860) ;  /* 0x000000c000008947 */ /* 0x000fca0003800000 */
[C---:B------:R-:W-:Y:S11]  /*7800*/  ISETP.GE.AND P1, PT, R88.reuse, c[0x0][0x1d4], PT ;  /* 0x0000750058007a0c */ /* 0x040ff60003f26270 */
[----:B------:R-:W-:Y:S02]  /*7810*/  @!UPT UIADD3 URZ, URZ, URZ, URZ ;  /* 0x0000003f3f3ff290 */ /* 0x000fe4000fffe03f */
[----:B-----5:R-:W4:Y:S01]  /*7820*/  @!P1 LDS.128 R8, [R156+0x3800] ;  /* 0x003800009c089984 */ /* 0x020f220000000c00 */
        /* <DEDUP_REMOVED lines=9> */
.L_x_2860:
[----:B------:R-:W-:Y:S05]  /*78c0*/  BSYNC B0 ;  /* 0x0000000000007941 */ /* 0x000fea0003800000 */
.L_x_2859:
[----:B--2---:R2:W4:Y:S01]  /*78d0*/  SHFL.IDX PT, R5, R71, 0x2, 0x1c1f ;  /* 0x005c1f0047057f89 */ /* 0x00452200000e0000 */
[----:B------:R-:W-:Y:S03]  /*78e0*/  ISETP.GE.AND P0, PT, R3, 0x41, PT ;  /* 0x000000410300780c */ /* 0x000fe60003f06270 */
[----:B---3--:R2:W3:Y:S10]  /*78f0*/  SHFL.IDX PT, R4, R72, 0x2, 0x1c1f ;  /* 0x005c1f0048047f89 */ /* 0x0084f400000e0000 */
[----:B------:R-:W-:-:S05]  /*7900*/  @!P0 BRA `(.L_x_2850) ;  /* 0x000000c000008947 */ /* 0x000fca0003800000 */
[C---:B------:R-:W-:Y:S11]  /*7910*/  ISETP.GE.AND P1, PT, R88.reuse, c[0x0][0x1d4], PT ;  /* 0x0000750058007a0c */ /* 0x040ff60003f26270 */
[----:B------:R-:W-:Y:S02]  /*7920*/  @!UPT UIADD3 URZ, URZ, URZ, URZ ;  /* 0x0000003f3f3ff290 */ /* 0x000fe4000fffe03f */
[----:B-----5:R-:W1:Y:S01]  /*7930*/  @!P1 LDS.128 R8, [R156+0x4800] ;  /* 0x004800009c089984 */ /* 0x020e620000000c00 */
[CC--:B---3--:R-:W-:Y:S04]  /*7940*/  @!P1 LEA R6, P0, R88.reuse, R4.reuse, 0x1 ;  /* 0x0000000458069211 */ /* 0x0c8fe800078008ff */
[-C--:B----4-:R-:W-:Y:S02]  /*7950*/  @!P1 LEA.HI.X R7, R88, R5.reuse, R89, 0x1, P0 ;  /* 0x0000000558079211 */ /* 0x090fe400000f0c59 */
[C---:B------:R-:W-:Y:S11]  /*7960*/  ISETP.GE.AND P0, PT, R228.reuse, c[0x0][0x1d4], PT ;  /* 0x00007500e4007a0c */ /* 0x040ff60003f06270 */
[----:B------:R-:W-:Y:S02]  /*7970*/  @!UPT UIADD3 URZ, URZ, URZ, URZ ;  /* 0x0000003f3f3ff290 */ /* 0x000fe4000fffe03f */
[C---:B------:R-:W-:Y:S04]  /*7980*/  @!P0 LEA R4, P2, R228.reuse, R4, 0x1 ;  /* 0x00000004e4048211 */ /* 0x040fe800078408ff */
[----:B------:R-:W-:Y:S01]  /*7990*/  @!P0 LEA.HI.X R5, R228, R5, R157, 0x1, P2 ;  /* 0x00000005e4058211 */ /* 0x000fe200010f0c9d */
[----:B-1----:R-:W-:Y:S04]  /*79a0*/  @!P1 ST.E.128 [R6.64], R8 ;  /* 0x0000000806009985 */ /* 0x002fe8000c101d08 */
[----:B------:R-:W1:Y:S04]  /*79b0*/  @!P0 LDS.128 R8, [R155+0x4800] ;  /* 0x004800009b088984 */ /* 0x000e680000000c00 */
[----:B-1----:R1:W-:Y:S02]  /*79c0*/  @!P0 ST.E.128 [R4.64], R8 ;  /* 0x0000000804008985 */ /* 0x0023e4000c101d08 */
.L_x_2850:
[----:B------:R-:W-:Y:S05]  /*79d0*/  BSYNC B2 ;  /* 0x0000000000027941 */ /* 0x000fea0003800000 */
.L_x_2833:
        /* <DEDUP_REMOVED lines=90> */
[----:B-----5:R-:W1:Y:S01]  /*7f80*/  @!P1 LDS.128 R8, [R156] ;  /* 0x000000009c089984 */ /* 0x020e620000000c00 */
        /* <DEDUP_REMOVED lines=9> */
.L_x_2862:
[----:B-123--:R-:W-:Y:S05]  /*8020*/  BSYNC B0 ;  /* 0x0000000000007941 */ /* 0x00efea0003800000 */
.L_x_2861:
[----:B------:R1:W2:Y:S01]  /*8030*/  SHFL.IDX PT, R5, R17, 0x1, 0x1c1f ;  /* 0x003c1f0011057f89 */ /* 0x0002a200000e0000 */
[----:B------:R-:W-:Y:S01]  /*8040*/  ISETP.GE.AND P0, PT, R3, 0x21, PT ;  /* 0x000000210300780c */ /* 0x000fe20003f06270 */
[----:B------:R-:W-:Y:S02]  /*8050*/  BSSY B0, `(.L_x_2863) ;  /* 0x000000f000007945 */ /* 0x000fe40003800000 */
[----:B------:R1:W3:Y:S10]  /*8060*/  SHFL.IDX PT, R4, R18, 0x1, 0x1c1f ;  /* 0x003c1f0012047f89 */ /* 0x0002f400000e0000 */
        /* <DEDUP_REMOVED lines=13> */
.L_x_2864:
[----:B------:R-:W-:Y:S05]  /*8140*/  BSYNC B0 ;  /* 0x0000000000007941 */ /* 0x000fea0003800000 */
.L_x_2863:
[----:B--2---:R2:W4:Y:S01]  /*8150*/  SHFL.IDX PT, R5, R17, 0x2, 0x1c1f ;  /* 0x005c1f0011057f89 */ /* 0x00452200000e0000 */
[----:B------:R-:W-:Y:S01]  /*8160*/  ISETP.GE.AND P0, PT, R3, 0x41, PT ;  /* 0x000000410300780c */ /* 0x000fe20003f06270 */
[----:B------:R-:W-:Y:S02]  /*8170*/  BSSY B0, `(.L_x_2865) ;  /* 0x000000f000007945 */ /* 0x000fe40003800000 */
        /* <DEDUP_REMOVED lines=14> */
.L_x_2866:
[----:B------:R-:W-:Y:S05]  /*8260*/  BSYNC B0 ;  /* 0x0000000000007941 */ /* 0x000fea0003800000 */
.L_x_2865:
        /* <DEDUP_REMOVED lines=33> */
.L_x_2832:
[----:B-1----:R-:W3:Y:S01]  /*8480*/  LDL R11, [R1+0x44] ;  /* 0x00004400010b7983 */ /* 0x002ee20000100800 */
[----:B------:R-:W-:-:S03]  /*8490*/  IMAD.MOV.U32 R0, RZ, RZ, c[0x0][0x2c4] ;  /* 0x0000b100ff007624 */ /* 0x000fc600078e00ff */
[----:B------:R-:W4:Y:S02]  /*84a0*/  LDL R2, [R1] ;  /* 0x0000000001027983 */ /* 0x000f240000100800 */
[----:B------:R-:W-:Y:S01]  /*84b0*/  ISETP.NE.AND P3, PT, R0, 0x1, PT ;  /* 0x000000010000780c */ /* 0x000fe20003f65270 */
[----:B------:R-:W-:-:S05]  /*84c0*/  IMAD.MOV.U32 R4, RZ, RZ, c[0x0][0x32c] ;  /* 0x0000cb00ff047624 */ /* 0x000fca00078e00ff */
[----:B------:R-:W-:Y:S02]  /*84d0*/  ISETP.GE.AND P1, PT, R4, 0x1, PT ;  /* 0x000000010400780c */ /* 0x000fe40003f26270 */
[----:B---3--:R-:W-:-:S05]  /*84e0*/  IADD3 R0, R11, 0x7f, RZ ;  /* 0x0000007f0b007810 */ /* 0x008fca0007ffe0ff */
[----:B------:R-:W-:Y:S01]  /*84f0*/  @P3 IMAD.HI.U32 R3, R0, c[0x0][0x2c8], RZ ;  /* 0x0000b20000033a27 */ /* 0x000fe200078e00ff */
[----:B----4-:R-:W-:-:S04]  /*8500*/  IADD3 R2, R2, 0x1, -R252 ;  /* 0x0000000102027810 */ /* 0x010fc80007ffe8fc */
        /* <DEDUP_REMOVED lines=15> */
.L_x_2870:
[----:B------:R-:W-:-:S13]  /*8600*/  ISETP.NE.AND P0, PT, R4, 0x1, PT ;  /* 0x000000010400780c */ /* 0x000fda0003f05270 */
[----:B------:R-:W-:-:S05]  /*8610*/  @P0 IMAD.HI.U32 R0, R2, c[0x0][0x330], RZ ;  /* 0x0000cc0002000a27 */ /* 0x000fca00078e00ff */
[----:B------:R-:W-:Y:S02]  /*8620*/  @P0 SHF.R.U32.HI R2, RZ, c[0x0][0x334], R0 ;  /* 0x0000cd00ff020a19 */ /* 0x000fe40000011600 */
.L_x_2871:
[----:B------:R-:W-:Y:S05]  /*8630*/  BSYNC B0 ;  /* 0x0000000000007941 */ /* 0x000fea0003800000 */
.L_x_2869:
[----:B------:R-:W-:-:S05]  /*8640*/  IMAD R2, R2, R4, c[0x0][0x32c] ;  /* 0x0000cb0002027624 */ /* 0x000fca00078e0204 */
[----:B------:R-:W-:-:S04]  /*8650*/  IMNMX R3, R3, R2, PT ;  /* 0x0000000203037217 */ /* 0x000fc80003800200 */
.L_x_2868:
        /* <DEDUP_REMOVED lines=21> */
.L_x_2874:
[----:B------:R-:W-:-:S04]  /*87b0*/  MOV R3, c[0x0][0x32c] ;  /* 0x0000cb0000037a02 */ /* 0x000fc80000000f00 */
[----:B------:R-:W-:-:S13]  /*87c0*/  ISETP.NE.AND P0, PT, R3, 0x1, PT ;  /* 0x000000010300780c */ /* 0x000fda0003f05270 */
[----:B------:R-:W-:-:S05]  /*87d0*/  @P0 IMAD.HI.U32 R3, R0, c[0x0][0x330], RZ ;  /* 0x0000cc0000030a27 */ /* 0x000fca00078e00ff */
[----:B------:R-:W-:Y:S02]  /*87e0*/  @P0 SHF.R.U32.HI R0, RZ, c[0x0][0x334], R3 ;  /* 0x0000cd00ff000a19 */ /* 0x000fe40000011603 */
.L_x_2875:
[----:B------:R-:W-:Y:S05]  /*87f0*/  BSYNC B0 ;  /* 0x0000000000007941 */ /* 0x000fea0003800000 */
.L_x_2873:
[----:B------:R-:W-:-:S05]  /*8800*/  IMAD R0, R0, c[0x0][0x32c], RZ ;  /* 0x0000cb0000007a24 */ /* 0x000fca00078e02ff */
[----:B------:R-:W-:-:S05]  /*8810*/  IMNMX R2, R2, R0, !PT ;  /* 0x0000000002027217 */ /* 0x000fca0007800200 */
.L_x_2872:
        /* <DEDUP_REMOVED lines=37> */
.L_x_2877:
[----:B------:R-:W-:Y:S05]  /*8a70*/  BSYNC B0 ;  /* 0x0000000000007941 */ /* 0x000fea0003800000 */
.L_x_2876:
        /* <DEDUP_REMOVED lines=95> */
.L_x_3122:
[----:B------:R-:W-:Y:S05]  /*9070*/  BRA.DIV ~URZ, `(.L_x_2880) ;  /* 0x0001d6e27f007947 */ /* 0x000fea000b800000 */
[----:B------:R3:W4:Y:S02]  /*9080*/  SHFL.IDX PT, R2, R6, RZ, 0x181f ;  /* 0x00181fff06027589 */ /* 0x00072400000e0000 */
.L_x_3123:
        /* <DEDUP_REMOVED lines=10> */
.L_x_2882:
[----:B------:R-:W-:Y:S05]  /*9130*/  BSYNC B0 ;  /* 0x0000000000007941 */ /* 0x000fea0003800000 */
.L_x_2881:
[----:B------:R-:W-:Y:S05]  /*9140*/  BRA.DIV ~URZ, `(.L_x_2883) ;  /* 0x0001d6827f007947 */ /* 0x000fea000b800000 */
[----:B--2---:R2:W1:Y:S04]  /*9150*/  SHFL.IDX PT, R7, R5, 0x1, 0x181f ;  /* 0x00381f0005077f89 */ /* 0x00446800000e0000 */
[----:B----4-:R2:W4:Y:S02]  /*9160*/  SHFL.IDX PT, R2, R6, 0x1, 0x181f ;  /* 0x00381f0006027f89 */ /* 0x01052400000e0000 */
.L_x_3124:
        /* <DEDUP_REMOVED lines=10> */
.L_x_2885:
[----:B------:R-:W-:Y:S05]  /*9210*/  BSYNC B0 ;  /* 0x0000000000007941 */ /* 0x000fea0003800000 */
.L_x_2884:
[----:B------:R-:W-:Y:S05]  /*9220*/  BRA.DIV ~URZ, `(.L_x_2886) ;  /* 0x0001d6727f007947 */ /* 0x000fea000b800000 */
[----:B-1----:R1:W2:Y:S02]  /*9230*/  SHFL.IDX PT, R7, R5, 0x2, 0x181f ;  /* 0x00581f0005077f89 */ /* 0x0022a400000e0000 */
.L_x_3125:
[----:B------:R-:W-:Y:S05]  /*9240*/  BRA.DIV ~URZ, `(.L_x_2887) ;  /* 0x0001d6c27f007947 */ /* 0x000fea000b800000 */
[----:B----4-:R4:W1:Y:S02]  /*9250*/  SHFL.IDX PT, R2, R6, 0x2, 0x181f ;  /* 0x00581f0006027f89 */ /* 0x01086400000e0000 */
.L_x_3126:
        /* <DEDUP_REMOVED lines=10> */
.L_x_2889:
[----:B------:R-:W-:Y:S05]  /*9300*/  BSYNC B0 ;  /* 0x0000000000007941 */ /* 0x000fea0003800000 */
.L_x_2888:
[----:B------:R-:W-:Y:S05]  /*9310*/  BRA.DIV ~URZ, `(.L_x_2890) ;  /* 0x0001d6627f007947 */ /* 0x000fea000b800000 */
[----:B--2---:R2:W3:Y:S04]  /*9320*/  SHFL.IDX PT, R7, R5, 0x3, 0x181f ;  /* 0x00781f0005077f89 */ /* 0x0044e800000e0000 */
[----:B-1----:R2:W1:Y:S02]  /*9330*/  SHFL.IDX PT, R2, R6, 0x3, 0x181f ;  /* 0x00781f0006027f89 */ /* 0x00246400000e0000 */
.L_x_3127:
        /* <DEDUP_REMOVED lines=10> */
.L_x_2892:
[----:B------:R-:W-:Y:S05]  /*93e0*/  BSYNC B0 ;  /* 0x0000000000007941 */ /* 0x000fea0003800000 */
.L_x_2891:
[----:B------:R-:W-:Y:S05]  /*93f0*/  BRA.DIV ~URZ, `(.L_x_2893) ;  /* 0x0001d6527f007947 */ /* 0x000fea000b800000 */
[----:B---3--:R3:W2:Y:S02]  /*9400*/  SHFL.IDX PT, R7, R5, 0x4, 0x181f ;  /* 0x00981f0005077f89 */ /* 0x0086a400000e0000 */
.L_x_3128:
[----:B------:R-:W-:Y:S05]  /*9410*/  BRA.DIV ~URZ, `(.L_x_2894) ;  /* 0x0001d6a27f007947 */ /* 0x000fea000b800000 */
[----:B-1----:R1:W3:Y:S02]  /*9420*/  SHFL.IDX PT, R2, R6, 0x4, 0x181f ;  /* 0x00981f0006027f89 */ /* 0x0022e400000e0000 */
.L_x_3129:
        /* <DEDUP_REMOVED lines=10> */
.L_x_2896:
[----:B------:R-:W-:Y:S05]  /*94d0*/  BSYNC B0 ;  /* 0x0000000000007941 */ /* 0x000fea0003800000 */
.L_x_2895:
[----:B------:R-:W-:Y:S05]  /*94e0*/  BRA.DIV ~URZ, `(.L_x_2897) ;  /* 0x0001d6427f007947 */ /* 0x000fea000b800000 */
[----:B--2---:R2:W1:Y:S04]  /*94f0*/  SHFL.IDX PT, R7, R5, 0x5, 0x181f ;  /* 0x00b81f0005077f89 */ /* 0x00446800000e0000 */
[----:B---3--:R2:W3:Y:S02]  /*9500*/  SHFL.IDX PT, R2, R6, 0x5, 0x181f ;  /* 0x00b81f0006027f89 */ /* 0x0084e400000e0000 */
.L_x_3130:
        /* <DEDUP_REMOVED lines=10> */
.L_x_2899:
[----:B------:R-:W-:Y:S05]  /*95b0*/  BSYNC B0 ;  /* 0x0000000000007941 */ /* 0x000fea0003800000 */
.L_x_2898:
[----:B------:R-:W-:Y:S05]  /*95c0*/  BRA.DIV ~URZ, `(.L_x_2900) ;  /* 0x0001d6327f007947 */ /* 0x000fea000b800000 */
[----:B-1----:R1:W2:Y:S02]  /*95d0*/  SHFL.IDX PT, R7, R5, 0x6, 0x181f ;  /* 0x00d81f0005077f89 */ /* 0x0022a400000e0000 */
.L_x_3131:
[----:B------:R-:W-:Y:S05]  /*95e0*/  BRA.DIV ~URZ, `(.L_x_2901) ;  /* 0x0001d6827f007947 */ /* 0x000fea000b800000 */
[----:B---3--:R3:W1:Y:S02]  /*95f0*/  SHFL.IDX PT, R2, R6, 0x6, 0x181f ;  /* 0x00d81f0006027f89 */ /* 0x00866400000e0000 */
.L_x_3132:
        /* <DEDUP_REMOVED lines=10> */
.L_x_2903:
[----:B------:R-:W-:Y:S05]  /*96a0*/  BSYNC B0 ;  /* 0x0000000000007941 */ /* 0x000fea0003800000 */
.L_x_2902:
[----:B------:R-:W-:Y:S05]  /*96b0*/  BRA.DIV ~URZ, `(.L_x_2904) ;  /* 0x0001d6227f007947 */ /* 0x000fea000b800000 */
[----:B-12---:R-:W1:Y:S04]  /*96c0*/  SHFL.IDX PT, R5, R5, 0x7, 0x181f ;  /* 0x00f81f0005057f89 */ /* 0x006e6800000e0000 */
[----:B------:R2:W3:Y:S02]  /*96d0*/  SHFL.IDX PT, R3, R6, 0x7, 0x181f ;  /* 0x00f81f0006037f89 */ /* 0x0004e400000e0000 */
.L_x_3133:
        /* <DEDUP_REMOVED lines=18> */
[----:B------:R-:W5:Y:S04]  /*9800*/  LDL R9, [R1] ;  /* 0x0000000001097983 */ /* 0x000f680000100800 */
[----:B--2---:R-:W2:Y:S01]  /*9810*/  LDL R179, [R1+0x48] ;  /* 0x0000480001b37983 */ /* 0x004ea20000100800 */
[----:B------:R-:W-:Y:S02]  /*9820*/  IMAD.MOV.U32 R68, RZ, RZ, 0x50 ;  /* 0x00000050ff447424 */ /* 0x000fe400078e00ff */
[----:B------:R-:W-:-:S02]  /*9830*/  IMAD.MOV.U32 R2, RZ, RZ, c[0x0][0x2b8] ;  /* 0x0000ae00ff027624 */ /* 0x000fc400078e00ff */
[----:B------:R-:W-:-:S03]  /*9840*/  IMAD R93, R230, R68, -0x50 ;  /* 0xffffffb0e65d7424 */ /* 0x000fc600078e0244 */
[----:B------:R-:W-:Y:S01]  /*9850*/  ISETP.NE.AND P5, PT, R2, 0x1, PT ;  /* 0x000000010200780c */ /* 0x000fe20003fa5270 */
[----:B------:R-:W-:Y:S01]  /*9860*/  IMAD.MOV.U32 R215, RZ, RZ, RZ ;  /* 0x000000ffffd77224 */ /* 0x000fe200078e00ff */
[----:B------:R-:W-:Y:S01]  /*9870*/  BAR.SYNC.DEFER_BLOCKING 0x0 ;  /* 0x0000000000007b1d */ /* 0x000fe20000010000 */
[----:B---3--:R-:W-:-:S05]  /*9880*/  IMAD.IADD R3, R178, 0x1, R93 ;  /* 0x00000001b2037824 */ /* 0x008fca00078e025d */
[C---:B-----5:R-:W-:Y:S01]  /*9890*/  ISETP.GE.AND P0, PT, R3.reuse, R9, PT ;  /* 0x000000090300720c */ /* 0x060fe20003f06270 */
[----:B--2---:R-:W-:-:S03]  /*98a0*/  IMAD.IADD R3, R3, 0x1, R179 ;  /* 0x0000000103037824 */ /* 0x004fc600078e02b3 */
[----:B------:R-:W-:Y:S01]  /*98b0*/  ISETP.GT.OR P0, PT, R178, 0x4f, P0 ;  /* 0x0000004fb200780c */ /* 0x000fe20000704670 */
[----:B------:R-:W-:-:S04]  /*98c0*/  @P5 IMAD.HI.U32 R4, R3, c[0x0][0x2bc], RZ ;  /* 0x0000af0003045a27 */ /* 0x000fc800078e00ff */
[----:B------:R-:W-:Y:S01]  /*98d0*/  IMAD.MOV.U32 R2, RZ, RZ, R3 ;  /* 0x000000ffff027224 */ /* 0x000fe200078e0003 */
[----:B------:R-:W-:-:S07]  /*98e0*/  @P5 SHF.R.U32.HI R2, RZ, c[0x0][0x2c0], R4 ;  /* 0x0000b000ff025a19 */ /* 0x000fce0000011604 */
[----:B------:R-:W-:-:S04]  /*98f0*/  @!P0 IADD3 R5, P1, R2, R176, RZ ;  /* 0x000000b002058210 */ /* 0x000fc80007f3e0ff */
[----:B----4-:R-:W-:Y:S02]  /*9900*/  @!P0 LEA.HI.X.SX32 R6, R2, R173, 0x1, P1 ;  /* 0x000000ad02068211 */ /* 0x010fe400008f0eff */
        /* <DEDUP_REMOVED lines=24> */
[----:B------:R-:W-:-:S04]  /*9a90*/  LOP3.LUT R209, R209, 0xfffffff7, RZ, 0xc0, !PT ;  /* 0xfffffff7d1d17812 */ /* 0x000fc800078ec0ff */
[----:B------:R-:W-:Y:S02]  /*9aa0*/  @P5 LOP3.LUT R209, R209, 0x8, RZ, 0xfc, !PT ;  /* 0x00000008d1d15812 */ /* 0x000fe400078efcff */
[----:B------:R-:W-:Y:S02]  /*9ab0*/  LOP3.LUT R208, R208, 0xfffffeff, RZ, 0xc0, !PT ;  /* 0xfffffeffd0d07812 */ /* 0x000fe400078ec0ff */
[----:B------:R-:W-:Y:S02]  /*9ac0*/  LOP3.LUT R209, R209, 0xfffffffd, RZ, 0xc0, !PT ;  /* 0xfffffffdd1d17812 */ /* 0x000fe400078ec0ff */
        /* <DEDUP_REMOVED lines=35> */
[----:B-1----:R-:W-:Y:S02]  /*9d00*/  @P0 LEA.HI.X R3, R248, R3, R249, 0x1, P2 ;  /* 0x00000003f8030211 */ /* 0x002fe400010f0cf9 */
[----:B------:R-:W-:-:S03]  /*9d10*/  ISETP.GT.AND P3, PT, R178, 0x4f, PT ;  /* 0x0000004fb200780c */ /* 0x000fc60003f64270 */
[----:B------:R3:W-:Y:S01]  /*9d20*/  @P0 LDGSTS.E.BYPASS.LTC128B.128 [R210+0x4900], [R2.64], !P6 ;  /* 0x0490000002d20fae */ /* 0x0007e2000f101d48 */
[----:B------:R-:W-:-:S03]  /*9d30*/  ISETP.LT.AND P0, PT, RZ, c[0x0][0x27c], PT ;  /* 0x00009f00ff007a0c */ /* 0x000fc60003f01270 */
[----:B------:R-:W0:Y:S06]  /*9d40*/  LDGDEPBAR ;  /* 0x00000000000079af */ /* 0x000e2c0000000000 */
[----:B------:R-:W-:-:S04]  /*9d50*/  @P3 LOP3.LUT R209, R209, 0x2, RZ, 0xfc, !PT ;  /* 0x00000002d1d13812 */ /* 0x000fc800078efcff */
[----:B------:R-:W-:Y:S05]  /*9d60*/  @P0 BRA `(.L_x_2905) ;  /* 0x0000002000000947 */ /* 0x000fea0003800000 */
[----:B------:R-:W-:-:S04]  /*9d70*/  DEPBAR.LE SB0, 0x1 ;  /* 0x000080400000791a */ /* 0x000fc80000000000 */
[----:B------:R-:W-:Y:S05]  /*9d80*/  BRA `(.L_x_2906) ;  /* 0x00004e0000007947 */ /* 0x000fea0003800000 */
.L_x_2905:
        /* <DEDUP_REMOVED lines=71> */
.L_x_2909:
[----:B------:R-:W-:Y:S05]  /*a200*/  BSYNC B0 ;  /* 0x0000000000007941 */ /* 0x000fea0003800000 */
.L_x_2908:
        /* <DEDUP_REMOVED lines=45> */
.L_x_2911:
[----:B------:R-:W-:Y:S05]  /*a4e0*/  BSYNC B0 ;  /* 0x0000000000007941 */ /* 0x000fea0003800000 */
.L_x_2910:
        /* <DEDUP_REMOVED lines=47> */
.L_x_2913:
[----:B------:R-:W-:Y:S05]  /*a7e0*/  BSYNC B0 ;  /* 0x0000000000007941 */ /* 0x000fea0003800000 */
.L_x_2912:
        /* <DEDUP_REMOVED lines=45> */
.L_x_2915:
[----:B----4-:R-:W-:Y:S05]  /*aac0*/  BSYNC B0 ;  /* 0x0000000000007941 */ /* 0x010fea0003800000 */
.L_x_2914:
        /* <DEDUP_REMOVED lines=22> */
[----:B------:R-:W2:Y:S01]  /*ac30*/  LDL R61, [R1+0x8] ;  /* 0x00000800013d7983 */ /* 0x000ea20000100800 */
        /* <DEDUP_REMOVED lines=11> */
[----:B--2---:R-:W1:Y:S02]  /*acf0*/  LDS.128 R16, [R61+0x5000] ;  /* 0x005000003d107984 */ /* 0x004e640000000c00 */
        /* <DEDUP_REMOVED lines=34> */
.L_x_2919:
[----:B------:R-:W-:Y:S05]  /*af20*/  BSYNC B0 ;  /* 0x0000000000007941 */ /* 0x000fea0003800000 */
.L_x_2918:
[----:B------:R-:W-:-:S13]  /*af30*/  ISETP.GE.AND P0, PT, R95, c[0x0][0x27c], PT ;  /* 0x00009f005f007a0c */ /* 0x000fda0003f06270 */
[----:B------:R-:W-:Y:S05]  /*af40*/  @P0 BRA `(.L_x_2917) ;  /* 0x000002f000000947 */ /* 0x000fea0003800000 */
[----:B------:R-:W2:Y:S01]  /*af50*/  LDL R22, [R1+0xc] ;  /* 0x00000c0001167983 */ /* 0x000ea20000100800 */
        /* <DEDUP_REMOVED lines=46> */
.L_x_2917:
[----:B------:R-:W-:Y:S05]  /*b240*/  BSYNC B1 ;  /* 0x0000000000017941 */ /* 0x000fea0003800000 */
.L_x_2916:
[----:B------:R-:W-:Y:S01]  /*b250*/  IADD3 R0, R126, 0x20, RZ ;  /* 0x000000207e007810 */ /* 0x000fe20007ffe0ff */
[----:B------:R-:W-:Y:S03]  /*b260*/  BSSY B1, `(.L_x_2920) ;  /* 0x0000067000017945 */ /* 0x000fe60003800000 */
[----:B------:R-:W-:-:S13]  /*b270*/  ISETP.GE.AND P0, PT, R0, R23, PT ;  /* 0x000000170000720c */ /* 0x000fda0003f06270 */
[----:B------:R-:W-:Y:S05]  /*b280*/  @P0 BRA `(.L_x_2921) ;  /* 0x0000064000000947 */ /* 0x000fea0003800000 */
[----:B------:R-:W-:Y:S01]  /*b290*/  ISETP.GE.AND P0, PT, R124, c[0x0][0x27c], PT ;  /* 0x00009f007c007a0c */ /* 0x000fe20003f06270 */
[----:B------:R-:W-:-:S12]  /*b2a0*/  BSSY B0, `(.L_x_2922) ;  /* 0x0000031000007945 */ /* 0x000fd80003800000 */
[----:B------:R-:W-:Y:S05]  /*b2b0*/  @P0 BRA `(.L_x_2923) ;  /* 0x000002f000000947 */ /* 0x000fea0003800000 */
[----:B-1----:R-:W2:Y:S01]  /*b2c0*/  LDL R19, [R1+0x8] ;  /* 0x0000080001137983 */ /* 0x002ea20000100800 */
        /* <DEDUP_REMOVED lines=46> */
.L_x_2923:
[----:B------:R-:W-:Y:S05]  /*b5b0*/  BSYNC B0 ;  /* 0x0000000000007941 */ /* 0x000fea0003800000 */
.L_x_2922:
[----:B------:R-:W-:-:S13]  /*b5c0*/  ISETP.GE.AND P0, PT, R95, c[0x0][0x27c], PT ;  /* 0x00009f005f007a0c */ /* 0x000fda0003f06270 */
[----:B------:R-:W-:Y:S05]  /*b5d0*/  @P0 BRA `(.L_x_2921) ;  /* 0x000002f000000947 */ /* 0x000fea0003800000 */
[----:B-1----:R-:W2:Y:S01]  /*b5e0*/  LDL R18, [R1+0xc] ;  /* 0x00000c0001127983 */ /* 0x002ea20000100800 */
        /* <DEDUP_REMOVED lines=46> */
.L_x_2921:
[----:B------:R-:W-:Y:S05]  /*b8d0*/  BSYNC B1 ;  /* 0x0000000000017941 */ /* 0x000fea0003800000 */
.L_x_2920:
        /* <DEDUP_REMOVED lines=54> */
.L_x_2927:
[----:B------:R-:W-:Y:S05]  /*bc40*/  BSYNC B0 ;  /* 0x0000000000007941 */ /* 0x000fea0003800000 */
.L_x_2926:
        /* <DEDUP_REMOVED lines=49> */
.L_x_2925:
[----:B------:R-:W-:Y:S05]  /*bf60*/  BSYNC B1 ;  /* 0x0000000000017941 */ /* 0x000fea0003800000 */
.L_x_2924:
[----:B------:R-:W-:-:S04]  /*bf70*/  IADD3 R0, R126, 0x60, RZ ;  /* 0x000000607e007810 */ /* 0x000fc80007ffe0ff */
        /* <DEDUP_REMOVED lines=52> */
.L_x_2930:
[----:B------:R-:W-:Y:S05]  /*c2c0*/  BSYNC B0 ;  /* 0x0000000000007941 */ /* 0x000fea0003800000 */
.L_x_2929:
        /* <DEDUP_REMOVED lines=50> */
.L_x_2907:
        /* <DEDUP_REMOVED lines=77> */
.L_x_2932:
[----:B-12---:R-:W-:Y:S05]  /*cac0*/  BSYNC B0 ;  /* 0x0000000000007941 */ /* 0x006fea0003800000 */
.L_x_2931:
        /* <DEDUP_REMOVED lines=66> */
.L_x_2934:
[----:B----4-:R-:W-:Y:S05]  /*cef0*/  BSYNC B0 ;  /* 0x0000000000007941 */ /* 0x010fea0003800000 */
.L_x_2933:
        /* <DEDUP_REMOVED lines=124> */
.L_x_2936:
[----:B------:R-:W-:Y:S05]  /*d6c0*/  BSYNC B0 ;  /* 0x0000000000007941 */ /* 0x000fea0003800000 */
.L_x_2935:
        /* <DEDUP_REMOVED lines=110> */
.L_x_2938:
[----:B------:R-:W-:Y:S05]  /*ddb0*/  BSYNC B0 ;  /* 0x0000000000007941 */ /* 0x000fea0003800000 */
.L_x_2937:
        /* <DEDUP_REMOVED lines=110> */
.L_x_2940:
[----:B------:R-:W-:Y:S05]  /*e4a0*/  BSYNC B0 ;  /* 0x0000000000007941 */ /* 0x000fea0003800000 */
.L_x_2939:
        /* <DEDUP_REMOVED lines=109> */
.L_x_2928:
[----:B------:R-:W-:Y:S05]  /*eb80*/  BSYNC B2 ;  /* 0x0000000000027941 */ /* 0x000fea0003800000 */
.L_x_2906:
[----:B-1----:R-:W-:Y:S01]  /*eb90*/  IMAD.WIDE.U32 R30, R70, c[0x0][0x210], RZ ;  /* 0x00008400461e7a25 */ /* 0x002fe200078e00ff */
[----:B------:R-:W-:-:S04]  /*eba0*/  DEPBAR.LE SB0, 0x0 ;  /* 0x000080000000791a */ /* 0x000fc80000000000 */
[----:B------:R-:W-:Y:S01]  /*ebb0*/  IMAD R28, R70, c[0x0][0x214], R31 ;  /* 0x00008500461c7a24 */ /* 0x000fe200078e021f */
[----:B------:R-:W-:Y:S01]  /*ebc0*/  STL.64 [R1+0x20], R30 ;  /* 0x0000201e01007387 */ /* 0x000fe20000100a00 */
[----:B------:R-:W-:Y:S02]  /*ebd0*/  IMAD R0, R90, c[0x0][0x208], RZ ;  /* 0x000082005a007a24 */ /* 0x000fe400078e02ff */
[C---:B---3--:R-:W-:Y:S01]  /*ebe0*/  IMAD.WIDE.U32 R2, R216.reuse, c[0x0][0x208], RZ ;  /* 0x00008200d8027a25 */ /* 0x048fe200078e00ff */
        /* <DEDUP_REMOVED lines=10> */
[----:B------:R-:W-:Y:S04]  /*ec90*/  LDSM.16.M88.4 R4, [R199+0x2000] ;  /* 0x00200000c704783b */ /* 0x000fe80000000200 */
[----:B------:R-:W1:Y:S04]  /*eca0*/  LDSM.16.M88.4 R12, [R192] ;  /* 0x00000000c00c783b */ /* 0x000e680000000200 */
[----:B------:R-:W3:Y:S04]  /*ecb0*/  LDSM.16.M88.4 R8, [R199] ;  /* 0x00000000c708783b */ /* 0x000ee80000000200 */
[----:B------:R-:W4:Y:S04]  /*ecc0*/  LDSM.16.M88.4 R16, [R192+0x800] ;  /* 0x00080000c010783b */ /* 0x000f280000000200 */
[----:B------:R-:W5:Y:S04]  /*ecd0*/  LDSM.16.M88.4 R20, [R192+0x1000] ;  /* 0x00100000c014783b */ /* 0x000f680000000200 */
[----:B------:R-:W4:Y:S01]  /*ece0*/  LDSM.16.M88.4 R24, [R192+0x1800] ;  /* 0x00180000c018783b */ /* 0x000f220000000200 */
[----:B------:R-:W-:-:S03]  /*ecf0*/  LEA R0, P0, R2, c[0x0][0x1f8], 0x1 ;  /* 0x00007e0002007a11 */ /* 0x000fc600078008ff */
[----:B------:R-:W-:Y:S01]  /*ed00*/  LDSM.16.M88.4 R44, [R192+0x2000] ;  /* 0x00200000c02c783b */ /* 0x000fe20000000200 */
[----:B------:R-:W-:-:S03]  /*ed10*/  LEA.HI.X R2, R2, c[0x0][0x1fc], R3, 0x1, P0 ;  /* 0x00007f0002027a11 */ /* 0x000fc600000f0c03 */
[----:B------:R-:W3:Y:S04]  /*ed20*/  SHFL.IDX PT, R3, R0, RZ, 0x181f ;  /* 0x00181fff00037589 */ /* 0x000ee800000e0000 */
[----:B------:R-:W-:Y:S04]  /*ed30*/  LDSM.16.M88.4 R40, [R203] ;  /* 0x00000000cb28783b */ /* 0x000fe80000000200 */
[----:B------:R-:W-:Y:S04]  /*ed40*/  LDSM.16.M88.4 R36, [R207] ;  /* 0x00000000cf24783b */ /* 0x000fe80000000200 */
[----:B------:R-:W-:Y:S01]  /*ed50*/  LDSM.16.M88.4 R32, [R206] ;  /* 0x00000000ce20783b */ /* 0x000fe20000000200 */
[-C--:B-1----:R-:W-:Y:S03]  /*ed60*/  HMMA.16816.F32.BF16 R72, R4, R12.reuse, RZ ;  /* 0x0000000c0448723c */ /* 0x082fe600000418ff */
[----:B------:R-:W-:Y:S04]  /*ed70*/  LDSM.16.M88.4 R28, [R205] ;  /* 0x00000000cd1c783b */ /* 0x000fe80000000200 */
[----:B------:R-:W-:Y:S01]  /*ed80*/  LDSM.16.M88.4 R56, [R204] ;  /* 0x00000000cc38783b */ /* 0x000fe20000000200 */
[----:B---3--:R-:W-:Y:S03]  /*ed90*/  HMMA.16816.F32.BF16 R136, R8, R12, RZ ;  /* 0x0000000c0888723c */ /* 0x008fe600000418ff */
[----:B------:R-:W-:Y:S04]  /*eda0*/  SHFL.IDX PT, R12, R0, 0x1, 0x181f ;  /* 0x00381f00000c7f89 */ /* 0x000fe800000e0000 */
[----:B------:R-:W1:Y:S01]  /*edb0*/  SHFL.IDX PT, R13, R2, RZ, 0x181f ;  /* 0x00181fff020d7589 */ /* 0x000e6200000e0000 */
[-C--:B------:R-:W-:Y:S08]  /*edc0*/  HMMA.16816.F32.BF16 R96, R4, R14.reuse, RZ ;  /* 0x0000000e0460723c */ /* 0x080ff000000418ff */
[----:B------:R-:W-:Y:S01]  /*edd0*/  HMMA.16816.F32.BF16 R160, R8, R14, RZ ;  /* 0x0000000e08a0723c */ /* 0x000fe200000418ff */
[----:B------:R-:W3:Y:S04]  /*ede0*/  SHFL.IDX PT, R14, R0, 0x2, 0x181f ;  /* 0x00581f00000e7f89 */ /* 0x000ee800000e0000 */
[----:B------:R-:W-:Y:S03]  /*edf0*/  SHFL.IDX PT, R15, R0, 0x3, 0x181f ;  /* 0x00781f00000f7f89 */ /* 0x000fe600000e0000 */
[-C--:B----4-:R-:W-:Y:S08]  /*ee00*/  HMMA.16816.F32.BF16 R64, R4, R16.reuse, RZ ;  /* 0x000000100440723c */ /* 0x090ff000000418ff */
[----:B------:R-:W-:Y:S01]  /*ee10*/  HMMA.16816.F32.BF16 R120, R8, R16, RZ ;  /* 0x000000100878723c */ /* 0x000fe200000418ff */
[----:B------:R-:W4:Y:S04]  /*ee20*/  SHFL.IDX PT, R16, R2, 0x1, 0x181f ;  /* 0x00381f0002107f89 */ /* 0x000f2800000e0000 */
[----:B------:R-:W-:Y:S03]  /*ee30*/  SHFL.IDX PT, R17, R0, 0x4, 0x181f ;  /* 0x00981f0000117f89 */ /* 0x000fe600000e0000 */
[-C--:B------:R-:W-:Y:S01]  /*ee40*/  HMMA.16816.F32.BF16 R84, R4, R18.reuse, RZ ;  /* 0x000000120454723c */ /* 0x080fe200000418ff */
[----:B------:R-:W-:Y:S07]  /*ee50*/  SHFL.IDX PT, R0, R2, 0x4, 0x181f ;  /* 0x00981f0002007f89 */ /* 0x000fee00000e0000 */
[----:B------:R-:W-:Y:S01]  /*ee60*/  HMMA.16816.F32.BF16 R164, R8, R18, RZ ;  /* 0x0000001208a4723c */ /* 0x000fe200000418ff */
[----:B------:R-:W1:Y:S04]  /*ee70*/  SHFL.IDX PT, R18, R2, 0x2, 0x181f ;  /* 0x00581f0002127f89 */ /* 0x000e6800000e0000 */
[----:B------:R1:W1:Y:S03]  /*ee80*/  SHFL.IDX PT, R19, R2, 0x3, 0x181f ;  /* 0x00781f0002137f89 */ /* 0x00026600000e0000 */
[-C--:B-----5:R-:W-:Y:S08]  /*ee90*/  HMMA.16816.F32.BF16 R60, R4, R20.reuse, RZ ;  /* 0x00000014043c723c */ /* 0x0a0ff000000418ff */
[----:B------:R-:W-:Y:S07]  /*eea0*/  HMMA.16816.F32.BF16 R104, R8, R20, RZ ;  /* 0x000000140868723c */ /* 0x000fee00000418ff */
[C---:B------:R-:W-:Y:S01]  /*eeb0*/  IMAD.SHL.U32 R21, R248.reuse, 0x2, RZ ;  /* 0x00000002f8157824 */ /* 0x040fe200078e00ff */
[----:B------:R-:W-:Y:S01]  /*eec0*/  HMMA.16816.F32.BF16 R52, R4, R24, RZ ;  /* 0x000000180434723c */ /* 0x000fe200000418ff */
[----:B------:R-:W-:-:S07]  /*eed0*/  SHF.L.U64.HI R20, R248, 0x1, R249 ;  /* 0x00000001f8147819 */ /* 0x000fce00000102f9 */
[----:B------:R-:W-:Y:S07]  /*eee0*/  HMMA.16816.F32.BF16 R48, R8, R24, RZ ;  /* 0x000000180830723c */ /* 0x000fee00000418ff */
[----:B------:R-:W-:Y:S01]  /*eef0*/  IADD3 R24, P0, R3, R21, RZ ;  /* 0x0000001503187210 */ /* 0x000fe20007f1e0ff */
[----:B------:R-:W-:Y:S04]  /*ef00*/  HMMA.16816.F32.BF16 R80, R4, R22, RZ ;  /* 0x000000160450723c */ /* 0x000fe800000418ff */
[----:B-1----:R-:W-:-:S04]  /*ef10*/  IMAD.X R25, R13, 0x1, R20, P0 ;  /* 0x000000010d197824 */ /* 0x002fc800000e0614 */
[----:B------:R-:W-:Y:S01]  /*ef20*/  HMMA.16816.F32.BF16 R148, R8, R22, RZ ;  /* 0x000000160894723c */ /* 0x000fe200000418ff */
[----:B---3--:R-:W-:-:S06]  /*ef30*/  IADD3 R14, P0, R14, R21, RZ ;  /* 0x000000150e0e7210 */ /* 0x008fcc0007f1e0ff */
[-C--:B------:R-:W-:Y:S01]  /*ef40*/  IADD3 R22, P1, R12, R21.reuse, RZ ;  /* 0x000000150c167210 */ /* 0x080fe20007f3e0ff */
[C---:B------:R-:W-:Y:S04]  /*ef50*/  HMMA.16816.F32.BF16 R76, R4.reuse, R44, RZ ;  /* 0x0000002c044c723c */ /* 0x040fe800000418ff */
[--C-:B----4-:R-:W-:Y:S01]  /*ef60*/  IMAD.X R23, R16, 0x1, R20.reuse, P1 ;  /* 0x0000000110177824 */ /* 0x110fe200008e0614 */
[-C--:B------:R-:W-:Y:S01]  /*ef70*/  IADD3 R12, P1, R15, R21.reuse, RZ ;  /* 0x000000150f0c7210 */ /* 0x080fe20007f3e0ff */
[--C-:B------:R-:W-:Y:S01]  /*ef80*/  IMAD.X R15, R18, 0x1, R20.reuse, P0 ;  /* 0x00000001120f7824 */ /* 0x100fe200000e0614 */
[----:B------:R-:W-:Y:S01]  /*ef90*/  IADD3 R2, P0, R17, R21, RZ ;  /* 0x0000001511027210 */ /* 0x000fe20007f1e0ff */
[C---:B------:R-:W-:Y:S02]  /*efa0*/  HMMA.16816.F32.BF16 R132, R4.reuse, R26, RZ ;  /* 0x0000001a0484723c */ /* 0x040fe400000418ff */
[--C-:B------:R-:W-:Y:S01]  /*efb0*/  IMAD.X R13, R19, 0x1, R20.reuse, P1 ;  /* 0x00000001130d7824 */ /* 0x100fe200008e0614 */
[----:B------:R-:W-:Y:S01]  /*efc0*/  ISETP.GE.AND P1, PT, R248, c[0x0][0x1d4], PT ;  /* 0x00007500f8007a0c */ /* 0x000fe20003f26270 */
[----:B------:R-:W-:Y:S01]  /*efd0*/  IMAD.X R3, R0, 0x1, R20, P0 ;  /* 0x0000000100037824 */ /* 0x000fe200000e0614 */
[----:B------:R-:W-:Y:S02]  /*efe0*/  LDSM.16.M88.4 R16, [R202] ;  /* 0x00000000ca10783b */ /* 0x000fe40000000200 */
[C---:B------:R-:W-:Y:S01]  /*eff0*/  ISETP.LT.OR P0, PT, R69.reuse, 0x1, P1 ;  /* 0x000000014500780c */ /* 0x040fe20000f01670 */
[----:B------:R-:W-:Y:S01]  /*f000*/  HMMA.16816.F32.BF16 R128, R4, R46, RZ ;  /* 0x0000002e0480723c */ /* 0x000fe200000418ff */
[----:B------:R-:W1:Y:S11]  /*f010*/  LDSM.16.M88.4 R4, [R202+0x2000] ;  /* 0x00200000ca04783b */ /* 0x000e760000000200 */
[----:B------:R-:W-:Y:S01]  /*f020*/  @!PT LDS RZ, [RZ] ;  /* 0x00000000fffff984 */ /* 0x000fe20000000800 */
[----:B------:R-:W-:Y:S01]  /*f030*/  @!PT LDS RZ, [RZ] ;  /* 0x00000000fffff984 */ /* 0x000fe20000000800 */
[----:B------:R-:W-:Y:S01]  /*f040*/  @!PT LDS RZ, [RZ] ;  /* 0x00000000fffff984 */ /* 0x000fe20000000800 */
[----:B------:R3:W-:Y:S01]  /*f050*/  LDGSTS.E.BYPASS.LTC128B.128 [R210+0x100], [R24.64], !P0 ;  /* 0x0010000018d27fae */ /* 0x0007e2000c101d48 */
[C---:B------:R-:W-:Y:S11]  /*f060*/  ISETP.LT.OR P0, PT, R69.reuse, 0x11, P1 ;  /* 0x000000114500780c */ /* 0x040ff60000f01670 */
[----:B------:R-:W-:Y:S02]  /*f070*/  @!UPT UIADD3 URZ, URZ, URZ, URZ ;  /* 0x0000003f3f3ff290 */ /* 0x000fe4000fffe03f */
[----:B------:R4:W-:Y:S01]  /*f080*/  LDGSTS.E.BYPASS.LTC128B.128 [R210+0x900], [R22.64], !P0 ;  /* 0x0090000016d27fae */ /* 0x0009e2000c101d48 */
[C---:B------:R-:W-:Y:S02]  /*f090*/  ISETP.LT.OR P0, PT, R69.reuse, 0x21, P1 ;  /* 0x000000214500780c */ /* 0x040fe40000f01670 */
[----:B------:R-:W-:-:S11]  /*f0a0*/  ISETP.LT.OR P2, PT, R69, 0x31, P1 ;  /* 0x000000314500780c */ /* 0x000fd60000f41670 */
[----:B------:R5:W-:Y:S01]  /*f0b0*/  LDGSTS.E.BYPASS.LTC128B.128 [R210+0x1100], [R14.64], !P0 ;  /* 0x011000000ed27fae */ /* 0x000be2000c101d48 */
[----:B------:R-:W-:Y:S01]  /*f0c0*/  ISETP.LT.OR P0, PT, R69, 0x41, P1 ;  /* 0x000000414500780c */ /* 0x000fe20000f01670 */
[C---:B-1----:R-:W-:Y:S02]  /*f0d0*/  HMMA.16816.F32.BF16 R116, R4.reuse, R40, R72 ;  /* 0x000000280474723c */ /* 0x042fe40000041848 */
[----:B------:R5:W-:Y:S06]  /*f0e0*/  LDGSTS.E.BYPASS.LTC128B.128 [R210+0x1900], [R12.64], !P2 ;  /* 0x019000000cd27fae */ /* 0x000bec000d101d48 */
[C---:B------:R-:W-:Y:S04]  /*f0f0*/  HMMA.16816.F32.BF16 R112, R4.reuse, R36, R64 ;  /* 0x000000240470723c */ /* 0x040fe80000041840 */
[----:B------:R4:W-:Y:S04]  /*f100*/  LDGSTS.E.BYPASS.LTC128B.128 [R210+0x2100], [R2.64], !P0 ;  /* 0x0210000002d27fae */ /* 0x0009e8000c101d48 */
[----:B------:R-:W-:Y:S01]  /*f110*/  HMMA.16816.F32.BF16 R72, R4, R56, R76 ;  /* 0x000000380448723c */ /* 0x000fe2000004184c */
[----:B------:R-:W0:Y:S07]  /*f120*/  LDGDEPBAR ;  /* 0x00000000000079af */ /* 0x000e2e0000000000 */
[C---:B------:R-:W-:Y:S01]  /*f130*/  HMMA.16816.F32.BF16 R152, R8.reuse, R26, RZ ;  /* 0x0000001a0898723c */ /* 0x040fe200000418ff */
[----:B---3--:R-:W-:Y:S04]  /*f140*/  LDSM.16.M88.4 R24, [R198+0x800] ;  /* 0x00080000c618783b */ /* 0x008fe80000000200 */
[----:B-----5:R-:W-:Y:S03]  /*f150*/  LDSM.16.M88.4 R12, [R200] ;  /* 0x00000000c80c783b */ /* 0x020fe60000000200 */
[C---:B------:R-:W-:Y:S08]  /*f160*/  HMMA.16816.F32.BF16 R140, R8.reuse, R44, RZ ;  /* 0x0000002c088c723c */ /* 0x040ff000000418ff */
[----:B------:R-:W-:Y:S01]  /*f170*/  HMMA.16816.F32.BF16 R144, R8, R46, RZ ;  /* 0x0000002e0890723c */ /* 0x000fe200000418ff */
[----:B------:R-:W-:Y:S04]  /*f180*/  LDSM.16.M88.4 R44, [R198+0x1000] ;  /* 0x00100000c62c783b */ /* 0x000fe80000000200 */
[----:B------:R-:W-:Y:S03]  /*f190*/  LDSM.16.M88.4 R8, [R198] ;  /* 0x00000000c608783b */ /* 0x000fe60000000200 */
[C---:B------:R-:W-:Y:S08]  /*f1a0*/  HMMA.16816.F32.BF16 R108, R4.reuse, R32, R60 ;  /* 0x00000020046c723c */ /* 0x040ff0000004183c */
[C---:B------:R-:W-:Y:S01]  /*f1b0*/  HMMA.16816.F32.BF16 R100, R4.reuse, R28, R52 ;  /* 0x0000001c0464723c */ /* 0x040fe20000041834 */
[----:B------:R-:W-:Y:S07]  /*f1c0*/  LDSM.16.M88.4 R52, [R198+0x1800] ;  /* 0x00180000c634783b */ /* 0x000fee0000000200 */
[C---:B------:R-:W-:Y:S08]  /*f1d0*/  HMMA.16816.F32.BF16 R96, R4.reuse, R42, R96 ;  /* 0x0000002a0460723c */ /* 0x040ff00000041860 */
[C---:B------:R-:W-:Y:S08]  /*f1e0*/  HMMA.16816.F32.BF16 R84, R4.reuse, R38, R84 ;  /* 0x000000260454723c */ /* 0x040ff00000041854 */
[C---:B------:R-:W-:Y:S08]  /*f1f0*/  HMMA.16816.F32.BF16 R80, R4.reuse, R34, R80 ;  /* 0x000000220450723c */ /* 0x040ff00000041850 */
[C---:B------:R-:W-:Y:S08]  /*f200*/  HMMA.16816.F32.BF16 R76, R4.reuse, R30, R132 ;  /* 0x0000001e044c723c */ /* 0x040ff00000041884 */
[----:B------:R-:W-:Y:S01]  /*f210*/  HMMA.16816.F32.BF16 R64, R4, R58, R128 ;  /* 0x0000003a0440723c */ /* 0x000fe20000041880 */
[----:B------:R-:W1:Y:S07]  /*f220*/  LDSM.16.M88.4 R4, [R200+0x2000] ;  /* 0x00200000c804783b */ /* 0x000e6e0000000200 */
[C---:B------:R-:W-:Y:S01]  /*f230*/  HMMA.16816.F32.BF16 R168, R16.reuse, R28, R48 ;  /* 0x0000001c10a8723c */ /* 0x040fe20000041830 */
[----:B------:R-:W3:Y:S07]  /*f240*/  LDSM.16.M88.4 R48, [R198+0x2000] ;  /* 0x00200000c630783b */ /* 0x000eee0000000200 */
        /* <DEDUP_REMOVED lines=11> */
[----:B------:R-:W-:Y:S01]  /*f300*/  HMMA.16816.F32.BF16 R148, R16, R58, R144 ;  /* 0x0000003a1094723c */ /* 0x000fe20000041890 */
[----:B------:R-:W-:Y:S07]  /*f310*/  LDSM.16.M88.4 R16, [R195+0x2000] ;  /* 0x00200000c310783b */ /* 0x000fee0000000200 */
[C---:B-1----:R-:W-:Y:S08]  /*f320*/  HMMA.16816.F32.BF16 R140, R4.reuse, R24, R112 ;  /* 0x00000018048c723c */ /* 0x042ff00000041870 */
[C---:B------:R-:W-:Y:S08]  /*f330*/  HMMA.16816.F32.BF16 R132, R4.reuse, R44, R108 ;  /* 0x0000002c0484723c */ /* 0x040ff0000004186c */
[C---:B------:R-:W-:Y:S08]  /*f340*/  HMMA.16816.F32.BF16 R144, R4.reuse, R8, R116 ;  /* 0x000000080490723c */ /* 0x040ff00000041874 */
[C---:B------:R-:W-:Y:S08]  /*f350*/  HMMA.16816.F32.BF16 R120, R4.reuse, R52, R100 ;  /* 0x000000340478723c */ /* 0x040ff00000041864 */
[C---:B------:R-:W-:Y:S08]  /*f360*/  HMMA.16816.F32.BF16 R112, R4.reuse, R10, R96 ;  /* 0x0000000a0470723c */ /* 0x040ff00000041860 */
[C---:B------:R-:W-:Y:S08]  /*f370*/  HMMA.16816.F32.BF16 R108, R4.reuse, R26, R84 ;  /* 0x0000001a046c723c */ /* 0x040ff00000041854 */
[C---:B---3--:R-:W-:Y:S08]  /*f380*/  HMMA.16816.F32.BF16 R116, R4.reuse, R48, R72 ;  /* 0x000000300474723c */ /* 0x048ff00000041848 */
[C---:B------:R-:W-:Y:S08]  /*f390*/  HMMA.16816.F32.BF16 R100, R4.reuse, R46, R80 ;  /* 0x0000002e0464723c */ /* 0x040ff00000041850 */
[C---:B------:R-:W-:Y:S08]  /*f3a0*/  HMMA.16816.F32.BF16 R96, R4.reuse, R54, R76 ;  /* 0x000000360460723c */ /* 0x040ff0000004184c */
[----:B------:R-:W-:Y:S01]  /*f3b0*/  HMMA.16816.F32.BF16 R84, R4, R50, R64 ;  /* 0x000000320454723c */ /* 0x000fe20000041840 */
[----:B------:R-:W1:Y:S07]  /*f3c0*/  LDSM.16.M88.4 R4, [R201+0x2000] ;  /* 0x00200000c904783b */ /* 0x000e6e0000000200 */
[C---:B------:R-:W-:Y:S08]  /*f3d0*/  HMMA.16816.F32.BF16 R80, R12.reuse, R8, R60 ;  /* 0x000000080c50723c */ /* 0x040ff0000004183c */
[C---:B------:R-:W-:Y:S01]  /*f3e0*/  HMMA.16816.F32.BF16 R76, R12.reuse, R10, R40 ;  /* 0x0000000a0c4c723c */ /* 0x040fe20000041828 */
[----:B------:R-:W3:Y:S07]  /*f3f0*/  LDSM.16.M88.4 R8, [R201] ;  /* 0x00000000c908783b */ /* 0x000eee0000000200 */
[C---:B------:R-:W-:Y:S08]  /*f400*/  HMMA.16816.F32.BF16 R72, R12.reuse, R24, R128 ;  /* 0x000000180c48723c */ /* 0x040ff00000041880 */
[----:B------:R-:W-:Y:S01]  /*f410*/  HMMA.16816.F32.BF16 R64, R12, R26, R104 ;  /* 0x0000001a0c40723c */ /* 0x000fe20000041868 */
[----:B------:R-:W5:Y:S01]  /*f420*/  LDSM.16.M88.4 R24, [R195+0x1800] ;  /* 0x00180000c318783b */ /* 0x000f620000000200 */
[----:B--2---:R-:W-:Y:S01]  /*f430*/  ISETP.GT.AND P0, PT, R94, R70, PT ;  /* 0x000000465e00720c */ /* 0x004fe20003f04270 */
[----:B------:R-:W-:-:S05]  /*f440*/  DEPBAR.LE SB0, 0x0 ;  /* 0x000080000000791a */ /* 0x000fca0000000000 */
        /* <DEDUP_REMOVED lines=8> */
[C---:B------:R-:W-:Y:S08]  /*f4d0*/  HMMA.16816.F32.BF16 R144, R4.reuse, R38, R112 ;  /* 0x000000260490723c */ /* 0x040ff00000041870 */
[C---:B------:R-:W-:Y:S08]  /*f4e0*/  HMMA.16816.F32.BF16 R140, R4.reuse, R32, R140 ;  /* 0x00000020048c723c */ /* 0x040ff0000004188c */
[----:B------:R-:W-:Y:S08]  /*f4f0*/  HMMA.16816.F32.BF16 R136, R4, R34, R108 ;  /* 0x000000220488723c */ /* 0x000ff0000004186c */
[C---:B---3--:R-:W-:Y:S08]  /*f500*/  HMMA.16816.F32.BF16 R72, R8.reuse, R32, R72 ;  /* 0x000000200848723c */ /* 0x048ff00000041848 */
[----:B------:R-:W-:Y:S08]  /*f510*/  HMMA.16816.F32.BF16 R64, R8, R34, R64 ;  /* 0x000000220840723c */ /* 0x000ff00000041840 */
[C---:B------:R-:W-:Y:S08]  /*f520*/  HMMA.16816.F32.BF16 R132, R4.reuse, R28, R132 ;  /* 0x0000001c0484723c */ /* 0x040ff00000041884 */
[C---:B------:R-:W-:Y:S08]  /*f530*/  HMMA.16816.F32.BF16 R128, R4.reuse, R30, R100 ;  /* 0x0000001e0480723c */ /* 0x040ff00000041864 */
[C---:B-----5:R-:W-:Y:S08]  /*f540*/  HMMA.16816.F32.BF16 R120, R4.reuse, R24, R120 ;  /* 0x000000180478723c */ /* 0x060ff00000041878 */
        /* <DEDUP_REMOVED lines=42> */
.L_x_3134:
[----:B------:R-:W-:Y:S05]  /*f7f0*/  BRA.DIV ~URZ, `(.L_x_2944) ;  /* 0x000176227f007947 */ /* 0x000fea000b800000 */
[----:B------:R-:W3:Y:S01]  /*f800*/  SHFL.IDX PT, R2, R0, RZ, 0x181f ;  /* 0x00181fff00027589 */ /* 0x000ee200000e0000 */
[----:B------:R-:W-:-:S03]  /*f810*/  LOP3.LUT P3, RZ, R208, 0x100, RZ, 0xc0, !PT ;  /* 0x00000100d0ff7812 */ /* 0x000fc6000786c0ff */
        /* <DEDUP_REMOVED lines=20> */
.L_x_3135:
[----:B---3--:R-:W-:Y:S02]  /*f960*/  LOP3.LUT P1, RZ, R208, 0x100, RZ, 0xc0, !PT ;  /* 0x00000100d0ff7812 */ /* 0x008fe4000782c0ff */
[----:B--2---:R-:W-:-:S05]  /*f970*/  IADD3 R2, P0, R0, R21, RZ ;  /* 0x0000001500027210 */ /* 0x004fca0007f1e0ff */
[----:B-1----:R-:W-:-:S06]  /*f980*/  IMAD.X R3, R4, 0x1, R20, P0 ;  /* 0x0000000104037824 */ /* 0x002fcc00000e0614 */
[----:B------:R-:W-:Y:S01]  /*f990*/  @!PT LDS RZ, [RZ] ;  /* 0x00000000fffff984 */ /* 0x000fe20000000800 */
[----:B------:R-:W-:Y:S01]  /*f9a0*/  @!PT LDS RZ, [RZ] ;  /* 0x00000000fffff984 */ /* 0x000fe20000000800 */
[----:B------:R-:W-:Y:S01]  /*f9b0*/  @!PT LDS RZ, [RZ] ;  /* 0x00000000fffff984 */ /* 0x000fe20000000800 */
[----:B------:R1:W-:Y:S02]  /*f9c0*/  LDGSTS.E.BYPASS.LTC128B.128 [R210+0x4900], [R2.64], !P1 ;  /* 0x0490000002d27fae */ /* 0x0003e4000c901d48 */
.L_x_2942:
[----:B----4-:R-:W-:Y:S05]  /*f9d0*/  BSYNC B0 ;  /* 0x0000000000007941 */ /* 0x010fea0003800000 */
.L_x_2941:
[----:B-1----:R-:W2:Y:S01]  /*f9e0*/  LDL R2, [R1+0x44] ;  /* 0x0000440001027983 */ /* 0x002ea20000100800 */
[----:B------:R-:W-:-:S03]  /*f9f0*/  IMAD.MOV.U32 R3, RZ, RZ, c[0x0][0x2c4] ;  /* 0x0000b100ff037624 */ /* 0x000fc600078e00ff */
[----:B------:R-:W2:Y:S04]  /*fa00*/  LDL R0, [R1+0x4c] ;  /* 0x00004c0001007983 */ /* 0x000ea80000100800 */
[----:B------:R-:W3:Y:S01]  /*fa10*/  LDL R4, [R1+0x4] ;  /* 0x0000040001047983 */ /* 0x000ee20000100800 */
        /* <DEDUP_REMOVED lines=16> */
.L_x_3136:
[----:B------:R-:W-:Y:S01]  /*fb20*/  IMAD.MOV.U32 R0, RZ, RZ, c[0x0][0x32c] ;  /* 0x0000cb00ff007624 */ /* 0x000fe200078e00ff */
[----:B--2---:R-:W-:-:S04]  /*fb30*/  IADD3 R3, R8, R2, RZ ;  /* 0x0000000208037210 */ /* 0x004fc80007ffe0ff */
[----:B------:R-:W-:Y:S01]  /*fb40*/  ISETP.GE.AND P0, PT, R0, 0x1, PT ;  /* 0x000000010000780c */ /* 0x000fe20003f06270 */
[----:B------:R-:W-:Y:S01]  /*fb50*/  IMAD.IADD R0, R9, 0x1, R2 ;  /* 0x0000000109007824 */ /* 0x000fe200078e0202 */
[----:B------:R-:W-:-:S11]  /*fb60*/  IMNMX R4, R10, R3, PT ;  /* 0x000000030a047217 */ /* 0x000fd60003800200 */
[----:B------:R-:W-:Y:S05]  /*fb70*/  @!P0 BRA `(.L_x_2946) ;  /* 0x0000015000008947 */ /* 0x000fea0003800000 */
[----:B------:R-:W2:Y:S01]  /*fb80*/  LDL R5, [R1] ;  /* 0x0000000001057983 */ /* 0x000ea20000100800 */
[----:B------:R-:W-:Y:S01]  /*fb90*/  BSSY B0, `(.L_x_2947) ;  /* 0x000000f000007945 */ /* 0x000fe20003800000 */
[----:B--2---:R-:W-:-:S04]  /*fba0*/  IADD3 R2, -R252, R5, R2 ;  /* 0x00000005fc027210 */ /* 0x004fc80007ffe102 */
        /* <DEDUP_REMOVED lines=9> */
.L_x_2948:
[----:B------:R-:W-:-:S04]  /*fc40*/  MOV R3, c[0x0][0x32c] ;  /* 0x0000cb0000037a02 */ /* 0x000fc80000000f00 */
[----:B------:R-:W-:-:S13]  /*fc50*/  ISETP.NE.AND P0, PT, R3, 0x1, PT ;  /* 0x000000010300780c */ /* 0x000fda0003f05270 */
[----:B------:R-:W-:-:S05]  /*fc60*/  @P0 IMAD.HI.U32 R3, R2, c[0x0][0x330], RZ ;  /* 0x0000cc0002030a27 */ /* 0x000fca00078e00ff */
[----:B------:R-:W-:Y:S02]  /*fc70*/  @P0 SHF.R.U32.HI R2, RZ, c[0x0][0x334], R3 ;  /* 0x0000cd00ff020a19 */ /* 0x000fe40000011603 */
.L_x_2949:
[----:B------:R-:W-:Y:S05]  /*fc80*/  BSYNC B0 ;  /* 0x0000000000007941 */ /* 0x000fea0003800000 */
.L_x_2947:
[----:B------:R-:W-:-:S05]  /*fc90*/  IMAD R2, R2, c[0x0][0x32c], R11 ;  /* 0x0000cb0002027a24 */ /* 0x000fca00078e020b */
[----:B------:R-:W-:Y:S02]  /*fca0*/  IADD3 R3, R2, c[0x0][0x32c], RZ ;  /* 0x0000cb0002037a10 */ /* 0x000fe40007ffe0ff */
[----:B------:R-:W-:Y:S02]  /*fcb0*/  IMNMX R0, R0, R2, !PT ;  /* 0x0000000200007217 */ /* 0x000fe40007800200 */
[----:B------:R-:W-:Y:S02]  /*fcc0*/  IMNMX R4, R4, R3, PT ;  /* 0x0000000304047217 */ /* 0x000fe40003800200 */
.L_x_2946:
[----:B------:R-:W-:Y:S05]  /*fcd0*/  BRA.DIV ~URZ, `(.L_x_2950) ;  /* 0x000176a27f007947 */ /* 0x000fea000b800000 */
[----:B------:R2:W3:Y:S02]  /*fce0*/  SHFL.IDX PT, R2, R7, 0x1, 0x1c1f ;  /* 0x003c1f0007027f89 */ /* 0x0004e400000e0000 */
.L_x_3137:
[----:B------:R-:W-:Y:S02]  /*fcf0*/  IMAD.MOV.U32 R3, RZ, RZ, c[0x0][0x32c] ;  /* 0x0000cb00ff037624 */ /* 0x000fe400078e00ff */
[----:B---3--:R-:W-:-:S03]  /*fd00*/  IMAD.IADD R5, R9, 0x1, R2 ;  /* 0x0000000109057824 */ /* 0x008fc600078e0202 */
[----:B------:R-:W-:Y:S02]  /*fd10*/  ISETP.GE.AND P0, PT, R3, 0x1, PT ;  /* 0x000000010300780c */ /* 0x000fe40003f06270 */
[----:B------:R-:W-:-:S04]  /*fd20*/  IADD3 R3, R8, R2, RZ ;  /* 0x0000000208037210 */ /* 0x000fc80007ffe0ff */
[----:B------:R-:W-:-:S07]  /*fd30*/  IMNMX R6, R10, R3, PT ;  /* 0x000000030a067217 */ /* 0x000fce0003800200 */
[----:B------:R-:W-:Y:S05]  /*fd40*/  @!P0 BRA `(.L_x_2951) ;  /* 0x0000015000008947 */ /* 0x000fea0003800000 */
[----:B------:R-:W3:Y:S01]  /*fd50*/  LDL R12, [R1] ;  /* 0x00000000010c7983 */ /* 0x000ee20000100800 */
[----:B------:R-:W-:Y:S01]  /*fd60*/  BSSY B0, `(.L_x_2952) ;  /* 0x000000f000007945 */ /* 0x000fe20003800000 */
[----:B---3--:R-:W-:-:S04]  /*fd70*/  IADD3 R2, -R252, R12, R2 ;  /* 0x0000000cfc027210 */ /* 0x008fc80007ffe102 */
        /* <DEDUP_REMOVED lines=9> */
.L_x_2953:
[----:B------:R-:W-:-:S04]  /*fe10*/  MOV R3, c[0x0][0x32c] ;  /* 0x0000cb0000037a02 */ /* 0x000fc80000000f00 */
[----:B------:R-:W-:-:S13]  /*fe20*/  ISETP.NE.AND P0, PT, R3, 0x1, PT ;  /* 0x000000010300780c */ /* 0x000fda0003f05270 */
[----:B------:R-:W-:-:S05]  /*fe30*/  @P0 IMAD.HI.U32 R3, R2, c[0x0][0x330], RZ ;  /* 0x0000cc0002030a27 */ /* 0x000fca00078e00ff */
[----:B------:R-:W-:Y:S02]  /*fe40*/  @P0 SHF.R.U32.HI R2, RZ, c[0x0][0x334], R3 ;  /* 0x0000cd00ff020a19 */ /* 0x000fe40000011603 */
.L_x_2954:
[----:B------:R-:W-:Y:S05]  /*fe50*/  BSYNC B0 ;  /* 0x0000000000007941 */ /* 0x000fea0003800000 */
.L_x_2952:
[----:B------:R-:W-:-:S05]  /*fe60*/  IMAD R2, R2, c[0x0][0x32c], R11 ;  /* 0x0000cb0002027a24 */ /* 0x000fca00078e020b */
[----:B------:R-:W-:Y:S02]  /*fe70*/  IADD3 R3, R2, c[0x0][0x32c], RZ ;  /* 0x0000cb0002037a10 */ /* 0x000fe40007ffe0ff */
[----:B------:R-:W-:Y:S02]  /*fe80*/  IMNMX R5, R5, R2, !PT ;  /* 0x0000000205057217 */ /* 0x000fe40007800200 */
[----:B------:R-:W-:Y:S02]  /*fe90*/  IMNMX R6, R6, R3, PT ;  /* 0x0000000306067217 */ /* 0x000fe40003800200 */
.L_x_2951:
        /* <DEDUP_REMOVED lines=110> */
.L_x_3138:
[----:B------:R-:W-:Y:S01]  /*10580*/  IMAD.MOV.U32 R0, RZ, RZ, c[0x0][0x32c] ;  /* 0x0000cb00ff007624 */ /* 0x000fe200078e00ff */
[----:B----4-:R-:W-:-:S04]  /*10590*/  IADD3 R2, R8, R3, RZ ;  /* 0x0000000308027210 */ /* 0x010fc80007ffe0ff */
[----:B------:R-:W-:Y:S01]  /*105a0*/  ISETP.GE.AND P0, PT, R0, 0x1, PT ;  /* 0x000000010000780c */ /* 0x000fe20003f06270 */
[----:B------:R-:W-:Y:S01]  /*105b0*/  IMAD.IADD R0, R9, 0x1, R3 ;  /* 0x0000000109007824 */ /* 0x000fe200078e0203 */
[----:B------:R-:W-:-:S11]  /*105c0*/  IMNMX R2, R10, R2, PT ;  /* 0x000000020a027217 */ /* 0x000fd60003800200 */
[----:B------:R-:W-:Y:S05]  /*105d0*/  @!P0 BRA `(.L_x_2956) ;  /* 0x0000015000008947 */ /* 0x000fea0003800000 */
[----:B------:R-:W4:Y:S01]  /*105e0*/  LDL R4, [R1] ;  /* 0x0000000001047983 */ /* 0x000f220000100800 */
[----:B------:R-:W-:Y:S01]  /*105f0*/  BSSY B0, `(.L_x_2957) ;  /* 0x000000f000007945 */ /* 0x000fe20003800000 */
[----:B----4-:R-:W-:-:S04]  /*10600*/  IADD3 R3, -R252, R4, R3 ;  /* 0x00000004fc037210 */ /* 0x010fc80007ffe103 */
        /* <DEDUP_REMOVED lines=9> */
.L_x_2958:
[----:B------:R-:W-:-:S04]  /*106a0*/  MOV R4, c[0x0][0x32c] ;  /* 0x0000cb0000047a02 */ /* 0x000fc80000000f00 */
[----:B------:R-:W-:-:S13]  /*106b0*/  ISETP.NE.AND P0, PT, R4, 0x1, PT ;  /* 0x000000010400780c */ /* 0x000fda0003f05270 */
[----:B------:R-:W-:-:S05]  /*106c0*/  @P0 IMAD.HI.U32 R4, R3, c[0x0][0x330], RZ ;  /* 0x0000cc0003040a27 */ /* 0x000fca00078e00ff */
[----:B------:R-:W-:Y:S02]  /*106d0*/  @P0 SHF.R.U32.HI R3, RZ, c[0x0][0x334], R4 ;  /* 0x0000cd00ff030a19 */ /* 0x000fe40000011604 */
.L_x_2959:
[----:B------:R-:W-:Y:S05]  /*106e0*/  BSYNC B0 ;  /* 0x0000000000007941 */ /* 0x000fea0003800000 */
.L_x_2957:
[----:B------:R-:W-:-:S05]  /*106f0*/  IMAD R3, R3, c[0x0][0x32c], R11 ;  /* 0x0000cb0003037a24 */ /* 0x000fca00078e020b */
[----:B------:R-:W-:Y:S02]  /*10700*/  IADD3 R4, R3, c[0x0][0x32c], RZ ;  /* 0x0000cb0003047a10 */ /* 0x000fe40007ffe0ff */
[----:B------:R-:W-:Y:S02]  /*10710*/  IMNMX R0, R0, R3, !PT ;  /* 0x0000000300007217 */ /* 0x000fe40007800200 */
[----:B------:R-:W-:Y:S02]  /*10720*/  IMNMX R2, R2, R4, PT ;  /* 0x0000000402027217 */ /* 0x000fe40003800200 */
.L_x_2956:
        /* <DEDUP_REMOVED lines=151> */
.L_x_3139:
[----:B------:R-:W-:Y:S01]  /*110a0*/  IMAD.MOV.U32 R0, RZ, RZ, c[0x0][0x32c] ;  /* 0x0000cb00ff007624 */ /* 0x000fe200078e00ff */
[----:B-1----:R-:W-:-:S04]  /*110b0*/  IADD3 R2, R8, R3, RZ ;  /* 0x0000000308027210 */ /* 0x002fc80007ffe0ff */
[----:B------:R-:W-:Y:S01]  /*110c0*/  ISETP.GE.AND P0, PT, R0, 0x1, PT ;  /* 0x000000010000780c */ /* 0x000fe20003f06270 */
[----:B------:R-:W-:Y:S01]  /*110d0*/  IMAD.IADD R0, R9, 0x1, R3 ;  /* 0x0000000109007824 */ /* 0x000fe200078e0203 */
[----:B------:R-:W-:-:S11]  /*110e0*/  IMNMX R2, R10, R2, PT ;  /* 0x000000020a027217 */ /* 0x000fd60003800200 */
[----:B------:R-:W-:Y:S05]  /*110f0*/  @!P0 BRA `(.L_x_2961) ;  /* 0x0000015000008947 */ /* 0x000fea0003800000 */
[----:B------:R-:W5:Y:S01]  /*11100*/  LDL R4, [R1] ;  /* 0x0000000001047983 */ /* 0x000f620000100800 */
[----:B------:R-:W-:Y:S01]  /*11110*/  BSSY B0, `(.L_x_2962) ;  /* 0x000000f000007945 */ /* 0x000fe20003800000 */
[----:B-----5:R-:W-:-:S04]  /*11120*/  IADD3 R3, -R252, R4, R3 ;  /* 0x00000004fc037210 */ /* 0x020fc80007ffe103 */
        /* <DEDUP_REMOVED lines=9> */
.L_x_2963:
[----:B------:R-:W-:-:S04]  /*111c0*/  MOV R4, c[0x0][0x32c] ;  /* 0x0000cb0000047a02 */ /* 0x000fc80000000f00 */
[----:B------:R-:W-:-:S13]  /*111d0*/  ISETP.NE.AND P0, PT, R4, 0x1, PT ;  /* 0x000000010400780c */ /* 0x000fda0003f05270 */
[----:B------:R-:W-:-:S05]  /*111e0*/  @P0 IMAD.HI.U32 R4, R3, c[0x0][0x330], RZ ;  /* 0x0000cc0003040a27 */ /* 0x000fca00078e00ff */
[----:B------:R-:W-:Y:S02]  /*111f0*/  @P0 SHF.R.U32.HI R3, RZ, c[0x0][0x334], R4 ;  /* 0x0000cd00ff030a19 */ /* 0x000fe40000011604 */
.L_x_2964:
[----:B------:R-:W-:Y:S05]  /*11200*/  BSYNC B0 ;  /* 0x0000000000007941 */ /* 0x000fea0003800000 */
.L_x_2962:
[----:B------:R-:W-:-:S05]  /*11210*/  IMAD R3, R3, c[0x0][0x32c], R11 ;  /* 0x0000cb0003037a24 */ /* 0x000fca00078e020b */
[----:B------:R-:W-:Y:S02]  /*11220*/  IADD3 R4, R3, c[0x0][0x32c], RZ ;  /* 0x0000cb0003047a10 */ /* 0x000fe40007ffe0ff */
[----:B------:R-:W-:Y:S02]  /*11230*/  IMNMX R0, R0, R3, !PT ;  /* 0x0000000300007217 */ /* 0x000fe40007800200 */
[----:B------:R-:W-:Y:S02]  /*11240*/  IMNMX R2, R2, R4, PT ;  /* 0x0000000402027217 */ /* 0x000fe40003800200 */
.L_x_2961:
        /* <DEDUP_REMOVED lines=85> */
[----:B--234-:R-:W-:Y:S02]  /*117a0*/  FMNMX.FTZ R7, R9, R10, !PT ;  /* 0x0000000a09077209 */ /* 0x01cfe40007810000 */
        /* <DEDUP_REMOVED lines=66> */
.L_x_3140:
        /* <DEDUP_REMOVED lines=15> */
.L_x_3141:
        /* <DEDUP_REMOVED lines=27> */
[--C-:B----4-:R-:W-:Y:S02]  /*11e70*/  FFMA.FTZ R0, R15, c[0x0][0x2d0], -R4.reuse ;  /* 0x0000b4000f007a23 */ /* 0x110fe40000010804 */
[----:B------:R-:W-:-:S02]  /*11e80*/  FFMA.FTZ R147, R107, c[0x0][0x2d0], -R4 ;  /* 0x0000b4006b937a23 */ /* 0x000fc40000010804 */
[--C-:B------:R-:W-:Y:S02]  /*11e90*/  FFMA.FTZ R146, R106, c[0x0][0x2d0], -R4.reuse ;  /* 0x0000b4006a927a23 */ /* 0x100fe40000010804 */
[--C-:B------:R-:W-:Y:S01]  /*11ea0*/  FFMA.FTZ R166, R105, c[0x0][0x2d0], -R4.reuse ;  /* 0x0000b40069a67a23 */ /* 0x100fe20000010804 */
[----:B------:R4:W-:Y:S01]  /*11eb0*/  MUFU.EX2 R160, R0 ;  /* 0x0000000000a07308 */ /* 0x0009e20000000800 */
[----:B---3--:R-:W-:Y:S02]  /*11ec0*/  FMUL.FTZ R2, R85, c[0x0][0x2d0] ;  /* 0x0000b40055027a20 */ /* 0x008fe40000410000 */
[--C-:B------:R-:W-:Y:S02]  /*11ed0*/  FFMA.FTZ R170, R104, c[0x0][0x2d0], -R4.reuse ;  /* 0x0000b40068aa7a23 */ /* 0x100fe40000010804 */
[--C-:B------:R-:W-:Y:S01]  /*11ee0*/  FFMA.FTZ R169, R103, c[0x0][0x2d0], -R4.reuse ;  /* 0x0000b40067a97a23 */ /* 0x100fe20000010804 */
[----:B------:R-:W-:Y:S01]  /*11ef0*/  FSEL R2, R2, RZ, P0 ;  /* 0x000000ff02027208 */ /* 0x000fe20000000000 */
[----:B------:R-:W-:Y:S01]  /*11f00*/  FFMA.FTZ R168, R102, c[0x0][0x2d0], -R4 ;  /* 0x0000b40066a87a23 */ /* 0x000fe20000010804 */
[----:B------:R-:W-:Y:S01]  /*11f10*/  FSETP.NEU.FTZ.AND P0, PT, R68, -INF , PT ;  /* 0xff8000004400780b */ /* 0x000fe20003f1d000 */
[----:B------:R-:W-:Y:S01]  /*11f20*/  FFMA.FTZ R167, R65, c[0x0][0x2d0], -R3 ;  /* 0x0000b40041a77a23 */ /* 0x000fe20000010803 */
[----:B------:R-:W-:Y:S01]  /*11f30*/  MUFU.EX2 R70, R70 ;  /* 0x0000004600467308 */ /* 0x000fe20000000800 */
[----:B-1----:R-:W-:-:S02]  /*11f40*/  FFMA.FTZ R5, R37, c[0x0][0x2d0], -R2 ;  /* 0x0000b40025057a23 */ /* 0x002fc40000010802 */
[----:B------:R-:W-:Y:S02]  /*11f50*/  FFMA.FTZ R172, R64, c[0x0][0x2d0], -R3 ;  /* 0x0000b40040ac7a23 */ /* 0x000fe40000010803 */
[----:B------:R-:W-:Y:S02]  /*11f60*/  FFMA.FTZ R65, R80, c[0x0][0x2d0], -R2 ;  /* 0x0000b40050417a23 */ /* 0x000fe40000010802 */
[----:B----4-:R-:W-:Y:S01]  /*11f70*/  FFMA.FTZ R0, R19, c[0x0][0x2d0], -R4 ;  /* 0x0000b40013007a23 */ /* 0x010fe20000010804 */
        /* <DEDUP_REMOVED lines=11> */
[----:B-1----:R-:W-:-:S02]  /*12030*/  FFMA.FTZ R5, R38, c[0x0][0x2d0], -R2 ;  /* 0x0000b40026057a23 */ /* 0x002fc40000010802 */
[----:B------:R-:W-:Y:S02]  /*12040*/  FFMA.FTZ R177, R90, c[0x0][0x2d0], -R2 ;  /* 0x0000b4005ab17a23 */ /* 0x000fe40000010802 */
[--C-:B------:R-:W-:Y:S02]  /*12050*/  FFMA.FTZ R71, R71, c[0x0][0x2d0], -R3.reuse ;  /* 0x0000b40047477a23 */ /* 0x100fe40000010803 */
[--C-:B------:R-:W-:Y:S01]  /*12060*/  FFMA.FTZ R84, R77, c[0x0][0x2d0], -R3.reuse ;  /* 0x0000b4004d547a23 */ /* 0x100fe20000010803 */
[----:B------:R-:W-:Y:S01]  /*12070*/  MUFU.EX2 R227, R5 ;  /* 0x0000000500e37308 */ /* 0x000fe20000000800 */
[----:B---3--:R-:W-:Y:S02]  /*12080*/  FFMA.FTZ R0, R22, c[0x0][0x2d0], -R4 ;  /* 0x0000b40016007a23 */ /* 0x008fe40000010804 */
[--C-:B------:R-:W-:Y:S02]  /*12090*/  FFMA.FTZ R79, R79, c[0x0][0x2d0], -R3.reuse ;  /* 0x0000b4004f4f7a23 */ /* 0x100fe40000010803 */
[----:B------:R-:W-:-:S02]  /*120a0*/  FFMA.FTZ R78, R78, c[0x0][0x2d0], -R3 ;  /* 0x0000b4004e4e7a23 */ /* 0x000fc40000010803 */
[--C-:B------:R-:W-:Y:S01]  /*120b0*/  FFMA.FTZ R92, R92, c[0x0][0x2d0], -R3.reuse ;  /* 0x0000b4005c5c7a23 */ /* 0x100fe20000010803 */
[----:B------:R1:W3:Y:S01]  /*120c0*/  MUFU.EX2 R171, R0 ;  /* 0x0000000000ab7308 */ /* 0x0002e20000000800 */
[--C-:B------:R-:W-:Y:S02]  /*120d0*/  FFMA.FTZ R144, R83, c[0x0][0x2d0], -R3.reuse ;  /* 0x0000b40053907a23 */ /* 0x100fe40000010803 */
[--C-:B------:R-:W-:Y:S02]  /*120e0*/  FFMA.FTZ R145, R81, c[0x0][0x2d0], -R3.reuse ;  /* 0x0000b40051917a23 */ /* 0x100fe40000010803 */
[--C-:B------:R-:W-:Y:S02]  /*120f0*/  FFMA.FTZ R150, R76, c[0x0][0x2d0], -R3.reuse ;  /* 0x0000b4004c967a23 */ /* 0x100fe40000010803 */
[--C-:B------:R-:W-:Y:S01]  /*12100*/  FFMA.FTZ R164, R75, c[0x0][0x2d0], -R3.reuse ;  /* 0x0000b4004ba47a23 */ /* 0x100fe20000010803 */
[----:B------:R-:W-:Y:S01]  /*12110*/  MUFU.EX2 R191, R78 ;  /* 0x0000004e00bf7308 */ /* 0x000fe20000000800 */
[----:B------:R-:W-:-:S02]  /*12120*/  FFMA.FTZ R163, R74, c[0x0][0x2d0], -R3 ;  /* 0x0000b4004aa37a23 */ /* 0x000fc40000010803 */
[----:B-1----:R-:W-:Y:S01]  /*12130*/  FFMA.FTZ R0, R25, c[0x0][0x2d0], -R4 ;  /* 0x0000b40019007a23 */ /* 0x002fe20000010804 */
[----:B---3--:R-:W-:-:S04]  /*12140*/  F2FP.BF16.PACK_AB R22, R171, R165 ;  /* 0x000000a5ab16723e */ /* 0x008fc800000010ff */
[----:B------:R-:W-:Y:S08]  /*12150*/  MUFU.EX2 R185, R147 ;  /* 0x0000009300b97308 */ /* 0x000ff00000000800 */
[----:B------:R1:W-:Y:S08]  /*12160*/  MUFU.EX2 R184, R0 ;  /* 0x0000000000b87308 */ /* 0x0003f00000000800 */
[----:B------:R-:W-:Y:S01]  /*12170*/  MUFU.EX2 R186, R146 ;  /* 0x0000009200ba7308 */ /* 0x000fe20000000800 */
[----:B-1----:R-:W-:-:S07]  /*12180*/  FFMA.FTZ R0, R26, c[0x0][0x2d0], -R4 ;  /* 0x0000b4001a007a23 */ /* 0x002fce0000010804 */
[----:B------:R1:W3:Y:S02]  /*12190*/  MUFU.EX2 R222, R0 ;  /* 0x0000000000de7308 */ /* 0x0002e40000000800 */
[----:B-1----:R-:W-:-:S06]  /*121a0*/  FFMA.FTZ R0, R36, c[0x0][0x2d0], -R4 ;  /* 0x0000b40024007a23 */ /* 0x002fcc0000010804 */
[----:B------:R1:W4:Y:S02]  /*121b0*/  MUFU.EX2 R226, R0 ;  /* 0x0000000000e27308 */ /* 0x0003240000000800 */
[----:B-1----:R-:W-:Y:S01]  /*121c0*/  FFMA.FTZ R0, R12, c[0x0][0x2d0], -R3 ;  /* 0x0000b4000c007a23 */ /* 0x002fe20000010803 */
[----:B---3--:R-:W-:Y:S02]  /*121d0*/  F2FP.BF16.PACK_AB R12, R222, R184 ;  /* 0x000000b8de0c723e */ /* 0x008fe400000010ff */
[----:B----4-:R-:W-:-:S03]  /*121e0*/  F2FP.BF16.PACK_AB R14, R226, R224 ;  /* 0x000000e0e20e723e */ /* 0x010fc600000010ff */
[----:B------:R1:W-:Y:S02]  /*121f0*/  MUFU.EX2 R157, R0 ;  /* 0x00000000009d7308 */ /* 0x0003e40000000800 */
[----:B-1----:R-:W-:-:S06]  /*12200*/  FFMA.FTZ R0, R13, c[0x0][0x2d0], -R3 ;  /* 0x0000b4000d007a23 */ /* 0x002fcc0000010803 */
[----:B------:R1:W3:Y:S02]  /*12210*/  MUFU.EX2 R151, R0 ;  /* 0x0000000000977308 */ /* 0x0002e40000000800 */
[----:B-1----:R-:W-:-:S06]  /*12220*/  FFMA.FTZ R0, R16, c[0x0][0x2d0], -R3 ;  /* 0x0000b40010007a23 */ /* 0x002fcc0000010803 */
[----:B------:R1:W-:Y:S02]  /*12230*/  MUFU.EX2 R159, R0 ;  /* 0x00000000009f7308 */ /* 0x0003e40000000800 */
[----:B-1----:R-:W-:-:S06]  /*12240*/  FFMA.FTZ R0, R18, c[0x0][0x2d0], -R3 ;  /* 0x0000b40012007a23 */ /* 0x002fcc0000010803 */
[----:B------:R1:W-:Y:S02]  /*12250*/  MUFU.EX2 R162, R0 ;  /* 0x0000000000a27308 */ /* 0x0003e40000000800 */
[----:B-1----:R-:W-:Y:S01]  /*12260*/  FFMA.FTZ R0, R21, c[0x0][0x2d0], -R3 ;  /* 0x0000b40015007a23 */ /* 0x002fe20000010803 */
[----:B---3--:R-:W-:-:S05]  /*12270*/  F2FP.BF16.PACK_AB R21, R151, R157 ;  /* 0x0000009d9715723e */ /* 0x008fca00000010ff */
[----:B------:R1:W-:Y:S02]  /*12280*/  MUFU.EX2 R183, R0 ;  /* 0x0000000000b77308 */ /* 0x0003e40000000800 */
[----:B-1----:R-:W-:-:S06]  /*12290*/  FFMA.FTZ R0, R24, c[0x0][0x2d0], -R3 ;  /* 0x0000b40018007a23 */ /* 0x002fcc0000010803 */
        /* <DEDUP_REMOVED lines=10> */
[----:B------:R-:W-:Y:S08]  /*12340*/  MUFU.EX2 R171, R152 ;  /* 0x0000009800ab7308 */ /* 0x000ff00000000800 */
[----:B------:R1:W-:Y:S02]  /*12350*/  MUFU.EX2 R114, R0 ;  /* 0x0000000000727308 */ /* 0x0003e40000000800 */
[----:B-1----:R-:W-:Y:S01]  /*12360*/  FFMA.FTZ R0, R20, c[0x0][0x2d0], -R2 ;  /* 0x0000b40014007a23 */ /* 0x002fe20000010802 */
[----:B------:R-:W-:-:S05]  /*12370*/  F2FP.BF16.PACK_AB R20, R160, R161 ;  /* 0x000000a1a014723e */ /* 0x000fca00000010ff */
[----:B------:R-:W-:Y:S08]  /*12380*/  MUFU.EX2 R161, R69 ;  /* 0x0000004500a17308 */ /* 0x000ff00000000800 */
[----:B------:R1:W3:Y:S08]  /*12390*/  MUFU.EX2 R113, R0 ;  /* 0x0000000000717308 */ /* 0x0002f00000000800 */
[----:B------:R-:W-:Y:S01]  /*123a0*/  MUFU.EX2 R160, R79 ;  /* 0x0000004f00a07308 */ /* 0x000fe20000000800 */
[----:B-1----:R-:W-:Y:S01]  /*123b0*/  FFMA.FTZ R0, R29, c[0x0][0x2d0], -R2 ;  /* 0x0000b4001d007a23 */ /* 0x002fe20000010802 */
[----:B---3--:R-:W-:-:S06]  /*123c0*/  F2FP.BF16.PACK_AB R16, R113, R114 ;  /* 0x000000727110723e */ /* 0x008fcc00000010ff */
[----:B------:R-:W-:Y:S08]  /*123d0*/  MUFU.EX2 R69, R164 ;  /* 0x000000a400457308 */ /* 0x000ff00000000800 */
[----:B------:R1:W-:Y:S02]  /*123e0*/  MUFU.EX2 R156, R0 ;  /* 0x00000000009c7308 */ /* 0x0003e40000000800 */
[----:B-1----:R-:W-:-:S06]  /*123f0*/  FFMA.FTZ R0, R32, c[0x0][0x2d0], -R2 ;  /* 0x0000b40020007a23 */ /* 0x002fcc0000010802 */
[----:B------:R1:W3:Y:S02]  /*12400*/  MUFU.EX2 R158, R0 ;  /* 0x00000000009e7308 */ /* 0x0002e40000000800 */
[----:B-1----:R-:W-:Y:S01]  /*12410*/  FFMA.FTZ R0, R33, c[0x0][0x2d0], -R2 ;  /* 0x0000b40021007a23 */ /* 0x002fe20000010802 */
[----:B---3--:R-:W-:-:S05]  /*12420*/  F2FP.BF16.PACK_AB R18, R158, R156 ;  /* 0x0000009c9e12723e */ /* 0x008fca00000010ff */
[----:B------:R1:W-:Y:S02]  /*12430*/  MUFU.EX2 R182, R0 ;  /* 0x0000000000b67308 */ /* 0x0003e40000000800 */
[----:B-1----:R-:W-:-:S06]  /*12440*/  FFMA.FTZ R0, R34, c[0x0][0x2d0], -R2 ;  /* 0x0000b40022007a23 */ /* 0x002fcc0000010802 */
[----:B------:R1:W-:Y:S02]  /*12450*/  MUFU.EX2 R217, R0 ;  /* 0x0000000000d97308 */ /* 0x0003e40000000800 */
[----:B-1----:R-:W-:-:S05]  /*12460*/  FMUL.FTZ R0, R68, c[0x0][0x2d0] ;  /* 0x0000b40044007a20 */ /* 0x002fca0000410000 */
[----:B------:R-:W-:-:S05]  /*12470*/  FSEL R0, R0, RZ, P0 ;  /* 0x000000ff00007208 */ /* 0x000fca0000000000 */
[--C-:B------:R-:W-:Y:S02]  /*12480*/  FFMA.FTZ R5, R9, c[0x0][0x2d0], -R0.reuse ;  /* 0x0000b40009057a23 */ /* 0x100fe40000010800 */
[--C-:B------:R-:W-:Y:S02]  /*12490*/  FFMA.FTZ R6, R31, c[0x0][0x2d0], -R0.reuse ;  /* 0x0000b4001f067a23 */ /* 0x100fe40000010800 */
[----:B------:R1:W-:Y:S01]  /*124a0*/  MUFU.EX2 R115, R5 ;  /* 0x0000000500737308 */ /* 0x0003e20000000800 */
[----:B------:R-:W3:Y:S01]  /*124b0*/  LDSM.16.MT88.4 R28, [R197+0x800] ;  /* 0x00080000c51c783b */ /* 0x000ee20000004200 */
[--C-:B------:R-:W-:Y:S02]  /*124c0*/  FFMA.FTZ R94, R72, c[0x0][0x2d0], -R0.reuse ;  /* 0x0000b400485e7a23 */ /* 0x100fe40000010800 */
[--C-:B------:R-:W-:Y:S02]  /*124d0*/  FFMA.FTZ R176, R61, c[0x0][0x2d0], -R0.reuse ;  /* 0x0000b4003db07a23 */ /* 0x100fe40000010800 */
[----:B------:R-:W-:-:S02]  /*124e0*/  FFMA.FTZ R175, R60, c[0x0][0x2d0], -R0 ;  /* 0x0000b4003caf7a23 */ /* 0x000fc40000010800 */
[----:B------:R-:W-:Y:S01]  /*124f0*/  MUFU.EX2 R213, R6 ;  /* 0x0000000600d57308 */ /* 0x000fe20000000800 */
[--C-:B------:R-:W-:Y:S02]  /*12500*/  FFMA.FTZ R174, R59, c[0x0][0x2d0], -R0.reuse ;  /* 0x0000b4003bae7a23 */ /* 0x100fe40000010800 */
[--C-:B------:R-:W-:Y:S02]  /*12510*/  FFMA.FTZ R173, R56, c[0x0][0x2d0], -R0.reuse ;  /* 0x0000b40038ad7a23 */ /* 0x100fe40000010800 */
[----:B-1----:R-:W-:-:S03]  /*12520*/  FFMA.FTZ R5, R10, c[0x0][0x2d0], -R0 ;  /* 0x0000b4000a057a23 */ /* 0x002fc60000010800 */
[----:B------:R-:W-:Y:S08]  /*12530*/  MUFU.EX2 R94, R94 ;  /* 0x0000005e005e7308 */ /* 0x000ff00000000800 */
[----:B------:R1:W4:Y:S02]  /*12540*/  MUFU.EX2 R112, R5 ;  /* 0x0000000500707308 */ /* 0x0003240000000800 */
[----:B-1----:R-:W-:Y:S01]  /*12550*/  FFMA.FTZ R5, R11, c[0x0][0x2d0], -R0 ;  /* 0x0000b4000b057a23 */ /* 0x002fe20000010800 */
[----:B----4-:R-:W-:Y:S01]  /*12560*/  F2FP.BF16.PACK_AB R17, R112, R115 ;  /* 0x000000737011723e */ /* 0x010fe200000010ff */
[----:B------:R-:W-:-:S04]  /*12570*/  FADD.FTZ R90, R115, R112 ;  /* 0x00000070735a7221 */ /* 0x000fc80000010000 */
[----:B------:R1:W-:Y:S02]  /*12580*/  MUFU.EX2 R181, R5 ;  /* 0x0000000500b57308 */ /* 0x0003e40000000800 */
[----:B-1----:R-:W-:Y:S01]  /*12590*/  FFMA.FTZ R5, R23, c[0x0][0x2d0], -R0 ;  /* 0x0000b40017057a23 */ /* 0x002fe20000010800 */
[----:B------:R-:W-:-:S05]  /*125a0*/  F2FP.BF16.PACK_AB R23, R162, R159 ;  /* 0x0000009fa217723e */ /* 0x000fca00000010ff */
[----:B------:R1:W4:Y:S02]  /*125b0*/  MUFU.EX2 R212, R5 ;  /* 0x0000000500d47308 */ /* 0x0003240000000800 */
[C---:B------:R-:W-:Y:S08]  /*125c0*/  HMMA.16816.F32.BF16 R8, R20.reuse, R48, RZ ;  /* 0x000000301408723c */ /* 0x040ff000000418ff */
[----:B-----5:R-:W-:Y:S01]  /*125d0*/  HMMA.16816.F32.BF16 R36, R20, R44, RZ ;  /* 0x0000002c1424723c */ /* 0x020fe200000418ff */
[----:B-1----:R-:W-:Y:S01]  /*125e0*/  FFMA.FTZ R5, R35, c[0x0][0x2d0], -R0 ;  /* 0x0000b40023057a23 */ /* 0x002fe20000010800 */
[----:B----4-:R-:W-:-:S03]  /*125f0*/  F2FP.BF16.PACK_AB R19, R212, R181 ;  /* 0x000000b5d413723e */ /* 0x010fc600000010ff */
[----:B------:R1:W4:Y:S04]  /*12600*/  MUFU.EX2 R214, R5 ;  /* 0x0000000500d67308 */ /* 0x0003280000000800 */
[----:B------:R-:W-:Y:S08]  /*12610*/  HMMA.16816.F32.BF16 R32, R16, R48, RZ ;  /* 0x000000301020723c */ /* 0x000ff000000418ff */
[----:B------:R-:W-:Y:S01]  /*12620*/  HMMA.16816.F32.BF16 R128, R12, R40, R8 ;  /* 0x000000280c80723c */ /* 0x000fe20000041808 */
[----:B-1----:R-:W-:-:S06]  /*12630*/  FFMA.FTZ R5, R52, c[0x0][0x2d0], -R0 ;  /* 0x0000b40034057a23 */ /* 0x002fcc0000010800 */
[----:B------:R-:W-:Y:S01]  /*12640*/  F2FP.BF16.PACK_AB R8, R217, R182 ;  /* 0x000000b6d908723e */ /* 0x000fe200000010ff */
[----:B------:R1:W-:Y:S01]  /*12650*/  MUFU.EX2 R218, R5 ;  /* 0x0000000500da7308 */ /* 0x0003e20000000800 */
[----:B------:R-:W-:Y:S01]  /*12660*/  F2FP.BF16.PACK_AB R10, R227, R219 ;  /* 0x000000dbe30a723e */ /* 0x000fe200000010ff */
[----:B------:R-:W-:Y:S01]  /*12670*/  HMMA.16816.F32.BF16 R24, R16, R44, RZ ;  /* 0x0000002c1018723c */ /* 0x000fe200000418ff */
[----:B----4-:R-:W-:-:S07]  /*12680*/  F2FP.BF16.PACK_AB R9, R214, R213 ;  /* 0x000000d5d609723e */ /* 0x010fce00000010ff */
[----:B---3--:R-:W-:Y:S01]  /*12690*/  HMMA.16816.F32.BF16 R140, R12, R28, R36 ;  /* 0x0000001c0c8c723c */ /* 0x008fe20000041824 */
[----:B------:R-:W-:Y:S01]  /*126a0*/  LDSM.16.MT88.4 R36, [R194+0x800] ;  /* 0x00080000c224783b */ /* 0x000fe20000004200 */
[----:B-1----:R-:W-:-:S04]  /*126b0*/  FFMA.FTZ R5, R53, c[0x0][0x2d0], -R0 ;  /* 0x0000b40035057a23 */ /* 0x002fc80000010800 */
        /* <DEDUP_REMOVED lines=8> */
[----:B------:R-:W-:Y:S01]  /*12740*/  MUFU.EX2 R188, R41 ;  /* 0x0000002900bc7308 */ /* 0x000fe20000000800 */
[----:B------:R-:W-:-:S02]  /*12750*/  FFMA.FTZ R151, R73, c[0x0][0x2d0], -R0 ;  /* 0x0000b40049977a23 */ /* 0x000fc40000010800 */
[--C-:B------:R-:W-:Y:S02]  /*12760*/  FFMA.FTZ R29, R57, c[0x0][0x2d0], -R0.reuse ;  /* 0x0000b400391d7a23 */ /* 0x100fe40000010800 */
[--C-:B------:R-:W-:Y:S02]  /*12770*/  FFMA.FTZ R28, R58, c[0x0][0x2d0], -R0.reuse ;  /* 0x0000b4003a1c7a23 */ /* 0x100fe40000010800 */
[--C-:B------:R-:W-:Y:S01]  /*12780*/  FFMA.FTZ R93, R63, c[0x0][0x2d0], -R0.reuse ;  /* 0x0000b4003f5d7a23 */ /* 0x100fe20000010800 */
[----:B------:R-:W-:Y:S01]  /*12790*/  MUFU.EX2 R190, R40 ;  /* 0x0000002800be7308 */ /* 0x000fe20000000800 */
[----:B------:R-:W-:Y:S02]  /*127a0*/  FFMA.FTZ R91, R62, c[0x0][0x2d0], -R0 ;  /* 0x0000b4003e5b7a23 */ /* 0x000fe40000010800 */
[----:B------:R-:W-:-:S04]  /*127b0*/  FADD.FTZ R2, R159, R2 ;  /* 0x000000029f027221 */ /* 0x000fc80000010000 */
[----:B------:R-:W-:Y:S01]  /*127c0*/  FADD.FTZ R76, R162, R2 ;  /* 0x00000002a24c7221 */ /* 0x000fe20000010000 */
[----:B------:R-:W-:Y:S01]  /*127d0*/  MUFU.EX2 R159, R84 ;  /* 0x00000054009f7308 */ /* 0x000fe20000000800 */
[----:B------:R-:W-:-:S04]  /*127e0*/  FADD.FTZ R2, R184, R77 ;  /* 0x0000004db8027221 */ /* 0x000fc80000010000 */
[----:B------:R-:W-:-:S03]  /*127f0*/  FADD.FTZ R2, R222, R2 ;  /* 0x00000002de027221 */ /* 0x000fc60000010000 */
[----:B------:R-:W3:Y:S01]  /*12800*/  MUFU.EX2 R162, R67 ;  /* 0x0000004300a27308 */ /* 0x000ee20000000800 */
        /* <DEDUP_REMOVED lines=8> */
[----:B---3--:R-:W-:-:S04]  /*12890*/  FADD.FTZ R2, R162, R2 ;  /* 0x00000002a2027221 */ /* 0x008fc80000010000 */
[----:B------:R-:W-:-:S03]  /*128a0*/  FADD.FTZ R2, R211, R2 ;  /* 0x00000002d3027221 */ /* 0x000fc60000010000 */
        /* <DEDUP_REMOVED lines=23> */
[----:B------:R-:W-:Y:S04]  /*12a20*/  MUFU.EX2 R183, R150 ;  /* 0x0000009600b77308 */ /* 0x000fe80000000800 */
[----:B---3--:R-:W-:Y:S01]  /*12a30*/  HMMA.16816.F32.BF16 R108, R8, R4, R52 ;  /* 0x00000004086c723c */ /* 0x008fe20000041834 */
[----:B-1----:R-:W-:-:S03]  /*12a40*/  FADD.FTZ R0, R25, R0 ;  /* 0x0000000019007221 */ /* 0x002fc60000010000 */
[----:B------:R-:W-:Y:S01]  /*12a50*/  MUFU.EX2 R71, R170 ;  /* 0x000000aa00477308 */ /* 0x000fe20000000800 */
[----:B------:R-:W-:-:S03]  /*12a60*/  FADD.FTZ R0, R159, R0 ;  /* 0x000000009f007221 */ /* 0x000fc60000010000 */
[----:B------:R-:W-:Y:S01]  /*12a70*/  HMMA.16816.F32.BF16 R52, R16, R50, RZ ;  /* 0x000000321034723c */ /* 0x000fe200000418ff */
[----:B------:R-:W-:-:S04]  /*12a80*/  FADD.FTZ R0, R160, R0 ;  /* 0x00000000a0007221 */ /* 0x000fc80000010000 */
[----:B------:R-:W-:-:S03]  /*12a90*/  FADD.FTZ R0, R191, R0 ;  /* 0x00000000bf007221 */ /* 0x000fc60000010000 */
        /* <DEDUP_REMOVED lines=17> */
[C---:B------:R-:W-:Y:S01]  /*12bb0*/  HMMA.16816.F32.BF16 R72, R8.reuse, R38, R52 ;  /* 0x000000260848723c */ /* 0x040fe20000041834 */
[----:B------:R-:W-:Y:S01]  /*12bc0*/  MUFU.EX2 R27, R167 ;  /* 0x000000a7001b7308 */ /* 0x000fe20000000800 */
[----:B---3--:R-:W-:Y:S11]  /*12bd0*/  F2FP.BF16.PACK_AB R5, R157, R26 ;  /* 0x0000001a9d05723e */ /* 0x008ff600000010ff */
        /* <DEDUP_REMOVED lines=15> */
[----:B------:R-:W-:Y:S01]  /*12cd0*/  MUFU.EX2 R181, R145 ;  /* 0x0000009100b57308 */ /* 0x000fe20000000800 */
[----:B------:R-:W-:Y:S02]  /*12ce0*/  IADD3 R214, R230, -0x2, RZ ;  /* 0xfffffffee6d67810 */ /* 0x000fe40007ffe0ff */
        /* <DEDUP_REMOVED lines=11> */
[----:B------:R-:W-:Y:S01]  /*12da0*/  MUFU.EX2 R25, R177 ;  /* 0x000000b100197308 */ /* 0x000fe20000000800 */
[----:B------:R-:W-:-:S04]  /*12db0*/  FADD.FTZ R3, R189, R3 ;  /* 0x00000003bd037221 */ /* 0x000fc80000010000 */
[----:B------:R-:W-:-:S03]  /*12dc0*/  FADD.FTZ R3, R84, R3 ;  /* 0x0000000354037221 */ /* 0x000fc60000010000 */
[----:B------:R-:W-:Y:S01]  /*12dd0*/  MUFU.EX2 R26, R173 ;  /* 0x000000ad001a7308 */ /* 0x000fe20000000800 */
[----:B------:R-:W-:-:S04]  /*12de0*/  FADD.FTZ R3, R94, R3 ;  /* 0x000000035e037221 */ /* 0x000fc80000010000 */
[----:B------:R-:W-:Y:S01]  /*12df0*/  FADD.FTZ R3, R93, R3 ;  /* 0x000000035d037221 */ /* 0x000fe20000010000 */
        /* <DEDUP_REMOVED lines=11> */
[C---:B-1----:R-:W-:Y:S01]  /*12eb0*/  HMMA.16816.F32.BF16 R60, R4.reuse, R12, R108 ;  /* 0x0000000c043c723c */ /* 0x042fe2000004186c */
[----:B------:R-:W1:Y:S07]  /*12ec0*/  MUFU.EX2 R109, R149 ;  /* 0x00000095006d7308 */ /* 0x000e6e0000000800 */
[----:B------:R-:W-:Y:S01]  /*12ed0*/  HMMA.16816.F32.BF16 R40, R4, R14, R80 ;  /* 0x0000000e0428723c */ /* 0x000fe20000041850 */
[----:B------:R-:W3:Y:S06]  /*12ee0*/  MUFU.EX2 R108, R92 ;  /* 0x0000005c006c7308 */ /* 0x000eec0000000800 */
[----:B------:R-:W-:Y:S01]  /*12ef0*/  FADD.FTZ R4, R217, R16 ;  /* 0x00000010d9047221 */ /* 0x000fe20000010000 */
[C---:B------:R-:W-:Y:S01]  /*12f00*/  HMMA.16816.F32.BF16 R36, R8.reuse, R12, R112 ;  /* 0x0000000c0824723c */ /* 0x040fe20000041870 */
[----:B------:R-:W4:Y:S01]  /*12f10*/  LDSM.16.MT88.4 R16, [R197+0x1800] ;  /* 0x00180000c510783b */ /* 0x000f220000004200 */
[----:B------:R-:W-:Y:S01]  /*12f20*/  MUFU.EX2 R92, R154 ;  /* 0x0000009a005c7308 */ /* 0x000fe20000000800 */
[----:B------:R-:W-:Y:S01]  /*12f30*/  FADD.FTZ R24, R219, R4 ;  /* 0x00000004db187221 */ /* 0x000fe20000010000 */
[----:B-1----:R-:W-:Y:S01]  /*12f40*/  F2FP.BF16.PACK_AB R4, R184, R109 ;  /* 0x0000006db804723e */ /* 0x002fe200000010ff */
[----:B------:R-:W-:Y:S01]  /*12f50*/  LDSM.16.MT88.4 R112, [R197+0x2000] ;  /* 0x00200000c570783b */ /* 0x000fe20000004200 */
[----:B------:R-:W-:Y:S01]  /*12f60*/  F2FP.BF16.PACK_AB R6, R186, R185 ;  /* 0x000000b9ba06723e */ /* 0x000fe200000010ff */
[----:B------:R-:W-:Y:S01]  /*12f70*/  FADD.FTZ R24, R227, R24 ;  /* 0x00000018e3187221 */ /* 0x000fe20000010000 */
[----:B------:R-:W-:Y:S01]  /*12f80*/  HMMA.16816.F32.BF16 R28, R8, R14, R20 ;  /* 0x0000000e081c723c */ /* 0x000fe20000041814 */
[----:B------:R-:W1:Y:S01]  /*12f90*/  LDSM.16.MT88.4 R20, [R193+0x1800] ;  /* 0x00180000c114783b */ /* 0x000e620000004200 */
[----:B---3--:R-:W-:Y:S01]  /*12fa0*/  F2FP.BF16.PACK_AB R5, R182, R108 ;  /* 0x0000006cb605723e */ /* 0x008fe200000010ff */
[----:B------:R-:W3:Y:S01]  /*12fb0*/  MUFU.EX2 R81, R166 ;  /* 0x000000a600517308 */ /* 0x000ee20000000800 */
[----:B------:R-:W-:Y:S01]  /*12fc0*/  F2FP.BF16.PACK_AB R7, R183, R181 ;  /* 0x000000b5b707723e */ /* 0x000fe200000010ff */
[----:B------:R-:W5:Y:S04]  /*12fd0*/  LDSM.16.MT88.4 R12, [R194+0x1800] ;  /* 0x00180000c20c783b */ /* 0x000f680000004200 */
[----:B------:R-:W2:Y:S02]  /*12fe0*/  LDSM.16.MT88.4 R8, [R196+0x1800] ;  /* 0x00180000c408783b */ /* 0x000ea40000004200 */
[----:B------:R-:W-:Y:S08]  /*12ff0*/  MUFU.EX2 R82, R169 ;  /* 0x000000a900527308 */ /* 0x000ff00000000800 */
[----:B------:R-:W4:Y:S01]  /*13000*/  MUFU.EX2 R83, R168 ;  /* 0x000000a800537308 */ /* 0x000f220000000800 */
[----:B---3--:R-:W-:-:S07]  /*13010*/  F2FP.BF16.PACK_AB R160, R71, R81 ;  /* 0x0000005147a0723e */ /* 0x008fce00000010ff */
[----:B------:R-:W3:Y:S01]  /*13020*/  MUFU.EX2 R80, R163 ;  /* 0x000000a300507308 */ /* 0x000ee20000000800 */
[----:B----4-:R-:W-:Y:S01]  /*13030*/  HMMA.16816.F32.BF16 R52, R4, R16, R52 ;  /* 0x000000100434723c */ /* 0x010fe20000041834 */
[----:B------:R-:W-:-:S07]  /*13040*/  F2FP.BF16.PACK_AB R162, R83, R82 ;  /* 0x0000005253a2723e */ /* 0x000fce00000010ff */
[----:B-1----:R-:W-:Y:S01]  /*13050*/  HMMA.16816.F32.BF16 R64, R4, R20, R64 ;  /* 0x000000140440723c */ /* 0x002fe20000041840 */
[----:B---3--:R-:W-:Y:S02]  /*13060*/  F2FP.BF16.PACK_AB R161, R80, R69 ;  /* 0x0000004550a1723e */ /* 0x008fe400000010ff */
[----:B------:R-:W-:-:S05]  /*13070*/  F2FP.BF16.PACK_AB R163, R70, R27 ;  /* 0x0000001b46a3723e */ /* 0x000fca00000010ff */
[C---:B------:R-:W-:Y:S08]  /*13080*/  HMMA.16816.F32.BF16 R56, R4.reuse, R22, R56 ;  /* 0x000000160438723c */ /* 0x040ff00000041838 */
[C---:B------:R-:W-:Y:S08]  /*13090*/  HMMA.16816.F32.BF16 R48, R4.reuse, R18, R48 ;  /* 0x000000120430723c */ /* 0x040ff00000041830 */
[C---:B-----5:R-:W-:Y:S08]  /*130a0*/  HMMA.16816.F32.BF16 R44, R4.reuse, R12, R44 ;  /* 0x0000000c042c723c */ /* 0x060ff0000004182c */
[C---:B------:R-:W-:Y:S08]  /*130b0*/  HMMA.16816.F32.BF16 R32, R4.reuse, R14, R32 ;  /* 0x0000000e0420723c */ /* 0x040ff00000041820 */
[C---:B--2---:R-:W-:Y:S08]  /*130c0*/  HMMA.16816.F32.BF16 R36, R4.reuse, R8, R36 ;  /* 0x000000080424723c */ /* 0x044ff00000041824 */
        /* <DEDUP_REMOVED lines=23> */
[----:B------:R-:W-:Y:S01]  /*13240*/  HMMA.16816.F32.BF16 R132, R160, R120, R64 ;  /* 0x00000078a084723c */ /* 0x000fe20000041840 */
[----:B------:R-:W-:Y:S01]  /*13250*/  FADD.FTZ R5, R109, R2 ;  /* 0x000000026d057221 */ /* 0x000fe20000010000 */
[----:B------:R-:W2:Y:S01]  /*13260*/  MUFU.EX2 R14, R175 ;  /* 0x000000af000e7308 */ /* 0x000ea20000000800 */
[----:B------:R-:W-:Y:S02]  /*13270*/  FADD.FTZ R4, R158, R4 ;  /* 0x000000049e047221 */ /* 0x000fe40000010000 */
[----:B------:R-:W-:-:S03]  /*13280*/  @P1 IMAD.HI.U32 R2, R231, c[0x0][0x2c8], RZ ;  /* 0x0000b200e7021a27 */ /* 0x000fc600078e00ff */
[C---:B------:R-:W-:Y:S01]  /*13290*/  HMMA.16816.F32.BF16 R136, R160.reuse, R122, R56 ;  /* 0x0000007aa088723c */ /* 0x040fe20000041838 */
[----:B------:R-:W-:Y:S01]  /*132a0*/  FADD.FTZ R4, R188, R4 ;  /* 0x00000004bc047221 */ /* 0x000fe20000010000 */
[----:B------:R-:W5:Y:S01]  /*132b0*/  MUFU.EX2 R24, R174 ;  /* 0x000000ae00187308 */ /* 0x000f620000000800 */
[----:B------:R-:W-:Y:S01]  /*132c0*/  FADD.FTZ R6, R108, R0 ;  /* 0x000000006c067221 */ /* 0x000fe20000010000 */
[----:B------:R-:W-:Y:S01]  /*132d0*/  MOV R0, R231 ;  /* 0x000000e700007202 */ /* 0x000fe20000000f00 */
[----:B------:R-:W-:Y:S01]  /*132e0*/  FADD.FTZ R4, R190, R4 ;  /* 0x00000004be047221 */ /* 0x000fe20000010000 */
[----:B------:R-:W-:Y:S01]  /*132f0*/  @P1 SHF.R.U32.HI R0, RZ, c[0x0][0x2cc], R2 ;  /* 0x0000b300ff001a19 */ /* 0x000fe20000011602 */
[----:B------:R-:W-:Y:S01]  /*13300*/  FADD.FTZ R5, R184, R5 ;  /* 0x00000005b8057221 */ /* 0x000fe20000010000 */
[----:B----4-:R-:W-:Y:S01]  /*13310*/  F2FP.BF16.PACK_AB R96, R13, R7 ;  /* 0x000000070d60723e */ /* 0x010fe200000010ff */
[----:B------:R-:W-:Y:S01]  /*13320*/  FADD.FTZ R6, R182, R6 ;  /* 0x00000006b6067221 */ /* 0x000fe20000010000 */
[----:B------:R-:W-:Y:S01]  /*13330*/  IADD3 R2, R229, R0, RZ ;  /* 0x00000000e5027210 */ /* 0x000fe20007ffe0ff */
[----:B------:R-:W-:Y:S01]  /*13340*/  FADD.FTZ R0, R90, R4 ;  /* 0x000000045a007221 */ /* 0x000fe20000010000 */
[----:B--2---:R-:W-:Y:S01]  /*13350*/  F2FP.BF16.PACK_AB R97, R14, R12 ;  /* 0x0000000c0e61723e */ /* 0x004fe200000010ff */
[----:B------:R-:W-:Y:S01]  /*13360*/  FADD.FTZ R5, R185, R5 ;  /* 0x00000005b9057221 */ /* 0x000fe20000010000 */
[----:B-1----:R-:W-:Y:S01]  /*13370*/  HMMA.16816.F32.BF16 R148, R160, R104, R44 ;  /* 0x00000068a094723c */ /* 0x002fe2000004182c */
[----:B------:R-:W-:-:S02]  /*13380*/  FADD.FTZ R0, R92, R0 ;  /* 0x000000005c007221 */ /* 0x000fc40000010000 */
[----:B------:R-:W-:Y:S01]  /*13390*/  FADD.FTZ R6, R181, R6 ;  /* 0x00000006b5067221 */ /* 0x000fe20000010000 */
[----:B-----5:R-:W-:Y:S01]  /*133a0*/  F2FP.BF16.PACK_AB R99, R26, R24 ;  /* 0x000000181a63723e */ /* 0x020fe200000010ff */
        /* <DEDUP_REMOVED lines=16> */
[----:B------:R-:W-:Y:S01]  /*134b0*/  MOV R16, c[0x0][0x32c] ;  /* 0x0000cb0000107a02 */ /* 0x000fe20000000f00 */
[----:B------:R-:W-:Y:S01]  /*134c0*/  HMMA.16816.F32.BF16 R128, R96, R120, R128 ;  /* 0x000000786080723c */ /* 0x000fe20000041880 */
[----:B------:R-:W-:Y:S02]  /*134d0*/  FADD.FTZ R0, R82, R5 ;  /* 0x0000000552007221 */ /* 0x000fe40000010000 */
[----:B------:R-:W-:Y:S01]  /*134e0*/  ISETP.GE.AND P0, PT, R16, 0x1, PT ;  /* 0x000000011000780c */ /* 0x000fe20003f06270 */
[----:B------:R-:W-:Y:S02]  /*134f0*/  FADD.FTZ R3, R24, R3 ;  /* 0x0000000318037221 */ /* 0x000fe40000010000 */
[----:B------:R-:W-:-:S02]  /*13500*/  FADD.FTZ R5, R27, R6 ;  /* 0x000000061b057221 */ /* 0x000fc40000010000 */
[----:B------:R-:W-:Y:S01]  /*13510*/  HMMA.16816.F32.BF16 R108, R96, R104, R76 ;  /* 0x00000068606c723c */ /* 0x000fe2000004184c */
[----:B------:R-:W-:Y:S02]  /*13520*/  FADD.FTZ R4, R15, R4 ;  /* 0x000000040f047221 */ /* 0x000fe40000010000 */
[----:B------:R-:W-:Y:S01]  /*13530*/  FADD.FTZ R247, R26, R3 ;  /* 0x000000031af77221 */ /* 0x000fe20000010000 */
[----:B------:R-:W-:Y:S01]  /*13540*/  IADD3 R3, R2, c[0x0][0x328], RZ ;  /* 0x0000ca0002037a10 */ /* 0x000fe20007ffe0ff */
[----:B------:R-:W-:Y:S02]  /*13550*/  FADD.FTZ R229, R83, R0 ;  /* 0x0000000053e57221 */ /* 0x000fe40000010000 */
[----:B------:R-:W-:Y:S01]  /*13560*/  FADD.FTZ R227, R70, R5 ;  /* 0x0000000546e37221 */ /* 0x000fe20000010000 */
[----:B---3--:R-:W-:Y:S01]  /*13570*/  HMMA.16816.F32.BF16 R156, R160, R8, R36 ;  /* 0x00000008a09c723c */ /* 0x008fe20000041824 */
[----:B------:R-:W-:-:S07]  /*13580*/  FADD.FTZ R246, R25, R4 ;  /* 0x0000000419f67221 */ /* 0x000fce0000010000 */
        /* <DEDUP_REMOVED lines=17> */
.L_x_2969:
[----:B------:R-:W-:-:S04]  /*136a0*/  MOV R2, 0x1 ;  /* 0x0000000100027802 */ /* 0x000fc80000000f00 */
[----:B------:R-:W-:-:S13]  /*136b0*/  ISETP.NE.AND P0, PT, R2, c[0x0][0x32c], PT ;  /* 0x0000cb0002007a0c */ /* 0x000fda0003f05270 */
[----:B------:R-:W-:-:S05]  /*136c0*/  @P0 IMAD.HI.U32 R2, R0, c[0x0][0x330], RZ ;  /* 0x0000cc0000020a27 */ /* 0x000fca00078e00ff */
[----:B------:R-:W-:Y:S02]  /*136d0*/  @P0 SHF.R.U32.HI R0, RZ, c[0x0][0x334], R2 ;  /* 0x0000cd00ff000a19 */ /* 0x000fe40000011602 */
.L_x_2970:
[----:B------:R-:W-:Y:S05]  /*136e0*/  BSYNC B0 ;  /* 0x0000000000007941 */ /* 0x000fea0003800000 */
.L_x_2968:
[----:B------:R-:W-:-:S05]  /*136f0*/  MOV R2, c[0x0][0x32c] ;  /* 0x0000cb0000027a02 */ /* 0x000fca0000000f00 */
[----:B------:R-:W-:-:S05]  /*13700*/  IMAD R0, R0, R2, c[0x0][0x32c] ;  /* 0x0000cb0000007624 */ /* 0x000fca00078e0202 */
[----:B------:R-:W-:-:S04]  /*13710*/  IMNMX R3, R3, R0, PT ;  /* 0x0000000003037217 */ /* 0x000fc80003800200 */
.L_x_2967:
        /* <DEDUP_REMOVED lines=11> */
.L_x_3002:
        /* <DEDUP_REMOVED lines=24> */
[----:B------:R-:W2:Y:S04]  /*13950*/  LDL.64 R6, [R1+0x20] ;  /* 0x0000200001067983 */ /* 0x000ea80000100a00 */
[----:B------:R-:W-:Y:S02]  /*13960*/  IMAD R0, R0, c[0x0][0x208], RZ ;  /* 0x0000820000007a24 */ /* 0x000fe400078e02ff */
[----:B------:R-:W3:Y:S02]  /*13970*/  LDL R5, [R1+0x28] ;  /* 0x0000280001057983 */ /* 0x000ee40000100800 */
[----:B------:R-:W-:Y:S04]  /*13980*/  IMAD R0, R216, c[0x0][0x20c], R0 ;  /* 0x00008300d8007a24 */ /* 0x000fe800078e0200 */
[----:B------:R-:W-:Y:S01]  /*13990*/  IMAD.IADD R3, R3, 0x1, R0 ;  /* 0x0000000103037824 */ /* 0x000fe200078e0200 */
[----:B------:R-:W-:Y:S03]  /*139a0*/  SHF.R.S32.HI R0, RZ, 0x1f, R215 ;  /* 0x0000001fff007819 */ /* 0x000fe600000114d7 */
[C---:B------:R-:W-:Y:S04]  /*139b0*/  IMAD.WIDE.U32 R2, R215.reuse, c[0x0][0x218], R2 ;  /* 0x00008600d7027a25 */ /* 0x040fe800078e0002 */
        /* <DEDUP_REMOVED lines=10> */
.L_x_3142:
[----:B------:R-:W-:-:S05]  /*13a60*/  BRA.DIV ~URZ, `(.L_x_2975) ;  /* 0x00013d627f007947 */ /* 0x000fca000b800000 */
[----:B------:R-:W3:Y:S01]  /*13a70*/  SHFL.IDX PT, R2, R0, RZ, 0x181f ;  /* 0x00181fff00027589 */ /* 0x000ee200000e0000 */
[----:B------:R-:W-:Y:S03]  /*13a80*/  LOP3.LUT P2, RZ, R208, 0x100, RZ, 0xc0, !PT ;  /* 0x00000100d0ff7812 */ /* 0x000fe6000784c0ff */
        /* <DEDUP_REMOVED lines=20> */
.L_x_3143:
[----:B-1----:R-:W-:Y:S02]  /*13bd0*/  LOP3.LUT P1, RZ, R208, 0x100, RZ, 0xc0, !PT ;  /* 0x00000100d0ff7812 */ /* 0x002fe4000782c0ff */
[----:B----4-:R-:W-:Y:S05]  /*13be0*/  IADD3 R2, P0, R0, R5, RZ ;  /* 0x0000000500027210 */ /* 0x010fea0007f1e0ff */
[----:B------:R-:W-:Y:S06]  /*13bf0*/  IMAD.X R3, R4, 0x1, R6, P0 ;  /* 0x0000000104037824 */ /* 0x000fec00000e0606 */
[----:B------:R-:W-:Y:S01]  /*13c00*/  @!PT LDS RZ, [RZ] ;  /* 0x00000000fffff984 */ /* 0x000fe20000000800 */
[----:B------:R-:W-:Y:S01]  /*13c10*/  @!PT LDS RZ, [RZ] ;  /* 0x00000000fffff984 */ /* 0x000fe20000000800 */
[----:B------:R-:W-:Y:S01]  /*13c20*/  @!PT LDS RZ, [RZ] ;  /* 0x00000000fffff984 */ /* 0x000fe20000000800 */
[----:B------:R1:W-:Y:S02]  /*13c30*/  LDGSTS.E.BYPASS.LTC128B.128 [R210+0x2100], [R2.64], !P1 ;  /* 0x0210000002d27fae */ /* 0x0003e4000c901d48 */
.L_x_2973:
[----:B-1-34-:R-:W-:Y:S05]  /*13c40*/  BSYNC B0 ;  /* 0x0000000000007941 */ /* 0x01afea0003800000 */
.L_x_2972:
        /* <DEDUP_REMOVED lines=142> */
.L_x_3144:
[----:B------:R-:W-:-:S05]  /*14530*/  BRA.DIV ~URZ, `(.L_x_2979) ;  /* 0x000137f27f007947 */ /* 0x000fca000b800000 */
[----:B------:R-:W3:Y:S01]  /*14540*/  SHFL.IDX PT, R2, R0, RZ, 0x181f ;  /* 0x00181fff00027589 */ /* 0x000ee200000e0000 */
[----:B------:R-:W-:Y:S02]  /*14550*/  LOP3.LUT P1, RZ, R208, 0x100, RZ, 0xc0, !PT ;  /* 0x00000100d0ff7812 */ /* 0x000fe4000782c0ff */
[-C--:B---3--:R-:W-:Y:S05]  /*14560*/  IADD3 R2, P0, R2, R85.reuse, RZ ;  /* 0x0000005502027210 */ /* 0x088fea0007f1e0ff */
[--C-:B--2---:R-:W-:Y:S06]  /*14570*/  IMAD.X R3, R87, 0x1, R86.reuse, P0 ;  /* 0x0000000157037824 */ /* 0x104fec00000e0656 */
        /* <DEDUP_REMOVED lines=20> */
.L_x_3145:
[----:B----4-:R-:W-:Y:S02]  /*146c0*/  LOP3.LUT P1, RZ, R208, 0x100, RZ, 0xc0, !PT ;  /* 0x00000100d0ff7812 */ /* 0x010fe4000782c0ff */
[----:B--2---:R-:W-:Y:S05]  /*146d0*/  IADD3 R2, P0, R0, R85, RZ ;  /* 0x0000005500027210 */ /* 0x004fea0007f1e0ff */
[----:B-1----:R-:W-:Y:S06]  /*146e0*/  IMAD.X R3, R84, 0x1, R86, P0 ;  /* 0x0000000154037824 */ /* 0x002fec00000e0656 */
[----:B------:R-:W-:Y:S01]  /*146f0*/  @!PT LDS RZ, [RZ] ;  /* 0x00000000fffff984 */ /* 0x000fe20000000800 */
[----:B------:R-:W-:Y:S01]  /*14700*/  @!PT LDS RZ, [RZ] ;  /* 0x00000000fffff984 */ /* 0x000fe20000000800 */
[----:B------:R-:W-:Y:S01]  /*14710*/  @!PT LDS RZ, [RZ] ;  /* 0x00000000fffff984 */ /* 0x000fe20000000800 */
[----:B------:R1:W-:Y:S02]  /*14720*/  LDGSTS.E.BYPASS.LTC128B.128 [R210+0x4900], [R2.64], !P1 ;  /* 0x0490000002d27fae */ /* 0x0003e4000c901d48 */
.L_x_2977:
[----:B------:R-:W-:Y:S05]  /*14730*/  BSYNC B0 ;  /* 0x0000000000007941 */ /* 0x000fea0003800000 */
.L_x_2976:
[----:B------:R-:W2:Y:S01]  /*14740*/  LDL R84, [R1+0x44] ;  /* 0x0000440001547983 */ /* 0x000ea20000100800 */
[----:B------:R-:W-:Y:S01]  /*14750*/  IMAD.MOV.U32 R85, RZ, RZ, c[0x0][0x2c4] ;  /* 0x0000b100ff557624 */ /* 0x000fe200078e00ff */
[----:B------:R-:W-:Y:S02]  /*14760*/  LOP3.LUT R166, RZ, c[0x0][0x324], RZ, 0x33, !PT ;  /* 0x0000c900ffa67a12 */ /* 0x000fe400078e33ff */
[----:B------:R-:W2:Y:S02]  /*14770*/  LDL R0, [R1+0x4c] ;  /* 0x00004c0001007983 */ /* 0x000ea40000100800 */
[----:B------:R-:W-:Y:S02]  /*14780*/  ISETP.NE.AND P0, PT, R85, 0x1, PT ;  /* 0x000000015500780c */ /* 0x000fe40003f05270 */
[----:B-1----:R-:W3:Y:S04]  /*14790*/  LDL R2, [R1+0x4] ;  /* 0x0000040001027983 */ /* 0x002ee80000100800 */
[----:B------:R-:W4:Y:S04]  /*147a0*/  LDL R3, [R1] ;  /* 0x0000000001037983 */ /* 0x000f280000100800 */
[----:B------:R-:W0:Y:S01]  /*147b0*/  LDGDEPBAR ;  /* 0x00000000000079af */ /* 0x000e220000000000 */
[----:B--2---:R-:W-:Y:S04]  /*147c0*/  IMAD.IADD R164, R0, 0x1, R84 ;  /* 0x0000000100a47824 */ /* 0x004fe800078e0254 */
[----:B------:R-:W-:Y:S05]  /*147d0*/  @P0 IMAD.HI.U32 R0, R164, c[0x0][0x2c8], RZ ;  /* 0x0000b200a4000a27 */ /* 0x000fea00078e00ff */
[----:B------:R-:W-:Y:S01]  /*147e0*/  @P0 SHF.R.U32.HI R164, RZ, c[0x0][0x2cc], R0 ;  /* 0x0000b300ffa40a19 */ /* 0x000fe20000011600 */
[----:B------:R-:W-:Y:S05]  /*147f0*/  IMAD R0, R214, -0x50, RZ ;  /* 0xffffffb0d6007824 */ /* 0x000fea00078e02ff */
[----:B---3--:R-:W-:Y:S04]  /*14800*/  IADD3 R2, -R2, 0x1, R0 ;  /* 0x0000000102027810 */ /* 0x008fe80007ffe100 */
[----:B----4-:R-:W-:Y:S04]  /*14810*/  IADD3 R84, -R252, R2, R3 ;  /* 0x00000002fc547210 */ /* 0x010fe80007ffe103 */
[----:B------:R-:W-:Y:S01]  /*14820*/  IADD3 R165, R84, c[0x0][0x328], RZ ;  /* 0x0000ca0054a57a10 */ /* 0x000fe20007ffe0ff */
[----:B------:R-:W-:-:S05]  /*14830*/  BRA.DIV ~URZ, `(.L_x_2980) ;  /* 0x000139e27f007947 */ /* 0x000fca000b800000 */
[----:B------:R1:W2:Y:S02]  /*14840*/  SHFL.IDX PT, R2, R164, RZ, 0x1c1f ;  /* 0x001c1fffa4027589 */ /* 0x0002a400000e0000 */
.L_x_3146:
[-C--:B--2---:R-:W-:Y:S01]  /*14850*/  IADD3 R87, R165, R2.reuse, RZ ;  /* 0x00000002a5577210 */ /* 0x084fe20007ffe0ff */
[----:B------:R-:W-:Y:S02]  /*14860*/  IMAD.MOV.U32 R3, RZ, RZ, c[0x0][0x32c] ;  /* 0x0000cb00ff037624 */ /* 0x000fe400078e00ff */
[----:B------:R-:W-:Y:S03]  /*14870*/  IMAD.IADD R166, R166, 0x1, R84 ;  /* 0x00000001a6a67824 */ /* 0x000fe600078e0254 */
[----:B------:R-:W-:Y:S02]  /*14880*/  ISETP.GE.AND P0, PT, R3, 0x1, PT ;  /* 0x000000010300780c */ /* 0x000fe40003f06270 */
[----:B------:R-:W-:Y:S11]  /*14890*/  IADD3 R85, R166, R2, RZ ;  /* 0x00000002a6557210 */ /* 0x000ff60007ffe0ff */
[----:B------:R-:W-:-:S05]  /*148a0*/  @!P0 BRA `(.L_x_2981) ;  /* 0x000001a000008947 */ /* 0x000fca0003800000 */
[----:B------:R-:W2:Y:S01]  /*148b0*/  LDL R3, [R1] ;  /* 0x0000000001037983 */ /* 0x000ea20000100800 */
[----:B------:R-:W-:Y:S01]  /*148c0*/  BSSY B0, `(.L_x_2982) ;  /* 0x0000012000007945 */ /* 0x000fe20003800000 */
[----:B--2---:R-:W-:Y:S04]  /*148d0*/  IADD3 R2, -R252, R3, R2 ;  /* 0x00000003fc027210 */ /* 0x004fe80007ffe102 */
        /* <DEDUP_REMOVED lines=11> */
.L_x_2983:
[----:B------:R-:W-:Y:S04]  /*14990*/  MOV R3, c[0x0][0x32c] ;  /* 0x0000cb0000037a02 */ /* 0x000fe80000000f00 */
[----:B------:R-:W-:Y:S11]  /*149a0*/  ISETP.NE.AND P0, PT, R3, 0x1, PT ;  /* 0x000000010300780c */ /* 0x000ff60003f05270 */
[----:B------:R-:W-:Y:S02]  /*149b0*/  @!UPT UIADD3 URZ, URZ, URZ, URZ ;  /* 0x0000003f3f3ff290 */ /* 0x000fe4000fffe03f */
[----:B------:R-:W-:Y:S05]  /*149c0*/  @P0 IMAD.HI.U32 R3, R2, c[0x0][0x330], RZ ;  /* 0x0000cc0002030a27 */ /* 0x000fea00078e00ff */
[----:B------:R-:W-:Y:S02]  /*149d0*/  @P0 SHF.R.U32.HI R2, RZ, c[0x0][0x334], R3 ;  /* 0x0000cd00ff020a19 */ /* 0x000fe40000011603 */
.L_x_2984:
[----:B------:R-:W-:Y:S05]  /*149e0*/  BSYNC B0 ;  /* 0x0000000000007941 */ /* 0x000fea0003800000 */
.L_x_2982:
[----:B------:R-:W2:Y:S02]  /*149f0*/  LDL R3, [R1+0x4] ;  /* 0x0000040001037983 */ /* 0x000ea40000100800 */
[----:B--2---:R-:W-:Y:S04]  /*14a00*/  IMAD.IADD R3, R0, 0x1, -R3 ;  /* 0x0000000100037824 */ /* 0x004fe800078e0a03 */
[----:B------:R-:W-:Y:S05]  /*14a10*/  IMAD R2, R2, c[0x0][0x32c], R3 ;  /* 0x0000cb0002027a24 */ /* 0x000fea00078e0203 */
[----:B------:R-:W-:Y:S02]  /*14a20*/  IMNMX R85, R85, R2, !PT ;  /* 0x0000000255557217 */ /* 0x000fe40007800200 */
[----:B------:R-:W-:Y:S04]  /*14a30*/  IADD3 R2, R2, c[0x0][0x32c], RZ ;  /* 0x0000cb0002027a10 */ /* 0x000fe80007ffe0ff */
[----:B------:R-:W-:Y:S02]  /*14a40*/  IMNMX R87, R87, R2, PT ;  /* 0x0000000257577217 */ /* 0x000fe40003800200 */
.L_x_2981:
[----:B------:R-:W-:-:S05]  /*14a50*/  BRA.DIV ~URZ, `(.L_x_2985) ;  /* 0x000138327f007947 */ /* 0x000fca000b800000 */
[----:B------:R2:W3:Y:S02]  /*14a60*/  SHFL.IDX PT, R2, R164, 0x1, 0x1c1f ;  /* 0x003c1f00a4027f89 */ /* 0x0004e400000e0000 */
.L_x_3147:
[----:B---3--:R-:W-:Y:S01]  /*14a70*/  IADD3 R86, R165, R2, RZ ;  /* 0x00000002a5567210 */ /* 0x008fe20007ffe0ff */
[----:B------:R-:W-:Y:S02]  /*14a80*/  IMAD.MOV.U32 R3, RZ, RZ, c[0x0][0x32c] ;  /* 0x0000cb00ff037624 */ /* 0x000fe400078e00ff */
[----:B------:R-:W-:Y:S03]  /*14a90*/  IMAD.IADD R84, R166, 0x1, R2 ;  /* 0x00000001a6547824 */ /* 0x000fe600078e0202 */
[----:B------:R-:W-:Y:S11]  /*14aa0*/  ISETP.GE.AND P0, PT, R3, 0x1, PT ;  /* 0x000000010300780c */ /* 0x000ff60003f06270 */
[----:B------:R-:W-:Y:S02]  /*14ab0*/  @!UPT UIADD3 URZ, URZ, URZ, URZ ;  /* 0x0000003f3f3ff290 */ /* 0x000fe4000fffe03f */
[----:B------:R-:W-:-:S05]  /*14ac0*/  @!P0 BRA `(.L_x_2986) ;  /* 0x000001a000008947 */ /* 0x000fca0003800000 */
[----:B------:R-:W3:Y:S01]  /*14ad0*/  LDL R3, [R1] ;  /* 0x0000000001037983 */ /* 0x000ee20000100800 */
[----:B------:R-:W-:Y:S01]  /*14ae0*/  BSSY B0, `(.L_x_2987) ;  /* 0x0000012000007945 */ /* 0x000fe20003800000 */
[----:B---3--:R-:W-:Y:S04]  /*14af0*/  IADD3 R2, -R252, R3, R2 ;  /* 0x00000003fc027210 */ /* 0x008fe80007ffe102 */
        /* <DEDUP_REMOVED lines=11> */
.L_x_2988:
[----:B------:R-:W-:Y:S04]  /*14bb0*/  MOV R3, c[0x0][0x32c] ;  /* 0x0000cb0000037a02 */ /* 0x000fe80000000f00 */
[----:B------:R-:W-:Y:S11]  /*14bc0*/  ISETP.NE.AND P0, PT, R3, 0x1, PT ;  /* 0x000000010300780c */ /* 0x000ff60003f05270 */
[----:B------:R-:W-:Y:S02]  /*14bd0*/  @!UPT UIADD3 URZ, URZ, URZ, URZ ;  /* 0x0000003f3f3ff290 */ /* 0x000fe4000fffe03f */
[----:B------:R-:W-:Y:S05]  /*14be0*/  @P0 IMAD.HI.U32 R3, R2, c[0x0][0x330], RZ ;  /* 0x0000cc0002030a27 */ /* 0x000fea00078e00ff */
[----:B------:R-:W-:Y:S02]  /*14bf0*/  @P0 SHF.R.U32.HI R2, RZ, c[0x0][0x334], R3 ;  /* 0x0000cd00ff020a19 */ /* 0x000fe40000011603 */
.L_x_2989:
[----:B------:R-:W-:Y:S05]  /*14c00*/  BSYNC B0 ;  /* 0x0000000000007941 */ /* 0x000fea0003800000 */
.L_x_2987:
[----:B------:R-:W3:Y:S02]  /*14c10*/  LDL R3, [R1+0x4] ;  /* 0x0000040001037983 */ /* 0x000ee40000100800 */
[----:B---3--:R-:W-:Y:S04]  /*14c20*/  IMAD.IADD R3, R0, 0x1, -R3 ;  /* 0x0000000100037824 */ /* 0x008fe800078e0a03 */
[----:B------:R-:W-:Y:S05]  /*14c30*/  IMAD R2, R2, c[0x0][0x32c], R3 ;  /* 0x0000cb0002027a24 */ /* 0x000fea00078e0203 */
[----:B------:R-:W-:Y:S02]  /*14c40*/  IMNMX R84, R84, R2, !PT ;  /* 0x0000000254547217 */ /* 0x000fe40007800200 */
[----:B------:R-:W-:Y:S04]  /*14c50*/  IADD3 R2, R2, c[0x0][0x32c], RZ ;  /* 0x0000cb0002027a10 */ /* 0x000fe80007ffe0ff */
[----:B------:R-:W-:Y:S02]  /*14c60*/  IMNMX R86, R86, R2, PT ;  /* 0x0000000256567217 */ /* 0x000fe40003800200 */
.L_x_2986:
[----:B------:R-:W-:-:S05]  /*14c70*/  BRA.DIV ~URZ, `(.L_x_2990) ;  /* 0x000136827f007947 */ /* 0x000fca000b800000 */
[----:B------:R3:W4:Y:S02]  /*14c80*/  SHFL.IDX PT, R94, R164, 0x2, 0x1c1f ;  /* 0x005c1f00a45e7f89 */ /* 0x00072400000e0000 */
.L_x_3148:
[----:B----4-:R-:W-:Y:S01]  /*14c90*/  IADD3 R3, R165, R94, RZ ;  /* 0x0000005ea5037210 */ /* 0x010fe20007ffe0ff */
[----:B------:R-:W-:Y:S05]  /*14ca0*/  IMAD.MOV.U32 R2, RZ, RZ, c[0x0][0x32c] ;  /* 0x0000cb00ff027624 */ /* 0x000fea00078e00ff */
[----:B------:R-:W-:Y:S01]  /*14cb0*/  ISETP.GE.AND P0, PT, R2, 0x1, PT ;  /* 0x000000010200780c */ /* 0x000fe20003f06270 */
[----:B------:R-:W-:Y:S11]  /*14cc0*/  IMAD.IADD R2, R166, 0x1, R94 ;  /* 0x00000001a6027824 */ /* 0x000ff600078e025e */
[----:B------:R-:W-:Y:S01]  /*14cd0*/  @!UPT UIADD3 URZ, URZ, URZ, URZ ;  /* 0x0000003f3f3ff290 */ /* 0x000fe2000fffe03f */
[----:B------:R-:W-:-:S05]  /*14ce0*/  @!P0 BRA `(.L_x_2991) ;  /* 0x000001a000008947 */ /* 0x000fca0003800000 */
[----:B------:R-:W4:Y:S01]  /*14cf0*/  LDL R167, [R1] ;  /* 0x0000000001a77983 */ /* 0x000f220000100800 */
[----:B------:R-:W-:Y:S01]  /*14d00*/  BSSY B0, `(.L_x_2992) ;  /* 0x0000012000007945 */ /* 0x000fe20003800000 */
[----:B----4-:R-:W-:Y:S04]  /*14d10*/  IADD3 R94, -R252, R167, R94 ;  /* 0x000000a7fc5e7210 */ /* 0x010fe80007ffe15e */
        /* <DEDUP_REMOVED lines=11> */
.L_x_2993:
[----:B------:R-:W-:Y:S04]  /*14dd0*/  MOV R167, c[0x0][0x32c] ;  /* 0x0000cb0000a77a02 */ /* 0x000fe80000000f00 */
[----:B------:R-:W-:Y:S11]  /*14de0*/  ISETP.NE.AND P0, PT, R167, 0x1, PT ;  /* 0x00000001a700780c */ /* 0x000ff60003f05270 */
[----:B------:R-:W-:Y:S02]  /*14df0*/  @!UPT UIADD3 URZ, URZ, URZ, URZ ;  /* 0x0000003f3f3ff290 */ /* 0x000fe4000fffe03f */
[----:B------:R-:W-:Y:S05]  /*14e00*/  @P0 IMAD.HI.U32 R167, R94, c[0x0][0x330], RZ ;  /* 0x0000cc005ea70a27 */ /* 0x000fea00078e00ff */
[----:B------:R-:W-:Y:S02]  /*14e10*/  @P0 SHF.R.U32.HI R94, RZ, c[0x0][0x334], R167 ;  /* 0x0000cd00ff5e0a19 */ /* 0x000fe400000116a7 */
.L_x_2994:
[----:B------:R-:W-:Y:S05]  /*14e20*/  BSYNC B0 ;  /* 0x0000000000007941 */ /* 0x000fea0003800000 */
.L_x_2992:
[----:B------:R-:W4:Y:S02]  /*14e30*/  LDL R167, [R1+0x4] ;  /* 0x0000040001a77983 */ /* 0x000f240000100800 */
[----:B----4-:R-:W-:Y:S04]  /*14e40*/  IMAD.IADD R167, R0, 0x1, -R167 ;  /* 0x0000000100a77824 */ /* 0x010fe800078e0aa7 */
[----:B------:R-:W-:Y:S05]  /*14e50*/  IMAD R94, R94, c[0x0][0x32c], R167 ;  /* 0x0000cb005e5e7a24 */ /* 0x000fea00078e02a7 */
[----:B------:R-:W-:Y:S02]  /*14e60*/  IMNMX R2, R2, R94, !PT ;  /* 0x0000005e02027217 */ /* 0x000fe40007800200 */
[----:B------:R-:W-:Y:S04]  /*14e70*/  IADD3 R94, R94, c[0x0][0x32c], RZ ;  /* 0x0000cb005e5e7a10 */ /* 0x000fe80007ffe0ff */
[----:B------:R-:W-:Y:S02]  /*14e80*/  IMNMX R3, R3, R94, PT ;  /* 0x0000005e03037217 */ /* 0x000fe40003800200 */
.L_x_2991:
[C---:B------:R-:W-:Y:S02]  /*14e90*/  ISETP.GE.AND P0, PT, R0.reuse, 0x9, PT ;  /* 0x000000090000780c */ /* 0x040fe40003f06270 */
[----:B------:R-:W-:Y:S02]  /*14ea0*/  ISETP.GE.AND P1, PT, R0, 0xa, PT ;  /* 0x0000000a0000780c */ /* 0x000fe40003f26270 */
[----:B------:R-:W-:Y:S02]  /*14eb0*/  LOP3.LUT R208, R208, 0xfffffff7, RZ, 0xc0, !PT ;  /* 0xfffffff7d0d07812 */ /* 0x000fe400078ec0ff */
[C---:B------:R-:W-:Y:S02]  /*14ec0*/  ISETP.GE.AND P3, PT, R0.reuse, 0x19, PT ;  /* 0x000000190000780c */ /* 0x040fe40003f66270 */
[C---:B------:R-:W-:Y:S02]  /*14ed0*/  ISETP.GE.AND P5, PT, R0.reuse, 0x21, PT ;  /* 0x000000210000780c */ /* 0x040fe40003fa6270 */
[----:B------:R-:W-:Y:S02]  /*14ee0*/  ISETP.GE.AND P6, PT, R0, 0x29, PT ;  /* 0x000000290000780c */ /* 0x000fe40003fc6270 */
[----:B------:R-:W-:Y:S02]  /*14ef0*/  LOP3.LUT R209, R209, 0xffffffbf, RZ, 0xc0, !PT ;  /* 0xffffffbfd1d17812 */ /* 0x000fe400078ec0ff */
[----:B------:R-:W-:Y:S02]  /*14f00*/  @P0 LOP3.LUT R208, R208, 0x8, RZ, 0xfc, !PT ;  /* 0x00000008d0d00812 */ /* 0x000fe400078efcff */
[----:B------:R-:W-:Y:S02]  /*14f10*/  ISETP.GT.AND P0, PT, R85, 0x8, !P0 ;  /* 0x000000085500780c */ /* 0x000fe40004704270 */
        /* <DEDUP_REMOVED lines=14> */
[----:B------:R-:W-:Y:S02]  /*15000*/  ISETP.GT.AND P0, PT, R85, 0x11, !P1 ;  /* 0x000000115500780c */ /* 0x000fe40004f04270 */
[----:B------:R-:W-:Y:S07]  /*15010*/  FSEL R184, R20, -INF , !P2 ;  /* 0xff80000014b87808 */ /* 0x000fee0005000000 */
[----:B------:R-:W-:Y:S02]  /*15020*/  @P1 LOP3.LUT R208, R208, 0x10, RZ, 0xfc, !PT ;  /* 0x00000010d0d01812 */ /* 0x000fe400078efcff */
[----:B------:R-:W-:Y:S02]  /*15030*/  ISETP.LT.OR P1, PT, R87, 0x12, P0 ;  /* 0x000000125700780c */ /* 0x000fe40000721670 */
[----:B------:R-:W-:Y:S02]  /*15040*/  LOP3.LUT R208, R208, 0xffffffdf, RZ, 0xc0, !PT ;  /* 0xffffffdfd0d07812 */ /* 0x000fe400078ec0ff */
[----:B------:R-:W-:Y:S02]  /*15050*/  ISETP.GT.AND P0, PT, R85, 0x18, !P3 ;  /* 0x000000185500780c */ /* 0x000fe40005f04270 */
[----:B------:R-:W-:Y:S02]  /*15060*/  @P3 LOP3.LUT R208, R208, 0x20, RZ, 0xfc, !PT ;  /* 0x00000020d0d03812 */ /* 0x000fe400078efcff */
[----:B------:R-:W-:Y:S02]  /*15070*/  ISETP.GE.AND P3, PT, R0, 0x1a, PT ;  /* 0x0000001a0000780c */ /* 0x000fe40003f66270 */
[----:B------:R-:W-:Y:S02]  /*15080*/  LOP3.LUT R208, R208, 0xffffffbf, RZ, 0xc0, !PT ;  /* 0xffffffbfd0d07812 */ /* 0x000fe400078ec0ff */
[----:B------:R-:W-:Y:S02]  /*15090*/  ISETP.LT.OR P4, PT, R87, 0x19, P0 ;  /* 0x000000195700780c */ /* 0x000fe40000781670 */
[----:B------:R-:W-:Y:S02]  /*150a0*/  ISETP.GT.AND P0, PT, R85, 0x19, !P3 ;  /* 0x000000195500780c */ /* 0x000fe40005f04270 */
[----:B------:R-:W-:Y:S02]  /*150b0*/  FSEL R183, R21, -INF , !P1 ;  /* 0xff80000015b77808 */ /* 0x000fe40004800000 */
[----:B------:R-:W-:Y:S03]  /*150c0*/  FSEL R180, R32, -INF , !P4 ;  /* 0xff80000020b47808 */ /* 0x000fe60006000000 */
[----:B------:R-:W-:Y:S02]  /*150d0*/  @P3 LOP3.LUT R208, R208, 0x40, RZ, 0xfc, !PT ;  /* 0x00000040d0d03812 */ /* 0x000fe400078efcff */
[----:B------:R-:W-:Y:S02]  /*150e0*/  ISETP.LT.OR P3, PT, R87, 0x1a, P0 ;  /* 0x0000001a5700780c */ /* 0x000fe40000761670 */
[----:B------:R-:W-:Y:S02]  /*150f0*/  ISETP.GT.AND P0, PT, R85, 0x20, !P5 ;  /* 0x000000205500780c */ /* 0x000fe40006f04270 */
[----:B------:R-:W-:Y:S02]  /*15100*/  LOP3.LUT R208, R208, 0xffffff7f, RZ, 0xc0, !PT ;  /* 0xffffff7fd0d07812 */ /* 0x000fe400078ec0ff */
[----:B------:R-:W-:Y:S02]  /*15110*/  ISETP.LT.OR P0, PT, R87, 0x21, P0 ;  /* 0x000000215700780c */ /* 0x000fe40000701670 */
[----:B------:R-:W-:Y:S02]  /*15120*/  @P5 LOP3.LUT R208, R208, 0x80, RZ, 0xfc, !PT ;  /* 0x00000080d0d05812 */ /* 0x000fe400078efcff */
[----:B------:R-:W-:Y:S02]  /*15130*/  ISETP.GE.AND P5, PT, R0, 0x22, PT ;  /* 0x000000220000780c */ /* 0x000fe40003fa6270 */
[----:B------:R-:W-:Y:S02]  /*15140*/  LOP3.LUT R208, R208, 0xfffffdff, RZ, 0xc0, !PT ;  /* 0xfffffdffd0d07812 */ /* 0x000fe400078ec0ff */
[----:B------:R-:W-:Y:S02]  /*15150*/  FSEL R179, R33, -INF , !P3 ;  /* 0xff80000021b37808 */ /* 0x000fe40005800000 */
[----:B------:R-:W-:Y:S04]  /*15160*/  LOP3.LUT R208, R208, 0xfff7ffff, RZ, 0xc0, !PT ;  /* 0xfff7ffffd0d07812 */ /* 0x000fe800078ec0ff */
[----:B------:R-:W-:Y:S02]  /*15170*/  @P0 LOP3.LUT R208, R208, 0x80000, RZ, 0xfc, !PT ;  /* 0x00080000d0d00812 */ /* 0x000fe400078efcff */
[----:B------:R-:W-:Y:S02]  /*15180*/  ISETP.GT.AND P0, PT, R85, 0x21, !P5 ;  /* 0x000000215500780c */ /* 0x000fe40006f04270 */
        /* <DEDUP_REMOVED lines=14> */
[----:B------:R-:W-:Y:S02]  /*15270*/  ISETP.GE.AND P6, PT, R0, 0x31, PT ;  /* 0x000000310000780c */ /* 0x000fe40003fc6270 */
[----:B------:R-:W-:Y:S04]  /*15280*/  LOP3.LUT R208, R208, 0xffffefff, RZ, 0xc0, !PT ;  /* 0xffffefffd0d07812 */ /* 0x000fe800078ec0ff */
[----:B------:R-:W-:Y:S05]  /*15290*/  LOP3.LUT R208, R208, 0xffefffff, RZ, 0xc0, !PT ;  /* 0xffefffffd0d07812 */ /* 0x000fea00078ec0ff */
        /* <DEDUP_REMOVED lines=32> */
[----:B------:R-:W-:Y:S02]  /*154a0*/  LOP3.LUT R208, R208, 0xfffbffff, RZ, 0xc0, !PT ;  /* 0xfffbffffd0d07812 */ /* 0x000fe400078ec0ff */
[----:B------:R-:W-:Y:S02]  /*154b0*/  ISETP.GE.AND P6, PT, R0, 0x42, PT ;  /* 0x000000420000780c */ /* 0x000fe40003fc6270 */
[----:B------:R-:W-:Y:S07]  /*154c0*/  LOP3.LUT R208, R208, 0xefffffff, RZ, 0xc0, !PT ;  /* 0xefffffffd0d07812 */ /* 0x000fee00078ec0ff */
[----:B------:R-:W-:Y:S02]  /*154d0*/  @P0 LOP3.LUT R208, R208, 0x10000000, RZ, 0xfc, !PT ;  /* 0x10000000d0d00812 */ /* 0x000fe400078efcff */
[----:B------:R-:W-:Y:S02]  /*154e0*/  ISETP.GT.AND P0, PT, R85, 0x41, !P6 ;  /* 0x000000415500780c */ /* 0x000fe40007704270 */
[----:B------:R-:W-:Y:S02]  /*154f0*/  @P6 LOP3.LUT R208, R208, 0x40000, RZ, 0xfc, !PT ;  /* 0x00040000d0d06812 */ /* 0x000fe400078efcff */
[----:B------:R-:W-:Y:S02]  /*15500*/  ISETP.LT.OR P0, PT, R87, 0x42, P0 ;  /* 0x000000425700780c */ /* 0x000fe40000701670 */
[----:B------:R-:W-:Y:S02]  /*15510*/  ISETP.GE.AND P6, PT, R0, 0x1, PT ;  /* 0x000000010000780c */ /* 0x000fe40003fc6270 */
[----:B------:R-:W-:Y:S09]  /*15520*/  LOP3.LUT R208, R208, 0xf7ffffff, RZ, 0xc0, !PT ;  /* 0xf7ffffffd0d07812 */ /* 0x000ff200078ec0ff */
[----:B------:R-:W-:Y:S02]  /*15530*/  @P0 LOP3.LUT R208, R208, 0x8000000, RZ, 0xfc, !PT ;  /* 0x08000000d0d00812 */ /* 0x000fe400078efcff */
[----:B------:R-:W-:Y:S02]  /*15540*/  ISETP.GT.AND P0, PT, R85, RZ, !P6 ;  /* 0x000000ff5500720c */ /* 0x000fe40007704270 */
[----:B------:R-:W-:Y:S02]  /*15550*/  @P6 LOP3.LUT R209, R209, 0x40, RZ, 0xfc, !PT ;  /* 0x00000040d1d16812 */ /* 0x000fe400078efcff */
[----:B------:R-:W-:Y:S02]  /*15560*/  ISETP.LT.OR P0, PT, R87, 0x1, P0 ;  /* 0x000000015700780c */ /* 0x000fe40000701670 */
[----:B------:R-:W-:Y:S02]  /*15570*/  ISETP.GE.AND P6, PT, R0, 0x2, PT ;  /* 0x000000020000780c */ /* 0x000fe40003fc6270 */
[----:B------:R-:W-:Y:S02]  /*15580*/  LOP3.LUT R208, R208, 0xfffffffe, RZ, 0xc0, !PT ;  /* 0xfffffffed0d07812 */ /* 0x000fe400078ec0ff */
[----:B------:R-:W-:Y:S02]  /*15590*/  LOP3.LUT R209, R209, 0xffffff7f, RZ, 0xc0, !PT ;  /* 0xffffff7fd1d17812 */ /* 0x000fe400078ec0ff */
[----:B------:R-:W-:Y:S05]  /*155a0*/  LOP3.LUT R208, R208, 0xbfffffff, RZ, 0xc0, !PT ;  /* 0xbfffffffd0d07812 */ /* 0x000fea00078ec0ff */
[----:B------:R-:W-:Y:S02]  /*155b0*/  @P0 LOP3.LUT R208, R208, 0x40000000, RZ, 0xfc, !PT ;  /* 0x40000000d0d00812 */ /* 0x000fe400078efcff */
[----:B------:R-:W-:Y:S02]  /*155c0*/  ISETP.GT.AND P0, PT, R85, 0x1, !P6 ;  /* 0x000000015500780c */ /* 0x000fe40007704270 */
[----:B------:R-:W-:Y:S02]  /*155d0*/  @P6 LOP3.LUT R208, R208, 0x1, RZ, 0xfc, !PT ;  /* 0x00000001d0d06812 */ /* 0x000fe400078efcff */
[----:B------:R-:W-:Y:S02]  /*155e0*/  ISETP.LT.OR P6, PT, R87, 0x2, P0 ;  /* 0x000000025700780c */ /* 0x000fe400007c1670 */
[----:B------:R-:W-:Y:S11]  /*155f0*/  ISETP.GE.AND P0, PT, R0, 0x49, PT ;  /* 0x000000490000780c */ /* 0x000ff60003f06270 */
[----:B------:R-:W-:Y:S02]  /*15600*/  @P6 LOP3.LUT R209, R209, 0x80, RZ, 0xfc, !PT ;  /* 0x00000080d1d16812 */ /* 0x000fe400078efcff */
[C---:B------:R-:W-:Y:S02]  /*15610*/  LOP3.LUT P6, RZ, R208.reuse, 0x20, RZ, 0xc0, !PT ;  /* 0x00000020d0ff7812 */ /* 0x040fe400078cc0ff */
[----:B------:R-:W-:Y:S02]  /*15620*/  LOP3.LUT R208, R208, 0xfffeffff, RZ, 0xc0, !PT ;  /* 0xfffeffffd0d07812 */ /* 0x000fe400078ec0ff */
[----:B------:R-:W-:Y:S02]  /*15630*/  LOP3.LUT R209, R209, 0xfffffffe, RZ, 0xc0, !PT ;  /* 0xfffffffed1d17812 */ /* 0x000fe400078ec0ff */
[----:B------:R-:W-:Y:S02]  /*15640*/  @P0 LOP3.LUT R208, R208, 0x10000, RZ, 0xfc, !PT ;  /* 0x00010000d0d00812 */ /* 0x000fe400078efcff */
[----:B------:R-:W-:Y:S02]  /*15650*/  ISETP.GT.AND P0, PT, R85, 0x48, !P0 ;  /* 0x000000485500780c */ /* 0x000fe40004704270 */
[----:B------:R-:W-:Y:S02]  /*15660*/  LOP3.LUT R208, R208, 0xfdffffff, RZ, 0xc0, !PT ;  /* 0xfdffffffd0d07812 */ /* 0x000fe400078ec0ff */
[----:B------:R-:W-:Y:S11]  /*15670*/  ISETP.LT.OR P0, PT, R87, 0x49, P0 ;  /* 0x000000495700780c */ /* 0x000ff60000701670 */
[----:B------:R-:W-:Y:S02]  /*15680*/  @!UPT UIADD3 URZ, URZ, URZ, URZ ;  /* 0x0000003f3f3ff290 */ /* 0x000fe4000fffe03f */
[----:B------:R-:W-:Y:S02]  /*15690*/  @P0 LOP3.LUT R209, R209, 0x1, RZ, 0xfc, !PT ;  /* 0x00000001d1d10812 */ /* 0x000fe400078efcff */
[----:B------:R-:W-:Y:S02]  /*156a0*/  ISETP.GE.AND P0, PT, R0, 0x4a, PT ;  /* 0x0000004a0000780c */ /* 0x000fe40003f06270 */
[----:B------:R-:W-:Y:S11]  /*156b0*/  LOP3.LUT R209, R209, 0xfffff7ff, RZ, 0xc0, !PT ;  /* 0xfffff7ffd1d17812 */ /* 0x000ff600078ec0ff */
[----:B------:R-:W-:Y:S02]  /*156c0*/  @P0 LOP3.LUT R208, R208, 0x2000000, RZ, 0xfc, !PT ;  /* 0x02000000d0d00812 */ /* 0x000fe400078efcff */
[----:B------:R-:W-:Y:S02]  /*156d0*/  ISETP.GT.AND P0, PT, R85, 0x49, !P0 ;  /* 0x000000495500780c */ /* 0x000fe40004704270 */
[----:B------:R-:W-:Y:S02]  /*156e0*/  LOP3.LUT R208, R208, 0x7fffffff, RZ, 0xc0, !PT ;  /* 0x7fffffffd0d07812 */ /* 0x000fe400078ec0ff */
[----:B------:R-:W-:Y:S11]  /*156f0*/  ISETP.LT.OR P0, PT, R87, 0x4a, P0 ;  /* 0x0000004a5700780c */ /* 0x000ff60000701670 */
[----:B------:R-:W-:Y:S02]  /*15700*/  @!UPT UIADD3 URZ, URZ, URZ, URZ ;  /* 0x0000003f3f3ff290 */ /* 0x000fe4000fffe03f */
[----:B------:R-:W-:Y:S04]  /*15710*/  @P0 LOP3.LUT R208, R208, 0x80000000, RZ, 0xfc, !PT ;  /* 0x80000000d0d00812 */ /* 0x000fe800078efcff */
[C---:B------:R-:W-:Y:S02]  /*15720*/  LOP3.LUT P0, RZ, R208.reuse, 0x8, RZ, 0xc0, !PT ;  /* 0x00000008d0ff7812 */ /* 0x040fe4000780c0ff */
[----:B------:R-:W-:Y:S02]  /*15730*/  LOP3.LUT P1, RZ, R208, 0x40, RZ, 0xc0, !PT ;  /* 0x00000040d0ff7812 */ /* 0x000fe4000782c0ff */
[----:B------:R-:W-:Y:S02]  /*15740*/  ISETP.GT.AND P0, PT, R84, 0x8, !P0 ;  /* 0x000000085400780c */ /* 0x000fe40004704270 */
[----:B------:R-:W-:Y:S02]  /*15750*/  LOP3.LUT P3, RZ, R208, 0x20000, RZ, 0xc0, !PT ;  /* 0x00020000d0ff7812 */ /* 0x000fe4000786c0ff */
[----:B------:R-:W-:Y:S02]  /*15760*/  ISETP.LT.OR P0, PT, R86, 0x9, P0 ;  /* 0x000000095600780c */ /* 0x000fe40000701670 */
[----:B------:R-:W-:Y:S02]  /*15770*/  LOP3.LUT P5, RZ, R208, 0x8000, RZ, 0xc0, !PT ;  /* 0x00008000d0ff7812 */ /* 0x000fe400078ac0ff */
[----:B------:R-:W-:Y:S02]  /*15780*/  FSEL R213, R18, -INF , !P0 ;  /* 0xff80000012d57808 */ /* 0x000fe40004000000 */
[C---:B------:R-:W-:Y:S02]  /*15790*/  LOP3.LUT P0, RZ, R208.reuse, 0x4, RZ, 0xc0, !PT ;  /* 0x00000004d0ff7812 */ /* 0x040fe4000780c0ff */
[----:B------:R-:W-:Y:S02]  /*157a0*/  LOP3.LUT P4, RZ, R208, 0x200000, RZ, 0xc0, !PT ;  /* 0x00200000d0ff7812 */ /* 0x000fe4000788c0ff */
[----:B------:R-:W-:Y:S02]  /*157b0*/  ISETP.GT.AND P0, PT, R84, 0x9, !P0 ;  /* 0x000000095400780c */ /* 0x000fe40004704270 */
[----:B------:R-:W-:Y:S02]  /*157c0*/  FSEL R172, R48, -INF , !P4 ;  /* 0xff80000030ac7808 */ /* 0x000fe40006000000 */
[----:B------:R-:W-:Y:S02]  /*157d0*/  ISETP.LT.OR P0, PT, R86, 0xa, P0 ;  /* 0x0000000a5600780c */ /* 0x000fe40000701670 */
[C---:B------:R-:W-:Y:S02]  /*157e0*/  LOP3.LUT P4, RZ, R208.reuse, 0x40000, RZ, 0xc0, !PT ;  /* 0x00040000d0ff7812 */ /* 0x040fe4000788c0ff */
[----:B------:R-:W-:Y:S02]  /*157f0*/  FSEL R212, R19, -INF , !P0 ;  /* 0xff80000013d47808 */ /* 0x000fe40004000000 */
[C---:B------:R-:W-:Y:S02]  /*15800*/  LOP3.LUT P0, RZ, R208.reuse, 0x2, RZ, 0xc0, !PT ;  /* 0x00000002d0ff7812 */ /* 0x040fe4000780c0ff */
[----:B------:R-:W-:Y:S02]  /*15810*/  LOP3.LUT P2, RZ, R208, 0x80000, RZ, 0xc0, !PT ;  /* 0x00080000d0ff7812 */ /* 0x000fe4000784c0ff */
[----:B------:R-:W-:Y:S02]  /*15820*/  ISETP.GT.AND P0, PT, R84, 0x10, !P0 ;  /* 0x000000105400780c */ /* 0x000fe40004704270 */
[----:B------:R-:W-:Y:S02]  /*15830*/  FSEL R176, R36, -INF , !P2 ;  /* 0xff80000024b07808 */ /* 0x000fe40005000000 */
[----:B------:R-:W-:Y:S02]  /*15840*/  ISETP.LT.OR P0, PT, R86, 0x11, P0 ;  /* 0x000000115600780c */ /* 0x000fe40000701670 */
[----:B------:R-:W-:Y:S02]  /*15850*/  LOP3.LUT P2, RZ, R208, 0x400000, RZ, 0xc0, !PT ;  /* 0x00400000d0ff7812 */ /* 0x000fe4000784c0ff */
[----:B------:R-:W-:Y:S02]  /*15860*/  FSEL R211, R22, -INF , !P0 ;  /* 0xff80000016d37808 */ /* 0x000fe40004000000 */
[----:B------:R-:W-:Y:S02]  /*15870*/  LOP3.LUT P0, RZ, R208, 0x10, RZ, 0xc0, !PT ;  /* 0x00000010d0ff7812 */ /* 0x000fe4000780c0ff */
[----:B------:R-:W-:Y:S02]  /*15880*/  FSEL R167, R53, -INF , !P2 ;  /* 0xff80000035a77808 */ /* 0x000fe40005000000 */
[----:B------:R-:W-:Y:S02]  /*15890*/  ISETP.GT.AND P0, PT, R84, 0x11, !P0 ;  /* 0x000000115400780c */ /* 0x000fe40004704270 */
[----:B------:R-:W-:Y:S02]  /*158a0*/  LOP3.LUT P2, RZ, R208, 0x2000000, RZ, 0xc0, !PT ;  /* 0x02000000d0ff7812 */ /* 0x000fe4000784c0ff */
[----:B------:R-:W-:Y:S04]  /*158b0*/  ISETP.LT.OR P0, PT, R86, 0x12, P0 ;  /* 0x000000125600780c */ /* 0x000fe80000701670 */
[----:B------:R-:W-:Y:S02]  /*158c0*/  FSEL R191, R23, -INF , !P0 ;  /* 0xff80000017bf7808 */ /* 0x000fe40004000000 */
[----:B------:R-:W-:Y:S02]  /*158d0*/  ISETP.GT.AND P0, PT, R84, 0x18, !P6 ;  /* 0x000000185400780c */ /* 0x000fe40007704270 */
[----:B------:R-:W-:Y:S02]  /*158e0*/  LOP3.LUT P6, RZ, R208, 0x800, RZ, 0xc0, !PT ;  /* 0x00000800d0ff7812 */ /* 0x000fe400078cc0ff */
[----:B------:R-:W-:Y:S04]  /*158f0*/  ISETP.LT.OR P0, PT, R86, 0x19, P0 ;  /* 0x000000195600780c */ /* 0x000fe80000701670 */
[----:B------:R-:W-:Y:S02]  /*15900*/  FSEL R190, R34, -INF , !P0 ;  /* 0xff80000022be7808 */ /* 0x000fe40004000000 */
[----:B------:R-:W-:Y:S02]  /*15910*/  ISETP.GT.AND P0, PT, R84, 0x19, !P1 ;  /* 0x000000195400780c */ /* 0x000fe40004f04270 */
[----:B------:R-:W-:Y:S02]  /*15920*/  LOP3.LUT P1, RZ, R208, 0x800000, RZ, 0xc0, !PT ;  /* 0x00800000d0ff7812 */ /* 0x000fe4000782c0ff */
[----:B------:R-:W-:Y:S02]  /*15930*/  ISETP.LT.OR P0, PT, R86, 0x1a, P0 ;  /* 0x0000001a5600780c */ /* 0x000fe40000701670 */
[----:B------:R-:W-:Y:S02]  /*15940*/  @P6 LOP3.LUT R209, R209, 0x800, RZ, 0xfc, !PT ;  /* 0x00000800d1d16812 */ /* 0x000fe400078efcff */
[----:B------:R-:W-:Y:S02]  /*15950*/  FSEL R189, R35, -INF , !P0 ;  /* 0xff80000023bd7808 */ /* 0x000fe40004000000 */
[----:B------:R-:W-:Y:S02]  /*15960*/  LOP3.LUT R209, R209, 0xfffffeff, RZ, 0xc0, !PT ;  /* 0xfffffeffd1d17812 */ /* 0x000fe400078ec0ff */
[----:B------:R-:W-:Y:S02]  /*15970*/  LOP3.LUT P0, RZ, R208, 0x80, RZ, 0xc0, !PT ;  /* 0x00000080d0ff7812 */ /* 0x000fe4000780c0ff */
[----:B------:R-:W-:Y:S02]  /*15980*/  @P3 LOP3.LUT R209, R209, 0x100, RZ, 0xfc, !PT ;  /* 0x00000100d1d13812 */ /* 0x000fe400078efcff */
[----:B------:R-:W-:Y:S02]  /*15990*/  ISETP.GT.AND P0, PT, R84, 0x20, !P0 ;  /* 0x000000205400780c */ /* 0x000fe40004704270 */
[----:B------:R-:W-:Y:S02]  /*159a0*/  LOP3.LUT R209, R209, 0xfffffdff, RZ, 0xc0, !PT ;  /* 0xfffffdffd1d17812 */ /* 0x000fe400078ec0ff */
[----:B------:R-:W-:Y:S02]  /*159b0*/  LOP3.LUT P3, RZ, R208, 0x200, RZ, 0xc0, !PT ;  /* 0x00000200d0ff7812 */ /* 0x000fe4000786c0ff */
[----:B------:R-:W-:Y:S02]  /*159c0*/  ISETP.LT.OR P0, PT, R86, 0x21, P0 ;  /* 0x000000215600780c */ /* 0x000fe40000701670 */
[----:B------:R-:W-:Y:S02]  /*159d0*/  @P5 LOP3.LUT R209, R209, 0x200, RZ, 0xfc, !PT ;  /* 0x00000200d1d15812 */ /* 0x000fe400078efcff */
[----:B------:R-:W-:Y:S02]  /*159e0*/  LOP3.LUT P5, RZ, R208, 0x1000000, RZ, 0xc0, !PT ;  /* 0x01000000d0ff7812 */ /* 0x000fe400078ac0ff */
[----:B------:R-:W-:Y:S02]  /*159f0*/  FSEL R186, R38, -INF , !P0 ;  /* 0xff80000026ba7808 */ /* 0x000fe40004000000 */
[----:B------:R-:W-:Y:S02]  /*15a00*/  ISETP.GT.AND P0, PT, R84, 0x21, !P3 ;  /* 0x000000215400780c */ /* 0x000fe40005f04270 */
[----:B------:R-:W-:Y:S02]  /*15a10*/  LOP3.LUT R209, R209, 0xfffffbff, RZ, 0xc0, !PT ;  /* 0xfffffbffd1d17812 */ /* 0x000fe400078ec0ff */
[----:B------:R-:W-:Y:S02]  /*15a20*/  ISETP.LT.OR P0, PT, R86, 0x22, P0 ;  /* 0x000000225600780c */ /* 0x000fe40000701670 */
[C---:B------:R-:W-:Y:S02]  /*15a30*/  LOP3.LUT P6, RZ, R208.reuse, 0x100000, RZ, 0xc0, !PT ;  /* 0x00100000d0ff7812 */ /* 0x040fe400078cc0ff */
[----:B------:R-:W-:Y:S02]  /*15a40*/  FSEL R185, R39, -INF , !P0 ;  /* 0xff80000027b97808 */ /* 0x000fe40004000000 */
[----:B------:R-:W-:Y:S02]  /*15a50*/  LOP3.LUT P0, RZ, R208, 0x400, RZ, 0xc0, !PT ;  /* 0x00000400d0ff7812 */ /* 0x000fe4000780c0ff */
[----:B------:R-:W-:Y:S02]  /*15a60*/  @P5 LOP3.LUT R209, R209, 0x400, RZ, 0xfc, !PT ;  /* 0x00000400d1d15812 */ /* 0x000fe400078efcff */
[----:B------:R-:W-:Y:S02]  /*15a70*/  ISETP.GT.AND P0, PT, R84, 0x28, !P0 ;  /* 0x000000285400780c */ /* 0x000fe40004704270 */
[----:B------:R-:W-:Y:S02]  /*15a80*/  FSEL R171, R49, -INF , !P6 ;  /* 0xff80000031ab7808 */ /* 0x000fe40007000000 */
[C---:B------:R-:W-:Y:S02]  /*15a90*/  LOP3.LUT P6, RZ, R209.reuse, 0x800, RZ, 0xc0, !PT ;  /* 0x00000800d1ff7812 */ /* 0x040fe400078cc0ff */
[----:B------:R-:W-:Y:S02]  /*15aa0*/  ISETP.LT.OR P0, PT, R86, 0x29, P0 ;  /* 0x000000295600780c */ /* 0x000fe40000701670 */
[----:B------:R-:W-:Y:S02]  /*15ab0*/  FSEL R168, R52, -INF , !P1 ;  /* 0xff80000034a87808 */ /* 0x000fe40004800000 */
[----:B------:R-:W-:Y:S02]  /*15ac0*/  FSEL R182, R50, -INF , !P0 ;  /* 0xff80000032b67808 */ /* 0x000fe40004000000 */
[----:B------:R-:W-:Y:S02]  /*15ad0*/  ISETP.GT.AND P0, PT, R84, 0x29, !P6 ;  /* 0x000000295400780c */ /* 0x000fe40007704270 */
[----:B------:R-:W-:Y:S02]  /*15ae0*/  LOP3.LUT P1, RZ, R208, 0x10000, RZ, 0xc0, !PT ;  /* 0x00010000d0ff7812 */ /* 0x000fe4000782c0ff */
[----:B------:R-:W-:Y:S02]  /*15af0*/  ISETP.LT.OR P0, PT, R86, 0x2a, P0 ;  /* 0x0000002a5600780c */ /* 0x000fe40000701670 */
[----:B------:R-:W-:Y:S02]  /*15b00*/  LOP3.LUT R209, R209, 0xffffffdf, RZ, 0xc0, !PT ;  /* 0xffffffdfd1d17812 */ /* 0x000fe400078ec0ff */
[----:B------:R-:W-:Y:S02]  /*15b10*/  FSEL R181, R51, -INF , !P0 ;  /* 0xff80000033b57808 */ /* 0x000fe40004000000 */
[C---:B------:R-:W-:Y:S02]  /*15b20*/  LOP3.LUT P0, RZ, R208.reuse, 0x1000, RZ, 0xc0, !PT ;  /* 0x00001000d0ff7812 */ /* 0x040fe4000780c0ff */
[----:B------:R-:W-:Y:S02]  /*15b30*/  LOP3.LUT P5, RZ, R208, 0x4000000, RZ, 0xc0, !PT ;  /* 0x04000000d0ff7812 */ /* 0x000fe400078ac0ff */
[----:B------:R-:W-:Y:S02]  /*15b40*/  ISETP.GT.AND P0, PT, R84, 0x30, !P0 ;  /* 0x000000305400780c */ /* 0x000fe40004704270 */
[----:B------:R-:W-:Y:S02]  /*15b50*/  @P1 LOP3.LUT R209, R209, 0x20, RZ, 0xfc, !PT ;  /* 0x00000020d1d11812 */ /* 0x000fe400078efcff */
[----:B------:R-:W-:Y:S02]  /*15b60*/  ISETP.LT.OR P0, PT, R86, 0x31, P0 ;  /* 0x000000315600780c */ /* 0x000fe40000701670 */
[----:B------:R-:W-:Y:S02]  /*15b70*/  FSEL R94, R64, -INF , !P5 ;  /* 0xff800000405e7808 */ /* 0x000fe40006800000 */
[----:B------:R-:W-:Y:S02]  /*15b80*/  FSEL R178, R54, -INF , !P0 ;  /* 0xff80000036b27808 */ /* 0x000fe40004000000 */
[----:B------:R-:W-:Y:S02]  /*15b90*/  LOP3.LUT P0, RZ, R208, 0x2000, RZ, 0xc0, !PT ;  /* 0x00002000d0ff7812 */ /* 0x000fe4000780c0ff */
[----:B------:R-:W-:Y:S02]  /*15ba0*/  LOP3.LUT P5, RZ, R209, 0x400, RZ, 0xc0, !PT ;  /* 0x00000400d1ff7812 */ /* 0x000fe400078ac0ff */
[----:B------:R-:W-:Y:S02]  /*15bb0*/  ISETP.GT.AND P0, PT, R84, 0x31, !P0 ;  /* 0x000000315400780c */ /* 0x000fe40004704270 */
[----:B------:R-:W-:Y:S02]  /*15bc0*/  FSEL R65, R65, -INF , !P5 ;  /* 0xff80000041417808 */ /* 0x000fe40006800000 */
        /* <DEDUP_REMOVED lines=10> */
[----:B------:R-:W-:Y:S02]  /*15c70*/  ISETP.GT.AND P0, PT, R84, 0x39, !P5 ;  /* 0x000000395400780c */ /* 0x000fe40006f04270 */
[----:B------:R-:W-:Y:S02]  /*15c80*/  LOP3.LUT P6, RZ, R208, 0x40000000, RZ, 0xc0, !PT ;  /* 0x40000000d0ff7812 */ /* 0x000fe400078cc0ff */
[----:B------:R-:W-:Y:S02]  /*15c90*/  ISETP.LT.OR P0, PT, R86, 0x3a, P0 ;  /* 0x0000003a5600780c */ /* 0x000fe40000701670 */
[----:B------:R-:W-:Y:S02]  /*15ca0*/  FSEL R33, R4, -INF , !P6 ;  /* 0xff80000004217808 */ /* 0x000fe40007000000 */
[----:B------:R-:W-:Y:S02]  /*15cb0*/  FSEL R173, R67, -INF , !P0 ;  /* 0xff80000043ad7808 */ /* 0x000fe40004000000 */
[----:B------:R-:W-:Y:S02]  /*15cc0*/  LOP3.LUT P0, RZ, R208, 0x8000000, RZ, 0xc0, !PT ;  /* 0x08000000d0ff7812 */ /* 0x000fe4000780c0ff */
[----:B------:R-:W-:Y:S02]  /*15cd0*/  LOP3.LUT P6, RZ, R209, 0x80, RZ, 0xc0, !PT ;  /* 0x00000080d1ff7812 */ /* 0x000fe400078cc0ff */
[----:B------:R-:W-:Y:S02]  /*15ce0*/  FSEL R48, R69, -INF , !P0 ;  /* 0xff80000045307808 */ /* 0x000fe40004000000 */
[----:B------:R-:W-:Y:S02]  /*15cf0*/  ISETP.GT.AND P0, PT, R84, 0x40, !P3 ;  /* 0x000000405400780c */ /* 0x000fe40005f04270 */
[----:B------:R-:W-:Y:S02]  /*15d00*/  FSEL R37, R5, -INF , !P6 ;  /* 0xff80000005257808 */ /* 0x000fe40007000000 */
[----:B------:R-:W-:Y:S02]  /*15d10*/  ISETP.LT.OR P0, PT, R86, 0x41, P0 ;  /* 0x000000415600780c */ /* 0x000fe40000701670 */
[C---:B------:R-:W-:Y:S02]  /*15d20*/  LOP3.LUT P6, RZ, R209.reuse, 0x40, RZ, 0xc0, !PT ;  /* 0x00000040d1ff7812 */ /* 0x040fe400078cc0ff */
        /* <DEDUP_REMOVED lines=8> */
[----:B------:R-:W-:Y:S04]  /*15db0*/  ISETP.GT.AND P0, PT, R84, 0x1, !P0 ;  /* 0x000000015400780c */ /* 0x000fe80004704270 */
[----:B------:R-:W-:Y:S04]  /*15dc0*/  ISETP.LT.OR P0, PT, R86, 0x2, P0 ;  /* 0x000000025600780c */ /* 0x000fe80000701670 */
[----:B------:R-:W-:Y:S02]  /*15dd0*/  FSEL R66, R7, -INF , !P0 ;  /* 0xff80000007427808 */ /* 0x000fe40004000000 */
[----:B------:R-:W-:Y:S04]  /*15de0*/  ISETP.GT.AND P0, PT, R84, RZ, !P6 ;  /* 0x000000ff5400720c */ /* 0x000fe80007704270 */
[----:B------:R-:W-:Y:S04]  /*15df0*/  ISETP.LT.OR P0, PT, R86, 0x1, P0 ;  /* 0x000000015600780c */ /* 0x000fe80000701670 */
[----:B------:R-:W-:Y:S02]  /*15e00*/  FSEL R39, R6, -INF , !P0 ;  /* 0xff80000006277808 */ /* 0x000fe40004000000 */
[----:B------:R-:W-:Y:S04]  /*15e10*/  LOP3.LUT P0, RZ, R208, 0x80000000, RZ, 0xc0, !PT ;  /* 0x80000000d0ff7812 */ /* 0x000fe8000780c0ff */
[----:B------:R-:W-:Y:S02]  /*15e20*/  FSEL R34, R81, -INF , !P0 ;  /* 0xff80000051227808 */ /* 0x000fe40004000000 */
[----:B------:R-:W-:Y:S04]  /*15e30*/  ISETP.GT.AND P0, PT, R84, 0x48, !P1 ;  /* 0x000000485400780c */ /* 0x000fe80004f04270 */
[----:B------:R-:W-:Y:S04]  /*15e40*/  ISETP.LT.OR P0, PT, R86, 0x49, P0 ;  /* 0x000000495600780c */ /* 0x000fe80000701670 */
[----:B------:R-:W-:Y:S02]  /*15e50*/  FSEL R55, R82, -INF , !P0 ;  /* 0xff80000052377808 */ /* 0x000fe40004000000 */
        /* <DEDUP_REMOVED lines=74> */
[----:B------:R-:W-:Y:S04]  /*16300*/  ISETP.GT.AND P0, PT, R2, 0x49, !P2 ;  /* 0x000000490200780c */ /* 0x000fe80005704270 */
[----:B------:R-:W-:Y:S04]  /*16310*/  ISETP.LT.OR P0, PT, R3, 0x4a, P0 ;  /* 0x0000004a0300780c */ /* 0x000fe80000701670 */
[----:B------:R-:W-:Y:S01]  /*16320*/  FSEL R35, R77, -INF , !P0 ;  /* 0xff8000004d237808 */ /* 0x000fe20004000000 */
[----:B------:R-:W-:-:S06]  /*16330*/  BRA.DIV ~URZ, `(.L_x_2995) ;  /* 0x000120327f007947 */ /* 0x000fcc000b800000 */
[----:B------:R4:W1:Y:S02]  /*16340*/  SHFL.IDX PT, R4, R164, 0x3, 0x1c1f ;  /* 0x007c1f00a4047f89 */ /* 0x00086400000e0000 */
.L_x_3149:
[----:B-1----:R-:W-:Y:S01]  /*16350*/  IADD3 R3, R165, R4, RZ ;  /* 0x00000004a5037210 */ /* 0x002fe20007ffe0ff */
[----:B------:R-:W-:Y:S05]  /*16360*/  IMAD.MOV.U32 R2, RZ, RZ, c[0x0][0x32c] ;  /* 0x0000cb00ff027624 */ /* 0x000fea00078e00ff */
[----:B------:R-:W-:Y:S01]  /*16370*/  ISETP.GE.AND P0, PT, R2, 0x1, PT ;  /* 0x000000010200780c */ /* 0x000fe20003f06270 */
[----:B------:R-:W-:Y:S11]  /*16380*/  IMAD.IADD R2, R166, 0x1, R4 ;  /* 0x00000001a6027824 */ /* 0x000ff600078e0204 */
[----:B------:R-:W-:Y:S01]  /*16390*/  @!UPT UIADD3 URZ, URZ, URZ, URZ ;  /* 0x0000003f3f3ff290 */ /* 0x000fe2000fffe03f */
[----:B------:R-:W-:-:S05]  /*163a0*/  @!P0 BRA `(.L_x_2996) ;  /* 0x000001a000008947 */ /* 0x000fca0003800000 */
[----:B------:R-:W5:Y:S01]  /*163b0*/  LDL R5, [R1] ;  /* 0x0000000001057983 */ /* 0x000f620000100800 */
[----:B------:R-:W-:Y:S01]  /*163c0*/  BSSY B0, `(.L_x_2997) ;  /* 0x0000012000007945 */ /* 0x000fe20003800000 */
[----:B-----5:R-:W-:Y:S04]  /*163d0*/  IADD3 R4, -R252, R5, R4 ;  /* 0x00000005fc047210 */ /* 0x020fe80007ffe104 */
        /* <DEDUP_REMOVED lines=11> */
.L_x_2998:
[----:B------:R-:W-:Y:S04]  /*16490*/  MOV R5, c[0x0][0x32c] ;  /* 0x0000cb0000057a02 */ /* 0x000fe80000000f00 */
[----:B------:R-:W-:Y:S11]  /*164a0*/  ISETP.NE.AND P0, PT, R5, 0x1, PT ;  /* 0x000000010500780c */ /* 0x000ff60003f05270 */
[----:B------:R-:W-:Y:S02]  /*164b0*/  @!UPT UIADD3 URZ, URZ, URZ, URZ ;  /* 0x0000003f3f3ff290 */ /* 0x000fe4000fffe03f */
[----:B------:R-:W-:Y:S05]  /*164c0*/  @P0 IMAD.HI.U32 R5, R4, c[0x0][0x330], RZ ;  /* 0x0000cc0004050a27 */ /* 0x000fea00078e00ff */
[----:B------:R-:W-:Y:S02]  /*164d0*/  @P0 SHF.R.U32.HI R4, RZ, c[0x0][0x334], R5 ;  /* 0x0000cd00ff040a19 */ /* 0x000fe40000011605 */
.L_x_2999:
[----:B------:R-:W-:Y:S05]  /*164e0*/  BSYNC B0 ;  /* 0x0000000000007941 */ /* 0x000fea0003800000 */
.L_x_2997:
[----:B------:R-:W5:Y:S02]  /*164f0*/  LDL R5, [R1+0x4] ;  /* 0x0000040001057983 */ /* 0x000f640000100800 */
[----:B-----5:R-:W-:Y:S04]  /*16500*/  IMAD.IADD R0, R0, 0x1, -R5 ;  /* 0x0000000100007824 */ /* 0x020fe800078e0a05 */
[----:B------:R-:W-:Y:S05]  /*16510*/  IMAD R0, R4, c[0x0][0x32c], R0 ;  /* 0x0000cb0004007a24 */ /* 0x000fea00078e0200 */
[----:B------:R-:W-:Y:S02]  /*16520*/  IMNMX R2, R2, R0, !PT ;  /* 0x0000000002027217 */ /* 0x000fe40007800200 */
[----:B------:R-:W-:Y:S04]  /*16530*/  IADD3 R0, R0, c[0x0][0x32c], RZ ;  /* 0x0000cb0000007a10 */ /* 0x000fe80007ffe0ff */
[----:B------:R-:W-:Y:S02]  /*16540*/  IMNMX R3, R3, R0, PT ;  /* 0x0000000003037217 */ /* 0x000fe40003800200 */
.L_x_2996:
[----:B------:R-:W-:Y:S02]  /*16550*/  ISETP.GT.AND P0, PT, R2, RZ, !P6 ;  /* 0x000000ff0200720c */ /* 0x000fe40007704270 */
[C---:B------:R-:W-:Y:S02]  /*16560*/  LOP3.LUT P2, RZ, R208.reuse, 0x1, RZ, 0xc0, !PT ;  /* 0x00000001d0ff7812 */ /* 0x040fe4000784c0ff */
[C---:B------:R-:W-:Y:S02]  /*16570*/  ISETP.LT.OR P0, PT, R3.reuse, 0x1, P0 ;  /* 0x000000010300780c */ /* 0x040fe40000701670 */
[----:B------:R-:W-:Y:S02]  /*16580*/  LOP3.LUT P1, RZ, R208, 0x8, RZ, 0xc0, !PT ;  /* 0x00000008d0ff7812 */ /* 0x000fe4000782c0ff */
[----:B------:R-:W-:Y:S02]  /*16590*/  FSEL R16, R10, -INF , !P0 ;  /* 0xff8000000a107808 */ /* 0x000fe40004000000 */
[----:B------:R-:W-:Y:S02]  /*165a0*/  ISETP.GT.AND P0, PT, R2, 0x1, !P2 ;  /* 0x000000010200780c */ /* 0x000fe40005704270 */
[C---:B------:R-:W-:Y:S02]  /*165b0*/  LOP3.LUT P5, RZ, R208.reuse, 0x4, RZ, 0xc0, !PT ;  /* 0x00000004d0ff7812 */ /* 0x040fe400078ac0ff */
[----:B------:R-:W-:Y:S02]  /*165c0*/  ISETP.LT.OR P0, PT, R3, 0x2, P0 ;  /* 0x000000020300780c */ /* 0x000fe40000701670 */
[----:B------:R-:W-:Y:S02]  /*165d0*/  LOP3.LUT P4, RZ, R208, 0x2, RZ, 0xc0, !PT ;  /* 0x00000002d0ff7812 */ /* 0x000fe4000788c0ff */
[----:B------:R-:W-:Y:S02]  /*165e0*/  FSEL R17, R11, -INF , !P0 ;  /* 0xff8000000b117808 */ /* 0x000fe40004000000 */
[----:B------:R-:W-:Y:S02]  /*165f0*/  ISETP.GT.AND P0, PT, R2, 0x8, !P1 ;  /* 0x000000080200780c */ /* 0x000fe40004f04270 */
        /* <DEDUP_REMOVED lines=21> */
[C---:B------:R-:W-:Y:S02]  /*16750*/  ISETP.LT.OR P0, PT, R3.reuse, 0x19, P0 ;  /* 0x000000190300780c */ /* 0x040fe40000701670 */
        /* <DEDUP_REMOVED lines=30> */
[----:B------:R-:W-:Y:S02]  /*16940*/  ISETP.GT.AND P1, PT, R2, 0x48, !P1 ;  /* 0x000000480200780c */ /* 0x000fe40004f24270 */
[----:B------:R-:W-:Y:S02]  /*16950*/  FSEL R19, R58, -INF , !P0 ;  /* 0xff8000003a137808 */ /* 0x000fe40004000000 */
[----:B------:R-:W-:Y:S02]  /*16960*/  LOP3.LUT P0, RZ, R208, 0x2000, RZ, 0xc0, !PT ;  /* 0x00002000d0ff7812 */ /* 0x000fe4000780c0ff */
[----:B------:R-:W-:Y:S02]  /*16970*/  ISETP.LT.OR P1, PT, R3, 0x49, P1 ;  /* 0x000000490300780c */ /* 0x000fe40000f21670 */
[C---:B------:R-:W-:Y:S02]  /*16980*/  ISETP.GT.AND P0, PT, R2.reuse, 0x31, !P0 ;  /* 0x000000310200780c */ /* 0x040fe40004704270 */
[----:B------:R-:W-:Y:S02]  /*16990*/  FMNMX.FTZ R6, R29, R6, !PT ;  /* 0x000000061d067209 */ /* 0x000fe40007810000 */
[----:B------:R-:W-:Y:S02]  /*169a0*/  ISETP.LT.OR P0, PT, R3, 0x32, P0 ;  /* 0x000000320300780c */ /* 0x000fe40000701670 */
[----:B------:R-:W-:Y:S02]  /*169b0*/  FMNMX.FTZ R0, R211, R0, !PT ;  /* 0x00000000d3007209 */ /* 0x000fe40007810000 */
        /* <DEDUP_REMOVED lines=90> */
.L_x_3150:
        /* <DEDUP_REMOVED lines=15> */
.L_x_3151:
        /* <DEDUP_REMOVED lines=33> */
[----:B------:R-:W2:Y:S02]  /*17260*/  MUFU.EX2 R2, R4 ;  /* 0x0000000400027308 */ /* 0x000ea40000000800 */
[----:B--2---:R-:W-:Y:S01]  /*17270*/  F2FP.BF16.PACK_AB R72, R2, R3 ;  /* 0x000000030248723e */ /* 0x004fe200000010ff */
[C---:B------:R-:W-:Y:S01]  /*17280*/  FFMA.FTZ R0, R65.reuse, R229, R3 ;  /* 0x000000e541007223 */ /* 0x040fe20000010003 */
[----:B------:R-:W-:Y:S01]  /*17290*/  F2FP.BF16.PACK_AB R74, R30, R31 ;  /* 0x0000001f1e4a723e */ /* 0x000fe200000010ff */
[----:B------:R-:W-:Y:S02]  /*172a0*/  FMUL.FTZ R48, R65, R152 ;  /* 0x0000009841307220 */ /* 0x000fe40000410000 */
[----:B------:R-:W-:Y:S01]  /*172b0*/  FADD.FTZ R8, R2, R0 ;  /* 0x0000000002087221 */ /* 0x000fe20000010000 */
[C---:B------:R-:W-:Y:S01]  /*172c0*/  FSEL R0, R86.reuse, RZ, P0 ;  /* 0x000000ff56007208 */ /* 0x040fe20000000000 */
[----:B------:R-:W-:Y:S04]  /*172d0*/  FMUL.FTZ R2, R86, c[0x0][0x2d0] ;  /* 0x0000b40056027a20 */ /* 0x000fe80000410000 */
[----:B------:R-:W-:Y:S01]  /*172e0*/  FADD.FTZ R0, -R0, R91 ;  /* 0x0000005b00007221 */ /* 0x000fe20000010100 */
[----:B------:R-:W-:Y:S02]  /*172f0*/  FSEL R2, R2, RZ, P0 ;  /* 0x000000ff02027208 */ /* 0x000fe40000000000 */
[----:B------:R-:W-:Y:S01]  /*17300*/  FSETP.NEU.FTZ.AND P0, PT, R85, -INF , PT ;  /* 0xff8000005500780b */ /* 0x000fe20003f1d000 */
        /* <DEDUP_REMOVED lines=23> */
[----:B------:R-:W5:Y:S01]  /*17480*/  MUFU.EX2 R2, R4 ;  /* 0x0000000400027308 */ /* 0x000f620000000800 */
[C---:B--2---:R-:W-:Y:S02]  /*17490*/  FFMA.FTZ R0, R3.reuse, R227, R5 ;  /* 0x000000e303007223 */ /* 0x044fe40000010005 */
[C---:B------:R-:W-:Y:S02]  /*174a0*/  FMUL.FTZ R50, R3.reuse, R154 ;  /* 0x0000009a03327220 */ /* 0x040fe40000410000 */
[----:B------:R-:W-:Y:S02]  /*174b0*/  FMUL.FTZ R51, R3, R155 ;  /* 0x0000009b03337220 */ /* 0x000fe40000410000 */
[C---:B-----5:R-:W-:Y:S01]  /*174c0*/  FADD.FTZ R34, R2.reuse, R0 ;  /* 0x0000000002227221 */ /* 0x060fe20000010000 */
        /* <DEDUP_REMOVED lines=8> */
[--C-:B------:R-:W-:Y:S02]  /*17550*/  FFMA.FTZ R166, R80, c[0x0][0x2d0], -R2.reuse ;  /* 0x0000b40050a67a23 */ /* 0x100fe40000010802 */
[--C-:B------:R-:W-:Y:S02]  /*17560*/  FFMA.FTZ R170, R54, c[0x0][0x2d0], -R2.reuse ;  /* 0x0000b40036aa7a23 */ /* 0x100fe40000010802 */
[--C-:B------:R-:W-:Y:S02]  /*17570*/  FFMA.FTZ R177, R53, c[0x0][0x2d0], -R2.reuse ;  /* 0x0000b40035b17a23 */ /* 0x100fe40000010802 */
[--C-:B------:R-:W-:Y:S02]  /*17580*/  FFMA.FTZ R186, R52, c[0x0][0x2d0], -R2.reuse ;  /* 0x0000b40034ba7a23 */ /* 0x100fe40000010802 */
[----:B------:R-:W-:Y:S01]  /*17590*/  LDSM.16.MT88.4 R52, [R194] ;  /* 0x00000000c234783b */ /* 0x000fe20000004200 */
[--C-:B------:R-:W-:Y:S02]  /*175a0*/  FFMA.FTZ R241, R38, c[0x0][0x2d0], -R2.reuse ;  /* 0x0000b40026f17a23 */ /* 0x100fe40000010802 */
[--C-:B------:R-:W-:Y:S02]  /*175b0*/  FFMA.FTZ R4, R32, c[0x0][0x2d0], -R2.reuse ;  /* 0x0000b40020047a23 */ /* 0x100fe40000010802 */
[--C-:B------:R-:W-:Y:S02]  /*175c0*/  FFMA.FTZ R32, R81, c[0x0][0x2d0], -R2.reuse ;  /* 0x0000b40051207a23 */ /* 0x100fe40000010802 */
[----:B------:R2:W-:Y:S01]  /*175d0*/  MUFU.EX2 R37, R4 ;  /* 0x0000000400257308 */ /* 0x0005e20000000800 */
[----:B------:R-:W-:Y:S01]  /*175e0*/  LDSM.16.MT88.4 R80, [R196] ;  /* 0x00000000c450783b */ /* 0x000fe20000004200 */
[--C-:B------:R-:W-:Y:S02]  /*175f0*/  FFMA.FTZ R185, R49, c[0x0][0x2d0], -R2.reuse ;  /* 0x0000b40031b97a23 */ /* 0x100fe40000010802 */
[----:B------:R-:W-:Y:S02]  /*17600*/  FMUL.FTZ R49, R65, R153 ;  /* 0x0000009941317220 */ /* 0x000fe40000410000 */
[--C-:B------:R-:W-:Y:S02]  /*17610*/  FFMA.FTZ R178, R45, c[0x0][0x2d0], -R2.reuse ;  /* 0x0000b4002db27a23 */ /* 0x100fe40000010802 */
[--C-:B------:R-:W-:Y:S01]  /*17620*/  FFMA.FTZ R174, R44, c[0x0][0x2d0], -R2.reuse ;  /* 0x0000b4002cae7a23 */ /* 0x100fe20000010802 */
[----:B------:R-:W-:Y:S01]  /*17630*/  LDSM.16.MT88.4 R152, [R194+0x2000] ;  /* 0x00200000c298783b */ /* 0x000fe20000004200 */
[--C-:B------:R-:W-:Y:S02]  /*17640*/  FFMA.FTZ R165, R71, c[0x0][0x2d0], -R2.reuse ;  /* 0x0000b40047a57a23 */ /* 0x100fe40000010802 */
[----:B------:R-:W-:Y:S01]  /*17650*/  MUFU.EX2 R178, R178 ;  /* 0x000000b200b27308 */ /* 0x000fe20000000800 */
[--C-:B---34-:R-:W-:Y:S02]  /*17660*/  FFMA.FTZ R164, R70, c[0x0][0x2d0], -R2.reuse ;  /* 0x0000b40046a47a23 */ /* 0x118fe40000010802 */
[--C-:B------:R-:W-:Y:S02]  /*17670*/  FFMA.FTZ R94, R69, c[0x0][0x2d0], -R2.reuse ;  /* 0x0000b400455e7a23 */ /* 0x100fe40000010802 */
[--C-:B------:R-:W-:Y:S02]  /*17680*/  FFMA.FTZ R167, R67, c[0x0][0x2d0], -R2.reuse ;  /* 0x0000b40043a77a23 */ /* 0x100fe40000010802 */
[--C-:B------:R-:W-:Y:S02]  /*17690*/  FFMA.FTZ R237, R41, c[0x0][0x2d0], -R2.reuse ;  /* 0x0000b40029ed7a23 */ /* 0x100fe40000010802 */
[--C-:B------:R-:W-:Y:S01]  /*176a0*/  FFMA.FTZ R238, R40, c[0x0][0x2d0], -R2.reuse ;  /* 0x0000b40028ee7a23 */ /* 0x100fe20000010802 */
[----:B------:R-:W-:Y:S01]  /*176b0*/  MUFU.EX2 R70, R217 ;  /* 0x000000d900467308 */ /* 0x000fe20000000800 */
[--C-:B------:R-:W-:Y:S02]  /*176c0*/  FFMA.FTZ R243, R35, c[0x0][0x2d0], -R2.reuse ;  /* 0x0000b40023f37a23 */ /* 0x100fe40000010802 */
[----:B------:R-:W-:Y:S01]  /*176d0*/  FFMA.FTZ R169, R64, c[0x0][0x2d0], -R2 ;  /* 0x0000b40040a97a23 */ /* 0x000fe20000010802 */
[----:B------:R-:W-:Y:S01]  /*176e0*/  FSEL R2, R68, RZ, P0 ;  /* 0x000000ff44027208 */ /* 0x000fe20000000000 */
[----:B------:R-:W-:Y:S02]  /*176f0*/  FMUL.FTZ R0, R0, c[0x0][0x2d0] ;  /* 0x0000b40000007a20 */ /* 0x000fe40000410000 */
[----:B--2---:R-:W-:Y:S02]  /*17700*/  FMUL.FTZ R4, R68, c[0x0][0x2d0] ;  /* 0x0000b40044047a20 */ /* 0x004fe40000410000 */
[----:B------:R-:W-:Y:S01]  /*17710*/  FADD.FTZ R2, -R2, R93 ;  /* 0x0000005d02027221 */ /* 0x000fe20000010100 */
[----:B------:R-:W2:Y:S02]  /*17720*/  MUFU.EX2 R35, R5 ;  /* 0x0000000500237308 */ /* 0x000ea40000000800 */
[----:B------:R-:W-:Y:S01]  /*17730*/  FSEL R4, R4, RZ, P0 ;  /* 0x000000ff04047208 */ /* 0x000fe20000000000 */
[----:B------:R-:W-:Y:S01]  /*17740*/  FMUL.FTZ R2, R2, c[0x0][0x2d0] ;  /* 0x0000b40002027a20 */ /* 0x000fe20000410000 */
[C---:B------:R-:W-:Y:S02]  /*17750*/  ISETP.GT.AND P0, PT, R214.reuse, R250, PT ;  /* 0x000000fad600720c */ /* 0x040fe40003f04270 */
[----:B------:R-:W-:Y:S01]  /*17760*/  IADD3 R214, R214, -0x1, RZ ;  /* 0xffffffffd6d67810 */ /* 0x000fe20007ffe0ff */
[--C-:B------:R-:W-:Y:S02]  /*17770*/  FFMA.FTZ R173, R23, c[0x0][0x2d0], -R4.reuse ;  /* 0x0000b40017ad7a23 */ /* 0x100fe40000010804 */
[--C-:B------:R-:W-:Y:S01]  /*17780*/  FFMA.FTZ R189, R22, c[0x0][0x2d0], -R4.reuse ;  /* 0x0000b40016bd7a23 */ /* 0x100fe20000010804 */
[----:B------:R-:W3:Y:S01]  /*17790*/  MUFU.EX2 R0, R0 ;  /* 0x0000000000007308 */ /* 0x000ee20000000800 */
[--C-:B------:R-:W-:Y:S02]  /*177a0*/  FFMA.FTZ R190, R21, c[0x0][0x2d0], -R4.reuse ;  /* 0x0000b40015be7a23 */ /* 0x100fe40000010804 */
[--C-:B------:R-:W-:Y:S02]  /*177b0*/  FFMA.FTZ R191, R20, c[0x0][0x2d0], -R4.reuse ;  /* 0x0000b40014bf7a23 */ /* 0x100fe40000010804 */
[----:B------:R-:W4:Y:S01]  /*177c0*/  LDSM.16.MT88.4 R20, [R193] ;  /* 0x00000000c114783b */ /* 0x000f220000004200 */
[--C-:B------:R-:W-:Y:S02]  /*177d0*/  FFMA.FTZ R6, R16, c[0x0][0x2d0], -R4.reuse ;  /* 0x0000b40010067a23 */ /* 0x100fe40000010804 */
[--C-:B------:R-:W-:Y:S02]  /*177e0*/  FFMA.FTZ R7, R29, c[0x0][0x2d0], -R4.reuse ;  /* 0x0000b4001d077a23 */ /* 0x100fe40000010804 */
[----:B------:R-:W5:Y:S01]  /*177f0*/  MUFU.EX2 R2, R2 ;  /* 0x0000000200027308 */ /* 0x000f620000000800 */
[--C-:B------:R-:W-:Y:S02]  /*17800*/  FFMA.FTZ R17, R17, c[0x0][0x2d0], -R4.reuse ;  /* 0x0000b40011117a23 */ /* 0x100fe40000010804 */
[--C-:B------:R-:W-:Y:S01]  /*17810*/  FFMA.FTZ R16, R28, c[0x0][0x2d0], -R4.reuse ;  /* 0x0000b4001c107a23 */ /* 0x100fe20000010804 */
[----:B--2---:R-:W-:Y:S01]  /*17820*/  F2FP.BF16.PACK_AB R76, R35, R37 ;  /* 0x00000025234c723e */ /* 0x004fe200000010ff */
[--C-:B------:R-:W-:Y:S02]  /*17830*/  FFMA.FTZ R93, R26, c[0x0][0x2d0], -R4.reuse ;  /* 0x0000b4001a5d7a23 */ /* 0x100fe40000010804 */
[--C-:B------:R-:W-:Y:S02]  /*17840*/  FFMA.FTZ R92, R27, c[0x0][0x2d0], -R4.reuse ;  /* 0x0000b4001b5c7a23 */ /* 0x100fe40000010804 */
[--C-:B------:R-:W-:Y:S01]  /*17850*/  FFMA.FTZ R91, R25, c[0x0][0x2d0], -R4.reuse ;  /* 0x0000b400195b7a23 */ /* 0x100fe20000010804 */
[----:B------:R-:W-:Y:S01]  /*17860*/  MUFU.EX2 R64, R219 ;  /* 0x000000db00407308 */ /* 0x000fe20000000800 */
[--C-:B------:R-:W-:Y:S02]  /*17870*/  FFMA.FTZ R67, R24, c[0x0][0x2d0], -R4.reuse ;  /* 0x0000b40018437a23 */ /* 0x100fe40000010804 */
[--C-:B------:R-:W-:Y:S02]  /*17880*/  FFMA.FTZ R227, R19, c[0x0][0x2d0], -R4.reuse ;  /* 0x0000b40013e37a23 */ /* 0x100fe40000010804 */
[C---:B---3--:R-:W-:Y:S02]  /*17890*/  FMUL.FTZ R44, R0.reuse, R104 ;  /* 0x00000068002c7220 */ /* 0x048fe40000410000 */
[C---:B------:R-:W-:Y:S02]  /*178a0*/  FMUL.FTZ R45, R0.reuse, R105 ;  /* 0x00000069002d7220 */ /* 0x040fe40000410000 */
[C---:B------:R-:W-:Y:S01]  /*178b0*/  FMUL.FTZ R60, R0.reuse, R96 ;  /* 0x00000060003c7220 */ /* 0x040fe20000410000 */
[----:B------:R-:W-:Y:S01]  /*178c0*/  MUFU.EX2 R69, R188 ;  /* 0x000000bc00457308 */ /* 0x000fe20000000800 */
        /* <DEDUP_REMOVED lines=9> */
[C---:B------:R-:W-:Y:S02]  /*17960*/  FFMA.FTZ R4, R0.reuse, R246, R37 ;  /* 0x000000f600047223 */ /* 0x040fe40000010025 */
[C---:B------:R-:W-:Y:S01]  /*17970*/  FMUL.FTZ R40, R0.reuse, R108 ;  /* 0x0000006c00287220 */ /* 0x040fe20000410000 */
[----:B------:R-:W-:Y:S01]  /*17980*/  MUFU.EX2 R219, R94 ;  /* 0x0000005e00db7308 */ /* 0x000fe20000000800 */
[C---:B------:R-:W-:Y:S02]  /*17990*/  FMUL.FTZ R41, R0.reuse, R109 ;  /* 0x0000006d00297220 */ /* 0x040fe40000410000 */
[C---:B------:R-:W-:Y:S02]  /*179a0*/  FMUL.FTZ R56, R0.reuse, R100 ;  /* 0x0000006400387220 */ /* 0x040fe40000410000 */
[----:B------:R-:W-:Y:S02]  /*179b0*/  FMUL.FTZ R57, R0, R101 ;  /* 0x0000006500397220 */ /* 0x000fe40000410000 */
[----:B-----5:R-:W-:Y:S02]  /*179c0*/  FMUL.FTZ R59, R2, R103 ;  /* 0x00000067023b7220 */ /* 0x020fe40000410000 */
[C---:B------:R-:W-:Y:S01]  /*179d0*/  FMUL.FTZ R9, R0.reuse, R129 ;  /* 0x0000008100097220 */ /* 0x040fe20000410000 */
[----:B------:R3:W-:Y:S01]  /*179e0*/  MUFU.EX2 R103, R36 ;  /* 0x0000002400677308 */ /* 0x0007e20000000800 */
[C---:B------:R-:W-:Y:S02]  /*179f0*/  FMUL.FTZ R12, R0.reuse, R120 ;  /* 0x00000078000c7220 */ /* 0x040fe40000410000 */
[C---:B------:R-:W-:Y:S02]  /*17a00*/  FMUL.FTZ R13, R0.reuse, R121 ;  /* 0x00000079000d7220 */ /* 0x040fe40000410000 */
[C---:B------:R-:W-:Y:S02]  /*17a10*/  FMUL.FTZ R24, R0.reuse, R116 ;  /* 0x0000007400187220 */ /* 0x040fe40000410000 */
[C---:B------:R-:W-:Y:S02]  /*17a20*/  FMUL.FTZ R25, R0.reuse, R117 ;  /* 0x0000007500197220 */ /* 0x040fe40000410000 */
[C---:B------:R-:W-:Y:S01]  /*17a30*/  FMUL.FTZ R28, R0.reuse, R112 ;  /* 0x00000070001c7220 */ /* 0x040fe20000410000 */
[----:B------:R5:W-:Y:S01]  /*17a40*/  MUFU.EX2 R116, R7 ;  /* 0x0000000700747308 */ /* 0x000be20000000800 */
[C---:B------:R-:W-:Y:S02]  /*17a50*/  FMUL.FTZ R29, R0.reuse, R113 ;  /* 0x00000071001d7220 */ /* 0x040fe40000410000 */
[----:B------:R-:W-:Y:S02]  /*17a60*/  FADD.FTZ R5, R31, R8 ;  /* 0x000000081f057221 */ /* 0x000fe40000010000 */
[----:B------:R-:W-:Y:S02]  /*17a70*/  FMUL.FTZ R8, R0, R128 ;  /* 0x0000008000087220 */ /* 0x000fe40000410000 */
[----:B------:R-:W-:Y:S02]  /*17a80*/  FMUL.FTZ R19, R3, R139 ;  /* 0x0000008b03137220 */ /* 0x000fe40000410000 */
[C---:B------:R-:W-:Y:S01]  /*17a90*/  FMUL.FTZ R46, R2.reuse, R106 ;  /* 0x0000006a022e7220 */ /* 0x040fe20000410000 */
[----:B------:R-:W1:Y:S01]  /*17aa0*/  MUFU.EX2 R0, R10 ;  /* 0x0000000a00007308 */ /* 0x000e620000000800 */
[----:B------:R-:W-:Y:S02]  /*17ab0*/  FMUL.FTZ R58, R2, R102 ;  /* 0x00000066023a7220 */ /* 0x000fe40000410000 */
[----:B------:R-:W-:Y:S01]  /*17ac0*/  FADD.FTZ R90, R35, R4 ;  /* 0x00000004235a7221 */ /* 0x000fe20000010000 */
[----:B---3--:R-:W3:Y:S01]  /*17ad0*/  LDSM.16.MT88.4 R36, [R197] ;  /* 0x00000000c524783b */ /* 0x008ee20000004200 */
[----:B------:R-:W-:Y:S02]  /*17ae0*/  FMUL.FTZ R6, R3, R134 ;  /* 0x0000008603067220 */ /* 0x000fe40000410000 */
[----:B------:R-:W-:Y:S02]  /*17af0*/  FADD.FTZ R66, R30, R5 ;  /* 0x000000051e427221 */ /* 0x000fe40000010000 */
[C---:B------:R-:W-:Y:S01]  /*17b00*/  FMUL.FTZ R4, R65.reuse, R132 ;  /* 0x0000008441047220 */ /* 0x040fe20000410000 */
[----:B------:R-:W-:Y:S01]  /*17b10*/  MUFU.EX2 R102, R33 ;  /* 0x0000002100667308 */ /* 0x000fe20000000800 */
[----:B------:R-:W-:Y:S02]  /*17b20*/  FMUL.FTZ R5, R65, R133 ;  /* 0x0000008541057220 */ /* 0x000fe40000410000 */
[C---:B------:R-:W-:Y:S02]  /*17b30*/  FMUL.FTZ R11, R2.reuse, R131 ;  /* 0x00000083020b7220 */ /* 0x040fe40000410000 */
[C---:B-----5:R-:W-:Y:S02]  /*17b40*/  FMUL.FTZ R7, R3.reuse, R135 ;  /* 0x0000008703077220 */ /* 0x060fe40000410000 */
[C---:B------:R-:W-:Y:S02]  /*17b50*/  FMUL.FTZ R14, R2.reuse, R122 ;  /* 0x0000007a020e7220 */ /* 0x040fe40000410000 */
[C---:B------:R-:W-:Y:S01]  /*17b60*/  FMUL.FTZ R15, R2.reuse, R123 ;  /* 0x0000007b020f7220 */ /* 0x040fe20000410000 */
[----:B------:R-:W5:Y:S01]  /*17b70*/  MUFU.EX2 R100, R17 ;  /* 0x0000001100647308 */ /* 0x000f620000000800 */
[C---:B-12---:R-:W-:Y:S02]  /*17b80*/  FFMA.FTZ R84, R2.reuse, R247, R18 ;  /* 0x000000f702547223 */ /* 0x046fe40000010012 */
[----:B------:R-:W-:Y:S01]  /*17b90*/  FMUL.FTZ R35, R3, R147 ;  /* 0x0000009303237220 */ /* 0x000fe20000410000 */
[----:B------:R-:W-:Y:S01]  /*17ba0*/  F2FP.BF16.PACK_AB R75, R103, R0 ;  /* 0x00000000674b723e */ /* 0x000fe200000010ff */
[C---:B------:R-:W-:Y:S02]  /*17bb0*/  FMUL.FTZ R47, R2.reuse, R107 ;  /* 0x0000006b022f7220 */ /* 0x040fe40000410000 */
[----:B------:R-:W-:Y:S01]  /*17bc0*/  LDSM.16.MT88.4 R104, [R194+0x1000] ;  /* 0x00100000c268783b */ /* 0x000fe20000004200 */
[C---:B------:R-:W-:Y:S02]  /*17bd0*/  FMUL.FTZ R62, R2.reuse, R98 ;  /* 0x00000062023e7220 */ /* 0x040fe40000410000 */
[----:B------:R-:W1:Y:S01]  /*17be0*/  MUFU.EX2 R101, R16 ;  /* 0x0000001000657308 */ /* 0x000e620000000800 */
[-C--:B----4-:R-:W-:Y:S05]  /*17bf0*/  HMMA.16816.F32.BF16 R4, R72, R20.reuse, R4 ;  /* 0x000000144804723c */ /* 0x090fea0000041804 */
[C---:B------:R-:W-:Y:S02]  /*17c00*/  FMUL.FTZ R10, R2.reuse, R130 ;  /* 0x00000082020a7220 */ /* 0x040fe40000410000 */
[C---:B------:R-:W-:Y:S02]  /*17c10*/  FMUL.FTZ R26, R2.reuse, R118 ;  /* 0x00000076021a7220 */ /* 0x040fe40000410000 */
[----:B------:R-:W2:Y:S03]  /*17c20*/  MUFU.EX2 R117, R32 ;  /* 0x0000002000757308 */ /* 0x000ea60000000800 */
[----:B------:R-:W-:Y:S01]  /*17c30*/  FMUL.FTZ R27, R2, R119 ;  /* 0x00000077021b7220 */ /* 0x000fe20000410000 */
[----:B-----5:R-:W-:Y:S01]  /*17c40*/  F2FP.BF16.PACK_AB R77, R100, R18 ;  /* 0x00000012644d723e */ /* 0x020fe200000010ff */
[----:B------:R-:W-:Y:S02]  /*17c50*/  FMUL.FTZ R17, R65, R137 ;  /* 0x0000008941117220 */ /* 0x000fe40000410000 */
[----:B------:R-:W-:Y:S02]  /*17c60*/  FMUL.FTZ R18, R3, R138 ;  /* 0x0000008a03127220 */ /* 0x000fe40000410000 */
[C---:B------:R-:W-:Y:S01]  /*17c70*/  FMUL.FTZ R33, R65.reuse, R145 ;  /* 0x0000009141217220 */ /* 0x040fe20000410000 */
[----:B------:R-:W-:Y:S01]  /*17c80*/  MUFU.EX2 R108, R184 ;  /* 0x000000b8006c7308 */ /* 0x000fe20000000800 */
[----:B------:R-:W-:Y:S02]  /*17c90*/  FMUL.FTZ R63, R2, R99 ;  /* 0x00000063023f7220 */ /* 0x000fe40000410000 */
[----:B------:R-:W4:Y:S01]  /*17ca0*/  LDSM.16.MT88.4 R96, [R193+0x800] ;  /* 0x00080000c160783b */ /* 0x000f220000004200 */
[----:B-1----:R-:W-:Y:S01]  /*17cb0*/  F2FP.BF16.PACK_AB R79, R116, R101 ;  /* 0x00000065744f723e */ /* 0x002fe200000010ff */
[----:B------:R-:W-:Y:S02]  /*17cc0*/  FMUL.FTZ R16, R65, R136 ;  /* 0x0000008841107220 */ /* 0x000fe40000410000 */
[----:B------:R-:W-:Y:S02]  /*17cd0*/  FADD.FTZ R71, R0, R34 ;  /* 0x0000002200477221 */ /* 0x000fe40000010000 */
[----:B------:R-:W-:Y:S01]  /*17ce0*/  FMUL.FTZ R34, R3, R146 ;  /* 0x0000009203227220 */ /* 0x000fe20000410000 */
[----:B------:R-:W-:Y:S01]  /*17cf0*/  MUFU.EX2 R109, R183 ;  /* 0x000000b7006d7308 */ /* 0x000fe20000000800 */
[----:B------:R-:W-:Y:S01]  /*17d00*/  LDSM.16.MT88.4 R136, [R193+0x2000] ;  /* 0x00200000c188783b */ /* 0x000fe20000004200 */
[C---:B------:R-:W-:Y:S01]  /*17d10*/  FMUL.FTZ R42, R2.reuse, R110 ;  /* 0x0000006e022a7220 */ /* 0x040fe20000410000 */
[----:B--2---:R-:W-:Y:S01]  /*17d20*/  F2FP.BF16.PACK_AB R78, R117, R102 ;  /* 0x00000066754e723e */ /* 0x004fe200000010ff */
[C---:B------:R-:W-:Y:S02]  /*17d30*/  FMUL.FTZ R32, R65.reuse, R144 ;  /* 0x0000009041207220 */ /* 0x040fe40000410000 */
[C---:B------:R-:W-:Y:S03]  /*17d40*/  FMUL.FTZ R43, R2.reuse, R111 ;  /* 0x0000006f022b7220 */ /* 0x040fe60000410000 */
[----:B------:R-:W-:Y:S01]  /*17d50*/  LDSM.16.MT88.4 R144, [R197+0x2000] ;  /* 0x00200000c590783b */ /* 0x000fe20000004200 */
        /* <DEDUP_REMOVED lines=9> */
[----:B------:R-:W1:Y:S01]  /*17df0*/  MUFU.EX2 R2, R218 ;  /* 0x000000da00027308 */ /* 0x000e620000000800 */
[----:B------:R-:W-:Y:S02]  /*17e00*/  FADD.FTZ R0, R64, R66 ;  /* 0x0000004240007221 */ /* 0x000fe40000010000 */
[C---:B------:R-:W-:Y:S02]  /*17e10*/  FMUL.FTZ R66, R3.reuse, R162 ;  /* 0x000000a203427220 */ /* 0x040fe40000410000 */
[C---:B------:R-:W-:Y:S04]  /*17e20*/  FMUL.FTZ R22, R3.reuse, R142 ;  /* 0x0000008e03167220 */ /* 0x040fe80000410000 */
[----:B------:R-:W-:Y:S01]  /*17e30*/  FMUL.FTZ R23, R3, R143 ;  /* 0x0000008f03177220 */ /* 0x000fe20000410000 */
[----:B------:R-:W-:Y:S06]  /*17e40*/  MUFU.EX2 R120, R165 ;  /* 0x000000a500787308 */ /* 0x000fec0000000800 */
[-C--:B---3--:R-:W-:Y:S04]  /*17e50*/  HMMA.16816.F32.BF16 R20, R72, R36.reuse, R20 ;  /* 0x000000244814723c */ /* 0x088fe80000041814 */
[----:B------:R-:W-:Y:S04]  /*17e60*/  MUFU.EX2 R94, R180 ;  /* 0x000000b4005e7308 */ /* 0x000fe80000000800 */
[C---:B------:R-:W-:Y:S04]  /*17e70*/  HMMA.16816.F32.BF16 R24, R76.reuse, R36, R24 ;  /* 0x000000244c18723c */ /* 0x040fe80000041818 */
[----:B-1----:R-:W-:Y:S02]  /*17e80*/  FADD.FTZ R0, R2, R0 ;  /* 0x0000000002007221 */ /* 0x002fe40000010000 */
[----:B------:R-:W-:Y:S01]  /*17e90*/  MUFU.EX2 R174, R174 ;  /* 0x000000ae00ae7308 */ /* 0x000fe20000000800 */
[C---:B------:R-:W-:Y:S01]  /*17ea0*/  FMUL.FTZ R36, R65.reuse, R148 ;  /* 0x0000009441247220 */ /* 0x040fe20000410000 */
[-C--:B------:R-:W-:Y:S04]  /*17eb0*/  HMMA.16816.F32.BF16 R28, R76, R38.reuse, R28 ;  /* 0x000000264c1c723c */ /* 0x080fe8000004181c */
[----:B------:R-:W-:Y:S02]  /*17ec0*/  FADD.FTZ R0, R70, R0 ;  /* 0x0000000046007221 */ /* 0x000fe40000010000 */
[----:B------:R-:W-:Y:S02]  /*17ed0*/  FMUL.FTZ R37, R65, R149 ;  /* 0x0000009541257220 */ /* 0x000fe40000410000 */
[C---:B------:R-:W-:Y:S01]  /*17ee0*/  HMMA.16816.F32.BF16 R32, R72.reuse, R38, R32 ;  /* 0x000000264820723c */ /* 0x040fe20000041820 */
[----:B------:R-:W-:Y:S03]  /*17ef0*/  MUFU.EX2 R166, R229 ;  /* 0x000000e500a67308 */ /* 0x000fe60000000800 */
[----:B------:R-:W-:Y:S03]  /*17f00*/  FADD.FTZ R0, R69, R0 ;  /* 0x0000000045007221 */ /* 0x000fe60000010000 */
[C---:B------:R-:W-:Y:S02]  /*17f10*/  FMUL.FTZ R38, R3.reuse, R150 ;  /* 0x0000009603267220 */ /* 0x040fe40000410000 */
[----:B------:R-:W-:Y:S02]  /*17f20*/  FMUL.FTZ R39, R3, R151 ;  /* 0x0000009703277220 */ /* 0x000fe40000410000 */
[----:B------:R-:W-:Y:S01]  /*17f30*/  MUFU.EX2 R165, R230 ;  /* 0x000000e600a57308 */ /* 0x000fe20000000800 */
[----:B------:R-:W-:Y:S04]  /*17f40*/  FADD.FTZ R0, R110, R0 ;  /* 0x000000006e007221 */ /* 0x000fe80000010000 */
[-C--:B------:R-:W-:Y:S03]  /*17f50*/  HMMA.16816.F32.BF16 R36, R72, R52.reuse, R36 ;  /* 0x000000344824723c */ /* 0x080fe60000041824 */
[----:B------:R-:W-:Y:S02]  /*17f60*/  FADD.FTZ R0, R108, R0 ;  /* 0x000000006c007221 */ /* 0x000fe40000010000 */
[----:B------:R1:W-:Y:S02]  /*17f70*/  MUFU.EX2 R184, R67 ;  /* 0x0000004300b87308 */ /* 0x0003e40000000800 */
[----:B------:R-:W-:Y:S01]  /*17f80*/  FADD.FTZ R0, R109, R0 ;  /* 0x000000006d007221 */ /* 0x000fe20000010000 */
[C---:B------:R-:W-:Y:S07]  /*17f90*/  HMMA.16816.F32.BF16 R40, R76.reuse, R52, R40 ;  /* 0x000000344c28723c */ /* 0x040fee0000041828 */
[C---:B------:R-:W-:Y:S01]  /*17fa0*/  FMUL.FTZ R52, R65.reuse, R156 ;  /* 0x0000009c41347220 */ /* 0x040fe20000410000 */
[-C--:B------:R-:W-:Y:S01]  /*17fb0*/  HMMA.16816.F32.BF16 R44, R76, R54.reuse, R44 ;  /* 0x000000364c2c723c */ /* 0x080fe2000004182c */
[----:B------:R-:W-:Y:S03]  /*17fc0*/  MUFU.EX2 R112, R179 ;  /* 0x000000b300707308 */ /* 0x000fe60000000800 */
[----:B------:R-:W-:Y:S04]  /*17fd0*/  FMUL.FTZ R53, R65, R157 ;  /* 0x0000009d41357220 */ /* 0x000fe80000410000 */
[C---:B------:R-:W-:Y:S03]  /*17fe0*/  HMMA.16816.F32.BF16 R48, R72.reuse, R54, R48 ;  /* 0x000000364830723c */ /* 0x040fe60000041830 */
[----:B------:R-:W2:Y:S01]  /*17ff0*/  MUFU.EX2 R119, R176 ;  /* 0x000000b000777308 */ /* 0x000ea20000000800 */
[C---:B-1----:R-:W-:Y:S03]  /*18000*/  FMUL.FTZ R67, R3.reuse, R163 ;  /* 0x000000a303437220 */ /* 0x042fe60000410000 */
[C---:B------:R-:W-:Y:S02]  /*18010*/  FMUL.FTZ R54, R3.reuse, R158 ;  /* 0x0000009e03367220 */ /* 0x040fe40000410000 */
[----:B------:R-:W-:Y:S03]  /*18020*/  FMUL.FTZ R55, R3, R159 ;  /* 0x0000009f03377220 */ /* 0x000fe60000410000 */
[----:B------:R-:W-:Y:S01]  /*18030*/  FADD.FTZ R3, R102, R90 ;  /* 0x0000005a66037221 */ /* 0x000fe20000010000 */
[----:B------:R-:W-:Y:S03]  /*18040*/  MUFU.EX2 R122, R175 ;  /* 0x000000af007a7308 */ /* 0x000fe60000000800 */
[-C--:B------:R-:W-:Y:S07]  /*18050*/  HMMA.16816.F32.BF16 R52, R72, R80.reuse, R52 ;  /* 0x000000504834723c */ /* 0x080fee0000041834 */
[----:B------:R-:W1:Y:S01]  /*18060*/  MUFU.EX2 R128, R172 ;  /* 0x000000ac00807308 */ /* 0x000e620000000800 */
[C---:B------:R-:W-:Y:S08]  /*18070*/  HMMA.16816.F32.BF16 R56, R76.reuse, R80, R56 ;  /* 0x000000504c38723c */ /* 0x040ff00000041838 */
[-C--:B------:R-:W-:Y:S01]  /*18080*/  HMMA.16816.F32.BF16 R60, R76, R82.reuse, R60 ;  /* 0x000000524c3c723c */ /* 0x080fe2000004183c */
[----:B------:R-:W3:Y:S06]  /*18090*/  MUFU.EX2 R123, R164 ;  /* 0x000000a4007b7308 */ /* 0x000eec0000000800 */
[----:B------:R-:W-:Y:S01]  /*180a0*/  F2FP.BF16.PACK_AB R76, R2, R64 ;  /* 0x00000040024c723e */ /* 0x000fe200000010ff */
[----:B------:R-:W-:Y:S01]  /*180b0*/  FMUL.FTZ R64, R65, R160 ;  /* 0x000000a041407220 */ /* 0x000fe20000410000 */
[----:B------:R-:W-:Y:S02]  /*180c0*/  F2FP.BF16.PACK_AB R78, R69, R70 ;  /* 0x00000046454e723e */ /* 0x000fe400000010ff */
[----:B------:R-:W-:Y:S01]  /*180d0*/  MUFU.EX2 R113, R93 ;  /* 0x0000005d00717308 */ /* 0x000fe20000000800 */
[----:B------:R-:W-:Y:S01]  /*180e0*/  FMUL.FTZ R65, R65, R161 ;  /* 0x000000a141417220 */ /* 0x000fe20000410000 */
[----:B--2---:R-:W-:Y:S01]  /*180f0*/  F2FP.BF16.PACK_AB R77, R119, R112 ;  /* 0x00000070774d723e */ /* 0x004fe200000010ff */
[----:B------:R-:W-:Y:S01]  /*18100*/  FADD.FTZ R2, R100, R84 ;  /* 0x0000005464027221 */ /* 0x000fe20000010000 */
[----:B-1----:R-:W-:Y:S01]  /*18110*/  F2FP.BF16.PACK_AB R79, R128, R122 ;  /* 0x0000007a804f723e */ /* 0x002fe200000010ff */
[----:B------:R-:W-:Y:S02]  /*18120*/  FADD.FTZ R70, R103, R71 ;  /* 0x0000004767467221 */ /* 0x000fe40000010000 */
[----:B------:R-:W-:Y:S01]  /*18130*/  FADD.FTZ R69, R101, R2 ;  /* 0x0000000265457221 */ /* 0x000fe20000010000 */
[----:B------:R-:W-:Y:S01]  /*18140*/  HMMA.16816.F32.BF16 R64, R72, R82, R64 ;  /* 0x000000524840723c */ /* 0x000fe20000041840 */
[----:B------:R-:W1:Y:S01]  /*18150*/  LDSM.16.MT88.4 R80, [R197+0x800] ;  /* 0x00080000c550783b */ /* 0x000e620000004200 */
[----:B------:R-:W2:Y:S02]  /*18160*/  MUFU.EX2 R114, R92 ;  /* 0x0000005c00727308 */ /* 0x000ea40000000800 */
[----:B------:R-:W-:Y:S02]  /*18170*/  FADD.FTZ R2, R94, R0 ;  /* 0x000000005e027221 */ /* 0x000fe40000010000 */
[----:B------:R-:W-:Y:S01]  /*18180*/  FADD.FTZ R0, R117, R3 ;  /* 0x0000000375007221 */ /* 0x000fe20000010000 */
[----:B------:R-:W-:Y:S01]  /*18190*/  F2FP.BF16.PACK_AB R72, R120, R111 ;  /* 0x0000006f7848723e */ /* 0x000fe200000010ff */
[-C--:B----4-:R-:W-:Y:S01]  /*181a0*/  HMMA.16816.F32.BF16 R4, R76, R96.reuse, R4 ;  /* 0x000000604c04723c */ /* 0x090fe20000041804 */
[----:B------:R-:W4:Y:S03]  /*181b0*/  LDSM.16.MT88.4 R100, [R194+0x800] ;  /* 0x00080000c264783b */ /* 0x000f260000004200 */
[----:B------:R-:W5:Y:S01]  /*181c0*/  MUFU.EX2 R121, R91 ;  /* 0x0000005b00797308 */ /* 0x000f620000000800 */
[----:B---3--:R-:W-:Y:S01]  /*181d0*/  F2FP.BF16.PACK_AB R74, R219, R123 ;  /* 0x0000007bdb4a723e */ /* 0x008fe200000010ff */
[----:B------:R-:W-:Y:S02]  /*181e0*/  FADD.FTZ R3, R112, R70 ;  /* 0x0000004670037221 */ /* 0x000fe40000010000 */
[----:B------:R-:W-:Y:S04]  /*181f0*/  FADD.FTZ R70, R111, R0 ;  /* 0x000000006f467221 */ /* 0x000fe80000010000 */
[----:B------:R-:W-:Y:S02]  /*18200*/  FADD.FTZ R69, R116, R69 ;  /* 0x0000004574457221 */ /* 0x000fe40000010000 */
[----:B------:R-:W-:Y:S01]  /*18210*/  MUFU.EX2 R172, R186 ;  /* 0x000000ba00ac7308 */ /* 0x000fe20000000800 */
[----:B------:R-:W-:Y:S02]  /*18220*/  FADD.FTZ R3, R119, R3 ;  /* 0x0000000377037221 */ /* 0x000fe40000010000 */
[----:B------:R-:W-:Y:S01]  /*18230*/  FADD.FTZ R70, R120, R70 ;  /* 0x0000004678467221 */ /* 0x000fe20000010000 */
[----:B--2---:R-:W-:Y:S06]  /*18240*/  F2FP.BF16.PACK_AB R73, R114, R113 ;  /* 0x000000717249723e */ /* 0x004fec00000010ff */
[----:B------:R-:W-:Y:S01]  /*18250*/  MUFU.EX2 R217, R171 ;  /* 0x000000ab00d97308 */ /* 0x000fe20000000800 */
[----:B-----5:R-:W-:Y:S09]  /*18260*/  F2FP.BF16.PACK_AB R75, R184, R121 ;  /* 0x00000079b84b723e */ /* 0x020ff200000010ff */
[----:B------:R-:W2:Y:S01]  /*18270*/  MUFU.EX2 R218, R168 ;  /* 0x000000a800da7308 */ /* 0x000ea20000000800 */
[C---:B------:R-:W-:Y:S08]  /*18280*/  HMMA.16816.F32.BF16 R8, R72.reuse, R96, R8 ;  /* 0x000000604808723c */ /* 0x040ff00000041808 */
[-C--:B------:R-:W-:Y:S01]  /*18290*/  HMMA.16816.F32.BF16 R12, R72, R98.reuse, R12 ;  /* 0x00000062480c723c */ /* 0x080fe2000004180c */
[----:B------:R-:W-:Y:S07]  /*182a0*/  MUFU.EX2 R187, R182 ;  /* 0x000000b600bb7308 */ /* 0x000fee0000000800 */
[C---:B------:R-:W-:Y:S01]  /*182b0*/  HMMA.16816.F32.BF16 R16, R76.reuse, R98, R16 ;  /* 0x000000624c10723c */ /* 0x040fe20000041810 */
[----:B------:R-:W3:Y:S02]  /*182c0*/  LDSM.16.MT88.4 R96, [R196+0x800] ;  /* 0x00080000c460783b */ /* 0x000ee40000004200 */
[----:B------:R-:W5:Y:S05]  /*182d0*/  MUFU.EX2 R188, R181 ;  /* 0x000000b500bc7308 */ /* 0x000f6a0000000800 */
[-C--:B-1----:R-:W-:Y:S05]  /*182e0*/  HMMA.16816.F32.BF16 R20, R76, R80.reuse, R20 ;  /* 0x000000504c14723c */ /* 0x082fea0000041814 */
[----:B------:R-:W-:Y:S03]  /*182f0*/  MUFU.EX2 R183, R167 ;  /* 0x000000a700b77308 */ /* 0x000fe60000000800 */
[C---:B------:R-:W-:Y:S07]  /*18300*/  HMMA.16816.F32.BF16 R24, R72.reuse, R80, R24 ;  /* 0x000000504818723c */ /* 0x040fee0000041818 */
[----:B------:R-:W-:Y:S01]  /*18310*/  MUFU.EX2 R167, R227 ;  /* 0x000000e300a77308 */ /* 0x000fe20000000800 */
[-C--:B------:R-:W-:Y:S08]  /*18320*/  HMMA.16816.F32.BF16 R28, R72, R82.reuse, R28 ;  /* 0x00000052481c723c */ /* 0x080ff0000004181c */
[C---:B------:R-:W-:Y:S01]  /*18330*/  HMMA.16816.F32.BF16 R32, R76.reuse, R82, R32 ;  /* 0x000000524c20723c */ /* 0x040fe20000041820 */
[----:B------:R-:W1:Y:S01]  /*18340*/  LDSM.16.MT88.4 R80, [R193+0x1000] ;  /* 0x00100000c150783b */ /* 0x000e620000004200 */
[----:B------:R-:W1:Y:S06]  /*18350*/  MUFU.EX2 R182, R169 ;  /* 0x000000a900b67308 */ /* 0x000e6c0000000800 */
[-C--:B----4-:R-:W-:Y:S04]  /*18360*/  HMMA.16816.F32.BF16 R36, R76, R100.reuse, R36 ;  /* 0x000000644c24723c */ /* 0x090fe80000041824 */
[----:B------:R-:W-:Y:S04]  /*18370*/  MUFU.EX2 R159, R170 ;  /* 0x000000aa009f7308 */ /* 0x000fe80000000800 */
[C---:B------:R-:W-:Y:S06]  /*18380*/  HMMA.16816.F32.BF16 R40, R72.reuse, R100, R40 ;  /* 0x000000644828723c */ /* 0x040fec0000041828 */
[----:B------:R-:W4:Y:S02]  /*18390*/  MUFU.EX2 R179, R177 ;  /* 0x000000b100b37308 */ /* 0x000f240000000800 */
[-C--:B------:R-:W-:Y:S08]  /*183a0*/  HMMA.16816.F32.BF16 R44, R72, R102.reuse, R44 ;  /* 0x00000066482c723c */ /* 0x080ff0000004182c */
[C---:B------:R-:W-:Y:S01]  /*183b0*/  HMMA.16816.F32.BF16 R48, R76.reuse, R102, R48 ;  /* 0x000000664c30723c */ /* 0x040fe20000041830 */
[----:B------:R-:W1:Y:S01]  /*183c0*/  LDSM.16.MT88.4 R100, [R197+0x1000] ;  /* 0x00100000c564783b */ /* 0x000e620000004200 */
[----:B------:R-:W-:Y:S06]  /*183d0*/  MUFU.EX2 R177, R185 ;  /* 0x000000b900b17308 */ /* 0x000fec0000000800 */
[-C--:B---3--:R-:W-:Y:S04]  /*183e0*/  HMMA.16816.F32.BF16 R52, R76, R96.reuse, R52 ;  /* 0x000000604c34723c */ /* 0x088fe80000041834 */
[----:B------:R-:W-:Y:S04]  /*183f0*/  MUFU.EX2 R158, R173 ;  /* 0x000000ad009e7308 */ /* 0x000fe80000000800 */
[C---:B------:R-:W-:Y:S06]  /*18400*/  HMMA.16816.F32.BF16 R56, R72.reuse, R96, R56 ;  /* 0x000000604838723c */ /* 0x040fec0000041838 */
[----:B------:R-:W3:Y:S02]  /*18410*/  MUFU.EX2 R157, R189 ;  /* 0x000000bd009d7308 */ /* 0x000ee40000000800 */
[-C--:B------:R-:W-:Y:S07]  /*18420*/  HMMA.16816.F32.BF16 R60, R72, R98.reuse, R60 ;  /* 0x00000062483c723c */ /* 0x080fee000004183c */
[----:B------:R-:W-:Y:S01]  /*18430*/  F2FP.BF16.PACK_AB R72, R108, R110 ;  /* 0x0000006e6c48723e */ /* 0x000fe200000010ff */
[----:B------:R-:W-:Y:S01]  /*18440*/  HMMA.16816.F32.BF16 R64, R76, R98, R64 ;  /* 0x000000624c40723c */ /* 0x000fe20000041840 */
[----:B------:R-:W-:Y:S01]  /*18450*/  MUFU.EX2 R156, R190 ;  /* 0x000000be009c7308 */ /* 0x000fe20000000800 */
[----:B------:R-:W3:Y:S02]  /*18460*/  LDSM.16.MT88.4 R96, [R196+0x1000] ;  /* 0x00100000c460783b */ /* 0x000ee40000004200 */
[----:B------:R-:W-:Y:S02]  /*18470*/  F2FP.BF16.PACK_AB R74, R94, R109 ;  /* 0x0000006d5e4a723e */ /* 0x000fe400000010ff */
[----:B--2---:R-:W-:Y:S02]  /*18480*/  F2FP.BF16.PACK_AB R73, R218, R217 ;  /* 0x000000d9da49723e */ /* 0x004fe400000010ff */
[----:B-----5:R-:W-:Y:S02]  /*18490*/  F2FP.BF16.PACK_AB R75, R188, R187 ;  /* 0x000000bbbc4b723e */ /* 0x020fe400000010ff */
[----:B------:R-:W-:Y:S01]  /*184a0*/  LDSM.16.MT88.4 R108, [R196+0x1800] ;  /* 0x00180000c46c783b */ /* 0x000fe20000004200 */
[----:B------:R-:W2:Y:S01]  /*184b0*/  MUFU.EX2 R171, R191 ;  /* 0x000000bf00ab7308 */ /* 0x000ea20000000800 */
[----:B-1----:R-:W-:Y:S02]  /*184c0*/  F2FP.BF16.PACK_AB R76, R182, R183 ;  /* 0x000000b7b64c723e */ /* 0x002fe400000010ff */
[----:B----4-:R-:W-:Y:S01]  /*184d0*/  F2FP.BF16.PACK_AB R78, R179, R159 ;  /* 0x0000009fb34e723e */ /* 0x010fe200000010ff */
[-C--:B------:R-:W-:Y:S05]  /*184e0*/  HMMA.16816.F32.BF16 R4, R72, R80.reuse, R4 ;  /* 0x000000504804723c */ /* 0x080fea0000041804 */
[----:B---3--:R-:W-:Y:S01]  /*184f0*/  F2FP.BF16.PACK_AB R77, R157, R158 ;  /* 0x0000009e9d4d723e */ /* 0x008fe200000010ff */
[----:B------:R-:W-:Y:S10]  /*18500*/  MUFU.EX2 R94, R231 ;  /* 0x000000e7005e7308 */ /* 0x000ff40000000800 */
[----:B------:R-:W1:Y:S01]  /*18510*/  MUFU.EX2 R84, R225 ;  /* 0x000000e100547308 */ /* 0x000e620000000800 */
[----:B--2---:R-:W-:Y:S09]  /*18520*/  F2FP.BF16.PACK_AB R79, R171, R156 ;  /* 0x0000009cab4f723e */ /* 0x004ff200000010ff */
[----:B------:R-:W2:Y:S01]  /*18530*/  MUFU.EX2 R71, R224 ;  /* 0x000000e000477308 */ /* 0x000ea20000000800 */
[C---:B------:R-:W-:Y:S08]  /*18540*/  HMMA.16816.F32.BF16 R8, R76.reuse, R80, R8 ;  /* 0x000000504c08723c */ /* 0x040ff00000041808 */
[-C--:B------:R-:W-:Y:S01]  /*18550*/  HMMA.16816.F32.BF16 R12, R76, R82.reuse, R12 ;  /* 0x000000524c0c723c */ /* 0x080fe2000004180c */
[----:B------:R-:W3:Y:S03]  /*18560*/  MUFU.EX2 R91, R223 ;  /* 0x000000df005b7308 */ /* 0x000ee60000000800 */
[----:B-1----:R-:W-:Y:S04]  /*18570*/  FADD.FTZ R0, R84, R2 ;  /* 0x0000000254007221 */ /* 0x002fe80000010000 */
[C---:B------:R-:W-:Y:S01]  /*18580*/  HMMA.16816.F32.BF16 R16, R72.reuse, R82, R16 ;  /* 0x000000524810723c */ /* 0x040fe20000041810 */
[----:B------:R-:W1:Y:S02]  /*18590*/  LDSM.16.MT88.4 R80, [R193+0x1800] ;  /* 0x00180000c150783b */ /* 0x000e640000004200 */
[----:B------:R-:W4:Y:S01]  /*185a0*/  MUFU.EX2 R90, R222 ;  /* 0x000000de005a7308 */ /* 0x000f220000000800 */
[----:B--2---:R-:W-:Y:S04]  /*185b0*/  FADD.FTZ R0, R71, R0 ;  /* 0x0000000047007221 */ /* 0x004fe80000010000 */
[-C--:B------:R-:W-:Y:S05]  /*185c0*/  HMMA.16816.F32.BF16 R20, R72, R100.reuse, R20 ;  /* 0x000000644814723c */ /* 0x080fea0000041814 */
[----:B------:R-:W-:Y:S03]  /*185d0*/  MUFU.EX2 R175, R220 ;  /* 0x000000dc00af7308 */ /* 0x000fe60000000800 */
[C---:B------:R-:W-:Y:S04]  /*185e0*/  HMMA.16816.F32.BF16 R24, R76.reuse, R100, R24 ;  /* 0x000000644c18723c */ /* 0x040fe80000041818 */
[----:B---3--:R-:W-:Y:S03]  /*185f0*/  FADD.FTZ R0, R91, R0 ;  /* 0x000000005b007221 */ /* 0x008fe60000010000 */
[----:B------:R-:W-:Y:S01]  /*18600*/  MUFU.EX2 R176, R213 ;  /* 0x000000d500b07308 */ /* 0x000fe20000000800 */
[-C--:B------:R-:W-:Y:S04]  /*18610*/  HMMA.16816.F32.BF16 R28, R76, R102.reuse, R28 ;  /* 0x000000664c1c723c */ /* 0x080fe8000004181c */
[----:B----4-:R-:W-:Y:S02]  /*18620*/  FADD.FTZ R2, R90, R0 ;  /* 0x000000005a027221 */ /* 0x010fe40000010000 */
[----:B------:R-:W-:Y:S02]  /*18630*/  FADD.FTZ R0, R113, R69 ;  /* 0x0000004571007221 */ /* 0x000fe40000010000 */
[C---:B------:R-:W-:Y:S01]  /*18640*/  HMMA.16816.F32.BF16 R32, R72.reuse, R102, R32 ;  /* 0x000000664820723c */ /* 0x040fe20000041820 */
[----:B------:R-:W2:Y:S01]  /*18650*/  LDSM.16.MT88.4 R100, [R197+0x1800] ;  /* 0x00180000c564783b */ /* 0x000ea20000004200 */
[----:B------:R-:W-:Y:S02]  /*18660*/  MUFU.EX2 R180, R212 ;  /* 0x000000d400b47308 */ /* 0x000fe40000000800 */
[----:B------:R-:W-:Y:S04]  /*18670*/  FADD.FTZ R69, R114, R0 ;  /* 0x0000000072457221 */ /* 0x000fe80000010000 */
[-C--:B------:R-:W-:Y:S04]  /*18680*/  HMMA.16816.F32.BF16 R36, R72, R104.reuse, R36 ;  /* 0x000000684824723c */ /* 0x080fe80000041824 */
[----:B------:R-:W-:Y:S04]  /*18690*/  MUFU.EX2 R181, R211 ;  /* 0x000000d300b57308 */ /* 0x000fe80000000800 */
[C---:B------:R-:W-:Y:S06]  /*186a0*/  HMMA.16816.F32.BF16 R40, R76.reuse, R104, R40 ;  /* 0x000000684c28723c */ /* 0x040fec0000041828 */
[----:B------:R-:W3:Y:S02]  /*186b0*/  MUFU.EX2 R118, R221 ;  /* 0x000000dd00767308 */ /* 0x000ee40000000800 */
[-C--:B------:R-:W-:Y:S08]  /*186c0*/  HMMA.16816.F32.BF16 R44, R76, R106.reuse, R44 ;  /* 0x0000006a4c2c723c */ /* 0x080ff0000004182c */
[C---:B------:R-:W-:Y:S01]  /*186d0*/  HMMA.16816.F32.BF16 R48, R72.reuse, R106, R48 ;  /* 0x0000006a4830723c */ /* 0x040fe20000041830 */
[----:B------:R-:W4:Y:S01]  /*186e0*/  LDSM.16.MT88.4 R104, [R194+0x1800] ;  /* 0x00180000c268783b */ /* 0x000f220000004200 */
[----:B------:R-:W5:Y:S06]  /*186f0*/  MUFU.EX2 R115, R226 ;  /* 0x000000e200737308 */ /* 0x000f6c0000000800 */
[-C--:B------:R-:W-:Y:S04]  /*18700*/  HMMA.16816.F32.BF16 R52, R72, R96.reuse, R52 ;  /* 0x000000604834723c */ /* 0x080fe80000041834 */
[----:B------:R-:W1:Y:S01]  /*18710*/  MUFU.EX2 R93, R232 ;  /* 0x000000e8005d7308 */ /* 0x000e620000000800 */
[----:B---3--:R-:W-:Y:S03]  /*18720*/  FADD.FTZ R0, R118, R2 ;  /* 0x0000000276007221 */ /* 0x008fe60000010000 */
[C---:B------:R-:W-:Y:S04]  /*18730*/  HMMA.16816.F32.BF16 R56, R76.reuse, R96, R56 ;  /* 0x000000604c38723c */ /* 0x040fe80000041838 */
[----:B------:R-:W-:Y:S02]  /*18740*/  FADD.FTZ R2, R121, R69 ;  /* 0x0000004579027221 */ /* 0x000fe40000010000 */
[----:B------:R-:W3:Y:S02]  /*18750*/  MUFU.EX2 R92, R236 ;  /* 0x000000ec005c7308 */ /* 0x000ee40000000800 */
[-C--:B------:R-:W-:Y:S04]  /*18760*/  HMMA.16816.F32.BF16 R60, R76, R98.reuse, R60 ;  /* 0x000000624c3c723c */ /* 0x080fe8000004183c */
[C---:B-----5:R-:W-:Y:S01]  /*18770*/  F2FP.BF16.PACK_AB R160, R115.reuse, R118 ;  /* 0x0000007673a0723e */ /* 0x060fe200000010ff */
[----:B------:R-:W-:Y:S02]  /*18780*/  FADD.FTZ R0, R115, R0 ;  /* 0x0000000073007221 */ /* 0x000fe40000010000 */
[----:B------:R-:W-:Y:S01]  /*18790*/  F2FP.BF16.PACK_AB R76, R71, R84 ;  /* 0x00000054474c723e */ /* 0x000fe200000010ff */
[----:B------:R-:W-:Y:S01]  /*187a0*/  HMMA.16816.F32.BF16 R64, R72, R98, R64 ;  /* 0x000000624840723c */ /* 0x000fe20000041840 */
[----:B------:R-:W-:Y:S03]  /*187b0*/  MUFU.EX2 R170, R233 ;  /* 0x000000e900aa7308 */ /* 0x000fe60000000800 */
[----:B------:R-:W-:Y:S01]  /*187c0*/  F2FP.BF16.PACK_AB R78, R90, R91 ;  /* 0x0000005b5a4e723e */ /* 0x000fe200000010ff */
[----:B-1----:R-:W-:Y:S01]  /*187d0*/  FADD.FTZ R0, R93, R0 ;  /* 0x000000005d007221 */ /* 0x002fe20000010000 */
[----:B------:R-:W-:Y:S01]  /*187e0*/  F2FP.BF16.PACK_AB R77, R176, R175 ;  /* 0x000000afb04d723e */ /* 0x000fe200000010ff */
[----:B------:R-:W-:Y:S01]  /*187f0*/  FADD.FTZ R2, R184, R2 ;  /* 0x00000002b8027221 */ /* 0x000fe20000010000 */
[----:B------:R-:W-:Y:S03]  /*18800*/  F2FP.BF16.PACK_AB R79, R181, R180 ;  /* 0x000000b4b54f723e */ /* 0x000fe600000010ff */
[----:B------:R-:W1:Y:S01]  /*18810*/  MUFU.EX2 R169, R234 ;  /* 0x000000ea00a97308 */ /* 0x000e620000000800 */
[----:B------:R-:W-:Y:S01]  /*18820*/  F2FP.BF16.PACK_AB R72, R177, R172 ;  /* 0x000000acb148723e */ /* 0x000fe200000010ff */
[----:B------:R-:W-:Y:S01]  /*18830*/  FADD.FTZ R2, R158, R2 ;  /* 0x000000029e027221 */ /* 0x000fe20000010000 */
[----:B------:R-:W-:Y:S01]  /*18840*/  F2FP.BF16.PACK_AB R74, R174, R178 ;  /* 0x000000b2ae4a723e */ /* 0x000fe200000010ff */
[-C--:B------:R-:W-:Y:S05]  /*18850*/  HMMA.16816.F32.BF16 R4, R76, R80.reuse, R4 ;  /* 0x000000504c04723c */ /* 0x080fea0000041804 */
[----:B------:R-:W-:Y:S01]  /*18860*/  F2FP.BF16.PACK_AB R73, R166, R167 ;  /* 0x000000a7a649723e */ /* 0x000fe200000010ff */
[----:B------:R-:W-:Y:S01]  /*18870*/  MUFU.EX2 R168, R235 ;  /* 0x000000eb00a87308 */ /* 0x000fe20000000800 */
[----:B------:R-:W-:Y:S01]  /*18880*/  F2FP.BF16.PACK_AB R75, R94, R165 ;  /* 0x000000a55e4b723e */ /* 0x000fe200000010ff */
[C---:B---3--:R-:W-:Y:S01]  /*18890*/  FADD.FTZ R229, R92.reuse, R0 ;  /* 0x000000005ce57221 */ /* 0x048fe20000010000 */
[----:B------:R-:W-:Y:S03]  /*188a0*/  F2FP.BF16.PACK_AB R162, R92, R93 ;  /* 0x0000005d5ca2723e */ /* 0x000fe600000010ff */
[----:B------:R-:W-:Y:S01]  /*188b0*/  FADD.FTZ R0, R122, R3 ;  /* 0x000000037a007221 */ /* 0x000fe20000010000 */
[----:B------:R-:W-:Y:S01]  /*188c0*/  MOV R92, R85 ;  /* 0x00000055005c7202 */ /* 0x000fe20000000f00 */
[C---:B------:R-:W-:Y:S02]  /*188d0*/  HMMA.16816.F32.BF16 R8, R72.reuse, R80, R8 ;  /* 0x000000504808723c */ /* 0x040fe40000041808 */
[----:B------:R-:W3:Y:S02]  /*188e0*/  MUFU.EX2 R164, R239 ;  /* 0x000000ef00a47308 */ /* 0x000ee40000000800 */
[----:B------:R-:W-:Y:S01]  /*188f0*/  FADD.FTZ R0, R128, R0 ;  /* 0x0000000080007221 */ /* 0x000fe20000010000 */
[----:B------:R-:W-:Y:S01]  /*18900*/  MOV R93, R68 ;  /* 0x00000044005d7202 */ /* 0x000fe20000000f00 */
[----:B------:R-:W-:Y:S01]  /*18910*/  FADD.FTZ R3, R123, R70 ;  /* 0x000000467b037221 */ /* 0x000fe20000010000 */
[----:B-1----:R-:W-:Y:S01]  /*18920*/  F2FP.BF16.PACK_AB R161, R169, R170 ;  /* 0x000000aaa9a1723e */ /* 0x002fe200000010ff */
[-C--:B------:R-:W-:Y:S04]  /*18930*/  HMMA.16816.F32.BF16 R12, R72, R82.reuse, R12 ;  /* 0x00000052480c723c */ /* 0x080fe8000004180c */
[----:B------:R-:W-:Y:S01]  /*18940*/  MUFU.EX2 R91, R237 ;  /* 0x000000ed005b7308 */ /* 0x000fe20000000800 */
[----:B------:R-:W-:Y:S02]  /*18950*/  FADD.FTZ R3, R219, R3 ;  /* 0x00000003db037221 */ /* 0x000fe40000010000 */
[----:B------:R-:W-:Y:S01]  /*18960*/  FADD.FTZ R2, R157, R2 ;  /* 0x000000029d027221 */ /* 0x000fe20000010000 */
[C---:B------:R-:W-:Y:S04]  /*18970*/  HMMA.16816.F32.BF16 R16, R76.reuse, R82, R16 ;  /* 0x000000524c10723c */ /* 0x040fe80000041810 */
[----:B------:R-:W-:Y:S02]  /*18980*/  FADD.FTZ R3, R183, R3 ;  /* 0x00000003b7037221 */ /* 0x000fe40000010000 */
[----:B------:R-:W1:Y:S01]  /*18990*/  MUFU.EX2 R90, R238 ;  /* 0x000000ee005a7308 */ /* 0x000e620000000800 */
[----:B------:R-:W-:Y:S01]  /*189a0*/  FADD.FTZ R0, R217, R0 ;  /* 0x00000000d9007221 */ /* 0x000fe20000010000 */
[-C--:B--2---:R-:W-:Y:S04]  /*189b0*/  HMMA.16816.F32.BF16 R20, R76, R100.reuse, R20 ;  /* 0x000000644c14723c */ /* 0x084fe80000041814 */
[----:B---3--:R-:W-:Y:S01]  /*189c0*/  F2FP.BF16.PACK_AB R163, R164, R168 ;  /* 0x000000a8a4a3723e */ /* 0x008fe200000010ff */
[----:B------:R-:W-:Y:S02]  /*189d0*/  FADD.FTZ R3, R182, R3 ;  /* 0x00000003b6037221 */ /* 0x000fe40000010000 */
[----:B------:R-:W-:Y:S01]  /*189e0*/  FADD.FTZ R2, R156, R2 ;  /* 0x000000029c027221 */ /* 0x000fe20000010000 */
[C---:B------:R-:W-:Y:S01]  /*189f0*/  HMMA.16816.F32.BF16 R24, R72.reuse, R100, R24 ;  /* 0x000000644818723c */ /* 0x040fe20000041818 */
[----:B------:R-:W-:Y:S03]  /*18a00*/  MUFU.EX2 R84, R241 ;  /* 0x000000f100547308 */ /* 0x000fe60000000800 */
[----:B------:R-:W-:Y:S02]  /*18a10*/  FADD.FTZ R3, R159, R3 ;  /* 0x000000039f037221 */ /* 0x000fe40000010000 */
[----:B------:R-:W-:Y:S02]  /*18a20*/  FADD.FTZ R0, R218, R0 ;  /* 0x00000000da007221 */ /* 0x000fe40000010000 */
[-C--:B------:R-:W-:Y:S03]  /*18a30*/  HMMA.16816.F32.BF16 R28, R72, R102.reuse, R28 ;  /* 0x00000066481c723c */ /* 0x080fe6000004181c */
[----:B------:R-:W2:Y:S01]  /*18a40*/  MUFU.EX2 R83, R243 ;  /* 0x000000f300537308 */ /* 0x000ea20000000800 */
[----:B------:R-:W-:Y:S01]  /*18a50*/  FADD.FTZ R0, R187, R0 ;  /* 0x00000000bb007221 */ /* 0x000fe20000010000 */
[----:B-1----:R-:W-:Y:S01]  /*18a60*/  F2FP.BF16.PACK_AB R96, R90, R91 ;  /* 0x0000005b5a60723e */ /* 0x002fe200000010ff */
[----:B------:R-:W-:Y:S02]  /*18a70*/  FADD.FTZ R3, R179, R3 ;  /* 0x00000003b3037221 */ /* 0x000fe40000010000 */
[C---:B------:R-:W-:Y:S04]  /*18a80*/  HMMA.16816.F32.BF16 R32, R76.reuse, R102, R32 ;  /* 0x000000664c20723c */ /* 0x040fe80000041820 */
[----:B------:R-:W-:Y:S01]  /*18a90*/  FADD.FTZ R0, R188, R0 ;  /* 0x00000000bc007221 */ /* 0x000fe20000010000 */
[----:B------:R-:W-:Y:S01]  /*18aa0*/  MUFU.EX2 R81, R240 ;  /* 0x000000f000517308 */ /* 0x000fe20000000800 */
[----:B------:R-:W-:Y:S02]  /*18ab0*/  FADD.FTZ R2, R171, R2 ;  /* 0x00000002ab027221 */ /* 0x000fe40000010000 */
[-C--:B----4-:R-:W-:Y:S04]  /*18ac0*/  HMMA.16816.F32.BF16 R36, R76, R104.reuse, R36 ;  /* 0x000000684c24723c */ /* 0x090fe80000041824 */
[----:B------:R-:W-:Y:S02]  /*18ad0*/  FADD.FTZ R0, R175, R0 ;  /* 0x00000000af007221 */ /* 0x000fe40000010000 */
[----:B------:R-:W-:Y:S01]  /*18ae0*/  FADD.FTZ R3, R172, R3 ;  /* 0x00000003ac037221 */ /* 0x000fe20000010000 */
[----:B------:R-:W1:Y:S01]  /*18af0*/  MUFU.EX2 R82, R242 ;  /* 0x000000f200527308 */ /* 0x000e620000000800 */
[C---:B------:R-:W-:Y:S04]  /*18b00*/  HMMA.16816.F32.BF16 R40, R72.reuse, R104, R40 ;  /* 0x000000684828723c */ /* 0x040fe80000041828 */
[----:B--2---:R-:W-:Y:S01]  /*18b10*/  F2FP.BF16.PACK_AB R98, R83, R84 ;  /* 0x000000545362723e */ /* 0x004fe200000010ff */
[----:B------:R-:W-:Y:S02]  /*18b20*/  FADD.FTZ R2, R167, R2 ;  /* 0x00000002a7027221 */ /* 0x000fe40000010000 */
[----:B------:R-:W-:Y:S01]  /*18b30*/  FADD.FTZ R0, R176, R0 ;  /* 0x00000000b0007221 */ /* 0x000fe20000010000 */
[-C--:B------:R-:W-:Y:S01]  /*18b40*/  HMMA.16816.F32.BF16 R44, R72, R106.reuse, R44 ;  /* 0x0000006a482c723c */ /* 0x080fe2000004182c */
[----:B------:R-:W-:Y:S03]  /*18b50*/  MUFU.EX2 R80, R244 ;  /* 0x000000f400507308 */ /* 0x000fe60000000800 */
[----:B------:R-:W-:Y:S02]  /*18b60*/  FADD.FTZ R3, R177, R3 ;  /* 0x00000003b1037221 */ /* 0x000fe40000010000 */
[----:B------:R-:W-:Y:S02]  /*18b70*/  FADD.FTZ R2, R166, R2 ;  /* 0x00000002a6027221 */ /* 0x000fe40000010000 */
[C---:B------:R-:W-:Y:S03]  /*18b80*/  HMMA.16816.F32.BF16 R48, R76.reuse, R106, R48 ;  /* 0x0000006a4c30723c */ /* 0x040fe60000041830 */
[----:B------:R-:W2:Y:S01]  /*18b90*/  MUFU.EX2 R71, R245 ;  /* 0x000000f500477308 */ /* 0x000ea20000000800 */
[----:B------:R-:W-:Y:S02]  /*18ba0*/  FADD.FTZ R0, R180, R0 ;  /* 0x00000000b4007221 */ /* 0x000fe40000010000 */
[----:B------:R-:W-:Y:S01]  /*18bb0*/  FADD.FTZ R3, R178, R3 ;  /* 0x00000003b2037221 */ /* 0x000fe20000010000 */
[----:B-1----:R-:W-:Y:S01]  /*18bc0*/  F2FP.BF16.PACK_AB R97, R82, R81 ;  /* 0x000000515261723e */ /* 0x002fe200000010ff */
[-C--:B------:R-:W-:Y:S04]  /*18bd0*/  HMMA.16816.F32.BF16 R52, R76, R108.reuse, R52 ;  /* 0x0000006c4c34723c */ /* 0x080fe80000041834 */
[----:B------:R-:W-:Y:S02]  /*18be0*/  FADD.FTZ R2, R165, R2 ;  /* 0x00000002a5027221 */ /* 0x000fe40000010000 */
[----:B------:R-:W-:Y:S02]  /*18bf0*/  FADD.FTZ R0, R181, R0 ;  /* 0x00000000b5007221 */ /* 0x000fe40000010000 */
[C---:B------:R-:W-:Y:S04]  /*18c00*/  HMMA.16816.F32.BF16 R56, R72.reuse, R108, R56 ;  /* 0x0000006c4838723c */ /* 0x040fe80000041838 */
[----:B------:R-:W-:Y:S02]  /*18c10*/  FADD.FTZ R3, R174, R3 ;  /* 0x00000003ae037221 */ /* 0x000fe40000010000 */
[----:B------:R-:W-:Y:S02]  /*18c20*/  FADD.FTZ R2, R94, R2 ;  /* 0x000000025e027221 */ /* 0x000fe40000010000 */
[-C--:B------:R-:W-:Y:S01]  /*18c30*/  HMMA.16816.F32.BF16 R60, R72, R110.reuse, R60 ;  /* 0x0000006e483c723c */ /* 0x080fe2000004183c */
[----:B------:R-:W1:Y:S03]  /*18c40*/  LDSM.16.MT88.4 R72, [R196+0x2000] ;  /* 0x00200000c448783b */ /* 0x000e660000004200 */
[----:B--2---:R-:W-:Y:S01]  /*18c50*/  F2FP.BF16.PACK_AB R99, R71, R80 ;  /* 0x000000504763723e */ /* 0x004fe200000010ff */
[----:B------:R-:W-:Y:S03]  /*18c60*/  FADD.FTZ R0, R170, R0 ;  /* 0x00000000aa007221 */ /* 0x000fe60000010000 */
[----:B------:R-:W-:Y:S08]  /*18c70*/  HMMA.16816.F32.BF16 R64, R76, R110, R64 ;  /* 0x0000006e4c40723c */ /* 0x000ff00000041840 */
[-C--:B------:R-:W-:Y:S07]  /*18c80*/  HMMA.16816.F32.BF16 R132, R160, R136.reuse, R4 ;  /* 0x00000088a084723c */ /* 0x080fee0000041804 */
[----:B------:R-:W-:Y:S01]  /*18c90*/  FADD.FTZ R4, R91, R3 ;  /* 0x000000035b047221 */ /* 0x000fe20000010000 */
[C---:B------:R-:W-:Y:S04]  /*18ca0*/  HMMA.16816.F32.BF16 R128, R96.reuse, R136, R8 ;  /* 0x000000886080723c */ /* 0x040fe80000041808 */
[----:B------:R-:W-:Y:S01]  /*18cb0*/  FADD.FTZ R3, R81, R2 ;  /* 0x0000000251037221 */ /* 0x000fe20000010000 */
[----:B------:R-:W-:Y:S01]  /*18cc0*/  MOV R91, R86 ;  /* 0x00000056005b7202 */ /* 0x000fe20000000f00 */
        /* <DEDUP_REMOVED lines=25> */
.L_x_2971:
[----:B------:R-:W2:Y:S01]  /*18e60*/  LDL R0, [R1+0x44] ;  /* 0x0000440001007983 */ /* 0x000ea20000100800 */
[----:B------:R-:W-:-:S03]  /*18e70*/  IMAD.MOV.U32 R3, RZ, RZ, c[0x0][0x2c4] ;  /* 0x0000b100ff037624 */ /* 0x000fc600078e00ff */
[----:B------:R-:W3:Y:S02]  /*18e80*/  LDL R2, [R1] ;  /* 0x0000000001027983 */ /* 0x000ee40000100800 */
[----:B------:R-:W-:Y:S01]  /*18e90*/  ISETP.NE.AND P1, PT, R3, 0x1, PT ;  /* 0x000000010300780c */ /* 0x000fe20003f25270 */
[----:B------:R-:W-:-:S05]  /*18ea0*/  IMAD.MOV.U32 R4, RZ, RZ, c[0x0][0x32c] ;  /* 0x0000cb00ff047624 */ /* 0x000fca00078e00ff */
[----:B------:R-:W-:Y:S02]  /*18eb0*/  ISETP.GE.AND P0, PT, R4, 0x1, PT ;  /* 0x000000010400780c */ /* 0x000fe40003f06270 */
[----:B--2---:R-:W-:-:S05]  /*18ec0*/  IADD3 R0, R0, 0x7f, RZ ;  /* 0x0000007f00007810 */ /* 0x004fca0007ffe0ff */
[----:B------:R-:W-:Y:S01]  /*18ed0*/  @P1 IMAD.HI.U32 R3, R0, c[0x0][0x2c8], RZ ;  /* 0x0000b20000031a27 */ /* 0x000fe200078e00ff */
[----:B---3--:R-:W-:-:S04]  /*18ee0*/  IADD3 R2, R2, 0x1, -R252 ;  /* 0x0000000102027810 */ /* 0x008fc80007ffe8fc */
        /* <DEDUP_REMOVED lines=14> */
.L_x_3005:
[----:B------:R-:W-:-:S04]  /*18fd0*/  MOV R3, 0x1 ;  /* 0x0000000100037802 */ /* 0x000fc80000000f00 */
[----:B------:R-:W-:-:S13]  /*18fe0*/  ISETP.NE.AND P0, PT, R3, c[0x0][0x32c], PT ;  /* 0x0000cb0003007a0c */ /* 0x000fda0003f05270 */
[----:B------:R-:W-:-:S05]  /*18ff0*/  @P0 IMAD.HI.U32 R3, R0, c[0x0][0x330], RZ ;  /* 0x0000cc0000030a27 */ /* 0x000fca00078e00ff */
[----:B------:R-:W-:Y:S02]  /*19000*/  @P0 SHF.R.U32.HI R0, RZ, c[0x0][0x334], R3 ;  /* 0x0000cd00ff000a19 */ /* 0x000fe40000011603 */
.L_x_3006:
[----:B------:R-:W-:Y:S05]  /*19010*/  BSYNC B0 ;  /* 0x0000000000007941 */ /* 0x000fea0003800000 */
.L_x_3004:
[----:B------:R-:W-:-:S05]  /*19020*/  IMAD R0, R0, c[0x0][0x32c], RZ ;  /* 0x0000cb0000007a24 */ /* 0x000fca00078e02ff */
[----:B------:R-:W-:-:S03]  /*19030*/  IMNMX R2, R2, R0, !PT ;  /* 0x0000000002027217 */ /* 0x000fc60007800200 */
.L_x_3003:
        /* <DEDUP_REMOVED lines=13> */
.L_x_3018:
        /* <DEDUP_REMOVED lines=41> */
.L_x_3152:
        /* <DEDUP_REMOVED lines=23> */
.L_x_3153:
[----:B-1----:R-:W-:Y:S02]  /*19510*/  LOP3.LUT P1, RZ, R208, 0x100, RZ, 0xc0, !PT ;  /* 0x00000100d0ff7812 */ /* 0x002fe4000782c0ff */
[----:B----4-:R-:W-:Y:S05]  /*19520*/  IADD3 R2, P0, R0, R5, RZ ;  /* 0x0000000500027210 */ /* 0x010fea0007f1e0ff */
[----:B------:R-:W-:Y:S06]  /*19530*/  IMAD.X R3, R4, 0x1, R6, P0 ;  /* 0x0000000104037824 */ /* 0x000fec00000e0606 */
[----:B------:R-:W-:Y:S01]  /*19540*/  @!PT LDS RZ, [RZ] ;  /* 0x00000000fffff984 */ /* 0x000fe20000000800 */
[----:B------:R-:W-:Y:S01]  /*19550*/  @!PT LDS RZ, [RZ] ;  /* 0x00000000fffff984 */ /* 0x000fe20000000800 */
[----:B------:R-:W-:Y:S01]  /*19560*/  @!PT LDS RZ, [RZ] ;  /* 0x00000000fffff984 */ /* 0x000fe20000000800 */
[----:B------:R1:W-:Y:S02]  /*19570*/  LDGSTS.E.BYPASS.LTC128B.128 [R210+0x2100], [R2.64], !P1 ;  /* 0x0210000002d27fae */ /* 0x0003e4000c901d48 */
.L_x_3009:
[----:B-1-34-:R-:W-:Y:S05]  /*19580*/  BSYNC B0 ;  /* 0x0000000000007941 */ /* 0x01afea0003800000 */
.L_x_3008:
        /* <DEDUP_REMOVED lines=142> */
.L_x_3154:
        /* <DEDUP_REMOVED lines=25> */
.L_x_3155:
[----:B----4-:R-:W-:Y:S02]  /*1a000*/  LOP3.LUT P1, RZ, R208, 0x100, RZ, 0xc0, !PT ;  /* 0x00000100d0ff7812 */ /* 0x010fe4000782c0ff */
[----:B--2---:R-:W-:Y:S05]  /*1a010*/  IADD3 R2, P0, R0, R85, RZ ;  /* 0x0000005500027210 */ /* 0x004fea0007f1e0ff */
[----:B-1----:R-:W-:Y:S06]  /*1a020*/  IMAD.X R3, R84, 0x1, R86, P0 ;  /* 0x0000000154037824 */ /* 0x002fec00000e0656 */
[----:B------:R-:W-:Y:S01]  /*1a030*/  @!PT LDS RZ, [RZ] ;  /* 0x00000000fffff984 */ /* 0x000fe20000000800 */
[----:B------:R-:W-:Y:S01]  /*1a040*/  @!PT LDS RZ, [RZ] ;  /* 0x00000000fffff984 */ /* 0x000fe20000000800 */
[----:B------:R-:W-:Y:S01]  /*1a050*/  @!PT LDS RZ, [RZ] ;  /* 0x00000000fffff984 */ /* 0x000fe20000000800 */
[----:B------:R1:W-:Y:S02]  /*1a060*/  LDGSTS.E.BYPASS.LTC128B.128 [R210+0x4900], [R2.64], !P1 ;  /* 0x0490000002d27fae */ /* 0x0003e4000c901d48 */
.L_x_3013:
[----:B------:R-:W-:Y:S05]  /*1a070*/  BSYNC B0 ;  /* 0x0000000000007941 */ /* 0x000fea0003800000 */
.L_x_3012:
        /* <DEDUP_REMOVED lines=83> */
.L_x_3156:
        /* <DEDUP_REMOVED lines=15> */
.L_x_3157:
[C---:B------:R-:W-:Y:S01]  /*1a6a0*/  FMUL.FTZ R2, R87.reuse, c[0x0][0x2d0] ;  /* 0x0000b40057027a20 */ /* 0x040fe20000410000 */
        /* <DEDUP_REMOVED lines=29> */
[C---:B------:R-:W-:Y:S01]  /*1a880*/  F2FP.BF16.PACK_AB R68, R3.reuse, R2 ;  /* 0x000000020344723e */ /* 0x040fe200000010ff */
[C---:B------:R-:W-:Y:S02]  /*1a890*/  FMUL.FTZ R2, R86.reuse, c[0x0][0x2d0] ;  /* 0x0000b40056027a20 */ /* 0x040fe40000410000 */
        /* <DEDUP_REMOVED lines=208> */
[----:B------:R3:W-:Y:S03]  /*1b5a0*/  MUFU.EX2 R159, R187 ;  /* 0x000000bb009f7308 */ /* 0x0007e60000000800 */
[-C--:B------:R-:W-:Y:S07]  /*1b5b0*/  HMMA.16816.F32.BF16 R52, R68, R72.reuse, R52 ;  /* 0x000000484434723c */ /* 0x080fee0000041834 */
[----:B------:R-:W-:Y:S01]  /*1b5c0*/  MUFU.EX2 R110, R171 ;  /* 0x000000ab006e7308 */ /* 0x000fe20000000800 */
[C---:B------:R-:W-:Y:S04]  /*1b5d0*/  HMMA.16816.F32.BF16 R56, R64.reuse, R72, R56 ;  /* 0x000000484038723c */ /* 0x040fe80000041838 */
[C---:B--2---:R-:W-:Y:S01]  /*1b5e0*/  FADD.FTZ R0, R78.reuse, R0 ;  /* 0x000000004e007221 */ /* 0x044fe20000010000 */
[----:B------:R-:W-:Y:S03]  /*1b5f0*/  F2FP.BF16.PACK_AB R78, R78, R77 ;  /* 0x0000004d4e4e723e */ /* 0x000fe600000010ff */
[-C--:B------:R-:W-:Y:S01]  /*1b600*/  HMMA.16816.F32.BF16 R60, R64, R74.reuse, R60 ;  /* 0x0000004a403c723c */ /* 0x080fe2000004183c */
[----:B------:R-:W2:Y:S03]  /*1b610*/  MUFU.EX2 R118, R170 ;  /* 0x000000aa00767308 */ /* 0x000ea60000000800 */
[----:B------:R-:W-:Y:S01]  /*1b620*/  FADD.FTZ R0, R107, R0 ;  /* 0x000000006b007221 */ /* 0x000fe20000010000 */
[----:B---3--:R-:W3:Y:S02]  /*1b630*/  LDL R187, [R1+0x18] ;  /* 0x0000180001bb7983 */ /* 0x008ee40000100800 */
        /* <DEDUP_REMOVED lines=9> */
[----:B------:R-:W4:Y:S03]  /*1b6d0*/  MUFU.EX2 R123, R168 ;  /* 0x000000a8007b7308 */ /* 0x000f260000000800 */
        /* <DEDUP_REMOVED lines=8> */
[----:B------:R-:W-:Y:S03]  /*1b760*/  LDSM.16.MT88.4 R100, [R194+0x1000] ;  /* 0x00100000c264783b */ /* 0x000fe60000004200 */
[----:B------:R-:W-:Y:S02]  /*1b770*/  FADD.FTZ R2, R104, R0 ;  /* 0x0000000068027221 */ /* 0x000fe40000010000 */
[----:B------:R-:W-:Y:S02]  /*1b780*/  FADD.FTZ R0, R116, R91 ;  /* 0x0000005b74007221 */ /* 0x000fe40000010000 */
[----:B------:R-:W-:Y:S01]  /*1b790*/  FADD.FTZ R91, R115, R84 ;  /* 0x00000054735b7221 */ /* 0x000fe20000010000 */
[----:B------:R-:W5:Y:S01]  /*1b7a0*/  MUFU.EX2 R113, R164 ;  /* 0x000000a400717308 */ /* 0x000f620000000800 */
[----:B------:R-:W-:Y:S01]  /*1b7b0*/  FADD.FTZ R84, R109, R0 ;  /* 0x000000006d547221 */ /* 0x000fe20000010000 */
[----:B----4-:R-:W-:Y:S08]  /*1b7c0*/  F2FP.BF16.PACK_AB R79, R123, R122 ;  /* 0x0000007a7b4f723e */ /* 0x010ff000000010ff */
[----:B------:R-:W4:Y:S01]  /*1b7d0*/  MUFU.EX2 R120, R93 ;  /* 0x0000005d00787308 */ /* 0x000f220000000800 */
[-C--:B-1----:R-:W-:Y:S09]  /*1b7e0*/  HMMA.16816.F32.BF16 R4, R76, R80.reuse, R4 ;  /* 0x000000504c04723c */ /* 0x082ff20000041804 */
[----:B------:R-:W-:Y:S03]  /*1b7f0*/  MUFU.EX2 R158, R188 ;  /* 0x000000bc009e7308 */ /* 0x000fe60000000800 */
[----:B-----5:R-:W-:Y:S07]  /*1b800*/  F2FP.BF16.PACK_AB R69, R113, R112 ;  /* 0x000000707145723e */ /* 0x020fee00000010ff */
[----:B------:R-:W-:Y:S01]  /*1b810*/  MUFU.EX2 R157, R191 ;  /* 0x000000bf009d7308 */ /* 0x000fe20000000800 */
[----:B----4-:R-:W-:Y:S09]  /*1b820*/  F2FP.BF16.PACK_AB R71, R184, R120 ;  /* 0x00000078b847723e */ /* 0x010ff200000010ff */
[----:B------:R-:W-:Y:S01]  /*1b830*/  MUFU.EX2 R178, R185 ;  /* 0x000000b900b27308 */ /* 0x000fe20000000800 */
[C---:B------:R-:W-:Y:S08]  /*1b840*/  HMMA.16816.F32.BF16 R8, R68.reuse, R80, R8 ;  /* 0x000000504408723c */ /* 0x040ff00000041808 */
        /* <DEDUP_REMOVED lines=20> */
[----:B------:R-:W5:Y:S06]  /*1b990*/  MUFU.EX2 R108, R224 ;  /* 0x000000e0006c7308 */ /* 0x000f6c0000000800 */
[-C--:B-1----:R-:W-:Y:S04]  /*1b9a0*/  HMMA.16816.F32.BF16 R52, R76, R80.reuse, R52 ;  /* 0x000000504c34723c */ /* 0x082fe80000041834 */
[----:B------:R-:W1:Y:S04]  /*1b9b0*/  MUFU.EX2 R92, R223 ;  /* 0x000000df005c7308 */ /* 0x000e680000000800 */
[C---:B------:R-:W-:Y:S06]  /*1b9c0*/  HMMA.16816.F32.BF16 R56, R68.reuse, R80, R56 ;  /* 0x000000504438723c */ /* 0x040fec0000041838 */
[----:B------:R-:W2:Y:S02]  /*1b9d0*/  MUFU.EX2 R94, R222 ;  /* 0x000000de005e7308 */ /* 0x000ea40000000800 */
[-C--:B------:R-:W-:Y:S04]  /*1b9e0*/  HMMA.16816.F32.BF16 R60, R68, R82.reuse, R60 ;  /* 0x00000052443c723c */ /* 0x080fe8000004183c */
[----:B-----5:R-:W-:Y:S03]  /*1b9f0*/  FADD.FTZ R0, R108, R2 ;  /* 0x000000026c007221 */ /* 0x020fe60000010000 */
[----:B------:R-:W-:Y:S01]  /*1ba00*/  F2FP.BF16.PACK_AB R68, R105, R107 ;  /* 0x0000006b6944723e */ /* 0x000fe200000010ff */
[----:B------:R-:W-:Y:S01]  /*1ba10*/  HMMA.16816.F32.BF16 R64, R76, R82, R64 ;  /* 0x000000524c40723c */ /* 0x000fe20000041840 */
[----:B------:R-:W5:Y:S01]  /*1ba20*/  LDSM.16.MT88.4 R80, [R196+0x1000] ;  /* 0x00100000c450783b */ /* 0x000f620000004200 */
[----:B------:R-:W4:Y:S02]  /*1ba30*/  MUFU.EX2 R93, R221 ;  /* 0x000000dd005d7308 */ /* 0x000f240000000800 */
[----:B------:R-:W-:Y:S01]  /*1ba40*/  F2FP.BF16.PACK_AB R70, R104, R106 ;  /* 0x0000006a6846723e */ /* 0x000fe200000010ff */
[----:B-1----:R-:W-:Y:S01]  /*1ba50*/  FADD.FTZ R0, R92, R0 ;  /* 0x000000005c007221 */ /* 0x002fe20000010000 */
[----:B------:R-:W-:Y:S02]  /*1ba60*/  F2FP.BF16.PACK_AB R69, R245, R251 ;  /* 0x000000fbf545723e */ /* 0x000fe400000010ff */
[----:B------:R-:W-:Y:S01]  /*1ba70*/  F2FP.BF16.PACK_AB R71, R247, R246 ;  /* 0x000000f6f747723e */ /* 0x000fe200000010ff */
[----:B------:R-:W-:Y:S03]  /*1ba80*/  LDSM.16.MT88.4 R104, [R194+0x1800] ;  /* 0x00180000c268783b */ /* 0x000fe60000004200 */
[----:B------:R-:W-:Y:S01]  /*1ba90*/  F2FP.BF16.PACK_AB R76, R182, R183 ;  /* 0x000000b7b64c723e */ /* 0x000fe200000010ff */
[----:B------:R-:W-:Y:S01]  /*1baa0*/  MUFU.EX2 R175, R219 ;  /* 0x000000db00af7308 */ /* 0x000fe20000000800 */
[----:B------:R-:W-:Y:S01]  /*1bab0*/  F2FP.BF16.PACK_AB R78, R159, R179 ;  /* 0x000000b39f4e723e */ /* 0x000fe200000010ff */
[-C--:B--2---:R-:W-:Y:S05]  /*1bac0*/  HMMA.16816.F32.BF16 R4, R68, R72.reuse, R4 ;  /* 0x000000484404723c */ /* 0x084fea0000041804 */
[----:B------:R-:W-:Y:S01]  /*1bad0*/  F2FP.BF16.PACK_AB R77, R157, R158 ;  /* 0x0000009e9d4d723e */ /* 0x000fe200000010ff */
[----:B------:R-:W-:Y:S01]  /*1bae0*/  FADD.FTZ R0, R94, R0 ;  /* 0x000000005e007221 */ /* 0x000fe20000010000 */
[----:B------:R-:W-:Y:S01]  /*1baf0*/  F2FP.BF16.PACK_AB R79, R172, R156 ;  /* 0x0000009cac4f723e */ /* 0x000fe200000010ff */
[----:B------:R-:W1:Y:S04]  /*1bb00*/  MUFU.EX2 R176, R218 ;  /* 0x000000da00b07308 */ /* 0x000e680000000800 */
[C---:B----4-:R-:W-:Y:S02]  /*1bb10*/  FADD.FTZ R2, R93.reuse, R0 ;  /* 0x000000005d027221 */ /* 0x050fe40000010000 */
[C---:B------:R-:W-:Y:S04]  /*1bb20*/  HMMA.16816.F32.BF16 R8, R76.reuse, R72, R8 ;  /* 0x000000484c08723c */ /* 0x040fe80000041808 */
[----:B------:R-:W-:Y:S01]  /*1bb30*/  MUFU.EX2 R180, R217 ;  /* 0x000000d900b47308 */ /* 0x000fe20000000800 */
[----:B------:R-:W-:Y:S02]  /*1bb40*/  FADD.FTZ R0, R112, R91 ;  /* 0x0000005b70007221 */ /* 0x000fe40000010000 */
[----:B------:R-:W-:Y:S01]  /*1bb50*/  F2FP.BF16.PACK_AB R72, R92, R108 ;  /* 0x0000006c5c48723e */ /* 0x000fe200000010ff */
[-C--:B------:R-:W-:Y:S06]  /*1bb60*/  HMMA.16816.F32.BF16 R12, R76, R74.reuse, R12 ;  /* 0x0000004a4c0c723c */ /* 0x080fec000004180c */
[----:B------:R-:W2:Y:S02]  /*1bb70*/  MUFU.EX2 R181, R213 ;  /* 0x000000d500b57308 */ /* 0x000ea40000000800 */
[C---:B------:R-:W-:Y:S04]  /*1bb80*/  HMMA.16816.F32.BF16 R16, R68.reuse, R74, R16 ;  /* 0x0000004a4410723c */ /* 0x040fe80000041810 */
[----:B-1----:R-:W-:Y:S03]  /*1bb90*/  F2FP.BF16.PACK_AB R73, R176, R175 ;  /* 0x000000afb049723e */ /* 0x002fe600000010ff */
[----:B------:R-:W-:Y:S01]  /*1bba0*/  F2FP.BF16.PACK_AB R74, R93, R94 ;  /* 0x0000005e5d4a723e */ /* 0x000fe200000010ff */
[-C--:B------:R-:W-:Y:S01]  /*1bbb0*/  HMMA.16816.F32.BF16 R20, R68, R96.reuse, R20 ;  /* 0x000000604414723c */ /* 0x080fe20000041814 */
[----:B------:R-:W-:Y:S07]  /*1bbc0*/  MUFU.EX2 R117, R220 ;  /* 0x000000dc00757308 */ /* 0x000fee0000000800 */
[C---:B------:R-:W-:Y:S03]  /*1bbd0*/  HMMA.16816.F32.BF16 R24, R76.reuse, R96, R24 ;  /* 0x000000604c18723c */ /* 0x040fe60000041818 */
[----:B------:R-:W1:Y:S01]  /*1bbe0*/  MUFU.EX2 R114, R225 ;  /* 0x000000e100727308 */ /* 0x000e620000000800 */
[----:B--2---:R-:W-:Y:S04]  /*1bbf0*/  F2FP.BF16.PACK_AB R75, R181, R180 ;  /* 0x000000b4b54b723e */ /* 0x004fe800000010ff */
[-C--:B------:R-:W-:Y:S05]  /*1bc00*/  HMMA.16816.F32.BF16 R28, R76, R98.reuse, R28 ;  /* 0x000000624c1c723c */ /* 0x080fea000004181c */
[----:B------:R-:W-:Y:S03]  /*1bc10*/  MUFU.EX2 R111, R230 ;  /* 0x000000e6006f7308 */ /* 0x000fe60000000800 */
[C---:B------:R-:W-:Y:S01]  /*1bc20*/  HMMA.16816.F32.BF16 R32, R68.reuse, R98, R32 ;  /* 0x000000624420723c */ /* 0x040fe20000041820 */
[----:B------:R-:W2:Y:S06]  /*1bc30*/  LDSM.16.MT88.4 R96, [R193+0x1800] ;  /* 0x00180000c160783b */ /* 0x000eac0000004200 */
[----:B------:R-:W4:Y:S01]  /*1bc40*/  MUFU.EX2 R109, R234 ;  /* 0x000000ea006d7308 */ /* 0x000f220000000800 */
[-C--:B------:R-:W-:Y:S04]  /*1bc50*/  HMMA.16816.F32.BF16 R36, R68, R100.reuse, R36 ;  /* 0x000000644424723c */ /* 0x080fe80000041824 */
[----:B-1----:R-:W-:Y:S04]  /*1bc60*/  F2FP.BF16.PACK_AB R160, R114, R117 ;  /* 0x0000007572a0723e */ /* 0x002fe800000010ff */
[C---:B------:R-:W-:Y:S01]  /*1bc70*/  HMMA.16816.F32.BF16 R40, R76.reuse, R100, R40 ;  /* 0x000000644c28723c */ /* 0x040fe20000041828 */
[----:B------:R-:W-:Y:S07]  /*1bc80*/  MUFU.EX2 R171, R231 ;  /* 0x000000e700ab7308 */ /* 0x000fee0000000800 */
[-C--:B------:R-:W-:Y:S03]  /*1bc90*/  HMMA.16816.F32.BF16 R44, R76, R102.reuse, R44 ;  /* 0x000000664c2c723c */ /* 0x080fe6000004182c */
[----:B------:R-:W1:Y:S01]  /*1bca0*/  MUFU.EX2 R170, R233 ;  /* 0x000000e900aa7308 */ /* 0x000e620000000800 */
[----:B----4-:R-:W-:Y:S04]  /*1bcb0*/  F2FP.BF16.PACK_AB R162, R109, R111 ;  /* 0x0000006f6da2723e */ /* 0x010fe800000010ff */
[C---:B------:R-:W-:Y:S01]  /*1bcc0*/  HMMA.16816.F32.BF16 R48, R68.reuse, R102, R48 ;  /* 0x000000664430723c */ /* 0x040fe20000041830 */
[----:B------:R-:W4:Y:S03]  /*1bcd0*/  LDSM.16.MT88.4 R100, [R197+0x1800] ;  /* 0x00180000c564783b */ /* 0x000f260000004200 */
[C---:B---3--:R-:W-:Y:S01]  /*1bce0*/  ISETP.GT.AND P0, PT, R214.reuse, R187, PT ;  /* 0x000000bbd600720c */ /* 0x048fe20003f04270 */
[----:B------:R-:W-:Y:S01]  /*1bcf0*/  MUFU.EX2 R169, R235 ;  /* 0x000000eb00a97308 */ /* 0x000fe20000000800 */
[----:B------:R-:W-:Y:S02]  /*1bd00*/  IADD3 R214, R214, -0x1, RZ ;  /* 0xffffffffd6d67810 */ /* 0x000fe40007ffe0ff */
[-C--:B-----5:R-:W-:Y:S07]  /*1bd10*/  HMMA.16816.F32.BF16 R52, R68, R80.reuse, R52 ;  /* 0x000000504434723c */ /* 0x0a0fee0000041834 */
[----:B------:R-:W3:Y:S01]  /*1bd20*/  MUFU.EX2 R165, R237 ;  /* 0x000000ed00a57308 */ /* 0x000ee20000000800 */
[C---:B------:R-:W-:Y:S04]  /*1bd30*/  HMMA.16816.F32.BF16 R56, R76.reuse, R80, R56 ;  /* 0x000000504c38723c */ /* 0x040fe80000041838 */
[----:B-1----:R-:W-:Y:S03]  /*1bd40*/  F2FP.BF16.PACK_AB R161, R170, R171 ;  /* 0x000000abaaa1723e */ /* 0x002fe600000010ff */
[----:B------:R-:W-:Y:S01]  /*1bd50*/  FADD.FTZ R80, R118, R3 ;  /* 0x0000000376507221 */ /* 0x000fe20000010000 */
[-C--:B------:R-:W-:Y:S01]  /*1bd60*/  HMMA.16816.F32.BF16 R60, R76, R82.reuse, R60 ;  /* 0x000000524c3c723c */ /* 0x080fe2000004183c */
[----:B------:R-:W1:Y:S01]  /*1bd70*/  LDSM.16.MT88.4 R76, [R196+0x1800] ;  /* 0x00180000c44c783b */ /* 0x000e620000004200 */
[----:B------:R-:W-:Y:S02]  /*1bd80*/  MUFU.EX2 R94, R236 ;  /* 0x000000ec005e7308 */ /* 0x000fe40000000800 */
[----:B------:R-:W-:Y:S02]  /*1bd90*/  FADD.FTZ R3, R119, R84 ;  /* 0x0000005477037221 */ /* 0x000fe40000010000 */
[----:B------:R-:W-:Y:S02]  /*1bda0*/  FADD.FTZ R81, R113, R0 ;  /* 0x0000000071517221 */ /* 0x000fe40000010000 */
[----:B------:R-:W-:Y:S04]  /*1bdb0*/  HMMA.16816.F32.BF16 R64, R68, R82, R64 ;  /* 0x000000524440723c */ /* 0x000fe80000041840 */
[----:B------:R-:W5:Y:S01]  /*1bdc0*/  MUFU.EX2 R93, R238 ;  /* 0x000000ee005d7308 */ /* 0x000f620000000800 */
[----:B------:R-:W-:Y:S02]  /*1bdd0*/  FADD.FTZ R0, R117, R2 ;  /* 0x0000000275007221 */ /* 0x000fe40000010000 */
[----:B------:R-:W-:Y:S01]  /*1bde0*/  F2FP.BF16.PACK_AB R68, R174, R173 ;  /* 0x000000adae44723e */ /* 0x000fe200000010ff */
[-C--:B--2---:R-:W-:Y:S05]  /*1bdf0*/  HMMA.16816.F32.BF16 R4, R72, R96.reuse, R4 ;  /* 0x000000604804723c */ /* 0x084fea0000041804 */
[----:B------:R-:W-:Y:S01]  /*1be00*/  F2FP.BF16.PACK_AB R70, R178, R177 ;  /* 0x000000b1b246723e */ /* 0x000fe200000010ff */
[----:B------:R-:W-:Y:S01]  /*1be10*/  MUFU.EX2 R92, R240 ;  /* 0x000000f0005c7308 */ /* 0x000fe20000000800 */
[----:B------:R-:W-:Y:S01]  /*1be20*/  F2FP.BF16.PACK_AB R69, R167, R168 ;  /* 0x000000a8a745723e */ /* 0x000fe200000010ff */
[----:B------:R-:W-:Y:S01]  /*1be30*/  FADD.FTZ R0, R114, R0 ;  /* 0x0000000072007221 */ /* 0x000fe20000010000 */
[----:B------:R-:W-:Y:S03]  /*1be40*/  F2FP.BF16.PACK_AB R71, R164, R166 ;  /* 0x000000a6a447723e */ /* 0x000fe600000010ff */
[----:B---3--:R-:W-:Y:S01]  /*1be50*/  F2FP.BF16.PACK_AB R163, R165, R169 ;  /* 0x000000a9a5a3723e */ /* 0x008fe200000010ff */
[----:B------:R-:W-:Y:S03]  /*1be60*/  FADD.FTZ R0, R111, R0 ;  /* 0x000000006f007221 */ /* 0x000fe60000010000 */
[C---:B------:R-:W-:Y:S01]  /*1be70*/  HMMA.16816.F32.BF16 R8, R68.reuse, R96, R8 ;  /* 0x000000604408723c */ /* 0x040fe20000041808 */
[----:B------:R-:W2:Y:S03]  /*1be80*/  MUFU.EX2 R91, R242 ;  /* 0x000000f2005b7308 */ /* 0x000ea60000000800 */
[----:B------:R-:W-:Y:S02]  /*1be90*/  FADD.FTZ R229, R109, R0 ;  /* 0x000000006de57221 */ /* 0x000fe40000010000 */
[----:B------:R-:W-:Y:S01]  /*1bea0*/  FADD.FTZ R0, R122, R80 ;  /* 0x000000507a007221 */ /* 0x000fe20000010000 */
[----:B-----5:R-:W-:Y:S01]  /*1beb0*/  F2FP.BF16.PACK_AB R96, R93, R94 ;  /* 0x0000005e5d60723e */ /* 0x020fe200000010ff */
[-C--:B------:R-:W-:Y:S03]  /*1bec0*/  HMMA.16816.F32.BF16 R12, R68, R98.reuse, R12 ;  /* 0x00000062440c723c */ /* 0x080fe6000004180c */
[----:B------:R-:W-:Y:S01]  /*1bed0*/  MUFU.EX2 R83, R239 ;  /* 0x000000ef00537308 */ /* 0x000fe20000000800 */
[----:B------:R-:W-:Y:S04]  /*1bee0*/  FADD.FTZ R2, R123, R0 ;  /* 0x000000007b027221 */ /* 0x000fe80000010000 */
[C---:B------:R-:W-:Y:S04]  /*1bef0*/  HMMA.16816.F32.BF16 R16, R72.reuse, R98, R16 ;  /* 0x000000624810723c */ /* 0x040fe80000041810 */
[----:B------:R-:W-:Y:S01]  /*1bf00*/  FADD.FTZ R2, R251, R2 ;  /* 0x00000002fb027221 */ /* 0x000fe20000010000 */
[----:B------:R-:W3:Y:S03]  /*1bf10*/  MUFU.EX2 R84, R241 ;  /* 0x000000f100547308 */ /* 0x000ee60000000800 */
[-C--:B----4-:R-:W-:Y:S04]  /*1bf20*/  HMMA.16816.F32.BF16 R20, R72, R100.reuse, R20 ;  /* 0x000000644814723c */ /* 0x090fe80000041814 */
[----:B--2---:R-:W-:Y:S01]  /*1bf30*/  F2FP.BF16.PACK_AB R98, R91, R92 ;  /* 0x0000005c5b62723e */ /* 0x004fe200000010ff */
[----:B------:R-:W-:Y:S02]  /*1bf40*/  FADD.FTZ R2, R245, R2 ;  /* 0x00000002f5027221 */ /* 0x000fe40000010000 */
[----:B------:R-:W-:Y:S01]  /*1bf50*/  MUFU.EX2 R82, R243 ;  /* 0x000000f300527308 */ /* 0x000fe20000000800 */
[C---:B------:R-:W-:Y:S04]  /*1bf60*/  HMMA.16816.F32.BF16 R24, R68.reuse, R100, R24 ;  /* 0x000000644418723c */ /* 0x040fe80000041818 */
[----:B------:R-:W-:Y:S04]  /*1bf70*/  FADD.FTZ R2, R246, R2 ;  /* 0x00000002f6027221 */ /* 0x000fe80000010000 */
[-C--:B------:R-:W-:Y:S04]  /*1bf80*/  HMMA.16816.F32.BF16 R28, R68, R102.reuse, R28 ;  /* 0x00000066441c723c */ /* 0x080fe8000004181c */
[----:B------:R-:W-:Y:S01]  /*1bf90*/  FADD.FTZ R2, R247, R2 ;  /* 0x00000002f7027221 */ /* 0x000fe20000010000 */
[----:B---3--:R-:W-:Y:S03]  /*1bfa0*/  F2FP.BF16.PACK_AB R97, R84, R83 ;  /* 0x000000535461723e */ /* 0x008fe600000010ff */
        /* <DEDUP_REMOVED lines=10> */
[-C--:B-1----:R-:W-:Y:S08]  /*1c050*/  HMMA.16816.F32.BF16 R52, R72, R76.reuse, R52 ;  /* 0x0000004c4834723c */ /* 0x082ff00000041834 */
[C---:B------:R-:W-:Y:S01]  /*1c060*/  HMMA.16816.F32.BF16 R56, R68.reuse, R76, R56 ;  /* 0x0000004c4438723c */ /* 0x040fe20000041838 */
[----:B------:R-:W1:Y:S06]  /*1c070*/  MUFU.EX2 R77, R244 ;  /* 0x000000f4004d7308 */ /* 0x000e6c0000000800 */
[----:B------:R-:W-:Y:S01]  /*1c080*/  FADD.FTZ R76, R121, R3 ;  /* 0x00000003794c7221 */ /* 0x000fe20000010000 */
        /* <DEDUP_REMOVED lines=8> */
[----:B-1----:R-:W-:Y:S01]  /*1c110*/  F2FP.BF16.PACK_AB R99, R77, R82 ;  /* 0x000000524d63723e */ /* 0x002fe200000010ff */
[----:B------:R-:W-:Y:S02]  /*1c120*/  FADD.FTZ R3, R158, R3 ;  /* 0x000000039e037221 */ /* 0x000fe40000010000 */
[----:B------:R-:W-:Y:S04]  /*1c130*/  FADD.FTZ R0, R182, R0 ;  /* 0x00000000b6007221 */ /* 0x000fe80000010000 */
        /* <DEDUP_REMOVED lines=29> */
[-C--:B------:R-:W-:Y:S04]  /*1c310*/  HMMA.16816.F32.BF16 R104, R96, R154.reuse, R44 ;  /* 0x0000009a6068723c */ /* 0x080fe8000004182c */
[----:B------:R-:W-:Y:S02]  /*1c320*/  FADD.FTZ R3, R169, R3 ;  /* 0x00000003a9037221 */ /* 0x000fe40000010000 */
[----:B------:R-:W-:Y:S01]  /*1c330*/  FADD.FTZ R2, R92, R2 ;  /* 0x000000025c027221 */ /* 0x000fe20000010000 */
[----:B------:R-:W-:Y:S01]  /*1c340*/  MOV R92, R86 ;  /* 0x00000056005c7202 */ /* 0x000fe20000000f00 */
[C---:B------:R-:W-:Y:S04]  /*1c350*/  HMMA.16816.F32.BF16 R152, R160.reuse, R154, R48 ;  /* 0x0000009aa098723c */ /* 0x040fe80000041830 */
[----:B------:R-:W-:Y:S02]  /*1c360*/  FADD.FTZ R0, R82, R0 ;  /* 0x0000000052007221 */ /* 0x000fe40000010000 */
[----:B------:R-:W-:Y:S02]  /*1c370*/  FADD.FTZ R227, R165, R3 ;  /* 0x00000003a5e37221 */ /* 0x000fe40000010000 */
[-C--:B--2---:R-:W-:Y:S04]  /*1c380*/  HMMA.16816.F32.BF16 R156, R160, R68.reuse, R52 ;  /* 0x00000044a09c723c */ /* 0x084fe80000041834 */
[----:B------:R-:W-:Y:S01]  /*1c390*/  FADD.FTZ R246, R91, R2 ;  /* 0x000000025bf67221 */ /* 0x000fe20000010000 */
[----:B------:R-:W-:Y:S01]  /*1c3a0*/  MOV R91, R87 ;  /* 0x00000057005b7202 */ /* 0x000fe20000000f00 */
[----:B------:R-:W-:Y:S02]  /*1c3b0*/  FADD.FTZ R247, R77, R0 ;  /* 0x000000004df77221 */ /* 0x000fe40000010000 */
[C---:B------:R-:W-:Y:S07]  /*1c3c0*/  HMMA.16816.F32.BF16 R100, R96.reuse, R68, R56 ;  /* 0x000000446064723c */ /* 0x040fee0000041838 */
[----:B------:R-:W-:Y:S01]  /*1c3d0*/  MOV R68, R90 ;  /* 0x0000005a00447202 */ /* 0x000fe20000000f00 */
[-C--:B------:R-:W-:Y:S08]  /*1c3e0*/  HMMA.16816.F32.BF16 R96, R96, R70.reuse, R60 ;  /* 0x000000466060723c */ /* 0x080ff0000004183c */
[----:B------:R-:W-:Y:S01]  /*1c3f0*/  HMMA.16816.F32.BF16 R160, R160, R70, R64 ;  /* 0x00000046a0a0723c */ /* 0x000fe20000041840 */
[----:B------:R-:W-:-:S07]  /*1c400*/  @P0 BRA `(.L_x_3018) ;  /* 0xffffcd0000000947 */ /* 0x000fce000383ffff */
.L_x_3007:
[----:B------:R-:W2:Y:S02]  /*1c410*/  LDL R0, [R1+0x14] ;  /* 0x0000140001007983 */ /* 0x000ea40000100800 */
[----:B--2---:R-:W-:-:S13]  /*1c420*/  ISETP.GE.AND P0, PT, R214, R0, PT ;  /* 0x00000000d600720c */ /* 0x004fda0003f06270 */
[----:B------:R-:W-:Y:S05]  /*1c430*/  @!P0 BRA `(.L_x_3019) ;  /* 0x0000566000008947 */ /* 0x000fea0003800000 */
[----:B------:R-:W-:Y:S01]  /*1c440*/  IMAD.MOV.U32 R91, RZ, RZ, R86 ;  /* 0x000000ffff5b7224 */ /* 0x000fe200078e0056 */
[----:B------:R-:W-:Y:S01]  /*1c450*/  MOV R93, R68 ;  /* 0x00000044005d7202 */ /* 0x000fe20000000f00 */
[----:B------:R-:W-:Y:S01]  /*1c460*/  IMAD.MOV.U32 R90, RZ, RZ, R87 ;  /* 0x000000ffff5a7224 */ /* 0x000fe200078e0057 */
[----:B------:R-:W-:Y:S02]  /*1c470*/  MOV R92, R85 ;  /* 0x00000055005c7202 */ /* 0x000fe40000000f00 */
.L_x_3047:
[----:B------:R-:W2:Y:S01]  /*1c480*/  LDL.64 R6, [R1+0x20] ;  /* 0x0000200001067983 */ /* 0x000ea20000100a00 */
[----:B------:R-:W-:Y:S04]  /*1c490*/  DEPBAR.LE SB0, 0x0 ;  /* 0x000080000000791a */ /* 0x000fe80000000000 */
[----:B------:R-:W3:Y:S01]  /*1c4a0*/  LDL R4, [R1+0x28] ;  /* 0x0000280001047983 */ /* 0x000ee20000100800 */
[----:B------:R-:W-:Y:S01]  /*1c4b0*/  WARPSYNC 0xffffffff ;  /* 0xffffffff00007948 */ /* 0x000fe20003800000 */
[----:B------:R-:W-:Y:S01]  /*1c4c0*/  SHF.R.S32.HI R0, RZ, 0x1f, R216 ;  /* 0x0000001fff007819 */ /* 0x000fe200000114d8 */
[----:B-1----:R-:W-:Y:S01]  /*1c4d0*/  IMAD.WIDE.U32 R2, R216, c[0x0][0x208], RZ ;  /* 0x00008200d8027a25 */ /* 0x002fe200078e00ff */
        /* <DEDUP_REMOVED lines=30> */
.L_x_3158:
[-C--:B------:R-:W-:Y:S01]  /*1c6c0*/  HMMA.16816.F32.BF16 R4, R80, R16.reuse, RZ ;  /* 0x000000105004723c */ /* 0x080fe200000418ff */
[----:B------:R-:W3:Y:S01]  /*1c6d0*/  LDL R94, [R1+0x14] ;  /* 0x00001400015e7983 */ /* 0x000ee20000100800 */
[----:B------:R-:W-:Y:S01]  /*1c6e0*/  BSSY B0, `(.L_x_3021) ;  /* 0x00000c4000007945 */ /* 0x000fe20003800000 */
[----:B------:R-:W-:Y:S02]  /*1c6f0*/  LOP3.LUT P2, RZ, R208, 0x100, RZ, 0xc0, !PT ;  /* 0x00000100d0ff7812 */ /* 0x000fe4000784c0ff */
        /* <DEDUP_REMOVED lines=12> */
[----:B------:R-:W1:Y:S03]  /*1c7c0*/  SHFL.IDX PT, R0, R0, 0x4, 0x181f ;  /* 0x00981f0000007f89 */ /* 0x000e6600000e0000 */
[C---:B------:R-:W-:Y:S05]  /*1c7d0*/  HMMA.16816.F32.BF16 R32, R80.reuse, R34, RZ ;  /* 0x000000225020723c */ /* 0x040fea00000418ff */
[----:B------:R-:W1:Y:S03]  /*1c7e0*/  SHFL.IDX PT, R69, R52, 0x3, 0x181f ;  /* 0x00781f0034457f89 */ /* 0x000e6600000e0000 */
[-C--:B------:R-:W-:Y:S05]  /*1c7f0*/  HMMA.16816.F32.BF16 R36, R80, R48.reuse, RZ ;  /* 0x000000305024723c */ /* 0x080fea00000418ff */
[----:B------:R1:W1:Y:S03]  /*1c800*/  SHFL.IDX PT, R73, R52, 0x4, 0x181f ;  /* 0x00981f0034497f89 */ /* 0x00026600000e0000 */
        /* <DEDUP_REMOVED lines=9> */
[-C--:B------:R-:W-:Y:S03]  /*1c8a0*/  IADD3 R70, P1, R55, R53.reuse, RZ ;  /* 0x0000003537467210 */ /* 0x080fe60007f3e0ff */
[--C-:B------:R-:W-:Y:S01]  /*1c8b0*/  IMAD.X R61, R57, 0x1, R68.reuse, P0 ;  /* 0x00000001393d7824 */ /* 0x100fe200000e0644 */
[----:B------:R-:W-:Y:S01]  /*1c8c0*/  IADD3 R72, P0, R0, R53, RZ ;  /* 0x0000003500487210 */ /* 0x000fe20007f1e0ff */
[--C-:B------:R-:W-:Y:S01]  /*1c8d0*/  IMAD.X R71, R69, 0x1, R68.reuse, P1 ;  /* 0x0000000145477824 */ /* 0x100fe200008e0644 */
[-C--:B------:R-:W-:Y:S01]  /*1c8e0*/  HMMA.16816.F32.BF16 R52, R80, R64.reuse, RZ ;  /* 0x000000405034723c */ /* 0x080fe200000418ff */
[----:B------:R2:W-:Y:S02]  /*1c8f0*/  LDGSTS.E.BYPASS.LTC128B.128 [R210+0x900], [R62.64], !P2 ;  /* 0x009000003ed27fae */ /* 0x0005e4000d101d48 */
[----:B------:R-:W-:Y:S05]  /*1c900*/  IMAD.X R73, R73, 0x1, R68, P0 ;  /* 0x0000000149497824 */ /* 0x000fea00000e0644 */
[C---:B------:R-:W-:Y:S01]  /*1c910*/  HMMA.16816.F32.BF16 R56, R76.reuse, R64, RZ ;  /* 0x000000404c38723c */ /* 0x040fe200000418ff */
        /* <DEDUP_REMOVED lines=128> */
.L_x_3159:
        /* <DEDUP_REMOVED lines=25> */
.L_x_3160:
[----:B----4-:R-:W-:Y:S02]  /*1d2b0*/  LOP3.LUT P1, RZ, R208, 0x100, RZ, 0xc0, !PT ;  /* 0x00000100d0ff7812 */ /* 0x010fe4000782c0ff */
[----:B--2---:R-:W-:Y:S05]  /*1d2c0*/  IADD3 R2, P0, R0, R85, RZ ;  /* 0x0000005500027210 */ /* 0x004fea0007f1e0ff */
[----:B-1----:R-:W-:Y:S06]  /*1d2d0*/  IMAD.X R3, R84, 0x1, R86, P0 ;  /* 0x0000000154037824 */ /* 0x002fec00000e0656 */
[----:B------:R-:W-:Y:S01]  /*1d2e0*/  @!PT LDS RZ, [RZ] ;  /* 0x00000000fffff984 */ /* 0x000fe20000000800 */
[----:B------:R-:W-:Y:S01]  /*1d2f0*/  @!PT LDS RZ, [RZ] ;  /* 0x00000000fffff984 */ /* 0x000fe20000000800 */
[----:B------:R-:W-:Y:S01]  /*1d300*/  @!PT LDS RZ, [RZ] ;  /* 0x00000000fffff984 */ /* 0x000fe20000000800 */
[----:B------:R1:W-:Y:S02]  /*1d310*/  LDGSTS.E.BYPASS.LTC128B.128 [R210+0x4900], [R2.64], !P1 ;  /* 0x0490000002d27fae */ /* 0x0003e4000c901d48 */
.L_x_3022:
[----:B------:R-:W-:Y:S05]  /*1d320*/  BSYNC B0 ;  /* 0x0000000000007941 */ /* 0x000fea0003800000 */
.L_x_3021:
[----:B------:R-:W2:Y:S01]  /*1d330*/  LDL R84, [R1+0x44] ;  /* 0x0000440001547983 */ /* 0x000ea20000100800 */
[----:B------:R-:W-:Y:S01]  /*1d340*/  IMAD.MOV.U32 R85, RZ, RZ, c[0x0][0x2c4] ;  /* 0x0000b100ff557624 */ /* 0x000fe200078e00ff */
[----:B------:R-:W-:Y:S02]  /*1d350*/  ULDC UR4, c[0x0][0x324] ;  /* 0x0000c90000047ab9 */ /* 0x000fe40000000800 */
[----:B------:R-:W2:Y:S01]  /*1d360*/  LDL R0, [R1+0x4c] ;  /* 0x00004c0001007983 */ /* 0x000ea20000100800 */
[----:B------:R-:W-:Y:S01]  /*1d370*/  ULOP3.LUT UR4, URZ, UR4, URZ, 0x33, !UPT ;  /* 0x000000043f047292 */ /* 0x000fe2000f8e333f */
        /* <DEDUP_REMOVED lines=10> */
[C---:B------:R-:W-:Y:S02]  /*1d420*/  IADD3 R166, R2.reuse, UR4, RZ ;  /* 0x0000000402a67c10 */ /* 0x040fe4000fffe0ff */
[----:B------:R-:W-:Y:S01]  /*1d430*/  IADD3 R165, R2, c[0x0][0x328], RZ ;  /* 0x0000ca0002a57a10 */ /* 0x000fe20007ffe0ff */
[----:B------:R-:W-:-:S05]  /*1d440*/  BRA.DIV ~URZ, `(.L_x_3025) ;  /* 0x0000c4827f007947 */ /* 0x000fca000b800000 */
[----:B------:R1:W2:Y:S02]  /*1d450*/  SHFL.IDX PT, R2, R164, RZ, 0x1c1f ;  /* 0x001c1fffa4027589 */ /* 0x0002a400000e0000 */
.L_x_3161:
[----:B--2---:R-:W-:Y:S01]  /*1d460*/  IADD3 R87, R165, R2, RZ ;  /* 0x00000002a5577210 */ /* 0x004fe20007ffe0ff */
[----:B------:R-:W-:Y:S02]  /*1d470*/  IMAD.MOV.U32 R3, RZ, RZ, c[0x0][0x32c] ;  /* 0x0000cb00ff037624 */ /* 0x000fe400078e00ff */
[----:B------:R-:W-:Y:S03]  /*1d480*/  IMAD.IADD R85, R166, 0x1, R2 ;  /* 0x00000001a6557824 */ /* 0x000fe600078e0202 */
[----:B------:R-:W-:Y:S11]  /*1d490*/  ISETP.GE.AND P0, PT, R3, 0x1, PT ;  /* 0x000000010300780c */ /* 0x000ff60003f06270 */
[----:B------:R-:W-:Y:S02]  /*1d4a0*/  @!UPT UIADD3 URZ, URZ, URZ, URZ ;  /* 0x0000003f3f3ff290 */ /* 0x000fe4000fffe03f */
        /* <DEDUP_REMOVED lines=15> */
.L_x_3028:
[----:B------:R-:W-:Y:S04]  /*1d5a0*/  MOV R3, c[0x0][0x32c] ;  /* 0x0000cb0000037a02 */ /* 0x000fe80000000f00 */
[----:B------:R-:W-:Y:S11]  /*1d5b0*/  ISETP.NE.AND P0, PT, R3, 0x1, PT ;  /* 0x000000010300780c */ /* 0x000ff60003f05270 */
[----:B------:R-:W-:Y:S02]  /*1d5c0*/  @!UPT UIADD3 URZ, URZ, URZ, URZ ;  /* 0x0000003f3f3ff290 */ /* 0x000fe4000fffe03f */
[----:B------:R-:W-:Y:S05]  /*1d5d0*/  @P0 IMAD.HI.U32 R3, R2, c[0x0][0x330], RZ ;  /* 0x0000cc0002030a27 */ /* 0x000fea00078e00ff */
[----:B------:R-:W-:Y:S02]  /*1d5e0*/  @P0 SHF.R.U32.HI R2, RZ, c[0x0][0x334], R3 ;  /* 0x0000cd00ff020a19 */ /* 0x000fe40000011603 */
.L_x_3029:
[----:B------:R-:W-:Y:S05]  /*1d5f0*/  BSYNC B0 ;  /* 0x0000000000007941 */ /* 0x000fea0003800000 */
.L_x_3027:
[----:B------:R-:W2:Y:S02]  /*1d600*/  LDL R3, [R1+0x4] ;  /* 0x0000040001037983 */ /* 0x000ea40000100800 */
[----:B--2---:R-:W-:Y:S04]  /*1d610*/  IMAD.IADD R3, R0, 0x1, -R3 ;  /* 0x0000000100037824 */ /* 0x004fe800078e0a03 */
[----:B------:R-:W-:Y:S05]  /*1d620*/  IMAD R2, R2, c[0x0][0x32c], R3 ;  /* 0x0000cb0002027a24 */ /* 0x000fea00078e0203 */
[----:B------:R-:W-:Y:S02]  /*1d630*/  IMNMX R85, R85, R2, !PT ;  /* 0x0000000255557217 */ /* 0x000fe40007800200 */
[----:B------:R-:W-:Y:S04]  /*1d640*/  IADD3 R2, R2, c[0x0][0x32c], RZ ;  /* 0x0000cb0002027a10 */ /* 0x000fe80007ffe0ff */
[----:B------:R-:W-:Y:S02]  /*1d650*/  IMNMX R87, R87, R2, PT ;  /* 0x0000000257577217 */ /* 0x000fe40003800200 */
.L_x_3026:
[----:B------:R-:W-:-:S05]  /*1d660*/  BRA.DIV ~URZ, `(.L_x_3030) ;  /* 0x0000c2d27f007947 */ /* 0x000fca000b800000 */
[----:B------:R2:W3:Y:S02]  /*1d670*/  SHFL.IDX PT, R2, R164, 0x1, 0x1c1f ;  /* 0x003c1f00a4027f89 */ /* 0x0004e400000e0000 */
.L_x_3162:
        /* <DEDUP_REMOVED lines=20> */
.L_x_3033:
[----:B------:R-:W-:Y:S04]  /*1d7c0*/  MOV R3, c[0x0][0x32c] ;  /* 0x0000cb0000037a02 */ /* 0x000fe80000000f00 */
[----:B------:R-:W-:Y:S11]  /*1d7d0*/  ISETP.NE.AND P0, PT, R3, 0x1, PT ;  /* 0x000000010300780c */ /* 0x000ff60003f05270 */
[----:B------:R-:W-:Y:S02]  /*1d7e0*/  @!UPT UIADD3 URZ, URZ, URZ, URZ ;  /* 0x0000003f3f3ff290 */ /* 0x000fe4000fffe03f */
[----:B------:R-:W-:Y:S05]  /*1d7f0*/  @P0 IMAD.HI.U32 R3, R2, c[0x0][0x330], RZ ;  /* 0x0000cc0002030a27 */ /* 0x000fea00078e00ff */
[----:B------:R-:W-:Y:S02]  /*1d800*/  @P0 SHF.R.U32.HI R2, RZ, c[0x0][0x334], R3 ;  /* 0x0000cd00ff020a19 */ /* 0x000fe40000011603 */
.L_x_3034:
[----:B------:R-:W-:Y:S05]  /*1d810*/  BSYNC B0 ;  /* 0x0000000000007941 */ /* 0x000fea0003800000 */
.L_x_3032:
[----:B------:R-:W3:Y:S02]  /*1d820*/  LDL R3, [R1+0x4] ;  /* 0x0000040001037983 */ /* 0x000ee40000100800 */
[----:B---3--:R-:W-:Y:S04]  /*1d830*/  IMAD.IADD R3, R0, 0x1, -R3 ;  /* 0x0000000100037824 */ /* 0x008fe800078e0a03 */
[----:B------:R-:W-:Y:S05]  /*1d840*/  IMAD R2, R2, c[0x0][0x32c], R3 ;  /* 0x0000cb0002027a24 */ /* 0x000fea00078e0203 */
[----:B------:R-:W-:Y:S02]  /*1d850*/  IMNMX R84, R84, R2, !PT ;  /* 0x0000000254547217 */ /* 0x000fe40007800200 */
[----:B------:R-:W-:Y:S04]  /*1d860*/  IADD3 R2, R2, c[0x0][0x32c], RZ ;  /* 0x0000cb0002027a10 */ /* 0x000fe80007ffe0ff */
[----:B------:R-:W-:Y:S02]  /*1d870*/  IMNMX R86, R86, R2, PT ;  /* 0x0000000256567217 */ /* 0x000fe40003800200 */
.L_x_3031:
[----:B------:R-:W-:-:S05]  /*1d880*/  BRA.DIV ~URZ, `(.L_x_3035) ;  /* 0x0000c1227f007947 */ /* 0x000fca000b800000 */
[----:B------:R3:W4:Y:S02]  /*1d890*/  SHFL.IDX PT, R94, R164, 0x2, 0x1c1f ;  /* 0x005c1f00a45e7f89 */ /* 0x00072400000e0000 */
.L_x_3163:
        /* <DEDUP_REMOVED lines=20> */
.L_x_3038:
[----:B------:R-:W-:Y:S04]  /*1d9e0*/  MOV R167, c[0x0][0x32c] ;  /* 0x0000cb0000a77a02 */ /* 0x000fe80000000f00 */
[----:B------:R-:W-:Y:S11]  /*1d9f0*/  ISETP.NE.AND P0, PT, R167, 0x1, PT ;  /* 0x00000001a700780c */ /* 0x000ff60003f05270 */
[----:B------:R-:W-:Y:S02]  /*1da00*/  @!UPT UIADD3 URZ, URZ, URZ, URZ ;  /* 0x0000003f3f3ff290 */ /* 0x000fe4000fffe03f */
[----:B------:R-:W-:Y:S05]  /*1da10*/  @P0 IMAD.HI.U32 R167, R94, c[0x0][0x330], RZ ;  /* 0x0000cc005ea70a27 */ /* 0x000fea00078e00ff */
[----:B------:R-:W-:Y:S02]  /*1da20*/  @P0 SHF.R.U32.HI R94, RZ, c[0x0][0x334], R167 ;  /* 0x0000cd00ff5e0a19 */ /* 0x000fe400000116a7 */
.L_x_3039:
[----:B------:R-:W-:Y:S05]  /*1da30*/  BSYNC B0 ;  /* 0x0000000000007941 */ /* 0x000fea0003800000 */
.L_x_3037:
[----:B------:R-:W4:Y:S02]  /*1da40*/  LDL R167, [R1+0x4] ;  /* 0x0000040001a77983 */ /* 0x000f240000100800 */
[----:B----4-:R-:W-:Y:S04]  /*1da50*/  IMAD.IADD R167, R0, 0x1, -R167 ;  /* 0x0000000100a77824 */ /* 0x010fe800078e0aa7 */
[----:B------:R-:W-:Y:S05]  /*1da60*/  IMAD R94, R94, c[0x0][0x32c], R167 ;  /* 0x0000cb005e5e7a24 */ /* 0x000fea00078e02a7 */
[----:B------:R-:W-:Y:S02]  /*1da70*/  IMNMX R2, R2, R94, !PT ;  /* 0x0000005e02027217 */ /* 0x000fe40007800200 */
[----:B------:R-:W-:Y:S04]  /*1da80*/  IADD3 R94, R94, c[0x0][0x32c], RZ ;  /* 0x0000cb005e5e7a10 */ /* 0x000fe80007ffe0ff */
[----:B------:R-:W-:Y:S02]  /*1da90*/  IMNMX R3, R3, R94, PT ;  /* 0x0000005e03037217 */ /* 0x000fe40003800200 */
.L_x_3036:
        /* <DEDUP_REMOVED lines=332> */
.L_x_3164:
        /* <DEDUP_REMOVED lines=20> */
.L_x_3043:
[----:B------:R-:W-:Y:S04]  /*1f0a0*/  MOV R5, c[0x0][0x32c] ;  /* 0x0000cb0000057a02 */ /* 0x000fe80000000f00 */
[----:B------:R-:W-:Y:S11]  /*1f0b0*/  ISETP.NE.AND P0, PT, R5, 0x1, PT ;  /* 0x000000010500780c */ /* 0x000ff60003f05270 */
[----:B------:R-:W-:Y:S02]  /*1f0c0*/  @!UPT UIADD3 URZ, URZ, URZ, URZ ;  /* 0x0000003f3f3ff290 */ /* 0x000fe4000fffe03f */
[----:B------:R-:W-:Y:S05]  /*1f0d0*/  @P0 IMAD.HI.U32 R5, R4, c[0x0][0x330], RZ ;  /* 0x0000cc0004050a27 */ /* 0x000fea00078e00ff */
[----:B------:R-:W-:Y:S02]  /*1f0e0*/  @P0 SHF.R.U32.HI R4, RZ, c[0x0][0x334], R5 ;  /* 0x0000cd00ff040a19 */ /* 0x000fe40000011605 */
.L_x_3044:
[----:B------:R-:W-:Y:S05]  /*1f0f0*/  BSYNC B0 ;  /* 0x0000000000007941 */ /* 0x000fea0003800000 */
.L_x_3042:
[----:B------:R-:W5:Y:S02]  /*1f100*/  LDL R5, [R1+0x4] ;  /* 0x0000040001057983 */ /* 0x000f640000100800 */
[----:B-----5:R-:W-:Y:S04]  /*1f110*/  IMAD.IADD R0, R0, 0x1, -R5 ;  /* 0x0000000100007824 */ /* 0x020fe800078e0a05 */
[----:B------:R-:W-:Y:S05]  /*1f120*/  IMAD R0, R4, c[0x0][0x32c], R0 ;  /* 0x0000cb0004007a24 */ /* 0x000fea00078e0200 */
[----:B------:R-:W-:Y:S02]  /*1f130*/  IMNMX R2, R2, R0, !PT ;  /* 0x0000000002027217 */ /* 0x000fe40007800200 */
[----:B------:R-:W-:Y:S04]  /*1f140*/  IADD3 R0, R0, c[0x0][0x32c], RZ ;  /* 0x0000cb0000007a10 */ /* 0x000fe80007ffe0ff */
[----:B------:R-:W-:Y:S02]  /*1f150*/  IMNMX R3, R3, R0, PT ;  /* 0x0000000003037217 */ /* 0x000fe40003800200 */
.L_x_3041:
        /* <DEDUP_REMOVED lines=161> */
.L_x_3165:
        /* <DEDUP_REMOVED lines=15> */
.L_x_3166:
        /* <DEDUP_REMOVED lines=11> */
[--C-:B------:R-:W-:Y:S02]  /*1fd10*/  FFMA.FTZ R222, R65, c[0x0][0x2d0], -R2.reuse ;  /* 0x0000b40041de7a23 */ /* 0x100fe40000010802 */
[----:B------:R-:W-:Y:S01]  /*1fd20*/  MUFU.EX2 R3, R3 ;  /* 0x0000000300037308 */ /* 0x000fe20000000800 */
[--C-:B-1----:R-:W-:Y:S02]  /*1fd30*/  FFMA.FTZ R4, R37, c[0x0][0x2d0], -R2.reuse ;  /* 0x0000b40025047a23 */ /* 0x102fe40000010802 */
        /* <DEDUP_REMOVED lines=16> */
[----:B------:R-:W5:Y:S01]  /*1fe40*/  MUFU.EX2 R30, R6 ;  /* 0x00000006001e7308 */ /* 0x000f620000000800 */
[--C-:B------:R-:W-:Y:S02]  /*1fe50*/  FFMA.FTZ R225, R168, c[0x0][0x2d0], -R2.reuse ;  /* 0x0000b400a8e17a23 */ /* 0x100fe40000010802 */
[--C-:B------:R-:W-:Y:S02]  /*1fe60*/  FFMA.FTZ R224, R167, c[0x0][0x2d0], -R2.reuse ;  /* 0x0000b400a7e07a23 */ /* 0x100fe40000010802 */
[----:B------:R-:W-:Y:S05]  /*1fe70*/  FFMA.FTZ R223, R94, c[0x0][0x2d0], -R2 ;  /* 0x0000b4005edf7a23 */ /* 0x000fea0000010802 */
[----:B------:R-:W3:Y:S01]  /*1fe80*/  MUFU.EX2 R2, R4 ;  /* 0x0000000400027308 */ /* 0x000ee20000000800 */
[C---:B-1----:R-:W-:Y:S02]  /*1fe90*/  FFMA.FTZ R0, R65.reuse, R229, R3 ;  /* 0x000000e541007223 */ /* 0x042fe40000010003 */
[----:B------:R-:W-:Y:S01]  /*1fea0*/  FMUL.FTZ R48, R65, R152 ;  /* 0x0000009841307220 */ /* 0x000fe20000410000 */
[----:B-----5:R-:W-:Y:S02]  /*1feb0*/  F2FP.BF16.PACK_AB R74, R30, R31 ;  /* 0x0000001f1e4a723e */ /* 0x020fe400000010ff */
[C---:B---3--:R-:W-:Y:S01]  /*1fec0*/  F2FP.BF16.PACK_AB R72, R2.reuse, R3 ;  /* 0x000000030248723e */ /* 0x048fe200000010ff */
        /* <DEDUP_REMOVED lines=29> */
[----:B------:R-:W3:Y:S01]  /*200a0*/  MUFU.EX2 R2, R4 ;  /* 0x0000000400027308 */ /* 0x000ee20000000800 */
[C---:B-1----:R-:W-:Y:S02]  /*200b0*/  FFMA.FTZ R0, R3.reuse, R227, R5 ;  /* 0x000000e303007223 */ /* 0x042fe40000010005 */
[C---:B------:R-:W-:Y:S02]  /*200c0*/  FMUL.FTZ R50, R3.reuse, R154 ;  /* 0x0000009a03327220 */ /* 0x040fe40000410000 */
[----:B------:R-:W-:Y:S02]  /*200d0*/  FMUL.FTZ R51, R3, R155 ;  /* 0x0000009b03337220 */ /* 0x000fe40000410000 */
[C---:B---3--:R-:W-:Y:S01]  /*200e0*/  FADD.FTZ R34, R2.reuse, R0 ;  /* 0x0000000002227221 */ /* 0x048fe20000010000 */
        /* <DEDUP_REMOVED lines=25> */
[--C-:B----4-:R-:W-:Y:S02]  /*20280*/  FFMA.FTZ R164, R70, c[0x0][0x2d0], -R2.reuse ;  /* 0x0000b40046a47a23 */ /* 0x110fe40000010802 */
        /* <DEDUP_REMOVED lines=9> */
[----:B-1----:R-:W-:Y:S02]  /*20320*/  FMUL.FTZ R4, R68, c[0x0][0x2d0] ;  /* 0x0000b40044047a20 */ /* 0x002fe40000410000 */
[----:B------:R-:W-:Y:S01]  /*20330*/  FADD.FTZ R2, -R2, R93 ;  /* 0x0000005d02027221 */ /* 0x000fe20000010100 */
[----:B------:R-:W1:Y:S02]  /*20340*/  MUFU.EX2 R35, R5 ;  /* 0x0000000500237308 */ /* 0x000e640000000800 */
[----:B------:R-:W-:Y:S01]  /*20350*/  FSEL R4, R4, RZ, P0 ;  /* 0x000000ff04047208 */ /* 0x000fe20000000000 */
[----:B------:R-:W-:Y:S04]  /*20360*/  FMUL.FTZ R2, R2, c[0x0][0x2d0] ;  /* 0x0000b40002027a20 */ /* 0x000fe80000410000 */
        /* <DEDUP_REMOVED lines=11> */
[----:B-1----:R-:W-:Y:S01]  /*20420*/  F2FP.BF16.PACK_AB R76, R35, R37 ;  /* 0x00000025234c723e */ /* 0x002fe200000010ff */
        /* <DEDUP_REMOVED lines=34> */
[----:B------:R-:W-:Y:S01]  /*20650*/  FMUL.FTZ R29, R0, R113 ;  /* 0x00000071001d7220 */ /* 0x000fe20000410000 */
[----:B--2---:R-:W-:Y:S01]  /*20660*/  ISETP.GT.AND P0, PT, R214, R250, PT ;  /* 0x000000fad600720c */ /* 0x004fe20003f04270 */
[----:B------:R-:W-:Y:S02]  /*20670*/  FADD.FTZ R5, R31, R8 ;  /* 0x000000081f057221 */ /* 0x000fe40000010000 */
[----:B------:R-:W-:Y:S02]  /*20680*/  FMUL.FTZ R8, R0, R128 ;  /* 0x0000008000087220 */ /* 0x000fe40000410000 */
[----:B------:R-:W-:Y:S02]  /*20690*/  FMUL.FTZ R19, R3, R139 ;  /* 0x0000008b03137220 */ /* 0x000fe40000410000 */
[C---:B------:R-:W-:Y:S01]  /*206a0*/  FMUL.FTZ R46, R2.reuse, R106 ;  /* 0x0000006a022e7220 */ /* 0x040fe20000410000 */
[----:B------:R-:W2:Y:S01]  /*206b0*/  MUFU.EX2 R0, R10 ;  /* 0x0000000a00007308 */ /* 0x000ea20000000800 */
        /* <DEDUP_REMOVED lines=13> */
[C---:B-1----:R-:W-:Y:S02]  /*20790*/  FFMA.FTZ R84, R2.reuse, R247, R18 ;  /* 0x000000f702547223 */ /* 0x042fe40000010012 */
[----:B------:R-:W-:Y:S01]  /*207a0*/  FMUL.FTZ R35, R3, R147 ;  /* 0x0000009303237220 */ /* 0x000fe20000410000 */
[----:B--2---:R-:W-:Y:S01]  /*207b0*/  F2FP.BF16.PACK_AB R75, R103, R0 ;  /* 0x00000000674b723e */ /* 0x004fe200000010ff */
        /* <DEDUP_REMOVED lines=283> */
[----:B------:R-:W-:Y:S01]  /*21970*/  FADD.FTZ R2, R80, R0 ;  /* 0x0000000050027221 */ /* 0x000fe20000010000 */
[----:B------:R-:W-:Y:S01]  /*21980*/  IADD3 R0, R214, -0x1, RZ ;  /* 0xffffffffd6007810 */ /* 0x000fe20007ffe0ff */
        /* <DEDUP_REMOVED lines=17> */
.L_x_3019:
[----:B------:R-:W-:Y:S05]  /*21aa0*/  BRA.DIV ~URZ, `(.L_x_3048) ;  /* 0x000082227f007947 */ /* 0x000fea000b800000 */
[----:B------:R2:W3:Y:S02]  /*21ab0*/  SHFL.BFLY PT, R0, R229, 0x2, 0x1f ;  /* 0x0c401f00e5007f89 */ /* 0x0004e400000e0000 */
.L_x_3167:
        /* <DEDUP_REMOVED lines=15> */
.L_x_3168:
        /* <DEDUP_REMOVED lines=8> */
[----:B------:R-:W3:Y:S01]  /*21c30*/  @P3 MUFU.RCP R0, R4 ;  /* 0x0000000400003308 */ /* 0x000ee20000001000 */
[----:B------:R-:W-:-:S05]  /*21c40*/  MOV R22, 0xff800000 ;  /* 0xff80000000167802 */ /* 0x000fca0000000f00 */
[----:B------:R-:W-:Y:S02]  /*21c50*/  @P1 MOV R10, 0x3f317218 ;  /* 0x3f317218000a1802 */ /* 0x000fe40000000f00 */
[----:B------:R4:W-:Y:S01]  /*21c60*/  @P3 MUFU.LG2 R9, R4 ;  /* 0x0000000400093308 */ /* 0x0009e20000000c00 */
[----:B---3--:R-:W-:-:S07]  /*21c70*/  FMUL.FTZ R64, R0, R132 ;  /* 0x0000008400407220 */ /* 0x008fce0000410000 */
        /* <DEDUP_REMOVED lines=11> */
[----:B-1----:R-:W1:Y:S01]  /*21d30*/  @P2 MUFU.LG2 R7, R6 ;  /* 0x0000000600072308 */ /* 0x002e620000000c00 */
        /* <DEDUP_REMOVED lines=77> */
.L_x_2878:
        /* <DEDUP_REMOVED lines=19> */
.L_x_3051:
[----:B---3--:R-:W-:Y:S05]  /*22340*/  BSYNC B0 ;  /* 0x0000000000007941 */ /* 0x008fea0003800000 */
.L_x_3050:
        /* <DEDUP_REMOVED lines=101> */
.L_x_3054:
        /* <DEDUP_REMOVED lines=137> */
.L_x_3169:
[----:B------:R-:W-:Y:S05]  /*23230*/  BRA.DIV ~URZ, `(.L_x_3057) ;  /* 0x00006d927f007947 */ /* 0x000fea000b800000 */
[----:B------:R3:W4:Y:S02]  /*23240*/  SHFL.IDX PT, R2, R6, RZ, 0x181f ;  /* 0x00181fff06027589 */ /* 0x00072400000e0000 */
.L_x_3170:
[----:B------:R-:W-:-:S13]  /*23250*/  ISETP.GE.OR P0, PT, R4, R0, P2 ;  /* 0x000000000400720c */ /* 0x000fda0001706670 */
[----:B----4-:R-:W-:-:S04]  /*23260*/  @!P0 LEA R2, P1, R248, R2, 0x1 ;  /* 0x00000002f8028211 */ /* 0x010fc800078208ff */
[----:B--2---:R-:W-:-:S05]  /*23270*/  @!P0 LEA.HI.X R3, R248, R7, R249, 0x1, P1 ;  /* 0x00000007f8038211 */ /* 0x004fca00008f0cf9 */
[----:B------:R2:W-:Y:S01]  /*23280*/  @!P0 ST.E.128 [R2.64], R12 ;  /* 0x0000000c02008985 */ /* 0x0005e2000c101d08 */
[----:B------:R-:W-:Y:S05]  /*23290*/  BRA.DIV ~URZ, `(.L_x_3058) ;  /* 0x00006da27f007947 */ /* 0x000fea000b800000 */
[----:B------:R4:W1:Y:S04]  /*232a0*/  SHFL.IDX PT, R7, R5, 0x1, 0x181f ;  /* 0x00381f0005077f89 */ /* 0x00086800000e0000 */
[----:B--2---:R4:W2:Y:S02]  /*232b0*/  SHFL.IDX PT, R2, R6, 0x1, 0x181f ;  /* 0x00381f0006027f89 */ /* 0x0048a400000e0000 */
.L_x_3171:
[----:B------:R-:W-:-:S04]  /*232c0*/  IADD3 R3, R4, 0x10, RZ ;  /* 0x0000001004037810 */ /* 0x000fc80007ffe0ff */
[----:B------:R-:W-:-:S13]  /*232d0*/  ISETP.GE.OR P0, PT, R3, R0, P2 ;  /* 0x000000000300720c */ /* 0x000fda0001706670 */
[----:B--2---:R-:W-:-:S04]  /*232e0*/  @!P0 LEA R2, P1, R248, R2, 0x1 ;  /* 0x00000002f8028211 */ /* 0x004fc800078208ff */
[----:B-1----:R-:W-:-:S05]  /*232f0*/  @!P0 LEA.HI.X R3, R248, R7, R249, 0x1, P1 ;  /* 0x00000007f8038211 */ /* 0x002fca00008f0cf9 */
[----:B------:R1:W-:Y:S01]  /*23300*/  @!P0 ST.E.128 [R2.64], R16 ;  /* 0x0000001002008985 */ /* 0x0003e2000c101d08 */
[----:B------:R-:W-:Y:S05]  /*23310*/  BRA.DIV ~URZ, `(.L_x_3059) ;  /* 0x00006df27f007947 */ /* 0x000fea000b800000 */
[----:B------:R2:W1:Y:S02]  /*23320*/  SHFL.IDX PT, R7, R5, 0x2, 0x181f ;  /* 0x00581f0005077f89 */ /* 0x00046400000e0000 */
.L_x_3172:
[----:B------:R-:W-:Y:S05]  /*23330*/  BRA.DIV ~URZ, `(.L_x_3060) ;  /* 0x00006e427f007947 */ /* 0x000fea000b800000 */
[----:B-1----:R1:W2:Y:S02]  /*23340*/  SHFL.IDX PT, R2, R6, 0x2, 0x181f ;  /* 0x00581f0006027f89 */ /* 0x0022a400000e0000 */
.L_x_3173:
        /* <DEDUP_REMOVED lines=8> */
.L_x_3174:
[----:B------:R-:W-:-:S04]  /*233d0*/  IADD3 R3, R4, 0x30, RZ ;  /* 0x0000003004037810 */ /* 0x000fc80007ffe0ff */
[----:B------:R-:W-:-:S13]  /*233e0*/  ISETP.GE.OR P0, PT, R3, R0, P2 ;  /* 0x000000000300720c */ /* 0x000fda0001706670 */
[----:B--2---:R-:W-:-:S04]  /*233f0*/  @!P0 LEA R2, P1, R248, R2, 0x1 ;  /* 0x00000002f8028211 */ /* 0x004fc800078208ff */
[----:B------:R-:W-:-:S05]  /*23400*/  @!P0 LEA.HI.X R3, R248, R7, R249, 0x1, P1 ;  /* 0x00000007f8038211 */ /* 0x000fca00008f0cf9 */
[----:B------:R2:W-:Y:S01]  /*23410*/  @!P0 ST.E.128 [R2.64], R24 ;  /* 0x0000001802008985 */ /* 0x0005e2000c101d08 */
[----:B------:R-:W-:Y:S05]  /*23420*/  BRA.DIV ~URZ, `(.L_x_3062) ;  /* 0x00006e927f007947 */ /* 0x000fea000b800000 */
[----:B------:R1:W2:Y:S02]  /*23430*/  SHFL.IDX PT, R7, R5, 0x4, 0x181f ;  /* 0x00981f0005077f89 */ /* 0x0002a400000e0000 */
.L_x_3175:
[----:B------:R-:W-:Y:S05]  /*23440*/  BRA.DIV ~URZ, `(.L_x_3063) ;  /* 0x00006ee27f007947 */ /* 0x000fea000b800000 */
[----:B--2---:R2:W1:Y:S02]  /*23450*/  SHFL.IDX PT, R2, R6, 0x4, 0x181f ;  /* 0x00981f0006027f89 */ /* 0x00446400000e0000 */
.L_x_3176:
        /* <DEDUP_REMOVED lines=8> */
.L_x_3177:
[----:B------:R-:W-:-:S04]  /*234e0*/  IADD3 R3, R4, 0x50, RZ ;  /* 0x0000005004037810 */ /* 0x000fc80007ffe0ff */
[----:B------:R-:W-:-:S13]  /*234f0*/  ISETP.GE.OR P0, PT, R3, R0, P2 ;  /* 0x000000000300720c */ /* 0x000fda0001706670 */
[----:B---3--:R-:W-:-:S04]  /*23500*/  @!P0 LEA R2, P1, R248, R2, 0x1 ;  /* 0x00000002f8028211 */ /* 0x008fc800078208ff */
[----:B--2---:R-:W-:-:S05]  /*23510*/  @!P0 LEA.HI.X R3, R248, R7, R249, 0x1, P1 ;  /* 0x00000007f8038211 */ /* 0x004fca00008f0cf9 */
[----:B------:R2:W-:Y:S01]  /*23520*/  @!P0 ST.E.128 [R2.64], R32 ;  /* 0x0000002002008985 */ /* 0x0005e2000c101d08 */
[----:B------:R-:W-:Y:S05]  /*23530*/  BRA.DIV ~URZ, `(.L_x_3065) ;  /* 0x00006f327f007947 */ /* 0x000fea000b800000 */
[----:B------:R3:W1:Y:S02]  /*23540*/  SHFL.IDX PT, R7, R5, 0x6, 0x181f ;  /* 0x00d81f0005077f89 */ /* 0x00066400000e0000 */
.L_x_3178:
[----:B------:R-:W-:Y:S05]  /*23550*/  BRA.DIV ~URZ, `(.L_x_3066) ;  /* 0x00006f827f007947 */ /* 0x000fea000b800000 */
[----:B--2---:R2:W3:Y:S02]  /*23560*/  SHFL.IDX PT, R2, R6, 0x6, 0x181f ;  /* 0x00d81f0006027f89 */ /* 0x0044e400000e0000 */
.L_x_3179:
        /* <DEDUP_REMOVED lines=8> */
.L_x_3180:
[----:B------:R-:W-:-:S04]  /*235f0*/  IADD3 R2, R4, 0x70, RZ ;  /* 0x0000007004027810 */ /* 0x000fc80007ffe0ff */
[----:B------:R-:W-:-:S13]  /*23600*/  ISETP.GE.OR P0, PT, R2, R0, P2 ;  /* 0x000000000200720c */ /* 0x000fda0001706670 */
[----:B------:R-:W-:Y:S05]  /*23610*/  @P0 BRA `(.L_x_3068) ;  /* 0x00001be000000947 */ /* 0x000fea0003800000 */
[----:B----4-:R-:W-:-:S04]  /*23620*/  LEA R2, P0, R248, R3, 0x1 ;  /* 0x00000003f8027211 */ /* 0x010fc800078008ff */
[----:B---3--:R-:W-:-:S05]  /*23630*/  LEA.HI.X R3, R248, R5, R249, 0x1, P0 ;  /* 0x00000005f8037211 */ /* 0x008fca00000f0cf9 */
[----:B------:R3:W-:Y:S01]  /*23640*/  ST.E.128 [R2.64], R40 ;  /* 0x0000002802007985 */ /* 0x0007e2000c101d08 */
[----:B------:R-:W-:Y:S05]  /*23650*/  BRA `(.L_x_3068) ;  /* 0x00001ba000007947 */ /* 0x000fea0003800000 */
.L_x_3055:
        /* <DEDUP_REMOVED lines=33> */
.L_x_3181:
[----:B------:R-:W-:Y:S05]  /*23870*/  BRA.DIV ~URZ, `(.L_x_3070) ;  /* 0x00006e127f007947 */ /* 0x000fea000b800000 */
[----:B------:R3:W4:Y:S02]  /*23880*/  SHFL.IDX PT, R0, R12, RZ, 0x1c1f ;  /* 0x001c1fff0c007589 */ /* 0x00072400000e0000 */
.L_x_3182:
        /* <DEDUP_REMOVED lines=50> */
.L_x_3072:
[----:B------:R-:W-:Y:S05]  /*23bb0*/  BSYNC B0 ;  /* 0x0000000000007941 */ /* 0x000fea0003800000 */
.L_x_3071:
[----:B------:R-:W-:Y:S05]  /*23bc0*/  BRA.DIV ~URZ, `(.L_x_3073) ;  /* 0x00006b327f007947 */ /* 0x000fea000b800000 */
[----:B--2---:R2:W1:Y:S04]  /*23bd0*/  SHFL.IDX PT, R4, R5, 0x1, 0x1c1f ;  /* 0x003c1f0005047f89 */ /* 0x00446800000e0000 */
[----:B----4-:R2:W4:Y:S02]  /*23be0*/  SHFL.IDX PT, R0, R12, 0x1, 0x1c1f ;  /* 0x003c1f000c007f89 */ /* 0x01052400000e0000 */
.L_x_3183:
        /* <DEDUP_REMOVED lines=50> */
.L_x_3075:
[----:B------:R-:W-:Y:S05]  /*23f10*/  BSYNC B0 ;  /* 0x0000000000007941 */ /* 0x000fea0003800000 */
.L_x_3074:
[----:B------:R-:W-:Y:S05]  /*23f20*/  BRA.DIV ~URZ, `(.L_x_3076) ;  /* 0x000068a27f007947 */ /* 0x000fea000b800000 */
[----:B-1----:R1:W2:Y:S02]  /*23f30*/  SHFL.IDX PT, R4, R5, 0x2, 0x1c1f ;  /* 0x005c1f0005047f89 */ /* 0x0022a400000e0000 */
.L_x_3184:
[----:B------:R-:W-:Y:S05]  /*23f40*/  BRA.DIV ~URZ, `(.L_x_3077) ;  /* 0x000068f27f007947 */ /* 0x000fea000b800000 */
[----:B----4-:R4:W1:Y:S02]  /*23f50*/  SHFL.IDX PT, R0, R12, 0x2, 0x1c1f ;  /* 0x005c1f000c007f89 */ /* 0x01086400000e0000 */
.L_x_3185:
[----:B------:R-:W-:Y:S01]  /*23f60*/  LOP3.LUT P0, RZ, R208, 0x1, RZ, 0xc0, !PT ;  /* 0x00000001d0ff7812 */ /* 0x000fe2000780c0ff */
[----:B------:R-:W-:-:S12]  /*23f70*/  BSSY B0, `(.L_x_3078) ;  /* 0x0000032000007945 */ /* 0x000fd80003800000 */
        /* <DEDUP_REMOVED lines=49> */
.L_x_3079:
[----:B------:R-:W-:Y:S05]  /*24290*/  BSYNC B0 ;  /* 0x0000000000007941 */ /* 0x000fea0003800000 */
.L_x_3078:
[----:B------:R-:W-:Y:S05]  /*242a0*/  BRA.DIV ~URZ, `(.L_x_3080) ;  /* 0x000066027f007947 */ /* 0x000fea000b800000 */
[----:B--2---:R2:W3:Y:S04]  /*242b0*/  SHFL.IDX PT, R4, R5, 0x3, 0x1c1f ;  /* 0x007c1f0005047f89 */ /* 0x0044e800000e0000 */
[----:B-1----:R2:W1:Y:S02]  /*242c0*/  SHFL.IDX PT, R0, R12, 0x3, 0x1c1f ;  /* 0x007c1f000c007f89 */ /* 0x00246400000e0000 */
.L_x_3186:
[----:B------:R-:W-:-:S13]  /*242d0*/  LOP3.LUT P0, RZ, R208, 0x2, RZ, 0xc0, !PT ;  /* 0x00000002d0ff7812 */ /* 0x000fda000780c0ff */
[----:B------:R-:W-:Y:S05]  /*242e0*/  @P0 BRA `(.L_x_3068) ;  /* 0x00000f1000000947 */ /* 0x000fea0003800000 */
[----:B---3--:R-:W3:Y:S04]  /*242f0*/  LDL R6, [R1+0x4] ;  /* 0x0000040001067983 */ /* 0x008ee80000100800 */
        /* <DEDUP_REMOVED lines=51> */
.L_x_3053:
[----:B------:R-:W3:Y:S04]  /*24630*/  LDL.LU R7, [R1+0x54] ;  /* 0x0000540001077983 */ /* 0x000ee80000300800 */
[----:B-1----:R-:W4:Y:S01]  /*24640*/  LDL R6, [R1+0x5c] ;  /* 0x00005c0001067983 */ /* 0x002f220000100800 */
[----:B------:R-:W-:Y:S01]  /*24650*/  ISETP.NE.U32.AND P0, PT, RZ, c[0x0][0x508], PT ;  /* 0x00014200ff007a0c */ /* 0x000fe20003f05070 */
[----:B------:R-:W-:Y:S01]  /*24660*/  IMAD.MOV.U32 R4, RZ, RZ, 0x4 ;  /* 0x00000004ff047424 */ /* 0x000fe200078e00ff */
[----:B------:R-:W-:Y:S01]  /*24670*/  ISETP.NE.U32.AND P2, PT, RZ, c[0x0][0x500], PT ;  /* 0x00014000ff007a0c */ /* 0x000fe20003f45070 */
[----:B------:R-:W-:Y:S01]  /*24680*/  IMAD.MOV.U32 R15, RZ, RZ, c[0x0][0x388] ;  /* 0x0000e200ff0f7624 */ /* 0x000fe200078e00ff */
        /* <DEDUP_REMOVED lines=11> */
[----:B-1----:R1:W3:Y:S04]  /*24740*/  LDG.E R4, [R2.64] ;  /* 0x0000000802047981 */ /* 0x0022e8000c1e1900 */
[----:B-1----:R-:W3:Y:S02]  /*24750*/  LDG.E R2, [R2.64+0x4] ;  /* 0x0000040802027981 */ /* 0x002ee4000c1e1900 */
[----:B---3-5:R-:W-:Y:S02]  /*24760*/  IADD3 R15, -R4, R2, RZ ;  /* 0x00000002040f7210 */ /* 0x028fe40007ffe1ff */
.L_x_3081:
[----:B-1----:R-:W3:Y:S01]  /*24770*/  LDL.LU R3, [R1+0x58] ;  /* 0x0000580001037983 */ /* 0x002ee20000300800 */
[----:B------:R-:W-:Y:S01]  /*24780*/  SHF.R.S32.HI R2, RZ, 0x1f, R6 ;  /* 0x0000001fff027819 */ /* 0x000fe20000011406 */
[----:B------:R-:W-:Y:S01]  /*24790*/  BSSY B0, `(.L_x_3082) ;  /* 0x0000039000007945 */ /* 0x000fe20003800000 */
[----:B--2--5:R-:W-:Y:S01]  /*247a0*/  SHF.R.S32.HI R18, RZ, 0x1f, R0 ;  /* 0x0000001fff127819 */ /* 0x024fe20000011400 */
[----:B------:R-:W1:Y:S01]  /*247b0*/  S2R R4, SR_TID.X ;  /* 0x0000000000047919 */ /* 0x000e620000002100 */
[----:B------:R-:W-:-:S02]  /*247c0*/  SEL R9, R6, RZ, !P2 ;  /* 0x000000ff06097207 */ /* 0x000fc40005000000 */
[----:B------:R-:W-:Y:S02]  /*247d0*/  SEL R21, R2, RZ, !P2 ;  /* 0x000000ff02157207 */ /* 0x000fe40005000000 */
[----:B-1----:R-:W-:Y:S02]  /*247e0*/  ISETP.GT.AND P0, PT, R4, 0x7f, PT ;  /* 0x0000007f0400780c */ /* 0x002fe40003f04270 */
[----:B---3--:R-:W-:-:S11]  /*247f0*/  LOP3.LUT R8, R3, 0xffff, RZ, 0xc0, !PT ;  /* 0x0000ffff03087812 */ /* 0x008fd600078ec0ff */
        /* <DEDUP_REMOVED lines=50> */
.L_x_3083:
[----:B------:R-:W-:Y:S05]  /*24b20*/  BSYNC B0 ;  /* 0x0000000000007941 */ /* 0x000fea0003800000 */
.L_x_3082:
        /* <DEDUP_REMOVED lines=43> */
.L_x_3187:
[----:B------:R-:W-:Y:S05]  /*24de0*/  BRA.DIV ~URZ, `(.L_x_3085) ;  /* 0x00005c027f007947 */ /* 0x000fea000b800000 */
[----:B------:R3:W4:Y:S02]  /*24df0*/  SHFL.IDX PT, R2, R6, RZ, 0x181f ;  /* 0x00181fff06027589 */ /* 0x00072400000e0000 */
.L_x_3188:
        /* <DEDUP_REMOVED lines=8> */
.L_x_3189:
[----:B------:R-:W-:-:S04]  /*24e80*/  IADD3 R3, R0, 0x10, RZ ;  /* 0x0000001000037810 */ /* 0x000fc80007ffe0ff */
[----:B------:R-:W-:-:S13]  /*24e90*/  ISETP.GE.OR P0, PT, R3, R4, P2 ;  /* 0x000000040300720c */ /* 0x000fda0001706670 */
[----:B--2---:R-:W-:-:S04]  /*24ea0*/  @!P0 LEA R2, P1, R248, R2, 0x1 ;  /* 0x00000002f8028211 */ /* 0x004fc800078208ff */
[----:B-1----:R-:W-:-:S05]  /*24eb0*/  @!P0 LEA.HI.X R3, R248, R7, R249, 0x1, P1 ;  /* 0x00000007f8038211 */ /* 0x002fca00008f0cf9 */
[----:B------:R1:W-:Y:S01]  /*24ec0*/  @!P0 ST.E.128 [R2.64], RZ ;  /* 0x000000ff02008985 */ /* 0x0003e2000c101d08 */
[----:B------:R-:W-:Y:S05]  /*24ed0*/  BRA.DIV ~URZ, `(.L_x_3087) ;  /* 0x00005c527f007947 */ /* 0x000fea000b800000 */
[----:B------:R2:W1:Y:S02]  /*24ee0*/  SHFL.IDX PT, R7, R5, 0x2, 0x181f ;  /* 0x00581f0005077f89 */ /* 0x00046400000e0000 */
.L_x_3190:
[----:B------:R-:W-:Y:S05]  /*24ef0*/  BRA.DIV ~URZ, `(.L_x_3088) ;  /* 0x00005ca27f007947 */ /* 0x000fea000b800000 */
[----:B-1----:R1:W2:Y:S02]  /*24f00*/  SHFL.IDX PT, R2, R6, 0x2, 0x181f ;  /* 0x00581f0006027f89 */ /* 0x0022a400000e0000 */
.L_x_3191:
        /* <DEDUP_REMOVED lines=8> */
.L_x_3192:
[----:B------:R-:W-:-:S04]  /*24f90*/  IADD3 R3, R0, 0x30, RZ ;  /* 0x0000003000037810 */ /* 0x000fc80007ffe0ff */
[----:B------:R-:W-:-:S13]  /*24fa0*/  ISETP.GE.OR P0, PT, R3, R4, P2 ;  /* 0x000000040300720c */ /* 0x000fda0001706670 */
[----:B--2---:R-:W-:-:S04]  /*24fb0*/  @!P0 LEA R2, P1, R248, R2, 0x1 ;  /* 0x00000002f8028211 */ /* 0x004fc800078208ff */
[----:B------:R-:W-:-:S05]  /*24fc0*/  @!P0 LEA.HI.X R3, R248, R7, R249, 0x1, P1 ;  /* 0x00000007f8038211 */ /* 0x000fca00008f0cf9 */
[----:B------:R2:W-:Y:S01]  /*24fd0*/  @!P0 ST.E.128 [R2.64], RZ ;  /* 0x000000ff02008985 */ /* 0x0005e2000c101d08 */
[----:B------:R-:W-:Y:S05]  /*24fe0*/  BRA.DIV ~URZ, `(.L_x_3090) ;  /* 0x00005cf27f007947 */ /* 0x000fea000b800000 */
[----:B------:R1:W2:Y:S02]  /*24ff0*/  SHFL.IDX PT, R7, R5, 0x4, 0x181f ;  /* 0x00981f0005077f89 */ /* 0x0002a400000e0000 */
.L_x_3193:
[----:B------:R-:W-:Y:S05]  /*25000*/  BRA.DIV ~URZ, `(.L_x_3091) ;  /* 0x00005d427f007947 */ /* 0x000fea000b800000 */
[----:B--2---:R2:W1:Y:S02]  /*25010*/  SHFL.IDX PT, R2, R6, 0x4, 0x181f ;  /* 0x00981f0006027f89 */ /* 0x00446400000e0000 */
.L_x_3194:
        /* <DEDUP_REMOVED lines=8> */
.L_x_3195:
[----:B------:R-:W-:-:S04]  /*250a0*/  IADD3 R3, R0, 0x50, RZ ;  /* 0x0000005000037810 */ /* 0x000fc80007ffe0ff */
[----:B------:R-:W-:-:S13]  /*250b0*/  ISETP.GE.OR P0, PT, R3, R4, P2 ;  /* 0x000000040300720c */ /* 0x000fda0001706670 */
[----:B---3--:R-:W-:-:S04]  /*250c0*/  @!P0 LEA R2, P1, R248, R2, 0x1 ;  /* 0x00000002f8028211 */ /* 0x008fc800078208ff */
[----:B--2---:R-:W-:-:S05]  /*250d0*/  @!P0 LEA.HI.X R3, R248, R7, R249, 0x1, P1 ;  /* 0x00000007f8038211 */ /* 0x004fca00008f0cf9 */
[----:B------:R2:W-:Y:S01]  /*250e0*/  @!P0 ST.E.128 [R2.64], RZ ;  /* 0x000000ff02008985 */ /* 0x0005e2000c101d08 */
[----:B------:R-:W-:Y:S05]  /*250f0*/  BRA.DIV ~URZ, `(.L_x_3093) ;  /* 0x00005d927f007947 */ /* 0x000fea000b800000 */
[----:B------:R3:W1:Y:S02]  /*25100*/  SHFL.IDX PT, R7, R5, 0x6, 0x181f ;  /* 0x00d81f0005077f89 */ /* 0x00066400000e0000 */
.L_x_3196:
[----:B------:R-:W-:Y:S05]  /*25110*/  BRA.DIV ~URZ, `(.L_x_3094) ;  /* 0x00005de27f007947 */ /* 0x000fea000b800000 */
[----:B--2---:R2:W3:Y:S02]  /*25120*/  SHFL.IDX PT, R2, R6, 0x6, 0x181f ;  /* 0x00d81f0006027f89 */ /* 0x0044e400000e0000 */
.L_x_3197:
        /* <DEDUP_REMOVED lines=8> */
.L_x_3198:
[----:B------:R-:W-:-:S04]  /*251b0*/  IADD3 R0, R0, 0x70, RZ ;  /* 0x0000007000007810 */ /* 0x000fc80007ffe0ff */
[----:B------:R-:W-:-:S13]  /*251c0*/  ISETP.GE.OR P0, PT, R0, R4, P2 ;  /* 0x000000040000720c */ /* 0x000fda0001706670 */
[----:B----4-:R-:W-:-:S04]  /*251d0*/  @!P0 LEA R2, P1, R248, R2, 0x1 ;  /* 0x00000002f8028211 */ /* 0x010fc800078208ff */
[----:B---3--:R-:W-:-:S05]  /*251e0*/  @!P0 LEA.HI.X R3, R248, R5, R249, 0x1, P1 ;  /* 0x00000005f8038211 */ /* 0x008fca00008f0cf9 */
[----:B------:R3:W-:Y:S04]  /*251f0*/  @!P0 ST.E.128 [R2.64], RZ ;  /* 0x000000ff02008985 */ /* 0x0007e8000c101d08 */
.L_x_3068:
[----:B------:R-:W-:Y:S05]  /*25200*/  BSYNC B1 ;  /* 0x0000000000017941 */ /* 0x000fea0003800000 */
.L_x_3052:
        /* <DEDUP_REMOVED lines=15> */
.L_x_3199:
[----:B------:R-:W-:Y:S05]  /*25300*/  BRA.DIV ~URZ, `(.L_x_3098) ;  /* 0x00005da27f007947 */ /* 0x000fea000b800000 */
[----:B------:R3:W4:Y:S02]  /*25310*/  SHFL.IDX PT, R8, R68, 0x1, 0x1f ;  /* 0x00201f0044087f89 */ /* 0x00072400000e0000 */
.L_x_3200:
        /* <DEDUP_REMOVED lines=19> */
.L_x_3201:
        /* <DEDUP_REMOVED lines=16> */
.L_x_3202:
[----:B---3--:R-:W-:Y:S01]  /*25550*/  IMAD R0, R0, c[0x0][0x538], RZ ;  /* 0x00014e0000007a24 */ /* 0x008fe200078e02ff */
[----:B------:R-:W-:Y:S04]  /*25560*/  BSSY B1, `(.L_x_3101) ;  /* 0x00000ce000017945 */ /* 0x000fe80003800000 */
[----:B----4-:R-:W-:-:S04]  /*25570*/  IADD3 R8, R0, R8, RZ ;  /* 0x0000000800087210 */ /* 0x010fc80007ffe0ff */
[----:B--2---:R-:W-:-:S13]  /*25580*/  ISETP.GT.AND P0, PT, R8, R9, PT ;  /* 0x000000090800720c */ /* 0x004fda0003f04270 */
[----:B------:R-:W-:Y:S05]  /*25590*/  @P0 BRA `(.L_x_3102) ;  /* 0x0000025000000947 */ /* 0x000fea0003800000 */
.L_x_3106:
        /* <DEDUP_REMOVED lines=17> */
.L_x_3203:
        /* <DEDUP_REMOVED lines=16> */
.L_x_3204:
[----:B--2---:R-:W-:-:S05]  /*257b0*/  IMAD R0, R0, c[0x0][0x538], RZ ;  /* 0x00014e0000007a24 */ /* 0x004fca00078e02ff */
[----:B------:R-:W-:-:S04]  /*257c0*/  IADD3 R8, R0, R8, RZ ;  /* 0x0000000800087210 */ /* 0x000fc80007ffe0ff */
[----:B------:R-:W-:-:S13]  /*257d0*/  ISETP.GT.AND P0, PT, R8, R9, PT ;  /* 0x000000090800720c */ /* 0x000fda0003f04270 */
[----:B-1----:R-:W-:Y:S05]  /*257e0*/  @!P0 BRA `(.L_x_3106) ;  /* 0xfffffdb000008947 */ /* 0x002fea000383ffff */
.L_x_3102:
[----:B------:R-:W-:-:S05]  /*257f0*/  IADD3 R8, -R0, R8, RZ ;  /* 0x0000000800087210 */ /* 0x000fca0007ffe1ff */
[----:B------:R-:W-:-:S05]  /*25800*/  IMAD R0, R4, c[0x0][0x538], R8 ;  /* 0x00014e0004007a24 */ /* 0x000fca00078e0208 */
[----:B------:R-:W-:Y:S01]  /*25810*/  ISETP.GT.AND P0, PT, R0, R9, PT ;  /* 0x000000090000720c */ /* 0x000fe20003f04270 */
[----:B------:R-:W-:-:S12]  /*25820*/  BRA.DIV ~URZ, `(.L_x_3107) ;  /* 0x00005ce27f007947 */ /* 0x000fd8000b800000 */
[----:B------:R-:W-:-:S03]  /*25830*/  VOTE.ANY R5, PT, !P0 ;  /* 0x0000000000057806 */ /* 0x000fc600040e0100 */
.L_x_3205:
[----:B------:R-:W2:Y:S01]  /*25840*/  LDL.LU R2, [R1+0x5c] ;  /* 0x00005c0001027983 */ /* 0x000ea20000300800 */
[----:B------:R-:W2:Y:S02]  /*25850*/  POPC R0, R5 ;  /* 0x0000000500007309 */ /* 0x000ea40000000000 */
[----:B--2---:R-:W-:-:S05]  /*25860*/  IADD3 R2, R0, R2, RZ ;  /* 0x0000000200027210 */ /* 0x004fca0007ffe0ff */
[----:B------:R2:W-:Y:S01]  /*25870*/  STL [R1+0x5c], R2 ;  /* 0x00005c0201007387 */ /* 0x0005e20000100800 */
[----:B------:R-:W-:Y:S05]  /*25880*/  BRA.DIV ~URZ, `(.L_x_3108) ;  /* 0x00005cd27f007947 */ /* 0x000fea000b800000 */
[----:B------:R3:W4:Y:S04]  /*25890*/  SHFL.IDX PT, R6, R6, R0, 0x1f ;  /* 0x00001f0006067589 */ /* 0x00072800000e0000 */
[----:B------:R3:W1:Y:S02]  /*258a0*/  SHFL.IDX PT, R7, R7, R0, 0x1f ;  /* 0x00001f0007077589 */ /* 0x00066400000e0000 */
.L_x_3206:
[----:B------:R-:W-:Y:S01]  /*258b0*/  ISETP.NE.AND P0, PT, R5, RZ, PT ;  /* 0x000000ff0500720c */ /* 0x000fe20003f05270 */
[----:B------:R-:W-:-:S12]  /*258c0*/  BSSY B0, `(.L_x_3109) ;  /* 0x0000005000007945 */ /* 0x000fd80003800000 */
[----:B------:R-:W-:Y:S05]  /*258d0*/  @!P0 BRA `(.L_x_3110) ;  /* 0x0000003000008947 */ /* 0x000fea0003800000 */
[----:B---3--:R-:W-:Y:S01]  /*258e0*/  IADD3 R0, R0, -0x1, RZ ;  /* 0xffffffff00007810 */ /* 0x008fe20007ffe0ff */
[----:B------:R-:W-:Y:S05]  /*258f0*/  BRA.DIV ~URZ, `(.L_x_3111) ;  /* 0x00005d327f007947 */ /* 0x000fea000b800000 */
[----:B------:R3:W2:Y:S02]  /*25900*/  SHFL.IDX PT, R10, R4, R0, 0x1f ;  /* 0x00001f00040a7589 */ /* 0x0006a400000e0000 */
.L_x_3110:
[----:B------:R-:W-:Y:S05]  /*25910*/  BSYNC B0 ;  /* 0x0000000000007941 */ /* 0x000fea0003800000 */
.L_x_3109:
        /* <DEDUP_REMOVED lines=68> */
.L_x_3113:
        /* <DEDUP_REMOVED lines=68> */
.L_x_3114:
[----:B------:R-:W-:Y:S05]  /*261a0*/  BSYNC B0 ;  /* 0x0000000000007941 */ /* 0x000fea0003800000 */
.L_x_3112:
[----:B------:R-:W-:-:S04]  /*261b0*/  LOP3.LUT R2, RZ, R2, RZ, 0x33, !PT ;  /* 0x00000002ff027212 */ /* 0x000fc800078e33ff */
[----:B-1----:R-:W-:-:S05]  /*261c0*/  IADD3 R0, R2, R6, RZ ;  /* 0x0000000602007210 */ /* 0x002fca0007ffe0ff */
[----:B------:R1:W-:Y:S01]  /*261d0*/  STL [R1+0x54], R0 ;  /* 0x0000540001007387 */ /* 0x0003e20000100800 */
[----:B------:R-:W-:Y:S05]  /*261e0*/  BRA `(.L_x_3115) ;  /* 0x0000005000007947 */ /* 0x000fea0003800000 */
.L_x_3103:
[----:B------:R-:W-:Y:S01]  /*261f0*/  MOV R0, c[0x0][0x53c] ;  /* 0x00014f0000007a02 */ /* 0x000fe20000000f00 */
[----:B------:R2:W-:Y:S04]  /*26200*/  STL [R1+0x50], R9 ;  /* 0x0000500901007387 */ /* 0x0005e80000100800 */
[----:B------:R2:W-:Y:S04]  /*26210*/  STL [R1+0x54], RZ ;  /* 0x000054ff01007387 */ /* 0x0005e80000100800 */
[----:B------:R2:W-:Y:S04]  /*26220*/  STL [R1+0x58], RZ ;  /* 0x000058ff01007387 */ /* 0x0005e80000100800 */
[----:B------:R2:W-:Y:S02]  /*26230*/  STL [R1+0x5c], R0 ;  /* 0x00005c0001007387 */ /* 0x0005e40000100800 */
.L_x_3115:
[----:B------:R-:W-:Y:S05]  /*26240*/  BSYNC B1 ;  /* 0x0000000000017941 */ /* 0x000fea0003800000 */
.L_x_3101:
        /* <DEDUP_REMOVED lines=9> */
.L_x_3096:
[----:B--2---:R-:W2:Y:S02]  /*262e0*/  LDL R0, [R1+0x5c] ;  /* 0x00005c0001007983 */ /* 0x004ea40000100800 */
[----:B--2---:R-:W-:-:S13]  /*262f0*/  ISETP.GE.AND P0, PT, R0, c[0x0][0x53c], PT ;  /* 0x00014f0000007a0c */ /* 0x004fda0003f06270 */
[----:B-1--4-:R-:W-:Y:S01]  /*26300*/  @P0 CALL.REL.NOINC `(.L_x_3116) ;  /* 0x0000001000000944 */ /* 0x012fe20003c00000 */
[----:B------:R-:W-:Y:S05]  /*26310*/  BRA `(.L_x_3117) ;  /* 0xfffdbc5000007947 */ /* 0x000fea000383ffff */
.L_x_3116:
[----:B------:R-:W-:Y:S05]  /*26320*/  EXIT ;  /* 0x000000000000794d */ /* 0x000fea0003800000 */
.L_x_2807:
[----:B------:R-:W-:Y:S01]  /*26330*/  IMAD.MOV.U32 R0, RZ, RZ, R5 ;  /* 0x000000ffff007224 */ /* 0x000fe200078e0005 */
[----:B------:R-:W-:Y:S02]  /*26340*/  MOV R2, 0x1 ;  /* 0x0000000100027802 */ /* 0x000fe40000000f00 */
[----:B------:R-:W-:Y:S02]  /*26350*/  MOV R3, 0x26370 ;  /* 0x0002637000037802 */ /* 0x000fe40000000f00 */
[----:B------:R-:W-:Y:S05]  /*26360*/  CALL.REL.NOINC `($__internal_40_$__cuda_sm70_shflsync_up_p) ;  /* 0x000053f000007944 */ /* 0x000fea0003c00000 */
[----:B------:R-:W-:Y:S01]  /*26370*/  MOV R0, R4 ;  /* 0x0000000400007202 */ /* 0x000fe20000000f00 */
[----:B------:R-:W-:Y:S05]  /*26380*/  BRA `(.L_x_3118) ;  /* 0xfffda0d000007947 */ /* 0x000fea000383ffff */
.L_x_2808:
[----:B------:R-:W-:Y:S01]  /*26390*/  IMAD.MOV.U32 R0, RZ, RZ, R5 ;  /* 0x000000ffff007224 */ /* 0x000fe200078e0005 */
[----:B------:R-:W-:Y:S02]  /*263a0*/  MOV R2, 0x2 ;  /* 0x0000000200027802 */ /* 0x000fe40000000f00 */
[----:B------:R-:W-:Y:S02]  /*263b0*/  MOV R3, 0x263d0 ;  /* 0x000263d000037802 */ /* 0x000fe40000000f00 */
[----:B------:R-:W-:Y:S05]  /*263c0*/  CALL.REL.NOINC `($__internal_40_$__cuda_sm70_shflsync_up_p) ;  /* 0x0000539000007944 */ /* 0x000fea0003c00000 */
[----:B------:R-:W-:Y:S01]  /*263d0*/  SEL R0, R4, RZ, P4 ;  /* 0x000000ff04007207 */ /* 0x000fe20002000000 */
[----:B------:R-:W-:Y:S01]  /*263e0*/  IMAD.MOV.U32 R2, RZ, RZ, 0x4 ;  /* 0x00000004ff027424 */ /* 0x000fe200078e00ff */
[----:B------:R-:W-:-:S03]  /*263f0*/  MOV R3, 0x26420 ;  /* 0x0002642000037802 */ /* 0x000fc60000000f00 */
[----:B------:R-:W-:Y:S02]  /*26400*/  IMAD.IADD R0, R5, 0x1, R0 ;  /* 0x0000000105007824 */ /* 0x000fe400078e0200 */
        /* <DEDUP_REMOVED lines=13> */
[----:B------:R-:W-:Y:S02]  /*264e0*/  MOV R218, 0x1f ;  /* 0x0000001f00da7802 */ /* 0x000fe40000000f00 */
[----:B------:R-:W-:Y:S01]  /*264f0*/  MOV R3, 0x26530 ;  /* 0x0002653000037802 */ /* 0x000fe20000000f00 */
[----:B------:R-:W-:-:S04]  /*26500*/  IMAD.IADD R4, R0, 0x1, R4 ;  /* 0x0000000100047824 */ /* 0x000fc800078e0204 */
[----:B------:R-:W-:Y:S02]  /*26510*/  IMAD.MOV.U32 R217, RZ, RZ, R4 ;  /* 0x000000ffffd97224 */ /* 0x000fe400078e0004 */
[----:B------:R-:W-:Y:S05]  /*26520*/  CALL.REL.NOINC `($__internal_39_$__cuda_sm70_shflsync_idx_p) ;  /* 0x000051d000007944 */ /* 0x000fea0003c00000 */
[----:B------:R-:W-:Y:S01]  /*26530*/  MOV R0, R218 ;  /* 0x000000da00007202 */ /* 0x000fe20000000f00 */
[----:B------:R-:W-:Y:S05]  /*26540*/  BRA `(.L_x_3119) ;  /* 0xfffda01000007947 */ /* 0x000fea000383ffff */
.L_x_2810:
[----:B------:R-:W-:Y:S02]  /*26550*/  SEL R0, RZ, 0x1, P0 ;  /* 0x00000001ff007807 */ /* 0x000fe40000000000 */
[----:B------:R-:W-:Y:S02]  /*26560*/  MOV R2, 0x26580 ;  /* 0x0002658000027802 */ /* 0x000fe40000000f00 */
[----:B------:R-:W-:Y:S05]  /*26570*/  CALL.REL.NOINC `($__internal_41_$__cuda_sm70_votesync_ballot) ;  /* 0x0000525000007944 */ /* 0x000fea0003c00000 */
[----:B------:R-:W-:Y:S01]  /*26580*/  MOV R7, R0 ;  /* 0x0000000000077202 */ /* 0x000fe20000000f00 */
[----:B------:R-:W-:Y:S05]  /*26590*/  BRA `(.L_x_3120) ;  /* 0xfffda05000007947 */ /* 0x000fea000383ffff */
.L_x_2811:
[----:B------:R-:W-:Y:S01]  /*265a0*/  IMAD.MOV.U32 R217, RZ, RZ, R9 ;  /* 0x000000ffffd97224 */ /* 0x000fe200078e0009 */
[----:B-1----:R-:W-:Y:S01]  /*265b0*/  MOV R2, R0 ;  /* 0x0000000000027202 */ /* 0x002fe20000000f00 */
[----:B------:R-:W-:Y:S01]  /*265c0*/  IMAD.MOV.U32 R218, RZ, RZ, 0x1f ;  /* 0x0000001fffda7424 */ /* 0x000fe200078e00ff */
[----:B------:R-:W-:Y:S02]  /*265d0*/  MOV R3, 0x265f0 ;  /* 0x000265f000037802 */ /* 0x000fe40000000f00 */
[----:B------:R-:W-:Y:S05]  /*265e0*/  CALL.REL.NOINC `($__internal_39_$__cuda_sm70_shflsync_idx_p) ;  /* 0x0000511000007944 */ /* 0x000fea0003c00000 */
[----:B------:R-:W-:Y:S01]  /*265f0*/  IMAD.MOV.U32 R12, RZ, RZ, R218 ;  /* 0x000000ffff0c7224 */ /* 0x000fe200078e00da */
[----:B------:R-:W-:Y:S01]  /*26600*/  MOV R217, R8 ;  /* 0x0000000800d97202 */ /* 0x000fe20000000f00 */
[----:B------:R-:W-:Y:S01]  /*26610*/  IMAD.MOV.U32 R5, RZ, RZ, RZ ;  /* 0x000000ffff057224 */ /* 0x000fe200078e00ff */
[----:B------:R-:W-:Y:S01]  /*26620*/  MOV R2, R0 ;  /* 0x0000000000027202 */ /* 0x000fe20000000f00 */
[----:B------:R-:W-:Y:S01]  /*26630*/  IMAD.MOV.U32 R218, RZ, RZ, 0x1f ;  /* 0x0000001fffda7424 */ /* 0x000fe200078e00ff */
[----:B------:R-:W-:-:S02]  /*26640*/  MOV R3, 0x26660 ;  /* 0x0002666000037802 */ /* 0x000fc40000000f00 */
[----:B------:R-:W-:Y:S05]  /*26650*/  CALL.REL.NOINC `($__internal_39_$__cuda_sm70_shflsync_idx_p) ;  /* 0x000050a000007944 */ /* 0x000fea0003c00000 */
[----:B------:R-:W-:Y:S01]  /*26660*/  MOV R9, R218 ;  /* 0x000000da00097202 */ /* 0x000fe20000000f00 */
[----:B------:R-:W-:Y:S05]  /*26670*/  BRA `(.L_x_3121) ;  /* 0xfffd9fe000007947 */ /* 0x000fea000383ffff */
.L_x_2814:
[----:B------:R-:W-:Y:S01]  /*26680*/  IMAD.MOV.U32 R217, RZ, RZ, R4 ;  /* 0x000000ffffd97224 */ /* 0x000fe200078e0004 */
[----:B-1----:R-:W-:Y:S01]  /*26690*/  MOV R2, R0 ;  /* 0x0000000000027202 */ /* 0x002fe20000000f00 */
[----:B------:R-:W-:Y:S01]  /*266a0*/  IMAD.MOV.U32 R218, RZ, RZ, 0x1f ;  /* 0x0000001fffda7424 */ /* 0x000fe200078e00ff */
[----:B------:R-:W-:-:S02]  /*266b0*/  MOV R3, 0x266d0 ;  /* 0x000266d000037802 */ /* 0x000fc40000000f00 */
[----:B---34-:R-:W-:Y:S05]  /*266c0*/  CALL.REL.NOINC `($__internal_39_$__cuda_sm70_shflsync_idx_p) ;  /* 0x0000503000007944 */ /* 0x018fea0003c00000 */
[----:B------:R-:W-:Y:S01]  /*266d0*/  MOV R5, R218 ;  /* 0x000000da00057202 */ /* 0x000fe20000000f00 */
[----:B------:R-:W-:Y:S05]  /*266e0*/  BRA `(.L_x_2813) ;  /* 0xfffd9fd000007947 */ /* 0x000fea000383ffff */
.L_x_2879:
[----:B------:R-:W-:Y:S01]  /*266f0*/  IMAD.MOV.U32 R217, RZ, RZ, R5 ;  /* 0x000000ffffd97224 */ /* 0x000fe200078e0005 */
[----:B------:R-:W-:Y:S01]  /*26700*/  MOV R2, RZ ;  /* 0x000000ff00027202 */ /* 0x000fe20000000f00 */
[----:B------:R-:W-:Y:S01]  /*26710*/  IMAD.MOV.U32 R218, RZ, RZ, 0x181f ;  /* 0x0000181fffda7424 */ /* 0x000fe200078e00ff */
[----:B------:R-:W-:-:S02]  /*26720*/  MOV R3, 0x26740 ;  /* 0x0002674000037802 */ /* 0x000fc40000000f00 */
[----:B-----5:R-:W-:Y:S05]  /*26730*/  CALL.REL.NOINC `($__internal_39_$__cuda_sm70_shflsync_idx_p) ;  /* 0x00004fc000007944 */ /* 0x020fea0003c00000 */
[----:B------:R-:W-:Y:S01]  /*26740*/  MOV R7, R218 ;  /* 0x000000da00077202 */ /* 0x000fe20000000f00 */
[----:B------:R-:W-:Y:S05]  /*26750*/  BRA `(.L_x_3122) ;  /* 0xfffe291000007947 */ /* 0x000fea000383ffff */
.L_x_2880:
[----:B------:R-:W-:Y:S01]  /*26760*/  IMAD.MOV.U32 R217, RZ, RZ, R6 ;  /* 0x000000ffffd97224 */ /* 0x000fe200078e0006 */
[----:B------:R-:W-:Y:S01]  /*26770*/  MOV R2, RZ ;  /* 0x000000ff00027202 */ /* 0x000fe20000000f00 */
[----:B------:R-:W-:Y:S01]  /*26780*/  IMAD.MOV.U32 R218, RZ, RZ, 0x181f ;  /* 0x0000181fffda7424 */ /* 0x000fe200078e00ff */
[----:B------:R-:W-:-:S02]  /*26790*/  MOV R3, 0x267b0 ;  /* 0x000267b000037802 */ /* 0x000fc40000000f00 */
[----:B-12--5:R-:W-:Y:S05]  /*267a0*/  CALL.REL.NOINC `($__internal_39_$__cuda_sm70_shflsync_idx_p) ;  /* 0x00004f5000007944 */ /* 0x026fea0003c00000 */
[----:B------:R-:W-:Y:S01]  /*267b0*/  MOV R2, R218 ;  /* 0x000000da00027202 */ /* 0x000fe20000000f00 */
[----:B------:R-:W-:Y:S05]  /*267c0*/  BRA `(.L_x_3123) ;  /* 0xfffe28c000007947 */ /* 0x000fea000383ffff */
.L_x_2883:
[----:B------:R-:W-:Y:S01]  /*267d0*/  IMAD.MOV.U32 R217, RZ, RZ, R5 ;  /* 0x000000ffffd97224 */ /* 0x000fe200078e0005 */
[----:B--2-4-:R-:W-:Y:S01]  /*267e0*/  MOV R2, 0x1 ;  /* 0x0000000100027802 */ /* 0x014fe20000000f00 */
[----:B------:R-:W-:Y:S01]  /*267f0*/  IMAD.MOV.U32 R218, RZ, RZ, 0x181f ;  /* 0x0000181fffda7424 */ /* 0x000fe200078e00ff */
[----:B------:R-:W-:-:S02]  /*26800*/  MOV R3, 0x26820 ;  /* 0x0002682000037802 */ /* 0x000fc40000000f00 */
[----:B-1-3-5:R-:W-:Y:S05]  /*26810*/  CALL.REL.NOINC `($__internal_39_$__cuda_sm70_shflsync_idx_p) ;  /* 0x00004ee000007944 */ /* 0x02afea0003c00000 */
[----:B------:R-:W-:Y:S01]  /*26820*/  IMAD.MOV.U32 R7, RZ, RZ, R218 ;  /* 0x000000ffff077224 */ /* 0x000fe200078e00da */
[----:B------:R-:W-:Y:S01]  /*26830*/  MOV R2, 0x1 ;  /* 0x0000000100027802 */ /* 0x000fe20000000f00 */
[----:B------:R-:W-:Y:S01]  /*26840*/  IMAD.MOV.U32 R217, RZ, RZ, R6 ;  /* 0x000000ffffd97224 */ /* 0x000fe200078e0006 */
[----:B------:R-:W-:-:S02]  /*26850*/  MOV R218, 0x181f ;  /* 0x0000181f00da7802 */ /* 0x000fc40000000f00 */
[----:B------:R-:W-:Y:S02]  /*26860*/  MOV R3, 0x26880 ;  /* 0x0002688000037802 */ /* 0x000fe40000000f00 */
[----:B------:R-:W-:Y:S05]  /*26870*/  CALL.REL.NOINC `($__internal_39_$__cuda_sm70_shflsync_idx_p) ;  /* 0x00004e8000007944 */ /* 0x000fea0003c00000 */
[----:B------:R-:W-:Y:S01]  /*26880*/  MOV R2, R218 ;  /* 0x000000da00027202 */ /* 0x000fe20000000f00 */
[----:B------:R-:W-:Y:S05]  /*26890*/  BRA `(.L_x_3124) ;  /* 0xfffe28d000007947 */ /* 0x000fea000383ffff */
.L_x_2886:
[----:B------:R-:W-:Y:S01]  /*268a0*/  IMAD.MOV.U32 R217, RZ, RZ, R5 ;  /* 0x000000ffffd97224 */ /* 0x000fe200078e0005 */
[----:B-1--4-:R-:W-:Y:S01]  /*268b0*/  MOV R2, 0x2 ;  /* 0x0000000200027802 */ /* 0x012fe20000000f00 */
[----:B------:R-:W-:Y:S01]  /*268c0*/  IMAD.MOV.U32 R218, RZ, RZ, 0x181f ;  /* 0x0000181fffda7424 */ /* 0x000fe200078e00ff */
[----:B------:R-:W-:Y:S02]  /*268d0*/  MOV R3, 0x268f0 ;  /* 0x000268f000037802 */ /* 0x000fe40000000f00 */
[----:B--23-5:R-:W-:Y:S05]  /*268e0*/  CALL.REL.NOINC `($__internal_39_$__cuda_sm70_shflsync_idx_p) ;  /* 0x00004e1000007944 */ /* 0x02cfea0003c00000 */
[----:B------:R-:W-:Y:S01]  /*268f0*/  MOV R7, R218 ;  /* 0x000000da00077202 */ /* 0x000fe20000000f00 */
[----:B------:R-:W-:Y:S05]  /*26900*/  BRA `(.L_x_3125) ;  /* 0xfffe293000007947 */ /* 0x000fea000383ffff */
.L_x_2887:
[----:B------:R-:W-:Y:S01]  /*26910*/  IMAD.MOV.U32 R217, RZ, RZ, R6 ;  /* 0x000000ffffd97224 */ /* 0x000fe200078e0006 */
[----:B----4-:R-:W-:Y:S01]  /*26920*/  MOV R2, 0x2 ;  /* 0x0000000200027802 */ /* 0x010fe20000000f00 */
[----:B------:R-:W-:Y:S01]  /*26930*/  IMAD.MOV.U32 R218, RZ, RZ, 0x181f ;  /* 0x0000181fffda7424 */ /* 0x000fe200078e00ff */
[----:B------:R-:W-:Y:S02]  /*26940*/  MOV R3, 0x26960 ;  /* 0x0002696000037802 */ /* 0x000fe40000000f00 */
[----:B-123-5:R-:W-:Y:S05]  /*26950*/  CALL.REL.NOINC `($__internal_39_$__cuda_sm70_shflsync_idx_p) ;  /* 0x00004da000007944 */ /* 0x02efea0003c00000 */
[----:B------:R-:W-:Y:S01]  /*26960*/  MOV R2, R218 ;  /* 0x000000da00027202 */ /* 0x000fe20000000f00 */
[----:B------:R-:W-:Y:S05]  /*26970*/  BRA `(.L_x_3126) ;  /* 0xfffe28e000007947 */ /* 0x000fea000383ffff */
.L_x_2890:
[----:B------:R-:W-:Y:S01]  /*26980*/  IMAD.MOV.U32 R217, RZ, RZ, R5 ;  /* 0x000000ffffd97224 */ /* 0x000fe200078e0005 */
[----:B-1----:R-:W-:Y:S01]  /*26990*/  MOV R2, 0x3 ;  /* 0x0000000300027802 */ /* 0x002fe20000000f00 */
[----:B------:R-:W-:Y:S01]  /*269a0*/  IMAD.MOV.U32 R218, RZ, RZ, 0x181f ;  /* 0x0000181fffda7424 */ /* 0x000fe200078e00ff */
[----:B------:R-:W-:-:S02]  /*269b0*/  MOV R3, 0x269d0 ;  /* 0x000269d000037802 */ /* 0x000fc40000000f00 */
[----:B--2345:R-:W-:Y:S05]  /*269c0*/  CALL.REL.NOINC `($__internal_39_$__cuda_sm70_shflsync_idx_p) ;  /* 0x00004d3000007944 */ /* 0x03cfea0003c00000 */
        /* <DEDUP_REMOVED lines=8> */
.L_x_2893:
[----:B------:R-:W-:Y:S01]  /*26a50*/  IMAD.MOV.U32 R217, RZ, RZ, R5 ;  /* 0x000000ffffd97224 */ /* 0x000fe200078e0005 */
[----:B-1----:R-:W-:Y:S01]  /*26a60*/  MOV R2, 0x4 ;  /* 0x0000000400027802 */ /* 0x002fe20000000f00 */
[----:B------:R-:W-:Y:S01]  /*26a70*/  IMAD.MOV.U32 R218, RZ, RZ, 0x181f ;  /* 0x0000181fffda7424 */ /* 0x000fe200078e00ff */
[----:B------:R-:W-:Y:S02]  /*26a80*/  MOV R3, 0x26aa0 ;  /* 0x00026aa000037802 */ /* 0x000fe40000000f00 */
[----:B--2345:R-:W-:Y:S05]  /*26a90*/  CALL.REL.NOINC `($__internal_39_$__cuda_sm70_shflsync_idx_p) ;  /* 0x00004c6000007944 */ /* 0x03cfea0003c00000 */
[----:B------:R-:W-:Y:S01]  /*26aa0*/  MOV R7, R218 ;  /* 0x000000da00077202 */ /* 0x000fe20000000f00 */
[----:B------:R-:W-:Y:S05]  /*26ab0*/  BRA `(.L_x_3128) ;  /* 0xfffe295000007947 */ /* 0x000fea000383ffff */
.L_x_2894:
[----:B------:R-:W-:Y:S01]  /*26ac0*/  IMAD.MOV.U32 R217, RZ, RZ, R6 ;  /* 0x000000ffffd97224 */ /* 0x000fe200078e0006 */
[----:B-1----:R-:W-:Y:S01]  /*26ad0*/  MOV R2, 0x4 ;  /* 0x0000000400027802 */ /* 0x002fe20000000f00 */
[----:B------:R-:W-:Y:S01]  /*26ae0*/  IMAD.MOV.U32 R218, RZ, RZ, 0x181f ;  /* 0x0000181fffda7424 */ /* 0x000fe200078e00ff */
[----:B------:R-:W-:Y:S02]  /*26af0*/  MOV R3, 0x26b10 ;  /* 0x00026b1000037802 */ /* 0x000fe40000000f00 */
[----:B--2345:R-:W-:Y:S05]  /*26b00*/  CALL.REL.NOINC `($__internal_39_$__cuda_sm70_shflsync_idx_p) ;  /* 0x00004bf000007944 */ /* 0x03cfea0003c00000 */
[----:B------:R-:W-:Y:S01]  /*26b10*/  MOV R2, R218 ;  /* 0x000000da00027202 */ /* 0x000fe20000000f00 */
[----:B------:R-:W-:Y:S05]  /*26b20*/  BRA `(.L_x_3129) ;  /* 0xfffe290000007947 */ /* 0x000fea000383ffff */
.L_x_2897:
[----:B------:R-:W-:Y:S01]  /*26b30*/  IMAD.MOV.U32 R217, RZ, RZ, R5 ;  /* 0x000000ffffd97224 */ /* 0x000fe200078e0005 */
[----:B--23--:R-:W-:Y:S01]  /*26b40*/  MOV R2, 0x5 ;  /* 0x0000000500027802 */ /* 0x00cfe20000000f00 */
[----:B------:R-:W-:Y:S01]  /*26b50*/  IMAD.MOV.U32 R218, RZ, RZ, 0x181f ;  /* 0x0000181fffda7424 */ /* 0x000fe200078e00ff */
[----:B------:R-:W-:-:S02]  /*26b60*/  MOV R3, 0x26b80 ;  /* 0x00026b8000037802 */ /* 0x000fc40000000f00 */
[----:B-1--45:R-:W-:Y:S05]  /*26b70*/  CALL.REL.NOINC `($__internal_39_$__cuda_sm70_shflsync_idx_p) ;  /* 0x00004b8000007944 */ /* 0x032fea0003c00000 */
        /* <DEDUP_REMOVED lines=8> */
.L_x_2900:
[----:B------:R-:W-:Y:S01]  /*26c00*/  IMAD.MOV.U32 R217, RZ, RZ, R5 ;  /* 0x000000ffffd97224 */ /* 0x000fe200078e0005 */
[----:B-1-3--:R-:W-:Y:S01]  /*26c10*/  MOV R2, 0x6 ;  /* 0x0000000600027802 */ /* 0x00afe20000000f00 */
[----:B------:R-:W-:Y:S01]  /*26c20*/  IMAD.MOV.U32 R218, RZ, RZ, 0x181f ;  /* 0x0000181fffda7424 */ /* 0x000fe200078e00ff */
[----:B------:R-:W-:Y:S02]  /*26c30*/  MOV R3, 0x26c50 ;  /* 0x00026c5000037802 */ /* 0x000fe40000000f00 */
[----:B--2-45:R-:W-:Y:S05]  /*26c40*/  CALL.REL.NOINC `($__internal_39_$__cuda_sm70_shflsync_idx_p) ;  /* 0x00004ab000007944 */ /* 0x034fea0003c00000 */
[----:B------:R-:W-:Y:S01]  /*26c50*/  MOV R7, R218 ;  /* 0x000000da00077202 */ /* 0x000fe20000000f00 */
[----:B------:R-:W-:Y:S05]  /*26c60*/  BRA `(.L_x_3131) ;  /* 0xfffe297000007947 */ /* 0x000fea000383ffff */
.L_x_2901:
[----:B------:R-:W-:Y:S01]  /*26c70*/  IMAD.MOV.U32 R217, RZ, RZ, R6 ;  /* 0x000000ffffd97224 */ /* 0x000fe200078e0006 */
[----:B---3--:R-:W-:Y:S01]  /*26c80*/  MOV R2, 0x6 ;  /* 0x0000000600027802 */ /* 0x008fe20000000f00 */
[----:B------:R-:W-:Y:S01]  /*26c90*/  IMAD.MOV.U32 R218, RZ, RZ, 0x181f ;  /* 0x0000181fffda7424 */ /* 0x000fe200078e00ff */
[----:B------:R-:W-:Y:S02]  /*26ca0*/  MOV R3, 0x26cc0 ;  /* 0x00026cc000037802 */ /* 0x000fe40000000f00 */
[----:B-12-45:R-:W-:Y:S05]  /*26cb0*/  CALL.REL.NOINC `($__internal_39_$__cuda_sm70_shflsync_idx_p) ;  /* 0x00004a4000007944 */ /* 0x036fea0003c00000 */
[----:B------:R-:W-:Y:S01]  /*26cc0*/  MOV R2, R218 ;  /* 0x000000da00027202 */ /* 0x000fe20000000f00 */
[----:B------:R-:W-:Y:S05]  /*26cd0*/  BRA `(.L_x_3132) ;  /* 0xfffe292000007947 */ /* 0x000fea000383ffff */
.L_x_2904:
        /* <DEDUP_REMOVED lines=13> */
.L_x_2943:
[----:B------:R-:W-:Y:S01]  /*26db0*/  IMAD.MOV.U32 R217, RZ, RZ, R4 ;  /* 0x000000ffffd97224 */ /* 0x000fe200078e0004 */
[----:B------:R-:W-:Y:S01]  /*26dc0*/  MOV R2, RZ ;  /* 0x000000ff00027202 */ /* 0x000fe20000000f00 */
[----:B------:R-:W-:Y:S01]  /*26dd0*/  IMAD.MOV.U32 R218, RZ, RZ, 0x181f ;  /* 0x0000181fffda7424 */ /* 0x000fe200078e00ff */
[----:B------:R-:W-:Y:S02]  /*26de0*/  MOV R3, 0x26e00 ;  /* 0x00026e0000037802 */ /* 0x000fe40000000f00 */
[----:B------:R-:W-:Y:S05]  /*26df0*/  CALL.REL.NOINC `($__internal_39_$__cuda_sm70_shflsync_idx_p) ;  /* 0x0000490000007944 */ /* 0x000fea0003c00000 */
[----:B------:R-:W-:Y:S01]  /*26e00*/  MOV R5, R218 ;  /* 0x000000da00057202 */ /* 0x000fe20000000f00 */
[----:B------:R-:W-:Y:S05]  /*26e10*/  BRA `(.L_x_3134) ;  /* 0xfffe89d000007947 */ /* 0x000fea000383ffff */
.L_x_2944:
[----:B------:R-:W-:Y:S01]  /*26e20*/  IMAD.MOV.U32 R217, RZ, RZ, R0 ;  /* 0x000000ffffd97224 */ /* 0x000fe200078e0000 */
[----:B------:R-:W-:Y:S01]  /*26e30*/  MOV R2, RZ ;  /* 0x000000ff00027202 */ /* 0x000fe20000000f00 */
[----:B------:R-:W-:Y:S01]  /*26e40*/  IMAD.MOV.U32 R218, RZ, RZ, 0x181f ;  /* 0x0000181fffda7424 */ /* 0x000fe200078e00ff */
[----:B------:R-:W-:Y:S02]  /*26e50*/  MOV R3, 0x26e70 ;  /* 0x00026e7000037802 */ /* 0x000fe40000000f00 */
[----:B-12---:R-:W-:Y:S05]  /*26e60*/  CALL.REL.NOINC `($__internal_39_$__cuda_sm70_shflsync_idx_p) ;  /* 0x0000489000007944 */ /* 0x006fea0003c00000 */
[----:B------:R-:W-:Y:S01]  /*26e70*/  LOP3.LUT P1, RZ, R208, 0x100, RZ, 0xc0, !PT ;  /* 0x00000100d0ff7812 */ /* 0x000fe2000782c0ff */
        /* <DEDUP_REMOVED lines=10> */
[----:B------:R-:W-:Y:S05]  /*26f20*/  CALL.REL.NOINC `($__internal_39_$__cuda_sm70_shflsync_idx_p) ;  /* 0x000047d000007944 */ /* 0x000fea0003c00000 */
[----:B------:R-:W-:Y:S01]  /*26f30*/  IMAD.MOV.U32 R5, RZ, RZ, R218 ;  /* 0x000000ffff057224 */ /* 0x000fe200078e00da */
[----:B------:R-:W-:Y:S01]  /*26f40*/  MOV R2, 0x1 ;  /* 0x0000000100027802 */ /* 0x000fe20000000f00 */
[----:B------:R-:W-:Y:S01]  /*26f50*/  IMAD.MOV.U32 R217, RZ, RZ, R0 ;  /* 0x000000ffffd97224 */ /* 0x000fe200078e0000 */
[----:B------:R-:W-:Y:S02]  /*26f60*/  MOV R218, 0x181f ;  /* 0x0000181f00da7802 */ /* 0x000fe40000000f00 */
[----:B------:R-:W-:Y:S02]  /*26f70*/  MOV R3, 0x26f90 ;  /* 0x00026f9000037802 */ /* 0x000fe40000000f00 */
[----:B------:R-:W-:Y:S05]  /*26f80*/  CALL.REL.NOINC `($__internal_39_$__cuda_sm70_shflsync_idx_p) ;  /* 0x0000477000007944 */ /* 0x000fea0003c00000 */
        /* <DEDUP_REMOVED lines=54> */
[----:B------:R-:W-:Y:S01]  /*272f0*/  MOV R0, R218 ;  /* 0x000000da00007202 */ /* 0x000fe20000000f00 */
[----:B------:R-:W-:Y:S05]  /*27300*/  BRA `(.L_x_3135) ;  /* 0xfffe865000007947 */ /* 0x000fea000383ffff */
.L_x_2945:
[----:B------:R-:W-:Y:S01]  /*27310*/  IMAD.MOV.U32 R217, RZ, RZ, R7 ;  /* 0x000000ffffd97224 */ /* 0x000fe200078e0007 */
[----:B------:R-:W-:Y:S01]  /*27320*/  MOV R2, RZ ;  /* 0x000000ff00027202 */ /* 0x000fe20000000f00 */
[----:B------:R-:W-:Y:S01]  /*27330*/  IMAD.MOV.U32 R218, RZ, RZ, 0x1c1f ;  /* 0x00001c1fffda7424 */ /* 0x000fe200078e00ff */
[----:B------:R-:W-:-:S02]  /*27340*/  MOV R3, 0x27360 ;  /* 0x0002736000037802 */ /* 0x000fc40000000f00 */
[----:B------:R-:W-:Y:S05]  /*27350*/  CALL.REL.NOINC `($__internal_39_$__cuda_sm70_shflsync_idx_p) ;  /* 0x000043a000007944 */ /* 0x000fea0003c00000 */
[----:B------:R-:W-:Y:S01]  /*27360*/  MOV R2, R218 ;  /* 0x000000da00027202 */ /* 0x000fe20000000f00 */
[----:B------:R-:W-:Y:S05]  /*27370*/  BRA `(.L_x_3136) ;  /* 0xfffe87a000007947 */ /* 0x000fea000383ffff */
.L_x_2950:
[----:B------:R-:W-:Y:S01]  /*27380*/  IMAD.MOV.U32 R217, RZ, RZ, R7 ;  /* 0x000000ffffd97224 */ /* 0x000fe200078e0007 */
[----:B------:R-:W-:Y:S01]  /*27390*/  MOV R2, 0x1 ;  /* 0x0000000100027802 */ /* 0x000fe20000000f00 */
[----:B------:R-:W-:Y:S01]  /*273a0*/  IMAD.MOV.U32 R218, RZ, RZ, 0x1c1f ;  /* 0x00001c1fffda7424 */ /* 0x000fe200078e00ff */
[----:B------:R-:W-:-:S02]  /*273b0*/  MOV R3, 0x273d0 ;  /* 0x000273d000037802 */ /* 0x000fc40000000f00 */
[----:B-1----:R-:W-:Y:S05]  /*273c0*/  CALL.REL.NOINC `($__internal_39_$__cuda_sm70_shflsync_idx_p) ;  /* 0x0000433000007944 */ /* 0x002fea0003c00000 */
[----:B------:R-:W-:Y:S01]  /*273d0*/  MOV R2, R218 ;  /* 0x000000da00027202 */ /* 0x000fe20000000f00 */
[----:B------:R-:W-:Y:S05]  /*273e0*/  BRA `(.L_x_3137) ;  /* 0xfffe890000007947 */ /* 0x000fea000383ffff */
.L_x_2955:
[----:B------:R-:W-:Y:S01]  /*273f0*/  IMAD.MOV.U32 R217, RZ, RZ, R7 ;  /* 0x000000ffffd97224 */ /* 0x000fe200078e0007 */
[----:B------:R-:W-:Y:S01]  /*27400*/  MOV R2, 0x2 ;  /* 0x0000000200027802 */ /* 0x000fe20000000f00 */
[----:B------:R-:W-:Y:S01]  /*27410*/  IMAD.MOV.U32 R218, RZ, RZ, 0x1c1f ;  /* 0x00001c1fffda7424 */ /* 0x000fe200078e00ff */
[----:B------:R-:W-:-:S02]  /*27420*/  MOV R3, 0x27440 ;  /* 0x0002744000037802 */ /* 0x000fc40000000f00 */
[----:B-12---:R-:W-:Y:S05]  /*27430*/  CALL.REL.NOINC `($__internal_39_$__cuda_sm70_shflsync_idx_p) ;  /* 0x000042c000007944 */ /* 0x006fea0003c00000 */
[----:B------:R-:W-:Y:S01]  /*27440*/  MOV R3, R218 ;  /* 0x000000da00037202 */ /* 0x000fe20000000f00 */
[----:B------:R-:W-:Y:S05]  /*27450*/  BRA `(.L_x_3138) ;  /* 0xfffe912000007947 */ /* 0x000fea000383ffff */
.L_x_2960:
[----:B------:R-:W-:Y:S01]  /*27460*/  IMAD.MOV.U32 R217, RZ, RZ, R7 ;  /* 0x000000ffffd97224 */ /* 0x000fe200078e0007 */
[----:B------:R-:W-:Y:S01]  /*27470*/  MOV R2, 0x3 ;  /* 0x0000000300027802 */ /* 0x000fe20000000f00 */
[----:B------:R-:W-:Y:S01]  /*27480*/  IMAD.MOV.U32 R218, RZ, RZ, 0x1c1f ;  /* 0x00001c1fffda7424 */ /* 0x000fe200078e00ff */
[----:B------:R-:W-:-:S02]  /*27490*/  MOV R3, 0x274b0 ;  /* 0x000274b000037802 */ /* 0x000fc40000000f00 */
[----:B-123--:R-:W-:Y:S05]  /*274a0*/  CALL.REL.NOINC `($__internal_39_$__cuda_sm70_shflsync_idx_p) ;  /* 0x0000425000007944 */ /* 0x00efea0003c00000 */
[----:B------:R-:W-:Y:S01]  /*274b0*/  MOV R3, R218 ;  /* 0x000000da00037202 */ /* 0x000fe20000000f00 */
[----:B------:R-:W-:Y:S05]  /*274c0*/  BRA `(.L_x_3139) ;  /* 0xfffe9bd000007947 */ /* 0x000fea000383ffff */
.L_x_2965:
[----:B------:R-:W-:Y:S01]  /*274d0*/  IMAD.MOV.U32 R84, RZ, RZ, R4 ;  /* 0x000000ffff547224 */ /* 0x000fe200078e0004 */
[----:B------:R-:W-:-:S02]  /*274e0*/  MOV R0, 0x2 ;  /* 0x0000000200007802 */ /* 0x000fc40000000f00 */
[----:B------:R-:W-:Y:S02]  /*274f0*/  MOV R2, 0x27510 ;  /* 0x0002751000027802 */ /* 0x000fe40000000f00 */
[----:B------:R-:W-:Y:S05]  /*27500*/  CALL.REL.NOINC `($__internal_38_$__cuda_sm70_shflsync_bfly_p) ;  /* 0x0000419000007944 */ /* 0x000fea0003c00000 */
[----:B------:R-:W-:Y:S05]  /*27510*/  BRA `(.L_x_3140) ;  /* 0xfffea6b000007947 */ /* 0x000fea000383ffff */
.L_x_2966:
[----:B------:R-:W-:Y:S01]  /*27520*/  IMAD.MOV.U32 R84, RZ, RZ, R4 ;  /* 0x000000ffff547224 */ /* 0x000fe200078e0004 */
[----:B------:R-:W-:Y:S02]  /*27530*/  MOV R0, 0x1 ;  /* 0x0000000100007802 */ /* 0x000fe40000000f00 */
[----:B------:R-:W-:Y:S02]  /*27540*/  MOV R2, 0x27560 ;  /* 0x0002756000027802 */ /* 0x000fe40000000f00 */
[----:B------:R-:W-:Y:S05]  /*27550*/  CALL.REL.NOINC `($__internal_38_$__cuda_sm70_shflsync_bfly_p) ;  /* 0x0000414000007944 */ /* 0x000fea0003c00000 */
[----:B------:R-:W-:Y:S01]  /*27560*/  FMNMX.FTZ R87, R4, R0, !PT ;  /* 0x0000000004577209 */ /* 0x000fe20007810000 */
[----:B------:R-:W-:Y:S01]  /*27570*/  IMAD.MOV.U32 R84, RZ, RZ, R5 ;  /* 0x000000ffff547224 */ /* 0x000fe200078e0005 */
[----:B------:R-:W-:Y:S01]  /*27580*/  MOV R2, 0x275b0 ;  /* 0x000275b000027802 */ /* 0x000fe20000000f00 */
[----:B------:R-:W-:Y:S02]  /*27590*/  IMAD.MOV.U32 R0, RZ, RZ, 0x2 ;  /* 0x00000002ff007424 */ /* 0x000fe400078e00ff */
[----:B------:R-:W-:Y:S05]  /*275a0*/  CALL.REL.NOINC `($__internal_38_$__cuda_sm70_shflsync_bfly_p) ;  /* 0x000040f000007944 */ /* 0x000fea0003c00000 */
[----:B------:R-:W-:Y:S01]  /*275b0*/  FMNMX.FTZ R5, R5, R0, !PT ;  /* 0x0000000005057209 */ /* 0x000fe20007810000 */
[----:B------:R-:W-:Y:S01]  /*275c0*/  IMAD.MOV.U32 R0, RZ, RZ, 0x1 ;  /* 0x00000001ff007424 */ /* 0x000fe200078e00ff */
[----:B------:R-:W-:-:S03]  /*275d0*/  MOV R2, 0x27600 ;  /* 0x0002760000027802 */ /* 0x000fc60000000f00 */
[----:B------:R-:W-:Y:S02]  /*275e0*/  IMAD.MOV.U32 R84, RZ, RZ, R5 ;  /* 0x000000ffff547224 */ /* 0x000fe400078e0005 */
        /* <DEDUP_REMOVED lines=21> */
[----:B------:R-:W-:Y:S01]  /*27740*/  MOV R8, R0 ;  /* 0x0000000000087202 */ /* 0x000fe20000000f00 */
[----:B------:R-:W-:Y:S05]  /*27750*/  BRA `(.L_x_3141) ;  /* 0xfffea56000007947 */ /* 0x000fea000383ffff */
.L_x_2974:
[----:B------:R-:W-:Y:S01]  /*27760*/  MOV R2, RZ ;  /* 0x000000ff00027202 */ /* 0x000fe20000000f00 */
[----:B------:R-:W-:Y:S01]  /*27770*/  IMAD.MOV.U32 R217, RZ, RZ, R4 ;  /* 0x000000ffffd97224 */ /* 0x000fe200078e0004 */
[----:B------:R-:W-:Y:S01]  /*27780*/  MOV R3, 0x277b0 ;  /* 0x000277b000037802 */ /* 0x000fe20000000f00 */
[----:B------:R-:W-:Y:S02]  /*27790*/  IMAD.MOV.U32 R218, RZ, RZ, 0x181f ;  /* 0x0000181fffda7424 */ /* 0x000fe400078e00ff */
[----:B------:R-:W-:Y:S05]  /*277a0*/  CALL.REL.NOINC `($__internal_39_$__cuda_sm70_shflsync_idx_p) ;  /* 0x00003f5000007944 */ /* 0x000fea0003c00000 */
[----:B------:R-:W-:Y:S01]  /*277b0*/  MOV R8, R218 ;  /* 0x000000da00087202 */ /* 0x000fe20000000f00 */
[----:B------:R-:W-:-:S05]  /*277c0*/  BRA `(.L_x_3142) ;  /* 0xfffec29000007947 */ /* 0x000fca000383ffff */
.L_x_2975:
[----:B------:R-:W-:Y:S01]  /*277d0*/  MOV R2, RZ ;  /* 0x000000ff00027202 */ /* 0x000fe20000000f00 */
[----:B------:R-:W-:Y:S01]  /*277e0*/  IMAD.MOV.U32 R217, RZ, RZ, R0 ;  /* 0x000000ffffd97224 */ /* 0x000fe200078e0000 */
[----:B------:R-:W-:Y:S01]  /*277f0*/  MOV R3, 0x27820 ;  /* 0x0002782000037802 */ /* 0x000fe20000000f00 */
[----:B------:R-:W-:Y:S02]  /*27800*/  IMAD.MOV.U32 R218, RZ, RZ, 0x181f ;  /* 0x0000181fffda7424 */ /* 0x000fe400078e00ff */
[----:B-12---:R-:W-:Y:S05]  /*27810*/  CALL.REL.NOINC `($__internal_39_$__cuda_sm70_shflsync_idx_p) ;  /* 0x00003ee000007944 */ /* 0x006fea0003c00000 */
[----:B------:R-:W-:Y:S01]  /*27820*/  LOP3.LUT P1, RZ, R208, 0x100, RZ, 0xc0, !PT ;  /* 0x00000100d0ff7812 */ /* 0x000fe2000782c0ff */
        /* <DEDUP_REMOVED lines=10> */
[----:B------:R-:W-:Y:S05]  /*278d0*/  CALL.REL.NOINC `($__internal_39_$__cuda_sm70_shflsync_idx_p) ;  /* 0x00003e2000007944 */ /* 0x000fea0003c00000 */
[----:B------:R-:W-:Y:S01]  /*278e0*/  MOV R2, 0x1 ;  /* 0x0000000100027802 */ /* 0x000fe20000000f00 */
[----:B------:R-:W-:Y:S01]  /*278f0*/  IMAD.MOV.U32 R7, RZ, RZ, R218 ;  /* 0x000000ffff077224 */ /* 0x000fe200078e00da */
[----:B------:R-:W-:Y:S01]  /*27900*/  MOV R218, 0x181f ;  /* 0x0000181f00da7802 */ /* 0x000fe20000000f00 */
[----:B------:R-:W-:Y:S01]  /*27910*/  IMAD.MOV.U32 R217, RZ, RZ, R0 ;  /* 0x000000ffffd97224 */ /* 0x000fe200078e0000 */
[----:B------:R-:W-:Y:S02]  /*27920*/  MOV R3, 0x27940 ;  /* 0x0002794000037802 */ /* 0x000fe40000000f00 */
[----:B------:R-:W-:Y:S05]  /*27930*/  CALL.REL.NOINC `($__internal_39_$__cuda_sm70_shflsync_idx_p) ;  /* 0x00003dc000007944 */ /* 0x000fea0003c00000 */
        /* <DEDUP_REMOVED lines=54> */
[----:B------:R-:W-:Y:S01]  /*27ca0*/  MOV R0, R218 ;  /* 0x000000da00007202 */ /* 0x000fe20000000f00 */
[----:B------:R-:W-:-:S05]  /*27cb0*/  BRA `(.L_x_3143) ;  /* 0xfffebf1000007947 */ /* 0x000fca000383ffff */
.L_x_2978:
[----:B------:R-:W-:Y:S01]  /*27cc0*/  MOV R2, RZ ;  /* 0x000000ff00027202 */ /* 0x000fe20000000f00 */
[----:B------:R-:W-:Y:S01]  /*27cd0*/  IMAD.MOV.U32 R217, RZ, RZ, R84 ;  /* 0x000000ffffd97224 */ /* 0x000fe200078e0054 */
[----:B------:R-:W-:Y:S01]  /*27ce0*/  MOV R3, 0x27d10 ;  /* 0x00027d1000037802 */ /* 0x000fe20000000f00 */
[----:B------:R-:W-:Y:S02]  /*27cf0*/  IMAD.MOV.U32 R218, RZ, RZ, 0x181f ;  /* 0x0000181fffda7424 */ /* 0x000fe400078e00ff */
[----:B------:R-:W-:Y:S05]  /*27d00*/  CALL.REL.NOINC `($__internal_39_$__cuda_sm70_shflsync_idx_p) ;  /* 0x000039f000007944 */ /* 0x000fea0003c00000 */
[----:B------:R-:W-:Y:S01]  /*27d10*/  MOV R87, R218 ;  /* 0x000000da00577202 */ /* 0x000fe20000000f00 */
[----:B------:R-:W-:-:S05]  /*27d20*/  BRA `(.L_x_3144) ;  /* 0xfffec80000007947 */ /* 0x000fca000383ffff */
.L_x_2979:
        /* <DEDUP_REMOVED lines=79> */
.L_x_2980:
[----:B------:R-:W-:Y:S01]  /*28220*/  MOV R2, RZ ;  /* 0x000000ff00027202 */ /* 0x000fe20000000f00 */
[----:B------:R-:W-:Y:S01]  /*28230*/  IMAD.MOV.U32 R217, RZ, RZ, R164 ;  /* 0x000000ffffd97224 */ /* 0x000fe200078e00a4 */
[----:B------:R-:W-:Y:S01]  /*28240*/  MOV R3, 0x28270 ;  /* 0x0002827000037802 */ /* 0x000fe20000000f00 */
[----:B------:R-:W-:Y:S02]  /*28250*/  IMAD.MOV.U32 R218, RZ, RZ, 0x1c1f ;  /* 0x00001c1fffda7424 */ /* 0x000fe400078e00ff */
[----:B------:R-:W-:Y:S05]  /*28260*/  CALL.REL.NOINC `($__internal_39_$__cuda_sm70_shflsync_idx_p) ;  /* 0x0000349000007944 */ /* 0x000fea0003c00000 */
[----:B------:R-:W-:Y:S01]  /*28270*/  MOV R2, R218 ;  /* 0x000000da00027202 */ /* 0x000fe20000000f00 */
[----:B------:R-:W-:-:S05]  /*28280*/  BRA `(.L_x_3146) ;  /* 0xfffec5c000007947 */ /* 0x000fca000383ffff */
.L_x_2985:
[----:B------:R-:W-:Y:S01]  /*28290*/  MOV R2, 0x1 ;  /* 0x0000000100027802 */ /* 0x000fe20000000f00 */
[----:B------:R-:W-:Y:S01]  /*282a0*/  IMAD.MOV.U32 R217, RZ, RZ, R164 ;  /* 0x000000ffffd97224 */ /* 0x000fe200078e00a4 */
[----:B------:R-:W-:Y:S01]  /*282b0*/  MOV R3, 0x282e0 ;  /* 0x000282e000037802 */ /* 0x000fe20000000f00 */
[----:B------:R-:W-:Y:S02]  /*282c0*/  IMAD.MOV.U32 R218, RZ, RZ, 0x1c1f ;  /* 0x00001c1fffda7424 */ /* 0x000fe400078e00ff */
[----:B-1----:R-:W-:Y:S05]  /*282d0*/  CALL.REL.NOINC `($__internal_39_$__cuda_sm70_shflsync_idx_p) ;  /* 0x0000342000007944 */ /* 0x002fea0003c00000 */
[----:B------:R-:W-:Y:S01]  /*282e0*/  MOV R2, R218 ;  /* 0x000000da00027202 */ /* 0x000fe20000000f00 */
[----:B------:R-:W-:-:S05]  /*282f0*/  BRA `(.L_x_3147) ;  /* 0xfffec77000007947 */ /* 0x000fca000383ffff */
.L_x_2990:
[----:B------:R-:W-:Y:S01]  /*28300*/  MOV R2, 0x2 ;  /* 0x0000000200027802 */ /* 0x000fe20000000f00 */
[----:B------:R-:W-:Y:S01]  /*28310*/  IMAD.MOV.U32 R217, RZ, RZ, R164 ;  /* 0x000000ffffd97224 */ /* 0x000fe200078e00a4 */
[----:B------:R-:W-:Y:S01]  /*28320*/  MOV R3, 0x28350 ;  /* 0x0002835000037802 */ /* 0x000fe20000000f00 */
[----:B------:R-:W-:Y:S02]  /*28330*/  IMAD.MOV.U32 R218, RZ, RZ, 0x1c1f ;  /* 0x00001c1fffda7424 */ /* 0x000fe400078e00ff */
[----:B-12---:R-:W-:Y:S05]  /*28340*/  CALL.REL.NOINC `($__internal_39_$__cuda_sm70_shflsync_idx_p) ;  /* 0x000033b000007944 */ /* 0x006fea0003c00000 */
[----:B------:R-:W-:Y:S01]  /*28350*/  MOV R94, R218 ;  /* 0x000000da005e7202 */ /* 0x000fe20000000f00 */
[----:B------:R-:W-:-:S05]  /*28360*/  BRA `(.L_x_3148) ;  /* 0xfffec92000007947 */ /* 0x000fca000383ffff */
.L_x_2995:
[----:B------:R-:W-:Y:S01]  /*28370*/  MOV R2, 0x3 ;  /* 0x0000000300027802 */ /* 0x000fe20000000f00 */
[----:B------:R-:W-:Y:S01]  /*28380*/  IMAD.MOV.U32 R217, RZ, RZ, R164 ;  /* 0x000000ffffd97224 */ /* 0x000fe200078e00a4 */
[----:B------:R-:W-:Y:S01]  /*28390*/  MOV R3, 0x283c0 ;  /* 0x000283c000037802 */ /* 0x000fe20000000f00 */
[----:B------:R-:W-:Y:S02]  /*283a0*/  IMAD.MOV.U32 R218, RZ, RZ, 0x1c1f ;  /* 0x00001c1fffda7424 */ /* 0x000fe400078e00ff */
[----:B-123--:R-:W-:Y:S05]  /*283b0*/  CALL.REL.NOINC `($__internal_39_$__cuda_sm70_shflsync_idx_p) ;  /* 0x0000334000007944 */ /* 0x00efea0003c00000 */
[----:B------:R-:W-:Y:S01]  /*283c0*/  MOV R4, R218 ;  /* 0x000000da00047202 */ /* 0x000fe20000000f00 */
[----:B------:R-:W-:-:S05]  /*283d0*/  BRA `(.L_x_3149) ;  /* 0xfffedf7000007947 */ /* 0x000fca000383ffff */
.L_x_3000:
[----:B------:R-:W-:Y:S02]  /*283e0*/  MOV R0, 0x2 ;  /* 0x0000000200007802 */ /* 0x000fe40000000f00 */
[----:B------:R-:W-:Y:S02]  /*283f0*/  MOV R2, 0x28410 ;  /* 0x0002841000027802 */ /* 0x000fe40000000f00 */
[----:B--234-:R-:W-:Y:S05]  /*28400*/  CALL.REL.NOINC `($__internal_38_$__cuda_sm70_shflsync_bfly_p) ;  /* 0x0000329000007944 */ /* 0x01cfea0003c00000 */
[----:B------:R-:W-:-:S05]  /*28410*/  BRA `(.L_x_3150) ;  /* 0xfffeeb4000007947 */ /* 0x000fca000383ffff */
.L_x_3001:
[----:B------:R-:W-:Y:S02]  /*28420*/  MOV R0, 0x1 ;  /* 0x0000000100007802 */ /* 0x000fe40000000f00 */
[----:B------:R-:W-:Y:S02]  /*28430*/  MOV R2, 0x28450 ;  /* 0x0002845000027802 */ /* 0x000fe40000000f00 */
[----:B---34-:R-:W-:Y:S05]  /*28440*/  CALL.REL.NOINC `($__internal_38_$__cuda_sm70_shflsync_bfly_p) ;  /* 0x0000325000007944 */ /* 0x018fea0003c00000 */
[----:B------:R-:W-:Y:S01]  /*28450*/  FMNMX.FTZ R87, R84, R0, !PT ;  /* 0x0000000054577209 */ /* 0x000fe20007810000 */
[----:B------:R-:W-:Y:S01]  /*28460*/  IMAD.MOV.U32 R84, RZ, RZ, R4 ;  /* 0x000000ffff547224 */ /* 0x000fe200078e0004 */
[----:B------:R-:W-:Y:S01]  /*28470*/  MOV R2, 0x284a0 ;  /* 0x000284a000027802 */ /* 0x000fe20000000f00 */
[----:B------:R-:W-:Y:S02]  /*28480*/  IMAD.MOV.U32 R0, RZ, RZ, 0x2 ;  /* 0x00000002ff007424 */ /* 0x000fe400078e00ff */
[----:B------:R-:W-:Y:S05]  /*28490*/  CALL.REL.NOINC `($__internal_38_$__cuda_sm70_shflsync_bfly_p) ;  /* 0x0000320000007944 */ /* 0x000fea0003c00000 */
[----:B------:R-:W-:Y:S01]  /*284a0*/  FMNMX.FTZ R84, R4, R0, !PT ;  /* 0x0000000004547209 */ /* 0x000fe20007810000 */
[----:B------:R-:W-:Y:S01]  /*284b0*/  IMAD.MOV.U32 R0, RZ, RZ, 0x1 ;  /* 0x00000001ff007424 */ /* 0x000fe200078e00ff */
        /* <DEDUP_REMOVED lines=20> */
[----:B------:R-:W-:-:S05]  /*28600*/  BRA `(.L_x_3151) ;  /* 0xfffeea4000007947 */ /* 0x000fca000383ffff */
.L_x_3010:
[----:B------:R-:W-:Y:S01]  /*28610*/  MOV R2, RZ ;  /* 0x000000ff00027202 */ /* 0x000fe20000000f00 */
[----:B------:R-:W-:Y:S01]  /*28620*/  IMAD.MOV.U32 R217, RZ, RZ, R4 ;  /* 0x000000ffffd97224 */ /* 0x000fe200078e0004 */
[----:B------:R-:W-:Y:S01]  /*28630*/  MOV R3, 0x28660 ;  /* 0x0002866000037802 */ /* 0x000fe20000000f00 */
[----:B------:R-:W-:Y:S02]  /*28640*/  IMAD.MOV.U32 R218, RZ, RZ, 0x181f ;  /* 0x0000181fffda7424 */ /* 0x000fe400078e00ff */
[----:B------:R-:W-:Y:S05]  /*28650*/  CALL.REL.NOINC `($__internal_39_$__cuda_sm70_shflsync_idx_p) ;  /* 0x000030a000007944 */ /* 0x000fea0003c00000 */
[----:B------:R-:W-:Y:S01]  /*28660*/  MOV R8, R218 ;  /* 0x000000da00087202 */ /* 0x000fe20000000f00 */
[----:B------:R-:W-:-:S05]  /*28670*/  BRA `(.L_x_3152) ;  /* 0xffff0d2000007947 */ /* 0x000fca000383ffff */
.L_x_3011:
        /* <DEDUP_REMOVED lines=79> */
.L_x_3014:
[----:B------:R-:W-:Y:S01]  /*28b70*/  MOV R2, RZ ;  /* 0x000000ff00027202 */ /* 0x000fe20000000f00 */
[----:B------:R-:W-:Y:S01]  /*28b80*/  IMAD.MOV.U32 R217, RZ, RZ, R84 ;  /* 0x000000ffffd97224 */ /* 0x000fe200078e0054 */
[----:B------:R-:W-:Y:S01]  /*28b90*/  MOV R3, 0x28bc0 ;  /* 0x00028bc000037802 */ /* 0x000fe20000000f00 */
[----:B------:R-:W-:Y:S02]  /*28ba0*/  IMAD.MOV.U32 R218, RZ, RZ, 0x181f ;  /* 0x0000181fffda7424 */ /* 0x000fe400078e00ff */
[----:B------:R-:W-:Y:S05]  /*28bb0*/  CALL.REL.NOINC `($__internal_39_$__cuda_sm70_shflsync_idx_p) ;  /* 0x00002b4000007944 */ /* 0x000fea0003c00000 */
[----:B------:R-:W-:Y:S01]  /*28bc0*/  MOV R87, R218 ;  /* 0x000000da00577202 */ /* 0x000fe20000000f00 */
[----:B------:R-:W-:-:S05]  /*28bd0*/  BRA `(.L_x_3154) ;  /* 0xffff129000007947 */ /* 0x000fca000383ffff */
.L_x_3015:
        /* <DEDUP_REMOVED lines=79> */
.L_x_3016:
[----:B------:R-:W-:Y:S02]  /*290d0*/  MOV R0, 0x2 ;  /* 0x0000000200007802 */ /* 0x000fe40000000f00 */
[----:B------:R-:W-:Y:S02]  /*290e0*/  MOV R2, 0x29100 ;  /* 0x0002910000027802 */ /* 0x000fe40000000f00 */
[----:B------:R-:W-:Y:S05]  /*290f0*/  CALL.REL.NOINC `($__internal_38_$__cuda_sm70_shflsync_bfly_p) ;  /* 0x000025a000007944 */ /* 0x000fea0003c00000 */
[----:B------:R-:W-:-:S05]  /*29100*/  BRA `(.L_x_3156) ;  /* 0xffff14a000007947 */ /* 0x000fca000383ffff */
.L_x_3017:
        /* <DEDUP_REMOVED lines=31> */
.L_x_3020:
[----:B-1--4-:R-:W-:Y:S01]  /*29300*/  MOV R2, RZ ;  /* 0x000000ff00027202 */ /* 0x012fe20000000f00 */
[----:B------:R-:W-:Y:S01]  /*29310*/  IMAD.MOV.U32 R217, RZ, RZ, R52 ;  /* 0x000000ffffd97224 */ /* 0x000fe200078e0034 */
[----:B------:R-:W-:Y:S01]  /*29320*/  MOV R3, 0x29350 ;  /* 0x0002935000037802 */ /* 0x000fe20000000f00 */
[----:B------:R-:W-:Y:S02]  /*29330*/  IMAD.MOV.U32 R218, RZ, RZ, 0x181f ;  /* 0x0000181fffda7424 */ /* 0x000fe400078e00ff */
[----:B------:R-:W-:Y:S05]  /*29340*/  CALL.REL.NOINC `($__internal_39_$__cuda_sm70_shflsync_idx_p) ;  /* 0x000023b000007944 */ /* 0x000fea0003c00000 */
[----:B------:R-:W-:Y:S01]  /*29350*/  MOV R58, R218 ;  /* 0x000000da003a7202 */ /* 0x000fe20000000f00 */
[----:B------:R-:W-:-:S05]  /*29360*/  BRA `(.L_x_3158) ;  /* 0xffff335000007947 */ /* 0x000fca000383ffff */
.L_x_3023:
[----:B------:R-:W-:Y:S01]  /*29370*/  MOV R2, RZ ;  /* 0x000000ff00027202 */ /* 0x000fe20000000f00 */
[----:B------:R-:W-:Y:S01]  /*29380*/  IMAD.MOV.U32 R217, RZ, RZ, R84 ;  /* 0x000000ffffd97224 */ /* 0x000fe200078e0054 */
[----:B------:R-:W-:Y:S01]  /*29390*/  MOV R3, 0x293c0 ;  /* 0x000293c000037802 */ /* 0x000fe20000000f00 */
[----:B------:R-:W-:Y:S02]  /*293a0*/  IMAD.MOV.U32 R218, RZ, RZ, 0x181f ;  /* 0x0000181fffda7424 */ /* 0x000fe400078e00ff */
[----:B------:R-:W-:Y:S05]  /*293b0*/  CALL.REL.NOINC `($__internal_39_$__cuda_sm70_shflsync_idx_p) ;  /* 0x0000234000007944 */ /* 0x000fea0003c00000 */
[----:B------:R-:W-:Y:S01]  /*293c0*/  MOV R87, R218 ;  /* 0x000000da00577202 */ /* 0x000fe20000000f00 */
[----:B------:R-:W-:-:S05]  /*293d0*/  BRA `(.L_x_3159) ;  /* 0xffff3d4000007947 */ /* 0x000fca000383ffff */
.L_x_3024:
        /* <DEDUP_REMOVED lines=79> */
.L_x_3025:
[----:B------:R-:W-:Y:S01]  /*298d0*/  MOV R2, RZ ;  /* 0x000000ff00027202 */ /* 0x000fe20000000f00 */
[----:B------:R-:W-:Y:S01]  /*298e0*/  IMAD.MOV.U32 R217, RZ, RZ, R164 ;  /* 0x000000ffffd97224 */ /* 0x000fe200078e00a4 */
[----:B------:R-:W-:Y:S01]  /*298f0*/  MOV R3, 0x29920 ;  /* 0x0002992000037802 */ /* 0x000fe20000000f00 */
[----:B------:R-:W-:Y:S02]  /*29900*/  IMAD.MOV.U32 R218, RZ, RZ, 0x1c1f ;  /* 0x00001c1fffda7424 */ /* 0x000fe400078e00ff */
[----:B------:R-:W-:Y:S05]  /*29910*/  CALL.REL.NOINC `($__internal_39_$__cuda_sm70_shflsync_idx_p) ;  /* 0x00001de000007944 */ /* 0x000fea0003c00000 */
[----:B------:R-:W-:Y:S01]  /*29920*/  MOV R2, R218 ;  /* 0x000000da00027202 */ /* 0x000fe20000000f00 */
[----:B------:R-:W-:-:S05]  /*29930*/  BRA `(.L_x_3161) ;  /* 0xffff3b2000007947 */ /* 0x000fca000383ffff */
.L_x_3030:
[----:B------:R-:W-:Y:S01]  /*29940*/  MOV R2, 0x1 ;  /* 0x0000000100027802 */ /* 0x000fe20000000f00 */
[----:B------:R-:W-:Y:S01]  /*29950*/  IMAD.MOV.U32 R217, RZ, RZ, R164 ;  /* 0x000000ffffd97224 */ /* 0x000fe200078e00a4 */
[----:B------:R-:W-:Y:S01]  /*29960*/  MOV R3, 0x29990 ;  /* 0x0002999000037802 */ /* 0x000fe20000000f00 */
[----:B------:R-:W-:Y:S02]  /*29970*/  IMAD.MOV.U32 R218, RZ, RZ, 0x1c1f ;  /* 0x00001c1fffda7424 */ /* 0x000fe400078e00ff */
[----:B-1----:R-:W-:Y:S05]  /*29980*/  CALL.REL.NOINC `($__internal_39_$__cuda_sm70_shflsync_idx_p) ;  /* 0x00001d7000007944 */ /* 0x002fea0003c00000 */
[----:B------:R-:W-:Y:S01]  /*29990*/  MOV R2, R218 ;  /* 0x000000da00027202 */ /* 0x000fe20000000f00 */
[----:B------:R-:W-:-:S05]  /*299a0*/  BRA `(.L_x_3162) ;  /* 0xffff3cd000007947 */ /* 0x000fca000383ffff */
.L_x_3035:
[----:B------:R-:W-:Y:S01]  /*299b0*/  MOV R2, 0x2 ;  /* 0x0000000200027802 */ /* 0x000fe20000000f00 */
[----:B------:R-:W-:Y:S01]  /*299c0*/  IMAD.MOV.U32 R217, RZ, RZ, R164 ;  /* 0x000000ffffd97224 */ /* 0x000fe200078e00a4 */
[----:B------:R-:W-:Y:S01]  /*299d0*/  MOV R3, 0x29a00 ;  /* 0x00029a0000037802 */ /* 0x000fe20000000f00 */
[----:B------:R-:W-:Y:S02]  /*299e0*/  IMAD.MOV.U32 R218, RZ, RZ, 0x1c1f ;  /* 0x00001c1fffda7424 */ /* 0x000fe400078e00ff */
[----:B-12---:R-:W-:Y:S05]  /*299f0*/  CALL.REL.NOINC `($__internal_39_$__cuda_sm70_shflsync_idx_p) ;  /* 0x00001d0000007944 */ /* 0x006fea0003c00000 */
[----:B------:R-:W-:Y:S01]  /*29a00*/  MOV R94, R218 ;  /* 0x000000da005e7202 */ /* 0x000fe20000000f00 */
[----:B------:R-:W-:-:S05]  /*29a10*/  BRA `(.L_x_3163) ;  /* 0xffff3e8000007947 */ /* 0x000fca000383ffff */
.L_x_3040:
[----:B------:R-:W-:Y:S01]  /*29a20*/  MOV R2, 0x3 ;  /* 0x0000000300027802 */ /* 0x000fe20000000f00 */
[----:B------:R-:W-:Y:S01]  /*29a30*/  IMAD.MOV.U32 R217, RZ, RZ, R164 ;  /* 0x000000ffffd97224 */ /* 0x000fe200078e00a4 */
[----:B------:R-:W-:Y:S01]  /*29a40*/  MOV R3, 0x29a70 ;  /* 0x00029a7000037802 */ /* 0x000fe20000000f00 */
[----:B------:R-:W-:Y:S02]  /*29a50*/  IMAD.MOV.U32 R218, RZ, RZ, 0x1c1f ;  /* 0x00001c1fffda7424 */ /* 0x000fe400078e00ff */
[----:B-123--:R-:W-:Y:S05]  /*29a60*/  CALL.REL.NOINC `($__internal_39_$__cuda_sm70_shflsync_idx_p) ;  /* 0x00001c9000007944 */ /* 0x00efea0003c00000 */
[----:B------:R-:W-:Y:S01]  /*29a70*/  MOV R4, R218 ;  /* 0x000000da00047202 */ /* 0x000fe20000000f00 */
[----:B------:R-:W-:-:S05]  /*29a80*/  BRA `(.L_x_3164) ;  /* 0xffff54d000007947 */ /* 0x000fca000383ffff */
.L_x_3045:
[----:B------:R-:W-:Y:S02]  /*29a90*/  MOV R0, 0x2 ;  /* 0x0000000200007802 */ /* 0x000fe40000000f00 */
[----:B------:R-:W-:Y:S02]  /*29aa0*/  MOV R2, 0x29ac0 ;  /* 0x00029ac000027802 */ /* 0x000fe40000000f00 */
[----:B--234-:R-:W-:Y:S05]  /*29ab0*/  CALL.REL.NOINC `($__internal_38_$__cuda_sm70_shflsync_bfly_p) ;  /* 0x00001be000007944 */ /* 0x01cfea0003c00000 */
[----:B------:R-:W-:-:S05]  /*29ac0*/  BRA `(.L_x_3165) ;  /* 0xffff60a000007947 */ /* 0x000fca000383ffff */
.L_x_3046:
        /* <DEDUP_REMOVED lines=28> */
[----:B------:R-:W-:Y:S03]  /*29c90*/  MOV R2, 0x29cc0 ;  /* 0x00029cc000027802 */ /* 0x000fe60000000f00 */
[----:B------:R-:W-:Y:S02]  /*29ca0*/  IMAD.MOV.U32 R84, RZ, RZ, R4 ;  /* 0x000000ffff547224 */ /* 0x000fe400078e0004 */
[----:B------:R-:W-:Y:S05]  /*29cb0*/  CALL.REL.NOINC `($__internal_38_$__cuda_sm70_shflsync_bfly_p) ;  /* 0x000019e000007944 */ /* 0x000fea0003c00000 */
[----:B------:R-:W-:-:S05]  /*29cc0*/  BRA `(.L_x_3166) ;  /* 0xffff5f9000007947 */ /* 0x000fca000383ffff */
.L_x_3048:
[----:B------:R-:W-:Y:S01]  /*29cd0*/  IMAD.MOV.U32 R84, RZ, RZ, R229 ;  /* 0x000000ffff547224 */ /* 0x000fe200078e00e5 */
[----:B------:R-:W-:-:S02]  /*29ce0*/  MOV R0, 0x2 ;  /* 0x0000000200007802 */ /* 0x000fc40000000f00 */
[----:B------:R-:W-:Y:S02]  /*29cf0*/  MOV R2, 0x29d10 ;  /* 0x00029d1000027802 */ /* 0x000fe40000000f00 */
[----:B-1----:R-:W-:Y:S05]  /*29d00*/  CALL.REL.NOINC `($__internal_38_$__cuda_sm70_shflsync_bfly_p) ;  /* 0x0000199000007944 */ /* 0x002fea0003c00000 */
[----:B------:R-:W-:Y:S05]  /*29d10*/  BRA `(.L_x_3167) ;  /* 0xffff7da000007947 */ /* 0x000fea000383ffff */
.L_x_3049:
[----:B------:R-:W-:Y:S01]  /*29d20*/  IMAD.MOV.U32 R84, RZ, RZ, R4 ;  /* 0x000000ffff547224 */ /* 0x000fe200078e0004 */
[----:B------:R-:W-:Y:S02]  /*29d30*/  MOV R0, 0x1 ;  /* 0x0000000100007802 */ /* 0x000fe40000000f00 */
[----:B------:R-:W-:Y:S02]  /*29d40*/  MOV R2, 0x29d60 ;  /* 0x00029d6000027802 */ /* 0x000fe40000000f00 */
[----:B-12---:R-:W-:Y:S05]  /*29d50*/  CALL.REL.NOINC `($__internal_38_$__cuda_sm70_shflsync_bfly_p) ;  /* 0x0000194000007944 */ /* 0x006fea0003c00000 */
[----:B------:R-:W-:Y:S01]  /*29d60*/  FADD.FTZ R4, R4, R0 ;  /* 0x0000000004047221 */ /* 0x000fe20000010000 */
[----:B------:R-:W-:Y:S02]  /*29d70*/  MOV R84, R227 ;  /* 0x000000e300547202 */ /* 0x000fe40000000f00 */
[----:B------:R-:W-:Y:S02]  /*29d80*/  MOV R0, 0x2 ;  /* 0x0000000200007802 */ /* 0x000fe40000000f00 */
[----:B------:R-:W-:Y:S02]  /*29d90*/  MOV R2, 0x29db0 ;  /* 0x00029db000027802 */ /* 0x000fe40000000f00 */
[----:B------:R-:W-:Y:S05]  /*29da0*/  CALL.REL.NOINC `($__internal_38_$__cuda_sm70_shflsync_bfly_p) ;  /* 0x000018f000007944 */ /* 0x000fea0003c00000 */
[----:B------:R-:W-:Y:S01]  /*29db0*/  FADD.FTZ R6, R227, R0 ;  /* 0x00000000e3067221 */ /* 0x000fe20000010000 */
[----:B------:R-:W-:Y:S02]  /*29dc0*/  MOV R0, 0x1 ;  /* 0x0000000100007802 */ /* 0x000fe40000000f00 */
[----:B------:R-:W-:-:S02]  /*29dd0*/  MOV R2, 0x29e00 ;  /* 0x00029e0000027802 */ /* 0x000fc40000000f00 */
[----:B------:R-:W-:Y:S02]  /*29de0*/  MOV R84, R6 ;  /* 0x0000000600547202 */ /* 0x000fe40000000f00 */
[----:B------:R-:W-:Y:S05]  /*29df0*/  CALL.REL.NOINC `($__internal_38_$__cuda_sm70_shflsync_bfly_p) ;  /* 0x000018a000007944 */ /* 0x000fea0003c00000 */
[----:B------:R-:W-:Y:S01]  /*29e00*/  FADD.FTZ R6, R6, R0 ;  /* 0x0000000006067221 */ /* 0x000fe20000010000 */
[----:B------:R-:W-:Y:S02]  /*29e10*/  MOV R84, R246 ;  /* 0x000000f600547202 */ /* 0x000fe40000000f00 */
[----:B------:R-:W-:Y:S02]  /*29e20*/  MOV R0, 0x2 ;  /* 0x0000000200007802 */ /* 0x000fe40000000f00 */
[----:B------:R-:W-:Y:S02]  /*29e30*/  MOV R2, 0x29e50 ;  /* 0x00029e5000027802 */ /* 0x000fe40000000f00 */
[----:B------:R-:W-:Y:S05]  /*29e40*/  CALL.REL.NOINC `($__internal_38_$__cuda_sm70_shflsync_bfly_p) ;  /* 0x0000185000007944 */ /* 0x000fea0003c00000 */
[----:B------:R-:W-:Y:S01]  /*29e50*/  FADD.FTZ R5, R246, R0 ;  /* 0x00000000f6057221 */ /* 0x000fe20000010000 */
[----:B------:R-:W-:Y:S02]  /*29e60*/  MOV R0, 0x1 ;  /* 0x0000000100007802 */ /* 0x000fe40000000f00 */
[----:B------:R-:W-:Y:S02]  /*29e70*/  MOV R2, 0x29ea0 ;  /* 0x00029ea000027802 */ /* 0x000fe40000000f00 */
[----:B------:R-:W-:-:S02]  /*29e80*/  MOV R84, R5 ;  /* 0x0000000500547202 */ /* 0x000fc40000000f00 */
[----:B------:R-:W-:Y:S05]  /*29e90*/  CALL.REL.NOINC `($__internal_38_$__cuda_sm70_shflsync_bfly_p) ;  /* 0x0000180000007944 */ /* 0x000fea0003c00000 */
[----:B------:R-:W-:Y:S01]  /*29ea0*/  FADD.FTZ R5, R5, R0 ;  /* 0x0000000005057221 */ /* 0x000fe20000010000 */
[----:B------:R-:W-:-:S02]  /*29eb0*/  MOV R84, R247 ;  /* 0x000000f700547202 */ /* 0x000fc40000000f00 */
[----:B------:R-:W-:Y:S02]  /*29ec0*/  MOV R0, 0x2 ;  /* 0x0000000200007802 */ /* 0x000fe40000000f00 */
[----:B------:R-:W-:Y:S02]  /*29ed0*/  MOV R2, 0x29ef0 ;  /* 0x00029ef000027802 */ /* 0x000fe40000000f00 */
[----:B------:R-:W-:Y:S05]  /*29ee0*/  CALL.REL.NOINC `($__internal_38_$__cuda_sm70_shflsync_bfly_p) ;  /* 0x000017b000007944 */ /* 0x000fea0003c00000 */
[----:B------:R-:W-:Y:S01]  /*29ef0*/  FADD.FTZ R7, R247, R0 ;  /* 0x00000000f7077221 */ /* 0x000fe20000010000 */
[----:B------:R-:W-:Y:S02]  /*29f00*/  MOV R0, 0x1 ;  /* 0x0000000100007802 */ /* 0x000fe40000000f00 */
[----:B------:R-:W-:Y:S02]  /*29f10*/  MOV R2, 0x29f40 ;  /* 0x00029f4000027802 */ /* 0x000fe40000000f00 */
[----:B------:R-:W-:Y:S02]  /*29f20*/  MOV R84, R7 ;  /* 0x0000000700547202 */ /* 0x000fe40000000f00 */
[----:B------:R-:W-:Y:S05]  /*29f30*/  CALL.REL.NOINC `($__internal_38_$__cuda_sm70_shflsync_bfly_p) ;  /* 0x0000176000007944 */ /* 0x000fea0003c00000 */
[----:B------:R-:W-:Y:S01]  /*29f40*/  MOV R8, R0 ;  /* 0x0000000000087202 */ /* 0x000fe20000000f00 */
[----:B------:R-:W-:Y:S05]  /*29f50*/  BRA `(.L_x_3168) ;  /* 0xffff7c5000007947 */ /* 0x000fea000383ffff */
.L_x_3056:
[----:B-1-34-:R-:W-:Y:S01]  /*29f60*/  IMAD.MOV.U32 R217, RZ, RZ, R5 ;  /* 0x000000ffffd97224 */ /* 0x01afe200078e0005 */
[----:B------:R-:W-:Y:S01]  /*29f70*/  MOV R2, RZ ;  /* 0x000000ff00027202 */ /* 0x000fe20000000f00 */
[----:B------:R-:W-:Y:S01]  /*29f80*/  IMAD.MOV.U32 R218, RZ, RZ, 0x181f ;  /* 0x0000181fffda7424 */ /* 0x000fe200078e00ff */
[----:B------:R-:W-:-:S02]  /*29f90*/  MOV R3, 0x29fb0 ;  /* 0x00029fb000037802 */ /* 0x000fc40000000f00 */
[----:B------:R-:W-:Y:S05]  /*29fa0*/  CALL.REL.NOINC `($__internal_39_$__cuda_sm70_shflsync_idx_p) ;  /* 0x0000175000007944 */ /* 0x000fea0003c00000 */
[----:B------:R-:W-:Y:S01]  /*29fb0*/  MOV R7, R218 ;  /* 0x000000da00077202 */ /* 0x000fe20000000f00 */
[----:B------:R-:W-:Y:S05]  /*29fc0*/  BRA `(.L_x_3169) ;  /* 0xffff926000007947 */ /* 0x000fea000383ffff */
.L_x_3057:
[----:B------:R-:W-:Y:S01]  /*29fd0*/  IMAD.MOV.U32 R217, RZ, RZ, R6 ;  /* 0x000000ffffd97224 */ /* 0x000fe200078e0006 */
[----:B------:R-:W-:Y:S01]  /*29fe0*/  MOV R2, RZ ;  /* 0x000000ff00027202 */ /* 0x000fe20000000f00 */
[----:B------:R-:W-:Y:S01]  /*29ff0*/  IMAD.MOV.U32 R218, RZ, RZ, 0x181f ;  /* 0x0000181fffda7424 */ /* 0x000fe200078e00ff */
[----:B------:R-:W-:-:S02]  /*2a000*/  MOV R3, 0x2a020 ;  /* 0x0002a02000037802 */ /* 0x000fc40000000f00 */
[----:B-12---:R-:W-:Y:S05]  /*2a010*/  CALL.REL.NOINC `($__internal_39_$__cuda_sm70_shflsync_idx_p) ;  /* 0x000016e000007944 */ /* 0x006fea0003c00000 */
[----:B------:R-:W-:Y:S01]  /*2a020*/  MOV R2, R218 ;  /* 0x000000da00027202 */ /* 0x000fe20000000f00 */
[----:B------:R-:W-:Y:S05]  /*2a030*/  BRA `(.L_x_3170) ;  /* 0xffff921000007947 */ /* 0x000fea000383ffff */
.L_x_3058:
[----:B------:R-:W-:Y:S01]  /*2a040*/  IMAD.MOV.U32 R217, RZ, RZ, R5 ;  /* 0x000000ffffd97224 */ /* 0x000fe200078e0005 */
[----:B--2---:R-:W-:Y:S01]  /*2a050*/  MOV R2, 0x1 ;  /* 0x0000000100027802 */ /* 0x004fe20000000f00 */
[----:B------:R-:W-:Y:S01]  /*2a060*/  IMAD.MOV.U32 R218, RZ, RZ, 0x181f ;  /* 0x0000181fffda7424 */ /* 0x000fe200078e00ff */
[----:B------:R-:W-:-:S02]  /*2a070*/  MOV R3, 0x2a090 ;  /* 0x0002a09000037802 */ /* 0x000fc40000000f00 */
[----:B-1-3--:R-:W-:Y:S05]  /*2a080*/  CALL.REL.NOINC `($__internal_39_$__cuda_sm70_shflsync_idx_p) ;  /* 0x0000167000007944 */ /* 0x00afea0003c00000 */
        /* <DEDUP_REMOVED lines=8> */
.L_x_3059:
[----:B------:R-:W-:Y:S01]  /*2a110*/  IMAD.MOV.U32 R217, RZ, RZ, R5 ;  /* 0x000000ffffd97224 */ /* 0x000fe200078e0005 */
[----:B-1----:R-:W-:Y:S01]  /*2a120*/  MOV R2, 0x2 ;  /* 0x0000000200027802 */ /* 0x002fe20000000f00 */
[----:B------:R-:W-:Y:S01]  /*2a130*/  IMAD.MOV.U32 R218, RZ, RZ, 0x181f ;  /* 0x0000181fffda7424 */ /* 0x000fe200078e00ff */
[----:B------:R-:W-:Y:S02]  /*2a140*/  MOV R3, 0x2a160 ;  /* 0x0002a16000037802 */ /* 0x000fe40000000f00 */
[----:B---34-:R-:W-:Y:S05]  /*2a150*/  CALL.REL.NOINC `($__internal_39_$__cuda_sm70_shflsync_idx_p) ;  /* 0x000015a000007944 */ /* 0x018fea0003c00000 */
[----:B------:R-:W-:Y:S01]  /*2a160*/  MOV R7, R218 ;  /* 0x000000da00077202 */ /* 0x000fe20000000f00 */
[----:B------:R-:W-:Y:S05]  /*2a170*/  BRA `(.L_x_3172) ;  /* 0xffff91b000007947 */ /* 0x000fea000383ffff */
.L_x_3060:
[----:B------:R-:W-:Y:S01]  /*2a180*/  IMAD.MOV.U32 R217, RZ, RZ, R6 ;  /* 0x000000ffffd97224 */ /* 0x000fe200078e0006 */
[----:B-1----:R-:W-:Y:S01]  /*2a190*/  MOV R2, 0x2 ;  /* 0x0000000200027802 */ /* 0x002fe20000000f00 */
[----:B------:R-:W-:Y:S01]  /*2a1a0*/  IMAD.MOV.U32 R218, RZ, RZ, 0x181f ;  /* 0x0000181fffda7424 */ /* 0x000fe200078e00ff */
[----:B------:R-:W-:Y:S02]  /*2a1b0*/  MOV R3, 0x2a1d0 ;  /* 0x0002a1d000037802 */ /* 0x000fe40000000f00 */
[----:B--234-:R-:W-:Y:S05]  /*2a1c0*/  CALL.REL.NOINC `($__internal_39_$__cuda_sm70_shflsync_idx_p) ;  /* 0x0000153000007944 */ /* 0x01cfea0003c00000 */
[----:B------:R-:W-:Y:S01]  /*2a1d0*/  MOV R2, R218 ;  /* 0x000000da00027202 */ /* 0x000fe20000000f00 */
[----:B------:R-:W-:Y:S05]  /*2a1e0*/  BRA `(.L_x_3173) ;  /* 0xffff916000007947 */ /* 0x000fea000383ffff */
.L_x_3061:
[----:B------:R-:W-:Y:S01]  /*2a1f0*/  IMAD.MOV.U32 R217, RZ, RZ, R5 ;  /* 0x000000ffffd97224 */ /* 0x000fe200078e0005 */
[----:B--2---:R-:W-:Y:S01]  /*2a200*/  MOV R2, 0x3 ;  /* 0x0000000300027802 */ /* 0x004fe20000000f00 */
[----:B------:R-:W-:Y:S01]  /*2a210*/  IMAD.MOV.U32 R218, RZ, RZ, 0x181f ;  /* 0x0000181fffda7424 */ /* 0x000fe200078e00ff */
[----:B------:R-:W-:-:S02]  /*2a220*/  MOV R3, 0x2a240 ;  /* 0x0002a24000037802 */ /* 0x000fc40000000f00 */
[----:B-1-34-:R-:W-:Y:S05]  /*2a230*/  CALL.REL.NOINC `($__internal_39_$__cuda_sm70_shflsync_idx_p) ;  /* 0x000014c000007944 */ /* 0x01afea0003c00000 */
        /* <DEDUP_REMOVED lines=8> */
.L_x_3062:
[----:B------:R-:W-:Y:S01]  /*2a2c0*/  IMAD.MOV.U32 R217, RZ, RZ, R5 ;  /* 0x000000ffffd97224 */ /* 0x000fe200078e0005 */
[----:B--2---:R-:W-:Y:S01]  /*2a2d0*/  MOV R2, 0x4 ;  /* 0x0000000400027802 */ /* 0x004fe20000000f00 */
[----:B------:R-:W-:Y:S01]  /*2a2e0*/  IMAD.MOV.U32 R218, RZ, RZ, 0x181f ;  /* 0x0000181fffda7424 */ /* 0x000fe200078e00ff */
[----:B------:R-:W-:Y:S02]  /*2a2f0*/  MOV R3, 0x2a310 ;  /* 0x0002a31000037802 */ /* 0x000fe40000000f00 */
[----:B-1-34-:R-:W-:Y:S05]  /*2a300*/  CALL.REL.NOINC `($__internal_39_$__cuda_sm70_shflsync_idx_p) ;  /* 0x000013f000007944 */ /* 0x01afea0003c00000 */
[----:B------:R-:W-:Y:S01]  /*2a310*/  MOV R7, R218 ;  /* 0x000000da00077202 */ /* 0x000fe20000000f00 */
[----:B------:R-:W-:Y:S05]  /*2a320*/  BRA `(.L_x_3175) ;  /* 0xffff911000007947 */ /* 0x000fea000383ffff */
.L_x_3063:
[----:B------:R-:W-:Y:S01]  /*2a330*/  IMAD.MOV.U32 R217, RZ, RZ, R6 ;  /* 0x000000ffffd97224 */ /* 0x000fe200078e0006 */
[----:B--2---:R-:W-:Y:S01]  /*2a340*/  MOV R2, 0x4 ;  /* 0x0000000400027802 */ /* 0x004fe20000000f00 */
[----:B------:R-:W-:Y:S01]  /*2a350*/  IMAD.MOV.U32 R218, RZ, RZ, 0x181f ;  /* 0x0000181fffda7424 */ /* 0x000fe200078e00ff */
[----:B------:R-:W-:Y:S02]  /*2a360*/  MOV R3, 0x2a380 ;  /* 0x0002a38000037802 */ /* 0x000fe40000000f00 */
[----:B-1-34-:R-:W-:Y:S05]  /*2a370*/  CALL.REL.NOINC `($__internal_39_$__cuda_sm70_shflsync_idx_p) ;  /* 0x0000138000007944 */ /* 0x01afea0003c00000 */
[----:B------:R-:W-:Y:S01]  /*2a380*/  MOV R2, R218 ;  /* 0x000000da00027202 */ /* 0x000fe20000000f00 */
[----:B------:R-:W-:Y:S05]  /*2a390*/  BRA `(.L_x_3176) ;  /* 0xffff90c000007947 */ /* 0x000fea000383ffff */
.L_x_3064:
[----:B------:R-:W-:Y:S01]  /*2a3a0*/  IMAD.MOV.U32 R217, RZ, RZ, R5 ;  /* 0x000000ffffd97224 */ /* 0x000fe200078e0005 */
[----:B-1----:R-:W-:Y:S01]  /*2a3b0*/  MOV R2, 0x5 ;  /* 0x0000000500027802 */ /* 0x002fe20000000f00 */
[----:B------:R-:W-:Y:S01]  /*2a3c0*/  IMAD.MOV.U32 R218, RZ, RZ, 0x181f ;  /* 0x0000181fffda7424 */ /* 0x000fe200078e00ff */
[----:B------:R-:W-:-:S02]  /*2a3d0*/  MOV R3, 0x2a3f0 ;  /* 0x0002a3f000037802 */ /* 0x000fc40000000f00 */
[----:B--234-:R-:W-:Y:S05]  /*2a3e0*/  CALL.REL.NOINC `($__internal_39_$__cuda_sm70_shflsync_idx_p) ;  /* 0x0000131000007944 */ /* 0x01cfea0003c00000 */
        /* <DEDUP_REMOVED lines=8> */
.L_x_3065:
[----:B------:R-:W-:Y:S01]  /*2a470*/  IMAD.MOV.U32 R217, RZ, RZ, R5 ;  /* 0x000000ffffd97224 */ /* 0x000fe200078e0005 */
[----:B--2---:R-:W-:Y:S01]  /*2a480*/  MOV R2, 0x6 ;  /* 0x0000000600027802 */ /* 0x004fe20000000f00 */
[----:B------:R-:W-:Y:S01]  /*2a490*/  IMAD.MOV.U32 R218, RZ, RZ, 0x181f ;  /* 0x0000181fffda7424 */ /* 0x000fe200078e00ff */
[----:B------:R-:W-:Y:S02]  /*2a4a0*/  MOV R3, 0x2a4c0 ;  /* 0x0002a4c000037802 */ /* 0x000fe40000000f00 */
[----:B-1--4-:R-:W-:Y:S05]  /*2a4b0*/  CALL.REL.NOINC `($__internal_39_$__cuda_sm70_shflsync_idx_p) ;  /* 0x0000124000007944 */ /* 0x012fea0003c00000 */
[----:B------:R-:W-:Y:S01]  /*2a4c0*/  MOV R7, R218 ;  /* 0x000000da00077202 */ /* 0x000fe20000000f00 */
[----:B------:R-:W-:Y:S05]  /*2a4d0*/  BRA `(.L_x_3178) ;  /* 0xffff907000007947 */ /* 0x000fea000383ffff */
.L_x_3066:
[----:B------:R-:W-:Y:S01]  /*2a4e0*/  IMAD.MOV.U32 R217, RZ, RZ, R6 ;  /* 0x000000ffffd97224 */ /* 0x000fe200078e0006 */
[----:B--2---:R-:W-:Y:S01]  /*2a4f0*/  MOV R2, 0x6 ;  /* 0x0000000600027802 */ /* 0x004fe20000000f00 */
[----:B------:R-:W-:Y:S01]  /*2a500*/  IMAD.MOV.U32 R218, RZ, RZ, 0x181f ;  /* 0x0000181fffda7424 */ /* 0x000fe200078e00ff */
[----:B------:R-:W-:Y:S02]  /*2a510*/  MOV R3, 0x2a530 ;  /* 0x0002a53000037802 */ /* 0x000fe40000000f00 */
[----:B-1-34-:R-:W-:Y:S05]  /*2a520*/  CALL.REL.NOINC `($__internal_39_$__cuda_sm70_shflsync_idx_p) ;  /* 0x000011d000007944 */ /* 0x01afea0003c00000 */
[----:B------:R-:W-:Y:S01]  /*2a530*/  MOV R2, R218 ;  /* 0x000000da00027202 */ /* 0x000fe20000000f00 */
[----:B------:R-:W-:Y:S05]  /*2a540*/  BRA `(.L_x_3179) ;  /* 0xffff902000007947 */ /* 0x000fea000383ffff */
.L_x_3067:
[----:B------:R-:W-:Y:S01]  /*2a550*/  IMAD.MOV.U32 R217, RZ, RZ, R5 ;  /* 0x000000ffffd97224 */ /* 0x000fe200078e0005 */
[----:B-1----:R-:W-:Y:S01]  /*2a560*/  MOV R2, 0x7 ;  /* 0x0000000700027802 */ /* 0x002fe20000000f00 */
[----:B------:R-:W-:Y:S01]  /*2a570*/  IMAD.MOV.U32 R218, RZ, RZ, 0x181f ;  /* 0x0000181fffda7424 */ /* 0x000fe200078e00ff */
[----:B------:R-:W-:-:S02]  /*2a580*/  MOV R3, 0x2a5a0 ;  /* 0x0002a5a000037802 */ /* 0x000fc40000000f00 */
[----:B--2-4-:R-:W-:Y:S05]  /*2a590*/  CALL.REL.NOINC `($__internal_39_$__cuda_sm70_shflsync_idx_p) ;  /* 0x0000116000007944 */ /* 0x014fea0003c00000 */
        /* <DEDUP_REMOVED lines=8> */
.L_x_3069:
[----:B------:R-:W-:Y:S01]  /*2a620*/  IMAD.MOV.U32 R217, RZ, RZ, R5 ;  /* 0x000000ffffd97224 */ /* 0x000fe200078e0005 */
[----:B------:R-:W-:Y:S01]  /*2a630*/  MOV R2, RZ ;  /* 0x000000ff00027202 */ /* 0x000fe20000000f00 */
[----:B------:R-:W-:Y:S01]  /*2a640*/  IMAD.MOV.U32 R218, RZ, RZ, 0x1c1f ;  /* 0x00001c1fffda7424 */ /* 0x000fe200078e00ff */
[----:B------:R-:W-:Y:S02]  /*2a650*/  MOV R3, 0x2a670 ;  /* 0x0002a67000037802 */ /* 0x000fe40000000f00 */
[----:B------:R-:W-:Y:S05]  /*2a660*/  CALL.REL.NOINC `($__internal_39_$__cuda_sm70_shflsync_idx_p) ;  /* 0x0000109000007944 */ /* 0x000fea0003c00000 */
[----:B------:R-:W-:Y:S01]  /*2a670*/  MOV R4, R218 ;  /* 0x000000da00047202 */ /* 0x000fe20000000f00 */
[----:B------:R-:W-:Y:S05]  /*2a680*/  BRA `(.L_x_3181) ;  /* 0xffff91e000007947 */ /* 0x000fea000383ffff */
.L_x_3070:
[----:B------:R-:W-:Y:S01]  /*2a690*/  IMAD.MOV.U32 R217, RZ, RZ, R12 ;  /* 0x000000ffffd97224 */ /* 0x000fe200078e000c */
[----:B------:R-:W-:Y:S01]  /*2a6a0*/  MOV R2, RZ ;  /* 0x000000ff00027202 */ /* 0x000fe20000000f00 */
[----:B------:R-:W-:Y:S01]  /*2a6b0*/  IMAD.MOV.U32 R218, RZ, RZ, 0x1c1f ;  /* 0x00001c1fffda7424 */ /* 0x000fe200078e00ff */
[----:B------:R-:W-:Y:S02]  /*2a6c0*/  MOV R3, 0x2a6e0 ;  /* 0x0002a6e000037802 */ /* 0x000fe40000000f00 */
[----:B-12---:R-:W-:Y:S05]  /*2a6d0*/  CALL.REL.NOINC `($__internal_39_$__cuda_sm70_shflsync_idx_p) ;  /* 0x0000102000007944 */ /* 0x006fea0003c00000 */
[----:B------:R-:W-:Y:S01]  /*2a6e0*/  MOV R0, R218 ;  /* 0x000000da00007202 */ /* 0x000fe20000000f00 */
[----:B------:R-:W-:Y:S05]  /*2a6f0*/  BRA `(.L_x_3182) ;  /* 0xffff919000007947 */ /* 0x000fea000383ffff */
.L_x_3073:
[----:B------:R-:W-:Y:S01]  /*2a700*/  IMAD.MOV.U32 R217, RZ, RZ, R5 ;  /* 0x000000ffffd97224 */ /* 0x000fe200078e0005 */
[----:B---3--:R-:W-:Y:S01]  /*2a710*/  MOV R2, 0x1 ;  /* 0x0000000100027802 */ /* 0x008fe20000000f00 */
        /* <DEDUP_REMOVED lines=11> */
.L_x_3076:
[----:B------:R-:W-:Y:S01]  /*2a7d0*/  IMAD.MOV.U32 R217, RZ, RZ, R5 ;  /* 0x000000ffffd97224 */ /* 0x000fe200078e0005 */
[----:B--23--:R-:W-:Y:S01]  /*2a7e0*/  MOV R2, 0x2 ;  /* 0x0000000200027802 */ /* 0x00cfe20000000f00 */
[----:B------:R-:W-:Y:S01]  /*2a7f0*/  IMAD.MOV.U32 R218, RZ, RZ, 0x1c1f ;  /* 0x00001c1fffda7424 */ /* 0x000fe200078e00ff */
[----:B------:R-:W-:Y:S02]  /*2a800*/  MOV R3, 0x2a820 ;  /* 0x0002a82000037802 */ /* 0x000fe40000000f00 */
[----:B-1--4-:R-:W-:Y:S05]  /*2a810*/  CALL.REL.NOINC `($__internal_39_$__cuda_sm70_shflsync_idx_p) ;  /* 0x00000ee000007944 */ /* 0x012fea0003c00000 */
[----:B------:R-:W-:Y:S01]  /*2a820*/  MOV R4, R218 ;  /* 0x000000da00047202 */ /* 0x000fe20000000f00 */
[----:B------:R-:W-:Y:S05]  /*2a830*/  BRA `(.L_x_3184) ;  /* 0xffff970000007947 */ /* 0x000fea000383ffff */
.L_x_3077:
[----:B------:R-:W-:Y:S01]  /*2a840*/  IMAD.MOV.U32 R217, RZ, RZ, R12 ;  /* 0x000000ffffd97224 */ /* 0x000fe200078e000c */
[----:B--23--:R-:W-:Y:S01]  /*2a850*/  MOV R2, 0x2 ;  /* 0x0000000200027802 */ /* 0x00cfe20000000f00 */
[----:B------:R-:W-:Y:S01]  /*2a860*/  IMAD.MOV.U32 R218, RZ, RZ, 0x1c1f ;  /* 0x00001c1fffda7424 */ /* 0x000fe200078e00ff */
[----:B------:R-:W-:Y:S02]  /*2a870*/  MOV R3, 0x2a890 ;  /* 0x0002a89000037802 */ /* 0x000fe40000000f00 */
[----:B-1--4-:R-:W-:Y:S05]  /*2a880*/  CALL.REL.NOINC `($__internal_39_$__cuda_sm70_shflsync_idx_p) ;  /* 0x00000e7000007944 */ /* 0x012fea0003c00000 */
[----:B------:R-:W-:Y:S01]  /*2a890*/  MOV R0, R218 ;  /* 0x000000da00007202 */ /* 0x000fe20000000f00 */
[----:B------:R-:W-:Y:S05]  /*2a8a0*/  BRA `(.L_x_3185) ;  /* 0xffff96b000007947 */ /* 0x000fea000383ffff */
.L_x_3080:
[----:B------:R-:W-:Y:S01]  /*2a8b0*/  IMAD.MOV.U32 R217, RZ, RZ, R5 ;  /* 0x000000ffffd97224 */ /* 0x000fe200078e0005 */
[----:B--23--:R-:W-:Y:S01]  /*2a8c0*/  MOV R2, 0x3 ;  /* 0x0000000300027802 */ /* 0x00cfe20000000f00 */
[----:B------:R-:W-:Y:S01]  /*2a8d0*/  IMAD.MOV.U32 R218, RZ, RZ, 0x1c1f ;  /* 0x00001c1fffda7424 */ /* 0x000fe200078e00ff */
[----:B------:R-:W-:-:S02]  /*2a8e0*/  MOV R3, 0x2a900 ;  /* 0x0002a90000037802 */ /* 0x000fc40000000f00 */
[----:B-1--4-:R-:W-:Y:S05]  /*2a8f0*/  CALL.REL.NOINC `($__internal_39_$__cuda_sm70_shflsync_idx_p) ;  /* 0x00000e0000007944 */ /* 0x012fea0003c00000 */
        /* <DEDUP_REMOVED lines=8> */
.L_x_3084:
[----:B------:R-:W-:Y:S01]  /*2a980*/  IMAD.MOV.U32 R217, RZ, RZ, R5 ;  /* 0x000000ffffd97224 */ /* 0x000fe200078e0005 */
[----:B------:R-:W-:Y:S01]  /*2a990*/  MOV R2, RZ ;  /* 0x000000ff00027202 */ /* 0x000fe20000000f00 */
[----:B------:R-:W-:Y:S01]  /*2a9a0*/  IMAD.MOV.U32 R218, RZ, RZ, 0x181f ;  /* 0x0000181fffda7424 */ /* 0x000fe200078e00ff */
[----:B------:R-:W-:Y:S02]  /*2a9b0*/  MOV R3, 0x2a9d0 ;  /* 0x0002a9d000037802 */ /* 0x000fe40000000f00 */
[----:B------:R-:W-:Y:S05]  /*2a9c0*/  CALL.REL.NOINC `($__internal_39_$__cuda_sm70_shflsync_idx_p) ;  /* 0x00000d3000007944 */ /* 0x000fea0003c00000 */
[----:B------:R-:W-:Y:S01]  /*2a9d0*/  MOV R7, R218 ;  /* 0x000000da00077202 */ /* 0x000fe20000000f00 */
[----:B------:R-:W-:Y:S05]  /*2a9e0*/  BRA `(.L_x_3187) ;  /* 0xffffa3f000007947 */ /* 0x000fea000383ffff */
.L_x_3085:
[----:B------:R-:W-:Y:S01]  /*2a9f0*/  IMAD.MOV.U32 R217, RZ, RZ, R6 ;  /* 0x000000ffffd97224 */ /* 0x000fe200078e0006 */
[----:B------:R-:W-:Y:S01]  /*2aa00*/  MOV R2, RZ ;  /* 0x000000ff00027202 */ /* 0x000fe20000000f00 */
[----:B------:R-:W-:Y:S01]  /*2aa10*/  IMAD.MOV.U32 R218, RZ, RZ, 0x181f ;  /* 0x0000181fffda7424 */ /* 0x000fe200078e00ff */
[----:B------:R-:W-:Y:S02]  /*2aa20*/  MOV R3, 0x2aa40 ;  /* 0x0002aa4000037802 */ /* 0x000fe40000000f00 */
[----:B-12---:R-:W-:Y:S05]  /*2aa30*/  CALL.REL.NOINC `($__internal_39_$__cuda_sm70_shflsync_idx_p) ;  /* 0x00000cc000007944 */ /* 0x006fea0003c00000 */
[----:B------:R-:W-:Y:S01]  /*2aa40*/  MOV R2, R218 ;  /* 0x000000da00027202 */ /* 0x000fe20000000f00 */
[----:B------:R-:W-:Y:S05]  /*2aa50*/  BRA `(.L_x_3188) ;  /* 0xffffa3a000007947 */ /* 0x000fea000383ffff */
.L_x_3086:
        /* <DEDUP_REMOVED lines=13> */
.L_x_3087:
[----:B------:R-:W-:Y:S01]  /*2ab30*/  IMAD.MOV.U32 R217, RZ, RZ, R5 ;  /* 0x000000ffffd97224 */ /* 0x000fe200078e0005 */
[----:B-1----:R-:W-:Y:S01]  /*2ab40*/  MOV R2, 0x2 ;  /* 0x0000000200027802 */ /* 0x002fe20000000f00 */
[----:B------:R-:W-:Y:S01]  /*2ab50*/  IMAD.MOV.U32 R218, RZ, RZ, 0x181f ;  /* 0x0000181fffda7424 */ /* 0x000fe200078e00ff */
[----:B------:R-:W-:Y:S02]  /*2ab60*/  MOV R3, 0x2ab80 ;  /* 0x0002ab8000037802 */ /* 0x000fe40000000f00 */
[----:B---34-:R-:W-:Y:S05]  /*2ab70*/  CALL.REL.NOINC `($__internal_39_$__cuda_sm70_shflsync_idx_p) ;  /* 0x00000b8000007944 */ /* 0x018fea0003c00000 */
[----:B------:R-:W-:Y:S01]  /*2ab80*/  MOV R7, R218 ;  /* 0x000000da00077202 */ /* 0x000fe20000000f00 */
[----:B------:R-:W-:Y:S05]  /*2ab90*/  BRA `(.L_x_3190) ;  /* 0xffffa35000007947 */ /* 0x000fea000383ffff */
.L_x_3088:
[----:B------:R-:W-:Y:S01]  /*2aba0*/  IMAD.MOV.U32 R217, RZ, RZ, R6 ;  /* 0x000000ffffd97224 */ /* 0x000fe200078e0006 */
[----:B-1----:R-:W-:Y:S01]  /*2abb0*/  MOV R2, 0x2 ;  /* 0x0000000200027802 */ /* 0x002fe20000000f00 */
[----:B------:R-:W-:Y:S01]  /*2abc0*/  IMAD.MOV.U32 R218, RZ, RZ, 0x181f ;  /* 0x0000181fffda7424 */ /* 0x000fe200078e00ff */
[----:B------:R-:W-:Y:S02]  /*2abd0*/  MOV R3, 0x2abf0 ;  /* 0x0002abf000037802 */ /* 0x000fe40000000f00 */
[----:B--234-:R-:W-:Y:S05]  /*2abe0*/  CALL.REL.NOINC `($__internal_39_$__cuda_sm70_shflsync_idx_p) ;  /* 0x00000b1000007944 */ /* 0x01cfea0003c00000 */
[----:B------:R-:W-:Y:S01]  /*2abf0*/  MOV R2, R218 ;  /* 0x000000da00027202 */ /* 0x000fe20000000f00 */
[----:B------:R-:W-:Y:S05]  /*2ac00*/  BRA `(.L_x_3191) ;  /* 0xffffa30000007947 */ /* 0x000fea000383ffff */
.L_x_3089:
        /* <DEDUP_REMOVED lines=13> */
.L_x_3090:
[----:B------:R-:W-:Y:S01]  /*2ace0*/  IMAD.MOV.U32 R217, RZ, RZ, R5 ;  /* 0x000000ffffd97224 */ /* 0x000fe200078e0005 */
[----:B--2---:R-:W-:Y:S01]  /*2acf0*/  MOV R2, 0x4 ;  /* 0x0000000400027802 */ /* 0x004fe20000000f00 */
[----:B------:R-:W-:Y:S01]  /*2ad00*/  IMAD.MOV.U32 R218, RZ, RZ, 0x181f ;  /* 0x0000181fffda7424 */ /* 0x000fe200078e00ff */
[----:B------:R-:W-:Y:S02]  /*2ad10*/  MOV R3, 0x2ad30 ;  /* 0x0002ad3000037802 */ /* 0x000fe40000000f00 */
[----:B-1-34-:R-:W-:Y:S05]  /*2ad20*/  CALL.REL.NOINC `($__internal_39_$__cuda_sm70_shflsync_idx_p) ;  /* 0x000009d000007944 */ /* 0x01afea0003c00000 */
[----:B------:R-:W-:Y:S01]  /*2ad30*/  MOV R7, R218 ;  /* 0x000000da00077202 */ /* 0x000fe20000000f00 */
[----:B------:R-:W-:Y:S05]  /*2ad40*/  BRA `(.L_x_3193) ;  /* 0xffffa2b000007947 */ /* 0x000fea000383ffff */
.L_x_3091:
[----:B------:R-:W-:Y:S01]  /*2ad50*/  IMAD.MOV.U32 R217, RZ, RZ, R6 ;  /* 0x000000ffffd97224 */ /* 0x000fe200078e0006 */
[----:B--2---:R-:W-:Y:S01]  /*2ad60*/  MOV R2, 0x4 ;  /* 0x0000000400027802 */ /* 0x004fe20000000f00 */
[----:B------:R-:W-:Y:S01]  /*2ad70*/  IMAD.MOV.U32 R218, RZ, RZ, 0x181f ;  /* 0x0000181fffda7424 */ /* 0x000fe200078e00ff */
[----:B------:R-:W-:Y:S02]  /*2ad80*/  MOV R3, 0x2ada0 ;  /* 0x0002ada000037802 */ /* 0x000fe40000000f00 */
[----:B-1-34-:R-:W-:Y:S05]  /*2ad90*/  CALL.REL.NOINC `($__internal_39_$__cuda_sm70_shflsync_idx_p) ;  /* 0x0000096000007944 */ /* 0x01afea0003c00000 */
[----:B------:R-:W-:Y:S01]  /*2ada0*/  MOV R2, R218 ;  /* 0x000000da00027202 */ /* 0x000fe20000000f00 */
[----:B------:R-:W-:Y:S05]  /*2adb0*/  BRA `(.L_x_3194) ;  /* 0xffffa26000007947 */ /* 0x000fea000383ffff */
.L_x_3092:
        /* <DEDUP_REMOVED lines=13> */
.L_x_3093:
[----:B------:R-:W-:Y:S01]  /*2ae90*/  IMAD.MOV.U32 R217, RZ, RZ, R5 ;  /* 0x000000ffffd97224 */ /* 0x000fe200078e0005 */
[----:B--2---:R-:W-:Y:S01]  /*2aea0*/  MOV R2, 0x6 ;  /* 0x0000000600027802 */ /* 0x004fe20000000f00 */
[----:B------:R-:W-:Y:S01]  /*2aeb0*/  IMAD.MOV.U32 R218, RZ, RZ, 0x181f ;  /* 0x0000181fffda7424 */ /* 0x000fe200078e00ff */
[----:B------:R-:W-:Y:S02]  /*2aec0*/  MOV R3, 0x2aee0 ;  /* 0x0002aee000037802 */ /* 0x000fe40000000f00 */
[----:B-1--4-:R-:W-:Y:S05]  /*2aed0*/  CALL.REL.NOINC `($__internal_39_$__cuda_sm70_shflsync_idx_p) ;  /* 0x0000082000007944 */ /* 0x012fea0003c00000 */
[----:B------:R-:W-:Y:S01]  /*2aee0*/  MOV R7, R218 ;  /* 0x000000da00077202 */ /* 0x000fe20000000f00 */
[----:B------:R-:W-:Y:S05]  /*2aef0*/  BRA `(.L_x_3196) ;  /* 0xffffa21000007947 */ /* 0x000fea000383ffff */
.L_x_3094:
[----:B------:R-:W-:Y:S01]  /*2af00*/  IMAD.MOV.U32 R217, RZ, RZ, R6 ;  /* 0x000000ffffd97224 */ /* 0x000fe200078e0006 */
[----:B--2---:R-:W-:Y:S01]  /*2af10*/  MOV R2, 0x6 ;  /* 0x0000000600027802 */ /* 0x004fe20000000f00 */
[----:B------:R-:W-:Y:S01]  /*2af20*/  IMAD.MOV.U32 R218, RZ, RZ, 0x181f ;  /* 0x0000181fffda7424 */ /* 0x000fe200078e00ff */
[----:B------:R-:W-:Y:S02]  /*2af30*/  MOV R3, 0x2af50 ;  /* 0x0002af5000037802 */ /* 0x000fe40000000f00 */
[----:B-1-34-:R-:W-:Y:S05]  /*2af40*/  CALL.REL.NOINC `($__internal_39_$__cuda_sm70_shflsync_idx_p) ;  /* 0x000007b000007944 */ /* 0x01afea0003c00000 */
[----:B------:R-:W-:Y:S01]  /*2af50*/  MOV R2, R218 ;  /* 0x000000da00027202 */ /* 0x000fe20000000f00 */
[----:B------:R-:W-:Y:S05]  /*2af60*/  BRA `(.L_x_3197) ;  /* 0xffffa1c000007947 */ /* 0x000fea000383ffff */
.L_x_3095:
        /* <DEDUP_REMOVED lines=13> */
.L_x_3097:
[----:B------:R-:W-:Y:S01]  /*2b040*/  IMAD.MOV.U32 R217, RZ, RZ, R68 ;  /* 0x000000ffffd97224 */ /* 0x000fe200078e0044 */
[----:B------:R-:W-:Y:S01]  /*2b050*/  MOV R2, RZ ;  /* 0x000000ff00027202 */ /* 0x000fe20000000f00 */
[----:B------:R-:W-:Y:S01]  /*2b060*/  IMAD.MOV.U32 R218, RZ, RZ, 0x1f ;  /* 0x0000001fffda7424 */ /* 0x000fe200078e00ff */
[----:B------:R-:W-:Y:S02]  /*2b070*/  MOV R3, 0x2b090 ;  /* 0x0002b09000037802 */ /* 0x000fe40000000f00 */
[----:B------:R-:W-:Y:S05]  /*2b080*/  CALL.REL.NOINC `($__internal_39_$__cuda_sm70_shflsync_idx_p) ;  /* 0x0000067000007944 */ /* 0x000fea0003c00000 */
[----:B------:R-:W-:Y:S01]  /*2b090*/  MOV R9, R218 ;  /* 0x000000da00097202 */ /* 0x000fe20000000f00 */
[----:B------:R-:W-:Y:S05]  /*2b0a0*/  BRA `(.L_x_3199) ;  /* 0xffffa25000007947 */ /* 0x000fea000383ffff */
.L_x_3098:
[----:B------:R-:W-:Y:S01]  /*2b0b0*/  IMAD.MOV.U32 R217, RZ, RZ, R68 ;  /* 0x000000ffffd97224 */ /* 0x000fe200078e0044 */
[----:B------:R-:W-:Y:S01]  /*2b0c0*/  MOV R2, 0x1 ;  /* 0x0000000100027802 */ /* 0x000fe20000000f00 */
[----:B------:R-:W-:Y:S01]  /*2b0d0*/  IMAD.MOV.U32 R218, RZ, RZ, 0x1f ;  /* 0x0000001fffda7424 */ /* 0x000fe200078e00ff */
[----:B------:R-:W-:Y:S02]  /*2b0e0*/  MOV R3, 0x2b100 ;  /* 0x0002b10000037802 */ /* 0x000fe40000000f00 */
[----:B-12---:R-:W-:Y:S05]  /*2b0f0*/  CALL.REL.NOINC `($__internal_39_$__cuda_sm70_shflsync_idx_p) ;  /* 0x0000060000007944 */ /* 0x006fea0003c00000 */
[----:B------:R-:W-:Y:S01]  /*2b100*/  MOV R8, R218 ;  /* 0x000000da00087202 */ /* 0x000fe20000000f00 */
[----:B------:R-:W-:Y:S05]  /*2b110*/  BRA `(.L_x_3200) ;  /* 0xffffa20000007947 */ /* 0x000fea000383ffff */
.L_x_3099:
[----:B------:R-:W-:Y:S02]  /*2b120*/  MOV R2, 0x1 ;  /* 0x0000000100027802 */ /* 0x000fe40000000f00 */
[----:B------:R-:W-:-:S02]  /*2b130*/  MOV R3, 0x2b150 ;  /* 0x0002b15000037802 */ /* 0x000fc40000000f00 */
[----:B-1234-:R-:W-:Y:S05]  /*2b140*/  CALL.REL.NOINC `($__internal_40_$__cuda_sm70_shflsync_up_p) ;  /* 0x0000061000007944 */ /* 0x01efea0003c00000 */
[----:B------:R-:W-:Y:S05]  /*2b150*/  BRA `(.L_x_3201) ;  /* 0xffffa2f000007947 */ /* 0x000fea000383ffff */
.L_x_3100:
[----:B------:R-:W-:Y:S02]  /*2b160*/  MOV R2, 0x2 ;  /* 0x0000000200027802 */ /* 0x000fe40000000f00 */
[----:B------:R-:W-:-:S02]  /*2b170*/  MOV R3, 0x2b190 ;  /* 0x0002b19000037802 */ /* 0x000fc40000000f00 */
[----:B--2-4-:R-:W-:Y:S05]  /*2b180*/  CALL.REL.NOINC `($__internal_40_$__cuda_sm70_shflsync_up_p) ;  /* 0x000005d000007944 */ /* 0x014fea0003c00000 */
        /* <DEDUP_REMOVED lines=24> */
.L_x_3104:
[----:B------:R-:W-:Y:S02]  /*2b310*/  MOV R2, 0x1 ;  /* 0x0000000100027802 */ /* 0x000fe40000000f00 */
[----:B------:R-:W-:Y:S02]  /*2b320*/  MOV R3, 0x2b340 ;  /* 0x0002b34000037802 */ /* 0x000fe40000000f00 */
[----:B------:R-:W-:Y:S05]  /*2b330*/  CALL.REL.NOINC `($__internal_40_$__cuda_sm70_shflsync_up_p) ;  /* 0x0000042000007944 */ /* 0x000fea0003c00000 */
[----:B------:R-:W-:Y:S01]  /*2b340*/  MOV R2, R4 ;  /* 0x0000000400027202 */ /* 0x000fe20000000f00 */
[----:B------:R-:W-:Y:S05]  /*2b350*/  BRA `(.L_x_3203) ;  /* 0xffffa35000007947 */ /* 0x000fea000383ffff */
.L_x_3105:
        /* <DEDUP_REMOVED lines=27> */
.L_x_3107:
[----:B------:R-:W-:Y:S02]  /*2b510*/  SEL R0, RZ, 0x1, P0 ;  /* 0x00000001ff007807 */ /* 0x000fe40000000000 */
[----:B------:R-:W-:Y:S02]  /*2b520*/  MOV R2, 0x2b540 ;  /* 0x0002b54000027802 */ /* 0x000fe40000000f00 */
[----:B-1----:R-:W-:Y:S05]  /*2b530*/  CALL.REL.NOINC `($__internal_41_$__cuda_sm70_votesync_ballot) ;  /* 0x0000029000007944 */ /* 0x002fea0003c00000 */
[----:B------:R-:W-:Y:S01]  /*2b540*/  MOV R5, R0 ;  /* 0x0000000000057202 */ /* 0x000fe20000000f00 */
[----:B------:R-:W-:Y:S05]  /*2b550*/  BRA `(.L_x_3205) ;  /* 0xffffa2e000007947 */ /* 0x000fea000383ffff */
.L_x_3108:
[----:B------:R-:W-:Y:S01]  /*2b560*/  IMAD.MOV.U32 R217, RZ, RZ, R6 ;  /* 0x000000ffffd97224 */ /* 0x000fe200078e0006 */
[----:B--2---:R-:W-:Y:S01]  /*2b570*/  MOV R2, R0 ;  /* 0x0000000000027202 */ /* 0x004fe20000000f00 */
[----:B------:R-:W-:Y:S01]  /*2b580*/  IMAD.MOV.U32 R218, RZ, RZ, 0x1f ;  /* 0x0000001fffda7424 */ /* 0x000fe200078e00ff */
[----:B------:R-:W-:Y:S02]  /*2b590*/  MOV R3, 0x2b5b0 ;  /* 0x0002b5b000037802 */ /* 0x000fe40000000f00 */
[----:B-1----:R-:W-:Y:S05]  /*2b5a0*/  CALL.REL.NOINC `($__internal_39_$__cuda_sm70_shflsync_idx_p) ;  /* 0x0000015000007944 */ /* 0x002fea0003c00000 */
[----:B------:R-:W-:Y:S01]  /*2b5b0*/  IMAD.MOV.U32 R6, RZ, RZ, R218 ;  /* 0x000000ffff067224 */ /* 0x000fe200078e00da */
[----:B------:R-:W-:Y:S01]  /*2b5c0*/  MOV R2, R0 ;  /* 0x0000000000027202 */ /* 0x000fe20000000f00 */
[----:B------:R-:W-:Y:S01]  /*2b5d0*/  IMAD.MOV.U32 R217, RZ, RZ, R7 ;  /* 0x000000ffffd97224 */ /* 0x000fe200078e0007 */
[----:B------:R-:W-:-:S02]  /*2b5e0*/  MOV R218, 0x1f ;  /* 0x0000001f00da7802 */ /* 0x000fc40000000f00 */
[----:B------:R-:W-:Y:S02]  /*2b5f0*/  MOV R3, 0x2b610 ;  /* 0x0002b61000037802 */ /* 0x000fe40000000f00 */
[----:B------:R-:W-:Y:S05]  /*2b600*/  CALL.REL.NOINC `($__internal_39_$__cuda_sm70_shflsync_idx_p) ;  /* 0x000000f000007944 */ /* 0x000fea0003c00000 */
[----:B------:R-:W-:Y:S01]  /*2b610*/  MOV R7, R218 ;  /* 0x000000da00077202 */ /* 0x000fe20000000f00 */
[----:B------:R-:W-:Y:S05]  /*2b620*/  BRA `(.L_x_3206) ;  /* 0xffffa28000007947 */ /* 0x000fea000383ffff */
.L_x_3111:
[----:B------:R-:W-:Y:S01]  /*2b630*/  IMAD.MOV.U32 R217, RZ, RZ, R4 ;  /* 0x000000ffffd97224 */ /* 0x000fe200078e0004 */
[----:B--2---:R-:W-:Y:S01]  /*2b640*/  MOV R2, R0 ;  /* 0x0000000000027202 */ /* 0x004fe20000000f00 */
[----:B------:R-:W-:Y:S01]  /*2b650*/  IMAD.MOV.U32 R218, RZ, RZ, 0x1f ;  /* 0x0000001fffda7424 */ /* 0x000fe200078e00ff */
[----:B------:R-:W-:Y:S02]  /*2b660*/  MOV R3, 0x2b680 ;  /* 0x0002b68000037802 */ /* 0x000fe40000000f00 */
[----:B-1--4-:R-:W-:Y:S05]  /*2b670*/  CALL.REL.NOINC `($__internal_39_$__cuda_sm70_shflsync_idx_p) ;  /* 0x0000008000007944 */ /* 0x012fea0003c00000 */
[----:B------:R-:W-:Y:S01]  /*2b680*/  MOV R10, R218 ;  /* 0x000000da000a7202 */ /* 0x000fe20000000f00 */
[----:B------:R-:W-:Y:S05]  /*2b690*/  BRA `(.L_x_3110) ;  /* 0xffffa27000007947 */ /* 0x000fea000383ffff */
        .weak           $__internal_38_$__cuda_sm70_shflsync_bfly_p
        .type           $__internal_38_$__cuda_sm70_shflsync_bfly_p,@function
        .size           $__internal_38_$__cuda_sm70_shflsync_bfly_p,($__internal_39_$__cuda_sm70_shflsync_idx_p - $__internal_38_$__cuda_sm70_shflsync_bfly_p)
$__internal_38_$__cuda_sm70_shflsync_bfly_p:
[----:B------:R-:W-:Y:S02]  /*2b6a0*/  MOV R165, 0xffffffff ;  /* 0xffffffff00a57802 */ /* 0x000fe40000000f00 */
[----:B------:R-:W-:Y:S02]  /*2b6b0*/  MOV R3, 0x1f ;  /* 0x0000001f00037802 */ /* 0x000fe40000000f00 */
[----:B------:R-:W-:Y:S04]  /*2b6c0*/  WARPSYNC R165 ;  /* 0x000000a500007348 */ /* 0x000fe80003800000 */
[----:B------:R1:W2:Y:S02]  /*2b6d0*/  SHFL.BFLY PT, R0, R84, R0, R3 ;  /* 0x0c00000054007389 */ /* 0x0002a400000e0003 */
[----:B-1----:R-:W-:-:S04]  /*2b6e0*/  MOV R3, 0x0 ;  /* 0x0000000000037802 */ /* 0x002fc80000000f00 */
[----:B--2---:R-:W-:Y:S05]  /*2b6f0*/  RET.REL.NODEC R2 `(_ZN7cutlass13device_kernelIN5flash19enable_sm80_to_sm89INS1_16FlashAttnFwdSm80INS1_25CollectiveMainloopFwdSm80ILi4ELi1ELb0EN4cute5tupleIJNS5_1CILi128EEENS7_ILi80EEENS7_ILi64EEEEEELi64ENS_10bfloat16_tEfNS_4arch4Sm80ELb0ELb1ELb0ELb1ELb1ELb1ELb1ELb1EEENS1_21CollectiveEpilogueFwdINS6_IJS8_SA_S9_EEENS6_IJNS7_ILi1EEESI_SI_EEESC_SE_Li128ELb1ELb1ELb1ELb0EEENS1_36VarlenDynamicPersistentTileSchedulerILi128ELi80ELi128ELi128ELb1ELb1ELb0ELb1ELb0ELb1EEEEEEEEEvNT_6ParamsE) ;  /* 0xfffd490002007950 */ /* 0x004fea0003c3ffff */
        .weak           $__internal_39_$__cuda_sm70_shflsync_idx_p
        .type           $__internal_39_$__cuda_sm70_shflsync_idx_p,@function
        .size           $__internal_39_$__cuda_sm70_shflsync_idx_p,($__internal_40_$__cuda_sm70_shflsync_up_p - $__internal_39_$__cuda_sm70_shflsync_idx_p)
$__internal_39_$__cuda_sm70_shflsync_idx_p:
[----:B------:R-:W-:-:S04]  /*2b700*/  MOV R219, 0xffffffff ;  /* 0xffffffff00db7802 */ /* 0x000fc80000000f00 */
[----:B------:R-:W-:Y:S04]  /*2b710*/  WARPSYNC R219 ;  /* 0x000000db00007348 */ /* 0x000fe80003800000 */
[----:B------:R1:W2:Y:S02]  /*2b720*/  SHFL.IDX PT, R218, R217, R2, R218 ;  /* 0x00000002d9da7389 */ /* 0x0002a400000e00da */
[----:B-1----:R-:W-:Y:S02]  /*2b730*/  MOV R2, R3 ;  /* 0x0000000300027202 */ /* 0x002fe40000000f00 */
[----:B------:R-:W-:-:S04]  /*2b740*/  MOV R3, 0x0 ;  /* 0x0000000000037802 */ /* 0x000fc80000000f00 */
[----:B--2---:R-:W-:Y:S05]  /*2b750*/  RET.REL.NODEC R2 `(_ZN7cutlass13device_kernelIN5flash19enable_sm80_to_sm89INS1_16FlashAttnFwdSm80INS1_25CollectiveMainloopFwdSm80ILi4ELi1ELb0EN4cute5tupleIJNS5_1CILi128EEENS7_ILi80EEENS7_ILi64EEEEEELi64ENS_10bfloat16_tEfNS_4arch4Sm80ELb0ELb1ELb0ELb1ELb1ELb1ELb1ELb1EEENS1_21CollectiveEpilogueFwdINS6_IJS8_SA_S9_EEENS6_IJNS7_ILi1EEESI_SI_EEESC_SE_Li128ELb1ELb1ELb1ELb0EEENS1_36VarlenDynamicPersistentTileSchedulerILi128ELi80ELi128ELi128ELb1ELb1ELb0ELb1ELb0ELb1EEEEEEEEEvNT_6ParamsE) ;  /* 0xfffd48a002007950 */ /* 0x004fea0003c3ffff */
        .weak           $__internal_40_$__cuda_sm70_shflsync_up_p
        .type           $__internal_40_$__cuda_sm70_shflsync_up_p,@function
        .size           $__internal_40_$__cuda_sm70_shflsync_up_p,($__internal_41_$__cuda_sm70_votesync_ballot - $__internal_40_$__cuda_sm70_shflsync_up_p)
$__internal_40_$__cuda_sm70_shflsync_up_p:
[----:B------:R-:W-:Y:S02]  /*2b760*/  IMAD.MOV.U32 R4, RZ, RZ, RZ ;  /* 0x000000ffff047224 */ /* 0x000fe400078e00ff */
[----:B------:R-:W-:-:S04]  /*2b770*/  IMAD.MOV.U32 R11, RZ, RZ, -0x1 ;  /* 0xffffffffff0b7424 */ /* 0x000fc800078e00ff */
[----:B------:R-:W-:Y:S04]  /*2b780*/  WARPSYNC R11 ;  /* 0x0000000b00007348 */ /* 0x000fe80003800000 */
[----:B------:R1:W2:Y:S02]  /*2b790*/  SHFL.UP PT, R4, R0, R2, R4 ;  /* 0x0400000200047389 */ /* 0x0002a400000e0004 */
[----:B-1----:R-:W-:Y:S02]  /*2b7a0*/  MOV R2, R3 ;  /* 0x0000000300027202 */ /* 0x002fe40000000f00 */
[----:B------:R-:W-:-:S04]  /*2b7b0*/  MOV R3, 0x0 ;  /* 0x0000000000037802 */ /* 0x000fc80000000f00 */
[----:B--2---:R-:W-:Y:S05]  /*2b7c0*/  RET.REL.NODEC R2 `(_ZN7cutlass13device_kernelIN5flash19enable_sm80_to_sm89INS1_16FlashAttnFwdSm80INS1_25CollectiveMainloopFwdSm80ILi4ELi1ELb0EN4cute5tupleIJNS5_1CILi128EEENS7_ILi80EEENS7_ILi64EEEEEELi64ENS_10bfloat16_tEfNS_4arch4Sm80ELb0ELb1ELb0ELb1ELb1ELb1ELb1ELb1EEENS1_21CollectiveEpilogueFwdINS6_IJS8_SA_S9_EEENS6_IJNS7_ILi1EEESI_SI_EEESC_SE_Li128ELb1ELb1ELb1ELb0EEENS1_36VarlenDynamicPersistentTileSchedulerILi128ELi80ELi128ELi128ELb1ELb1ELb0ELb1ELb0ELb1EEEEEEEEEvNT_6ParamsE) ;  /* 0xfffd483002007950 */ /* 0x004fea0003c3ffff */
        .weak           $__internal_41_$__cuda_sm70_votesync_ballot
        .type           $__internal_41_$__cuda_sm70_votesync_ballot,@function
        .size           $__internal_41_$__cuda_sm70_votesync_ballot,(.L_x_3870 - $__internal_41_$__cuda_sm70_votesync_ballot)
$__internal_41_$__cuda_sm70_votesync_ballot:
[----:B------:R-:W-:Y:S01]  /*2b7d0*/  ISETP.NE.U32.AND P0, PT, R0, 0x1, PT ;  /* 0x000000010000780c */ /* 0x000fe20003f05070 */
[----:B------:R-:W-:-:S04]  /*2b7e0*/  IMAD.MOV.U32 R3, RZ, RZ, -0x1 ;  /* 0xffffffffff037424 */ /* 0x000fc800078e00ff */
[----:B------:R-:W-:Y:S08]  /*2b7f0*/  WARPSYNC R3 ;  /* 0x0000000300007348 */ /* 0x000ff00003800000 */
[----:B------:R-:W-:-:S04]  /*2b800*/  VOTE.ANY R0, PT, !P0 ;  /* 0x0000000000007806 */ /* 0x000fc800040e0100 */
[----:B------:R-:W-:Y:S01]  /*2b810*/  LOP3.LUT R0, R0, R3, RZ, 0xc0, !PT ;  /* 0x0000000300007212 */ /* 0x000fe200078ec0ff */
[----:B------:R-:W-:-:S04]  /*2b820*/  IMAD.MOV.U32 R3, RZ, RZ, 0x0 ;  /* 0x00000000ff037424 */ /* 0x000fc800078e00ff */
[----:B------:R-:W-:Y:S05]  /*2b830*/  RET.REL.NODEC R2 `(_ZN7cutlass13device_kernelIN5flash19enable_sm80_to_sm89INS1_16FlashAttnFwdSm80INS1_25CollectiveMainloopFwdSm80ILi4ELi1ELb0EN4cute5tupleIJNS5_1CILi128EEENS7_ILi80EEENS7_ILi64EEEEEELi64ENS_10bfloat16_tEfNS_4arch4Sm80ELb0ELb1ELb0ELb1ELb1ELb1ELb1ELb1EEENS1_21CollectiveEpilogueFwdINS6_IJS8_SA_S9_EEENS6_IJNS7_ILi1EEESI_SI_EEESC_SE_Li128ELb1ELb1ELb1ELb0EEENS1_36VarlenDynamicPersistentTileSchedulerILi128ELi80ELi128ELi128ELb1ELb1ELb0ELb1ELb0ELb1EEEEEEEEEvNT_6ParamsE) ;  /* 0xfffd47c002007950 */ /* 0x000fea0003c3ffff */
.L_x_3207:
        /* <DEDUP_REMOVED lines=12> */
.L_x_3870:


//--------------------- .text._ZN7cutlass13device_kernelIN5flash19enable_sm80_to_sm89INS1_16FlashAttnFwdSm80INS1_25CollectiveMainloopFwdSm80ILi4ELi1ELb0EN4cute5tupleIJNS5_1CILi128EEENS7_ILi112EEENS7_ILi64EEEEEELi64ENS_10bfloat16_tEfNS_4arch4Sm80ELb1ELb0ELb0ELb0ELb1ELb0ELb1ELb1EEENS1_21CollectiveEpilogueFwdINS6_IJS8_SA_S9_EEENS6_IJNS7_ILi1EEESI_SI_EEESC_SE_Li128ELb0ELb1ELb1ELb0EEENS1_30DynamicPersistentTileSchedulerILi128ELi128ELb1ELb1ELb0EEEEEEEEEvNT_6ParamsE --------------------------
	.section	.text._ZN7cutlass13device_kernelIN5flash19enable_sm80_to_sm89INS1_16FlashAttnFwdSm80INS1_25CollectiveMainloopFwdSm80ILi4ELi1ELb0EN4cute5tupleIJNS5_1CILi128EEENS7_ILi112EEENS7_ILi64EEEEEELi64ENS_10bfloat16_tEfNS_4arch4Sm80ELb1ELb0ELb0ELb0ELb1ELb0ELb1ELb1EEENS1_21CollectiveEpilogueFwdINS6_IJS8_SA_S9_EEENS6_IJNS7_ILi1EEESI_SI_EEESC_SE_Li128ELb0ELb1ELb1ELb0EEENS1_30DynamicPersistentTileSchedulerILi128ELi128ELb1ELb1ELb0EEEEEEEEEvNT_6ParamsE,"ax",@progbits
	.sectioninfo	@"SHI_REGISTERS=255"
	.align	128
.text._ZN7cutlass13device_kernelIN5flash19enable_sm80_to_sm89INS1_16FlashAttnFwdSm80INS1_25CollectiveMainloopFwdSm80ILi4ELi1ELb0EN4cute5tupleIJNS5_1CILi128EEENS7_ILi112EEENS7_ILi64EEEEEELi64ENS_10bfloat16_tEfNS_4arch4Sm80ELb1ELb0ELb0ELb0ELb1ELb0ELb1ELb1EEENS1_21CollectiveEpilogueFwdINS6_IJS8_SA_S9_EEENS6_IJNS7_ILi1EEESI_SI_EEESC_SE_Li128ELb0ELb1ELb1ELb0EEENS1_30DynamicPersistentTileSchedulerILi128ELi128ELb1ELb1ELb0EEEEEEEEEvNT_6ParamsE:
        .type           _ZN7cutlass13device_kernelIN5flash19enable_sm80_to_sm89INS1_16FlashAttnFwdSm80INS1_25CollectiveMainloopFwdSm80ILi4ELi1ELb0EN4cute5tupleIJNS5_1CILi128EEENS7_ILi112EEENS7_ILi64EEEEEELi64ENS_10bfloat16_tEfNS_4arch4Sm80ELb1ELb0ELb0ELb0ELb1ELb0ELb1ELb1EEENS1_21CollectiveEpilogueFwdINS6_IJS8_SA_S9_EEENS6_IJNS7_ILi1EEESI_SI_EEESC_SE_Li128ELb0ELb1ELb1ELb0EEENS1_30DynamicPersistentTileSchedulerILi128ELi128ELb1ELb1ELb0EEEEEEEEEvNT_6ParamsE,@function
        .size           _ZN7cutlass13device_kernelIN5flash19enable_sm80_to_sm89INS1_16FlashAttnFwdSm80INS1_25CollectiveMainloopFwdSm80ILi4ELi1ELb0EN4cute5tupleIJNS5_1CILi128EEENS7_ILi112EEENS7_ILi64EEEEEELi64ENS_10bfloat16_tEfNS_4arch4Sm80ELb1ELb0ELb0ELb0ELb1ELb0ELb1ELb1EEENS1_21CollectiveEpilogueFwdINS6_IJS8_SA_S9_EEENS6_IJNS7_ILi1EEESI_SI_EEESC_SE_Li128ELb0ELb1ELb1ELb0EEENS1_30DynamicPersistentTileSchedulerILi128ELi128ELb1ELb1ELb0EEEEEEEEEvNT_6ParamsE,(.L_x_3875 - _ZN7cutlass13device_kernelIN5flash19enable_sm80_to_sm89INS1_16FlashAttnFwdSm80INS1_25CollectiveMainloopFwdSm80ILi4ELi1ELb0EN4cute5tupleIJNS5_1CILi128EEENS7_ILi112EEENS7_ILi64EEEEEELi64ENS_10bfloat16_tEfNS_4arch4Sm80ELb1ELb0ELb0ELb0ELb1ELb0ELb1ELb1EEENS1_21CollectiveEpilogueFwdINS6_IJS8_SA_S9_EEENS6_IJNS7_ILi1EEESI_SI_EEESC_SE_Li128ELb0ELb1ELb1ELb0EEENS1_30DynamicPersistentTileSchedulerILi128ELi128ELb1ELb1ELb0EEEEEEEEEvNT_6ParamsE)
        .other          _ZN7cutlass13device_kernelIN5flash19enable_sm80_to_sm89INS1_16FlashAttnFwdSm80INS1_25CollectiveMainloopFwdSm80ILi4ELi1ELb0EN4cute5tupleIJNS5_1CILi128EEENS7_ILi112EEENS7_ILi64EEEEEELi64ENS_10bfloat16_tEfNS_4arch4Sm80ELb1ELb0ELb0ELb0ELb1ELb0ELb1ELb1EEENS1_21CollectiveEpilogueFwdINS6_IJS8_SA_S9_EEENS6_IJNS7_ILi1EEESI_SI_EEESC_SE_Li128ELb0ELb1ELb1ELb0EEENS1_30DynamicPersistentTileSchedulerILi128ELi128ELb1ELb1ELb0EEEEEEEEEvNT_6ParamsE,@"STO_CUDA_ENTRY STV_DEFAULT"
_ZN7cutlass13device_kernelIN5flash19enable_sm80_to_sm89INS1_16FlashAttnFwdSm80INS1_25CollectiveMainloopFwdSm80ILi4ELi1ELb0EN4cute5tupleIJNS5_1CILi128EEENS7_ILi112EEENS7_ILi64EEEEEELi64ENS_10bfloat16_tEfNS_4arch4Sm80ELb1ELb0ELb0ELb0ELb1ELb0ELb1ELb1EEENS1_21CollectiveEpilogueFwdINS6_IJS8_SA_S9_EEENS6_IJNS7_ILi1EEESI_SI_EEESC_SE_Li128ELb0ELb1ELb1ELb0EEENS1_30DynamicPersistentTileSchedulerILi128ELi128ELb1ELb1ELb0EEEEEEEEEvNT_6ParamsE:
        /* <DEDUP_REMOVED lines=14> */
[----:B------:R-:W-:Y:S01]  /*00e0*/  ULDC.64 UR8, c[0x0][0x118] ;  /* 0x0000460000087ab9 */ /* 0x000fe20000000a00 */
[----:B------:R-:W-:Y:S01]  /*00f0*/  IMAD.MOV.U32 R228, RZ, RZ, 0x20 ;  /* 0x00000020ffe47424 */ /* 0x000fe200078e00ff */
[CC--:B------:R-:W-:Y:S02]  /*0100*/  LEA.HI R13, R15.reuse, R20.reuse, RZ, 0x3 ;  /* 0x000000140f0d7211 */ /* 0x0c0fe400078f18ff */
[CC--:B------:R-:W-:Y:S02]  /*0110*/  LEA.HI R0, R15.reuse, R20.reuse, RZ, 0x2 ;  /* 0x000000140f007211 */ /* 0x0c0fe400078f10ff */
[----:B------:R-:W-:Y:S02]  /*0120*/  LEA.HI R5, R15, R20, RZ, 0x4 ;  /* 0x000000140f057211 */ /* 0x000fe400078f20ff */
[----:B------:R-:W-:-:S02]  /*0130*/  SHF.R.S32.HI R19, RZ, 0x3, R13 ;  /* 0x00000003ff137819 */ /* 0x000fc4000001140d */
[----:B------:R-:W-:Y:S02]  /*0140*/  LOP3.LUT R3, R13, 0xfffffff8, RZ, 0xc0, !PT ;  /* 0xfffffff80d037812 */ /* 0x000fe400078ec0ff */
[----:B------:R-:W-:Y:S01]  /*0150*/  LOP3.LUT R2, R0, 0xfffffffc, RZ, 0xc0, !PT ;  /* 0xfffffffc00027812 */ /* 0x000fe200078ec0ff */
[----:B------:R-:W-:Y:S01]  /*0160*/  IMAD.SHL.U32 R6, R19, 0x40, RZ ;  /* 0x0000004013067824 */ /* 0x000fe200078e00ff */
[C---:B------:R-:W-:Y:S01]  /*0170*/  LOP3.LUT R0, R5.reuse, 0xfffffff0, RZ, 0xc0, !PT ;  /* 0xfffffff005007812 */ /* 0x040fe200078ec0ff */
[C---:B------:R-:W-:Y:S01]  /*0180*/  IMAD.IADD R9, R20.reuse, 0x1, -R3 ;  /* 0x0000000114097824 */ /* 0x040fe200078e0a03 */
[----:B------:R-:W-:Y:S01]  /*0190*/  SHF.R.S32.HI R4, RZ, 0x4, R5 ;  /* 0x00000004ff047819 */ /* 0x000fe20000011405 */
[----:B------:R-:W-:Y:S01]  /*01a0*/  IMAD.IADD R2, R20, 0x1, -R2 ;  /* 0x0000000114027824 */ /* 0x000fe200078e0a02 */
[----:B------:R-:W-:Y:S01]  /*01b0*/  LOP3.LUT R3, R6, 0x1c0, RZ, 0xc0, !PT ;  /* 0x000001c006037812 */ /* 0x000fe200078ec0ff */
[----:B------:R-:W-:Y:S01]  /*01c0*/  IMAD.IADD R0, R20, 0x1, -R0 ;  /* 0x0000000114007824 */ /* 0x000fe200078e0a00 */
[----:B------:R-:W-:Y:S01]  /*01d0*/  LEA.HI R5, R5, R4, RZ, 0x1 ;  /* 0x0000000405057211 */ /* 0x000fe200078f08ff */
[----:B------:R-:W-:Y:S01]  /*01e0*/  IMAD.SHL.U32 R243, R9, 0x8, RZ ;  /* 0x0000000809f37824 */ /* 0x000fe200078e00ff */
[----:B------:R-:W-:-:S02]  /*01f0*/  LEA.HI R8, R2, R2, RZ, 0x1 ;  /* 0x0000000202087211 */ /* 0x000fc400078f08ff */
[----:B------:R-:W-:Y:S02]  /*0200*/  SHF.R.S32.HI R11, RZ, 0x1f, R0 ;  /* 0x0000001fff0b7819 */ /* 0x000fe40000011400 */
[----:B------:R-:W-:Y:S02]  /*0210*/  LOP3.LUT R6, R3, 0x38, R243, 0xf8, !PT ;  /* 0x0000003803067812 */ /* 0x000fe400078ef8f3 */
[----:B------:R-:W-:Y:S02]  /*0220*/  LOP3.LUT R7, R5, 0xfffffffe, RZ, 0xc0, !PT ;  /* 0xfffffffe05077812 */ /* 0x000fe400078ec0ff */
[----:B------:R-:W-:Y:S02]  /*0230*/  SHF.R.U32.HI R3, RZ, 0x3, R3 ;  /* 0x00000003ff037819 */ /* 0x000fe40000011603 */
[----:B------:R-:W-:Y:S01]  /*0240*/  LEA.HI R11, R11, R0, RZ, 0x3 ;  /* 0x000000000b0b7211 */ /* 0x000fe200078f18ff */
[----:B------:R-:W-:Y:S01]  /*0250*/  IMAD.IADD R12, R4, 0x1, -R7 ;  /* 0x00000001040c7824 */ /* 0x000fe200078e0a07 */
[----:B------:R-:W-:-:S02]  /*0260*/  LOP3.LUT R5, R8, 0x1ffffffe, RZ, 0xc0, !PT ;  /* 0x1ffffffe08057812 */ /* 0x000fc400078ec0ff */
[----:B------:R-:W-:Y:S02]  /*0270*/  LOP3.LUT R10, R6, R3, RZ, 0x3c, !PT ;  /* 0x00000003060a7212 */ /* 0x000fe400078e3cff */
[----:B------:R-:W-:Y:S01]  /*0280*/  LOP3.LUT R3, R11, 0xfffffff8, RZ, 0xc0, !PT ;  /* 0xfffffff80b037812 */ /* 0x000fe200078ec0ff */
[----:B------:R-:W-:Y:S01]  /*0290*/  IMAD.IADD R14, R2, 0x1, -R5 ;  /* 0x00000001020e7824 */ /* 0x000fe200078e0a05 */
[-C--:B------:R-:W-:Y:S01]  /*02a0*/  LEA.HI R5, R15, R20.reuse, RZ, 0x5 ;  /* 0x000000140f057211 */ /* 0x080fe200078f28ff */
[----:B------:R-:W-:Y:S02]  /*02b0*/  IMAD.SHL.U32 R2, R9, 0x40, RZ ;  /* 0x0000004009027824 */ /* 0x000fe400078e00ff */
[----:B------:R-:W-:Y:S01]  /*02c0*/  IMAD.IADD R7, R0, 0x1, -R3 ;  /* 0x0000000100077824 */ /* 0x000fe200078e0a03 */
[----:B------:R-:W-:Y:S02]  /*02d0*/  LEA.HI R3, R15, R20, RZ, 0x6 ;  /* 0x000000140f037211 */ /* 0x000fe400078f30ff */
[----:B------:R-:W-:-:S02]  /*02e0*/  LOP3.LUT R0, R2, 0x1c0, RZ, 0xc0, !PT ;  /* 0x000001c002007812 */ /* 0x000fc400078ec0ff */
[--C-:B------:R-:W-:Y:S01]  /*02f0*/  SHF.R.S32.HI R231, RZ, 0x5, R5.reuse ;  /* 0x00000005ffe77819 */ /* 0x100fe20000011405 */
[----:B------:R-:W-:Y:S01]  /*0300*/  IMAD.SHL.U32 R3, R3, 0x8, RZ ;  /* 0x0000000803037824 */ /* 0x000fe200078e00ff */
[----:B------:R-:W-:Y:S02]  /*0310*/  SHF.R.S32.HI R2, RZ, 0x1f, R5 ;  /* 0x0000001fff027819 */ /* 0x000fe40000011405 */
[----:B------:R-:W-:Y:S02]  /*0320*/  LOP3.LUT R6, R0, 0x8, R13, 0xf8, !PT ;  /* 0x0000000800067812 */ /* 0x000fe400078ef80d */
[----:B------:R-:W-:Y:S02]  /*0330*/  SHF.R.U32.HI R4, RZ, 0x3, R0 ;  /* 0x00000003ff047819 */ /* 0x000fe40000011600 */
[----:B------:R-:W-:Y:S01]  /*0340*/  LEA.HI R0, R2, R231, RZ, 0x2 ;  /* 0x000000e702007211 */ /* 0x000fe200078f10ff */
[----:B------:R-:W-:Y:S01]  /*0350*/  IMAD.SHL.U32 R2, R12, 0x8, RZ ;  /* 0x000000080c027824 */ /* 0x000fe200078e00ff */
[----:B------:R-:W-:Y:S01]  /*0360*/  LOP3.LUT R10, R10, 0x7ffffe00, R3, 0xf8, !PT ;  /* 0x7ffffe000a0a7812 */ /* 0x000fe200078ef803 */
[----:B------:R-:W-:Y:S01]  /*0370*/  IMAD.SHL.U32 R3, R7, 0x40, RZ ;  /* 0x0000004007037824 */ /* 0x000fe200078e00ff */
[----:B------:R-:W-:-:S02]  /*0380*/  LOP3.LUT R0, R0, 0xffffffc, RZ, 0xc0, !PT ;  /* 0x0ffffffc00007812 */ /* 0x000fc400078ec0ff */
[----:B------:R-:W-:Y:S01]  /*0390*/  LOP3.LUT R5, R5, 0xffffffe0, RZ, 0xc0, !PT ;  /* 0xffffffe005057812 */ /* 0x000fe200078ec0ff */
[----:B------:R-:W-:Y:S01]  /*03a0*/  IMAD.SHL.U32 R242, R10, 0x2, RZ ;  /* 0x000000020af27824 */ /* 0x000fe200078e00ff */
[----:B------:R-:W-:Y:S01]  /*03b0*/  LOP3.LUT R13, R6, R4, RZ, 0x3c, !PT ;  /* 0x00000004060d7212 */ /* 0x000fe200078e3cff */
[----:B------:R-:W-:Y:S01]  /*03c0*/  IMAD.SHL.U32 R4, R8, 0x20, RZ ;  /* 0x0000002008047824 */ /* 0x000fe200078e00ff */
[----:B------:R-:W-:Y:S01]  /*03d0*/  LOP3.LUT P3, RZ, R7, 0x2, RZ, 0xc0, !PT ;  /* 0x0000000207ff7812 */ /* 0x000fe2000786c0ff */
[----:B------:R-:W-:Y:S01]  /*03e0*/  IMAD.IADD R8, R231, 0x1, -R0 ;  /* 0x00000001e7087824 */ /* 0x000fe200078e0a00 */
[----:B------:R-:W-:Y:S01]  /*03f0*/  LOP3.LUT R0, R3, 0x1c0, RZ, 0xc0, !PT ;  /* 0x000001c003007812 */ /* 0x000fe200078ec0ff */
[----:B------:R-:W-:Y:S01]  /*0400*/  IMAD.SHL.U32 R3, R11, 0x40, RZ ;  /* 0x000000400b037824 */ /* 0x000fe200078e00ff */
[----:B------:R-:W-:Y:S01]  /*0410*/  LOP3.LUT R4, R4, 0xffffffc0, RZ, 0xc0, !PT ;  /* 0xffffffc004047812 */ /* 0x000fe200078ec0ff */
[----:B------:R-:W-:Y:S01]  /*0420*/  IMAD.IADD R18, R20, 0x1, -R5 ;  /* 0x0000000114127824 */ /* 0x000fe200078e0a05 */
[----:B------:R-:W-:-:S02]  /*0430*/  LOP3.LUT R2, R0, 0x8, R2, 0xf8, !PT ;  /* 0x0000000800027812 */ /* 0x000fc400078ef802 */
[----:B------:R-:W-:Y:S01]  /*0440*/  SHF.R.U32.HI R0, RZ, 0x3, R0 ;  /* 0x00000003ff007819 */ /* 0x000fe20000011600 */
[----:B------:R-:W-:Y:S01]  /*0450*/  IMAD R4, R14, 0x8, R4 ;  /* 0x000000080e047824 */ /* 0x000fe200078e0204 */
[----:B------:R-:W-:Y:S02]  /*0460*/  LOP3.LUT R3, R3, 0xfffffe00, RZ, 0xc0, !PT ;  /* 0xfffffe0003037812 */ /* 0x000fe400078ec0ff */
[----:B------:R-:W-:Y:S02]  /*0470*/  SHF.R.S32.HI R6, RZ, 0x1f, R18 ;  /* 0x0000001fff067819 */ /* 0x000fe40000011412 */
[----:B------:R-:W-:Y:S01]  /*0480*/  LOP3.LUT R225, R2, R0, RZ, 0x3c, !PT ;  /* 0x0000000002e17212 */ /* 0x000fe200078e3cff */
[----:B------:R-:W-:Y:S01]  /*0490*/  IMAD R231, R231, 0x400, R3 ;  /* 0x00000400e7e77824 */ /* 0x000fe200078e0203 */
[----:B------:R-:W-:Y:S01]  /*04a0*/  LEA.HI R6, R6, R18, RZ, 0x2 ;  /* 0x0000001206067211 */ /* 0x000fe200078f10ff */
[----:B------:R-:W-:Y:S01]  /*04b0*/  IMAD R0, R12, 0x200, R13 ;  /* 0x000002000c007824 */ /* 0x000fe200078e020d */
[----:B------:R-:W-:Y:S01]  /*04c0*/  LOP3.LUT P0, RZ, R7, 0x4, RZ, 0xc0, !PT ;  /* 0x0000000407ff7812 */ /* 0x000fe2000780c0ff */
[----:B------:R-:W-:Y:S01]  /*04d0*/  IMAD.IADD R231, R231, 0x1, R225 ;  /* 0x00000001e7e77824 */ /* 0x000fe200078e02e1 */
[----:B------:R-:W-:-:S02]  /*04e0*/  SHF.R.S32.HI R5, RZ, 0x2, R6 ;  /* 0x00000002ff057819 */ /* 0x000fc40000011406 */
[----:B------:R-:W-:Y:S02]  /*04f0*/  LOP3.LUT R225, R225, R3, RZ, 0xfc, !PT ;  /* 0x00000003e1e17212 */ /* 0x000fe400078efcff */
[----:B------:R-:W-:Y:S01]  /*0500*/  LOP3.LUT R2, R6, 0x7ffffffc, RZ, 0xc0, !PT ;  /* 0x7ffffffc06027812 */ /* 0x000fe200078ec0ff */
[----:B------:R-:W-:Y:S01]  /*0510*/  IMAD R17, R8, 0x10, R5 ;  /* 0x0000001008117824 */ /* 0x000fe200078e0205 */
[----:B------:R-:W-:Y:S02]  /*0520*/  LEA.HI R3, R15, R20, RZ, 0x7 ;  /* 0x000000140f037211 */ /* 0x000fe400078f38ff */
[----:B------:R-:W-:Y:S01]  /*0530*/  LEA R224, R0, 0x3900, 0x1 ;  /* 0x0000390000e07811 */ /* 0x000fe200078e08ff */
[----:B------:R-:W-:Y:S01]  /*0540*/  IMAD.IADD R2, R18, 0x1, -R2 ;  /* 0x0000000112027824 */ /* 0x000fe200078e0a02 */
[----:B------:R-:W-:Y:S01]  /*0550*/  SHF.R.S32.HI R5, RZ, 0x7, R3 ;  /* 0x00000007ff057819 */ /* 0x000fe20000011403 */
[----:B------:R-:W-:Y:S01]  /*0560*/  IMAD R3, R9, 0x10, R19 ;  /* 0x0000001009037824 */ /* 0x000fe200078e0213 */
[----:B------:R-:W-:Y:S01]  /*0570*/  STL [R1+0x9c], R17 ;  /* 0x00009c1101007387 */ /* 0x000fe20000100800 */
[----:B------:R-:W-:Y:S01]  /*0580*/  IMAD.SHL.U32 R8, R2, 0x2, RZ ;  /* 0x0000000202087824 */ /* 0x000fe200078e00ff */
[----:B------:R-:W-:-:S02]  /*0590*/  SHF.R.S32.HI R5, RZ, 0x1f, R243 ;  /* 0x0000001fff057819 */ /* 0x000fc400000114f3 */
[----:B------:R-:W-:Y:S01]  /*05a0*/  STL [R1+0x74], R16 ;  /* 0x0000741001007387 */ /* 0x000fe20000100800 */
[----:B------:R-:W-:Y:S02]  /*05b0*/  R2P PR, R9, 0x6 ;  /* 0x0000000609007804 */ /* 0x000fe40000000000 */
[----:B------:R-:W-:Y:S01]  /*05c0*/  SHF.R.S32.HI R0, RZ, 0x1f, R8 ;  /* 0x0000001fff007819 */ /* 0x000fe20000011408 */
[----:B------:R1:W-:Y:S01]  /*05d0*/  STL [R1+0x14], R3 ;  /* 0x0000140301007387 */ /* 0x0003e20000100800 */
[C---:B------:R-:W-:Y:S02]  /*05e0*/  IADD3 R7, R8.reuse, 0x8, RZ ;  /* 0x0000000808077810 */ /* 0x040fe40007ffe0ff */
[C---:B------:R-:W-:Y:S02]  /*05f0*/  IADD3 R6, R8.reuse, 0x10, RZ ;  /* 0x0000001008067810 */ /* 0x040fe40007ffe0ff */
[C---:B------:R-:W-:Y:S02]  /*0600*/  IADD3 R5, R8.reuse, 0x18, RZ ;  /* 0x0000001808057810 */ /* 0x040fe40007ffe0ff */
[----:B------:R-:W-:-:S02]  /*0610*/  IADD3 R2, R8, 0x30, RZ ;  /* 0x0000003008027810 */ /* 0x000fc40007ffe0ff */
[C---:B------:R-:W-:Y:S02]  /*0620*/  SEL R227, R226.reuse, 0xffffffc0, !P2 ;  /* 0xffffffc0e2e37807 */ /* 0x040fe40005000000 */
[----:B------:R-:W-:Y:S02]  /*0630*/  SEL R226, R226, 0xffffffc0, !P0 ;  /* 0xffffffc0e2e27807 */ /* 0x000fe40004000000 */
[----:B------:R-:W-:Y:S01]  /*0640*/  LEA R231, R231, 0x7100, 0x1 ;  /* 0x00007100e7e77811 */ /* 0x000fe200078e08ff */
[----:B------:R-:W-:Y:S01]  /*0650*/  IMAD.IADD R230, R224, 0x1, R227 ;  /* 0x00000001e0e67824 */ /* 0x000fe200078e02e3 */
[----:B------:R-:W-:Y:S02]  /*0660*/  LEA R225, R225, 0x100, 0x1 ;  /* 0x00000100e1e17811 */ /* 0x000fe400078e08ff */
[----:B------:R-:W-:Y:S01]  /*0670*/  SEL R228, R228, 0xffffffe0, !P3 ;  /* 0xffffffe0e4e47807 */ /* 0x000fe20005800000 */
[C---:B------:R-:W-:Y:S01]  /*0680*/  IMAD.IADD R232, R231.reuse, 0x1, R226 ;  /* 0x00000001e7e87824 */ /* 0x040fe200078e02e2 */
[----:B------:R-:W-:Y:S01]  /*0690*/  IADD3 R235, R224, 0x20, RZ ;  /* 0x00000020e0eb7810 */ /* 0x000fe20007ffe0ff */
[----:B------:R-:W-:Y:S01]  /*06a0*/  IMAD.IADD R226, R226, 0x1, R225 ;  /* 0x00000001e2e27824 */ /* 0x000fe200078e02e1 */
[----:B------:R-:W-:Y:S01]  /*06b0*/  @P1 IADD3 R235, R224, -0x20, RZ ;  /* 0xffffffe0e0eb1810 */ /* 0x000fe20007ffe0ff */
[----:B------:R-:W-:-:S02]  /*06c0*/  IMAD.IADD R234, R231, 0x1, R228 ;  /* 0x00000001e7ea7824 */ /* 0x000fc400078e02e4 */
[----:B------:R-:W-:Y:S01]  /*06d0*/  IMAD.IADD R229, R228, 0x1, R225 ;  /* 0x00000001e4e57824 */ /* 0x000fe200078e02e1 */
[----:B------:R-:W-:Y:S01]  /*06e0*/  IADD3 R241, R235, 0x800, RZ ;  /* 0x00000800ebf17810 */ /* 0x000fe20007ffe0ff */
[----:B-1----:R-:W-:Y:S01]  /*06f0*/  IMAD.IADD R3, R17, 0x1, R4 ;  /* 0x0000000111037824 */ /* 0x002fe200078e0204 */
[----:B------:R-:W-:Y:S01]  /*0700*/  IADD3 R4, R8, 0x20, RZ ;  /* 0x0000002008047810 */ /* 0x000fe20007ffe0ff */
[C---:B------:R-:W-:Y:S01]  /*0710*/  IMAD.IADD R233, R228.reuse, 0x1, R232 ;  /* 0x00000001e4e97824 */ /* 0x040fe200078e02e8 */
[----:B------:R-:W-:Y:S01]  /*0720*/  IADD3 R240, R235, 0x1000, RZ ;  /* 0x00001000ebf07810 */ /* 0x000fe20007ffe0ff */
[----:B------:R-:W-:Y:S01]  /*0730*/  IMAD.IADD R227, R227, 0x1, R235 ;  /* 0x00000001e3e37824 */ /* 0x000fe200078e02eb */
[----:B------:R1:W-:Y:S01]  /*0740*/  STL [R1+0x98], R3 ;  /* 0x0000980301007387 */ /* 0x0003e20000100800 */
[C---:B------:R-:W-:Y:S01]  /*0750*/  IADD3 R239, R235.reuse, 0x1800, RZ ;  /* 0x00001800ebef7810 */ /* 0x040fe20007ffe0ff */
[----:B------:R-:W-:Y:S01]  /*0760*/  IMAD.IADD R228, R228, 0x1, R226 ;  /* 0x00000001e4e47824 */ /* 0x000fe200078e02e2 */
[C---:B------:R-:W-:Y:S01]  /*0770*/  IADD3 R238, R235.reuse, 0x2000, RZ ;  /* 0x00002000ebee7810 */ /* 0x040fe20007ffe0ff */
[----:B------:R-:W-:Y:S01]  /*0780*/  STL [R1+0x44], R8 ;  /* 0x0000440801007387 */ /* 0x000fe20000100800 */
[----:B------:R-:W-:-:S02]  /*0790*/  IADD3 R237, R235, 0x2800, RZ ;  /* 0x00002800ebed7810 */ /* 0x000fc40007ffe0ff */
[----:B------:R-:W-:Y:S01]  /*07a0*/  IADD3 R236, R235, 0x3000, RZ ;  /* 0x00003000ebec7810 */ /* 0x000fe20007ffe0ff */
[----:B------:R2:W-:Y:S04]  /*07b0*/  STL [R1+0x94], R0 ;  /* 0x0000940001007387 */ /* 0x0005e80000100800 */
[----:B------:R3:W-:Y:S04]  /*07c0*/  STL [R1+0x6c], R7 ;  /* 0x00006c0701007387 */ /* 0x0007e80000100800 */
[----:B------:R4:W-:Y:S04]  /*07d0*/  STL [R1+0x68], R6 ;  /* 0x0000680601007387 */ /* 0x0009e80000100800 */
[----:B------:R5:W-:Y:S04]  /*07e0*/  STL [R1+0x64], R5 ;  /* 0x0000640501007387 */ /* 0x000be80000100800 */
[----:B------:R5:W-:Y:S01]  /*07f0*/  STL [R1+0x54], R4 ;  /* 0x0000540401007387 */ /* 0x000be20000100800 */
[----:B-1----:R-:W-:-:S05]  /*0800*/  IADD3 R3, R8, 0x28, RZ ;  /* 0x0000002808037810 */ /* 0x002fca0007ffe0ff */
[----:B------:R1:W-:Y:S01]  /*0810*/  STL [R1+0x60], R3 ;  /* 0x0000600301007387 */ /* 0x0003e20000100800 */
[----:B--2---:R-:W-:-:S03]  /*0820*/  IADD3 R0, R8, 0x38, RZ ;  /* 0x0000003808007810 */ /* 0x004fc60007ffe0ff */
[----:B------:R2:W-:Y:S01]  /*0830*/  STL [R1+0x5c], R2 ;  /* 0x00005c0201007387 */ /* 0x0005e20000100800 */
[----:B---3--:R-:W-:-:S03]  /*0840*/  SHF.R.S32.HI R7, RZ, 0x1f, R7 ;  /* 0x0000001fff077819 */ /* 0x008fc60000011407 */
[----:B------:R3:W-:Y:S01]  /*0850*/  STL [R1+0x58], R0 ;  /* 0x0000580001007387 */ /* 0x0007e20000100800 */
[----:B----4-:R-:W-:-:S03]  /*0860*/  SHF.R.S32.HI R6, RZ, 0x1f, R6 ;  /* 0x0000001fff067819 */ /* 0x010fc60000011406 */
[----:B------:R4:W-:Y:S01]  /*0870*/  STL [R1+0x90], R7 ;  /* 0x0000900701007387 */ /* 0x0009e20000100800 */
[----:B-----5:R-:W-:-:S03]  /*0880*/  SHF.R.S32.HI R5, RZ, 0x1f, R5 ;  /* 0x0000001fff057819 */ /* 0x020fc60000011405 */
[----:B------:R4:W-:Y:S01]  /*0890*/  STL [R1+0x8c], R6 ;  /* 0x00008c0601007387 */ /* 0x0009e20000100800 */
[----:B------:R-:W-:-:S03]  /*08a0*/  SHF.R.S32.HI R4, RZ, 0x1f, R4 ;  /* 0x0000001fff047819 */ /* 0x000fc60000011404 */
[----:B------:R4:W-:Y:S04]  /*08b0*/  STL [R1+0x88], R5 ;  /* 0x0000880501007387 */ /* 0x0009e80000100800 */
[----:B------:R4:W-:Y:S01]  /*08c0*/  STL [R1+0x84], R4 ;  /* 0x0000840401007387 */ /* 0x0009e20000100800 */
[----:B-1----:R-:W-:Y:S02]  /*08d0*/  SHF.R.S32.HI R3, RZ, 0x1f, R3 ;  /* 0x0000001fff037819 */ /* 0x002fe40000011403 */
[----:B--2---:R-:W-:-:S03]  /*08e0*/  SHF.R.S32.HI R2, RZ, 0x1f, R2 ;  /* 0x0000001fff027819 */ /* 0x004fc60000011402 */
[----:B------:R4:W-:Y:S01]  /*08f0*/  STL [R1+0x80], R3 ;  /* 0x0000800301007387 */ /* 0x0009e20000100800 */
[----:B---3--:R-:W-:-:S03]  /*0900*/  SHF.R.S32.HI R0, RZ, 0x1f, R0 ;  /* 0x0000001fff007819 */ /* 0x008fc60000011400 */
[----:B------:R4:W-:Y:S04]  /*0910*/  STL [R1+0x7c], R2 ;  /* 0x00007c0201007387 */ /* 0x0009e80000100800 */
[----:B------:R4:W-:Y:S02]  /*0920*/  STL [R1+0x78], R0 ;  /* 0x0000780001007387 */ /* 0x0009e40000100800 */
.L_x_3285:
[----:B----4-:R-:W2:Y:S01]  /*0930*/  LDL R4, [R1+0x74] ;  /* 0x0000740001047983 */ /* 0x010ea20000100800 */
        /* <DEDUP_REMOVED lines=11> */
[----:B------:R-:W-:-:S04]  /*09f0*/  MOV R0, c[0x0][0x56c] ;  /* 0x00015b0000007a02 */ /* 0x000fc80000000f00 */
[----:B------:R-:W-:Y:S02]  /*0a00*/  ISETP.NE.AND P0, PT, R0, 0x1, PT ;  /* 0x000000010000780c */ /* 0x000fe40003f05270 */
[----:B------:R-:W-:-:S11]  /*0a10*/  MOV R0, R2 ;  /* 0x0000000200007202 */ /* 0x000fd60000000f00 */
[----:B------:R-:W-:-:S05]  /*0a20*/  @P0 IMAD.HI.U32 R4, R2, c[0x0][0x570], RZ ;  /* 0x00015c0002040a27 */ /* 0x000fca00078e00ff */
[----:B------:R-:W-:-:S05]  /*0a30*/  @P0 SHF.R.U32.HI R0, RZ, c[0x0][0x574], R4 ;  /* 0x00015d00ff000a19 */ /* 0x000fca0000011604 */
[----:B------:R-:W-:Y:S01]  /*0a40*/  IMAD R4, R0, c[0x0][0x56c], RZ ;  /* 0x00015b0000047a24 */ /* 0x000fe200078e02ff */
[----:B------:R-:W-:Y:S05]  /*0a50*/  BRA `(.L_x_3210) ;  /* 0x0000006000007947 */ /* 0x000fea0003800000 */
.L_x_3209:
[----:B------:R-:W-:-:S04]  /*0a60*/  MOV R0, c[0x0][0x554] ;  /* 0x0001550000007a02 */ /* 0x000fc80000000f00 */
[----:B------:R-:W-:Y:S02]  /*0a70*/  ISETP.NE.AND P0, PT, R0, 0x1, PT ;  /* 0x000000010000780c */ /* 0x000fe40003f05270 */
[----:B------:R-:W-:-:S11]  /*0a80*/  MOV R0, R2 ;  /* 0x0000000200007202 */ /* 0x000fd60000000f00 */
[----:B------:R-:W-:-:S05]  /*0a90*/  @P0 IMAD.HI.U32 R4, R2, c[0x0][0x558], RZ ;  /* 0x0001560002040a27 */ /* 0x000fca00078e00ff */
[----:B------:R-:W-:-:S05]  /*0aa0*/  @P0 SHF.R.U32.HI R0, RZ, c[0x0][0x55c], R4 ;  /* 0x00015700ff000a19 */ /* 0x000fca0000011604 */
[----:B------:R-:W-:Y:S02]  /*0ab0*/  IMAD R4, R0, c[0x0][0x554], RZ ;  /* 0x0001550000047a24 */ /* 0x000fe400078e02ff */
.L_x_3210:
[----:B------:R-:W-:Y:S05]  /*0ac0*/  BSYNC B0 ;  /* 0x0000000000007941 */ /* 0x000fea0003800000 */
.L_x_3208:
[----:B------:R-:W-:Y:S01]  /*0ad0*/  IMAD.MOV.U32 R5, RZ, RZ, c[0x0][0x548] ;  /* 0x00015200ff057624 */ /* 0x000fe200078e00ff */
[----:B------:R-:W-:Y:S01]  /*0ae0*/  ISETP.NE.U32.AND P0, PT, RZ, c[0x0][0x370], PT ;  /* 0x0000dc00ff007a0c */ /* 0x000fe20003f05070 */
[----:B------:R-:W-:Y:S02]  /*0af0*/  IMAD.IADD R4, R2, 0x1, -R4 ;  /* 0x0000000102047824 */ /* 0x000fe400078e0a04 */
[----:B------:R-:W-:Y:S01]  /*0b00*/  IMAD.MOV.U32 R6, RZ, RZ, RZ ;  /* 0x000000ffff067224 */ /* 0x000fe200078e00ff */
        /* <DEDUP_REMOVED lines=8> */
[----:B------:R-:W-:Y:S01]  /*0b90*/  MOV R14, R0 ;  /* 0x00000000000e7202 */ /* 0x000fe20000000f00 */
[----:B------:R-:W-:Y:S04]  /*0ba0*/  STL [R1+0x48], R11 ;  /* 0x0000480b01007387 */ /* 0x000fe80000100800 */
[----:B------:R1:W2:Y:S01]  /*0bb0*/  @P0 LDG.E R6, [R2.64] ;  /* 0x0000000802060981 */ /* 0x0002a2000c1e1900 */
[----:B------:R-:W-:Y:S01]  /*0bc0*/  MOV R4, c[0x0][0x168] ;  /* 0x00005a0000047a02 */ /* 0x000fe20000000f00 */
[----:B------:R-:W-:Y:S03]  /*0bd0*/  BSSY B0, `(.L_x_3211) ;  /* 0x0000045000007945 */ /* 0x000fe60003800000 */
[----:B------:R-:W-:Y:S01]  /*0be0*/  IADD3 R4, -R4, 0x70, RZ ;  /* 0x0000007004047810 */ /* 0x000fe20007ffe1ff */
[----:B-1----:R-:W-:-:S05]  /*0bf0*/  IMAD.MOV.U32 R2, RZ, RZ, c[0x0][0x53c] ;  /* 0x00014f00ff027624 */ /* 0x002fca00078e00ff */
[----:B------:R-:W-:Y:S02]  /*0c00*/  ISETP.NE.AND P0, PT, R2, 0x1, PT ;  /* 0x000000010200780c */ /* 0x000fe40003f05270 */
[----:B------:R-:W-:-:S11]  /*0c10*/  LOP3.LUT R2, R0, 0x1ffffff, RZ, 0x3c, !PT ;  /* 0x01ffffff00027812 */ /* 0x000fd600078e3cff */
[----:B------:R-:W-:Y:S01]  /*0c20*/  @P0 IMAD.HI.U32 R3, R0, c[0x0][0x540], RZ ;  /* 0x0001500000030a27 */ /* 0x000fe200078e00ff */
[----:B------:R-:W-:-:S03]  /*0c30*/  IADD3 R0, R2, c[0x0][0x53c], RZ ;  /* 0x00014f0002007a10 */ /* 0x000fc60007ffe0ff */
[----:B------:R-:W-:Y:S01]  /*0c40*/  IMAD.MOV.U32 R2, RZ, RZ, c[0x0][0x2c4] ;  /* 0x0000b100ff027624 */ /* 0x000fe200078e00ff */
[----:B------:R-:W-:Y:S01]  /*0c50*/  @P0 SHF.R.U32.HI R14, RZ, c[0x0][0x544], R3 ;  /* 0x00015100ff0e0a19 */ /* 0x000fe20000011603 */
[----:B------:R-:W-:-:S03]  /*0c60*/  IMAD.MOV.U32 R3, RZ, RZ, c[0x0][0x2ac] ;  /* 0x0000ab00ff037624 */ /* 0x000fc600078e00ff */
[----:B------:R-:W-:Y:S01]  /*0c70*/  ISETP.NE.AND P2, PT, R2, 0x1, PT ;  /* 0x000000010200780c */ /* 0x000fe20003f45270 */
[----:B------:R-:W-:Y:S01]  /*0c80*/  IMAD R0, R14, c[0x0][0x53c], R0 ;  /* 0x00014f000e007a24 */ /* 0x000fe200078e0200 */
[----:B------:R-:W-:Y:S01]  /*0c90*/  STL [R1+0x50], R14 ;  /* 0x0000500e01007387 */ /* 0x000fe20000100800 */
[C---:B------:R-:W-:Y:S02]  /*0ca0*/  IMAD R5, R3.reuse, c[0x0][0x1d0], RZ ;  /* 0x0000740003057a24 */ /* 0x040fe400078e02ff */
[----:B------:R-:W-:Y:S02]  /*0cb0*/  IMAD.SHL.U32 R13, R0, 0x80, RZ ;  /* 0x00000080000d7824 */ /* 0x000fe400078e00ff */
[----:B------:R-:W-:Y:S01]  /*0cc0*/  IMAD R3, R3, c[0x0][0x1d0], R4 ;  /* 0x0000740003037a24 */ /* 0x000fe200078e0204 */
[----:B------:R-:W-:Y:S02]  /*0cd0*/  IADD3 R5, R5, 0x6f, RZ ;  /* 0x0000006f05057810 */ /* 0x000fe40007ffe0ff */
[----:B------:R-:W-:Y:S01]  /*0ce0*/  IADD3 R0, R13, 0x7f, RZ ;  /* 0x0000007f0d007810 */ /* 0x000fe20007ffe0ff */
[----:B------:R-:W-:Y:S01]  /*0cf0*/  STL [R1+0x70], R13 ;  /* 0x0000700d01007387 */ /* 0x000fe20000100800 */
[----:B------:R-:W-:-:S03]  /*0d00*/  MOV R4, RZ ;  /* 0x000000ff00047202 */ /* 0x000fc60000000f00 */
[----:B------:R-:W-:-:S04]  /*0d10*/  @P2 IMAD.HI.U32 R2, R0, c[0x0][0x2c8], RZ ;  /* 0x0000b20000022a27 */ /* 0x000fc800078e00ff */
[----:B------:R-:W-:Y:S01]  /*0d20*/  IMAD.HI R4, R5, -0x6db6db6d, R4 ;  /* 0x9249249305047827 */ /* 0x000fe200078e0204 */
[----:B------:R-:W-:-:S03]  /*0d30*/  @P2 SHF.R.U32.HI R0, RZ, c[0x0][0x2cc], R2 ;  /* 0x0000b300ff002a19 */ /* 0x000fc60000011602 */
[----:B------:R-:W-:Y:S02]  /*0d40*/  IMAD.MOV.U32 R2, RZ, RZ, RZ ;  /* 0x000000ffff027224 */ /* 0x000fe400078e00ff */
[----:B------:R-:W-:Y:S01]  /*0d50*/  IMAD.IADD R3, R3, 0x1, R0 ;  /* 0x0000000103037824 */ /* 0x000fe200078e0200 */
[----:B------:R-:W-:-:S03]  /*0d60*/  SHF.R.U32.HI R0, RZ, 0x1f, R4 ;  /* 0x0000001fff007819 */ /* 0x000fc60000011604 */
[----:B------:R-:W-:Y:S01]  /*0d70*/  IMAD.HI R2, R3, -0x6db6db6d, R2 ;  /* 0x9249249303027827 */ /* 0x000fe200078e0202 */
[----:B------:R-:W-:-:S03]  /*0d80*/  LEA.HI.SX32 R4, R4, R0, 0x1a ;  /* 0x0000000004047211 */ /* 0x000fc600078fd2ff */
[----:B------:R-:W-:-:S04]  /*0d90*/  IMAD.MOV R0, RZ, RZ, -R11 ;  /* 0x000000ffff007224 */ /* 0x000fc800078e0a0b */
[----:B------:R-:W-:Y:S01]  /*0da0*/  IMAD R12, R0, c[0x0][0x548], R7 ;  /* 0x00015200000c7a24 */ /* 0x000fe200078e0207 */
[----:B--2---:R1:W-:Y:S04]  /*0db0*/  STL [R1+0x1c], R6 ;  /* 0x00001c0601007387 */ /* 0x0043e80000100800 */
[----:B------:R2:W-:Y:S01]  /*0dc0*/  STL [R1+0x4c], R12 ;  /* 0x00004c0c01007387 */ /* 0x0005e20000100800 */
[----:B-1----:R-:W-:-:S04]  /*0dd0*/  SHF.R.U32.HI R6, RZ, 0x1f, R2 ;  /* 0x0000001fff067819 */ /* 0x002fc80000011602 */
[----:B------:R-:W-:Y:S02]  /*0de0*/  LEA.HI.SX32 R6, R2, R6, 0x1a ;  /* 0x0000000602067211 */ /* 0x000fe400078fd2ff */
[----:B------:R-:W-:Y:S02]  /*0df0*/  MOV R2, RZ ;  /* 0x000000ff00027202 */ /* 0x000fe40000000f00 */
[----:B------:R-:W-:-:S04]  /*0e00*/  IMNMX R6, R4, R6, PT ;  /* 0x0000000604067217 */ /* 0x000fc80003800200 */
[----:B------:R-:W-:-:S13]  /*0e10*/  ISETP.GE.AND P0, PT, R6, 0x1, PT ;  /* 0x000000010600780c */ /* 0x000fda0003f06270 */
[----:B------:R-:W-:Y:S05]  /*0e20*/  @!P0 BRA `(.L_x_3212) ;  /* 0x000001f000008947 */ /* 0x000fea0003800000 */
[----:B--2---:R-:W-:-:S04]  /*0e30*/  SHF.R.U32.HI R0, RZ, 0x10, R14 ;  /* 0x00000010ff007819 */ /* 0x004fc8000001160e */
[----:B------:R-:W-:-:S04]  /*0e40*/  ISETP.NE.AND P0, PT, R0, RZ, PT ;  /* 0x000000ff0000720c */ /* 0x000fc80003f05270 */
[----:B------:R-:W-:-:S04]  /*0e50*/  SEL R0, R0, c[0x0][0x338], P0 ;  /* 0x0000ce0000007a07 */ /* 0x000fc80000000000 */
[-C--:B------:R-:W-:Y:S02]  /*0e60*/  IABS R3, R0.reuse ;  /* 0x0000000000037213 */ /* 0x080fe40000000000 */
[----:B------:R-:W-:Y:S02]  /*0e70*/  IADD3 R7, R0, -0x1, R6 ;  /* 0xffffffff00077810 */ /* 0x000fe40007ffe006 */
[----:B------:R-:W1:Y:S02]  /*0e80*/  I2F.RP R4, R3 ;  /* 0x0000000300047306 */ /* 0x000e640000209400 */
[----:B------:R-:W-:Y:S02]  /*0e90*/  IABS R10, R7 ;  /* 0x00000007000a7213 */ /* 0x000fe40000000000 */
[----:B------:R-:W-:-:S04]  /*0ea0*/  LOP3.LUT R7, R7, R0, RZ, 0x3c, !PT ;  /* 0x0000000007077212 */ /* 0x000fc800078e3cff */
[----:B------:R-:W-:Y:S01]  /*0eb0*/  ISETP.GE.AND P0, PT, R7, RZ, PT ;  /* 0x000000ff0700720c */ /* 0x000fe20003f06270 */
[----:B-1----:R-:W1:Y:S02]  /*0ec0*/  MUFU.RCP R4, R4 ;  /* 0x0000000400047308 */ /* 0x002e640000001000 */
[----:B-1----:R-:W-:-:S06]  /*0ed0*/  IADD3 R4, R4, 0xffffffe, RZ ;  /* 0x0ffffffe04047810 */ /* 0x002fcc0007ffe0ff */
[----:B------:R-:W1:Y:S02]  /*0ee0*/  F2I.FTZ.U32.TRUNC.NTZ R5, R4 ;  /* 0x0000000400057305 */ /* 0x000e64000021f000 */
[----:B-1----:R-:W-:Y:S02]  /*0ef0*/  IMAD.MOV R2, RZ, RZ, -R5 ;  /* 0x000000ffff027224 */ /* 0x002fe400078e0a05 */
[----:B------:R-:W-:Y:S02]  /*0f00*/  IMAD.MOV.U32 R4, RZ, RZ, RZ ;  /* 0x000000ffff047224 */ /* 0x000fe400078e00ff */
        /* <DEDUP_REMOVED lines=16> */
[----:B------:R-:W-:Y:S02]  /*1010*/  @!P1 LOP3.LUT R2, RZ, R0, RZ, 0x33, !PT ;  /* 0x00000000ff029212 */ /* 0x000fe400078e33ff */
.L_x_3212:
[----:B--2---:R-:W-:Y:S05]  /*1020*/  BSYNC B0 ;  /* 0x0000000000007941 */ /* 0x004fea0003800000 */
.L_x_3211:
[----:B------:R-:W-:Y:S01]  /*1030*/  LOP3.LUT R0, R14, 0xffff, RZ, 0xc0, !PT ;  /* 0x0000ffff0e007812 */ /* 0x000fe200078ec0ff */
[----:B------:R-:W-:Y:S01]  /*1040*/  CS2R R20, SRZ ;  /* 0x0000000000147805 */ /* 0x000fe2000001ff00 */
[----:B------:R-:W-:Y:S01]  /*1050*/  CS2R R22, SRZ ;  /* 0x0000000000167805 */ /* 0x000fe2000001ff00 */
[----:B------:R-:W-:Y:S01]  /*1060*/  CS2R R126, SRZ ;  /* 0x00000000007e7805 */ /* 0x000fe2000001ff00 */
[----:B------:R-:W-:Y:S01]  /*1070*/  CS2R R124, SRZ ;  /* 0x00000000007c7805 */ /* 0x000fe2000001ff00 */
        /* <DEDUP_REMOVED lines=37> */
[----:B-1----:R-:W-:-:S04]  /*12d0*/  ISETP.NE.U32.AND P0, PT, RZ, c[0x0][0x340], PT ;  /* 0x0000d000ff007a0c */ /* 0x002fc80003f05070 */
[----:B------:R-:W-:-:S13]  /*12e0*/  ISETP.NE.AND.EX P0, PT, RZ, c[0x0][0x344], PT, P0 ;  /* 0x0000d100ff007a0c */ /* 0x000fda0003f05300 */
[----:B------:R-:W-:Y:S05]  /*12f0*/  @!P0 BRA `(.L_x_3214) ;  /* 0x0000004000008947 */ /* 0x000fea0003800000 */
[----:B------:R-:W-:-:S05]  /*1300*/  MOV R2, 0x4 ;  /* 0x0000000400027802 */ /* 0x000fca0000000f00 */
[----:B------:R-:W-:-:S05]  /*1310*/  IMAD.WIDE R2, R11, R2, c[0x0][0x340] ;  /* 0x0000d0000b027625 */ /* 0x000fca00078e0202 */
[----:B------:R1:W5:Y:S01]  /*1320*/  LDG.E R8, [R2.64] ;  /* 0x0000000802087981 */ /* 0x000362000c1e1900 */
[----:B------:R-:W-:Y:S05]  /*1330*/  BRA `(.L_x_3215) ;  /* 0x0000001000007947 */ /* 0x000fea0003800000 */
.L_x_3214:
[----:B------:R-:W-:Y:S02]  /*1340*/  MOV R8, R11 ;  /* 0x0000000b00087202 */ /* 0x000fe40000000f00 */
.L_x_3215:
[----:B------:R-:W2:Y:S01]  /*1350*/  LDL R0, [R1+0x14] ;  /* 0x0000140001007983 */ /* 0x000ea20000100800 */
[----:B------:R-:W-:Y:S01]  /*1360*/  SHF.R.S32.HI R78, RZ, 0x1f, R12 ;  /* 0x0000001fff4e7819 */ /* 0x000fe2000001140c */
[----:B-1----:R-:W-:Y:S01]  /*1370*/  IMAD.WIDE.U32 R2, R12, c[0x0][0x1b8], RZ ;  /* 0x00006e000c027a25 */ /* 0x002fe200078e00ff */
[----:B------:R-:W-:Y:S02]  /*1380*/  SHF.R.S32.HI R6, RZ, 0x1f, R11 ;  /* 0x0000001fff067819 */ /* 0x000fe4000001140b */
[----:B------:R-:W-:Y:S01]  /*1390*/  ISETP.GE.AND P3, PT, R243, c[0x0][0x198], PT ;  /* 0x00006600f3007a0c */ /* 0x000fe20003f66270 */
[----:B------:R-:W-:Y:S01]  /*13a0*/  IMAD R5, R78, c[0x0][0x1b8], RZ ;  /* 0x00006e004e057a24 */ /* 0x000fe200078e02ff */
[----:B------:R-:W-:Y:S01]  /*13b0*/  IADD3 R178, R245, -0x1, RZ ;  /* 0xfffffffff5b27810 */ /* 0x000fe20007ffe0ff */
[----:B------:R-:W-:Y:S02]  /*13c0*/  IMAD R6, R6, c[0x0][0x1c0], RZ ;  /* 0x0000700006067a24 */ /* 0x000fe400078e02ff */
[----:B------:R-:W-:-:S05]  /*13d0*/  IMAD R5, R12, c[0x0][0x1bc], R5 ;  /* 0x00006f000c057a24 */ /* 0x000fca00078e0205 */
[----:B------:R-:W-:-:S05]  /*13e0*/  IADD3 R3, R3, R5, RZ ;  /* 0x0000000503037210 */ /* 0x000fca0007ffe0ff */
[----:B------:R-:W-:Y:S01]  /*13f0*/  IMAD.WIDE.U32 R2, R11, c[0x0][0x1c0], R2 ;  /* 0x000070000b027a25 */ /* 0x000fe200078e0002 */
[----:B--2---:R-:W-:-:S04]  /*1400*/  IADD3 R4, R0, R13, RZ ;  /* 0x0000000d00047210 */ /* 0x004fc80007ffe0ff */
[----:B------:R-:W-:Y:S01]  /*1410*/  MOV R0, R4 ;  /* 0x0000000400007202 */ /* 0x000fe20000000f00 */
[----:B------:R-:W-:-:S05]  /*1420*/  @P2 IMAD.HI.U32 R7, R4, c[0x0][0x2c8], RZ ;  /* 0x0000b20004072a27 */ /* 0x000fca00078e00ff */
[----:B------:R-:W-:Y:S01]  /*1430*/  @P2 SHF.R.U32.HI R0, RZ, c[0x0][0x2cc], R7 ;  /* 0x0000b300ff002a19 */ /* 0x000fe20000011607 */
[----:B------:R-:W-:-:S03]  /*1440*/  IMAD R7, R11, c[0x0][0x1c4], R6 ;  /* 0x000071000b077a24 */ /* 0x000fc600078e0206 */
        /* <DEDUP_REMOVED lines=17> */
.L_x_3286:
[----:B------:R-:W-:Y:S05]  /*1560*/  BRA.DIV ~URZ, `(.L_x_3217) ;  /* 0x00011b127f007947 */ /* 0x000fea000b800000 */
[----:B------:R3:W4:Y:S02]  /*1570*/  SHFL.IDX PT, R2, R5, RZ, 0x181f ;  /* 0x00181fff05027589 */ /* 0x00072400000e0000 */
.L_x_3287:
[----:B---3--:R-:W3:Y:S04]  /*1580*/  LDL R3, [R1+0x70] ;  /* 0x0000700001037983 */ /* 0x008ee80000100800 */
[----:B------:R-:W1:Y:S02]  /*1590*/  S2R R7, SR_TID.X ;  /* 0x0000000000077919 */ /* 0x000e640000002100 */
[----:B-1----:R-:W-:-:S04]  /*15a0*/  SHF.R.S32.HI R0, RZ, 0x1f, R7 ;  /* 0x0000001fff007819 */ /* 0x002fc80000011407 */
[----:B------:R-:W-:Y:S01]  /*15b0*/  LEA.HI R0, R0, R7, RZ, 0x3 ;  /* 0x0000000700007211 */ /* 0x000fe200078f18ff */
[----:B------:R-:W-:-:S03]  /*15c0*/  IMAD.MOV.U32 R7, RZ, RZ, c[0x0][0x2c4] ;  /* 0x0000b100ff077624 */ /* 0x000fc600078e00ff */
        /* <DEDUP_REMOVED lines=13> */
.L_x_3219:
[----:B------:R-:W-:Y:S05]  /*16a0*/  BSYNC B0 ;  /* 0x0000000000007941 */ /* 0x000fea0003800000 */
.L_x_3218:
[----:B------:R-:W-:Y:S05]  /*16b0*/  BRA.DIV ~URZ, `(.L_x_3220) ;  /* 0x00011a327f007947 */ /* 0x000fea000b800000 */
[----:B--2---:R2:W3:Y:S04]  /*16c0*/  SHFL.IDX PT, R6, R4, 0x1, 0x181f ;  /* 0x00381f0004067f89 */ /* 0x0044e800000e0000 */
[----:B-1--4-:R2:W1:Y:S02]  /*16d0*/  SHFL.IDX PT, R2, R5, 0x1, 0x181f ;  /* 0x00381f0005027f89 */ /* 0x01246400000e0000 */
.L_x_3288:
        /* <DEDUP_REMOVED lines=11> */
.L_x_3222:
[----:B------:R-:W-:Y:S05]  /*1790*/  BSYNC B0 ;  /* 0x0000000000007941 */ /* 0x000fea0003800000 */
.L_x_3221:
[----:B------:R-:W-:Y:S05]  /*17a0*/  BRA.DIV ~URZ, `(.L_x_3223) ;  /* 0x00011a127f007947 */ /* 0x000fea000b800000 */
[----:B---3--:R3:W4:Y:S02]  /*17b0*/  SHFL.IDX PT, R6, R4, 0x2, 0x181f ;  /* 0x00581f0004067f89 */ /* 0x00872400000e0000 */
.L_x_3289:
[----:B------:R-:W-:Y:S05]  /*17c0*/  BRA.DIV ~URZ, `(.L_x_3224) ;  /* 0x00011a627f007947 */ /* 0x000fea000b800000 */
[----:B-1----:R1:W2:Y:S02]  /*17d0*/  SHFL.IDX PT, R2, R5, 0x2, 0x181f ;  /* 0x00581f0005027f89 */ /* 0x0022a400000e0000 */
.L_x_3290:
        /* <DEDUP_REMOVED lines=11> */
.L_x_3226:
[----:B------:R-:W-:Y:S05]  /*1890*/  BSYNC B0 ;  /* 0x0000000000007941 */ /* 0x000fea0003800000 */
.L_x_3225:
[----:B------:R-:W-:Y:S05]  /*18a0*/  BRA.DIV ~URZ, `(.L_x_3227) ;  /* 0x000119f27f007947 */ /* 0x000fea000b800000 */
[----:B----4-:R4:W1:Y:S04]  /*18b0*/  SHFL.IDX PT, R6, R4, 0x3, 0x181f ;  /* 0x00781f0004067f89 */ /* 0x01086800000e0000 */
[----:B--2---:R4:W2:Y:S02]  /*18c0*/  SHFL.IDX PT, R2, R5, 0x3, 0x181f ;  /* 0x00781f0005027f89 */ /* 0x0048a400000e0000 */
.L_x_3291:
        /* <DEDUP_REMOVED lines=11> */
.L_x_3229:
[----:B------:R-:W-:Y:S05]  /*1980*/  BSYNC B0 ;  /* 0x0000000000007941 */ /* 0x000fea0003800000 */
.L_x_3228:
[----:B------:R-:W-:Y:S05]  /*1990*/  BRA.DIV ~URZ, `(.L_x_3230) ;  /* 0x000119d27f007947 */ /* 0x000fea000b800000 */
[----:B-1----:R1:W3:Y:S02]  /*19a0*/  SHFL.IDX PT, R6, R4, 0x4, 0x181f ;  /* 0x00981f0004067f89 */ /* 0x0022e400000e0000 */
.L_x_3292:
[----:B------:R-:W-:Y:S05]  /*19b0*/  BRA.DIV ~URZ, `(.L_x_3231) ;  /* 0x00011a227f007947 */ /* 0x000fea000b800000 */
[----:B--2---:R2:W1:Y:S02]  /*19c0*/  SHFL.IDX PT, R2, R5, 0x4, 0x181f ;  /* 0x00981f0005027f89 */ /* 0x00446400000e0000 */
.L_x_3293:
        /* <DEDUP_REMOVED lines=11> */
.L_x_3233:
[----:B------:R-:W-:Y:S05]  /*1a80*/  BSYNC B0 ;  /* 0x0000000000007941 */ /* 0x000fea0003800000 */
.L_x_3232:
[----:B------:R-:W-:Y:S05]  /*1a90*/  BRA.DIV ~URZ, `(.L_x_3234) ;  /* 0x000119b27f007947 */ /* 0x000fea000b800000 */
[----:B---3--:R3:W2:Y:S04]  /*1aa0*/  SHFL.IDX PT, R6, R4, 0x5, 0x181f ;  /* 0x00b81f0004067f89 */ /* 0x0086a800000e0000 */
[----:B-1----:R3:W1:Y:S02]  /*1ab0*/  SHFL.IDX PT, R2, R5, 0x5, 0x181f ;  /* 0x00b81f0005027f89 */ /* 0x00266400000e0000 */
.L_x_3294:
        /* <DEDUP_REMOVED lines=11> */
.L_x_3236:
[----:B------:R-:W-:Y:S05]  /*1b70*/  BSYNC B0 ;  /* 0x0000000000007941 */ /* 0x000fea0003800000 */
.L_x_3235:
[----:B------:R-:W-:Y:S05]  /*1b80*/  BRA.DIV ~URZ, `(.L_x_3237) ;  /* 0x000119927f007947 */ /* 0x000fea000b800000 */
[----:B--2---:R2:W3:Y:S02]  /*1b90*/  SHFL.IDX PT, R6, R4, 0x6, 0x181f ;  /* 0x00d81f0004067f89 */ /* 0x0044e400000e0000 */
.L_x_3295:
[----:B------:R-:W-:Y:S05]  /*1ba0*/  BRA.DIV ~URZ, `(.L_x_3238) ;  /* 0x000119e27f007947 */ /* 0x000fea000b800000 */
[----:B-1----:R1:W2:Y:S02]  /*1bb0*/  SHFL.IDX PT, R2, R5, 0x6, 0x181f ;  /* 0x00d81f0005027f89 */ /* 0x0022a400000e0000 */
.L_x_3296:
        /* <DEDUP_REMOVED lines=11> */
.L_x_3240:
[----:B------:R-:W-:Y:S05]  /*1c70*/  BSYNC B0 ;  /* 0x0000000000007941 */ /* 0x000fea0003800000 */
.L_x_3239:
[----:B------:R-:W-:Y:S05]  /*1c80*/  BRA.DIV ~URZ, `(.L_x_3241) ;  /* 0x000119727f007947 */ /* 0x000fea000b800000 */
[----:B--234-:R-:W2:Y:S04]  /*1c90*/  SHFL.IDX PT, R4, R4, 0x7, 0x181f ;  /* 0x00f81f0004047f89 */ /* 0x01cea800000e0000 */
[----:B------:R3:W4:Y:S02]  /*1ca0*/  SHFL.IDX PT, R2, R5, 0x7, 0x181f ;  /* 0x00f81f0005027f89 */ /* 0x00072400000e0000 */
.L_x_3297:
        /* <DEDUP_REMOVED lines=19> */
[----:B-1-3--:R-:W3:Y:S01]  /*1de0*/  LDL R5, [R1+0x1c] ;  /* 0x00001c0001057983 */ /* 0x00aee20000100800 */
[----:B------:R-:W-:Y:S01]  /*1df0*/  IMAD.MOV.U32 R6, RZ, RZ, 0x70 ;  /* 0x00000070ff067424 */ /* 0x000fe200078e00ff */
[----:B------:R-:W-:-:S02]  /*1e00*/  ULDC UR4, c[0x0][0x2b8] ;  /* 0x0000ae0000047ab9 */ /* 0x000fc40000000800 */
[----:B------:R-:W-:Y:S01]  /*1e10*/  UISETP.NE.AND UP0, UPT, UR4, 0x1, UPT ;  /* 0x000000010400788c */ /* 0x000fe2000bf05270 */
[----:B------:R-:W-:Y:S01]  /*1e20*/  IMAD R177, R245, R6, -0x70 ;  /* 0xffffff90f5b17424 */ /* 0x000fe200078e0206 */
[----:B------:R-:W4:Y:S01]  /*1e30*/  LDL R79, [R1+0x4c] ;  /* 0x00004c00014f7983 */ /* 0x000f220000100800 */
[----:B------:R-:W-:-:S03]  /*1e40*/  IMAD.MOV.U32 R9, RZ, RZ, c[0x0][0x2ac] ;  /* 0x0000ab00ff097624 */ /* 0x000fc600078e00ff */
[----:B------:R-:W-:Y:S01]  /*1e50*/  PLOP3.LUT P1, PT, PT, PT, UP0, 0x80, 0x0 ;  /* 0x000000000000781c */ /* 0x000fe20003f2f008 */
[----:B------:R-:W-:Y:S01]  /*1e60*/  IMAD R9, R9, c[0x0][0x1d0], RZ ;  /* 0x0000740009097a24 */ /* 0x000fe200078e02ff */
[----:B------:R-:W-:Y:S01]  /*1e70*/  BAR.SYNC.DEFER_BLOCKING 0x0 ;  /* 0x0000000000007b1d */ /* 0x000fe20000010000 */
[----:B------:R-:W-:Y:S01]  /*1e80*/  PLOP3.LUT P0, PT, PT, PT, UP0, 0x80, 0x0 ;  /* 0x000000000000781c */ /* 0x000fe20003f0f008 */
[----:B------:R-:W-:Y:S02]  /*1e90*/  IMAD.MOV.U32 R244, RZ, RZ, RZ ;  /* 0x000000fffff47224 */ /* 0x000fe400078e00ff */
[----:B--2---:R-:W-:-:S05]  /*1ea0*/  IMAD.IADD R2, R204, 0x1, R177 ;  /* 0x00000001cc027824 */ /* 0x004fca00078e02b1 */
[C---:B------:R-:W-:Y:S01]  /*1eb0*/  ISETP.GE.AND P3, PT, R2.reuse, R9, PT ;  /* 0x000000090200720c */ /* 0x040fe20003f66270 */
[----:B---3--:R-:W-:-:S03]  /*1ec0*/  IMAD.IADD R2, R2, 0x1, R5 ;  /* 0x0000000102027824 */ /* 0x008fc600078e0205 */
        /* <DEDUP_REMOVED lines=10> */
[----:B------:R-:W-:-:S05]  /*1f70*/  IMAD R246, R0, c[0x0][0x2b8], R2 ;  /* 0x0000ae0000f67a24 */ /* 0x000fca00078e0202 */
[----:B------:R-:W-:Y:S01]  /*1f80*/  SHF.R.S32.HI R76, RZ, 0x1f, R246 ;  /* 0x0000001fff4c7819 */ /* 0x000fe200000114f6 */
[----:B------:R-:W-:-:S04]  /*1f90*/  IMAD.WIDE.U32 R2, R246, c[0x0][0x1e0], RZ ;  /* 0x00007800f6027a25 */ /* 0x000fc800078e00ff */
[----:B------:R-:W-:-:S04]  /*1fa0*/  IMAD R0, R76, c[0x0][0x1e0], RZ ;  /* 0x000078004c007a24 */ /* 0x000fc800078e02ff */
[----:B------:R-:W-:-:S05]  /*1fb0*/  IMAD R0, R246, c[0x0][0x1e4], R0 ;  /* 0x00007900f6007a24 */ /* 0x000fca00078e0200 */
[----:B------:R-:W-:Y:S01]  /*1fc0*/  IADD3 R3, R3, R0, RZ ;  /* 0x0000000003037210 */ /* 0x000fe20007ffe0ff */
[----:B------:R-:W-:Y:S02]  /*1fd0*/  IMAD R0, R78, c[0x0][0x1e8], RZ ;  /* 0x00007a004e007a24 */ /* 0x000fe400078e02ff */
[----:B----4-:R-:W-:-:S04]  /*1fe0*/  IMAD.WIDE.U32 R8, R79, c[0x0][0x1e8], RZ ;  /* 0x00007a004f087a25 */ /* 0x010fc800078e00ff */
[----:B------:R-:W-:Y:S01]  /*1ff0*/  IMAD R0, R79, c[0x0][0x1ec], R0 ;  /* 0x00007b004f007a24 */ /* 0x000fe200078e0200 */
[----:B------:R3:W-:Y:S03]  /*2000*/  STL.64 [R1+0x20], R8 ;  /* 0x0000200801007387 */ /* 0x0007e60000100a00 */
[----:B------:R-:W-:Y:S02]  /*2010*/  IMAD.IADD R247, R9, 0x1, R0 ;  /* 0x0000000109f77824 */ /* 0x000fe400078e0200 */
[----:B---3--:R-:W3:Y:S01]  /*2020*/  S2R R9, SR_TID.X ;  /* 0x0000000000097919 */ /* 0x008ee20000002100 */
[----:B------:R-:W-:Y:S02]  /*2030*/  IMAD.MOV.U32 R176, RZ, RZ, c[0x0][0x2ac] ;  /* 0x0000ab00ffb07624 */ /* 0x000fe400078e00ff */
[----:B-1----:R-:W-:-:S04]  /*2040*/  IMAD R5, R245, -0x70, R6 ;  /* 0xffffff90f5057824 */ /* 0x002fc800078e0206 */
[----:B------:R-:W-:Y:S01]  /*2050*/  IMAD R176, R176, c[0x0][0x1d0], R5 ;  /* 0x00007400b0b07a24 */ /* 0x000fe200078e0205 */
[----:B---3--:R-:W-:-:S04]  /*2060*/  SHF.R.S32.HI R7, RZ, 0x1f, R9 ;  /* 0x0000001fff077819 */ /* 0x008fc80000011409 */
[----:B------:R-:W-:-:S04]  /*2070*/  LEA.HI R7, R7, R9, RZ, 0x3 ;  /* 0x0000000907077211 */ /* 0x000fc800078f18ff */
[----:B------:R-:W-:Y:S02]  /*2080*/  SHF.R.S32.HI R7, RZ, 0x3, R7 ;  /* 0x00000003ff077819 */ /* 0x000fe40000011407 */
[----:B------:R-:W-:Y:S02]  /*2090*/  ISETP.GE.AND P3, PT, R243, c[0x0][0x1d4], PT ;  /* 0x00007500f3007a0c */ /* 0x000fe40003f66270 */
        /* <DEDUP_REMOVED lines=9> */
[----:B------:R-:W-:-:S03]  /*2130*/  IMAD.IADD R2, R176, 0x1, -R7 ;  /* 0x00000001b0027824 */ /* 0x000fc600078e0a07 */
[----:B------:R-:W2:Y:S04]  /*2140*/  SHFL.IDX PT, R5, R3, RZ, 0x181f ;  /* 0x00181fff03057589 */ /* 0x000ea800000e0000 */
[----:B------:R-:W3:Y:S01]  /*2150*/  SHFL.IDX PT, R6, R0, 0x1, 0x181f ;  /* 0x00381f0000067f89 */ /* 0x000ee200000e0000 */
[----:B------:R-:W-:-:S03]  /*2160*/  ISETP.GE.AND P0, PT, R2, 0x1, PT ;  /* 0x000000010200780c */ /* 0x000fc60003f06270 */
[----:B------:R-:W4:Y:S04]  /*2170*/  SHFL.IDX PT, R7, R0, 0x2, 0x181f ;  /* 0x00581f0000077f89 */ /* 0x000f2800000e0000 */
[----:B------:R-:W5:Y:S01]  /*2180*/  SHFL.IDX PT, R8, R3, 0x1, 0x181f ;  /* 0x00381f0003087f89 */ /* 0x000f6200000e0000 */
[----:B------:R-:W-:-:S03]  /*2190*/  ISETP.GE.AND P4, PT, R2, 0x11, PT ;  /* 0x000000110200780c */ /* 0x000fc60003f86270 */
[----:B------:R-:W4:Y:S01]  /*21a0*/  SHFL.IDX PT, R9, R3, 0x2, 0x181f ;  /* 0x00581f0003097f89 */ /* 0x000f2200000e0000 */
[----:B------:R-:W-:-:S03]  /*21b0*/  ISETP.GE.AND P1, PT, R2, 0x21, PT ;  /* 0x000000210200780c */ /* 0x000fc60003f26270 */
[----:B------:R-:W4:Y:S01]  /*21c0*/  SHFL.IDX PT, R10, R0, 0x3, 0x181f ;  /* 0x00781f00000a7f89 */ /* 0x000f2200000e0000 */
[----:B-1----:R-:W-:-:S03]  /*21d0*/  @P0 LEA R4, P5, R243, R4, 0x1 ;  /* 0x00000004f3040211 */ /* 0x002fc600078a08ff */
[----:B------:R-:W1:Y:S01]  /*21e0*/  SHFL.IDX PT, R11, R3, 0x3, 0x181f ;  /* 0x00781f00030b7f89 */ /* 0x000e6200000e0000 */
[----:B--2---:R-:W-:-:S03]  /*21f0*/  @P0 LEA.HI.X R5, R243, R5, R205, 0x1, P5 ;  /* 0x00000005f3050211 */ /* 0x004fc600028f0ccd */
[----:B------:R-:W2:Y:S01]  /*2200*/  SHFL.IDX PT, R13, R0, 0x4, 0x181f ;  /* 0x00981f00000d7f89 */ /* 0x000ea200000e0000 */
[----:B------:R-:W-:-:S03]  /*2210*/  ISETP.GE.AND P6, PT, R2, 0x31, PT ;  /* 0x000000310200780c */ /* 0x000fc60003fc6270 */
[----:B------:R-:W1:Y:S01]  /*2220*/  SHFL.IDX PT, R14, R3, 0x4, 0x181f ;  /* 0x00981f00030e7f89 */ /* 0x000e6200000e0000 */
[----:B---3--:R-:W-:-:S03]  /*2230*/  @P4 LEA R6, P5, R243, R6, 0x1 ;  /* 0x00000006f3064211 */ /* 0x008fc600078a08ff */
[----:B------:R-:W3:Y:S04]  /*2240*/  SHFL.IDX PT, R15, R0, 0x5, 0x181f ;  /* 0x00b81f00000f7f89 */ /* 0x000ee800000e0000 */
[----:B------:R4:W-:Y:S04]  /*2250*/  @P0 LDGSTS.E.BYPASS.LTC128B.128 [R242+0x3900], [R4.64], !P3 ;  /* 0x0390000004f20fae */ /* 0x0009e8000d901d48 */
[----:B------:R-:W1:Y:S04]  /*2260*/  SHFL.IDX PT, R12, R3, 0x5, 0x181f ;  /* 0x00b81f00030c7f89 */ /* 0x000e6800000e0000 */
[----:B------:R-:W1:Y:S04]  /*2270*/  SHFL.IDX PT, R0, R0, 0x6, 0x181f ;  /* 0x00d81f0000007f89 */ /* 0x000e6800000e0000 */
[----:B------:R-:W1:Y:S01]  /*2280*/  SHFL.IDX PT, R3, R3, 0x6, 0x181f ;  /* 0x00d81f0003037f89 */ /* 0x000e6200000e0000 */
[----:B----4-:R-:W-:-:S02]  /*2290*/  @P1 LEA R4, P0, R243, R7, 0x1 ;  /* 0x00000007f3041211 */ /* 0x010fc400078008ff */
[C-C-:B-----5:R-:W-:Y:S02]  /*22a0*/  @P4 LEA.HI.X R7, R243.reuse, R8, R205.reuse, 0x1, P5 ;  /* 0x00000008f3074211 */ /* 0x160fe400028f0ccd */
[C---:B------:R-:W-:Y:S02]  /*22b0*/  ISETP.GE.AND P5, PT, R2.reuse, 0x41, PT ;  /* 0x000000410200780c */ /* 0x040fe40003fa6270 */
[C---:B------:R-:W-:Y:S01]  /*22c0*/  @P1 LEA.HI.X R5, R243.reuse, R9, R205, 0x1, P0 ;  /* 0x00000009f3051211 */ /* 0x040fe200000f0ccd */
[----:B------:R3:W-:Y:S01]  /*22d0*/  @P4 LDGSTS.E.BYPASS.LTC128B.128 [R242+0x4100], [R6.64], !P3 ;  /* 0x0410000006f24fae */ /* 0x0007e2000d901d48 */
[C---:B------:R-:W-:Y:S02]  /*22e0*/  ISETP.GE.AND P4, PT, R2.reuse, 0x51, PT ;  /* 0x000000510200780c */ /* 0x040fe40003f86270 */
[----:B------:R-:W-:Y:S01]  /*22f0*/  @P6 LEA R10, P0, R243, R10, 0x1 ;  /* 0x0000000af30a6211 */ /* 0x000fe200078008ff */
[----:B------:R4:W-:Y:S01]  /*2300*/  @P1 LDGSTS.E.BYPASS.LTC128B.128 [R242+0x4900], [R4.64], !P3 ;  /* 0x0490000004f21fae */ /* 0x0009e2000d901d48 */
[----:B------:R-:W-:-:S02]  /*2310*/  ISETP.GE.AND P1, PT, R2, 0x61, PT ;  /* 0x000000610200780c */ /* 0x000fc40003f26270 */
[----:B-1----:R-:W-:-:S03]  /*2320*/  @P6 LEA.HI.X R11, R243, R11, R205, 0x1, P0 ;  /* 0x0000000bf30b6211 */ /* 0x002fc600000f0ccd */
[C---:B--2---:R-:W-:Y:S02]  /*2330*/  @P5 LEA R8, P0, R243.reuse, R13, 0x1 ;  /* 0x0000000df3085211 */ /* 0x044fe400078008ff */
[----:B------:R1:W-:Y:S02]  /*2340*/  @P6 LDGSTS.E.BYPASS.LTC128B.128 [R242+0x5100], [R10.64], !P3 ;  /* 0x051000000af26fae */ /* 0x0003e4000d901d48 */
[----:B------:R-:W-:-:S05]  /*2350*/  @P5 LEA.HI.X R9, R243, R14, R205, 0x1, P0 ;  /* 0x0000000ef3095211 */ /* 0x000fca00000f0ccd */
[----:B------:R1:W-:Y:S01]  /*2360*/  @P5 LDGSTS.E.BYPASS.LTC128B.128 [R242+0x5900], [R8.64], !P3 ;  /* 0x0590000008f25fae */ /* 0x0003e2000d901d48 */
[----:B---3--:R-:W-:-:S04]  /*2370*/  @P4 LEA R6, P0, R243, R15, 0x1 ;  /* 0x0000000ff3064211 */ /* 0x008fc800078008ff */
[C---:B------:R-:W-:Y:S02]  /*2380*/  @P4 LEA.HI.X R7, R243.reuse, R12, R205, 0x1, P0 ;  /* 0x0000000cf3074211 */ /* 0x040fe400000f0ccd */
[----:B----4-:R-:W-:-:S03]  /*2390*/  @P1 LEA R4, P0, R243, R0, 0x1 ;  /* 0x00000000f3041211 */ /* 0x010fc600078008ff */
[----:B------:R2:W-:Y:S01]  /*23a0*/  @P4 LDGSTS.E.BYPASS.LTC128B.128 [R242+0x6100], [R6.64], !P3 ;  /* 0x0610000006f24fae */ /* 0x0005e2000d901d48 */
[----:B------:R-:W-:-:S05]  /*23b0*/  @P1 LEA.HI.X R5, R243, R3, R205, 0x1, P0 ;  /* 0x00000003f3051211 */ /* 0x000fca00000f0ccd */
[----:B------:R2:W-:Y:S04]  /*23c0*/  @P1 LDGSTS.E.BYPASS.LTC128B.128 [R242+0x6900], [R4.64], !P3 ;  /* 0x0690000004f21fae */ /* 0x0005e8000d901d48 */
[----:B------:R-:W0:Y:S01]  /*23d0*/  LDGDEPBAR ;  /* 0x00000000000079af */ /* 0x000e220000000000 */
[----:B------:R-:W-:-:S04]  /*23e0*/  DEPBAR.LE SB0, 0x1 ;  /* 0x000080400000791a */ /* 0x000fc80000000000 */
[----:B------:R-:W-:-:S04]  /*23f0*/  DEPBAR.LE SB0, 0x0 ;  /* 0x000080000000791a */ /* 0x000fc80000000000 */
[----:B------:R-:W-:Y:S06]  /*2400*/  BAR.SYNC.DEFER_BLOCKING 0x0 ;  /* 0x0000000000007b1d */ /* 0x000fec0000010000 */
[----:B--2---:R-:W-:Y:S04]  /*2410*/  LDSM.16.M88.4 R4, [R231+0x2000] ;  /* 0x00200000e704783b */ /* 0x004fe80000000200 */
[----:B------:R-:W2:Y:S04]  /*2420*/  LDSM.16.M88.4 R40, [R224] ;  /* 0x00000000e028783b */ /* 0x000ea80000000200 */
[----:B------:R-:W3:Y:S04]  /*2430*/  LDSM.16.M88.4 R36, [R224+0x800] ;  /* 0x00080000e024783b */ /* 0x000ee80000000200 */
[----:B------:R-:W4:Y:S04]  /*2440*/  LDSM.16.M88.4 R32, [R224+0x1000] ;  /* 0x00100000e020783b */ /* 0x000f280000000200 */
[----:B------:R-:W5:Y:S04]  /*2450*/  LDSM.16.M88.4 R28, [R224+0x1800] ;  /* 0x00180000e01c783b */ /* 0x000f680000000200 */
[----:B------:R-:W2:Y:S04]  /*2460*/  LDSM.16.M88.4 R24, [R224+0x2000] ;  /* 0x00200000e018783b */ /* 0x000ea80000000200 */
[----:B------:R-:W2:Y:S04]  /*2470*/  LDSM.16.M88.4 R20, [R224+0x2800] ;  /* 0x00280000e014783b */ /* 0x000ea80000000200 */
[----:B------:R-:W3:Y:S04]  /*2480*/  LDSM.16.M88.4 R16, [R224+0x3000] ;  /* 0x00300000e010783b */ /* 0x000ee80000000200 */
[----:B-1----:R-:W1:Y:S01]  /*2490*/  LDSM.16.M88.4 R8, [R231] ;  /* 0x00000000e708783b */ /* 0x002e620000000200 */
[----:B------:R-:W-:-:S03]  /*24a0*/  IMAD R0, R76, c[0x0][0x208], RZ ;  /* 0x000082004c007a24 */ /* 0x000fc600078e02ff */
[----:B------:R-:W-:Y:S04]  /*24b0*/  LDSM.16.M88.4 R12, [R234+0x2000] ;  /* 0x00200000ea0c783b */ /* 0x000fe80000000200 */
[----:B------:R-:W-:Y:S04]  /*24c0*/  LDSM.16.M88.4 R96, [R240] ;  /* 0x00000000f060783b */ /* 0x000fe80000000200 */
[----:B------:R-:W1:Y:S04]  /*24d0*/  LDSM.16.M88.4 R128, [R236] ;  /* 0x00000000ec80783b */ /* 0x000e680000000200 */
[----:B------:R-:W1:Y:S04]  /*24e0*/  LDSM.16.M88.4 R84, [R235] ;  /* 0x00000000eb54783b */ /* 0x000e680000000200 */
[----:B------:R-:W1:Y:S04]  /*24f0*/  LDSM.16.M88.4 R88, [R241] ;  /* 0x00000000f158783b */ /* 0x000e680000000200 */
[----:B------:R-:W1:Y:S04]  /*2500*/  LDSM.16.M88.4 R104, [R239] ;  /* 0x00000000ef68783b */ /* 0x000e680000000200 */
[----:B------:R-:W1:Y:S04]  /*2510*/  LDSM.16.M88.4 R108, [R238] ;  /* 0x00000000ee6c783b */ /* 0x000e680000000200 */
[----:B------:R-:W1:Y:S01]  /*2520*/  LDSM.16.M88.4 R112, [R237] ;  /* 0x00000000ed70783b */ /* 0x000e620000000200 */
[----:B--2---:R-:W-:Y:S01]  /*2530*/  HMMA.16816.F32.BF16 R80, R4, R40, RZ ;  /* 0x000000280450723c */ /* 0x004fe200000418ff */
[----:B------:R-:W-:-:S07]  /*2540*/  IMAD R0, R246, c[0x0][0x20c], R0 ;  /* 0x00008300f6007a24 */ /* 0x000fce00078e0200 */
        /* <DEDUP_REMOVED lines=12> */
[----:B------:R-:W-:Y:S07]  /*2610*/  HMMA.16816.F32.BF16 R120, R4, R18, RZ ;  /* 0x000000120478723c */ /* 0x000fee00000418ff */
[----:B------:R-:W-:-:S04]  /*2620*/  IMAD.WIDE.U32 R4, R246, c[0x0][0x208], RZ ;  /* 0x00008200f6047a25 */ /* 0x000fc800078e00ff */
[----:B------:R-:W-:Y:S02]  /*2630*/  IMAD.IADD R5, R5, 0x1, R0 ;  /* 0x0000000105057824 */ /* 0x000fe400078e0200 */
[----:B------:R-:W-:Y:S01]  /*2640*/  IMAD R0, R78, c[0x0][0x210], RZ ;  /* 0x000084004e007a24 */ /* 0x000fe200078e02ff */
[----:B-1----:R-:W-:Y:S01]  /*2650*/  HMMA.16816.F32.BF16 R132, R8, R40, RZ ;  /* 0x000000280884723c */ /* 0x002fe200000418ff */
[----:B------:R-:W-:Y:S02]  /*2660*/  IMAD R3, R77, c[0x0][0x218], RZ ;  /* 0x000086004d037a24 */ /* 0x000fe400078e02ff */
[----:B------:R-:W-:Y:S02]  /*2670*/  IMAD R0, R79, c[0x0][0x214], R0 ;  /* 0x000085004f007a24 */ /* 0x000fe400078e0200 */
[----:B------:R-:W-:-:S04]  /*2680*/  IMAD.WIDE.U32 R4, R244, c[0x0][0x218], R4 ;  /* 0x00008600f4047a25 */ /* 0x000fc800078e0004 */
[----:B------:R-:W-:-:S04]  /*2690*/  IMAD.WIDE.U32 R40, R79, c[0x0][0x210], RZ ;  /* 0x000084004f287a25 */ /* 0x000fc800078e00ff */
[----:B------:R-:W-:Y:S02]  /*26a0*/  IMAD.IADD R6, R41, 0x1, R0 ;  /* 0x0000000129067824 */ /* 0x000fe400078e0200 */
[----:B------:R-:W-:Y:S01]  /*26b0*/  IMAD R0, R244, c[0x0][0x21c], R3 ;  /* 0x00008700f4007a24 */ /* 0x000fe200078e0203 */
[----:B------:R-:W-:-:S04]  /*26c0*/  IADD3 R3, P0, R4, R40, RZ ;  /* 0x0000002804037210 */ /* 0x000fc80007f1e0ff */
[----:B------:R-:W-:Y:S02]  /*26d0*/  IADD3.X R4, R6, R5, R0, P0, !PT ;  /* 0x0000000506047210 */ /* 0x000fe400007fe400 */
[----:B------:R-:W-:-:S04]  /*26e0*/  LEA R0, P0, R3, c[0x0][0x1f8], 0x1 ;  /* 0x00007e0003007a11 */ /* 0x000fc800078008ff */
[----:B------:R-:W-:Y:S02]  /*26f0*/  LEA.HI.X R3, R3, c[0x0][0x1fc], R4, 0x1, P0 ;  /* 0x00007f0003037a11 */ /* 0x000fe400000f0c04 */
[----:B------:R-:W1:Y:S04]  /*2700*/  SHFL.IDX PT, R4, R0, RZ, 0x181f ;  /* 0x00181fff00047589 */ /* 0x000e6800000e0000 */
[----:B------:R-:W-:Y:S04]  /*2710*/  STL [R1+0x38], R247 ;  /* 0x000038f701007387 */ /* 0x000fe80000100800 */
[----:B------:R-:W-:Y:S04]  /*2720*/  STL.64 [R1+0x30], R40 ;  /* 0x0000302801007387 */ /* 0x000fe80000100a00 */
[----:B------:R-:W-:Y:S04]  /*2730*/  STL [R1+0x40], R6 ;  /* 0x0000400601007387 */ /* 0x000fe80000100800 */
[----:B------:R-:W2:Y:S01]  /*2740*/  SHFL.IDX PT, R7, R3, RZ, 0x181f ;  /* 0x00181fff03077589 */ /* 0x000ea200000e0000 */
[C---:B------:R-:W-:Y:S03]  /*2750*/  HMMA.16816.F32.BF16 R156, R12.reuse, R128, R44 ;  /* 0x000000800c9c723c */ /* 0x040fe6000004182c */
[----:B------:R-:W-:Y:S04]  /*2760*/  SHFL.IDX PT, R5, R0, 0x1, 0x181f ;  /* 0x00381f0000057f89 */ /* 0x000fe800000e0000 */
[----:B------:R-:W3:Y:S01]  /*2770*/  SHFL.IDX PT, R6, R0, 0x2, 0x181f ;  /* 0x00581f0000067f89 */ /* 0x000ee200000e0000 */
        /* <DEDUP_REMOVED lines=13> */
[----:B------:R-:W-:Y:S04]  /*2850*/  SHFL.IDX PT, R12, R3, 0x1, 0x181f ;  /* 0x00381f00030c7f89 */ /* 0x000fe800000e0000 */
[----:B------:R-:W4:Y:S04]  /*2860*/  SHFL.IDX PT, R15, R3, 0x2, 0x181f ;  /* 0x00581f00030f7f89 */ /* 0x000f2800000e0000 */
[----:B------:R-:W5:Y:S01]  /*2870*/  SHFL.IDX PT, R13, R0, 0x4, 0x181f ;  /* 0x00981f00000d7f89 */ /* 0x000f6200000e0000 */
[----:B------:R-:W-:Y:S01]  /*2880*/  HMMA.16816.F32.BF16 R140, R8, R32, RZ ;  /* 0x00000020088c723c */ /* 0x000fe200000418ff */
[----:B------:R-:W-:-:S02]  /*2890*/  IMAD.SHL.U32 R179, R243, 0x2, RZ ;  /* 0x00000002f3b37824 */ /* 0x000fc400078e00ff */
[----:B------:R-:W-:Y:S05]  /*28a0*/  SHFL.IDX PT, R14, R0, 0x3, 0x181f ;  /* 0x00781f00000e7f89 */ /* 0x000fea00000e0000 */
[C---:B------:R-:W-:Y:S08]  /*28b0*/  HMMA.16816.F32.BF16 R220, R8.reuse, R34, RZ ;  /* 0x0000002208dc723c */ /* 0x040ff000000418ff */
[C---:B------:R-:W-:Y:S01]  /*28c0*/  HMMA.16816.F32.BF16 R32, R8.reuse, R24, RZ ;  /* 0x000000180820723c */ /* 0x040fe200000418ff */
[----:B------:R-:W1:Y:S07]  /*28d0*/  SHFL.IDX PT, R24, R3, 0x4, 0x181f ;  /* 0x00981f0003187f89 */ /* 0x000e6e00000e0000 */
[C---:B------:R-:W-:Y:S08]  /*28e0*/  HMMA.16816.F32.BF16 R144, R8.reuse, R28, RZ ;  /* 0x0000001c0890723c */ /* 0x040ff000000418ff */
[C---:B------:R-:W-:Y:S08]  /*28f0*/  HMMA.16816.F32.BF16 R216, R8.reuse, R30, RZ ;  /* 0x0000001e08d8723c */ /* 0x040ff000000418ff */
[C---:B------:R-:W-:Y:S01]  /*2900*/  HMMA.16816.F32.BF16 R208, R8.reuse, R22, RZ ;  /* 0x0000001608d0723c */ /* 0x040fe200000418ff */
[----:B------:R-:W2:Y:S07]  /*2910*/  SHFL.IDX PT, R22, R3, 0x3, 0x181f ;  /* 0x00781f0003167f89 */ /* 0x000eae00000e0000 */
[C---:B------:R-:W-:Y:S01]  /*2920*/  HMMA.16816.F32.BF16 R28, R8.reuse, R20, RZ ;  /* 0x00000014081c723c */ /* 0x040fe200000418ff */
[----:B------:R-:W-:Y:S06]  /*2930*/  SHFL.IDX PT, R23, R3, 0x5, 0x181f ;  /* 0x00b81f0003177f89 */ /* 0x000fec00000e0000 */
[-C--:B-1----:R-:W-:Y:S01]  /*2940*/  IADD3 R20, P0, R4, R179.reuse, RZ ;  /* 0x000000b304147210 */ /* 0x082fe20007f1e0ff */
[C---:B------:R-:W-:Y:S01]  /*2950*/  HMMA.16816.F32.BF16 R148, R8.reuse, R16, RZ ;  /* 0x000000100894723c */ /* 0x040fe200000418ff */
[----:B------:R-:W1:Y:S06]  /*2960*/  SHFL.IDX PT, R17, R0, 0x5, 0x181f ;  /* 0x00b81f0000117f89 */ /* 0x000e6c00000e0000 */
[----:B------:R-:W-:Y:S01]  /*2970*/  SHF.L.U64.HI R16, R243, 0x1, R205 ;  /* 0x00000001f3107819 */ /* 0x000fe200000102cd */
[----:B------:R-:W-:Y:S01]  /*2980*/  HMMA.16816.F32.BF16 R136, R8, R42, RZ ;  /* 0x0000002a0888723c */ /* 0x000fe200000418ff */
[----:B------:R-:W1:Y:S03]  /*2990*/  SHFL.IDX PT, R0, R0, 0x6, 0x181f ;  /* 0x00d81f0000007f89 */ /* 0x000e6600000e0000 */
[----:B--2---:R-:W-:Y:S01]  /*29a0*/  IMAD.X R21, R7, 0x1, R16, P0 ;  /* 0x0000000107157824 */ /* 0x004fe200000e0610 */
[----:B---3--:R-:W-:-:S03]  /*29b0*/  IADD3 R4, P0, R6, R179, RZ ;  /* 0x000000b306047210 */ /* 0x008fc60007f1e0ff */
[----:B------:R-:W-:Y:S01]  /*29c0*/  HMMA.16816.F32.BF16 R200, R8, R18, RZ ;  /* 0x0000001208c8723c */ /* 0x000fe200000418ff */
[----:B------:R-:W-:-:S06]  /*29d0*/  ISETP.GE.AND P1, PT, R243, c[0x0][0x1d4], PT ;  /* 0x00007500f3007a0c */ /* 0x000fcc0003f26270 */
[----:B------:R-:W-:Y:S01]  /*29e0*/  IADD3 R18, P5, R5, R179, RZ ;  /* 0x000000b305127210 */ /* 0x000fe20007fbe0ff */
[----:B----4-:R-:W-:-:S04]  /*29f0*/  IMAD.X R5, R15, 0x1, R16, P0 ;  /* 0x000000010f057824 */ /* 0x010fc800000e0610 */
[--C-:B------:R-:W-:Y:S01]  /*2a00*/  IMAD.X R19, R12, 0x1, R16.reuse, P5 ;  /* 0x000000010c137824 */ /* 0x100fe200028e0610 */
[-C--:B-----5:R-:W-:Y:S02]  /*2a10*/  IADD3 R12, P0, R13, R179.reuse, RZ ;  /* 0x000000b30d0c7210 */ /* 0x0a0fe40007f1e0ff */
[C---:B------:R-:W-:Y:S02]  /*2a20*/  ISETP.LT.OR P6, PT, R2.reuse, 0x1, P1 ;  /* 0x000000010200780c */ /* 0x040fe40000fc1670 */
[----:B------:R-:W-:Y:S01]  /*2a30*/  ISETP.LT.OR P4, PT, R2, 0x11, P1 ;  /* 0x000000110200780c */ /* 0x000fe20000f81670 */
[----:B------:R-:W-:Y:S01]  /*2a40*/  IMAD.X R13, R24, 0x1, R16, P0 ;  /* 0x00000001180d7824 */ /* 0x000fe200000e0610 */
[----:B------:R-:W-:Y:S02]  /*2a50*/  IADD3 R14, P5, R14, R179, RZ ;  /* 0x000000b30e0e7210 */ /* 0x000fe40007fbe0ff */
[----:B------:R-:W-:Y:S01]  /*2a60*/  ISETP.LT.OR P0, PT, R2, 0x21, P1 ;  /* 0x000000210200780c */ /* 0x000fe20000f01670 */
[----:B------:R-:W-:-:S02]  /*2a70*/  IMAD.MOV.U32 R175, RZ, RZ, R136 ;  /* 0x000000ffffaf7224 */ /* 0x000fc400078e0088 */
[----:B------:R-:W-:Y:S01]  /*2a80*/  IMAD.X R15, R22, 0x1, R16, P5 ;  /* 0x00000001160f7824 */ /* 0x000fe200028e0610 */
[----:B-1----:R-:W-:Y:S01]  /*2a90*/  IADD3 R6, P5, R17, R179, RZ ;  /* 0x000000b311067210 */ /* 0x002fe20007fbe0ff */
[----:B------:R-:W-:Y:S01]  /*2aa0*/  IMAD.MOV.U32 R174, RZ, RZ, R137 ;  /* 0x000000ffffae7224 */ /* 0x000fe200078e0089 */
[----:B------:R-:W-:Y:S01]  /*2ab0*/  MOV R172, R139 ;  /* 0x0000008b00ac7202 */ /* 0x000fe20000000f00 */
[----:B------:R-:W-:Y:S01]  /*2ac0*/  IMAD.MOV.U32 R173, RZ, RZ, R138 ;  /* 0x000000ffffad7224 */ /* 0x000fe200078e008a */
[----:B------:R-:W-:Y:S01]  /*2ad0*/  HMMA.16816.F32.BF16 R248, R8, R38, RZ ;  /* 0x0000002608f8723c */ /* 0x000fe200000418ff */
[----:B------:R-:W-:Y:S01]  /*2ae0*/  IMAD.X R7, R23, 0x1, R16, P5 ;  /* 0x0000000117077824 */ /* 0x000fe200028e0610 */
[----:B------:R-:W-:-:S06]  /*2af0*/  ISETP.LT.OR P5, PT, R2, 0x41, P1 ;  /* 0x000000410200780c */ /* 0x000fcc0000fa1670 */
[C---:B------:R-:W-:Y:S08]  /*2b00*/  HMMA.16816.F32.BF16 R136, R8.reuse, R36, RZ ;  /* 0x000000240888723c */ /* 0x040ff000000418ff */
[----:B------:R-:W-:Y:S01]  /*2b10*/  HMMA.16816.F32.BF16 R212, R8, R26, RZ ;  /* 0x0000001a08d4723c */ /* 0x000fe200000418ff */
[----:B------:R-:W1:Y:S04]  /*2b20*/  LDSM.16.M88.4 R8, [R234] ;  /* 0x00000000ea08783b */ /* 0x000e680000000200 */
        /* <DEDUP_REMOVED lines=9> */
[----:B------:R-:W-:-:S03]  /*2bc0*/  IADD3 R2, P0, R0, R179, RZ ;  /* 0x000000b300027210 */ /* 0x000fc60007f1e0ff */
[----:B------:R-:W5:Y:S04]  /*2bd0*/  LDL R0, [R1+0x18] ;  /* 0x0000180001007983 */ /* 0x000f680000100800 */
[----:B------:R-:W2:Y:S04]  /*2be0*/  SHFL.IDX PT, R3, R3, 0x6, 0x181f ;  /* 0x00d81f0003037f89 */ /* 0x000ea800000e0000 */
[----:B------:R3:W-:Y:S04]  /*2bf0*/  LDGSTS.E.BYPASS.LTC128B.128 [R242+0x1900], [R14.64], !P6 ;  /* 0x019000000ef27fae */ /* 0x0007e8000f101d48 */
[----:B------:R3:W-:Y:S04]  /*2c00*/  LDGSTS.E.BYPASS.LTC128B.128 [R242+0x2100], [R12.64], !P5 ;  /* 0x021000000cf27fae */ /* 0x0007e8000e901d48 */
[----:B------:R4:W-:Y:S01]  /*2c10*/  LDGSTS.E.BYPASS.LTC128B.128 [R242+0x2900], [R6.64], !P4 ;  /* 0x0290000006f27fae */ /* 0x0009e2000e101d48 */
[----:B-1----:R-:W-:Y:S01]  /*2c20*/  HMMA.16816.F32.BF16 R48, R8, R104, R144 ;  /* 0x000000680830723c */ /* 0x002fe20000041890 */
[----:B--2---:R-:W-:-:S07]  /*2c30*/  IMAD.X R3, R3, 0x1, R16, P0 ;  /* 0x0000000103037824 */ /* 0x004fce00000e0610 */
[C---:B------:R-:W-:Y:S01]  /*2c40*/  HMMA.16816.F32.BF16 R32, R8.reuse, R108, R32 ;  /* 0x0000006c0820723c */ /* 0x040fe20000041820 */
[----:B------:R1:W-:Y:S04]  /*2c50*/  LDGSTS.E.BYPASS.LTC128B.128 [R242+0x3100], [R2.64], !P1 ;  /* 0x0310000002f27fae */ /* 0x0003e8000c901d48 */
[----:B------:R-:W-:Y:S03]  /*2c60*/  LDSM.16.M88.4 R60, [R230+0x2000] ;  /* 0x00200000e63c783b */ /* 0x000fe60000000200 */
[C---:B------:R-:W-:Y:S01]  /*2c70*/  HMMA.16816.F32.BF16 R40, R8.reuse, R84, R132 ;  /* 0x000000540828723c */ /* 0x040fe20000041884 */
[----:B------:R-:W-:Y:S04]  /*2c80*/  LDSM.16.M88.4 R56, [R230+0x2800] ;  /* 0x00280000e638783b */ /* 0x000fe80000000200 */
[----:B----4-:R-:W2:Y:S03]  /*2c90*/  LDSM.16.M88.4 R4, [R232+0x2000] ;  /* 0x00200000e804783b */ /* 0x010ea60000000200 */
[----:B------:R-:W-:Y:S01]  /*2ca0*/  HMMA.16816.F32.BF16 R36, R8, R88, R136 ;  /* 0x000000580824723c */ /* 0x000fe20000041888 */
[----:B------:R-:W-:Y:S01]  /*2cb0*/  IMAD.MOV.U32 R85, RZ, RZ, R50 ;  /* 0x000000ffff557224 */ /* 0x000fe200078e0032 */
[----:B------:R-:W4:Y:S01]  /*2cc0*/  LDSM.16.M88.4 R52, [R230+0x3000] ;  /* 0x00300000e634783b */ /* 0x000f220000000200 */
[----:B------:R-:W-:-:S03]  /*2cd0*/  IMAD.MOV.U32 R84, RZ, RZ, R51 ;  /* 0x000000ffff547224 */ /* 0x000fc600078e0033 */
[----:B------:R-:W1:Y:S01]  /*2ce0*/  LDSM.16.M88.4 R24, [R230] ;  /* 0x00000000e618783b */ /* 0x000e620000000200 */
[----:B------:R-:W-:Y:S01]  /*2cf0*/  MOV R89, R48 ;  /* 0x0000003000597202 */ /* 0x000fe20000000f00 */
[----:B------:R-:W-:Y:S02]  /*2d00*/  IMAD.MOV.U32 R88, RZ, RZ, R49 ;  /* 0x000000ffff587224 */ /* 0x000fe400078e0031 */
[----:B------:R-:W1:Y:S04]  /*2d10*/  LDSM.16.M88.4 R20, [R230+0x800] ;  /* 0x00080000e614783b */ /* 0x000e680000000200 */
[----:B------:R-:W1:Y:S04]  /*2d20*/  LDSM.16.M88.4 R48, [R230+0x1000] ;  /* 0x00100000e630783b */ /* 0x000e680000000200 */
[----:B------:R-:W1:Y:S04]  /*2d30*/  LDSM.16.M88.4 R64, [R230+0x1800] ;  /* 0x00180000e640783b */ /* 0x000e680000000200 */
[----:B---3--:R-:W3:Y:S01]  /*2d40*/  LDSM.16.M88.4 R12, [R232] ;  /* 0x00000000e80c783b */ /* 0x008ee20000000200 */
[----:B------:R-:W-:Y:S01]  /*2d50*/  IMAD.MOV.U32 R116, RZ, RZ, R175 ;  /* 0x000000ffff747224 */ /* 0x000fe200078e00af */
[----:B------:R-:W-:Y:S01]  /*2d60*/  MOV R118, R173 ;  /* 0x000000ad00767202 */ /* 0x000fe20000000f00 */
[----:B------:R-:W-:-:S02]  /*2d70*/  IMAD.MOV.U32 R117, RZ, RZ, R174 ;  /* 0x000000ffff757224 */ /* 0x000fc400078e00ae */
[----:B------:R-:W-:Y:S02]  /*2d80*/  IMAD.MOV.U32 R119, RZ, RZ, R172 ;  /* 0x000000ffff777224 */ /* 0x000fe400078e00ac */
[----:B------:R-:W-:Y:S01]  /*2d90*/  IMAD.MOV.U32 R71, RZ, RZ, R204 ;  /* 0x000000ffff477224 */ /* 0x000fe200078e00cc */
[----:B------:R-:W-:Y:S01]  /*2da0*/  MOV R73, R34 ;  /* 0x0000002200497202 */ /* 0x000fe20000000f00 */
[----:B------:R-:W-:Y:S01]  /*2db0*/  HMMA.16816.F32.BF16 R204, R8, R112, R28 ;  /* 0x0000007008cc723c */ /* 0x000fe2000004181c */
[----:B------:R-:W-:Y:S01]  /*2dc0*/  IMAD.MOV.U32 R75, RZ, RZ, R32 ;  /* 0x000000ffff4b7224 */ /* 0x000fe200078e0020 */
[----:B------:R-:W0:Y:S01]  /*2dd0*/  LDGDEPBAR ;  /* 0x00000000000079af */ /* 0x000e220000000000 */
[----:B------:R-:W-:Y:S02]  /*2de0*/  IMAD.MOV.U32 R74, RZ, RZ, R33 ;  /* 0x000000ffff4a7224 */ /* 0x000fe400078e0021 */
[----:B------:R-:W-:-:S03]  /*2df0*/  IMAD.MOV.U32 R72, RZ, RZ, R35 ;  /* 0x000000ffff487224 */ /* 0x000fc600078e0023 */
[C---:B------:R-:W-:Y:S08]  /*2e00*/  HMMA.16816.F32.BF16 R28, R8.reuse, R90, R248 ;  /* 0x0000005a081c723c */ /* 0x040ff000000418f8 */
[----:B------:R-:W-:Y:S01]  /*2e10*/  HMMA.16816.F32.BF16 R32, R8, R86, R116 ;  /* 0x000000560820723c */ /* 0x000fe20000041874 */
[----:B------:R-:W-:-:S07]  /*2e20*/  IMAD.MOV.U32 R17, RZ, RZ, R71 ;  /* 0x000000ffff117224 */ /* 0x000fce00078e0047 */
[C---:B------:R-:W-:Y:S07]  /*2e30*/  HMMA.16816.F32.BF16 R68, R8.reuse, R98, R220 ;  /* 0x000000620844723c */ /* 0x040fee00000418dc */
[----:B------:R-:W-:Y:S01]  /*2e40*/  IMAD.MOV.U32 R220, RZ, RZ, R75 ;  /* 0x000000ffffdc7224 */ /* 0x000fe200078e004b */
[----:B------:R-:W-:Y:S01]  /*2e50*/  HMMA.16816.F32.BF16 R80, R8, R96, R140 ;  /* 0x000000600850723c */ /* 0x000fe2000004188c */
[----:B------:R-:W-:Y:S01]  /*2e60*/  IMAD.MOV.U32 R221, RZ, RZ, R74 ;  /* 0x000000ffffdd7224 */ /* 0x000fe200078e004a */
[----:B------:R-:W-:Y:S01]  /*2e70*/  MOV R223, R72 ;  /* 0x0000004800df7202 */ /* 0x000fe20000000f00 */
[----:B------:R-:W-:-:S05]  /*2e80*/  IMAD.MOV.U32 R222, RZ, RZ, R73 ;  /* 0x000000ffffde7224 */ /* 0x000fca00078e0049 */
[C---:B------:R-:W-:Y:S08]  /*2e90*/  HMMA.16816.F32.BF16 R72, R8.reuse, R106, R216 ;  /* 0x0000006a0848723c */ /* 0x040ff000000418d8 */
[----:B------:R-:W-:Y:S01]  /*2ea0*/  HMMA.16816.F32.BF16 R108, R8, R110, R212 ;  /* 0x0000006e086c723c */ /* 0x000fe200000418d4 */
[----:B------:R-:W-:Y:S02]  /*2eb0*/  IMAD.MOV.U32 R216, RZ, RZ, R89 ;  /* 0x000000ffffd87224 */ /* 0x000fe400078e0059 */
[----:B------:R-:W-:-:S05]  /*2ec0*/  IMAD.MOV.U32 R217, RZ, RZ, R88 ;  /* 0x000000ffffd97224 */ /* 0x000fca00078e0058 */
[C---:B------:R-:W-:Y:S08]  /*2ed0*/  HMMA.16816.F32.BF16 R172, R8.reuse, R128, R148 ;  /* 0x0000008008ac723c */ /* 0x040ff00000041894 */
[C---:B------:R-:W-:Y:S08]  /*2ee0*/  HMMA.16816.F32.BF16 R112, R8.reuse, R114, R208 ;  /* 0x000000720870723c */ /* 0x040ff000000418d0 */
[----:B------:R-:W-:Y:S01]  /*2ef0*/  HMMA.16816.F32.BF16 R128, R8, R130, R200 ;  /* 0x000000820880723c */ /* 0x000fe200000418c8 */
[----:B------:R-:W-:Y:S07]  /*2f00*/  LDSM.16.M88.4 R8, [R233] ;  /* 0x00000000e908783b */ /* 0x000fee0000000200 */
[C---:B--2---:R-:W-:Y:S08]  /*2f10*/  HMMA.16816.F32.BF16 R124, R4.reuse, R56, R164 ;  /* 0x00000038047c723c */ /* 0x044ff000000418a4 */
[C---:B----4-:R-:W-:Y:S08]  /*2f20*/  HMMA.16816.F32.BF16 R116, R4.reuse, R52, R156 ;  /* 0x000000340474723c */ /* 0x050ff0000004189c */
[C---:B------:R-:W-:Y:S08]  /*2f30*/  HMMA.16816.F32.BF16 R132, R4.reuse, R62, R92 ;  /* 0x0000003e0484723c */ /* 0x040ff0000004185c */
[C---:B-1----:R-:W-:Y:S08]  /*2f40*/  HMMA.16816.F32.BF16 R168, R4.reuse, R24, R168 ;  /* 0x0000001804a8723c */ /* 0x042ff000000418a8 */
        /* <DEDUP_REMOVED lines=10> */
[----:B------:R-:W-:Y:S04]  /*2ff0*/  LDSM.16.M88.4 R4, [R233+0x2000] ;  /* 0x00200000e904783b */ /* 0x000fe80000000200 */
[----:B------:R-:W-:Y:S03]  /*3000*/  LDSM.16.M88.4 R44, [R227] ;  /* 0x00000000e32c783b */ /* 0x000fe60000000200 */
[C---:B---3--:R-:W-:Y:S01]  /*3010*/  HMMA.16816.F32.BF16 R92, R12.reuse, R20, R36 ;  /* 0x000000140c5c723c */ /* 0x048fe20000041824 */
[----:B------:R-:W1:Y:S07]  /*3020*/  LDSM.16.M88.4 R36, [R227+0x1000] ;  /* 0x00100000e324783b */ /* 0x000e6e0000000200 */
[C---:B------:R-:W-:Y:S01]  /*3030*/  HMMA.16816.F32.BF16 R88, R12.reuse, R22, R28 ;  /* 0x000000160c58723c */ /* 0x040fe2000004181c */
[----:B------:R-:W2:Y:S04]  /*3040*/  LDSM.16.M88.4 R28, [R227+0x2000] ;  /* 0x00200000e31c783b */ /* 0x000ea80000000200 */
[----:B------:R-:W-:Y:S03]  /*3050*/  LDSM.16.M88.4 R20, [R227+0x3000] ;  /* 0x00300000e314783b */ /* 0x000fe60000000200 */
[C---:B------:R-:W-:Y:S01]  /*3060*/  HMMA.16816.F32.BF16 R100, R12.reuse, R24, R40 ;  /* 0x000000180c64723c */ /* 0x040fe20000041828 */
[----:B------:R-:W3:Y:S07]  /*3070*/  LDSM.16.M88.4 R40, [R227+0x800] ;  /* 0x00080000e328783b */ /* 0x000eee0000000200 */
[C---:B------:R-:W-:Y:S01]  /*3080*/  HMMA.16816.F32.BF16 R96, R12.reuse, R26, R32 ;  /* 0x0000001a0c60723c */ /* 0x040fe20000041820 */
[----:B------:R-:W4:Y:S04]  /*3090*/  LDSM.16.M88.4 R24, [R227+0x2800] ;  /* 0x00280000e318783b */ /* 0x000f280000000200 */
[----:B------:R-:W1:Y:S01]  /*30a0*/  LDSM.16.M88.4 R32, [R227+0x1800] ;  /* 0x00180000e320783b */ /* 0x000e620000000200 */
[----:B------:R-:W-:Y:S01]  /*30b0*/  IMAD.MOV.U32 R218, RZ, RZ, R85 ;  /* 0x000000ffffda7224 */ /* 0x000fe200078e0055 */
[----:B-----5:R-:W-:Y:S01]  /*30c0*/  ISETP.GT.AND P0, PT, R178, R0, PT ;  /* 0x00000000b200720c */ /* 0x020fe20003f04270 */
[----:B------:R-:W-:Y:S01]  /*30d0*/  IMAD.MOV.U32 R219, RZ, RZ, R84 ;  /* 0x000000ffffdb7224 */ /* 0x000fe200078e0054 */
[----:B------:R-:W-:Y:S01]  /*30e0*/  HMMA.16816.F32.BF16 R72, R12, R66, R72 ;  /* 0x000000420c48723c */ /* 0x000fe20000041848 */
[----:B------:R-:W-:-:S07]  /*30f0*/  DEPBAR.LE SB0, 0x0 ;  /* 0x000080000000791a */ /* 0x000fce0000000000 */
        /* <DEDUP_REMOVED lines=9> */
[----:B------:R-:W-:Y:S01]  /*3190*/  BSSY B0, `(.L_x_3242) ;  /* 0x0000068000007945 */ /* 0x000fe20003800000 */
[----:B------:R-:W-:-:S06]  /*31a0*/  ISETP.GT.AND P1, PT, R17, 0x6f, PT ;  /* 0x0000006f1100780c */ /* 0x000fcc0003f24270 */
[C---:B-1----:R-:W-:Y:S08]  /*31b0*/  HMMA.16816.F32.BF16 R172, R4.reuse, R36, R152 ;  /* 0x0000002404ac723c */ /* 0x042ff00000041898 */
[C---:B--2---:R-:W-:Y:S08]  /*31c0*/  HMMA.16816.F32.BF16 R152, R4.reuse, R30, R132 ;  /* 0x0000001e0498723c */ /* 0x044ff00000041884 */
[C---:B------:R-:W-:Y:S08]  /*31d0*/  HMMA.16816.F32.BF16 R188, R4.reuse, R44, R168 ;  /* 0x0000002c04bc723c */ /* 0x040ff000000418a8 */
[C---:B------:R-:W-:Y:S08]  /*31e0*/  HMMA.16816.F32.BF16 R184, R4.reuse, R46, R164 ;  /* 0x0000002e04b8723c */ /* 0x040ff000000418a4 */
[C---:B---3--:R-:W-:Y:S08]  /*31f0*/  HMMA.16816.F32.BF16 R180, R4.reuse, R40, R160 ;  /* 0x0000002804b4723c */ /* 0x048ff000000418a0 */
[C---:B------:R-:W-:Y:S08]  /*3200*/  HMMA.16816.F32.BF16 R52, R4.reuse, R42, R156 ;  /* 0x0000002a0434723c */ /* 0x040ff0000004189c */
[C---:B----4-:R-:W-:Y:S08]  /*3210*/  HMMA.16816.F32.BF16 R132, R4.reuse, R24, R124 ;  /* 0x000000180484723c */ /* 0x050ff0000004187c */
[C---:B------:R-:W-:Y:S08]  /*3220*/  HMMA.16816.F32.BF16 R116, R4.reuse, R20, R116 ;  /* 0x000000140474723c */ /* 0x040ff00000041874 */
[----:B------:R-:W-:Y:S08]  /*3230*/  HMMA.16816.F32.BF16 R192, R4, R22, R104 ;  /* 0x0000001604c0723c */ /* 0x000ff00000041868 */
[----:B------:R-:W-:Y:S08]  /*3240*/  HMMA.16816.F32.BF16 R48, R8, R20, R48 ;  /* 0x000000140830723c */ /* 0x000ff00000041830 */
        /* <DEDUP_REMOVED lines=21> */
[----:B------:R-:W2:Y:S04]  /*33a0*/  LDL R0, [R1+0x1c] ;  /* 0x00001c0001007983 */ /* 0x000ea80000100800 */
[----:B------:R-:W3:Y:S01]  /*33b0*/  LDL.64 R248, [R1+0x28] ;  /* 0x0000280001f87983 */ /* 0x000ee20000100a00 */
[----:B------:R-:W-:-:S02]  /*33c0*/  PLOP3.LUT P4, PT, PT, PT, UP0, 0x80, 0x0 ;  /* 0x000000000000781c */ /* 0x000fc40003f8f008 */
[----:B------:R-:W-:Y:S01]  /*33d0*/  PLOP3.LUT P0, PT, PT, PT, UP0, 0x80, 0x0 ;  /* 0x000000000000781c */ /* 0x000fe20003f0f008 */
[----:B------:R-:W-:Y:S01]  /*33e0*/  IMAD.MOV.U32 R244, RZ, RZ, RZ ;  /* 0x000000fffff47224 */ /* 0x000fe200078e00ff */
[----:B------:R-:W4:Y:S01]  /*33f0*/  LDL.64 R18, [R1+0x20] ;  /* 0x0000200001127983 */ /* 0x000f220000100a00 */
[----:B--2---:R-:W-:-:S04]  /*3400*/  IADD3 R2, R17, R177, R0 ;  /* 0x000000b111027210 */ /* 0x004fc80007ffe000 */
[----:B------:R-:W-:-:S05]  /*3410*/  IADD3 R2, R2, -0x70, RZ ;  /* 0xffffff9002027810 */ /* 0x000fca0007ffe0ff */
[----:B------:R-:W-:-:S04]  /*3420*/  @P4 IMAD.HI.U32 R3, R2, c[0x0][0x2bc], RZ ;  /* 0x0000af0002034a27 */ /* 0x000fc800078e00ff */
[----:B------:R-:W-:Y:S01]  /*3430*/  IMAD.MOV.U32 R0, RZ, RZ, R2 ;  /* 0x000000ffff007224 */ /* 0x000fe200078e0002 */
[----:B------:R-:W-:-:S04]  /*3440*/  @P0 SHF.R.U32.HI R0, RZ, c[0x0][0x2c0], R3 ;  /* 0x0000b000ff000a19 */ /* 0x000fc80000011603 */
[----:B---3--:R-:W-:-:S04]  /*3450*/  @!P1 IADD3 R3, P0, R0, R248, RZ ;  /* 0x000000f800039210 */ /* 0x008fc80007f1e0ff */
        /* <DEDUP_REMOVED lines=14> */
[----:B----4-:R-:W-:-:S03]  /*3540*/  IADD3 R0, P4, R18, R2, RZ ;  /* 0x0000000212007210 */ /* 0x010fc60007f9e0ff */
[----:B------:R-:W-:Y:S01]  /*3550*/  IMAD R2, R244, c[0x0][0x1f4], R4 ;  /* 0x00007d00f4027a24 */ /* 0x000fe200078e0204 */
[----:B------:R-:W-:-:S04]  /*3560*/  LEA R4, P0, R0, c[0x0][0x1c8], 0x1 ;  /* 0x0000720000047a11 */ /* 0x000fc800078008ff */
[----:B------:R-:W-:-:S04]  /*3570*/  IADD3.X R2, R247, R3, R2, P4, !PT ;  /* 0x00000003f7027210 */ /* 0x000fc800027fe402 */
[----:B------:R-:W-:Y:S01]  /*3580*/  LEA.HI.X R0, R0, c[0x0][0x1cc], R2, 0x1, P0 ;  /* 0x0000730000007a11 */ /* 0x000fe200000f0c02 */
[----:B------:R-:W-:Y:S05]  /*3590*/  BRA.DIV ~URZ, `(.L_x_3244) ;  /* 0x000101327f007947 */ /* 0x000fea000b800000 */
[----:B------:R1:W2:Y:S02]  /*35a0*/  SHFL.IDX PT, R7, R0, RZ, 0x181f ;  /* 0x00181fff00077589 */ /* 0x0002a400000e0000 */
.L_x_3298:
[----:B------:R-:W-:Y:S05]  /*35b0*/  BRA.DIV ~URZ, `(.L_x_3245) ;  /* 0x000101827f007947 */ /* 0x000fea000b800000 */
[----:B------:R-:W3:Y:S04]  /*35c0*/  SHFL.IDX PT, R2, R4, RZ, 0x181f ;  /* 0x00181fff04027589 */ /* 0x000ee800000e0000 */
[----:B------:R-:W4:Y:S04]  /*35d0*/  SHFL.IDX PT, R3, R4, 0x1, 0x181f ;  /* 0x00381f0004037f89 */ /* 0x000f2800000e0000 */
[----:B------:R-:W5:Y:S04]  /*35e0*/  SHFL.IDX PT, R5, R4, 0x2, 0x181f ;  /* 0x00581f0004057f89 */ /* 0x000f6800000e0000 */
[----:B------:R-:W1:Y:S04]  /*35f0*/  SHFL.IDX PT, R9, R0, 0x1, 0x181f ;  /* 0x00381f0000097f89 */ /* 0x000e6800000e0000 */
[----:B------:R-:W2:Y:S04]  /*3600*/  SHFL.IDX PT, R8, R4, 0x3, 0x181f ;  /* 0x00781f0004087f89 */ /* 0x000ea800000e0000 */
[----:B------:R-:W2:Y:S04]  /*3610*/  SHFL.IDX PT, R11, R0, 0x2, 0x181f ;  /* 0x00581f00000b7f89 */ /* 0x000ea800000e0000 */
[----:B------:R-:W-:Y:S01]  /*3620*/  SHFL.IDX PT, R12, R4, 0x4, 0x181f ;  /* 0x00981f00040c7f89 */ /* 0x000fe200000e0000 */
[----:B---3--:R-:W-:-:S03]  /*3630*/  IADD3 R6, P0, R2, R179, RZ ;  /* 0x000000b302067210 */ /* 0x008fc60007f1e0ff */
[----:B------:R-:W-:Y:S01]  /*3640*/  SHFL.IDX PT, R13, R4, 0x5, 0x181f ;  /* 0x00b81f00040d7f89 */ /* 0x000fe200000e0000 */
[-C--:B----4-:R-:W-:Y:S01]  /*3650*/  IADD3 R2, P4, R3, R179.reuse, RZ ;  /* 0x000000b303027210 */ /* 0x090fe20007f9e0ff */
[----:B--2---:R-:W-:Y:S02]  /*3660*/  IMAD.X R7, R7, 0x1, R16, P0 ;  /* 0x0000000107077824 */ /* 0x004fe400000e0610 */
[----:B------:R-:W2:Y:S01]  /*3670*/  SHFL.IDX PT, R17, R0, 0x3, 0x181f ;  /* 0x00781f0000117f89 */ /* 0x000ea200000e0000 */
[----:B-----5:R-:W-:-:S03]  /*3680*/  IADD3 R10, P0, R5, R179, RZ ;  /* 0x000000b3050a7210 */ /* 0x020fc60007f1e0ff */
[----:B------:R-:W3:Y:S01]  /*3690*/  SHFL.IDX PT, R15, R0, 0x4, 0x181f ;  /* 0x00981f00000f7f89 */ /* 0x000ee200000e0000 */
[----:B-1----:R-:W-:-:S03]  /*36a0*/  IMAD.X R3, R9, 0x1, R16, P4 ;  /* 0x0000000109037824 */ /* 0x002fc600020e0610 */
[----:B------:R-:W1:Y:S01]  /*36b0*/  SHFL.IDX PT, R14, R0, 0x5, 0x181f ;  /* 0x00b81f00000e7f89 */ /* 0x000e6200000e0000 */
[----:B------:R-:W-:-:S03]  /*36c0*/  IADD3 R8, P5, R8, R179, RZ ;  /* 0x000000b308087210 */ /* 0x000fc60007fbe0ff */
[----:B------:R4:W-:Y:S01]  /*36d0*/  LDGSTS.E.BYPASS.LTC128B.128 [R242+0x3900], [R6.64], !P3 ;  /* 0x0390000006f27fae */ /* 0x0009e2000d901d48 */
[----:B------:R-:W-:-:S03]  /*36e0*/  IMAD.X R11, R11, 0x1, R16, P0 ;  /* 0x000000010b0b7824 */ /* 0x000fc600000e0610 */
[----:B------:R5:W-:Y:S04]  /*36f0*/  LDGSTS.E.BYPASS.LTC128B.128 [R242+0x4100], [R2.64], !P3 ;  /* 0x0410000002f27fae */ /* 0x000be8000d901d48 */
[----:B------:R1:W-:Y:S01]  /*3700*/  LDGSTS.E.BYPASS.LTC128B.128 [R242+0x4900], [R10.64], !P3 ;  /* 0x049000000af27fae */ /* 0x0003e2000d901d48 */
[----:B--2---:R-:W-:-:S03]  /*3710*/  IMAD.X R9, R17, 0x1, R16, P5 ;  /* 0x0000000111097824 */ /* 0x004fc600028e0610 */
[----:B------:R-:W2:Y:S04]  /*3720*/  SHFL.IDX PT, R4, R4, 0x6, 0x181f ;  /* 0x00d81f0004047f89 */ /* 0x000ea800000e0000 */
[----:B------:R2:W-:Y:S04]  /*3730*/  LDGSTS.E.BYPASS.LTC128B.128 [R242+0x5100], [R8.64], !P3 ;  /* 0x0510000008f27fae */ /* 0x0005e8000d901d48 */
[----:B------:R-:W2:Y:S01]  /*3740*/  SHFL.IDX PT, R0, R0, 0x6, 0x181f ;  /* 0x00d81f0000007f89 */ /* 0x000ea200000e0000 */
[-C--:B----4-:R-:W-:Y:S02]  /*3750*/  IADD3 R6, P4, R12, R179.reuse, RZ ;  /* 0x000000b30c067210 */ /* 0x090fe40007f9e0ff */
[----:B-----5:R-:W-:-:S03]  /*3760*/  IADD3 R2, P0, R13, R179, RZ ;  /* 0x000000b30d027210 */ /* 0x020fc60007f1e0ff */
[--C-:B---3--:R-:W-:Y:S02]  /*3770*/  IMAD.X R7, R15, 0x1, R16.reuse, P4 ;  /* 0x000000010f077824 */ /* 0x108fe400020e0610 */
[----:B-1----:R-:W-:-:S03]  /*3780*/  IMAD.X R3, R14, 0x1, R16, P0 ;  /* 0x000000010e037824 */ /* 0x002fc600000e0610 */
[----:B------:R1:W-:Y:S04]  /*3790*/  LDGSTS.E.BYPASS.LTC128B.128 [R242+0x5900], [R6.64], !P3 ;  /* 0x0590000006f27fae */ /* 0x0003e8000d901d48 */
[----:B------:R1:W-:Y:S02]  /*37a0*/  LDGSTS.E.BYPASS.LTC128B.128 [R242+0x6100], [R2.64], !P3 ;  /* 0x0610000002f27fae */ /* 0x0003e4000d901d48 */
.L_x_3299:
[----:B-12---:R-:W-:-:S04]  /*37b0*/  IADD3 R2, P0, R4, R179, RZ ;  /* 0x000000b304027210 */ /* 0x006fc80007f1e0ff */
[----:B------:R-:W-:-:S05]  /*37c0*/  IADD3.X R3, R0, R16, RZ, P0, !PT ;  /* 0x0000001000037210 */ /* 0x000fca00007fe4ff */
[----:B------:R-:W-:Y:S01]  /*37d0*/  @!PT LDS RZ, [RZ] ;  /* 0x00000000fffff984 */ /* 0x000fe20000000800 */
[----:B------:R-:W-:Y:S01]  /*37e0*/  @!PT LDS RZ, [RZ] ;  /* 0x00000000fffff984 */ /* 0x000fe20000000800 */
[----:B------:R-:W-:Y:S01]  /*37f0*/  @!PT LDS RZ, [RZ] ;  /* 0x00000000fffff984 */ /* 0x000fe20000000800 */
[----:B------:R1:W-:Y:S04]  /*3800*/  LDGSTS.E.BYPASS.LTC128B.128 [R242+0x6900], [R2.64], !P3 ;  /* 0x0690000002f27fae */ /* 0x0003e8000d901d48 */
.L_x_3243:
[----:B------:R-:W-:Y:S05]  /*3810*/  BSYNC B0 ;  /* 0x0000000000007941 */ /* 0x000fea0003800000 */
.L_x_3242:
[----:B-1----:R-:W2:Y:S04]  /*3820*/  LDL R2, [R1+0x70] ;  /* 0x0000700001027983 */ /* 0x002ea80000100800 */
[----:B------:R-:W2:Y:S04]  /*3830*/  LDL R0, [R1+0x98] ;  /* 0x0000980001007983 */ /* 0x000ea80000100800 */
[----:B------:R-:W3:Y:S04]  /*3840*/  LDL R3, [R1+0x44] ;  /* 0x0000440001037983 */ /* 0x000ee80000100800 */
[----:B------:R-:W0:Y:S01]  /*3850*/  LDGDEPBAR ;  /* 0x00000000000079af */ /* 0x000e220000000000 */
[----:B--2---:R-:W-:-:S04]  /*3860*/  IMAD.IADD R2, R0, 0x1, R2 ;  /* 0x0000000100027824 */ /* 0x004fc800078e0202 */
[----:B------:R-:W-:Y:S01]  /*3870*/  @P2 IMAD.HI.U32 R0, R2, c[0x0][0x2c8], RZ ;  /* 0x0000b20002002a27 */ /* 0x000fe200078e00ff */
[----:B------:R1:W-:Y:S01]  /*3880*/  STL [R1+0x4], R2 ;  /* 0x0000040201007387 */ /* 0x0003e20000100800 */
[----:B------:R-:W-:Y:S02]  /*3890*/  MOV R4, R2 ;  /* 0x0000000200047202 */ /* 0x000fe40000000f00 */
[----:B---3--:R-:W-:Y:S01]  /*38a0*/  IMAD.IADD R6, R176, 0x1, -R3 ;  /* 0x00000001b0067824 */ /* 0x008fe200078e0a03 */
[----:B------:R-:W-:Y:S02]  /*38b0*/  @P2 SHF.R.U32.HI R4, RZ, c[0x0][0x2cc], R0 ;  /* 0x0000b300ff042a19 */ /* 0x000fe40000011600 */
[----:B-1----:R-:W-:-:S04]  /*38c0*/  IADD3 R2, -R3, 0x1, R176 ;  /* 0x0000000103027810 */ /* 0x002fc80007ffe1b0 */
[----:B------:R-:W-:Y:S01]  /*38d0*/  IADD3 R5, R2, -c[0x0][0x168], RZ ;  /* 0x80005a0002057a10 */ /* 0x000fe20007ffe0ff */
[----:B------:R-:W-:Y:S05]  /*38e0*/  BRA.DIV ~URZ, `(.L_x_3246) ;  /* 0x000105227f007947 */ /* 0x000fea000b800000 */
[----:B------:R1:W2:Y:S02]  /*38f0*/  SHFL.IDX PT, R0, R4, RZ, 0x1c1f ;  /* 0x001c1fff04007589 */ /* 0x0002a400000e0000 */
.L_x_3300:
        /* <DEDUP_REMOVED lines=66> */
[C---:B------:R-:W-:Y:S02]  /*3d20*/  ISETP.GT.AND P0, PT, R3.reuse, 0x9, PT ;  /* 0x000000090300780c */ /* 0x040fe40003f04270 */
[----:B------:R-:W-:Y:S02]  /*3d30*/  ISETP.GT.AND P4, PT, R3, 0x8, PT ;  /* 0x000000080300780c */ /* 0x000fe40003f84270 */
[----:B------:R-:W-:Y:S02]  /*3d40*/  FSEL R14, R99, -INF , P0 ;  /* 0xff800000630e7808 */ /* 0x000fe40000000000 */
[----:B------:R-:W-:Y:S02]  /*3d50*/  ISETP.GT.AND P0, PT, R3, 0x19, PT ;  /* 0x000000190300780c */ /* 0x000fe40003f04270 */
[----:B------:R-:W-:Y:S02]  /*3d60*/  FSEL R13, R98, -INF , P4 ;  /* 0xff800000620d7808 */ /* 0x000fe40002000000 */
[----:B------:R-:W-:-:S02]  /*3d70*/  FSEL R27, R91, -INF , P0 ;  /* 0xff8000005b1b7808 */ /* 0x000fc40000000000 */
[C---:B------:R-:W-:Y:S02]  /*3d80*/  ISETP.GT.AND P0, PT, R3.reuse, 0x29, PT ;  /* 0x000000290300780c */ /* 0x040fe40003f04270 */
[----:B------:R-:W-:Y:S02]  /*3d90*/  ISETP.GT.AND P4, PT, R3, 0x18, PT ;  /* 0x000000180300780c */ /* 0x000fe40003f84270 */
[----:B------:R-:W-:Y:S02]  /*3da0*/  FSEL R113, R83, -INF , P0 ;  /* 0xff80000053717808 */ /* 0x000fe40000000000 */
[C---:B------:R-:W-:Y:S02]  /*3db0*/  ISETP.GT.AND P0, PT, R3.reuse, 0x39, PT ;  /* 0x000000390300780c */ /* 0x040fe40003f04270 */
[----:B------:R-:W-:Y:S02]  /*3dc0*/  FSEL R25, R90, -INF , P4 ;  /* 0xff8000005a197808 */ /* 0x000fe40002000000 */
[----:B------:R-:W-:-:S02]  /*3dd0*/  ISETP.GT.AND P5, PT, R3, 0x1, PT ;  /* 0x000000010300780c */ /* 0x000fc40003fa4270 */
[----:B------:R-:W-:Y:S02]  /*3de0*/  ISETP.GT.AND P4, PT, R3, 0x28, PT ;  /* 0x000000280300780c */ /* 0x000fe40003f84270 */
[----:B------:R-:W-:Y:S02]  /*3df0*/  FSEL R109, R75, -INF , P0 ;  /* 0xff8000004b6d7808 */ /* 0x000fe40000000000 */
[----:B------:R-:W-:Y:S02]  /*3e00*/  ISETP.GT.AND P0, PT, R3, 0x49, PT ;  /* 0x000000490300780c */ /* 0x000fe40003f04270 */
[----:B------:R-:W-:Y:S02]  /*3e10*/  FSEL R8, R103, -INF , P5 ;  /* 0xff80000067087808 */ /* 0x000fe40002800000 */
        /* <DEDUP_REMOVED lines=8> */
[----:B------:R-:W-:Y:S02]  /*3ea0*/  FSEL R74, R59, -INF , P0 ;  /* 0xff8000003b4a7808 */ /* 0x000fe40000000000 */
[----:B------:R-:W-:Y:S02]  /*3eb0*/  ISETP.GT.AND P0, PT, R3, 0x61, PT ;  /* 0x000000610300780c */ /* 0x000fe40003f04270 */
[----:B------:R-:W-:Y:S02]  /*3ec0*/  IMNMX R2, R6, R2, PT ;  /* 0x0000000206027217 */ /* 0x000fe40003800200 */
[----:B------:R-:W-:Y:S02]  /*3ed0*/  FSEL R115, R87, -INF , P5 ;  /* 0xff80000057737808 */ /* 0x000fe40002800000 */
[----:B------:R-:W-:Y:S02]  /*3ee0*/  ISETP.GT.AND P5, PT, R3, 0x31, PT ;  /* 0x000000310300780c */ /* 0x000fe40003fa4270 */
[----:B------:R-:W-:-:S02]  /*3ef0*/  FSEL R76, R51, -INF , P0 ;  /* 0xff800000334c7808 */ /* 0x000fc40000000000 */
[----:B------:R-:W-:Y:S02]  /*3f00*/  ISETP.GT.AND P4, PT, R3, 0x48, PT ;  /* 0x000000480300780c */ /* 0x000fe40003f84270 */
[----:B------:R-:W-:Y:S02]  /*3f10*/  ISETP.GT.AND P0, PT, R2, RZ, PT ;  /* 0x000000ff0200720c */ /* 0x000fe40003f04270 */
[----:B------:R-:W-:Y:S02]  /*3f20*/  IMNMX R0, R6, R0, PT ;  /* 0x0000000006007217 */ /* 0x000fe40003800200 */
[----:B------:R-:W-:Y:S02]  /*3f30*/  FSEL R111, R79, -INF , P5 ;  /* 0xff8000004f6f7808 */ /* 0x000fe40002800000 */
[----:B------:R-:W-:Y:S02]  /*3f40*/  ISETP.GT.AND P5, PT, R3, 0x41, PT ;  /* 0x000000410300780c */ /* 0x000fe40003fa4270 */
[----:B------:R-:W-:-:S02]  /*3f50*/  FSEL R101, R66, -INF , P4 ;  /* 0xff80000042657808 */ /* 0x000fc40002000000 */
[----:B------:R-:W-:Y:S02]  /*3f60*/  FSEL R11, R188, -INF , P0 ;  /* 0xff800000bc0b7808 */ /* 0x000fe40000000000 */
[----:B------:R-:W-:Y:S02]  /*3f70*/  ISETP.GT.AND P4, PT, R3, 0x58, PT ;  /* 0x000000580300780c */ /* 0x000fe40003f84270 */
[----:B------:R-:W-:Y:S02]  /*3f80*/  ISETP.GT.AND P0, PT, R0, 0x1, PT ;  /* 0x000000010000780c */ /* 0x000fe40003f04270 */
[----:B------:R-:W-:Y:S02]  /*3f90*/  FSEL R103, R71, -INF , P5 ;  /* 0xff80000047677808 */ /* 0x000fe40002800000 */
[C---:B------:R-:W-:Y:S02]  /*3fa0*/  ISETP.GT.AND P6, PT, R3.reuse, RZ, PT ;  /* 0x000000ff0300720c */ /* 0x040fe40003fc4270 */
[----:B------:R-:W-:-:S02]  /*3fb0*/  ISETP.GT.AND P5, PT, R3, 0x51, PT ;  /* 0x000000510300780c */ /* 0x000fc40003fa4270 */
[----:B------:R-:W-:Y:S02]  /*3fc0*/  FSEL R77, R58, -INF , P4 ;  /* 0xff8000003a4d7808 */ /* 0x000fe40002000000 */
[----:B------:R-:W-:Y:S02]  /*3fd0*/  FSEL R20, R191, -INF , P0 ;  /* 0xff800000bf147808 */ /* 0x000fe40000000000 */
[----:B------:R-:W-:Y:S02]  /*3fe0*/  ISETP.GT.AND P4, PT, R3, 0x69, PT ;  /* 0x000000690300780c */ /* 0x000fe40003f84270 */
        /* <DEDUP_REMOVED lines=29> */
[----:B------:R-:W-:Y:S02]  /*41c0*/  FSEL R23, R181, -INF , P4 ;  /* 0xff800000b5177808 */ /* 0x000fe40002000000 */
[----:B------:R-:W-:Y:S02]  /*41d0*/  FSEL R70, R172, -INF , P0 ;  /* 0xff800000ac467808 */ /* 0x000fe40000000000 */
[----:B------:R-:W-:Y:S02]  /*41e0*/  ISETP.GT.AND P5, PT, R0, RZ, PT ;  /* 0x000000ff0000720c */ /* 0x000fe40003fa4270 */
[----:B------:R-:W-:-:S02]  /*41f0*/  ISETP.GT.AND P4, PT, R2, 0x18, PT ;  /* 0x000000180200780c */ /* 0x000fc40003f84270 */
[----:B------:R-:W-:Y:S02]  /*4200*/  ISETP.GT.AND P0, PT, R0, 0x21, PT ;  /* 0x000000210000780c */ /* 0x000fe40003f04270 */
        /* <DEDUP_REMOVED lines=9> */
[----:B------:R-:W-:Y:S02]  /*42a0*/  ISETP.GT.AND P5, PT, R0, 0x10, PT ;  /* 0x000000100000780c */ /* 0x000fe40003fa4270 */
        /* <DEDUP_REMOVED lines=38> */
[----:B------:R-:W-:Y:S02]  /*4510*/  ISETP.GT.AND P6, PT, R3, 0x50, PT ;  /* 0x000000500300780c */ /* 0x000fe40003fc4270 */
[----:B------:R-:W-:Y:S02]  /*4520*/  FSEL R83, R157, -INF , P5 ;  /* 0xff8000009d537808 */ /* 0x000fe40002800000 */
[----:B------:R-:W-:Y:S02]  /*4530*/  FSEL R172, R158, -INF , P4 ;  /* 0xff8000009eac7808 */ /* 0x000fe40002000000 */
[----:B------:R-:W-:Y:S02]  /*4540*/  FSEL R170, R154, -INF , P0 ;  /* 0xff8000009aaa7808 */ /* 0x000fe40000000000 */
[----:B------:R-:W-:-:S02]  /*4550*/  FSEL R97, R62, -INF , P6 ;  /* 0xff8000003e617808 */ /* 0x000fc40003000000 */
[C---:B------:R-:W-:Y:S02]  /*4560*/  ISETP.GT.AND P5, PT, R2.reuse, 0x48, PT ;  /* 0x000000480200780c */ /* 0x040fe40003fa4270 */
[----:B------:R-:W-:Y:S02]  /*4570*/  ISETP.GT.AND P4, PT, R2, 0x50, PT ;  /* 0x000000500200780c */ /* 0x000fe40003f84270 */
[----:B------:R-:W-:Y:S02]  /*4580*/  ISETP.GT.AND P0, PT, R0, 0x51, PT ;  /* 0x000000510000780c */ /* 0x000fe40003f04270 */
[----:B------:R-:W-:Y:S02]  /*4590*/  ISETP.GT.AND P6, PT, R3, 0x60, PT ;  /* 0x000000600300780c */ /* 0x000fe40003fc4270 */
[----:B------:R-:W-:Y:S02]  /*45a0*/  FSEL R82, R152, -INF , P5 ;  /* 0xff80000098527808 */ /* 0x000fe40002800000 */
[----:B------:R-:W-:-:S02]  /*45b0*/  FSEL R107, R132, -INF , P4 ;  /* 0xff800000846b7808 */ /* 0x000fc40002000000 */
[----:B------:R-:W-:Y:S02]  /*45c0*/  FSEL R167, R135, -INF , P0 ;  /* 0xff80000087a77808 */ /* 0x000fe40000000000 */
[----:B------:R-:W-:Y:S02]  /*45d0*/  FSEL R79, R50, -INF , P6 ;  /* 0xff800000324f7808 */ /* 0x000fe40003000000 */
[C---:B------:R-:W-:Y:S02]  /*45e0*/  ISETP.GT.AND P5, PT, R0.reuse, 0x49, PT ;  /* 0x000000490000780c */ /* 0x040fe40003fa4270 */
[----:B------:R-:W-:Y:S02]  /*45f0*/  ISETP.GT.AND P4, PT, R0, 0x50, PT ;  /* 0x000000500000780c */ /* 0x000fe40003f84270 */
        /* <DEDUP_REMOVED lines=14> */
[C---:B------:R-:W-:Y:S02]  /*46e0*/  ISETP.GT.AND P5, PT, R2.reuse, 0x61, PT ;  /* 0x000000610200780c */ /* 0x040fe40003fa4270 */
[----:B------:R-:W-:Y:S02]  /*46f0*/  ISETP.GT.AND P4, PT, R2, 0x68, PT ;  /* 0x000000680200780c */ /* 0x000fe40003f84270 */
[----:B------:R-:W-:Y:S02]  /*4700*/  FSEL R166, R126, -INF , P6 ;  /* 0xff8000007ea67808 */ /* 0x000fe40003000000 */
[----:B------:R-:W-:Y:S02]  /*4710*/  ISETP.GT.AND P0, PT, R0, 0x60, PT ;  /* 0x000000600000780c */ /* 0x000fe40003f04270 */
[----:B------:R-:W-:Y:S02]  /*4720*/  ISETP.GT.AND P6, PT, R2, 0x69, PT ;  /* 0x000000690200780c */ /* 0x000fe40003fc4270 */
[----:B------:R-:W-:-:S02]  /*4730*/  FMNMX.FTZ R2, R19, R3, !PT ;  /* 0x0000000313027209 */ /* 0x000fc40007810000 */
[----:B------:R-:W-:Y:S02]  /*4740*/  FSEL R99, R117, -INF , P5 ;  /* 0xff80000075637808 */ /* 0x000fe40002800000 */
[----:B------:R-:W-:Y:S02]  /*4750*/  FSEL R98, R192, -INF , P4 ;  /* 0xff800000c0627808 */ /* 0x000fe40002000000 */
[----:B------:R-:W-:Y:S02]  /*4760*/  FSEL R164, R118, -INF , P0 ;  /* 0xff80000076a47808 */ /* 0x000fe40000000000 */
        /* <DEDUP_REMOVED lines=9> */
[----:B-1----:R-:W-:Y:S02]  /*4800*/  FMNMX.FTZ R4, R16, R20, !PT ;  /* 0x0000001410047209 */ /* 0x002fe40007810000 */
        /* <DEDUP_REMOVED lines=91> */
[----:B------:R-:W-:Y:S02]  /*4dc0*/  FSEL R69, R193, -INF , P6 ;  /* 0xff800000c1457808 */ /* 0x000fe40003000000 */
[----:B------:R-:W-:Y:S02]  /*4dd0*/  FMNMX.FTZ R2, R98, R2, !PT ;  /* 0x0000000262027209 */ /* 0x000fe40007810000 */
[----:B------:R-:W-:Y:S02]  /*4de0*/  FSEL R162, R194, -INF , P4 ;  /* 0xff800000c2a27808 */ /* 0x000fe40002000000 */
        /* <DEDUP_REMOVED lines=23> */
[----:B---3--:R-:W-:-:S03]  /*4f60*/  FMNMX.FTZ R118, R118, R3, !PT ;  /* 0x0000000376767209 */ /* 0x008fc60007810000 */
.L_x_3301:
        /* <DEDUP_REMOVED lines=15> */
[--C-:B------:R-:W-:Y:S01]  /*5060*/  FFMA.FTZ R144, R144, c[0x0][0x2d0], -R4.reuse ;  /* 0x0000b40090907a23 */ /* 0x100fe20000010804 */
[----:B------:R-:W4:Y:S01]  /*5070*/  LDSM.16.MT88.4 R36, [R225+0x800] ;  /* 0x00080000e124783b */ /* 0x000f220000004200 */
[----:B------:R-:W-:-:S02]  /*5080*/  FFMA.FTZ R143, R143, c[0x0][0x2d0], -R4 ;  /* 0x0000b4008f8f7a23 */ /* 0x000fc40000010804 */
[----:B------:R5:W5:Y:S01]  /*5090*/  MUFU.EX2 R178, R2 ;  /* 0x0000000200b27308 */ /* 0x000b620000000800 */
[--C-:B------:R-:W-:Y:S02]  /*50a0*/  FFMA.FTZ R142, R142, c[0x0][0x2d0], -R4.reuse ;  /* 0x0000b4008e8e7a23 */ /* 0x100fe40000010804 */
[--C-:B------:R-:W-:Y:S02]  /*50b0*/  FFMA.FTZ R141, R141, c[0x0][0x2d0], -R4.reuse ;  /* 0x0000b4008d8d7a23 */ /* 0x100fe40000010804 */
[--C-:B------:R-:W-:Y:S02]  /*50c0*/  FFMA.FTZ R184, R136, c[0x0][0x2d0], -R4.reuse ;  /* 0x0000b40088b87a23 */ /* 0x100fe40000010804 */
[--C-:B------:R-:W-:Y:S01]  /*50d0*/  FFMA.FTZ R187, R131, c[0x0][0x2d0], -R4.reuse ;  /* 0x0000b40083bb7a23 */ /* 0x100fe20000010804 */
[----:B------:R-:W1:Y:S01]  /*50e0*/  MUFU.EX2 R177, R5 ;  /* 0x0000000500b17308 */ /* 0x000e620000000800 */
[--C-:B--2---:R-:W-:Y:S02]  /*50f0*/  FFMA.FTZ R0, R10, c[0x0][0x2d0], -R4.reuse ;  /* 0x0000b4000a007a23 */ /* 0x104fe40000010804 */
[----:B------:R-:W-:-:S02]  /*5100*/  FFMA.FTZ R186, R130, c[0x0][0x2d0], -R4 ;  /* 0x0000b40082ba7a23 */ /* 0x000fc40000010804 */
[--C-:B------:R-:W-:Y:S02]  /*5110*/  FFMA.FTZ R185, R129, c[0x0][0x2d0], -R4.reuse ;  /* 0x0000b40081b97a23 */ /* 0x100fe40000010804 */
[--C-:B------:R-:W-:Y:S01]  /*5120*/  FFMA.FTZ R193, R128, c[0x0][0x2d0], -R4.reuse ;  /* 0x0000b40080c17a23 */ /* 0x100fe20000010804 */
[----:B------:R2:W-:Y:S01]  /*5130*/  MUFU.EX2 R207, R0 ;  /* 0x0000000000cf7308 */ /* 0x0005e20000000800 */
[----:B-----5:R-:W-:Y:S01]  /*5140*/  FMUL.FTZ R2, R117, c[0x0][0x2d0] ;  /* 0x0000b40075027a20 */ /* 0x020fe20000410000 */
[----:B------:R-:W-:Y:S01]  /*5150*/  MOV R130, R178 ;  /* 0x000000b200827202 */ /* 0x000fe20000000f00 */
[--C-:B------:R-:W-:Y:S02]  /*5160*/  FFMA.FTZ R194, R123, c[0x0][0x2d0], -R4.reuse ;  /* 0x0000b4007bc27a23 */ /* 0x100fe40000010804 */
[--C-:B------:R-:W-:Y:S01]  /*5170*/  FFMA.FTZ R195, R122, c[0x0][0x2d0], -R4.reuse ;  /* 0x0000b4007ac37a23 */ /* 0x100fe20000010804 */
[----:B------:R-:W-:Y:S01]  /*5180*/  FSEL R2, R2, RZ, P0 ;  /* 0x000000ff02027208 */ /* 0x000fe20000000000 */
[----:B------:R-:W-:Y:S01]  /*5190*/  FFMA.FTZ R196, R121, c[0x0][0x2d0], -R4 ;  /* 0x0000b40079c47a23 */ /* 0x000fe20000010804 */
[----:B------:R-:W-:Y:S01]  /*51a0*/  FSETP.NEU.FTZ.AND P0, PT, R68, -INF , PT ;  /* 0xff8000004400780b */ /* 0x000fe20003f1d000 */
[----:B------:R-:W-:Y:S01]  /*51b0*/  FFMA.FTZ R181, R97, c[0x0][0x2d0], -R3 ;  /* 0x0000b40061b57a23 */ /* 0x000fe20000010803 */
[----:B-1----:R-:W-:Y:S01]  /*51c0*/  MOV R131, R177 ;  /* 0x000000b100837202 */ /* 0x002fe20000000f00 */
[----:B------:R-:W-:-:S02]  /*51d0*/  FFMA.FTZ R5, R23, c[0x0][0x2d0], -R2 ;  /* 0x0000b40017057a23 */ /* 0x000fc40000010802 */
[----:B------:R-:W-:Y:S02]  /*51e0*/  FFMA.FTZ R6, R35, c[0x0][0x2d0], -R2 ;  /* 0x0000b40023067a23 */ /* 0x000fe40000010802 */
[----:B------:R1:W5:Y:S01]  /*51f0*/  MUFU.EX2 R197, R5 ;  /* 0x0000000500c57308 */ /* 0x0003620000000800 */
[----:B--2---:R-:W-:Y:S02]  /*5200*/  FFMA.FTZ R0, R19, c[0x0][0x2d0], -R4 ;  /* 0x0000b40013007a23 */ /* 0x004fe40000010804 */
[----:B------:R-:W-:Y:S02]  /*5210*/  FFMA.FTZ R202, R98, c[0x0][0x2d0], -R2 ;  /* 0x0000b40062ca7a23 */ /* 0x000fe40000010802 */
[--C-:B------:R-:W-:Y:S02]  /*5220*/  FFMA.FTZ R183, R74, c[0x0][0x2d0], -R3.reuse ;  /* 0x0000b4004ab77a23 */ /* 0x100fe40000010803 */
[--C-:B------:R-:W-:Y:S01]  /*5230*/  FFMA.FTZ R198, R73, c[0x0][0x2d0], -R3.reuse ;  /* 0x0000b40049c67a23 */ /* 0x100fe20000010803 */
[----:B------:R2:W-:Y:S01]  /*5240*/  MUFU.EX2 R212, R0 ;  /* 0x0000000000d47308 */ /* 0x0005e20000000800 */
[----:B------:R-:W-:-:S02]  /*5250*/  FFMA.FTZ R112, R112, c[0x0][0x2d0], -R3 ;  /* 0x0000b40070707a23 */ /* 0x000fc40000010803 */
[--C-:B------:R-:W-:Y:S02]  /*5260*/  FFMA.FTZ R136, R108, c[0x0][0x2d0], -R3.reuse ;  /* 0x0000b4006c887a23 */ /* 0x100fe40000010803 */
[--C-:B------:R-:W-:Y:S02]  /*5270*/  FFMA.FTZ R180, R80, c[0x0][0x2d0], -R3.reuse ;  /* 0x0000b40050b47a23 */ /* 0x100fe40000010803 */
[--C-:B------:R-:W-:Y:S01]  /*5280*/  FFMA.FTZ R182, R77, c[0x0][0x2d0], -R3.reuse ;  /* 0x0000b4004db67a23 */ /* 0x100fe20000010803 */
[----:B------:R-:W-:Y:S01]  /*5290*/  MUFU.EX2 R220, R6 ;  /* 0x0000000600dc7308 */ /* 0x000fe20000000800 */
[----:B-1----:R-:W-:Y:S02]  /*52a0*/  FFMA.FTZ R5, R32, c[0x0][0x2d0], -R2 ;  /* 0x0000b40020057a23 */ /* 0x002fe40000010802 */
[--C-:B------:R-:W-:Y:S02]  /*52b0*/  FFMA.FTZ R192, R79, c[0x0][0x2d0], -R3.reuse ;  /* 0x0000b4004fc07a23 */ /* 0x100fe40000010803 */
[----:B------:R-:W-:-:S02]  /*52c0*/  FFMA.FTZ R248, R76, c[0x0][0x2d0], -R3 ;  /* 0x0000b4004cf87a23 */ /* 0x000fc40000010803 */
[----:B------:R-:W-:Y:S01]  /*52d0*/  FFMA.FTZ R201, R71, c[0x0][0x2d0], -R3 ;  /* 0x0000b40047c97a23 */ /* 0x000fe20000010803 */
[----:B------:R-:W-:Y:S01]  /*52e0*/  MUFU.EX2 R116, R5 ;  /* 0x0000000500747308 */ /* 0x000fe20000000800 */
[----:B--2---:R-:W-:Y:S01]  /*52f0*/  FFMA.FTZ R0, R24, c[0x0][0x2d0], -R4 ;  /* 0x0000b40018007a23 */ /* 0x004fe20000010804 */
[----:B-----5:R-:W-:Y:S01]  /*5300*/  MOV R71, R197 ;  /* 0x000000c500477202 */ /* 0x020fe20000000f00 */
[--C-:B------:R-:W-:Y:S02]  /*5310*/  FFMA.FTZ R108, R93, c[0x0][0x2d0], -R2.reuse ;  /* 0x0000b4005d6c7a23 */ /* 0x100fe40000010802 */
[----:B------:R-:W-:-:S03]  /*5320*/  FFMA.FTZ R204, R69, c[0x0][0x2d0], -R2 ;  /* 0x0000b40045cc7a23 */ /* 0x000fc60000010802 */
[----:B------:R1:W-:Y:S08]  /*5330*/  MUFU.EX2 R214, R0 ;  /* 0x0000000000d67308 */ /* 0x0003f00000000800 */
[----:B------:R-:W-:Y:S01]  /*5340*/  MUFU.EX2 R248, R248 ;  /* 0x000000f800f87308 */ /* 0x000fe20000000800 */
[----:B-1----:R-:W-:-:S07]  /*5350*/  FFMA.FTZ R0, R28, c[0x0][0x2d0], -R4 ;  /* 0x0000b4001c007a23 */ /* 0x002fce0000010804 */
[----:B------:R1:W-:Y:S02]  /*5360*/  MUFU.EX2 R216, R0 ;  /* 0x0000000000d87308 */ /* 0x0003e40000000800 */
[----:B-1----:R-:W-:-:S06]  /*5370*/  FFMA.FTZ R0, R30, c[0x0][0x2d0], -R4 ;  /* 0x0000b4001e007a23 */ /* 0x002fcc0000010804 */
[----:B------:R1:W2:Y:S02]  /*5380*/  MUFU.EX2 R190, R0 ;  /* 0x0000000000be7308 */ /* 0x0002a40000000800 */
[----:B-1----:R-:W-:Y:S01]  /*5390*/  FFMA.FTZ R0, R33, c[0x0][0x2d0], -R4 ;  /* 0x0000b40021007a23 */ /* 0x002fe20000010804 */
[----:B--2---:R-:W-:-:S05]  /*53a0*/  MOV R121, R190 ;  /* 0x000000be00797202 */ /* 0x004fca0000000f00 */
[----:B------:R1:W2:Y:S02]  /*53b0*/  MUFU.EX2 R252, R0 ;  /* 0x0000000000fc7308 */ /* 0x0002a40000000800 */
[----:B-1----:R-:W-:-:S06]  /*53c0*/  FFMA.FTZ R0, R7, c[0x0][0x2d0], -R3 ;  /* 0x0000b40007007a23 */ /* 0x002fcc0000010803 */
[----:B------:R1:W-:Y:S02]  /*53d0*/  MUFU.EX2 R206, R0 ;  /* 0x0000000000ce7308 */ /* 0x0003e40000000800 */
[----:B-1----:R-:W-:-:S06]  /*53e0*/  FFMA.FTZ R0, R8, c[0x0][0x2d0], -R3 ;  /* 0x0000b40008007a23 */ /* 0x002fcc0000010803 */
[----:B------:R1:W-:Y:S02]  /*53f0*/  MUFU.EX2 R205, R0 ;  /* 0x0000000000cd7308 */ /* 0x0003e40000000800 */
[----:B-1----:R-:W-:-:S06]  /*5400*/  FFMA.FTZ R0, R13, c[0x0][0x2d0], -R3 ;  /* 0x0000b4000d007a23 */ /* 0x002fcc0000010803 */
[----:B------:R1:W-:Y:S02]  /*5410*/  MUFU.EX2 R125, R0 ;  /* 0x00000000007d7308 */ /* 0x0003e40000000800 */
[----:B-1----:R-:W-:Y:S01]  /*5420*/  FFMA.FTZ R0, R14, c[0x0][0x2d0], -R3 ;  /* 0x0000b4000e007a23 */ /* 0x002fe20000010803 */
[----:B--2---:R-:W-:Y:S01]  /*5430*/  F2FP.BF16.PACK_AB R14, R252, R178 ;  /* 0x000000b2fc0e723e */ /* 0x004fe200000010ff */
[----:B------:R-:W-:-:S04]  /*5440*/  FFMA.FTZ R178, R83, c[0x0][0x2d0], -R2 ;  /* 0x0000b40053b27a23 */ /* 0x000fc80000010802 */
        /* <DEDUP_REMOVED lines=9> */
[--C-:B-1----:R-:W-:Y:S01]  /*54e0*/  FFMA.FTZ R0, R11, c[0x0][0x2d0], -R2.reuse ;  /* 0x0000b4000b007a23 */ /* 0x102fe20000010802 */
[----:B--2---:R-:W-:Y:S01]  /*54f0*/  F2FP.BF16.PACK_AB R15, R221, R177 ;  /* 0x000000b1dd0f723e */ /* 0x004fe200000010ff */
[----:B------:R-:W-:-:S04]  /*5500*/  FFMA.FTZ R177, R82, c[0x0][0x2d0], -R2 ;  /* 0x0000b40052b17a23 */ /* 0x000fc80000010802 */
[----:B------:R1:W-:Y:S02]  /*5510*/  MUFU.EX2 R203, R0 ;  /* 0x0000000000cb7308 */ /* 0x0003e40000000800 */
[--C-:B-1----:R-:W-:Y:S01]  /*5520*/  FFMA.FTZ R0, R12, c[0x0][0x2d0], -R2.reuse ;  /* 0x0000b4000c007a23 */ /* 0x102fe20000010802 */
[----:B------:R-:W-:Y:S01]  /*5530*/  F2FP.BF16.PACK_AB R12, R190, R216 ;  /* 0x000000d8be0c723e */ /* 0x000fe200000010ff */
[----:B------:R-:W-:-:S04]  /*5540*/  FFMA.FTZ R190, R106, c[0x0][0x2d0], -R2 ;  /* 0x0000b4006abe7a23 */ /* 0x000fc80000010802 */
[----:B------:R1:W-:Y:S02]  /*5550*/  MUFU.EX2 R199, R0 ;  /* 0x0000000000c77308 */ /* 0x0003e40000000800 */
[----:B-1----:R-:W-:-:S06]  /*5560*/  FFMA.FTZ R0, R17, c[0x0][0x2d0], -R2 ;  /* 0x0000b40011007a23 */ /* 0x002fcc0000010802 */
[----:B------:R1:W-:Y:S02]  /*5570*/  MUFU.EX2 R211, R0 ;  /* 0x0000000000d37308 */ /* 0x0003e40000000800 */
[----:B-1----:R-:W-:Y:S01]  /*5580*/  FFMA.FTZ R0, R21, c[0x0][0x2d0], -R2 ;  /* 0x0000b40015007a23 */ /* 0x002fe20000010802 */
[----:B------:R-:W-:-:S05]  /*5590*/  F2FP.BF16.PACK_AB R21, R205, R206 ;  /* 0x000000cecd15723e */ /* 0x000fca00000010ff */
[----:B------:R1:W2:Y:S02]  /*55a0*/  MUFU.EX2 R124, R0 ;  /* 0x00000000007c7308 */ /* 0x0002a40000000800 */
[----:B-1----:R-:W-:Y:S01]  /*55b0*/  FFMA.FTZ R0, R22, c[0x0][0x2d0], -R2 ;  /* 0x0000b40016007a23 */ /* 0x002fe20000010802 */
[----:B------:R-:W-:Y:S02]  /*55c0*/  F2FP.BF16.PACK_AB R22, R214, R212 ;  /* 0x000000d4d616723e */ /* 0x000fe400000010ff */
[----:B--2---:R-:W-:-:S03]  /*55d0*/  F2FP.BF16.PACK_AB R18, R124, R211 ;  /* 0x000000d37c12723e */ /* 0x004fc600000010ff */
[----:B------:R1:W-:Y:S02]  /*55e0*/  MUFU.EX2 R218, R0 ;  /* 0x0000000000da7308 */ /* 0x0003e40000000800 */
[----:B-1----:R-:W-:-:S05]  /*55f0*/  FMUL.FTZ R0, R68, c[0x0][0x2d0] ;  /* 0x0000b40044007a20 */ /* 0x002fca0000410000 */
[----:B------:R-:W-:-:S05]  /*5600*/  FSEL R0, R0, RZ, P0 ;  /* 0x000000ff00007208 */ /* 0x000fca0000000000 */
[----:B------:R-:W-:Y:S01]  /*5610*/  FFMA.FTZ R5, R16, c[0x0][0x2d0], -R0 ;  /* 0x0000b40010057a23 */ /* 0x000fe20000010800 */
[----:B------:R-:W-:-:S03]  /*5620*/  F2FP.BF16.PACK_AB R16, R199, R203 ;  /* 0x000000cbc710723e */ /* 0x000fc600000010ff */
[----:B------:R1:W-:Y:S02]  /*5630*/  MUFU.EX2 R213, R5 ;  /* 0x0000000500d57308 */ /* 0x0003e40000000800 */
[----:B-1----:R-:W-:Y:S01]  /*5640*/  FFMA.FTZ R5, R20, c[0x0][0x2d0], -R0 ;  /* 0x0000b40014057a23 */ /* 0x002fe20000010800 */
[----:B------:R-:W-:-:S05]  /*5650*/  F2FP.BF16.PACK_AB R20, R207, R208 ;  /* 0x000000d0cf14723e */ /* 0x000fca00000010ff */
[----:B------:R1:W2:Y:S02]  /*5660*/  MUFU.EX2 R209, R5 ;  /* 0x0000000500d17308 */ /* 0x0002a40000000800 */
[C---:B------:R-:W-:Y:S08]  /*5670*/  HMMA.16816.F32.BF16 R8, R20.reuse, R44, RZ ;  /* 0x0000002c1408723c */ /* 0x040ff000000418ff */
[----:B---3--:R-:W-:Y:S01]  /*5680*/  HMMA.16816.F32.BF16 R64, R20, R40, RZ ;  /* 0x000000281440723c */ /* 0x008fe200000418ff */
[--C-:B-1----:R-:W-:Y:S01]  /*5690*/  FFMA.FTZ R5, R26, c[0x0][0x2d0], -R0.reuse ;  /* 0x0000b4001a057a23 */ /* 0x102fe20000010800 */
[----:B--2---:R-:W-:Y:S01]  /*56a0*/  F2FP.BF16.PACK_AB R17, R209, R213 ;  /* 0x000000d5d111723e */ /* 0x004fe200000010ff */
[----:B------:R-:W1:Y:S02]  /*56b0*/  LDSM.16.MT88.4 R24, [R226] ;  /* 0x00000000e218783b */ /* 0x000e640000004200 */
[----:B------:R2:W-:Y:S11]  /*56c0*/  MUFU.EX2 R210, R5 ;  /* 0x0000000500d27308 */ /* 0x0005f60000000800 */
[----:B----4-:R-:W-:Y:S07]  /*56d0*/  HMMA.16816.F32.BF16 R84, R12, R36, R8 ;  /* 0x000000240c54723c */ /* 0x010fee0000041808 */
[----:B------:R-:W-:Y:S01]  /*56e0*/  F2FP.BF16.PACK_AB R8, R197, R218 ;  /* 0x000000dac508723e */ /* 0x000fe200000010ff */
[----:B--2---:R-:W-:Y:S01]  /*56f0*/  FFMA.FTZ R5, R29, c[0x0][0x2d0], -R0 ;  /* 0x0000b4001d057a23 */ /* 0x004fe20000010800 */
[----:B------:R-:W-:Y:S01]  /*5700*/  F2FP.BF16.PACK_AB R10, R220, R116 ;  /* 0x00000074dc0a723e */ /* 0x000fe200000010ff */
[----:B------:R-:W-:-:S02]  /*5710*/  FFMA.FTZ R197, R102, c[0x0][0x2d0], -R2 ;  /* 0x0000b40066c57a23 */ /* 0x000fc40000010802 */
[----:B------:R2:W3:Y:S02]  /*5720*/  MUFU.EX2 R219, R5 ;  /* 0x0000000500db7308 */ /* 0x0004e40000000800 */
[--C-:B--2---:R-:W-:Y:S01]  /*5730*/  FFMA.FTZ R5, R34, c[0x0][0x2d0], -R0.reuse ;  /* 0x0000b40022057a23 */ /* 0x104fe20000010800 */
[----:B---3--:R-:W-:Y:S01]  /*5740*/  F2FP.BF16.PACK_AB R19, R219, R210 ;  /* 0x000000d2db13723e */ /* 0x008fe200000010ff */
[----:B------:R-:W2:Y:S04]  /*5750*/  LDSM.16.MT88.4 R32, [R229+0x800] ;  /* 0x00080000e520783b */ /* 0x000ea80000004200 */
[----:B------:R3:W-:Y:S02]  /*5760*/  MUFU.EX2 R200, R5 ;  /* 0x0000000500c87308 */ /* 0x0007e40000000800 */
[C---:B------:R-:W-:Y:S08]  /*5770*/  HMMA.16816.F32.BF16 R60, R16.reuse, R44, RZ ;  /* 0x0000002c103c723c */ /* 0x040ff000000418ff */
[----:B-1----:R-:W-:Y:S01]  /*5780*/  HMMA.16816.F32.BF16 R28, R16, R24, RZ ;  /* 0x00000018101c723c */ /* 0x002fe200000418ff */
[----:B---3--:R-:W-:-:S02]  /*5790*/  FFMA.FTZ R5, R48, c[0x0][0x2d0], -R0 ;  /* 0x0000b40030057a23 */ /* 0x008fc40000010800 */
[----:B------:R-:W1:Y:S02]  /*57a0*/  LDSM.16.MT88.4 R48, [R226+0x800] ;  /* 0x00080000e230783b */ /* 0x000e640000004200 */
[----:B------:R3:W4:Y:S03]  /*57b0*/  MUFU.EX2 R189, R5 ;  /* 0x0000000500bd7308 */ /* 0x0007260000000800 */
[----:B------:R-:W-:Y:S01]  /*57c0*/  HMMA.16816.F32.BF16 R56, R16, R40, RZ ;  /* 0x000000281038723c */ /* 0x000fe200000418ff */
[----:B---3--:R-:W-:Y:S01]  /*57d0*/  FFMA.FTZ R5, R52, c[0x0][0x2d0], -R0 ;  /* 0x0000b40034057a23 */ /* 0x008fe20000010800 */
[----:B----4-:R-:W-:-:S06]  /*57e0*/  F2FP.BF16.PACK_AB R9, R189, R200 ;  /* 0x000000c8bd09723e */ /* 0x010fcc00000010ff */
[----:B--2---:R-:W-:Y:S01]  /*57f0*/  HMMA.16816.F32.BF16 R132, R12, R32, R64 ;  /* 0x000000200c84723c */ /* 0x004fe20000041840 */
[----:B------:R-:W-:Y:S01]  /*5800*/  MOV R122, R189 ;  /* 0x000000bd007a7202 */ /* 0x000fe20000000f00 */
[----:B------:R2:W3:Y:S01]  /*5810*/  MUFU.EX2 R179, R5 ;  /* 0x0000000500b37308 */ /* 0x0004e20000000800 */
[----:B------:R-:W-:-:S04]  /*5820*/  FFMA.FTZ R189, R105, c[0x0][0x2d0], -R2 ;  /* 0x0000b40069bd7a23 */ /* 0x000fc80000010802 */
[----:B------:R-:W-:Y:S01]  /*5830*/  FFMA.FTZ R64, R148, c[0x0][0x2d0], -R4 ;  /* 0x0000b40094407a23 */ /* 0x000fe20000010804 */
[----:B------:R-:W-:Y:S01]  /*5840*/  MOV R67, R125 ;  /* 0x0000007d00437202 */ /* 0x000fe20000000f00 */
[----:B------:R-:W-:Y:S01]  /*5850*/  FFMA.FTZ R148, R81, c[0x0][0x2d0], -R2 ;  /* 0x0000b40051947a23 */ /* 0x000fe20000010802 */
[----:B------:R-:W-:Y:S01]  /*5860*/  MOV R66, R124 ;  /* 0x0000007c00427202 */ /* 0x000fe20000000f00 */
[----:B------:R-:W-:Y:S01]  /*5870*/  MUFU.EX2 R250, R64 ;  /* 0x0000004000fa7308 */ /* 0x000fe20000000800 */
[----:B--2---:R-:W-:Y:S01]  /*5880*/  FFMA.FTZ R5, R53, c[0x0][0x2d0], -R0 ;  /* 0x0000b40035057a23 */ /* 0x004fe20000010800 */
[-C--:B---3--:R-:W-:Y:S01]  /*5890*/  MOV R129, R179.reuse ;  /* 0x000000b300817202 */ /* 0x088fe20000000f00 */
[----:B------:R-:W-:Y:S05]  /*58a0*/  HMMA.16816.F32.BF16 R52, R20, R24, RZ ;  /* 0x000000181434723c */ /* 0x000fea00000418ff */
[----:B------:R-:W2:Y:S02]  /*58b0*/  MUFU.EX2 R188, R5 ;  /* 0x0000000500bc7308 */ /* 0x000ea40000000800 */
[----:B--2---:R-:W-:Y:S01]  /*58c0*/  F2FP.BF16.PACK_AB R11, R188, R179 ;  /* 0x000000b3bc0b723e */ /* 0x004fe200000010ff */
[--C-:B------:R-:W-:Y:S01]  /*58d0*/  FFMA.FTZ R179, R92, c[0x0][0x2d0], -R2.reuse ;  /* 0x0000b4005cb37a23 */ /* 0x100fe20000010802 */
[----:B------:R-:W-:Y:S01]  /*58e0*/  MOV R128, R188 ;  /* 0x000000bc00807202 */ /* 0x000fe20000000f00 */
[----:B------:R-:W-:Y:S11]  /*58f0*/  FFMA.FTZ R188, R104, c[0x0][0x2d0], -R2 ;  /* 0x0000b40068bc7a23 */ /* 0x000ff60000010802 */
[----:B------:R-:W-:Y:S03]  /*5900*/  @!UPT UIADD3 URZ, URZ, URZ, URZ ;  /* 0x0000003f3f3ff290 */ /* 0x000fe6000fffe03f */
[----:B-1----:R-:W-:Y:S08]  /*5910*/  HMMA.16816.F32.BF16 R156, R12, R48, R52 ;  /* 0x000000300c9c723c */ /* 0x002ff00000041834 */
[C---:B------:R-:W-:Y:S07]  /*5920*/  HMMA.16816.F32.BF16 R88, R8.reuse, R36, R60 ;  /* 0x000000240858723c */ /* 0x040fee000004183c */
[--C-:B------:R-:W-:Y:S01]  /*5930*/  FFMA.FTZ R63, R147, c[0x0][0x2d0], -R4.reuse ;  /* 0x0000b400933f7a23 */ /* 0x100fe20000010804 */
[----:B------:R-:W-:Y:S01]  /*5940*/  HMMA.16816.F32.BF16 R152, R8, R48, R28 ;  /* 0x000000300898723c */ /* 0x000fe2000004181c */
[--C-:B------:R-:W-:Y:S01]  /*5950*/  FFMA.FTZ R62, R146, c[0x0][0x2d0], -R4.reuse ;  /* 0x0000b400923e7a23 */ /* 0x100fe20000010804 */
[----:B------:R-:W-:Y:S01]  /*5960*/  LDSM.16.MT88.4 R28, [R228+0x800] ;  /* 0x00080000e41c783b */ /* 0x000fe20000004200 */
[--C-:B------:R-:W-:Y:S01]  /*5970*/  FFMA.FTZ R61, R145, c[0x0][0x2d0], -R4.reuse ;  /* 0x0000b400913d7a23 */ /* 0x100fe20000010804 */
[----:B------:R-:W-:Y:S01]  /*5980*/  MUFU.EX2 R251, R63 ;  /* 0x0000003f00fb7308 */ /* 0x000fe20000000800 */
[----:B------:R-:W-:-:S02]  /*5990*/  FFMA.FTZ R147, R140, c[0x0][0x2d0], -R4 ;  /* 0x0000b4008c937a23 */ /* 0x000fc40000010804 */
[--C-:B------:R-:W-:Y:S01]  /*59a0*/  FFMA.FTZ R146, R139, c[0x0][0x2d0], -R4.reuse ;  /* 0x0000b4008b927a23 */ /* 0x100fe20000010804 */
[----:B------:R-:W-:Y:S01]  /*59b0*/  HMMA.16816.F32.BF16 R124, R8, R32, R56 ;  /* 0x00000020087c723c */ /* 0x000fe20000041838 */
[--C-:B------:R-:W-:Y:S02]  /*59c0*/  FFMA.FTZ R145, R138, c[0x0][0x2d0], -R4.reuse ;  /* 0x0000b4008a917a23 */ /* 0x100fe40000010804 */
[----:B------:R-:W-:Y:S01]  /*59d0*/  FFMA.FTZ R140, R137, c[0x0][0x2d0], -R4 ;  /* 0x0000b400898c7a23 */ /* 0x000fe20000010804 */
[----:B------:R-:W-:Y:S01]  /*59e0*/  MUFU.EX2 R106, R62 ;  /* 0x0000003e006a7308 */ /* 0x000fe20000000800 */
[----:B------:R-:W1:Y:S01]  /*59f0*/  LDSM.16.MT88.4 R4, [R228] ;  /* 0x00000000e404783b */ /* 0x000e620000004200 */
[--C-:B------:R-:W-:Y:S02]  /*5a00*/  FFMA.FTZ R49, R115, c[0x0][0x2d0], -R3.reuse ;  /* 0x0000b40073317a23 */ /* 0x100fe40000010803 */
[----:B------:R-:W-:Y:S01]  /*5a10*/  FFMA.FTZ R36, R70, c[0x0][0x2d0], -R2 ;  /* 0x0000b40046247a23 */ /* 0x000fe20000010802 */
[----:B------:R-:W-:Y:S01]  /*5a20*/  MOV R70, R200 ;  /* 0x000000c800467202 */ /* 0x000fe20000000f00 */
[----:B------:R-:W-:-:S02]  /*5a30*/  FFMA.FTZ R115, R111, c[0x0][0x2d0], -R3 ;  /* 0x0000b4006f737a23 */ /* 0x000fc40000010803 */
[--C-:B------:R-:W-:Y:S01]  /*5a40*/  FFMA.FTZ R111, R96, c[0x0][0x2d0], -R2.reuse ;  /* 0x0000b400606f7a23 */ /* 0x100fe20000010802 */
[----:B------:R-:W-:Y:S01]  /*5a50*/  MUFU.EX2 R105, R61 ;  /* 0x0000003d00697308 */ /* 0x000fe20000000800 */
[--C-:B------:R-:W-:Y:S02]  /*5a60*/  FFMA.FTZ R200, R99, c[0x0][0x2d0], -R2.reuse ;  /* 0x0000b40063c87a23 */ /* 0x100fe40000010802 */
[--C-:B------:R-:W-:Y:S02]  /*5a70*/  FFMA.FTZ R33, R72, c[0x0][0x2d0], -R2.reuse ;  /* 0x0000b40048217a23 */ /* 0x100fe40000010802 */
[----:B------:R-:W-:Y:S02]  /*5a80*/  FFMA.FTZ R32, R75, c[0x0][0x2d0], -R2 ;  /* 0x0000b4004b207a23 */ /* 0x000fe40000010802 */
[--C-:B------:R-:W-:Y:S01]  /*5a90*/  FFMA.FTZ R48, R114, c[0x0][0x2d0], -R3.reuse ;  /* 0x0000b40072307a23 */ /* 0x100fe20000010803 */
[----:B------:R-:W-:Y:S01]  /*5aa0*/  MUFU.EX2 R249, R49 ;  /* 0x0000003100f97308 */ /* 0x000fe20000000800 */
[----:B------:R-:W-:-:S02]  /*5ab0*/  FFMA.FTZ R37, R113, c[0x0][0x2d0], -R3 ;  /* 0x0000b40071257a23 */ /* 0x000fc40000010803 */
[--C-:B------:R-:W-:Y:S01]  /*5ac0*/  FFMA.FTZ R60, R120, c[0x0][0x2d0], -R3.reuse ;  /* 0x0000b400783c7a23 */ /* 0x100fe20000010803 */
[----:B------:R-:W-:Y:S01]  /*5ad0*/  MOV R120, R191 ;  /* 0x000000bf00787202 */ /* 0x000fe20000000f00 */
[--C-:B------:R-:W-:Y:S02]  /*5ae0*/  FFMA.FTZ R114, R110, c[0x0][0x2d0], -R3.reuse ;  /* 0x0000b4006e727a23 */ /* 0x100fe40000010803 */
[--C-:B------:R-:W-:Y:S01]  /*5af0*/  FFMA.FTZ R113, R109, c[0x0][0x2d0], -R3.reuse ;  /* 0x0000b4006d717a23 */ /* 0x100fe20000010803 */
[----:B------:R-:W-:Y:S01]  /*5b00*/  MUFU.EX2 R123, R37 ;  /* 0x00000025007b7308 */ /* 0x000fe20000000800 */
[--C-:B------:R-:W-:Y:S02]  /*5b10*/  FFMA.FTZ R137, R103, c[0x0][0x2d0], -R3.reuse ;  /* 0x0000b40067897a23 */ /* 0x100fe40000010803 */
[--C-:B------:R-:W-:Y:S02]  /*5b20*/  FFMA.FTZ R138, R101, c[0x0][0x2d0], -R3.reuse ;  /* 0x0000b400658a7a23 */ /* 0x100fe40000010803 */
[----:B------:R-:W-:-:S02]  /*5b30*/  FFMA.FTZ R139, R100, c[0x0][0x2d0], -R3 ;  /* 0x0000b400648b7a23 */ /* 0x000fc40000010803 */
[--C-:B------:R-:W-:Y:S01]  /*5b40*/  FFMA.FTZ R3, R78, c[0x0][0x2d0], -R2.reuse ;  /* 0x0000b4004e037a23 */ /* 0x100fe20000010802 */
[----:B------:R-:W2:Y:S01]  /*5b50*/  MUFU.EX2 R32, R32 ;  /* 0x0000002000207308 */ /* 0x000ea20000000800 */
[--C-:B------:R-:W-:Y:S02]  /*5b60*/  FFMA.FTZ R110, R95, c[0x0][0x2d0], -R2.reuse ;  /* 0x0000b4005f6e7a23 */ /* 0x100fe40000010802 */
[--C-:B------:R-:W-:Y:S02]  /*5b70*/  FFMA.FTZ R109, R94, c[0x0][0x2d0], -R2.reuse ;  /* 0x0000b4005e6d7a23 */ /* 0x100fe40000010802 */
[----:B------:R-:W-:Y:S02]  /*5b80*/  FFMA.FTZ R191, R107, c[0x0][0x2d0], -R2 ;  /* 0x0000b4006bbf7a23 */ /* 0x000fe40000010802 */
[--C-:B------:R-:W-:Y:S01]  /*5b90*/  FFMA.FTZ R2, R150, c[0x0][0x2d0], -R0.reuse ;  /* 0x0000b40096027a23 */ /* 0x100fe20000010800 */
[-C--:B-1----:R-:W-:Y:S01]  /*5ba0*/  HMMA.16816.F32.BF16 R52, R16, R4.reuse, RZ ;  /* 0x000000041034723c */ /* 0x082fe200000418ff */
[----:B------:R1:W-:Y:S07]  /*5bb0*/  MUFU.EX2 R65, R3 ;  /* 0x0000000300417308 */ /* 0x0003ee0000000800 */
[----:B------:R-:W-:Y:S01]  /*5bc0*/  HMMA.16816.F32.BF16 R56, R20, R4, RZ ;  /* 0x000000041438723c */ /* 0x000fe200000418ff */
[----:B------:R3:W-:Y:S08]  /*5bd0*/  MUFU.EX2 R150, R2 ;  /* 0x0000000200967308 */ /* 0x0007f00000000800 */
[----:B------:R-:W-:Y:S01]  /*5be0*/  MUFU.EX2 R247, R60 ;  /* 0x0000003c00f77308 */ /* 0x000fe20000000800 */
[----:B-1----:R-:W-:-:S06]  /*5bf0*/  FFMA.FTZ R3, R174, c[0x0][0x2d0], -R0 ;  /* 0x0000b400ae037a23 */ /* 0x002fcc0000010800 */
[----:B------:R-:W-:Y:S01]  /*5c00*/  HMMA.16816.F32.BF16 R96, R8, R28, R52 ;  /* 0x0000001c0860723c */ /* 0x000fe20000041834 */
[----:B---3--:R-:W-:Y:S01]  /*5c10*/  FFMA.FTZ R2, R151, c[0x0][0x2d0], -R0 ;  /* 0x0000b40097027a23 */ /* 0x008fe20000010800 */
[----:B------:R-:W-:Y:S01]  /*5c20*/  MUFU.EX2 R107, R48 ;  /* 0x00000030006b7308 */ /* 0x000fe20000000800 */
[----:B--2---:R-:W-:-:S05]  /*5c30*/  MOV R151, R32 ;  /* 0x0000002000977202 */ /* 0x004fca0000000f00 */
[-C--:B------:R-:W-:Y:S02]  /*5c40*/  HMMA.16816.F32.BF16 R52, R16, R46.reuse, RZ ;  /* 0x0000002e1034723c */ /* 0x080fe400000418ff */
[----:B------:R1:W2:Y:S06]  /*5c50*/  MUFU.EX2 R69, R2 ;  /* 0x0000000200457308 */ /* 0x0002ac0000000800 */
[----:B------:R-:W-:Y:S02]  /*5c60*/  HMMA.16816.F32.BF16 R44, R20, R46, RZ ;  /* 0x0000002e142c723c */ /* 0x000fe400000418ff */
[----:B------:R-:W-:Y:S06]  /*5c70*/  MUFU.EX2 R222, R36 ;  /* 0x0000002400de7308 */ /* 0x000fec0000000800 */
[----:B------:R-:W-:Y:S01]  /*5c80*/  HMMA.16816.F32.BF16 R100, R12, R28, R56 ;  /* 0x0000001c0c64723c */ /* 0x000fe20000041838 */
[----:B-1----:R-:W-:Y:S01]  /*5c90*/  FFMA.FTZ R2, R160, c[0x0][0x2d0], -R0 ;  /* 0x0000b400a0027a23 */ /* 0x002fe20000010800 */
[----:B------:R-:W1:Y:S01]  /*5ca0*/  MUFU.EX2 R223, R33 ;  /* 0x0000002100df7308 */ /* 0x000e620000000800 */
[----:B--2---:R-:W-:-:S05]  /*5cb0*/  F2FP.BF16.PACK_AB R5, R69, R150 ;  /* 0x000000964505723e */ /* 0x004fca00000010ff */
[----:B------:R-:W-:Y:S02]  /*5cc0*/  HMMA.16816.F32.BF16 R72, R8, R38, R52 ;  /* 0x000000260848723c */ /* 0x000fe40000041834 */
[----:B------:R2:W-:Y:S06]  /*5cd0*/  MUFU.EX2 R160, R2 ;  /* 0x0000000200a07308 */ /* 0x0005ec0000000800 */
[----:B------:R-:W-:Y:S01]  /*5ce0*/  HMMA.16816.F32.BF16 R52, R16, R42, RZ ;  /* 0x0000002a1034723c */ /* 0x000fe200000418ff */
[----:B-1----:R-:W-:-:S07]  /*5cf0*/  F2FP.BF16.PACK_AB R4, R223, R222 ;  /* 0x000000dedf04723e */ /* 0x002fce00000010ff */
[----:B------:R-:W-:Y:S01]  /*5d00*/  HMMA.16816.F32.BF16 R40, R20, R42, RZ ;  /* 0x0000002a1428723c */ /* 0x000fe200000418ff */
[----:B--2---:R-:W-:Y:S01]  /*5d10*/  FFMA.FTZ R2, R161, c[0x0][0x2d0], -R0 ;  /* 0x0000b400a1027a23 */ /* 0x004fe20000010800 */
[----:B------:R-:W-:Y:S02]  /*5d20*/  MOV R161, R123 ;  /* 0x0000007b00a17202 */ /* 0x000fe40000000f00 */
[----:B------:R-:W-:Y:S01]  /*5d30*/  MOV R123, R252 ;  /* 0x000000fc007b7202 */ /* 0x000fe20000000f00 */
[----:B------:R1:W2:Y:S03]  /*5d40*/  MUFU.EX2 R104, R2 ;  /* 0x0000000200687308 */ /* 0x0002a60000000800 */
[----:B------:R-:W-:Y:S05]  /*5d50*/  HMMA.16816.F32.BF16 R44, R12, R38, R44 ;  /* 0x000000260c2c723c */ /* 0x000fea000004182c */
[----:B------:R3:W-:Y:S03]  /*5d60*/  MUFU.EX2 R252, R144 ;  /* 0x0000009000fc7308 */ /* 0x0007e60000000800 */
[----:B------:R-:W-:Y:S01]  /*5d70*/  HMMA.16816.F32.BF16 R76, R8, R34, R52 ;  /* 0x00000022084c723c */ /* 0x000fe20000041834 */
[----:B-1----:R-:W-:-:S07]  /*5d80*/  MOV R2, R65 ;  /* 0x0000004100027202 */ /* 0x002fce0000000f00 */
[----:B------:R-:W-:Y:S01]  /*5d90*/  HMMA.16816.F32.BF16 R52, R16, R26, RZ ;  /* 0x0000001a1034723c */ /* 0x000fe200000418ff */
[----:B---3--:R-:W-:-:S07]  /*5da0*/  FFMA.FTZ R144, R164, c[0x0][0x2d0], -R0 ;  /* 0x0000b400a4907a23 */ /* 0x008fce0000010800 */
[----:B------:R-:W-:Y:S08]  /*5db0*/  HMMA.16816.F32.BF16 R16, R16, R6, RZ ;  /* 0x000000061010723c */ /* 0x000ff000000418ff */
[C---:B------:R-:W-:Y:S08]  /*5dc0*/  HMMA.16816.F32.BF16 R24, R20.reuse, R26, RZ ;  /* 0x0000001a1418723c */ /* 0x040ff000000418ff */
[----:B------:R-:W-:Y:S07]  /*5dd0*/  HMMA.16816.F32.BF16 R20, R20, R6, RZ ;  /* 0x000000061414723c */ /* 0x000fee00000418ff */
[----:B------:R-:W-:Y:S01]  /*5de0*/  F2FP.BF16.PACK_AB R6, R2, R151 ;  /* 0x000000970206723e */ /* 0x000fe200000010ff */
[----:B------:R-:W-:Y:S01]  /*5df0*/  HMMA.16816.F32.BF16 R92, R8, R30, R16 ;  /* 0x0000001e085c723c */ /* 0x000fe20000041810 */
[----:B--2---:R-:W-:-:S07]  /*5e00*/  F2FP.BF16.PACK_AB R7, R104, R160 ;  /* 0x000000a06807723e */ /* 0x004fce00000010ff */
[C---:B------:R-:W-:Y:S08]  /*5e10*/  HMMA.16816.F32.BF16 R40, R12.reuse, R34, R40 ;  /* 0x000000220c28723c */ /* 0x040ff00000041828 */
[C---:B------:R-:W-:Y:S08]  /*5e20*/  HMMA.16816.F32.BF16 R24, R12.reuse, R50, R24 ;  /* 0x000000320c18723c */ /* 0x040ff00000041818 */
[----:B------:R-:W-:Y:S01]  /*5e30*/  HMMA.16816.F32.BF16 R16, R12, R30, R20 ;  /* 0x0000001e0c10723c */ /* 0x000fe20000041814 */
[----:B------:R-:W1:Y:S07]  /*5e40*/  LDSM.16.MT88.4 R12, [R225+0x1000] ;  /* 0x00100000e10c783b */ /* 0x000e6e0000004200 */
[----:B------:R-:W-:Y:S07]  /*5e50*/  HMMA.16816.F32.BF16 R80, R8, R50, R52 ;  /* 0x000000320850723c */ /* 0x000fee0000041834 */
[----:B------:R-:W-:-:S02]  /*5e60*/  F2FP.BF16.PACK_AB R8, R251, R250 ;  /* 0x000000fafb08723e */ /* 0x000fc400000010ff */
[----:B------:R-:W-:Y:S02]  /*5e70*/  F2FP.BF16.PACK_AB R9, R249, R247 ;  /* 0x000000f7f909723e */ /* 0x000fe400000010ff */
[----:B------:R-:W-:Y:S02]  /*5e80*/  F2FP.BF16.PACK_AB R10, R105, R106 ;  /* 0x0000006a690a723e */ /* 0x000fe400000010ff */
[----:B------:R-:W-:-:S07]  /*5e90*/  F2FP.BF16.PACK_AB R11, R161, R107 ;  /* 0x0000006ba10b723e */ /* 0x000fce00000010ff */
[-C--:B-1----:R-:W-:Y:S01]  /*5ea0*/  HMMA.16816.F32.BF16 R48, R8, R12.reuse, R84 ;  /* 0x0000000c0830723c */ /* 0x082fe20000041854 */
[----:B------:R-:W1:Y:S06]  /*5eb0*/  MUFU.EX2 R84, R141 ;  /* 0x0000008d00547308 */ /* 0x000e6c0000000800 */
[----:B------:R-:W-:Y:S01]  /*5ec0*/  MOV R87, R66 ;  /* 0x0000004200577202 */ /* 0x000fe20000000f00 */
[----:B------:R-:W-:Y:S01]  /*5ed0*/  HMMA.16816.F32.BF16 R56, R4, R12, R88 ;  /* 0x0000000c0438723c */ /* 0x000fe20000041858 */
[----:B------:R-:W-:Y:S02]  /*5ee0*/  MOV R86, R67 ;  /* 0x0000004300567202 */ /* 0x000fe40000000f00 */
[----:B------:R-:W-:Y:S01]  /*5ef0*/  MOV R85, R70 ;  /* 0x0000004600557202 */ /* 0x000fe20000000f00 */
[----:B------:R-:W-:Y:S01]  /*5f00*/  FFMA.FTZ R70, R170, c[0x0][0x2d0], -R0 ;  /* 0x0000b400aa467a23 */ /* 0x000fe20000010800 */
[----:B------:R-:W-:-:S02]  /*5f10*/  MOV R170, R221 ;  /* 0x000000dd00aa7202 */ /* 0x000fc40000000f00 */
[----:B------:R-:W-:Y:S01]  /*5f20*/  MOV R88, R161 ;  /* 0x000000a100587202 */ /* 0x000fe20000000f00 */
[-C--:B------:R-:W-:Y:S01]  /*5f30*/  HMMA.16816.F32.BF16 R52, R4, R14.reuse, R72 ;  /* 0x0000000e0434723c */ /* 0x080fe20000041848 */
[----:B------:R-:W-:Y:S01]  /*5f40*/  MOV R161, R121 ;  /* 0x0000007900a17202 */ /* 0x000fe20000000f00 */
[----:B------:R-:W-:Y:S01]  /*5f50*/  MUFU.EX2 R221, R115 ;  /* 0x0000007300dd7308 */ /* 0x000fe20000000800 */
[----:B-1----:R-:W-:Y:S02]  /*5f60*/  MOV R174, R84 ;  /* 0x0000005400ae7202 */ /* 0x002fe40000000f00 */
[----:B------:R-:W-:Y:S02]  /*5f70*/  MOV R84, R107 ;  /* 0x0000006b00547202 */ /* 0x000fe40000000f00 */
[----:B------:R-:W-:Y:S01]  /*5f80*/  MOV R107, R130 ;  /* 0x00000082006b7202 */ /* 0x000fe20000000f00 */
[----:B------:R-:W-:Y:S01]  /*5f90*/  HMMA.16816.F32.BF16 R28, R8, R14, R44 ;  /* 0x0000000e081c723c */ /* 0x000fe2000004182c */
[----:B------:R-:W1:Y:S01]  /*5fa0*/  LDSM.16.MT88.4 R12, [R229+0x1000] ;  /* 0x00100000e50c783b */ /* 0x000e620000004200 */
[----:B------:R-:W-:Y:S01]  /*5fb0*/  MOV R121, R116 ;  /* 0x0000007400797202 */ /* 0x000fe20000000f00 */
[--C-:B------:R-:W-:Y:S01]  /*5fc0*/  FFMA.FTZ R130, R167, c[0x0][0x2d0], -R0.reuse ;  /* 0x0000b400a7827a23 */ /* 0x100fe20000010800 */
[----:B------:R-:W-:Y:S01]  /*5fd0*/  MOV R90, R69 ;  /* 0x00000045005a7202 */ /* 0x000fe20000000f00 */
[--C-:B------:R-:W-:Y:S01]  /*5fe0*/  FFMA.FTZ R116, R172, c[0x0][0x2d0], -R0.reuse ;  /* 0x0000b400ac747a23 */ /* 0x100fe20000010800 */
[----:B------:R-:W-:Y:S01]  /*5ff0*/  MOV R167, R218 ;  /* 0x000000da00a77202 */ /* 0x000fe20000000f00 */
[----:B------:R-:W-:Y:S01]  /*6000*/  FFMA.FTZ R69, R169, c[0x0][0x2d0], -R0 ;  /* 0x0000b400a9457a23 */ /* 0x000fe20000010800 */
[----:B------:R-:W-:Y:S01]  /*6010*/  MUFU.EX2 R172, R108 ;  /* 0x0000006c00ac7308 */ /* 0x000fe20000000800 */
[----:B------:R-:W-:-:S02]  /*6020*/  MOV R169, R220 ;  /* 0x000000dc00a97202 */ /* 0x000fc40000000f00 */
[----:B------:R-:W-:Y:S02]  /*6030*/  MOV R141, R122 ;  /* 0x0000007a008d7202 */ /* 0x000fe40000000f00 */
[----:B------:R-:W-:Y:S02]  /*6040*/  MOV R89, R105 ;  /* 0x0000006900597202 */ /* 0x000fe40000000f00 */
[----:B------:R-:W-:Y:S01]  /*6050*/  MOV R91, R106 ;  /* 0x0000006a005b7202 */ /* 0x000fe20000000f00 */
[----:B------:R-:W-:Y:S01]  /*6060*/  MUFU.EX2 R220, R112 ;  /* 0x0000007000dc7308 */ /* 0x000fe20000000800 */
[----:B------:R-:W-:Y:S01]  /*6070*/  MOV R105, R128 ;  /* 0x0000008000697202 */ /* 0x000fe20000000f00 */
[--C-:B------:R-:W-:Y:S01]  /*6080*/  FFMA.FTZ R128, R165, c[0x0][0x2d0], -R0.reuse ;  /* 0x0000b400a5807a23 */ /* 0x100fe20000010800 */
[----:B------:R-:W-:Y:S01]  /*6090*/  MOV R106, R129 ;  /* 0x00000081006a7202 */ /* 0x000fe20000000f00 */
[----:B------:R-:W-:Y:S01]  /*60a0*/  FFMA.FTZ R129, R166, c[0x0][0x2d0], -R0 ;  /* 0x0000b400a6817a23 */ /* 0x000fe20000010800 */
[----:B------:R-:W-:-:S02]  /*60b0*/  MOV R166, R217 ;  /* 0x000000d900a67202 */ /* 0x000fc40000000f00 */
[----:B------:R-:W-:Y:S01]  /*60c0*/  MOV R165, R216 ;  /* 0x000000d800a57202 */ /* 0x000fe20000000f00 */
[----:B------:R-:W-:Y:S08]  /*60d0*/  MUFU.EX2 R217, R140 ;  /* 0x0000008c00d97308 */ /* 0x000ff00000000800 */
[----:B------:R-:W-:Y:S08]  /*60e0*/  MUFU.EX2 R216, R145 ;  /* 0x0000009100d87308 */ /* 0x000ff00000000800 */
[----:B------:R-:W-:Y:S01]  /*60f0*/  MUFU.EX2 R116, R116 ;  /* 0x0000007400747308 */ /* 0x000fe20000000800 */
[-C--:B-1----:R-:W-:Y:S07]  /*6100*/  HMMA.16816.F32.BF16 R44, R8, R12.reuse, R132 ;  /* 0x0000000c082c723c */ /* 0x082fee0000041884 */
[----:B------:R-:W-:Y:S01]  /*6110*/  MOV R134, R87 ;  /* 0x0000005700867202 */ /* 0x000fe20000000f00 */
[----:B------:R-:W-:Y:S01]  /*6120*/  HMMA.16816.F32.BF16 R36, R4, R12, R124 ;  /* 0x0000000c0424723c */ /* 0x000fe2000004187c */
[----:B------:R-:W-:Y:S01]  /*6130*/  MOV R135, R2 ;  /* 0x0000000200877202 */ /* 0x000fe20000000f00 */
[----:B------:R-:W-:Y:S01]  /*6140*/  FFMA.FTZ R2, R173, c[0x0][0x2d0], -R0 ;  /* 0x0000b400ad027a23 */ /* 0x000fe20000010800 */
[----:B------:R-:W-:Y:S01]  /*6150*/  MOV R87, R120 ;  /* 0x0000007800577202 */ /* 0x000fe20000000f00 */
[----:B------:R-:W1:Y:S01]  /*6160*/  MUFU.EX2 R173, R113 ;  /* 0x0000007100ad7308 */ /* 0x000e620000000800 */
[----:B------:R-:W-:-:S02]  /*6170*/  MOV R133, R86 ;  /* 0x0000005600857202 */ /* 0x000fc40000000f00 */
[----:B------:R-:W-:Y:S01]  /*6180*/  MOV R120, R131 ;  /* 0x0000008300787202 */ /* 0x000fe20000000f00 */
[-C--:B------:R-:W-:Y:S01]  /*6190*/  HMMA.16816.F32.BF16 R32, R4, R14.reuse, R76 ;  /* 0x0000000e0420723c */ /* 0x080fe2000004184c */
[----:B------:R-:W-:Y:S01]  /*61a0*/  MOV R86, R71 ;  /* 0x0000004700567202 */ /* 0x000fe20000000f00 */
[--C-:B------:R-:W-:Y:S01]  /*61b0*/  FFMA.FTZ R131, R168, c[0x0][0x2d0], -R0.reuse ;  /* 0x0000b400a8837a23 */ /* 0x100fe20000010800 */
[----:B------:R-:W-:Y:S01]  /*61c0*/  MOV R168, R219 ;  /* 0x000000db00a87202 */ /* 0x000fe20000000f00 */
[----:B------:R-:W-:Y:S01]  /*61d0*/  FFMA.FTZ R71, R171, c[0x0][0x2d0], -R0 ;  /* 0x0000b400ab477a23 */ /* 0x000fe20000010800 */
[----:B------:R-:W-:Y:S01]  /*61e0*/  MUFU.EX2 R219, R110 ;  /* 0x0000006e00db7308 */ /* 0x000fe20000000800 */
[----:B------:R-:W-:Y:S02]  /*61f0*/  MOV R164, R134 ;  /* 0x0000008600a47202 */ /* 0x000fe40000000f00 */
[----:B------:R-:W-:Y:S01]  /*6200*/  HMMA.16816.F32.BF16 R20, R8, R14, R40 ;  /* 0x0000000e0814723c */ /* 0x000fe20000041828 */
[----:B------:R-:W2:Y:S01]  /*6210*/  LDSM.16.MT88.4 R12, [R226+0x1000] ;  /* 0x00100000e20c783b */ /* 0x000ea20000004200 */
[----:B------:R-:W-:-:S02]  /*6220*/  MOV R132, R89 ;  /* 0x0000005900847202 */ /* 0x000fc40000000f00 */
[----:B------:R-:W-:Y:S01]  /*6230*/  MOV R134, R91 ;  /* 0x0000005b00867202 */ /* 0x000fe20000000f00 */
[----:B------:R-:W3:Y:S01]  /*6240*/  MUFU.EX2 R171, R3 ;  /* 0x0000000300ab7308 */ /* 0x000ee20000000800 */
[----:B-1----:R-:W-:Y:S02]  /*6250*/  MOV R145, R173 ;  /* 0x000000ad00917202 */ /* 0x002fe40000000f00 */
[-C--:B--2---:R-:W-:Y:S05]  /*6260*/  HMMA.16816.F32.BF16 R40, R8, R12.reuse, R156 ;  /* 0x0000000c0828723c */ /* 0x084fea000004189c */
[----:B------:R-:W1:Y:S03]  /*6270*/  MUFU.EX2 R157, R2 ;  /* 0x00000002009d7308 */ /* 0x000e660000000800 */
[C---:B------:R-:W-:Y:S05]  /*6280*/  HMMA.16816.F32.BF16 R72, R4.reuse, R12, R152 ;  /* 0x0000000c0448723c */ /* 0x040fea0000041898 */
[----:B------:R-:W-:Y:S02]  /*6290*/  MUFU.EX2 R155, R111 ;  /* 0x0000006f009b7308 */ /* 0x000fe40000000800 */
[--C-:B------:R-:W-:Y:S01]  /*62a0*/  FFMA.FTZ R154, R149, c[0x0][0x2d0], -R0.reuse ;  /* 0x0000b400959a7a23 */ /* 0x100fe20000010800 */
[-C--:B------:R-:W-:Y:S05]  /*62b0*/  HMMA.16816.F32.BF16 R64, R4, R14.reuse, R80 ;  /* 0x0000000e0440723c */ /* 0x080fea0000041850 */
[----:B------:R2:W4:Y:S01]  /*62c0*/  MUFU.EX2 R156, R143 ;  /* 0x0000008f009c7308 */ /* 0x0005220000000800 */
[----:B------:R-:W-:Y:S01]  /*62d0*/  MOV R149, R133 ;  /* 0x0000008500957202 */ /* 0x000fe20000000f00 */
[--C-:B------:R-:W-:Y:S01]  /*62e0*/  FFMA.FTZ R152, R163, c[0x0][0x2d0], -R0.reuse ;  /* 0x0000b400a3987a23 */ /* 0x100fe20000010800 */
[----:B------:R-:W-:Y:S01]  /*62f0*/  MOV R133, R90 ;  /* 0x0000005a00857202 */ /* 0x000fe20000000f00 */
[----:B------:R-:W-:Y:S01]  /*6300*/  FFMA.FTZ R153, R162, c[0x0][0x2d0], -R0 ;  /* 0x0000b400a2997a23 */ /* 0x000fe20000010800 */
[----:B------:R-:W-:Y:S01]  /*6310*/  MOV R163, R215 ;  /* 0x000000d700a37202 */ /* 0x000fe20000000f00 */
[----:B------:R-:W-:Y:S01]  /*6320*/  HMMA.16816.F32.BF16 R24, R8, R14, R24 ;  /* 0x0000000e0818723c */ /* 0x000fe20000041818 */
[----:B------:R-:W5:Y:S01]  /*6330*/  LDSM.16.MT88.4 R12, [R228+0x1000] ;  /* 0x00100000e40c783b */ /* 0x000f620000004200 */
[----:B------:R1:W-:Y:S01]  /*6340*/  MUFU.EX2 R158, R142 ;  /* 0x0000008e009e7308 */ /* 0x0003e20000000800 */
[----:B------:R-:W-:-:S02]  /*6350*/  MOV R162, R214 ;  /* 0x000000d600a27202 */ /* 0x000fc40000000f00 */
[----:B--2---:R-:W-:-:S05]  /*6360*/  MOV R143, R120 ;  /* 0x00000078008f7202 */ /* 0x004fca0000000f00 */
[----:B------:R-:W-:Y:S01]  /*6370*/  MUFU.EX2 R159, R114 ;  /* 0x00000072009f7308 */ /* 0x000fe20000000800 */
[----:B-1----:R-:W-:-:S07]  /*6380*/  MOV R142, R121 ;  /* 0x00000079008e7202 */ /* 0x002fce0000000f00 */
[----:B------:R3:W-:Y:S08]  /*6390*/  MUFU.EX2 R214, R147 ;  /* 0x0000009300d67308 */ /* 0x0007f00000000800 */
[----:B------:R1:W-:Y:S01]  /*63a0*/  MUFU.EX2 R215, R146 ;  /* 0x0000009200d77308 */ /* 0x0003e20000000800 */
[----:B---3--:R-:W-:Y:S01]  /*63b0*/  MOV R147, R171 ;  /* 0x000000ab00937202 */ /* 0x008fe20000000f00 */
[----:B-----5:R-:W-:Y:S01]  /*63c0*/  HMMA.16816.F32.BF16 R76, R8, R12, R100 ;  /* 0x0000000c084c723c */ /* 0x020fe20000041864 */
[----:B-1----:R-:W-:-:S06]  /*63d0*/  MOV R146, R172 ;  /* 0x000000ac00927202 */ /* 0x002fcc0000000f00 */
[----:B------:R-:W-:Y:S01]  /*63e0*/  MOV R103, R135 ;  /* 0x0000008700677202 */ /* 0x000fe20000000f00 */
[C---:B------:R-:W-:Y:S01]  /*63f0*/  HMMA.16816.F32.BF16 R80, R4.reuse, R12, R96 ;  /* 0x0000000c0450723c */ /* 0x040fe20000041860 */
[----:B------:R-:W-:Y:S02]  /*6400*/  MOV R135, R84 ;  /* 0x0000005400877202 */ /* 0x000fe40000000f00 */
[----:B------:R-:W-:Y:S02]  /*6410*/  MOV R101, R85 ;  /* 0x0000005500657202 */ /* 0x000fe40000000f00 */
[----:B------:R-:W-:Y:S02]  /*6420*/  MOV R100, R86 ;  /* 0x0000005600647202 */ /* 0x000fe40000000f00 */
[----:B------:R-:W-:Y:S01]  /*6430*/  MOV R98, R161 ;  /* 0x000000a100627202 */ /* 0x000fe20000000f00 */
[----:B------:R-:W-:Y:S01]  /*6440*/  HMMA.16816.F32.BF16 R60, R4, R14, R92 ;  /* 0x0000000e043c723c */ /* 0x000fe2000004185c */
[----:B------:R-:W1:Y:S01]  /*6450*/  MUFU.EX2 R161, R109 ;  /* 0x0000006d00a17308 */ /* 0x000e620000000800 */
[----:B------:R-:W-:-:S02]  /*6460*/  MOV R99, R87 ;  /* 0x0000005700637202 */ /* 0x000fc40000000f00 */
[----:B------:R-:W-:Y:S02]  /*6470*/  MOV R97, R104 ;  /* 0x0000006800617202 */ /* 0x000fe40000000f00 */
[----:B------:R-:W-:Y:S01]  /*6480*/  MOV R96, R105 ;  /* 0x0000006900607202 */ /* 0x000fe20000000f00 */
[--C-:B------:R-:W-:Y:S01]  /*6490*/  FFMA.FTZ R5, R176, c[0x0][0x2d0], -R0.reuse ;  /* 0x0000b400b0057a23 */ /* 0x100fe20000010800 */
[----:B------:R-:W-:Y:S01]  /*64a0*/  HMMA.16816.F32.BF16 R16, R8, R14, R16 ;  /* 0x0000000e0810723c */ /* 0x000fe20000041810 */
[----:B------:R-:W2:Y:S01]  /*64b0*/  LDSM.16.MT88.4 R12, [R225+0x1800] ;  /* 0x00180000e10c783b */ /* 0x000ea20000004200 */
[----:B------:R-:W-:Y:S01]  /*64c0*/  FFMA.FTZ R4, R175, c[0x0][0x2d0], -R0 ;  /* 0x0000b400af047a23 */ /* 0x000fe20000010800 */
[----:B------:R-:W-:Y:S01]  /*64d0*/  MUFU.EX2 R218, R5 ;  /* 0x0000000500da7308 */ /* 0x000fe20000000800 */
[----:B------:R-:W-:Y:S01]  /*64e0*/  F2FP.BF16.PACK_AB R7, R157, R171 ;  /* 0x000000ab9d07723e */ /* 0x000fe200000010ff */
[----:B------:R-:W-:Y:S01]  /*64f0*/  FADD.FTZ R0, R208, R207 ;  /* 0x000000cfd0007221 */ /* 0x000fe20000010000 */
[----:B------:R-:W-:Y:S01]  /*6500*/  MOV R176, R123 ;  /* 0x0000007b00b07202 */ /* 0x000fe20000000f00 */
[----:B------:R-:W-:Y:S01]  /*6510*/  FADD.FTZ R93, R203, R199 ;  /* 0x000000c7cb5d7221 */ /* 0x000fe20000010000 */
[----:B----4-:R-:W-:Y:S01]  /*6520*/  F2FP.BF16.PACK_AB R8, R156, R252 ;  /* 0x000000fc9c08723e */ /* 0x010fe200000010ff */
[----:B------:R-:W-:Y:S01]  /*6530*/  FADD.FTZ R92, R206, R205 ;  /* 0x000000cdce5c7221 */ /* 0x000fe20000010000 */
[----:B-1----:R-:W-:Y:S01]  /*6540*/  F2FP.BF16.PACK_AB R6, R172, R161 ;  /* 0x000000a1ac06723e */ /* 0x002fe200000010ff */
[----:B------:R1:W3:Y:S01]  /*6550*/  MUFU.EX2 R175, R4 ;  /* 0x0000000400af7308 */ /* 0x0002e20000000800 */
[----:B------:R-:W-:Y:S01]  /*6560*/  F2FP.BF16.PACK_AB R9, R221, R220 ;  /* 0x000000dcdd09723e */ /* 0x000fe200000010ff */
[----:B------:R-:W-:Y:S01]  /*6570*/  FADD.FTZ R2, R149, R92 ;  /* 0x0000005c95027221 */ /* 0x000fe20000010000 */
[----:B------:R-:W-:-:S02]  /*6580*/  F2FP.BF16.PACK_AB R10, R174, R158 ;  /* 0x0000009eae0a723e */ /* 0x000fc400000010ff */
[----:B------:R-:W-:Y:S01]  /*6590*/  F2FP.BF16.PACK_AB R11, R173, R159 ;  /* 0x0000009fad0b723e */ /* 0x000fe200000010ff */
[----:B------:R-:W-:Y:S01]  /*65a0*/  FADD.FTZ R2, R163, R2 ;  /* 0x00000002a3027221 */ /* 0x000fe20000010000 */
[----:B------:R-:W-:Y:S01]  /*65b0*/  MOV R95, R106 ;  /* 0x0000006a005f7202 */ /* 0x000fe20000000f00 */
[----:B------:R-:W-:Y:S01]  /*65c0*/  MUFU.EX2 R199, R179 ;  /* 0x000000b300c77308 */ /* 0x000fe20000000800 */
[----:B------:R-:W-:Y:S01]  /*65d0*/  MOV R94, R107 ;  /* 0x0000006b005e7202 */ /* 0x000fe20000000f00 */
[----:B------:R-:W-:Y:S01]  /*65e0*/  FADD.FTZ R2, R166, R2 ;  /* 0x00000002a6027221 */ /* 0x000fe20000010000 */
[----:B------:R-:W-:Y:S02]  /*65f0*/  MOV R102, R88 ;  /* 0x0000005800667202 */ /* 0x000fe40000000f00 */
[----:B------:R-:W-:Y:S02]  /*6600*/  MOV R207, R212 ;  /* 0x000000d400cf7202 */ /* 0x000fe40000000f00 */
[----:B------:R-:W-:Y:S01]  /*6610*/  MOV R166, R141 ;  /* 0x0000008d00a67202 */ /* 0x000fe20000000f00 */
[----:B------:R-:W-:Y:S01]  /*6620*/  MUFU.EX2 R212, R136 ;  /* 0x0000008800d47308 */ /* 0x000fe20000000800 */
[----:B-1----:R-:W-:Y:S01]  /*6630*/  F2FP.BF16.PACK_AB R4, R219, R155 ;  /* 0x0000009bdb04723e */ /* 0x002fe200000010ff */
[----:B------:R-:W-:Y:S01]  /*6640*/  FADD.FTZ R3, R207, R0 ;  /* 0x00000000cf037221 */ /* 0x000fe20000010000 */
[----:B---3--:R-:W-:Y:S01]  /*6650*/  F2FP.BF16.PACK_AB R5, R175, R218 ;  /* 0x000000daaf05723e */ /* 0x008fe200000010ff */
[----:B------:R-:W-:Y:S01]  /*6660*/  FADD.FTZ R0, R211, R93 ;  /* 0x0000005dd3007221 */ /* 0x000fe20000010000 */
[----:B------:R-:W-:Y:S01]  /*6670*/  MOV R149, R100 ;  /* 0x0000006400957202 */ /* 0x000fe20000000f00 */
[----:B------:R-:W-:Y:S01]  /*6680*/  FADD.FTZ R3, R162, R3 ;  /* 0x00000003a2037221 */ /* 0x000fe20000010000 */
[----:B------:R-:W-:Y:S01]  /*6690*/  MOV R162, R101 ;  /* 0x0000006500a27202 */ /* 0x000fe20000000f00 */
[----:B------:R1:W3:Y:S01]  /*66a0*/  MUFU.EX2 R211, R137 ;  /* 0x0000008900d37308 */ /* 0x0002e20000000800 */
[----:B------:R-:W-:Y:S01]  /*66b0*/  FADD.FTZ R0, R164, R0 ;  /* 0x00000000a4007221 */ /* 0x000fe20000010000 */
[----:B------:R-:W-:Y:S01]  /*66c0*/  MOV R164, R143 ;  /* 0x0000008f00a47202 */ /* 0x000fe20000000f00 */
[----:B------:R-:W-:Y:S01]  /*66d0*/  FADD.FTZ R3, R165, R3 ;  /* 0x00000003a5037221 */ /* 0x000fe20000010000 */
[----:B------:R-:W-:Y:S01]  /*66e0*/  MOV R165, R142 ;  /* 0x0000008e00a57202 */ /* 0x000fe20000000f00 */
[----:B------:R-:W-:Y:S01]  /*66f0*/  FADD.FTZ R0, R167, R0 ;  /* 0x00000000a7007221 */ /* 0x000fe20000010000 */
[----:B--2---:R-:W-:Y:S01]  /*6700*/  HMMA.16816.F32.BF16 R124, R4, R12, R56 ;  /* 0x0000000c047c723c */ /* 0x004fe20000041838 */
[----:B------:R-:W-:Y:S01]  /*6710*/  MOV R167, R176 ;  /* 0x000000b000a77202 */ /* 0x000fe20000000f00 */
[----:B------:R-:W-:Y:S01]  /*6720*/  MUFU.EX2 R203, R178 ;  /* 0x000000b200cb7308 */ /* 0x000fe20000000800 */
[----:B------:R-:W-:Y:S01]  /*6730*/  MOV R143, R102 ;  /* 0x00000066008f7202 */ /* 0x000fe20000000f00 */
[----:B------:R-:W-:Y:S01]  /*6740*/  FADD.FTZ R0, R149, R0 ;  /* 0x0000000095007221 */ /* 0x000fe20000010000 */
[----:B------:R-:W-:-:S02]  /*6750*/  MOV R142, R103 ;  /* 0x00000067008e7202 */ /* 0x000fc40000000f00 */
[----:B------:R-:W-:Y:S01]  /*6760*/  MOV R163, R94 ;  /* 0x0000005e00a37202 */ /* 0x000fe20000000f00 */
[----:B------:R-:W-:Y:S01]  /*6770*/  HMMA.16816.F32.BF16 R56, R4, R14, R52 ;  /* 0x0000000e0438723c */ /* 0x000fe20000041834 */
[----:B------:R-:W-:Y:S01]  /*6780*/  MOV R176, R96 ;  /* 0x0000006000b07202 */ /* 0x000fe20000000f00 */
[----:B------:R-:W-:Y:S01]  /*6790*/  MUFU.EX2 R206, R177 ;  /* 0x000000b100ce7308 */ /* 0x000fe20000000800 */
[----:B------:R-:W-:Y:S01]  /*67a0*/  MOV R141, R97 ;  /* 0x00000061008d7202 */ /* 0x000fe20000000f00 */
[----:B------:R-:W-:Y:S01]  /*67b0*/  FADD.FTZ R0, R165, R0 ;  /* 0x00000000a5007221 */ /* 0x000fe20000010000 */
[----:B------:R-:W-:Y:S02]  /*67c0*/  MOV R165, R135 ;  /* 0x0000008700a57202 */ /* 0x000fe40000000f00 */
[----:B-1----:R-:W-:Y:S01]  /*67d0*/  MOV R137, R175 ;  /* 0x000000af00897202 */ /* 0x002fe20000000f00 */
[----:B------:R-:W-:Y:S01]  /*67e0*/  HMMA.16816.F32.BF16 R84, R8, R12, R48 ;  /* 0x0000000c0854723c */ /* 0x000fe20000041830 */
[----:B------:R-:W-:Y:S01]  /*67f0*/  FADD.FTZ R0, R169, R0 ;  /* 0x00000000a9007221 */ /* 0x000fe20000010000 */
[----:B------:R-:W-:Y:S01]  /*6800*/  MUFU.EX2 R208, R148 ;  /* 0x0000009400d07308 */ /* 0x000fe20000000800 */
[----:B------:R-:W-:-:S02]  /*6810*/  MOV R169, R143 ;  /* 0x0000008f00a97202 */ /* 0x000fc40000000f00 */
[----:B------:R-:W-:Y:S01]  /*6820*/  FADD.FTZ R0, R222, R0 ;  /* 0x00000000de007221 */ /* 0x000fe20000010000 */
[----:B------:R-:W-:Y:S02]  /*6830*/  MOV R136, R174 ;  /* 0x000000ae00887202 */ /* 0x000fe40000000f00 */
[----:B------:R-:W-:Y:S01]  /*6840*/  HMMA.16816.F32.BF16 R52, R8, R14, R28 ;  /* 0x0000000e0834723c */ /* 0x000fe2000004181c */
[----:B------:R-:W1:Y:S01]  /*6850*/  LDSM.16.MT88.4 R12, [R229+0x1800] ;  /* 0x00180000e50c783b */ /* 0x000e620000004200 */
[----:B------:R-:W-:Y:S01]  /*6860*/  MUFU.EX2 R205, R71 ;  /* 0x0000004700cd7308 */ /* 0x000fe20000000800 */
[----:B------:R-:W-:-:S04]  /*6870*/  FADD.FTZ R0, R223, R0 ;  /* 0x00000000df007221 */ /* 0x000fc80000010000 */
[----:B------:R-:W-:Y:S02]  /*6880*/  MOV R30, R98 ;  /* 0x00000062001e7202 */ /* 0x000fe40000000f00 */
[----:B------:R-:W-:Y:S01]  /*6890*/  MOV R31, R99 ;  /* 0x00000063001f7202 */ /* 0x000fe20000000f00 */
[----:B------:R-:W-:Y:S02]  /*68a0*/  MUFU.EX2 R207, R70 ;  /* 0x0000004600cf7308 */ /* 0x000fe40000000800 */
[----:B------:R-:W-:Y:S02]  /*68b0*/  FADD.FTZ R3, R30, R3 ;  /* 0x000000031e037221 */ /* 0x000fe40000010000 */
[----:B------:R-:W-:Y:S02]  /*68c0*/  FADD.FTZ R2, R31, R2 ;  /* 0x000000021f027221 */ /* 0x000fe40000010000 */
[----:B------:R-:W-:Y:S02]  /*68d0*/  FADD.FTZ R3, R163, R3 ;  /* 0x00000003a3037221 */ /* 0x000fe40000010000 */
[----:B------:R-:W-:Y:S01]  /*68e0*/  MUFU.EX2 R71, R191 ;  /* 0x000000bf00477308 */ /* 0x000fe20000000800 */
[----:B------:R-:W-:Y:S01]  /*68f0*/  FADD.FTZ R2, R164, R2 ;  /* 0x00000002a4027221 */ /* 0x000fe20000010000 */
[----:B------:R-:W-:Y:S01]  /*6900*/  MOV R164, R134 ;  /* 0x0000008600a47202 */ /* 0x000fe20000000f00 */
[----:B------:R-:W-:Y:S01]  /*6910*/  FADD.FTZ R3, R167, R3 ;  /* 0x00000003a7037221 */ /* 0x000fe20000010000 */
[----:B------:R-:W-:-:S03]  /*6920*/  MOV R167, R133 ;  /* 0x0000008500a77202 */ /* 0x000fc60000000f00 */
[----:B------:R-:W-:Y:S01]  /*6930*/  FADD.FTZ R3, R250, R3 ;  /* 0x00000003fa037221 */ /* 0x000fe20000010000 */
[----:B------:R-:W-:Y:S03]  /*6940*/  MUFU.EX2 R70, R193 ;  /* 0x000000c100467308 */ /* 0x000fe60000000800 */
[----:B------:R-:W-:-:S04]  /*6950*/  FADD.FTZ R3, R251, R3 ;  /* 0x00000003fb037221 */ /* 0x000fc80000010000 */
[----:B------:R-:W-:Y:S01]  /*6960*/  FADD.FTZ R3, R164, R3 ;  /* 0x00000003a4037221 */ /* 0x000fe20000010000 */
[-C--:B-1----:R-:W-:Y:S08]  /*6970*/  HMMA.16816.F32.BF16 R48, R8, R12.reuse, R44 ;  /* 0x0000000c0830723c */ /* 0x082ff0000004182c */
[C---:B------:R-:W-:Y:S08]  /*6980*/  HMMA.16816.F32.BF16 R120, R4.reuse, R12, R36 ;  /* 0x0000000c0478723c */ /* 0x040ff00000041824 */
[-C--:B------:R-:W-:Y:S08]  /*6990*/  HMMA.16816.F32.BF16 R112, R4, R14.reuse, R32 ;  /* 0x0000000e0470723c */ /* 0x080ff00000041820 */
[C---:B------:R-:W-:Y:S01]  /*69a0*/  HMMA.16816.F32.BF16 R44, R8.reuse, R14, R20 ;  /* 0x0000000e082c723c */ /* 0x040fe20000041814 */
[----:B------:R-:W1:Y:S04]  /*69b0*/  LDSM.16.MT88.4 R12, [R226+0x1800] ;  /* 0x00180000e20c783b */ /* 0x000e680000004200 */
[----:B------:R-:W-:Y:S03]  /*69c0*/  LDSM.16.MT88.4 R20, [R225+0x2000] ;  /* 0x00200000e114783b */ /* 0x000fe60000004200 */
[-C--:B-1----:R-:W-:Y:S08]  /*69d0*/  HMMA.16816.F32.BF16 R40, R8, R12.reuse, R40 ;  /* 0x0000000c0828723c */ /* 0x082ff00000041828 */
[C---:B------:R-:W-:Y:S08]  /*69e0*/  HMMA.16816.F32.BF16 R108, R4.reuse, R12, R72 ;  /* 0x0000000c046c723c */ /* 0x040ff00000041848 */
[-C--:B------:R-:W-:Y:S08]  /*69f0*/  HMMA.16816.F32.BF16 R104, R4, R14.reuse, R64 ;  /* 0x0000000e0468723c */ /* 0x080ff00000041840 */
[C---:B------:R-:W-:Y:S01]  /*6a00*/  HMMA.16816.F32.BF16 R32, R8.reuse, R14, R24 ;  /* 0x0000000e0820723c */ /* 0x040fe20000041818 */
[----:B------:R-:W1:Y:S07]  /*6a10*/  LDSM.16.MT88.4 R12, [R228+0x1800] ;  /* 0x00180000e40c783b */ /* 0x000e6e0000004200 */
[-C--:B-1----:R-:W-:Y:S08]  /*6a20*/  HMMA.16816.F32.BF16 R36, R8, R12.reuse, R76 ;  /* 0x0000000c0824723c */ /* 0x082ff0000004184c */
[----:B------:R-:W-:Y:S08]  /*6a30*/  HMMA.16816.F32.BF16 R88, R4, R12, R80 ;  /* 0x0000000c0458723c */ /* 0x000ff00000041850 */
[-C--:B------:R-:W-:Y:S01]  /*6a40*/  HMMA.16816.F32.BF16 R24, R8, R14.reuse, R16 ;  /* 0x0000000e0818723c */ /* 0x080fe20000041810 */
[----:B------:R-:W1:Y:S04]  /*6a50*/  LDSM.16.MT88.4 R8, [R228+0x2000] ;  /* 0x00200000e408783b */ /* 0x000e680000004200 */
[----:B------:R-:W2:Y:S03]  /*6a60*/  LDSM.16.MT88.4 R16, [R229+0x2000] ;  /* 0x00200000e510783b */ /* 0x000ea60000004200 */
[----:B------:R-:W-:Y:S01]  /*6a70*/  HMMA.16816.F32.BF16 R80, R4, R14, R60 ;  /* 0x0000000e0450723c */ /* 0x000fe2000004183c */
[----:B------:R-:W4:Y:S06]  /*6a80*/  LDSM.16.MT88.4 R12, [R226+0x2000] ;  /* 0x00200000e20c783b */ /* 0x000f2c0000004200 */
[----:B------:R-:W-:Y:S01]  /*6a90*/  FADD.FTZ R4, R213, R209 ;  /* 0x000000d1d5047221 */ /* 0x000fe20000010000 */
[----:B---3--:R-:W-:Y:S01]  /*6aa0*/  F2FP.BF16.PACK_AB R5, R211, R212 ;  /* 0x000000d4d305723e */ /* 0x008fe200000010ff */
[----:B------:R3:W-:Y:S01]  /*6ab0*/  MUFU.EX2 R213, R139 ;  /* 0x0000008b00d57308 */ /* 0x0007e20000000800 */
[----:B------:R-:W-:Y:S01]  /*6ac0*/  F2FP.BF16.PACK_AB R6, R217, R216 ;  /* 0x000000d8d906723e */ /* 0x000fe200000010ff */
[----:B------:R-:W-:-:S04]  /*6ad0*/  FADD.FTZ R4, R210, R4 ;  /* 0x00000004d2047221 */ /* 0x000fc80000010000 */
[----:B------:R-:W-:Y:S01]  /*6ae0*/  FADD.FTZ R28, R168, R4 ;  /* 0x00000004a81c7221 */ /* 0x000fe20000010000 */
[----:B------:R-:W-:Y:S01]  /*6af0*/  F2FP.BF16.PACK_AB R4, R215, R214 ;  /* 0x000000d6d704723e */ /* 0x000fe200000010ff */
[----:B------:R-:W5:Y:S01]  /*6b00*/  MUFU.EX2 R210, R138 ;  /* 0x0000008a00d27308 */ /* 0x000f620000000800 */
[----:B------:R-:W-:Y:S02]  /*6b10*/  MOV R168, R170 ;  /* 0x000000aa00a87202 */ /* 0x000fe40000000f00 */
[----:B------:R-:W-:-:S03]  /*6b20*/  MOV R170, R95 ;  /* 0x0000005f00aa7202 */ /* 0x000fc60000000f00 */
[----:B------:R-:W-:Y:S01]  /*6b30*/  FADD.FTZ R2, R168, R2 ;  /* 0x00000002a8027221 */ /* 0x000fe20000010000 */
[----:B------:R-:W-:Y:S01]  /*6b40*/  MOV R168, R132 ;  /* 0x0000008400a87202 */ /* 0x000fe20000000f00 */
[----:B------:R-:W1:Y:S01]  /*6b50*/  MUFU.EX2 R209, R69 ;  /* 0x0000004500d17308 */ /* 0x000e620000000800 */
[----:B---3--:R-:W-:Y:S01]  /*6b60*/  MOV R139, R159 ;  /* 0x0000009f008b7202 */ /* 0x008fe20000000f00 */
[----:B------:R-:W-:Y:S01]  /*6b70*/  FADD.FTZ R2, R247, R2 ;  /* 0x00000002f7027221 */ /* 0x000fe20000010000 */
[----:B------:R-:W-:Y:S01]  /*6b80*/  LDSM.16.MT88.4 R132, [R226+0x3000] ;  /* 0x00300000e284783b */ /* 0x000fe20000004200 */
[----:B------:R-:W-:Y:S02]  /*6b90*/  FADD.FTZ R3, R168, R3 ;  /* 0x00000003a8037221 */ /* 0x000fe40000010000 */
[----:B------:R-:W-:Y:S01]  /*6ba0*/  FADD.FTZ R2, R249, R2 ;  /* 0x00000002f9027221 */ /* 0x000fe20000010000 */
[----:B-----5:R-:W-:Y:S01]  /*6bb0*/  F2FP.BF16.PACK_AB R7, R213, R210 ;  /* 0x000000d2d507723e */ /* 0x020fe200000010ff */
[----:B------:R-:W-:Y:S02]  /*6bc0*/  MUFU.EX2 R69, R194 ;  /* 0x000000c200457308 */ /* 0x000fe40000000800 */
[----:B------:R-:W-:Y:S01]  /*6bd0*/  FADD.FTZ R2, R165, R2 ;  /* 0x00000002a5027221 */ /* 0x000fe20000010000 */
[----:B------:R-:W-:-:S03]  /*6be0*/  MOV R138, R161 ;  /* 0x000000a1008a7202 */ /* 0x000fc60000000f00 */
[----:B------:R-:W-:Y:S01]  /*6bf0*/  FADD.FTZ R2, R169, R2 ;  /* 0x00000002a9027221 */ /* 0x000fe20000010000 */
[C---:B------:R-:W-:Y:S08]  /*6c00*/  HMMA.16816.F32.BF16 R100, R4.reuse, R20, R84 ;  /* 0x000000140464723c */ /* 0x040ff00000041854 */
[C---:B-1----:R-:W-:Y:S08]  /*6c10*/  HMMA.16816.F32.BF16 R64, R4.reuse, R8, R36 ;  /* 0x000000080440723c */ /* 0x042ff00000041824 */
[C---:B------:R-:W-:Y:S08]  /*6c20*/  HMMA.16816.F32.BF16 R96, R4.reuse, R22, R52 ;  /* 0x000000160460723c */ /* 0x040ff00000041834 */
[C---:B--2---:R-:W-:Y:S08]  /*6c30*/  HMMA.16816.F32.BF16 R92, R4.reuse, R16, R48 ;  /* 0x00000010045c723c */ /* 0x044ff00000041830 */
[C---:B------:R-:W-:Y:S08]  /*6c40*/  HMMA.16816.F32.BF16 R84, R4.reuse, R18, R44 ;  /* 0x000000120454723c */ /* 0x040ff0000004182c */
[C---:B----4-:R-:W-:Y:S08]  /*6c50*/  HMMA.16816.F32.BF16 R76, R4.reuse, R12, R40 ;  /* 0x0000000c044c723c */ /* 0x050ff00000041828 */
[C---:B------:R-:W-:Y:S08]  /*6c60*/  HMMA.16816.F32.BF16 R72, R4.reuse, R14, R32 ;  /* 0x0000000e0448723c */ /* 0x040ff00000041820 */
[----:B------:R-:W-:Y:S01]  /*6c70*/  HMMA.16816.F32.BF16 R36, R4, R10, R24 ;  /* 0x0000000a0424723c */ /* 0x000fe20000041818 */
[----:B------:R-:W-:Y:S01]  /*6c80*/  FADD.FTZ R2, R220, R2 ;  /* 0x00000002dc027221 */ /* 0x000fe20000010000 */
[----:B------:R-:W-:Y:S05]  /*6c90*/  MUFU.EX2 R25, R192 ;  /* 0x000000c000197308 */ /* 0x000fea0000000800 */
[----:B------:R-:W-:Y:S01]  /*6ca0*/  F2FP.BF16.PACK_AB R4, R203, R199 ;  /* 0x000000c7cb04723e */ /* 0x000fe200000010ff */
[----:B------:R-:W-:Y:S01]  /*6cb0*/  FADD.FTZ R24, R162, R28 ;  /* 0x0000001ca2187221 */ /* 0x000fe20000010000 */
[----:B------:R-:W-:Y:S01]  /*6cc0*/  F2FP.BF16.PACK_AB R6, R208, R206 ;  /* 0x000000ced006723e */ /* 0x000fe200000010ff */
[----:B------:R-:W-:Y:S01]  /*6cd0*/  FADD.FTZ R3, R252, R3 ;  /* 0x00000003fc037221 */ /* 0x000fe20000010000 */
[----:B------:R-:W-:Y:S01]  /*6ce0*/  F2FP.BF16.PACK_AB R5, R205, R116 ;  /* 0x00000074cd05723e */ /* 0x000fe200000010ff */
[----:B------:R-:W-:Y:S01]  /*6cf0*/  MUFU.EX2 R27, R195 ;  /* 0x000000c3001b7308 */ /* 0x000fe20000000800 */
[----:B------:R-:W-:-:S07]  /*6d00*/  F2FP.BF16.PACK_AB R7, R209, R207 ;  /* 0x000000cfd107723e */ /* 0x000fce00000010ff */
[C---:B------:R-:W-:Y:S01]  /*6d10*/  HMMA.16816.F32.BF16 R60, R4.reuse, R20, R124 ;  /* 0x00000014043c723c */ /* 0x040fe2000004187c */
[----:B------:R-:W-:Y:S06]  /*6d20*/  MUFU.EX2 R26, R196 ;  /* 0x000000c4001a7308 */ /* 0x000fec0000000800 */
[----:B------:R-:W-:Y:S01]  /*6d30*/  MOV R125, R156 ;  /* 0x0000009c007d7202 */ /* 0x000fe20000000f00 */
[----:B------:R-:W-:Y:S01]  /*6d40*/  HMMA.16816.F32.BF16 R56, R4, R22, R56 ;  /* 0x000000160438723c */ /* 0x000fe20000041838 */
[----:B------:R-:W1:Y:S01]  /*6d50*/  LDSM.16.MT88.4 R20, [R225+0x2800] ;  /* 0x00280000e114783b */ /* 0x000e620000004200 */
[----:B------:R-:W-:-:S02]  /*6d60*/  MOV R127, R158 ;  /* 0x0000009e007f7202 */ /* 0x000fc40000000f00 */
[----:B------:R-:W-:-:S04]  /*6d70*/  MOV R126, R157 ;  /* 0x0000009d007e7202 */ /* 0x000fc80000000f00 */
[C---:B------:R-:W-:Y:S08]  /*6d80*/  HMMA.16816.F32.BF16 R48, R4.reuse, R16, R120 ;  /* 0x000000100430723c */ /* 0x040ff00000041878 */
[C---:B------:R-:W-:Y:S01]  /*6d90*/  HMMA.16816.F32.BF16 R40, R4.reuse, R18, R112 ;  /* 0x000000120428723c */ /* 0x040fe20000041870 */
[----:B------:R-:W2:Y:S07]  /*6da0*/  LDSM.16.MT88.4 R16, [R229+0x2800] ;  /* 0x00280000e510783b */ /* 0x000eae0000004200 */
[C---:B------:R-:W-:Y:S01]  /*6db0*/  HMMA.16816.F32.BF16 R32, R4.reuse, R12, R108 ;  /* 0x0000000c0420723c */ /* 0x040fe2000004186c */
[----:B------:R-:W-:Y:S07]  /*6dc0*/  MUFU.EX2 R109, R184 ;  /* 0x000000b8006d7308 */ /* 0x000fee0000000800 */
[C---:B------:R-:W-:Y:S01]  /*6dd0*/  HMMA.16816.F32.BF16 R28, R4.reuse, R14, R104 ;  /* 0x0000000e041c723c */ /* 0x040fe20000041868 */
[----:B------:R-:W3:Y:S01]  /*6de0*/  LDSM.16.MT88.4 R12, [R226+0x2800] ;  /* 0x00280000e20c783b */ /* 0x000ee20000004200 */
[----:B------:R-:W4:Y:S06]  /*6df0*/  MUFU.EX2 R107, R187 ;  /* 0x000000bb006b7308 */ /* 0x000f2c0000000800 */
[C---:B------:R-:W-:Y:S02]  /*6e00*/  HMMA.16816.F32.BF16 R44, R4.reuse, R8, R88 ;  /* 0x00000008042c723c */ /* 0x040fe40000041858 */
[----:B------:R-:W-:Y:S06]  /*6e10*/  MUFU.EX2 R108, R186 ;  /* 0x000000ba006c7308 */ /* 0x000fec0000000800 */
[----:B------:R-:W-:Y:S01]  /*6e20*/  HMMA.16816.F32.BF16 R52, R4, R10, R80 ;  /* 0x0000000a0434723c */ /* 0x000fe20000041850 */
[----:B------:R-:W5:Y:S01]  /*6e30*/  LDSM.16.MT88.4 R8, [R228+0x2800] ;  /* 0x00280000e408783b */ /* 0x000f620000004200 */
[----:B------:R-:W1:Y:S05]  /*6e40*/  MUFU.EX2 R110, R185 ;  /* 0x000000b9006e7308 */ /* 0x000e6a0000000800 */
[----:B------:R-:W-:Y:S01]  /*6e50*/  FADD.FTZ R4, R166, R24 ;  /* 0x00000018a6047221 */ /* 0x000fe20000010000 */
[----:B------:R-:W-:-:S02]  /*6e60*/  MOV R166, R151 ;  /* 0x0000009700a67202 */ /* 0x000fc40000000f00 */
[----:B------:R-:W-:Y:S01]  /*6e70*/  MUFU.EX2 R105, R181 ;  /* 0x000000b500697308 */ /* 0x000fe20000000800 */
[----:B------:R-:W-:Y:S01]  /*6e80*/  FADD.FTZ R24, R170, R4 ;  /* 0x00000004aa187221 */ /* 0x000fe20000010000 */
[----:B----4-:R-:W-:Y:S01]  /*6e90*/  F2FP.BF16.PACK_AB R4, R107, R109 ;  /* 0x0000006d6b04723e */ /* 0x010fe200000010ff */
[----:B------:R-:W-:Y:S01]  /*6ea0*/  FADD.FTZ R0, R166, R0 ;  /* 0x00000000a6007221 */ /* 0x000fe20000010000 */
[----:B------:R-:W-:-:S04]  /*6eb0*/  MOV R170, R142 ;  /* 0x0000008e00aa7202 */ /* 0x000fc80000000f00 */
[----:B------:R-:W4:Y:S01]  /*6ec0*/  MUFU.EX2 R106, R180 ;  /* 0x000000b4006a7308 */ /* 0x000f220000000800 */
[----:B-1----:R-:W-:Y:S01]  /*6ed0*/  F2FP.BF16.PACK_AB R6, R110, R108 ;  /* 0x0000006c6e06723e */ /* 0x002fe200000010ff */
[----:B------:R-:W-:-:S06]  /*6ee0*/  FADD.FTZ R0, R170, R0 ;  /* 0x00000000aa007221 */ /* 0x000fcc0000010000 */
[----:B------:R-:W-:Y:S08]  /*6ef0*/  MUFU.EX2 R91, R182 ;  /* 0x000000b6005b7308 */ /* 0x000ff00000000800 */
[----:B------:R-:W1:Y:S01]  /*6f00*/  MUFU.EX2 R104, R183 ;  /* 0x000000b700687308 */ /* 0x000e620000000800 */
[----:B----4-:R-:W-:-:S07]  /*6f10*/  F2FP.BF16.PACK_AB R5, R106, R105 ;  /* 0x000000696a05723e */ /* 0x010fce00000010ff */
[----:B------:R-:W-:Y:S08]  /*6f20*/  MUFU.EX2 R81, R190 ;  /* 0x000000be00517308 */ /* 0x000ff00000000800 */
[----:B------:R-:W-:Y:S01]  /*6f30*/  MUFU.EX2 R83, R189 ;  /* 0x000000bd00537308 */ /* 0x000fe20000000800 */
[----:B-1----:R-:W-:-:S07]  /*6f40*/  F2FP.BF16.PACK_AB R7, R104, R91 ;  /* 0x0000005b6807723e */ /* 0x002fce00000010ff */
[----:B------:R-:W1:Y:S01]  /*6f50*/  MUFU.EX2 R89, R188 ;  /* 0x000000bc00597308 */ /* 0x000e620000000800 */
[C---:B------:R-:W-:Y:S07]  /*6f60*/  HMMA.16816.F32.BF16 R100, R4.reuse, R20, R100 ;  /* 0x000000140464723c */ /* 0x040fee0000041864 */
[----:B------:R-:W-:Y:S01]  /*6f70*/  MUFU.EX2 R80, R131 ;  /* 0x0000008300507308 */ /* 0x000fe20000000800 */
[C---:B------:R-:W-:Y:S07]  /*6f80*/  HMMA.16816.F32.BF16 R96, R4.reuse, R22, R96 ;  /* 0x000000160460723c */ /* 0x040fee0000041860 */
[----:B------:R-:W4:Y:S01]  /*6f90*/  MUFU.EX2 R82, R130 ;  /* 0x0000008200527308 */ /* 0x000f220000000800 */
[C---:B--2---:R-:W-:Y:S07]  /*6fa0*/  HMMA.16816.F32.BF16 R92, R4.reuse, R16, R92 ;  /* 0x00000010045c723c */ /* 0x044fee000004185c */
[----:B------:R-:W-:Y:S01]  /*6fb0*/  MUFU.EX2 R88, R129 ;  /* 0x0000008100587308 */ /* 0x000fe20000000800 */
[C---:B------:R-:W-:Y:S07]  /*6fc0*/  HMMA.16816.F32.BF16 R84, R4.reuse, R18, R84 ;  /* 0x000000120454723c */ /* 0x040fee0000041854 */
[----:B------:R-:W2:Y:S01]  /*6fd0*/  MUFU.EX2 R90, R128 ;  /* 0x00000080005a7308 */ /* 0x000ea20000000800 */
[C---:B---3--:R-:W-:Y:S08]  /*6fe0*/  HMMA.16816.F32.BF16 R76, R4.reuse, R12, R76 ;  /* 0x0000000c044c723c */ /* 0x048ff0000004184c */
[C---:B------:R-:W-:Y:S08]  /*6ff0*/  HMMA.16816.F32.BF16 R72, R4.reuse, R14, R72 ;  /* 0x0000000e0448723c */ /* 0x040ff00000041848 */
[C---:B-----5:R-:W-:Y:S08]  /*7000*/  HMMA.16816.F32.BF16 R64, R4.reuse, R8, R64 ;  /* 0x000000080440723c */ /* 0x060ff00000041840 */
[----:B------:R-:W-:Y:S07]  /*7010*/  HMMA.16816.F32.BF16 R36, R4, R10, R36 ;  /* 0x0000000a0424723c */ /* 0x000fee0000041824 */
[----:B------:R-:W-:Y:S01]  /*7020*/  FADD.FTZ R4, R176, R24 ;  /* 0x00000018b0047221 */ /* 0x000fe20000010000 */
[----:B-1----:R-:W-:-:S02]  /*7030*/  F2FP.BF16.PACK_AB R6, R89, R83 ;  /* 0x000000535906723e */ /* 0x002fc400000010ff */
[----:B----4-:R-:W-:Y:S01]  /*7040*/  F2FP.BF16.PACK_AB R5, R82, R80 ;  /* 0x000000505205723e */ /* 0x010fe200000010ff */
[----:B------:R-:W-:Y:S01]  /*7050*/  FADD.FTZ R24, R150, R4 ;  /* 0x0000000496187221 */ /* 0x000fe20000010000 */
[----:B------:R-:W-:Y:S01]  /*7060*/  F2FP.BF16.PACK_AB R4, R81, R71 ;  /* 0x000000475104723e */ /* 0x000fe200000010ff */
[----:B------:R-:W-:Y:S01]  /*7070*/  FADD.FTZ R0, R155, R0 ;  /* 0x000000009b007221 */ /* 0x000fe20000010000 */
[----:B--2---:R-:W-:Y:S01]  /*7080*/  F2FP.BF16.PACK_AB R7, R90, R88 ;  /* 0x000000585a07723e */ /* 0x004fe200000010ff */
[----:B------:R-:W1:Y:S01]  /*7090*/  LDSM.16.MT88.4 R148, [R225+0x3000] ;  /* 0x00300000e194783b */ /* 0x000e620000004200 */
[----:B------:R-:W-:Y:S02]  /*70a0*/  MOV R112, R139 ;  /* 0x0000008b00707202 */ /* 0x000fe40000000f00 */
[----:B------:R-:W-:Y:S02]  /*70b0*/  MOV R176, R141 ;  /* 0x0000008d00b07202 */ /* 0x000fe40000000f00 */
[----:B------:R-:W-:Y:S01]  /*70c0*/  MOV R111, R127 ;  /* 0x0000007f006f7202 */ /* 0x000fe20000000f00 */
[C---:B------:R-:W-:Y:S01]  /*70d0*/  HMMA.16816.F32.BF16 R60, R4.reuse, R20, R60 ;  /* 0x00000014043c723c */ /* 0x040fe2000004183c */
[----:B------:R-:W-:Y:S01]  /*70e0*/  MOV R124, R176 ;  /* 0x000000b0007c7202 */ /* 0x000fe20000000f00 */
[----:B------:R-:W2:Y:S06]  /*70f0*/  LDSM.16.MT88.4 R140, [R229+0x3000] ;  /* 0x00300000e58c783b */ /* 0x000eac0000004200 */
[C---:B------:R-:W-:Y:S08]  /*7100*/  HMMA.16816.F32.BF16 R56, R4.reuse, R22, R56 ;  /* 0x000000160438723c */ /* 0x040ff00000041838 */
[C---:B------:R-:W-:Y:S08]  /*7110*/  HMMA.16816.F32.BF16 R48, R4.reuse, R16, R48 ;  /* 0x000000100430723c */ /* 0x040ff00000041830 */
[C---:B------:R-:W-:Y:S08]  /*7120*/  HMMA.16816.F32.BF16 R40, R4.reuse, R18, R40 ;  /* 0x000000120428723c */ /* 0x040ff00000041828 */
[C---:B------:R-:W-:Y:S08]  /*7130*/  HMMA.16816.F32.BF16 R32, R4.reuse, R12, R32 ;  /* 0x0000000c0420723c */ /* 0x040ff00000041820 */
[C---:B------:R-:W-:Y:S08]  /*7140*/  HMMA.16816.F32.BF16 R28, R4.reuse, R14, R28 ;  /* 0x0000000e041c723c */ /* 0x040ff0000004181c */
[C---:B------:R-:W-:Y:S08]  /*7150*/  HMMA.16816.F32.BF16 R44, R4.reuse, R8, R44 ;  /* 0x00000008042c723c */ /* 0x040ff0000004182c */
[----:B------:R-:W-:Y:S01]  /*7160*/  HMMA.16816.F32.BF16 R52, R4, R10, R52 ;  /* 0x0000000a0434723c */ /* 0x000fe20000041834 */
[----:B------:R-:W-:-:S02]  /*7170*/  MOV R113, R138 ;  /* 0x0000008a00717202 */ /* 0x000fc40000000f00 */
[----:B------:R-:W-:Y:S02]  /*7180*/  MOV R114, R137 ;  /* 0x0000008900727202 */ /* 0x000fe40000000f00 */
[----:B------:R-:W-:Y:S02]  /*7190*/  MOV R115, R136 ;  /* 0x0000008800737202 */ /* 0x000fe40000000f00 */
[----:B------:R-:W-:Y:S01]  /*71a0*/  MOV R120, R145 ;  /* 0x0000009100787202 */ /* 0x000fe20000000f00 */
[----:B------:R-:W-:Y:S01]  /*71b0*/  FADD.FTZ R4, R167, R24 ;  /* 0x00000018a7047221 */ /* 0x000fe20000010000 */
[----:B------:R-:W-:Y:S01]  /*71c0*/  MOV R121, R146 ;  /* 0x0000009200797202 */ /* 0x000fe20000000f00 */
[----:B------:R-:W3:Y:S01]  /*71d0*/  LDL R24, [R1+0x70] ;  /* 0x0000700001187983 */ /* 0x000ee20000100800 */
[----:B------:R-:W-:Y:S01]  /*71e0*/  FADD.FTZ R6, R221, R2 ;  /* 0x00000002dd067221 */ /* 0x000fe20000010000 */
[----:B------:R-:W-:Y:S01]  /*71f0*/  MOV R9, c[0x0][0x2ac] ;  /* 0x0000ab0000097a02 */ /* 0x000fe20000000f00 */
[----:B------:R-:W-:Y:S01]  /*7200*/  FADD.FTZ R5, R219, R0 ;  /* 0x00000000db057221 */ /* 0x000fe20000010000 */
[----:B------:R-:W-:-:S02]  /*7210*/  MOV R122, R147 ;  /* 0x00000093007a7202 */ /* 0x000fc40000000f00 */
[----:B------:R-:W-:Y:S01]  /*7220*/  MOV R123, R126 ;  /* 0x0000007e007b7202 */ /* 0x000fe20000000f00 */
[----:B------:R-:W-:Y:S01]  /*7230*/  IMAD R9, R9, c[0x0][0x1d0], RZ ;  /* 0x0000740009097a24 */ /* 0x000fe200078e02ff */
[----:B------:R-:W4:Y:S01]  /*7240*/  MUFU.EX2 R19, R197 ;  /* 0x000000c500137308 */ /* 0x000f220000000800 */
[----:B------:R-:W-:Y:S01]  /*7250*/  FADD.FTZ R7, R125, R3 ;  /* 0x000000037d077221 */ /* 0x000fe20000010000 */
[----:B------:R-:W5:Y:S01]  /*7260*/  LDSM.16.MT88.4 R12, [R228+0x3000] ;  /* 0x00300000e40c783b */ /* 0x000f620000004200 */
[----:B------:R-:W-:-:S04]  /*7270*/  FADD.FTZ R4, R160, R4 ;  /* 0x00000004a0047221 */ /* 0x000fc80000010000 */
[----:B------:R-:W-:Y:S01]  /*7280*/  FADD.FTZ R4, R124, R4 ;  /* 0x000000047c047221 */ /* 0x000fe20000010000 */
[----:B------:R-:W-:Y:S03]  /*7290*/  MUFU.EX2 R21, R202 ;  /* 0x000000ca00157308 */ /* 0x000fe60000000800 */
[----:B------:R-:W-:Y:S02]  /*72a0*/  FADD.FTZ R8, R218, R4 ;  /* 0x00000004da087221 */ /* 0x000fe40000010000 */
[----:B------:R-:W-:Y:S02]  /*72b0*/  FADD.FTZ R4, R113, R5 ;  /* 0x0000000571047221 */ /* 0x000fe40000010000 */
[----:B------:R-:W-:Y:S01]  /*72c0*/  FADD.FTZ R5, R114, R8 ;  /* 0x0000000872057221 */ /* 0x000fe20000010000 */
[----:B------:R-:W-:Y:S01]  /*72d0*/  F2FP.BF16.PACK_AB R185, R248, R25 ;  /* 0x00000019f8b9723e */ /* 0x000fe200000010ff */
[----:B------:R-:W-:Y:S01]  /*72e0*/  FADD.FTZ R4, R121, R4 ;  /* 0x0000000479047221 */ /* 0x000fe20000010000 */
[----:B------:R-:W-:Y:S01]  /*72f0*/  MUFU.EX2 R20, R204 ;  /* 0x000000cc00147308 */ /* 0x000fe20000000800 */
[----:B------:R-:W-:-:S02]  /*7300*/  FADD.FTZ R5, R122, R5 ;  /* 0x000000057a057221 */ /* 0x000fc40000010000 */
[----:B------:R-:W-:-:S05]  /*7310*/  FADD.FTZ R4, R199, R4 ;  /* 0x00000004c7047221 */ /* 0x000fca0000010000 */
[----:B------:R-:W-:Y:S08]  /*7320*/  MUFU.EX2 R23, R198 ;  /* 0x000000c600177308 */ /* 0x000ff00000000800 */
[----:B------:R-:W-:Y:S01]  /*7330*/  MUFU.EX2 R22, R201 ;  /* 0x000000c900167308 */ /* 0x000fe20000000800 */
[----:B---3--:R-:W-:Y:S01]  /*7340*/  @P2 IMAD.HI.U32 R2, R24, c[0x0][0x2c8], RZ ;  /* 0x0000b20018022a27 */ /* 0x008fe200078e00ff */
[----:B------:R-:W-:-:S04]  /*7350*/  MOV R0, R24 ;  /* 0x0000001800007202 */ /* 0x000fc80000000f00 */
[----:B------:R-:W-:Y:S02]  /*7360*/  @P2 SHF.R.U32.HI R0, RZ, c[0x0][0x2cc], R2 ;  /* 0x0000b300ff002a19 */ /* 0x000fe40000011602 */
[----:B------:R-:W-:Y:S02]  /*7370*/  MOV R2, RZ ;  /* 0x000000ff00027202 */ /* 0x000fe40000000f00 */
[----:B------:R-:W-:-:S05]  /*7380*/  IADD3 R3, R0, -c[0x0][0x168], R9 ;  /* 0x80005a0000037a10 */ /* 0x000fca0007ffe009 */
[----:B------:R-:W-:-:S04]  /*7390*/  IMAD.HI R2, R3, -0x6db6db6d, R2 ;  /* 0x9249249303027827 */ /* 0x000fc800078e0202 */
[----:B------:R-:W-:Y:S02]  /*73a0*/  FADD.FTZ R3, R112, R6 ;  /* 0x0000000670037221 */ /* 0x000fe40000010000 */
[----:B------:R-:W3:Y:S01]  /*73b0*/  LDL R6, [R1+0x18] ;  /* 0x0000180001067983 */ /* 0x000ee20000100800 */
[----:B------:R-:W-:-:S04]  /*73c0*/  SHF.R.U32.HI R0, RZ, 0x1f, R2 ;  /* 0x0000001fff007819 */ /* 0x000fc80000011602 */
[----:B------:R-:W-:Y:S01]  /*73d0*/  LEA.HI.SX32 R9, R2, R0, 0x1a ;  /* 0x0000000002097211 */ /* 0x000fe200078fd2ff */
        /* <DEDUP_REMOVED lines=28> */
[----:B------:R-:W1:Y:S01]  /*75a0*/  MUFU.EX2 R17, R144 ;  /* 0x0000009000117308 */ /* 0x000e620000000800 */
[----:B------:R-:W-:Y:S02]  /*75b0*/  FADD.FTZ R0, R91, R3 ;  /* 0x000000035b007221 */ /* 0x000fe40000010000 */
[----:B------:R-:W-:Y:S02]  /*75c0*/  FADD.FTZ R4, R83, R4 ;  /* 0x0000000453047221 */ /* 0x000fe40000010000 */
[----:B------:R-:W-:-:S02]  /*75d0*/  FADD.FTZ R5, R82, R5 ;  /* 0x0000000552057221 */ /* 0x000fc40000010000 */
[----:B------:R-:W-:Y:S01]  /*75e0*/  FADD.FTZ R3, R110, R2 ;  /* 0x000000026e037221 */ /* 0x000fe20000010000 */
[----:B------:R-:W1:Y:S01]  /*75f0*/  MUFU.EX2 R16, R152 ;  /* 0x0000009800107308 */ /* 0x000e620000000800 */
[----:B------:R-:W-:Y:S02]  /*7600*/  FADD.FTZ R2, R104, R0 ;  /* 0x0000000068027221 */ /* 0x000fe40000010000 */
[----:B------:R-:W-:Y:S02]  /*7610*/  FADD.FTZ R0, R89, R4 ;  /* 0x0000000459007221 */ /* 0x000fe40000010000 */
[----:B------:R-:W-:Y:S02]  /*7620*/  FADD.FTZ R5, R88, R5 ;  /* 0x0000000558057221 */ /* 0x000fe40000010000 */
[----:B------:R-:W-:Y:S01]  /*7630*/  FADD.FTZ R4, R70, R3 ;  /* 0x0000000346047221 */ /* 0x000fe20000010000 */
[----:B------:R-:W2:Y:S01]  /*7640*/  MUFU.EX2 R11, R153 ;  /* 0x00000099000b7308 */ /* 0x000ea20000000800 */
[----:B------:R-:W-:-:S02]  /*7650*/  FADD.FTZ R3, R25, R2 ;  /* 0x0000000219037221 */ /* 0x000fc40000010000 */
[----:B----4-:R-:W-:Y:S02]  /*7660*/  FADD.FTZ R0, R19, R0 ;  /* 0x0000000013007221 */ /* 0x010fe40000010000 */
[----:B------:R-:W-:-:S03]  /*7670*/  FADD.FTZ R2, R90, R5 ;  /* 0x000000055a027221 */ /* 0x000fc60000010000 */
[----:B------:R-:W4:Y:S01]  /*7680*/  MUFU.EX2 R10, R154 ;  /* 0x0000009a000a7308 */ /* 0x000f220000000800 */
[----:B------:R-:W-:Y:S02]  /*7690*/  FADD.FTZ R248, R248, R3 ;  /* 0x00000003f8f87221 */ /* 0x000fe40000010000 */
[----:B-1----:R-:W-:Y:S02]  /*76a0*/  FADD.FTZ R3, R18, R0 ;  /* 0x0000000012037221 */ /* 0x002fe40000010000 */
[----:B------:R-:W-:Y:S02]  /*76b0*/  FADD.FTZ R0, R17, R2 ;  /* 0x0000000211007221 */ /* 0x000fe40000010000 */
[----:B------:R-:W-:Y:S02]  /*76c0*/  FADD.FTZ R4, R69, R4 ;  /* 0x0000000445047221 */ /* 0x000fe40000010000 */
[----:B------:R-:W-:Y:S02]  /*76d0*/  FADD.FTZ R0, R16, R0 ;  /* 0x0000000010007221 */ /* 0x000fe40000010000 */
[----:B------:R-:W-:-:S02]  /*76e0*/  FADD.FTZ R2, R27, R4 ;  /* 0x000000041b027221 */ /* 0x000fc40000010000 */
[----:B--2---:R-:W-:Y:S02]  /*76f0*/  FADD.FTZ R0, R11, R0 ;  /* 0x000000000b007221 */ /* 0x004fe40000010000 */
[----:B------:R-:W-:Y:S02]  /*7700*/  FADD.FTZ R3, R21, R3 ;  /* 0x0000000315037221 */ /* 0x000fe40000010000 */
[----:B------:R-:W-:Y:S02]  /*7710*/  FADD.FTZ R4, R26, R2 ;  /* 0x000000021a047221 */ /* 0x000fe40000010000 */
[----:B----4-:R-:W-:Y:S02]  /*7720*/  FADD.FTZ R0, R10, R0 ;  /* 0x000000000a007221 */ /* 0x010fe40000010000 */
[----:B------:R-:W-:Y:S01]  /*7730*/  FADD.FTZ R2, R20, R3 ;  /* 0x0000000314027221 */ /* 0x000fe20000010000 */
[----:B------:R-:W-:Y:S02]  /*7740*/  IADD3 R245, R245, -0x2, RZ ;  /* 0xfffffffef5f57810 */ /* 0x000fe40007ffe0ff */
[----:B------:R-:W-:-:S02]  /*7750*/  F2FP.BF16.PACK_AB R184, R69, R70 ;  /* 0x0000004645b8723e */ /* 0x000fc400000010ff */
[----:B------:R-:W-:Y:S02]  /*7760*/  F2FP.BF16.PACK_AB R186, R26, R27 ;  /* 0x0000001b1aba723e */ /* 0x000fe400000010ff */
[----:B------:R-:W-:Y:S02]  /*7770*/  F2FP.BF16.PACK_AB R187, R22, R23 ;  /* 0x0000001716bb723e */ /* 0x000fe400000010ff */
[----:B------:R-:W-:Y:S02]  /*7780*/  F2FP.BF16.PACK_AB R124, R18, R19 ;  /* 0x00000013127c723e */ /* 0x000fe400000010ff */
[----:B------:R-:W-:Y:S02]  /*7790*/  F2FP.BF16.PACK_AB R126, R20, R21 ;  /* 0x00000015147e723e */ /* 0x000fe400000010ff */
[----:B------:R-:W-:Y:S02]  /*77a0*/  F2FP.BF16.PACK_AB R125, R16, R17 ;  /* 0x00000011107d723e */ /* 0x000fe400000010ff */
[----:B------:R-:W-:Y:S01]  /*77b0*/  F2FP.BF16.PACK_AB R127, R10, R11 ;  /* 0x0000000b0a7f723e */ /* 0x000fe200000010ff */
[----:B------:R-:W-:Y:S01]  /*77c0*/  HMMA.16816.F32.BF16 R156, R184, R148, R100 ;  /* 0x00000094b89c723c */ /* 0x000fe20000041864 */
[----:B------:R-:W-:-:S07]  /*77d0*/  FADD.FTZ R248, R23, R248 ;  /* 0x000000f817f87221 */ /* 0x000fce0000010000 */
[----:B------:R-:W-:Y:S01]  /*77e0*/  HMMA.16816.F32.BF16 R160, R184, R150, R96 ;  /* 0x00000096b8a0723c */ /* 0x000fe20000041860 */
[----:B------:R-:W-:-:S07]  /*77f0*/  FADD.FTZ R248, R22, R248 ;  /* 0x000000f816f87221 */ /* 0x000fce0000010000 */
[C---:B------:R-:W-:Y:S08]  /*7800*/  HMMA.16816.F32.BF16 R164, R184.reuse, R140, R92 ;  /* 0x0000008cb8a4723c */ /* 0x040ff0000004185c */
[C---:B------:R-:W-:Y:S08]  /*7810*/  HMMA.16816.F32.BF16 R168, R184.reuse, R142, R84 ;  /* 0x0000008eb8a8723c */ /* 0x040ff00000041854 */
[C---:B------:R-:W-:Y:S08]  /*7820*/  HMMA.16816.F32.BF16 R172, R184.reuse, R132, R76 ;  /* 0x00000084b8ac723c */ /* 0x040ff0000004184c */
[----:B------:R-:W-:Y:S08]  /*7830*/  HMMA.16816.F32.BF16 R176, R184, R134, R72 ;  /* 0x00000086b8b0723c */ /* 0x000ff00000041848 */
[C---:B------:R-:W-:Y:S08]  /*7840*/  HMMA.16816.F32.BF16 R152, R124.reuse, R148, R60 ;  /* 0x000000947c98723c */ /* 0x040ff0000004183c */
[C---:B------:R-:W-:Y:S08]  /*7850*/  HMMA.16816.F32.BF16 R144, R124.reuse, R140, R48 ;  /* 0x0000008c7c90723c */ /* 0x040ff00000041830 */
[----:B------:R-:W-:Y:S08]  /*7860*/  HMMA.16816.F32.BF16 R136, R124, R132, R32 ;  /* 0x000000847c88723c */ /* 0x000ff00000041820 */
[----:B-----5:R-:W-:Y:S08]  /*7870*/  HMMA.16816.F32.BF16 R180, R184, R12, R64 ;  /* 0x0000000cb8b4723c */ /* 0x020ff00000041840 */
[C---:B------:R-:W-:Y:S08]  /*7880*/  HMMA.16816.F32.BF16 R148, R124.reuse, R150, R56 ;  /* 0x000000967c94723c */ /* 0x040ff00000041838 */
[C---:B------:R-:W-:Y:S08]  /*7890*/  HMMA.16816.F32.BF16 R140, R124.reuse, R142, R40 ;  /* 0x0000008e7c8c723c */ /* 0x040ff00000041828 */
[C---:B------:R-:W-:Y:S08]  /*78a0*/  HMMA.16816.F32.BF16 R132, R124.reuse, R134, R28 ;  /* 0x000000867c84723c */ /* 0x040ff0000004181c */
[----:B------:R-:W-:Y:S08]  /*78b0*/  HMMA.16816.F32.BF16 R128, R124, R12, R44 ;  /* 0x0000000c7c80723c */ /* 0x000ff0000004182c */
[-C--:B------:R-:W-:Y:S08]  /*78c0*/  HMMA.16816.F32.BF16 R184, R184, R14.reuse, R36 ;  /* 0x0000000eb8b8723c */ /* 0x080ff00000041824 */
[----:B------:R-:W-:Y:S01]  /*78d0*/  HMMA.16816.F32.BF16 R124, R124, R14, R52 ;  /* 0x0000000e7c7c723c */ /* 0x000fe20000041834 */
[----:B---3--:R-:W-:-:S05]  /*78e0*/  IMNMX R6, R6, R9, !PT ;  /* 0x0000000906067217 */ /* 0x008fca0007800200 */
[----:B------:R1:W-:Y:S04]  /*78f0*/  STL [R1+0x8], R6 ;  /* 0x0000080601007387 */ /* 0x0003e80000100800 */
[----:B------:R1:W-:Y:S04]  /*7900*/  STL [R1], R4 ;  /* 0x0000000401007387 */ /* 0x0003e80000100800 */
[----:B------:R1:W-:Y:S04]  /*7910*/  STL [R1+0x10], R0 ;  /* 0x0000100001007387 */ /* 0x0003e80000100800 */
[----:B------:R1:W-:Y:S01]  /*7920*/  STL [R1+0xc], R2 ;  /* 0x00000c0201007387 */ /* 0x0003e20000100800 */
[----:B------:R-:W-:Y:S11]  /*7930*/  ISETP.GE.AND P0, PT, R245, R6, PT ;  /* 0x00000006f500720c */ /* 0x000ff60003f06270 */
[----:B------:R-:W-:Y:S02]  /*7940*/  @!UPT UIADD3 URZ, URZ, URZ, URZ ;  /* 0x0000003f3f3ff290 */ /* 0x000fe4000fffe03f */
[----:B------:R-:W-:Y:S05]  /*7950*/  @!P0 BRA `(.L_x_3248) ;  /* 0x0000540000008947 */ /* 0x000fea0003800000 */
[----:B------:R-:W-:Y:S01]  /*7960*/  IMAD.MOV.U32 R121, RZ, RZ, R118 ;  /* 0x000000ffff797224 */ /* 0x000fe200078e0076 */
[----:B------:R-:W-:Y:S01]  /*7970*/  MOV R123, R68 ;  /* 0x00000044007b7202 */ /* 0x000fe20000000f00 */
[----:B------:R-:W-:Y:S01]  /*7980*/  IMAD.MOV.U32 R120, RZ, RZ, R119 ;  /* 0x000000ffff787224 */ /* 0x000fe200078e0077 */
[----:B------:R-:W-:Y:S02]  /*7990*/  MOV R122, R117 ;  /* 0x00000075007a7202 */ /* 0x000fe40000000f00 */
.L_x_3259:
[----:B-1----:R-:W2:Y:S01]  /*79a0*/  LDL R0, [R1+0x18] ;  /* 0x0000180001007983 */ /* 0x002ea20000100800 */
        /* <DEDUP_REMOVED lines=27> */
[----:B------:R-:W2:Y:S01]  /*7b60*/  LDL.64 R8, [R1+0x30] ;  /* 0x0000300001087983 */ /* 0x000ea20000100a00 */
[----:B------:R-:W-:Y:S01]  /*7b70*/  SHF.R.S32.HI R4, RZ, 0x1f, R244 ;  /* 0x0000001fff047819 */ /* 0x000fe200000114f4 */
[C---:B------:R-:W-:Y:S01]  /*7b80*/  IMAD.SHL.U32 R20, R243.reuse, 0x2, RZ ;  /* 0x00000002f3147824 */ /* 0x040fe200078e00ff */
[----:B------:R-:W-:Y:S01]  /*7b90*/  SHF.R.S32.HI R5, RZ, 0x1f, R243 ;  /* 0x0000001fff057819 */ /* 0x000fe200000114f3 */
[----:B------:R-:W-:Y:S02]  /*7ba0*/  IMAD R0, R0, c[0x0][0x208], RZ ;  /* 0x0000820000007a24 */ /* 0x000fe400078e02ff */
[----:B------:R-:W-:Y:S01]  /*7bb0*/  IMAD R4, R4, c[0x0][0x218], RZ ;  /* 0x0000860004047a24 */ /* 0x000fe200078e02ff */
[----:B------:R-:W-:Y:S01]  /*7bc0*/  SHF.L.U64.HI R5, R243, 0x1, R5 ;  /* 0x00000001f3057819 */ /* 0x000fe20000010205 */
[----:B------:R-:W-:Y:S01]  /*7bd0*/  IMAD R0, R246, c[0x0][0x20c], R0 ;  /* 0x00008300f6007a24 */ /* 0x000fe200078e0200 */
[----:B------:R-:W3:Y:S03]  /*7be0*/  LDL R6, [R1+0x40] ;  /* 0x0000400001067983 */ /* 0x000ee60000100800 */
[----:B------:R-:W-:Y:S04]  /*7bf0*/  IMAD.IADD R3, R3, 0x1, R0 ;  /* 0x0000000103037824 */ /* 0x000fe800078e0200 */
[----:B------:R-:W-:Y:S05]  /*7c00*/  IMAD.WIDE.U32 R2, R244, c[0x0][0x218], R2 ;  /* 0x00008600f4027a25 */ /* 0x000fea00078e0002 */
[----:B--2---:R-:W-:Y:S01]  /*7c10*/  IADD3 R0, P4, R8, R2, RZ ;  /* 0x0000000208007210 */ /* 0x004fe20007f9e0ff */
[----:B------:R-:W-:Y:S03]  /*7c20*/  IMAD R2, R244, c[0x0][0x21c], R4 ;  /* 0x00008700f4027a24 */ /* 0x000fe600078e0204 */
[----:B------:R-:W-:Y:S02]  /*7c30*/  LEA R4, P0, R0, c[0x0][0x1f8], 0x1 ;  /* 0x00007e0000047a11 */ /* 0x000fe400078008ff */
[----:B---3--:R-:W-:Y:S04]  /*7c40*/  IADD3.X R2, R6, R3, R2, P4, !PT ;  /* 0x0000000306027210 */ /* 0x008fe800027fe402 */
[----:B------:R-:W-:Y:S01]  /*7c50*/  LEA.HI.X R0, R0, c[0x0][0x1fc], R2, 0x1, P0 ;  /* 0x00007f0000007a11 */ /* 0x000fe200000f0c02 */
[----:B------:R-:W-:-:S05]  /*7c60*/  BRA.DIV ~URZ, `(.L_x_3251) ;  /* 0x0000d7327f007947 */ /* 0x000fca000b800000 */
[----:B------:R1:W2:Y:S02]  /*7c70*/  SHFL.IDX PT, R7, R0, RZ, 0x181f ;  /* 0x00181fff00077589 */ /* 0x0002a400000e0000 */
.L_x_3302:
[----:B------:R-:W-:-:S05]  /*7c80*/  BRA.DIV ~URZ, `(.L_x_3252) ;  /* 0x0000d7827f007947 */ /* 0x000fca000b800000 */
[----:B------:R-:W3:Y:S04]  /*7c90*/  SHFL.IDX PT, R6, R4, RZ, 0x181f ;  /* 0x00181fff04067589 */ /* 0x000ee800000e0000 */
[----:B------:R-:W4:Y:S04]  /*7ca0*/  SHFL.IDX PT, R2, R4, 0x1, 0x181f ;  /* 0x00381f0004027f89 */ /* 0x000f2800000e0000 */
[----:B------:R-:W-:Y:S04]  /*7cb0*/  SHFL.IDX PT, R3, R0, 0x1, 0x181f ;  /* 0x00381f0000037f89 */ /* 0x000fe800000e0000 */
[----:B------:R-:W-:Y:S04]  /*7cc0*/  SHFL.IDX PT, R10, R4, 0x2, 0x181f ;  /* 0x00581f00040a7f89 */ /* 0x000fe800000e0000 */
[----:B------:R-:W5:Y:S04]  /*7cd0*/  SHFL.IDX PT, R8, R4, 0x3, 0x181f ;  /* 0x00781f0004087f89 */ /* 0x000f6800000e0000 */
[----:B------:R-:W1:Y:S04]  /*7ce0*/  SHFL.IDX PT, R11, R0, 0x2, 0x181f ;  /* 0x00581f00000b7f89 */ /* 0x000e6800000e0000 */
[----:B------:R-:W2:Y:S04]  /*7cf0*/  SHFL.IDX PT, R9, R4, 0x4, 0x181f ;  /* 0x00981f0004097f89 */ /* 0x000ea800000e0000 */
[----:B------:R-:W1:Y:S04]  /*7d00*/  SHFL.IDX PT, R15, R0, 0x3, 0x181f ;  /* 0x00781f00000f7f89 */ /* 0x000e6800000e0000 */
[----:B------:R-:W1:Y:S04]  /*7d10*/  SHFL.IDX PT, R12, R4, 0x5, 0x181f ;  /* 0x00b81f00040c7f89 */ /* 0x000e6800000e0000 */
[----:B------:R-:W1:Y:S04]  /*7d20*/  SHFL.IDX PT, R14, R0, 0x4, 0x181f ;  /* 0x00981f00000e7f89 */ /* 0x000e6800000e0000 */
        /* <DEDUP_REMOVED lines=8> */
[--C-:B------:R-:W-:Y:S03]  /*7db0*/  IMAD.X R3, R3, 0x1, R5.reuse, P4 ;  /* 0x0000000103037824 */ /* 0x100fe600020e0605 */
[----:B------:R2:W-:Y:S01]  /*7dc0*/  LDGSTS.E.BYPASS.LTC128B.128 [R242+0x100], [R6.64], !P3 ;  /* 0x0010000006f27fae */ /* 0x0005e2000d901d48 */
[--C-:B------:R-:W-:Y:S03]  /*7dd0*/  IMAD.X R11, R11, 0x1, R5.reuse, P0 ;  /* 0x000000010b0b7824 */ /* 0x100fe600000e0605 */
[----:B------:R3:W-:Y:S04]  /*7de0*/  LDGSTS.E.BYPASS.LTC128B.128 [R242+0x900], [R2.64], !P3 ;  /* 0x0090000002f27fae */ /* 0x0007e8000d901d48 */
[----:B------:R4:W-:Y:S01]  /*7df0*/  LDGSTS.E.BYPASS.LTC128B.128 [R242+0x1100], [R10.64], !P3 ;  /* 0x011000000af27fae */ /* 0x0009e2000d901d48 */
[-C--:B--2---:R-:W-:Y:S01]  /*7e00*/  IADD3 R6, P4, R9, R20.reuse, RZ ;  /* 0x0000001409067210 */ /* 0x084fe20007f9e0ff */
[--C-:B------:R-:W-:Y:S01]  /*7e10*/  IMAD.X R9, R15, 0x1, R5.reuse, P5 ;  /* 0x000000010f097824 */ /* 0x100fe200028e0605 */
[----:B---3--:R-:W-:Y:S03]  /*7e20*/  IADD3 R2, P0, R12, R20, RZ ;  /* 0x000000140c027210 */ /* 0x008fe60007f1e0ff */
[--C-:B------:R-:W-:Y:S01]  /*7e30*/  IMAD.X R7, R14, 0x1, R5.reuse, P4 ;  /* 0x000000010e077824 */ /* 0x100fe200020e0605 */
[----:B------:R4:W-:Y:S01]  /*7e40*/  LDGSTS.E.BYPASS.LTC128B.128 [R242+0x1900], [R8.64], !P3 ;  /* 0x0190000008f27fae */ /* 0x0009e2000d901d48 */
[----:B------:R-:W-:Y:S03]  /*7e50*/  IMAD.X R3, R13, 0x1, R5, P0 ;  /* 0x000000010d037824 */ /* 0x000fe600000e0605 */
[----:B------:R4:W-:Y:S04]  /*7e60*/  LDGSTS.E.BYPASS.LTC128B.128 [R242+0x2100], [R6.64], !P3 ;  /* 0x0210000006f27fae */ /* 0x0009e8000d901d48 */
[----:B------:R4:W-:Y:S02]  /*7e70*/  LDGSTS.E.BYPASS.LTC128B.128 [R242+0x2900], [R2.64], !P3 ;  /* 0x0290000002f27fae */ /* 0x0009e4000d901d48 */
.L_x_3303:
[----:B-1--4-:R-:W-:Y:S04]  /*7e80*/  IADD3 R2, P0, R4, R20, RZ ;  /* 0x0000001404027210 */ /* 0x012fe80007f1e0ff */
[----:B------:R-:W-:Y:S05]  /*7e90*/  IADD3.X R3, R0, R5, RZ, P0, !PT ;  /* 0x0000000500037210 */ /* 0x000fea00007fe4ff */
[----:B------:R-:W-:Y:S01]  /*7ea0*/  @!PT LDS RZ, [RZ] ;  /* 0x00000000fffff984 */ /* 0x000fe20000000800 */
[----:B------:R-:W-:Y:S01]  /*7eb0*/  @!PT LDS RZ, [RZ] ;  /* 0x00000000fffff984 */ /* 0x000fe20000000800 */
[----:B------:R-:W-:Y:S01]  /*7ec0*/  @!PT LDS RZ, [RZ] ;  /* 0x00000000fffff984 */ /* 0x000fe20000000800 */
[----:B------:R1:W-:Y:S04]  /*7ed0*/  LDGSTS.E.BYPASS.LTC128B.128 [R242+0x3100], [R2.64], !P3 ;  /* 0x0310000002f27fae */ /* 0x0003e8000d901d48 */
.L_x_3250:
[----:B-1-34-:R-:W-:Y:S05]  /*7ee0*/  BSYNC B0 ;  /* 0x0000000000007941 */ /* 0x01afea0003800000 */
.L_x_3249:
        /* <DEDUP_REMOVED lines=139> */
[----:B------:R-:W-:Y:S01]  /*87a0*/  IMAD.MOV.U32 R244, RZ, RZ, RZ ;  /* 0x000000fffff47224 */ /* 0x000fe200078e00ff */
[----:B------:R-:W-:Y:S01]  /*87b0*/  PLOP3.LUT P4, PT, PT, PT, UP0, 0x80, 0x0 ;  /* 0x000000000000781c */ /* 0x000fe20003f8f008 */
[C---:B------:R-:W-:Y:S01]  /*87c0*/  IMAD.SHL.U32 R119, R243.reuse, 0x2, RZ ;  /* 0x00000002f3777824 */ /* 0x040fe200078e00ff */
[----:B------:R-:W-:Y:S01]  /*87d0*/  PLOP3.LUT P0, PT, PT, PT, UP0, 0x80, 0x0 ;  /* 0x000000000000781c */ /* 0x000fe20003f0f008 */
[----:B------:R-:W2:Y:S01]  /*87e0*/  LDL R2, [R1+0x1c] ;  /* 0x00001c0001027983 */ /* 0x000ea20000100800 */
[----:B------:R-:W-:Y:S03]  /*87f0*/  SHF.R.S32.HI R117, RZ, 0x1f, R243 ;  /* 0x0000001fff757819 */ /* 0x000fe600000114f3 */
[----:B------:R-:W3:Y:S01]  /*8800*/  LDL R0, [R1+0x14] ;  /* 0x0000140001007983 */ /* 0x000ee20000100800 */
[----:B------:R-:W-:Y:S03]  /*8810*/  SHF.L.U64.HI R117, R243, 0x1, R117 ;  /* 0x00000001f3757819 */ /* 0x000fe60000010275 */
[----:B------:R-:W4:Y:S04]  /*8820*/  LDL.64 R222, [R1+0x28] ;  /* 0x0000280001de7983 */ /* 0x000f280000100a00 */
[----:B------:R-:W5:Y:S04]  /*8830*/  LDL R249, [R1+0x3c] ;  /* 0x00003c0001f97983 */ /* 0x000f680000100800 */
[----:B------:R-:W4:Y:S04]  /*8840*/  LDL.64 R220, [R1+0x20] ;  /* 0x0000200001dc7983 */ /* 0x000f280000100a00 */
[----:B------:R-:W5:Y:S01]  /*8850*/  LDL R247, [R1+0x38] ;  /* 0x0000380001f77983 */ /* 0x000f620000100800 */
[----:B--2---:R-:W-:Y:S05]  /*8860*/  IMAD R2, R245, 0x70, R2 ;  /* 0x00000070f5027824 */ /* 0x004fea00078e0202 */
[----:B---3--:R-:W-:Y:S05]  /*8870*/  IADD3 R2, R2, -0x70, R0 ;  /* 0xffffff9002027810 */ /* 0x008fea0007ffe000 */
        /* <DEDUP_REMOVED lines=25> */
.L_x_3304:
        /* <DEDUP_REMOVED lines=34> */
.L_x_3305:
[----:B--2-4-:R-:W-:Y:S04]  /*8c30*/  IADD3 R2, P0, R116, R119, RZ ;  /* 0x0000007774027210 */ /* 0x014fe80007f1e0ff */
[----:B-1----:R-:W-:Y:S05]  /*8c40*/  IADD3.X R3, R0, R117, RZ, P0, !PT ;  /* 0x0000007500037210 */ /* 0x002fea00007fe4ff */
[----:B------:R-:W-:Y:S01]  /*8c50*/  @!PT LDS RZ, [RZ] ;  /* 0x00000000fffff984 */ /* 0x000fe20000000800 */
[----:B------:R-:W-:Y:S01]  /*8c60*/  @!PT LDS RZ, [RZ] ;  /* 0x00000000fffff984 */ /* 0x000fe20000000800 */
[----:B------:R-:W-:Y:S01]  /*8c70*/  @!PT LDS RZ, [RZ] ;  /* 0x00000000fffff984 */ /* 0x000fe20000000800 */
[----:B------:R1:W-:Y:S04]  /*8c80*/  LDGSTS.E.BYPASS.LTC128B.128 [R242+0x6900], [R2.64], !P3 ;  /* 0x0690000002f27fae */ /* 0x0003e8000d901d48 */
.L_x_3254:
[----:B------:R-:W-:Y:S05]  /*8c90*/  BSYNC B0 ;  /* 0x0000000000007941 */ /* 0x000fea0003800000 */
.L_x_3253:
[----:B-1----:R-:W2:Y:S01]  /*8ca0*/  LDL R3, [R1+0x4] ;  /* 0x0000040001037983 */ /* 0x002ea20000100800 */
[----:B------:R-:W-:Y:S03]  /*8cb0*/  IMAD R117, R245, -0x70, RZ ;  /* 0xffffff90f5757824 */ /* 0x000fe600078e02ff */
[----:B------:R-:W3:Y:S04]  /*8cc0*/  LDL R2, [R1+0x44] ;  /* 0x0000440001027983 */ /* 0x000ee80000100800 */
[----:B------:R-:W0:Y:S01]  /*8cd0*/  LDGDEPBAR ;  /* 0x00000000000079af */ /* 0x000e220000000000 */
[----:B--2---:R-:W-:Y:S01]  /*8ce0*/  MOV R116, R3 ;  /* 0x0000000300747202 */ /* 0x004fe20000000f00 */
[----:B------:R-:W-:Y:S01]  /*8cf0*/  @P2 IMAD.HI.U32 R0, R3, c[0x0][0x2c8], RZ ;  /* 0x0000b20003002a27 */ /* 0x000fe200078e00ff */
[----:B---3--:R-:W-:Y:S04]  /*8d00*/  IADD3 R117, -R2, 0x1, R117 ;  /* 0x0000000102757810 */ /* 0x008fe80007ffe175 */
[----:B------:R-:W-:Y:S02]  /*8d10*/  @P2 SHF.R.U32.HI R116, RZ, c[0x0][0x2cc], R0 ;  /* 0x0000b300ff742a19 */ /* 0x000fe40000011600 */
[----:B------:R-:W-:Y:S05]  /*8d20*/  MOV R0, c[0x0][0x2ac] ;  /* 0x0000ab0000007a02 */ /* 0x000fea0000000f00 */
[----:B------:R-:W-:Y:S05]  /*8d30*/  IMAD R117, R0, c[0x0][0x1d0], R117 ;  /* 0x0000740000757a24 */ /* 0x000fea00078e0275 */
[----:B------:R-:W-:Y:S01]  /*8d40*/  IADD3 R117, R117, -c[0x0][0x168], RZ ;  /* 0x80005a0075757a10 */ /* 0x000fe20007ffe0ff */
[----:B------:R-:W-:-:S05]  /*8d50*/  BRA.DIV ~URZ, `(.L_x_3257) ;  /* 0x0000d4c27f007947 */ /* 0x000fca000b800000 */
[----:B------:R1:W2:Y:S02]  /*8d60*/  SHFL.IDX PT, R0, R116, RZ, 0x1c1f ;  /* 0x001c1fff74007589 */ /* 0x0002a400000e0000 */
.L_x_3306:
        /* <DEDUP_REMOVED lines=58> */
[----:B------:R-:W-:Y:S01]  /*9110*/  FMNMX.FTZ R119, R4, R120, !PT ;  /* 0x0000007804777209 */ /* 0x000fe20007810000 */
[----:B------:R-:W2:Y:S03]  /*9120*/  SHFL.IDX PT, R3, R116, 0x1, 0x1c1f ;  /* 0x003c1f0074037f89 */ /* 0x000ea600000e0000 */
[----:B------:R-:W-:Y:S04]  /*9130*/  FMNMX.FTZ R119, R196, R119, !PT ;  /* 0x00000077c4777209 */ /* 0x000fe80007810000 */
[----:B------:R-:W-:Y:S01]  /*9140*/  FMNMX.FTZ R119, R195, R119, !PT ;  /* 0x00000077c3777209 */ /* 0x000fe20007810000 */
[----:B------:R-:W3:Y:S03]  /*9150*/  SHFL.IDX PT, R2, R116, 0x2, 0x1c1f ;  /* 0x005c1f0074027f89 */ /* 0x000ee600000e0000 */
[----:B------:R-:W-:Y:S04]  /*9160*/  FMNMX.FTZ R119, R194, R119, !PT ;  /* 0x00000077c2777209 */ /* 0x000fe80007810000 */
[----:B------:R-:W-:Y:S01]  /*9170*/  FMNMX.FTZ R119, R193, R119, !PT ;  /* 0x00000077c1777209 */ /* 0x000fe20007810000 */
[----:B------:R-:W4:Y:S03]  /*9180*/  SHFL.IDX PT, R0, R116, 0x3, 0x1c1f ;  /* 0x007c1f0074007f89 */ /* 0x000f2600000e0000 */
[----:B------:R-:W-:Y:S04]  /*9190*/  FMNMX.FTZ R119, R192, R119, !PT ;  /* 0x00000077c0777209 */ /* 0x000fe80007810000 */
[----:B------:R-:W-:Y:S04]  /*91a0*/  FMNMX.FTZ R119, R191, R119, !PT ;  /* 0x00000077bf777209 */ /* 0x000fe80007810000 */
[----:B------:R-:W-:Y:S04]  /*91b0*/  FMNMX.FTZ R119, R190, R119, !PT ;  /* 0x00000077be777209 */ /* 0x000fe80007810000 */
[----:B------:R-:W-:Y:S04]  /*91c0*/  FMNMX.FTZ R119, R189, R119, !PT ;  /* 0x00000077bd777209 */ /* 0x000fe80007810000 */
[----:B------:R-:W-:Y:S04]  /*91d0*/  FMNMX.FTZ R119, R188, R119, !PT ;  /* 0x00000077bc777209 */ /* 0x000fe80007810000 */
[----:B------:R-:W-:Y:S01]  /*91e0*/  FMNMX.FTZ R119, R48, R119, !PT ;  /* 0x0000007730777209 */ /* 0x000fe20007810000 */
[C---:B--2---:R-:W-:Y:S02]  /*91f0*/  IMAD.IADD R3, R117.reuse, 0x1, R3 ;  /* 0x0000000175037824 */ /* 0x044fe400078e0203 */
[----:B---3--:R-:W-:Y:S01]  /*9200*/  IMAD.IADD R2, R117, 0x1, R2 ;  /* 0x0000000175027824 */ /* 0x008fe200078e0202 */
[----:B------:R-:W-:Y:S01]  /*9210*/  FMNMX.FTZ R119, R49, R119, !PT ;  /* 0x0000007731777209 */ /* 0x000fe20007810000 */
[----:B----4-:R-:W-:Y:S01]  /*9220*/  IMAD.IADD R0, R117, 0x1, R0 ;  /* 0x0000000175007824 */ /* 0x010fe200078e0200 */
[C---:B------:R-:W-:Y:S02]  /*9230*/  ISETP.GT.AND P6, PT, R3.reuse, RZ, PT ;  /* 0x000000ff0300720c */ /* 0x040fe40003fc4270 */
[C---:B------:R-:W-:Y:S02]  /*9240*/  ISETP.GT.AND P5, PT, R3.reuse, 0x1, PT ;  /* 0x000000010300780c */ /* 0x040fe40003fa4270 */
[C---:B------:R-:W-:Y:S02]  /*9250*/  ISETP.GT.AND P4, PT, R3.reuse, 0x8, PT ;  /* 0x000000080300780c */ /* 0x040fe40003f84270 */
[----:B------:R-:W-:Y:S02]  /*9260*/  ISETP.GT.AND P0, PT, R3, 0x9, PT ;  /* 0x000000090300780c */ /* 0x000fe40003f04270 */
[----:B------:R-:W-:Y:S02]  /*9270*/  FSEL R21, R6, -INF , P6 ;  /* 0xff80000006157808 */ /* 0x000fe40003000000 */
[----:B------:R-:W-:Y:S02]  /*9280*/  FSEL R36, R7, -INF , P5 ;  /* 0xff80000007247808 */ /* 0x000fe40002800000 */
[----:B------:R-:W-:Y:S02]  /*9290*/  FSEL R32, R18, -INF , P4 ;  /* 0xff80000012207808 */ /* 0x000fe40002000000 */
[----:B------:R-:W-:Y:S02]  /*92a0*/  FSEL R33, R19, -INF , P0 ;  /* 0xff80000013217808 */ /* 0x000fe40000000000 */
[C---:B------:R-:W-:Y:S02]  /*92b0*/  ISETP.GT.AND P6, PT, R3.reuse, 0x10, PT ;  /* 0x000000100300780c */ /* 0x040fe40003fc4270 */
        /* <DEDUP_REMOVED lines=27> */
[----:B------:R-:W-:Y:S02]  /*9470*/  FMNMX.FTZ R119, R52, R119, !PT ;  /* 0x0000007734777209 */ /* 0x000fe40007810000 */
        /* <DEDUP_REMOVED lines=18> */
[----:B------:R-:W-:Y:S02]  /*95a0*/  FMNMX.FTZ R119, R64, R119, !PT ;  /* 0x0000007740777209 */ /* 0x000fe40007810000 */
[----:B------:R-:W-:Y:S02]  /*95b0*/  FSEL R102, R102, -INF , P6 ;  /* 0xff80000066667808 */ /* 0x000fe40003000000 */
[----:B------:R-:W-:Y:S02]  /*95c0*/  FSEL R103, R103, -INF , P5 ;  /* 0xff80000067677808 */ /* 0x000fe40002800000 */
[----:B------:R-:W-:Y:S02]  /*95d0*/  FSEL R114, R114, -INF , P4 ;  /* 0xff80000072727808 */ /* 0x000fe40002000000 */
[----:B------:R-:W-:Y:S02]  /*95e0*/  FSEL R115, R115, -INF , P0 ;  /* 0xff80000073737808 */ /* 0x000fe40000000000 */
[C---:B------:R-:W-:Y:S02]  /*95f0*/  ISETP.GT.AND P6, PT, R2.reuse, RZ, PT ;  /* 0x000000ff0200720c */ /* 0x040fe40003fc4270 */
[----:B------:R-:W-:Y:S02]  /*9600*/  ISETP.GT.AND P5, PT, R2, 0x1, PT ;  /* 0x000000010200780c */ /* 0x000fe40003fa4270 */
[C---:B------:R-:W-:Y:S02]  /*9610*/  ISETP.GT.AND P4, PT, R0.reuse, RZ, PT ;  /* 0x000000ff0000720c */ /* 0x040fe40003f84270 */
[----:B------:R-:W-:Y:S02]  /*9620*/  ISETP.GT.AND P0, PT, R0, 0x1, PT ;  /* 0x000000010000780c */ /* 0x000fe40003f04270 */
[----:B------:R-:W-:Y:S02]  /*9630*/  FMNMX.FTZ R118, R36, R118, !PT ;  /* 0x0000007624767209 */ /* 0x000fe40007810000 */
[----:B------:R-:W-:Y:S02]  /*9640*/  FMNMX.FTZ R119, R65, R119, !PT ;  /* 0x0000007741777209 */ /* 0x000fe40007810000 */
[----:B------:R-:W-:Y:S02]  /*9650*/  FSEL R5, R8, -INF , P6 ;  /* 0xff80000008057808 */ /* 0x000fe40003000000 */
[----:B------:R-:W-:Y:S02]  /*9660*/  FSEL R17, R9, -INF , P5 ;  /* 0xff80000009117808 */ /* 0x000fe40002800000 */
[----:B------:R-:W-:Y:S02]  /*9670*/  FSEL R16, R10, -INF , P4 ;  /* 0xff8000000a107808 */ /* 0x000fe40002000000 */
[----:B------:R-:W-:Y:S02]  /*9680*/  FSEL R20, R11, -INF , P0 ;  /* 0xff8000000b147808 */ /* 0x000fe40000000000 */
[C---:B------:R-:W-:Y:S02]  /*9690*/  ISETP.GT.AND P6, PT, R2.reuse, 0x8, PT ;  /* 0x000000080200780c */ /* 0x040fe40003fc4270 */
[----:B------:R-:W-:Y:S02]  /*96a0*/  ISETP.GT.AND P5, PT, R2, 0x9, PT ;  /* 0x000000090200780c */ /* 0x000fe40003fa4270 */
        /* <DEDUP_REMOVED lines=137> */
[----:B--2---:R-:W-:Y:S02]  /*9f40*/  FMNMX.FTZ R119, R0, R119, !PT ;  /* 0x0000007700777209 */ /* 0x004fe40007810000 */
        /* <DEDUP_REMOVED lines=16> */
[----:B------:R-:W-:Y:S01]  /*a050*/  FMNMX.FTZ R117, R60, R117, !PT ;  /* 0x000000753c757209 */ /* 0x000fe20007810000 */
[----:B------:R-:W2:Y:S01]  /*a060*/  SHFL.BFLY PT, R0, R118, 0x2, 0x1f ;  /* 0x0c401f0076007f89 */ /* 0x000ea200000e0000 */
[----:B------:R-:W-:Y:S02]  /*a070*/  FSEL R106, R106, -INF , P6 ;  /* 0xff8000006a6a7808 */ /* 0x000fe40003000000 */
[----:B------:R-:W-:Y:S02]  /*a080*/  FMNMX.FTZ R117, R61, R117, !PT ;  /* 0x000000753d757209 */ /* 0x000fe40007810000 */
[----:B------:R-:W-:Y:S02]  /*a090*/  FSEL R107, R107, -INF , P5 ;  /* 0xff8000006b6b7808 */ /* 0x000fe40002800000 */
[----:B------:R-:W-:Y:S02]  /*a0a0*/  FMNMX.FTZ R117, R13, R117, !PT ;  /* 0x000000750d757209 */ /* 0x000fe40007810000 */
[----:B------:R-:W-:Y:S02]  /*a0b0*/  FSEL R110, R110, -INF , P4 ;  /* 0xff8000006e6e7808 */ /* 0x000fe40002000000 */
[----:B------:R-:W-:Y:S02]  /*a0c0*/  FMNMX.FTZ R117, R12, R117, !PT ;  /* 0x000000750c757209 */ /* 0x000fe40007810000 */
[----:B------:R-:W-:Y:S02]  /*a0d0*/  FSEL R111, R111, -INF , P0 ;  /* 0xff8000006f6f7808 */ /* 0x000fe40000000000 */
[----:B------:R-:W-:Y:S04]  /*a0e0*/  FMNMX.FTZ R117, R76, R117, !PT ;  /* 0x000000754c757209 */ /* 0x000fe80007810000 */
[----:B------:R-:W-:Y:S04]  /*a0f0*/  FMNMX.FTZ R117, R77, R117, !PT ;  /* 0x000000754d757209 */ /* 0x000fe80007810000 */
[----:B------:R-:W-:Y:S02]  /*a100*/  FMNMX.FTZ R117, R88, R117, !PT ;  /* 0x0000007558757209 */ /* 0x000fe40007810000 */
[----:B--2---:R-:W-:Y:S02]  /*a110*/  FMNMX.FTZ R118, R118, R0, !PT ;  /* 0x0000000076767209 */ /* 0x004fe40007810000 */
[----:B------:R-:W-:Y:S03]  /*a120*/  FMNMX.FTZ R117, R89, R117, !PT ;  /* 0x0000007559757209 */ /* 0x000fe60007810000 */
[----:B------:R-:W2:Y:S01]  /*a130*/  SHFL.BFLY PT, R0, R118, 0x1, 0x1f ;  /* 0x0c201f0076007f89 */ /* 0x000ea200000e0000 */
[----:B------:R-:W-:Y:S04]  /*a140*/  FMNMX.FTZ R117, R92, R117, !PT ;  /* 0x000000755c757209 */ /* 0x000fe80007810000 */
[----:B------:R-:W-:Y:S04]  /*a150*/  FMNMX.FTZ R117, R93, R117, !PT ;  /* 0x000000755d757209 */ /* 0x000fe80007810000 */
[----:B------:R-:W-:Y:S04]  /*a160*/  FMNMX.FTZ R117, R104, R117, !PT ;  /* 0x0000007568757209 */ /* 0x000fe80007810000 */
[----:B------:R-:W-:Y:S04]  /*a170*/  FMNMX.FTZ R117, R105, R117, !PT ;  /* 0x0000007569757209 */ /* 0x000fe80007810000 */
[----:B------:R-:W-:Y:S04]  /*a180*/  FMNMX.FTZ R117, R108, R117, !PT ;  /* 0x000000756c757209 */ /* 0x000fe80007810000 */
[----:B------:R-:W-:Y:S02]  /*a190*/  FMNMX.FTZ R117, R109, R117, !PT ;  /* 0x000000756d757209 */ /* 0x000fe40007810000 */
[----:B--2---:R-:W-:Y:S03]  /*a1a0*/  FMNMX.FTZ R118, R118, R0, !PT ;  /* 0x0000000076767209 */ /* 0x004fe60007810000 */
        /* <DEDUP_REMOVED lines=27> */
[----:B-1----:R-:W-:Y:S04]  /*a360*/  FMNMX.FTZ R116, R95, R0, !PT ;  /* 0x000000005f747209 */ /* 0x002fe80007810000 */
[----:B------:R-:W-:Y:S04]  /*a370*/  FMNMX.FTZ R116, R106, R116, !PT ;  /* 0x000000746a747209 */ /* 0x000fe80007810000 */
[----:B------:R-:W-:Y:S04]  /*a380*/  FMNMX.FTZ R116, R107, R116, !PT ;  /* 0x000000746b747209 */ /* 0x000fe80007810000 */
[----:B------:R-:W-:Y:S04]  /*a390*/  FMNMX.FTZ R116, R110, R116, !PT ;  /* 0x000000746e747209 */ /* 0x000fe80007810000 */
[----:B------:R-:W-:Y:S05]  /*a3a0*/  FMNMX.FTZ R116, R111, R116, !PT ;  /* 0x000000746f747209 */ /* 0x000fea0007810000 */
[----:B------:R-:W1:Y:S02]  /*a3b0*/  SHFL.BFLY PT, R0, R116, 0x2, 0x1f ;  /* 0x0c401f0074007f89 */ /* 0x000e6400000e0000 */
[----:B-1----:R-:W-:Y:S06]  /*a3c0*/  FMNMX.FTZ R116, R116, R0, !PT ;  /* 0x0000000074747209 */ /* 0x002fec0007810000 */
[----:B------:R1:W2:Y:S02]  /*a3d0*/  SHFL.BFLY PT, R0, R116, 0x1, 0x1f ;  /* 0x0c201f0074007f89 */ /* 0x0002a400000e0000 */
.L_x_3307:
[----:B------:R-:W3:Y:S01]  /*a3e0*/  LDL.LU R8, [R1] ;  /* 0x0000000001087983 */ /* 0x000ee20000300800 */
        /* <DEDUP_REMOVED lines=43> */
[----:B------:R-:W-:Y:S05]  /*a6a0*/  FMUL.FTZ R2, R118, c[0x0][0x2d0] ;  /* 0x0000b40076027a20 */ /* 0x000fea0000410000 */
[----:B------:R-:W-:Y:S02]  /*a6b0*/  FSEL R2, R2, RZ, P0 ;  /* 0x000000ff02027208 */ /* 0x000fe40000000000 */
[----:B------:R-:W-:Y:S03]  /*a6c0*/  MUFU.EX2 R204, R204 ;  /* 0x000000cc00cc7308 */ /* 0x000fe60000000800 */
[--C-:B------:R-:W-:Y:S01]  /*a6d0*/  FFMA.FTZ R189, R50, c[0x0][0x2d0], -R2.reuse ;  /* 0x0000b40032bd7a23 */ /* 0x100fe20000010802 */
[----:B------:R-:W-:Y:S01]  /*a6e0*/  MOV R50, R73 ;  /* 0x0000004900327202 */ /* 0x000fe20000000f00 */
[--C-:B------:R-:W-:Y:S02]  /*a6f0*/  FFMA.FTZ R81, R35, c[0x0][0x2d0], -R2.reuse ;  /* 0x0000b40023517a23 */ /* 0x100fe40000010802 */
[--C-:B------:R-:W-:Y:S02]  /*a700*/  FFMA.FTZ R188, R51, c[0x0][0x2d0], -R2.reuse ;  /* 0x0000b40033bc7a23 */ /* 0x100fe40000010802 */
[--C-:B------:R-:W-:Y:S01]  /*a710*/  FFMA.FTZ R120, R55, c[0x0][0x2d0], -R2.reuse ;  /* 0x0000b40037787a23 */ /* 0x100fe20000010802 */
[----:B------:R-:W-:Y:S01]  /*a720*/  MUFU.EX2 R201, R201 ;  /* 0x000000c900c97308 */ /* 0x000fe20000000800 */
[--C-:B------:R-:W-:Y:S01]  /*a730*/  FFMA.FTZ R206, R82, c[0x0][0x2d0], -R2.reuse ;  /* 0x0000b40052ce7a23 */ /* 0x100fe20000010802 */
[----:B------:R-:W4:Y:S01]  /*a740*/  LDL.LU R51, [R1+0xc] ;  /* 0x00000c0001337983 */ /* 0x000f220000300800 */
        /* <DEDUP_REMOVED lines=21> */
[--C-:B-1----:R-:W-:Y:S01]  /*a8a0*/  FFMA.FTZ R116, R66, c[0x0][0x2d0], -R2.reuse ;  /* 0x0000b40042747a23 */ /* 0x102fe20000010802 */
[----:B------:R-:W-:Y:S01]  /*a8b0*/  MUFU.EX2 R71, R192 ;  /* 0x000000c000477308 */ /* 0x000fe20000000800 */
[--C-:B------:R-:W-:Y:S09]  /*a8c0*/  FFMA.FTZ R64, R115, c[0x0][0x2d0], -R2.reuse ;  /* 0x0000b40073407a23 */ /* 0x100ff20000010802 */
        /* <DEDUP_REMOVED lines=25> */
[C---:B--2---:R-:W-:Y:S01]  /*aa60*/  F2FP.BF16.PACK_AB R72, R4.reuse, R3 ;  /* 0x000000030448723e */ /* 0x044fe200000010ff */
[----:B------:R-:W-:Y:S02]  /*aa70*/  FFMA.FTZ R3, R21, c[0x0][0x2d0], -R2 ;  /* 0x0000b40015037a23 */ /* 0x000fe40000010802 */
[----:B------:R-:W-:Y:S01]  /*aa80*/  FADD.FTZ R8, R4, R0 ;  /* 0x0000000004087221 */ /* 0x000fe20000010000 */
[----:B------:R-:W-:Y:S01]  /*aa90*/  FSEL R0, R118, RZ, P0 ;  /* 0x000000ff76007208 */ /* 0x000fe20000000000 */
[--C-:B------:R-:W-:Y:S01]  /*aaa0*/  FFMA.FTZ R4, R36, c[0x0][0x2d0], -R2.reuse ;  /* 0x0000b40024047a23 */ /* 0x100fe20000010802 */
[C---:B------:R-:W-:Y:S02]  /*aab0*/  FSETP.NEU.FTZ.AND P0, PT, R117.reuse, -INF , PT ;  /* 0xff8000007500780b */ /* 0x040fe40003f1d000 */
[----:B------:R-:W-:Y:S01]  /*aac0*/  MUFU.EX2 R73, R3 ;  /* 0x0000000300497308 */ /* 0x000fe20000000800 */
[----:B------:R-:W-:Y:S01]  /*aad0*/  FADD.FTZ R0, -R0, R121 ;  /* 0x0000007900007221 */ /* 0x000fe20000010100 */
[----:B------:R-:W-:Y:S01]  /*aae0*/  MOV R36, R11 ;  /* 0x0000000b00247202 */ /* 0x000fe20000000f00 */
[----:B------:R-:W-:Y:S02]  /*aaf0*/  FFMA.FTZ R121, R54, c[0x0][0x2d0], -R2 ;  /* 0x0000b40036797a23 */ /* 0x000fe40000010802 */
[----:B------:R-:W-:Y:S02]  /*ab00*/  FMUL.FTZ R0, R0, c[0x0][0x2d0] ;  /* 0x0000b40000007a20 */ /* 0x000fe40000410000 */
[----:B------:R-:W-:Y:S03]  /*ab10*/  FMUL.FTZ R2, R117, c[0x0][0x2d0] ;  /* 0x0000b40075027a20 */ /* 0x000fe60000410000 */
[----:B------:R-:W1:Y:S02]  /*ab20*/  MUFU.EX2 R3, R0 ;  /* 0x0000000000037308 */ /* 0x000e640000000800 */
[----:B------:R-:W-:Y:S05]  /*ab30*/  FSEL R2, R2, RZ, P0 ;  /* 0x000000ff02027208 */ /* 0x000fea0000000000 */
        /* <DEDUP_REMOVED lines=8> */
[----:B------:R3:W5:Y:S01]  /*abc0*/  MUFU.EX2 R11, R6 ;  /* 0x00000006000b7308 */ /* 0x0007620000000800 */
[--C-:B------:R-:W-:Y:S02]  /*abd0*/  FFMA.FTZ R21, R105, c[0x0][0x2d0], -R2.reuse ;  /* 0x0000b40069157a23 */ /* 0x100fe40000010802 */
[--C-:B------:R-:W-:Y:S02]  /*abe0*/  FFMA.FTZ R23, R109, c[0x0][0x2d0], -R2.reuse ;  /* 0x0000b4006d177a23 */ /* 0x100fe40000010802 */
[----:B-1----:R-:W-:Y:S02]  /*abf0*/  FFMA.FTZ R0, R3, R248, R73 ;  /* 0x000000f803007223 */ /* 0x002fe40000010049 */
[--C-:B------:R-:W-:Y:S02]  /*ac00*/  FFMA.FTZ R19, R19, c[0x0][0x2d0], -R2.reuse ;  /* 0x0000b40013137a23 */ /* 0x100fe40000010802 */
[--C-:B------:R-:W-:Y:S02]  /*ac10*/  FFMA.FTZ R18, R18, c[0x0][0x2d0], -R2.reuse ;  /* 0x0000b40012127a23 */ /* 0x100fe40000010802 */
[--C-:B------:R-:W-:Y:S02]  /*ac20*/  FFMA.FTZ R48, R24, c[0x0][0x2d0], -R2.reuse ;  /* 0x0000b40018307a23 */ /* 0x100fe40000010802 */
[----:B------:R-:W-:Y:S01]  /*ac30*/  FFMA.FTZ R49, R25, c[0x0][0x2d0], -R2 ;  /* 0x0000b40019317a23 */ /* 0x000fe20000010802 */
[C---:B--2---:R-:W-:Y:S01]  /*ac40*/  F2FP.BF16.PACK_AB R73, R4.reuse, R73 ;  /* 0x000000490449723e */ /* 0x044fe200000010ff */
[----:B------:R-:W-:Y:S01]  /*ac50*/  FADD.FTZ R32, R4, R0 ;  /* 0x0000000004207221 */ /* 0x000fe20000010000 */
[----:B------:R-:W-:Y:S01]  /*ac60*/  FSEL R0, R117, RZ, P0 ;  /* 0x000000ff75007208 */ /* 0x000fe20000000000 */
[--C-:B------:R-:W-:Y:S01]  /*ac70*/  FFMA.FTZ R4, R5, c[0x0][0x2d0], -R2.reuse ;  /* 0x0000b40005047a23 */ /* 0x100fe20000010802 */
[----:B------:R-:W-:Y:S01]  /*ac80*/  FSETP.NEU.FTZ.AND P0, PT, R68, -INF , PT ;  /* 0xff8000004400780b */ /* 0x000fe20003f1d000 */
[----:B------:R-:W-:Y:S02]  /*ac90*/  FFMA.FTZ R5, R17, c[0x0][0x2d0], -R2 ;  /* 0x0000b40011057a23 */ /* 0x000fe40000010802 */
[----:B------:R-:W-:Y:S01]  /*aca0*/  MUFU.EX2 R76, R4 ;  /* 0x00000004004c7308 */ /* 0x000fe20000000800 */
[----:B------:R-:W-:Y:S02]  /*acb0*/  FADD.FTZ R0, -R0, R122 ;  /* 0x0000007a00007221 */ /* 0x000fe40000010100 */
        /* <DEDUP_REMOVED lines=14> */
[----:B------:R-:W-:Y:S01]  /*ada0*/  FFMA.FTZ R122, R12, c[0x0][0x2d0], -R2 ;  /* 0x0000b4000c7a7a23 */ /* 0x000fe20000010802 */
[----:B------:R-:W-:Y:S01]  /*adb0*/  FSEL R2, R68, RZ, P0 ;  /* 0x000000ff44027208 */ /* 0x000fe20000000000 */
[----:B------:R-:W-:Y:S01]  /*adc0*/  FMUL.FTZ R0, R0, c[0x0][0x2d0] ;  /* 0x0000b40000007a20 */ /* 0x000fe20000410000 */
[----:B------:R-:W-:Y:S01]  /*add0*/  MUFU.EX2 R220, R220 ;  /* 0x000000dc00dc7308 */ /* 0x000fe20000000800 */
[----:B---3--:R-:W-:Y:S02]  /*ade0*/  FMUL.FTZ R6, R68, c[0x0][0x2d0] ;  /* 0x0000b40044067a20 */ /* 0x008fe40000410000 */
[----:B------:R-:W-:Y:S02]  /*adf0*/  FADD.FTZ R2, -R2, R123 ;  /* 0x0000007b02027221 */ /* 0x000fe40000010100 */
[----:B-----5:R-:W-:Y:S01]  /*ae00*/  FADD.FTZ R5, R11, R8 ;  /* 0x000000080b057221 */ /* 0x020fe20000010000 */
[----:B------:R-:W-:Y:S01]  /*ae10*/  FSEL R4, R6, RZ, P0 ;  /* 0x000000ff06047208 */ /* 0x000fe20000000000 */
[----:B------:R-:W-:Y:S02]  /*ae20*/  FMUL.FTZ R2, R2, c[0x0][0x2d0] ;  /* 0x0000b40002027a20 */ /* 0x000fe40000410000 */
[C---:B------:R-:W-:Y:S01]  /*ae30*/  FADD.FTZ R67, R74.reuse, R5 ;  /* 0x000000054a437221 */ /* 0x040fe20000010000 */
[----:B------:R-:W1:Y:S01]  /*ae40*/  MUFU.EX2 R0, R0 ;  /* 0x0000000000007308 */ /* 0x000e620000000800 */
[----:B------:R-:W2:Y:S01]  /*ae50*/  LDL.LU R5, [R1+0x10] ;  /* 0x0000100001057983 */ /* 0x000ea20000300800 */
        /* <DEDUP_REMOVED lines=14> */
[C---:B-1----:R-:W-:Y:S01]  /*af40*/  FMUL.FTZ R24, R0.reuse, R144 ;  /* 0x0000009000187220 */ /* 0x042fe20000410000 */
[----:B------:R-:W-:Y:S01]  /*af50*/  MOV R144, R23 ;  /* 0x0000001700907202 */ /* 0x000fe20000000f00 */
[C---:B------:R-:W-:Y:S01]  /*af60*/  FMUL.FTZ R28, R0.reuse, R140 ;  /* 0x0000008c001c7220 */ /* 0x040fe20000410000 */
[----:B------:R-:W-:Y:S01]  /*af70*/  MOV R140, R21 ;  /* 0x00000015008c7202 */ /* 0x000fe20000000f00 */
[C---:B------:R-:W-:Y:S01]  /*af80*/  FMUL.FTZ R29, R0.reuse, R141 ;  /* 0x0000008d001d7220 */ /* 0x040fe20000410000 */
[----:B------:R-:W-:Y:S01]  /*af90*/  MOV R141, R22 ;  /* 0x00000016008d7202 */ /* 0x000fe20000000f00 */
[C---:B------:R-:W-:Y:S01]  /*afa0*/  FMUL.FTZ R13, R0.reuse, R149 ;  /* 0x00000095000d7220 */ /* 0x040fe20000410000 */
[----:B------:R-:W1:Y:S01]  /*afb0*/  LDSM.16.MT88.4 R20, [R225] ;  /* 0x00000000e114783b */ /* 0x000e620000004200 */
[----:B------:R-:W-:Y:S01]  /*afc0*/  MOV R149, R106 ;  /* 0x0000006a00957202 */ /* 0x000fe20000000f00 */
[----:B------:R-:W-:Y:S01]  /*afd0*/  MUFU.EX2 R77, R6 ;  /* 0x00000006004d7308 */ /* 0x000fe20000000800 */
[----:B------:R-:W-:Y:S01]  /*afe0*/  FMUL.FTZ R12, R0, R148 ;  /* 0x00000094000c7220 */ /* 0x000fe20000410000 */
[----:B------:R-:W-:Y:S01]  /*aff0*/  MOV R148, R107 ;  /* 0x0000006b00947202 */ /* 0x000fe20000000f00 */
[--C-:B------:R-:W-:Y:S02]  /*b000*/  FFMA.FTZ R93, R27, c[0x0][0x2d0], -R4.reuse ;  /* 0x0000b4001b5d7a23 */ /* 0x100fe40000010804 */
[--C-:B------:R-:W-:Y:S02]  /*b010*/  FFMA.FTZ R92, R30, c[0x0][0x2d0], -R4.reuse ;  /* 0x0000b4001e5c7a23 */ /* 0x100fe40000010804 */
[--C-:B------:R-:W-:Y:S02]  /*b020*/  FFMA.FTZ R89, R31, c[0x0][0x2d0], -R4.reuse ;  /* 0x0000b4001f597a23 */ /* 0x100fe40000010804 */
[--C-:B------:R-:W-:Y:S01]  /*b030*/  FFMA.FTZ R37, R78, c[0x0][0x2d0], -R4.reuse ;  /* 0x0000b4004e257a23 */ /* 0x100fe20000010804 */
[----:B------:R-:W-:Y:S01]  /*b040*/  MUFU.EX2 R106, R7 ;  /* 0x00000007006a7308 */ /* 0x000fe20000000800 */
[C---:B---3--:R-:W-:Y:S01]  /*b050*/  FMUL.FTZ R10, R2.reuse, R154 ;  /* 0x0000009a020a7220 */ /* 0x048fe20000410000 */
[----:B------:R-:W-:Y:S01]  /*b060*/  MOV R154, R95 ;  /* 0x0000005f009a7202 */ /* 0x000fe20000000f00 */
[C---:B------:R-:W-:Y:S01]  /*b070*/  FMUL.FTZ R11, R2.reuse, R155 ;  /* 0x0000009b020b7220 */ /* 0x040fe20000410000 */
[----:B------:R-:W-:Y:S01]  /*b080*/  MOV R155, R94 ;  /* 0x0000005e009b7202 */ /* 0x000fe20000000f00 */
[C---:B------:R-:W-:Y:S01]  /*b090*/  FMUL.FTZ R14, R2.reuse, R150 ;  /* 0x00000096020e7220 */ /* 0x040fe20000410000 */
[----:B------:R-:W-:Y:S01]  /*b0a0*/  MOV R150, R91 ;  /* 0x0000005b00967202 */ /* 0x000fe20000000f00 */
[----:B------:R-:W-:Y:S01]  /*b0b0*/  FMUL.FTZ R15, R2, R151 ;  /* 0x00000097020f7220 */ /* 0x000fe20000410000 */
[----:B------:R-:W-:Y:S01]  /*b0c0*/  MOV R151, R90 ;  /* 0x0000005a00977202 */ /* 0x000fe20000000f00 */
[--C-:B------:R-:W-:Y:S01]  /*b0d0*/  FFMA.FTZ R79, R79, c[0x0][0x2d0], -R4.reuse ;  /* 0x0000b4004f4f7a23 */ /* 0x100fe20000010804 */
[----:B------:R-:W3:Y:S01]  /*b0e0*/  MUFU.EX2 R95, R33 ;  /* 0x00000021005f7308 */ /* 0x000ee20000000800 */
        /* <DEDUP_REMOVED lines=13> */
[----:B------:R-:W-:Y:S02]  /*b1c0*/  FFMA.FTZ R110, R110, c[0x0][0x2d0], -R4 ;  /* 0x0000b4006e6e7a23 */ /* 0x000fe40000010804 */
[----:B----4-:R-:W-:Y:S01]  /*b1d0*/  FFMA.FTZ R4, R0, R51, R76 ;  /* 0x0000003300047223 */ /* 0x010fe2000001004c */
[C---:B------:R-:W-:Y:S01]  /*b1e0*/  F2FP.BF16.PACK_AB R76, R69.reuse, R76 ;  /* 0x0000004c454c723e */ /* 0x040fe200000010ff */
[C---:B------:R-:W-:Y:S01]  /*b1f0*/  FMUL.FTZ R26, R2.reuse, R146 ;  /* 0x00000092021a7220 */ /* 0x040fe20000410000 */
[----:B------:R-:W-:Y:S01]  /*b200*/  MOV R146, R39 ;  /* 0x0000002700927202 */ /* 0x000fe20000000f00 */
[C---:B------:R-:W-:Y:S01]  /*b210*/  FMUL.FTZ R30, R2.reuse, R142 ;  /* 0x0000008e021e7220 */ /* 0x040fe20000410000 */
[----:B------:R-:W4:Y:S01]  /*b220*/  MUFU.EX2 R91, R16 ;  /* 0x00000010005b7308 */ /* 0x000f220000000800 */
[C---:B------:R-:W-:Y:S01]  /*b230*/  FMUL.FTZ R31, R2.reuse, R143 ;  /* 0x0000008f021f7220 */ /* 0x040fe20000410000 */
[----:B------:R-:W-:Y:S01]  /*b240*/  MOV R142, R38 ;  /* 0x00000026008e7202 */ /* 0x000fe20000000f00 */
[C---:B------:R-:W-:Y:S01]  /*b250*/  FMUL.FTZ R58, R2.reuse, R130 ;  /* 0x00000082023a7220 */ /* 0x040fe20000410000 */
[----:B------:R-:W-:Y:S01]  /*b260*/  MOV R143, R36 ;  /* 0x00000024008f7202 */ /* 0x000fe20000000f00 */
[C---:B------:R-:W-:Y:S02]  /*b270*/  FMUL.FTZ R59, R2.reuse, R131 ;  /* 0x00000083023b7220 */ /* 0x040fe40000410000 */
[C---:B------:R-:W-:Y:S02]  /*b280*/  FMUL.FTZ R62, R2.reuse, R126 ;  /* 0x0000007e023e7220 */ /* 0x040fe40000410000 */
[C---:B------:R-:W-:Y:S01]  /*b290*/  FMUL.FTZ R63, R2.reuse, R127 ;  /* 0x0000007f023f7220 */ /* 0x040fe20000410000 */
[----:B------:R-:W5:Y:S01]  /*b2a0*/  MUFU.EX2 R107, R18 ;  /* 0x00000012006b7308 */ /* 0x000f620000000800 */
[----:B------:R-:W-:Y:S02]  /*b2b0*/  FADD.FTZ R69, R69, R4 ;  /* 0x0000000445457221 */ /* 0x000fe40000010000 */
[----:B------:R-:W-:Y:S01]  /*b2c0*/  FADD.FTZ R70, R75, R32 ;  /* 0x000000204b467221 */ /* 0x000fe20000010000 */
[----:B---3--:R-:W-:Y:S01]  /*b2d0*/  F2FP.BF16.PACK_AB R75, R95, R75 ;  /* 0x0000004b5f4b723e */ /* 0x008fe200000010ff */
[----:B------:R-:W-:Y:S01]  /*b2e0*/  FMUL.FTZ R4, R65, R156 ;  /* 0x0000009c41047220 */ /* 0x000fe20000410000 */
[----:B------:R-:W-:Y:S01]  /*b2f0*/  MOV R156, R37 ;  /* 0x00000025009c7202 */ /* 0x000fe20000000f00 */
[C---:B------:R-:W-:Y:S01]  /*b300*/  FMUL.FTZ R6, R3.reuse, R158 ;  /* 0x0000009e03067220 */ /* 0x040fe20000410000 */
[----:B------:R-:W3:Y:S01]  /*b310*/  LDSM.16.MT88.4 R36, [R229] ;  /* 0x00000000e524783b */ /* 0x000ee20000004200 */
[----:B------:R-:W-:Y:S01]  /*b320*/  FMUL.FTZ R7, R3, R159 ;  /* 0x0000009f03077220 */ /* 0x000fe20000410000 */
[----:B------:R-:W-:Y:S01]  /*b330*/  MOV R158, R52 ;  /* 0x00000034009e7202 */ /* 0x000fe20000000f00 */
[C---:B------:R-:W-:Y:S01]  /*b340*/  FMUL.FTZ R27, R2.reuse, R147 ;  /* 0x00000093021b7220 */ /* 0x040fe20000410000 */
[----:B------:R-:W-:Y:S01]  /*b350*/  MOV R147, R35 ;  /* 0x0000002300937202 */ /* 0x000fe20000000f00 */
[C---:B------:R-:W-:Y:S01]  /*b360*/  FMUL.FTZ R42, R2.reuse, R138 ;  /* 0x0000008a022a7220 */ /* 0x040fe20000410000 */
[----:B------:R-:W-:Y:S01]  /*b370*/  MUFU.EX2 R127, R87 ;  /* 0x00000057007f7308 */ /* 0x000fe20000000800 */
[C---:B------:R-:W-:Y:S01]  /*b380*/  FMUL.FTZ R43, R2.reuse, R139 ;  /* 0x0000008b022b7220 */ /* 0x040fe20000410000 */
[----:B------:R-:W-:Y:S01]  /*b390*/  MOV R139, R79 ;  /* 0x0000004f008b7202 */ /* 0x000fe20000000f00 */
[----:B------:R-:W-:Y:S01]  /*b3a0*/  FMUL.FTZ R46, R2, R134 ;  /* 0x00000086022e7220 */ /* 0x000fe20000410000 */
[----:B----4-:R-:W-:Y:S01]  /*b3b0*/  F2FP.BF16.PACK_AB R79, R106, R91 ;  /* 0x0000005b6a4f723e */ /* 0x010fe200000010ff */
[----:B------:R-:W-:Y:S01]  /*b3c0*/  FMUL.FTZ R47, R2, R135 ;  /* 0x00000087022f7220 */ /* 0x000fe20000410000 */
[----:B------:R-:W-:Y:S01]  /*b3d0*/  MOV R138, R50 ;  /* 0x00000032008a7202 */ /* 0x000fe20000000f00 */
[C---:B------:R-:W-:Y:S01]  /*b3e0*/  FMUL.FTZ R8, R0.reuse, R152 ;  /* 0x0000009800087220 */ /* 0x040fe20000410000 */
[----:B------:R-:W-:Y:S01]  /*b3f0*/  MOV R152, R111 ;  /* 0x0000006f00987202 */ /* 0x000fe20000000f00 */
[C---:B------:R-:W-:Y:S01]  /*b400*/  FMUL.FTZ R9, R0.reuse, R153 ;  /* 0x0000009900097220 */ /* 0x040fe20000410000 */
[----:B-----5:R-:W-:Y:S01]  /*b410*/  F2FP.BF16.PACK_AB R78, R107, R94 ;  /* 0x0000005e6b4e723e */ /* 0x020fe200000010ff */
[C---:B------:R-:W-:Y:S01]  /*b420*/  FMUL.FTZ R16, R65.reuse, R160 ;  /* 0x000000a041107220 */ /* 0x040fe20000410000 */
[----:B------:R-:W-:Y:S01]  /*b430*/  MUFU.EX2 R111, R80 ;  /* 0x00000050006f7308 */ /* 0x000fe20000000800 */
[----:B------:R-:W-:Y:S01]  /*b440*/  FMUL.FTZ R17, R65, R161 ;  /* 0x000000a141117220 */ /* 0x000fe20000410000 */
[----:B------:R-:W-:Y:S01]  /*b450*/  MOV R153, R110 ;  /* 0x0000006e00997202 */ /* 0x000fe20000000f00 */
[C---:B------:R-:W-:Y:S02]  /*b460*/  FMUL.FTZ R18, R3.reuse, R162 ;  /* 0x000000a203127220 */ /* 0x040fe40000410000 */
[----:B------:R-:W-:Y:S02]  /*b470*/  FMUL.FTZ R19, R3, R163 ;  /* 0x000000a303137220 */ /* 0x000fe40000410000 */
[C---:B------:R-:W-:Y:S01]  /*b480*/  FMUL.FTZ R25, R0.reuse, R145 ;  /* 0x0000009100197220 */ /* 0x040fe20000410000 */
[----:B------:R-:W-:Y:S01]  /*b490*/  MOV R145, R34 ;  /* 0x0000002200917202 */ /* 0x000fe20000000f00 */
[C---:B------:R-:W-:Y:S01]  /*b4a0*/  FMUL.FTZ R61, R0.reuse, R125 ;  /* 0x0000007d003d7220 */ /* 0x040fe20000410000 */
[----:B------:R-:W-:Y:S01]  /*b4b0*/  MUFU.EX2 R110, R101 ;  /* 0x00000065006e7308 */ /* 0x000fe20000000800 */
[C---:B------:R-:W-:Y:S01]  /*b4c0*/  FMUL.FTZ R32, R65.reuse, R168 ;  /* 0x000000a841207220 */ /* 0x040fe20000410000 */
[----:B------:R-:W-:Y:S01]  /*b4d0*/  LDSM.16.MT88.4 R160, [R225+0x3000] ;  /* 0x00300000e1a0783b */ /* 0x000fe20000004200 */
[----:B------:R-:W-:Y:S02]  /*b4e0*/  FMUL.FTZ R33, R65, R169 ;  /* 0x000000a941217220 */ /* 0x000fe40000410000 */
[C---:B------:R-:W-:Y:S02]  /*b4f0*/  FMUL.FTZ R34, R3.reuse, R170 ;  /* 0x000000aa03227220 */ /* 0x040fe40000410000 */
[C---:B------:R-:W-:Y:S02]  /*b500*/  FMUL.FTZ R35, R3.reuse, R171 ;  /* 0x000000ab03237220 */ /* 0x040fe40000410000 */
[C---:B------:R-:W-:Y:S01]  /*b510*/  FMUL.FTZ R60, R0.reuse, R124 ;  /* 0x0000007c003c7220 */ /* 0x040fe20000410000 */
[----:B------:R4:W-:Y:S01]  /*b520*/  MUFU.EX2 R125, R81 ;  /* 0x00000051007d7308 */ /* 0x0009e20000000800 */
[C---:B------:R-:W-:Y:S01]  /*b530*/  FMUL.FTZ R40, R0.reuse, R136 ;  /* 0x0000008800287220 */ /* 0x040fe20000410000 */
[----:B------:R-:W-:Y:S01]  /*b540*/  LDSM.16.MT88.4 R168, [R229+0x3000] ;  /* 0x00300000e5a8783b */ /* 0x000fe20000004200 */
[C---:B------:R-:W-:Y:S01]  /*b550*/  FMUL.FTZ R41, R0.reuse, R137 ;  /* 0x0000008900297220 */ /* 0x040fe20000410000 */
[----:B------:R-:W-:Y:S01]  /*b560*/  MOV R137, R64 ;  /* 0x0000004000897202 */ /* 0x000fe20000000f00 */
[C---:B------:R-:W-:Y:S02]  /*b570*/  FMUL.FTZ R45, R0.reuse, R133 ;  /* 0x00000085002d7220 */ /* 0x040fe40000410000 */
[C---:B------:R-:W-:Y:S02]  /*b580*/  FMUL.FTZ R44, R0.reuse, R132 ;  /* 0x00000084002c7220 */ /* 0x040fe40000410000 */
[C---:B------:R-:W-:Y:S01]  /*b590*/  FMUL.FTZ R57, R0.reuse, R129 ;  /* 0x0000008100397220 */ /* 0x040fe20000410000 */
[----:B------:R5:W-:Y:S01]  /*b5a0*/  MUFU.EX2 R101, R49 ;  /* 0x0000003100657308 */ /* 0x000be20000000800 */
[C---:B------:R-:W-:Y:S02]  /*b5b0*/  FMUL.FTZ R50, R3.reuse, R178 ;  /* 0x000000b203327220 */ /* 0x040fe40000410000 */
[C---:B------:R-:W-:Y:S02]  /*b5c0*/  FMUL.FTZ R51, R3.reuse, R179 ;  /* 0x000000b303337220 */ /* 0x040fe40000410000 */
[----:B------:R-:W-:Y:S02]  /*b5d0*/  FMUL.FTZ R56, R0, R128 ;  /* 0x0000008000387220 */ /* 0x000fe40000410000 */
[----:B------:R-:W-:Y:S02]  /*b5e0*/  FADD.FTZ R0, R66, R67 ;  /* 0x0000004342007221 */ /* 0x000fe40000010000 */
[----:B------:R-:W-:Y:S01]  /*b5f0*/  FMUL.FTZ R67, R3, R187 ;  /* 0x000000bb03437220 */ /* 0x000fe20000410000 */
[----:B------:R-:W-:Y:S01]  /*b600*/  MUFU.EX2 R124, R100 ;  /* 0x00000064007c7308 */ /* 0x000fe20000000800 */
[----:B------:R-:W-:Y:S01]  /*b610*/  FADD.FTZ R70, R95, R70 ;  /* 0x000000465f467221 */ /* 0x000fe20000010000 */
[----:B----4-:R-:W-:Y:S08]  /*b620*/  LDSM.16.MT88.4 R80, [R228] ;  /* 0x00000000e450783b */ /* 0x010ff00000004200 */
[----:B------:R4:W-:Y:S01]  /*b630*/  MUFU.EX2 R100, R48 ;  /* 0x0000003000647308 */ /* 0x0009e20000000800 */
[C---:B-----5:R-:W-:Y:S09]  /*b640*/  FMUL.FTZ R49, R65.reuse, R177 ;  /* 0x000000b141317220 */ /* 0x060ff20000410000 */
[----:B------:R-:W-:Y:S10]  /*b650*/  MUFU.EX2 R129, R86 ;  /* 0x0000005600817308 */ /* 0x000ff40000000800 */
[----:B------:R-:W-:Y:S01]  /*b660*/  MUFU.EX2 R133, R85 ;  /* 0x0000005500857308 */ /* 0x000fe20000000800 */
[----:B----4-:R-:W-:Y:S02]  /*b670*/  FMUL.FTZ R48, R65, R176 ;  /* 0x000000b041307220 */ /* 0x010fe40000410000 */
[----:B------:R-:W-:Y:S07]  /*b680*/  LDSM.16.MT88.4 R176, [R226+0x3000] ;  /* 0x00300000e2b0783b */ /* 0x000fee0000004200 */
[----:B------:R4:W-:Y:S10]  /*b690*/  MUFU.EX2 R136, R84 ;  /* 0x0000005400887308 */ /* 0x0009f40000000800 */
[----:B------:R-:W5:Y:S10]  /*b6a0*/  MUFU.EX2 R64, R194 ;  /* 0x000000c200407308 */ /* 0x000f740000000800 */
[----:B------:R-:W1:Y:S01]  /*b6b0*/  MUFU.EX2 R126, R97 ;  /* 0x00000061007e7308 */ /* 0x000e620000000800 */
[----:B----4-:R-:W-:Y:S09]  /*b6c0*/  LDSM.16.MT88.4 R84, [R225+0x800] ;  /* 0x00080000e154783b */ /* 0x010ff20000004200 */
[----:B------:R-:W-:Y:S01]  /*b6d0*/  MUFU.EX2 R97, R93 ;  /* 0x0000005d00617308 */ /* 0x000fe20000000800 */
[----:B-----5:R-:W-:Y:S04]  /*b6e0*/  FADD.FTZ R0, R64, R0 ;  /* 0x0000000040007221 */ /* 0x020fe80000010000 */
[----:B------:R-:W-:Y:S05]  /*b6f0*/  FADD.FTZ R0, R88, R0 ;  /* 0x0000000058007221 */ /* 0x000fea0000010000 */
[----:B------:R-:W-:Y:S01]  /*b700*/  MUFU.EX2 R131, R98 ;  /* 0x0000006200837308 */ /* 0x000fe20000000800 */
[----:B------:R-:W-:Y:S04]  /*b710*/  FADD.FTZ R0, R71, R0 ;  /* 0x0000000047007221 */ /* 0x000fe80000010000 */
[----:B------:R-:W-:Y:S05]  /*b720*/  FADD.FTZ R0, R204, R0 ;  /* 0x00000000cc007221 */ /* 0x000fea0000010000 */
[----:B------:R4:W-:Y:S01]  /*b730*/  MUFU.EX2 R98, R92 ;  /* 0x0000005c00627308 */ /* 0x0009e20000000800 */
[----:B------:R-:W-:Y:S04]  /*b740*/  FADD.FTZ R0, R203, R0 ;  /* 0x00000000cb007221 */ /* 0x000fe80000010000 */
[----:B------:R-:W-:Y:S05]  /*b750*/  FADD.FTZ R0, R202, R0 ;  /* 0x00000000ca007221 */ /* 0x000fea0000010000 */
[----:B------:R-:W-:Y:S10]  /*b760*/  MUFU.EX2 R132, R99 ;  /* 0x0000006300847308 */ /* 0x000ff40000000800 */
[----:B------:R5:W-:Y:S10]  /*b770*/  MUFU.EX2 R99, R89 ;  /* 0x0000005900637308 */ /* 0x000bf40000000800 */
[----:B------:R-:W1:Y:S10]  /*b780*/  MUFU.EX2 R96, R96 ;  /* 0x0000006000607308 */ /* 0x000e740000000800 */
[----:B------:R-:W-:Y:S10]  /*b790*/  MUFU.EX2 R248, R248 ;  /* 0x000000f800f87308 */ /* 0x000ff40000000800 */
[----:B------:R-:W-:Y:S01]  /*b7a0*/  MUFU.EX2 R134, R121 ;  /* 0x0000007900867308 */ /* 0x000fe20000000800 */
[----:B--2---:R-:W-:Y:S01]  /*b7b0*/  FFMA.FTZ R2, R2, R5, R77 ;  /* 0x0000000502027223 */ /* 0x004fe2000001004d */
[C---:B------:R-:W-:Y:S01]  /*b7c0*/  F2FP.BF16.PACK_AB R77, R90.reuse, R77 ;  /* 0x0000004d5a4d723e */ /* 0x040fe200000010ff */
[C---:B------:R-:W-:Y:S01]  /*b7d0*/  FMUL.FTZ R5, R65.reuse, R157 ;  /* 0x0000009d41057220 */ /* 0x040fe20000410000 */
[----:B------:R-:W-:Y:S01]  /*b7e0*/  MOV R157, R53 ;  /* 0x00000035009d7202 */ /* 0x000fe20000000f00 */
[----:B------:R-:W-:Y:S01]  /*b7f0*/  FADD.FTZ R2, R90, R2 ;  /* 0x000000025a027221 */ /* 0x000fe20000010000 */
[----:B------:R-:W2:Y:S04]  /*b800*/  LDSM.16.MT88.4 R52, [R226] ;  /* 0x00000000e234783b */ /* 0x000ea80000004200 */
[-C--:B-1----:R-:W-:Y:S01]  /*b810*/  HMMA.16816.F32.BF16 R4, R72, R20.reuse, R4 ;  /* 0x000000144804723c */ /* 0x082fe20000041804 */
[----:B------:R-:W-:Y:S07]  /*b820*/  MUFU.EX2 R135, R120 ;  /* 0x0000007800877308 */ /* 0x000fee0000000800 */
[C---:B------:R-:W-:Y:S03]  /*b830*/  HMMA.16816.F32.BF16 R8, R76.reuse, R20, R8 ;  /* 0x000000144c08723c */ /* 0x040fe60000041808 */
[----:B------:R-:W-:Y:S04]  /*b840*/  MUFU.EX2 R193, R113 ;  /* 0x0000007100c17308 */ /* 0x000fe80000000800 */
[C---:B------:R-:W-:Y:S01]  /*b850*/  FMUL.FTZ R20, R65.reuse, R164 ;  /* 0x000000a441147220 */ /* 0x040fe20000410000 */
[-C--:B------:R-:W-:Y:S04]  /*b860*/  HMMA.16816.F32.BF16 R12, R76, R22.reuse, R12 ;  /* 0x000000164c0c723c */ /* 0x080fe8000004180c */
[----:B------:R-:W-:Y:S01]  /*b870*/  FMUL.FTZ R21, R65, R165 ;  /* 0x000000a541157220 */ /* 0x000fe20000410000 */
[----:B------:R-:W-:Y:S03]  /*b880*/  MUFU.EX2 R120, R115 ;  /* 0x0000007300787308 */ /* 0x000fe60000000800 */
[C---:B------:R-:W-:Y:S07]  /*b890*/  HMMA.16816.F32.BF16 R16, R72.reuse, R22, R16 ;  /* 0x000000164810723c */ /* 0x040fee0000041810 */
[C---:B------:R-:W-:Y:S01]  /*b8a0*/  FMUL.FTZ R22, R3.reuse, R166 ;  /* 0x000000a603167220 */ /* 0x040fe20000410000 */
[----:B------:R-:W-:Y:S01]  /*b8b0*/  MUFU.EX2 R121, R114 ;  /* 0x0000007200797308 */ /* 0x000fe20000000800 */
[----:B------:R-:W-:Y:S07]  /*b8c0*/  FMUL.FTZ R23, R3, R167 ;  /* 0x000000a703177220 */ /* 0x000fee0000410000 */
[-C--:B---3--:R-:W-:Y:S02]  /*b8d0*/  HMMA.16816.F32.BF16 R20, R72, R36.reuse, R20 ;  /* 0x000000244814723c */ /* 0x088fe40000041814 */
[----:B------:R-:W-:Y:S06]  /*b8e0*/  MUFU.EX2 R113, R104 ;  /* 0x0000006800717308 */ /* 0x000fec0000000800 */
[C---:B------:R-:W-:Y:S04]  /*b8f0*/  HMMA.16816.F32.BF16 R24, R76.reuse, R36, R24 ;  /* 0x000000244c18723c */ /* 0x040fe80000041818 */
[----:B------:R-:W1:Y:S03]  /*b900*/  MUFU.EX2 R114, R105 ;  /* 0x0000006900727308 */ /* 0x000e660000000800 */
[C---:B------:R-:W-:Y:S01]  /*b910*/  FMUL.FTZ R36, R65.reuse, R172 ;  /* 0x000000ac41247220 */ /* 0x040fe20000410000 */
[-C--:B------:R-:W-:Y:S04]  /*b920*/  HMMA.16816.F32.BF16 R28, R76, R38.reuse, R28 ;  /* 0x000000264c1c723c */ /* 0x080fe8000004181c */
[----:B------:R-:W-:Y:S02]  /*b930*/  FMUL.FTZ R37, R65, R173 ;  /* 0x000000ad41257220 */ /* 0x000fe40000410000 */
[----:B------:R-:W-:Y:S02]  /*b940*/  MUFU.EX2 R105, R158 ;  /* 0x0000009e00697308 */ /* 0x000fe40000000800 */
[C---:B------:R-:W-:Y:S07]  /*b950*/  HMMA.16816.F32.BF16 R32, R72.reuse, R38, R32 ;  /* 0x000000264820723c */ /* 0x040fee0000041820 */
[C---:B------:R-:W-:Y:S01]  /*b960*/  FMUL.FTZ R38, R3.reuse, R174 ;  /* 0x000000ae03267220 */ /* 0x040fe20000410000 */
[----:B------:R-:W-:Y:S01]  /*b970*/  MUFU.EX2 R116, R108 ;  /* 0x0000006c00747308 */ /* 0x000fe20000000800 */
[----:B------:R-:W-:Y:S07]  /*b980*/  FMUL.FTZ R39, R3, R175 ;  /* 0x000000af03277220 */ /* 0x000fee0000410000 */
[-C--:B--2---:R-:W-:Y:S02]  /*b990*/  HMMA.16816.F32.BF16 R36, R72, R52.reuse, R36 ;  /* 0x000000344824723c */ /* 0x084fe40000041824 */
[----:B------:R-:W2:Y:S06]  /*b9a0*/  MUFU.EX2 R115, R109 ;  /* 0x0000006d00737308 */ /* 0x000eac0000000800 */
[C---:B------:R-:W-:Y:S04]  /*b9b0*/  HMMA.16816.F32.BF16 R40, R76.reuse, R52, R40 ;  /* 0x000000344c28723c */ /* 0x040fe80000041828 */
[----:B------:R-:W-:Y:S03]  /*b9c0*/  MUFU.EX2 R130, R102 ;  /* 0x0000006600827308 */ /* 0x000fe60000000800 */
        /* <DEDUP_REMOVED lines=8> */
[-C--:B------:R-:W-:Y:S02]  /*ba50*/  HMMA.16816.F32.BF16 R52, R72, R80.reuse, R52 ;  /* 0x000000504834723c */ /* 0x080fe40000041834 */
[----:B------:R-:W-:Y:S06]  /*ba60*/  MUFU.EX2 R217, R217 ;  /* 0x000000d900d97308 */ /* 0x000fec0000000800 */
[C---:B------:R-:W-:Y:S04]  /*ba70*/  HMMA.16816.F32.BF16 R56, R76.reuse, R80, R56 ;  /* 0x000000504c38723c */ /* 0x040fe80000041838 */
[----:B------:R-:W-:Y:S04]  /*ba80*/  MUFU.EX2 R219, R219 ;  /* 0x000000db00db7308 */ /* 0x000fe80000000800 */
[-C--:B------:R-:W-:Y:S06]  /*ba90*/  HMMA.16816.F32.BF16 R60, R76, R82.reuse, R60 ;  /* 0x000000524c3c723c */ /* 0x080fec000004183c */
[----:B------:R-:W-:Y:S01]  /*baa0*/  MUFU.EX2 R221, R221 ;  /* 0x000000dd00dd7308 */ /* 0x000fe20000000800 */
[----:B------:R-:W-:Y:S01]  /*bab0*/  F2FP.BF16.PACK_AB R76, R64, R66 ;  /* 0x00000042404c723e */ /* 0x000fe200000010ff */
[----:B------:R-:W-:Y:S01]  /*bac0*/  FMUL.FTZ R64, R65, R184 ;  /* 0x000000b841407220 */ /* 0x000fe20000410000 */
[----:B------:R-:W-:Y:S03]  /*bad0*/  F2FP.BF16.PACK_AB R78, R71, R88 ;  /* 0x00000058474e723e */ /* 0x000fe600000010ff */
[----:B------:R-:W-:Y:S01]  /*bae0*/  FMUL.FTZ R65, R65, R185 ;  /* 0x000000b941417220 */ /* 0x000fe20000410000 */
[----:B------:R-:W-:Y:S01]  /*baf0*/  F2FP.BF16.PACK_AB R77, R110, R112 ;  /* 0x000000706e4d723e */ /* 0x000fe200000010ff */
[----:B------:R-:W-:Y:S01]  /*bb00*/  FMUL.FTZ R66, R3, R186 ;  /* 0x000000ba03427220 */ /* 0x000fe20000410000 */
[----:B------:R-:W-:Y:S01]  /*bb10*/  F2FP.BF16.PACK_AB R79, R125, R124 ;  /* 0x0000007c7d4f723e */ /* 0x000fe200000010ff */
[----:B------:R-:W-:Y:S01]  /*bb20*/  FADD.FTZ R3, R94, R69 ;  /* 0x000000455e037221 */ /* 0x000fe20000010000 */
[----:B------:R-:W3:Y:S01]  /*bb30*/  MUFU.EX2 R184, R157 ;  /* 0x0000009d00b87308 */ /* 0x000ee20000000800 */
[----:B----4-:R-:W-:Y:S01]  /*bb40*/  LDSM.16.MT88.4 R92, [R226+0x1000] ;  /* 0x00100000e25c783b */ /* 0x010fe20000004200 */
[----:B------:R-:W-:Y:S02]  /*bb50*/  FADD.FTZ R69, R91, R2 ;  /* 0x000000025b457221 */ /* 0x000fe40000010000 */
[----:B------:R-:W-:Y:S04]  /*bb60*/  HMMA.16816.F32.BF16 R64, R72, R82, R64 ;  /* 0x000000524840723c */ /* 0x000fe80000041840 */
[----:B------:R-:W-:Y:S01]  /*bb70*/  FADD.FTZ R69, R106, R69 ;  /* 0x000000456a457221 */ /* 0x000fe20000010000 */
[----:B------:R-:W4:Y:S01]  /*bb80*/  LDSM.16.MT88.4 R80, [R229+0x800] ;  /* 0x00080000e550783b */ /* 0x000f220000004200 */
[----:B------:R-:W-:Y:S01]  /*bb90*/  MUFU.EX2 R186, R143 ;  /* 0x0000008f00ba7308 */ /* 0x000fe20000000800 */
[----:B------:R-:W-:Y:S01]  /*bba0*/  F2FP.BF16.PACK_AB R72, R101, R100 ;  /* 0x000000646548723e */ /* 0x000fe200000010ff */
[-C--:B------:R-:W-:Y:S05]  /*bbb0*/  HMMA.16816.F32.BF16 R4, R76, R84.reuse, R4 ;  /* 0x000000544c04723c */ /* 0x080fea0000041804 */
[----:B------:R-:W-:Y:S01]  /*bbc0*/  F2FP.BF16.PACK_AB R74, R126, R111 ;  /* 0x0000006f7e4a723e */ /* 0x000fe200000010ff */
[----:B-----5:R-:W5:Y:S01]  /*bbd0*/  LDSM.16.MT88.4 R88, [R226+0x800] ;  /* 0x00080000e258783b */ /* 0x020f620000004200 */
[----:B------:R-:W-:Y:S01]  /*bbe0*/  F2FP.BF16.PACK_AB R73, R97, R96 ;  /* 0x000000606149723e */ /* 0x000fe200000010ff */
[----:B------:R-:W-:Y:S01]  /*bbf0*/  MUFU.EX2 R196, R196 ;  /* 0x000000c400c47308 */ /* 0x000fe20000000800 */
[----:B------:R-:W-:Y:S03]  /*bc00*/  F2FP.BF16.PACK_AB R75, R99, R98 ;  /* 0x00000062634b723e */ /* 0x000fe600000010ff */
[----:B------:R-:W-:Y:S02]  /*bc10*/  FADD.FTZ R2, R201, R0 ;  /* 0x00000000c9027221 */ /* 0x000fe40000010000 */
[----:B------:R-:W-:Y:S02]  /*bc20*/  FADD.FTZ R0, R107, R3 ;  /* 0x000000036b007221 */ /* 0x000fe40000010000 */
[C---:B------:R-:W-:Y:S02]  /*bc30*/  HMMA.16816.F32.BF16 R8, R72.reuse, R84, R8 ;  /* 0x000000544808723c */ /* 0x040fe40000041808 */
[----:B------:R-:W-:Y:S02]  /*bc40*/  MUFU.EX2 R122, R122 ;  /* 0x0000007a007a7308 */ /* 0x000fe40000000800 */
[----:B------:R-:W-:Y:S02]  /*bc50*/  FADD.FTZ R3, R112, R70 ;  /* 0x0000004670037221 */ /* 0x000fe40000010000 */
[----:B------:R-:W-:Y:S02]  /*bc60*/  FADD.FTZ R70, R100, R0 ;  /* 0x0000000064467221 */ /* 0x000fe40000010000 */
[-C--:B------:R-:W-:Y:S04]  /*bc70*/  HMMA.16816.F32.BF16 R12, R72, R86.reuse, R12 ;  /* 0x00000056480c723c */ /* 0x080fe8000004180c */
[----:B------:R-:W-:Y:S01]  /*bc80*/  MUFU.EX2 R250, R250 ;  /* 0x000000fa00fa7308 */ /* 0x000fe20000000800 */
[----:B------:R-:W-:Y:S03]  /*bc90*/  FADD.FTZ R0, R200, R2 ;  /* 0x00000002c8007221 */ /* 0x000fe60000010000 */
[C---:B------:R-:W-:Y:S01]  /*bca0*/  HMMA.16816.F32.BF16 R16, R76.reuse, R86, R16 ;  /* 0x000000564c10723c */ /* 0x040fe20000041810 */
[----:B------:R-:W1:Y:S03]  /*bcb0*/  LDSM.16.MT88.4 R84, [R228+0x800] ;  /* 0x00080000e454783b */ /* 0x000e660000004200 */
[----:B------:R-:W-:Y:S02]  /*bcc0*/  FADD.FTZ R0, R199, R0 ;  /* 0x00000000c7007221 */ /* 0x000fe40000010000 */
[----:B------:R-:W-:Y:S02]  /*bcd0*/  MUFU.EX2 R252, R252 ;  /* 0x000000fc00fc7308 */ /* 0x000fe40000000800 */
[-C--:B----4-:R-:W-:Y:S04]  /*bce0*/  HMMA.16816.F32.BF16 R20, R76, R80.reuse, R20 ;  /* 0x000000504c14723c */ /* 0x090fe80000041814 */
[----:B------:R-:W-:Y:S04]  /*bcf0*/  FADD.FTZ R0, R198, R0 ;  /* 0x00000000c6007221 */ /* 0x000fe80000010000 */
        /* <DEDUP_REMOVED lines=9> */
[----:B------:R-:W4:Y:S03]  /*bd90*/  LDSM.16.MT88.4 R80, [R225+0x1000] ;  /* 0x00100000e150783b */ /* 0x000f260000004200 */
[----:B------:R-:W-:Y:S01]  /*bda0*/  FADD.FTZ R70, R97, R0 ;  /* 0x0000000061467221 */ /* 0x000fe20000010000 */
[----:B------:R-:W-:Y:S01]  /*bdb0*/  MUFU.EX2 R110, R156 ;  /* 0x0000009c006e7308 */ /* 0x000fe20000000800 */
[----:B------:R-:W-:Y:S02]  /*bdc0*/  FADD.FTZ R0, R209, R2 ;  /* 0x00000002d1007221 */ /* 0x000fe40000010000 */
[-C--:B-----5:R-:W-:Y:S04]  /*bdd0*/  HMMA.16816.F32.BF16 R36, R76, R88.reuse, R36 ;  /* 0x000000584c24723c */ /* 0x0a0fe80000041824 */
[----:B------:R-:W-:Y:S03]  /*bde0*/  FADD.FTZ R0, R212, R0 ;  /* 0x00000000d4007221 */ /* 0x000fe60000010000 */
[----:B------:R-:W-:Y:S01]  /*bdf0*/  MUFU.EX2 R251, R251 ;  /* 0x000000fb00fb7308 */ /* 0x000fe20000000800 */
[C---:B------:R-:W-:Y:S04]  /*be00*/  HMMA.16816.F32.BF16 R40, R72.reuse, R88, R40 ;  /* 0x000000584828723c */ /* 0x040fe80000041828 */
[----:B------:R-:W-:Y:S04]  /*be10*/  FADD.FTZ R0, R215, R0 ;  /* 0x00000000d7007221 */ /* 0x000fe80000010000 */
[-C--:B------:R-:W-:Y:S01]  /*be20*/  HMMA.16816.F32.BF16 R44, R72, R90.reuse, R44 ;  /* 0x0000005a482c723c */ /* 0x080fe2000004182c */
[----:B------:R-:W-:Y:S03]  /*be30*/  MUFU.EX2 R103, R151 ;  /* 0x0000009700677308 */ /* 0x000fe60000000800 */
[----:B------:R-:W-:Y:S02]  /*be40*/  FADD.FTZ R2, R214, R0 ;  /* 0x00000000d6027221 */ /* 0x000fe40000010000 */
[----:B------:R-:W-:Y:S02]  /*be50*/  FADD.FTZ R0, R124, R69 ;  /* 0x000000457c007221 */ /* 0x000fe40000010000 */
[C---:B------:R-:W-:Y:S01]  /*be60*/  HMMA.16816.F32.BF16 R48, R76.reuse, R90, R48 ;  /* 0x0000005a4c30723c */ /* 0x040fe20000041830 */
[----:B------:R-:W5:Y:S02]  /*be70*/  LDSM.16.MT88.4 R88, [R229+0x1000] ;  /* 0x00100000e558783b */ /* 0x000f640000004200 */
[----:B------:R-:W-:Y:S01]  /*be80*/  MUFU.EX2 R104, R150 ;  /* 0x0000009600687308 */ /* 0x000fe20000000800 */
[----:B------:R-:W-:Y:S02]  /*be90*/  FADD.FTZ R71, R125, R0 ;  /* 0x000000007d477221 */ /* 0x000fe40000010000 */
[----:B------:R-:W-:Y:S02]  /*bea0*/  FADD.FTZ R69, R111, R3 ;  /* 0x000000036f457221 */ /* 0x000fe40000010000 */
[-C--:B-1----:R-:W-:Y:S04]  /*beb0*/  HMMA.16816.F32.BF16 R52, R76, R84.reuse, R52 ;  /* 0x000000544c34723c */ /* 0x082fe80000041834 */
        /* <DEDUP_REMOVED lines=8> */
[----:B------:R-:W-:Y:S03]  /*bf40*/  FADD.FTZ R0, R210, R0 ;  /* 0x00000000d2007221 */ /* 0x000fe60000010000 */
[----:B------:R-:W-:Y:S01]  /*bf50*/  F2FP.BF16.PACK_AB R72, R203, R204 ;  /* 0x000000cccb48723e */ /* 0x000fe200000010ff */
[----:B------:R-:W-:Y:S01]  /*bf60*/  HMMA.16816.F32.BF16 R64, R76, R86, R64 ;  /* 0x000000564c40723c */ /* 0x000fe20000041840 */
[----:B------:R-:W1:Y:S01]  /*bf70*/  LDSM.16.MT88.4 R84, [R228+0x1000] ;  /* 0x00100000e454783b */ /* 0x000e620000004200 */
[----:B------:R-:W1:Y:S02]  /*bf80*/  MUFU.EX2 R96, R138 ;  /* 0x0000008a00607308 */ /* 0x000e640000000800 */
        /* <DEDUP_REMOVED lines=9> */
[-C--:B----4-:R-:W-:Y:S05]  /*c020*/  HMMA.16816.F32.BF16 R4, R72, R80.reuse, R4 ;  /* 0x000000504804723c */ /* 0x090fea0000041804 */
[----:B------:R-:W-:Y:S01]  /*c030*/  F2FP.BF16.PACK_AB R77, R114, R113 ;  /* 0x00000071724d723e */ /* 0x000fe200000010ff */
[----:B------:R-:W-:Y:S01]  /*c040*/  FADD.FTZ R3, R127, R0 ;  /* 0x000000007f037221 */ /* 0x000fe20000010000 */
[----:B--2---:R-:W-:Y:S01]  /*c050*/  F2FP.BF16.PACK_AB R79, R115, R116 ;  /* 0x00000074734f723e */ /* 0x004fe200000010ff */
[----:B------:R-:W-:Y:S01]  /*c060*/  MUFU.EX2 R108, R142 ;  /* 0x0000008e006c7308 */ /* 0x000fe20000000800 */
[----:B------:R-:W-:Y:S03]  /*c070*/  FADD.FTZ R0, R105, R2 ;  /* 0x0000000269007221 */ /* 0x000fe60000010000 */
[----:B------:R-:W-:Y:S02]  /*c080*/  FADD.FTZ R3, R129, R3 ;  /* 0x0000000381037221 */ /* 0x000fe40000010000 */
[C---:B------:R-:W-:Y:S04]  /*c090*/  HMMA.16816.F32.BF16 R8, R76.reuse, R80, R8 ;  /* 0x000000504c08723c */ /* 0x040fe80000041808 */
[C---:B---3--:R-:W-:Y:S01]  /*c0a0*/  FADD.FTZ R0, R184.reuse, R0 ;  /* 0x00000000b8007221 */ /* 0x048fe20000010000 */
[----:B------:R-:W-:Y:S01]  /*c0b0*/  F2FP.BF16.PACK_AB R184, R184, R105 ;  /* 0x00000069b8b8723e */ /* 0x000fe200000010ff */
[----:B------:R-:W2:Y:S01]  /*c0c0*/  MUFU.EX2 R107, R147 ;  /* 0x00000093006b7308 */ /* 0x000ea20000000800 */
[----:B------:R-:W-:Y:S01]  /*c0d0*/  FADD.FTZ R3, R133, R3 ;  /* 0x0000000385037221 */ /* 0x000fe20000010000 */
[-C--:B------:R-:W-:Y:S04]  /*c0e0*/  HMMA.16816.F32.BF16 R12, R76, R82.reuse, R12 ;  /* 0x000000524c0c723c */ /* 0x080fe8000004180c */
[----:B-1----:R-:W-:Y:S02]  /*c0f0*/  FADD.FTZ R0, R96, R0 ;  /* 0x0000000060007221 */ /* 0x002fe40000010000 */
[----:B------:R-:W-:Y:S02]  /*c100*/  FADD.FTZ R3, R136, R3 ;  /* 0x0000000388037221 */ /* 0x000fe40000010000 */
[C---:B------:R-:W-:Y:S01]  /*c110*/  HMMA.16816.F32.BF16 R16, R72.reuse, R82, R16 ;  /* 0x000000524810723c */ /* 0x040fe20000041810 */
[----:B------:R-:W1:Y:S01]  /*c120*/  LDSM.16.MT88.4 R80, [R225+0x1800] ;  /* 0x00180000e150783b */ /* 0x000e620000004200 */
[----:B------:R-:W-:Y:S02]  /*c130*/  MUFU.EX2 R106, R146 ;  /* 0x00000092006a7308 */ /* 0x000fe40000000800 */
[C---:B------:R-:W-:Y:S01]  /*c140*/  FADD.FTZ R0, R186.reuse, R0 ;  /* 0x00000000ba007221 */ /* 0x040fe20000010000 */
[----:B------:R-:W-:Y:S01]  /*c150*/  F2FP.BF16.PACK_AB R186, R186, R96 ;  /* 0x00000060baba723e */ /* 0x000fe200000010ff */
[----:B------:R-:W-:Y:S02]  /*c160*/  FADD.FTZ R3, R131, R3 ;  /* 0x0000000383037221 */ /* 0x000fe40000010000 */
[-C--:B-----5:R-:W-:Y:S04]  /*c170*/  HMMA.16816.F32.BF16 R20, R72, R88.reuse, R20 ;  /* 0x000000584814723c */ /* 0x0a0fe80000041814 */
[----:B------:R-:W3:Y:S01]  /*c180*/  MUFU.EX2 R102, R137 ;  /* 0x0000008900667308 */ /* 0x000ee20000000800 */
[----:B------:R-:W-:Y:S01]  /*c190*/  FADD.FTZ R3, R132, R3 ;  /* 0x0000000384037221 */ /* 0x000fe20000010000 */
[----:B--2---:R-:W-:Y:S01]  /*c1a0*/  F2FP.BF16.PACK_AB R185, R107, R108 ;  /* 0x0000006c6bb9723e */ /* 0x004fe200000010ff */
[----:B------:R-:W-:Y:S01]  /*c1b0*/  FADD.FTZ R2, R190, R69 ;  /* 0x00000045be027221 */ /* 0x000fe20000010000 */
[C---:B------:R-:W-:Y:S04]  /*c1c0*/  HMMA.16816.F32.BF16 R24, R76.reuse, R88, R24 ;  /* 0x000000584c18723c */ /* 0x040fe80000041818 */
[----:B------:R-:W-:Y:S02]  /*c1d0*/  FADD.FTZ R3, R130, R3 ;  /* 0x0000000382037221 */ /* 0x000fe40000010000 */
[----:B------:R-:W-:Y:S02]  /*c1e0*/  MUFU.EX2 R97, R145 ;  /* 0x0000009100617308 */ /* 0x000fe40000000800 */
[-C--:B------:R-:W-:Y:S04]  /*c1f0*/  HMMA.16816.F32.BF16 R28, R76, R90.reuse, R28 ;  /* 0x0000005a4c1c723c */ /* 0x080fe8000004181c */
[----:B------:R-:W-:Y:S04]  /*c200*/  FADD.FTZ R3, R128, R3 ;  /* 0x0000000380037221 */ /* 0x000fe80000010000 */
[C---:B------:R-:W-:Y:S01]  /*c210*/  HMMA.16816.F32.BF16 R32, R72.reuse, R90, R32 ;  /* 0x0000005a4820723c */ /* 0x040fe20000041820 */
[----:B------:R-:W2:Y:S01]  /*c220*/  LDSM.16.MT88.4 R88, [R229+0x1800] ;  /* 0x00180000e558783b */ /* 0x000ea20000004200 */
[----:B------:R-:W-:Y:S02]  /*c230*/  MUFU.EX2 R98, R140 ;  /* 0x0000008c00627308 */ /* 0x000fe40000000800 */
[----:B---3--:R-:W-:Y:S01]  /*c240*/  F2FP.BF16.PACK_AB R187, R102, R106 ;  /* 0x0000006a66bb723e */ /* 0x008fe200000010ff */
[----:B------:R-:W-:Y:S03]  /*c250*/  FADD.FTZ R3, R196, R3 ;  /* 0x00000003c4037221 */ /* 0x000fe60000010000 */
[-C--:B------:R-:W-:Y:S04]  /*c260*/  HMMA.16816.F32.BF16 R36, R72, R92.reuse, R36 ;  /* 0x0000005c4824723c */ /* 0x080fe80000041824 */
[----:B------:R-:W3:Y:S01]  /*c270*/  MUFU.EX2 R99, R141 ;  /* 0x0000008d00637308 */ /* 0x000ee20000000800 */
[----:B------:R-:W-:Y:S03]  /*c280*/  FADD.FTZ R3, R122, R3 ;  /* 0x000000037a037221 */ /* 0x000fe60000010000 */
[C---:B------:R-:W-:Y:S04]  /*c290*/  HMMA.16816.F32.BF16 R40, R76.reuse, R92, R40 ;  /* 0x0000005c4c28723c */ /* 0x040fe80000041828 */
[----:B------:R-:W-:Y:S04]  /*c2a0*/  FADD.FTZ R3, R120, R3 ;  /* 0x0000000378037221 */ /* 0x000fe80000010000 */
[-C--:B------:R-:W-:Y:S04]  /*c2b0*/  HMMA.16816.F32.BF16 R44, R76, R94.reuse, R44 ;  /* 0x0000005e4c2c723c */ /* 0x080fe8000004182c */
[----:B------:R-:W-:Y:S04]  /*c2c0*/  FADD.FTZ R3, R121, R3 ;  /* 0x0000000379037221 */ /* 0x000fe80000010000 */
[C---:B------:R-:W-:Y:S01]  /*c2d0*/  HMMA.16816.F32.BF16 R48, R72.reuse, R94, R48 ;  /* 0x0000005e4830723c */ /* 0x040fe20000041830 */
[----:B------:R-:W4:Y:S03]  /*c2e0*/  LDSM.16.MT88.4 R92, [R226+0x1800] ;  /* 0x00180000e25c783b */ /* 0x000f260000004200 */
[----:B---3--:R-:W-:Y:S01]  /*c2f0*/  F2FP.BF16.PACK_AB R124, R98, R99 ;  /* 0x00000063627c723e */ /* 0x008fe200000010ff */
[----:B------:R-:W-:Y:S03]  /*c300*/  FADD.FTZ R3, R220, R3 ;  /* 0x00000003dc037221 */ /* 0x000fe60000010000 */
[-C--:B------:R-:W-:Y:S04]  /*c310*/  HMMA.16816.F32.BF16 R52, R72, R84.reuse, R52 ;  /* 0x000000544834723c */ /* 0x080fe80000041834 */
[----:B------:R-:W-:Y:S04]  /*c320*/  FADD.FTZ R3, R248, R3 ;  /* 0x00000003f8037221 */ /* 0x000fe80000010000 */
[C---:B------:R-:W-:Y:S04]  /*c330*/  HMMA.16816.F32.BF16 R56, R76.reuse, R84, R56 ;  /* 0x000000544c38723c */ /* 0x040fe80000041838 */
[----:B------:R-:W-:Y:S04]  /*c340*/  FADD.FTZ R3, R249, R3 ;  /* 0x00000003f9037221 */ /* 0x000fe80000010000 */
[-C--:B------:R-:W-:Y:S04]  /*c350*/  HMMA.16816.F32.BF16 R60, R76, R86.reuse, R60 ;  /* 0x000000564c3c723c */ /* 0x080fe8000004183c */
[----:B------:R-:W-:Y:S03]  /*c360*/  FADD.FTZ R3, R251, R3 ;  /* 0x00000003fb037221 */ /* 0x000fe60000010000 */
[----:B------:R-:W-:Y:S01]  /*c370*/  F2FP.BF16.PACK_AB R76, R199, R200 ;  /* 0x000000c8c74c723e */ /* 0x000fe200000010ff */
[----:B------:R-:W-:Y:S01]  /*c380*/  HMMA.16816.F32.BF16 R64, R72, R86, R64 ;  /* 0x000000564840723c */ /* 0x000fe20000041840 */
[----:B------:R-:W3:Y:S03]  /*c390*/  LDSM.16.MT88.4 R84, [R228+0x1800] ;  /* 0x00180000e454783b */ /* 0x000ee60000004200 */
[----:B------:R-:W-:Y:S01]  /*c3a0*/  F2FP.BF16.PACK_AB R78, R197, R198 ;  /* 0x000000c6c54e723e */ /* 0x000fe200000010ff */
[----:B------:R-:W-:Y:S01]  /*c3b0*/  FADD.FTZ R3, R99, R3 ;  /* 0x0000000363037221 */ /* 0x000fe20000010000 */
[----:B------:R-:W-:Y:S02]  /*c3c0*/  F2FP.BF16.PACK_AB R77, R135, R134 ;  /* 0x00000086874d723e */ /* 0x000fe400000010ff */
[----:B------:R-:W-:Y:S04]  /*c3d0*/  F2FP.BF16.PACK_AB R79, R193, R192 ;  /* 0x000000c0c14f723e */ /* 0x000fe800000010ff */
        /* <DEDUP_REMOVED lines=29> */
[----:B------:R-:W-:Y:S01]  /*c5b0*/  F2FP.BF16.PACK_AB R78, R121, R120 ;  /* 0x00000078794e723e */ /* 0x000fe200000010ff */
[-C--:B-1----:R-:W-:Y:S05]  /*c5c0*/  HMMA.16816.F32.BF16 R4, R72, R80.reuse, R4 ;  /* 0x000000504804723c */ /* 0x082fea0000041804 */
[----:B------:R-:W-:Y:S02]  /*c5d0*/  F2FP.BF16.PACK_AB R77, R252, R250 ;  /* 0x000000fafc4d723e */ /* 0x000fe400000010ff */
[----:B------:R-:W-:Y:S02]  /*c5e0*/  F2FP.BF16.PACK_AB R79, R109, R110 ;  /* 0x0000006e6d4f723e */ /* 0x000fe400000010ff */
[----:B------:R-:W-:Y:S03]  /*c5f0*/  MOV R121, R118 ;  /* 0x0000007600797202 */ /* 0x000fe60000000f00 */
[----:B------:R-:W-:Y:S02]  /*c600*/  MOV R120, R119 ;  /* 0x0000007700787202 */ /* 0x000fe40000000f00 */
[C---:B------:R-:W-:Y:S04]  /*c610*/  HMMA.16816.F32.BF16 R8, R76.reuse, R80, R8 ;  /* 0x000000504c08723c */ /* 0x040fe80000041808 */
[----:B------:R-:W-:Y:S04]  /*c620*/  MOV R122, R117 ;  /* 0x00000075007a7202 */ /* 0x000fe80000000f00 */
        /* <DEDUP_REMOVED lines=26> */
[----:B------:R-:W-:Y:S07]  /*c7d0*/  F2FP.BF16.PACK_AB R75, R100, R101 ;  /* 0x00000065644b723e */ /* 0x000fee00000010ff */
[C---:B------:R-:W-:Y:S01]  /*c7e0*/  HMMA.16816.F32.BF16 R8, R72.reuse, R80, R8 ;  /* 0x000000504808723c */ /* 0x040fe20000041808 */
[----:B------:R-:W1:Y:S07]  /*c7f0*/  MUFU.EX2 R80, R153 ;  /* 0x0000009900507308 */ /* 0x000e6e0000000800 */
[-C--:B------:R-:W-:Y:S03]  /*c800*/  HMMA.16816.F32.BF16 R12, R72, R82.reuse, R12 ;  /* 0x00000052480c723c */ /* 0x080fe6000004180c */
[----:B------:R-:W-:Y:S05]  /*c810*/  MUFU.EX2 R81, R148 ;  /* 0x0000009400517308 */ /* 0x000fea0000000800 */
[C---:B------:R-:W-:Y:S05]  /*c820*/  HMMA.16816.F32.BF16 R16, R76.reuse, R82, R16 ;  /* 0x000000524c10723c */ /* 0x040fea0000041810 */
[----:B------:R-:W5:Y:S03]  /*c830*/  MUFU.EX2 R83, R144 ;  /* 0x0000009000537308 */ /* 0x000f660000000800 */
[-C--:B--2---:R-:W-:Y:S04]  /*c840*/  HMMA.16816.F32.BF16 R20, R76, R88.reuse, R20 ;  /* 0x000000584c14723c */ /* 0x084fe80000041814 */
[----:B-1----:R-:W-:Y:S03]  /*c850*/  F2FP.BF16.PACK_AB R127, R71, R80 ;  /* 0x00000050477f723e */ /* 0x002fe600000010ff */
[----:B------:R-:W1:Y:S01]  /*c860*/  MUFU.EX2 R82, R149 ;  /* 0x0000009500527308 */ /* 0x000e620000000800 */
[C---:B------:R-:W-:Y:S08]  /*c870*/  HMMA.16816.F32.BF16 R24, R72.reuse, R88, R24 ;  /* 0x000000584818723c */ /* 0x040ff00000041818 */
[-C--:B------:R-:W-:Y:S04]  /*c880*/  HMMA.16816.F32.BF16 R28, R72, R90.reuse, R28 ;  /* 0x0000005a481c723c */ /* 0x080fe8000004181c */
[----:B-----5:R-:W-:Y:S04]  /*c890*/  F2FP.BF16.PACK_AB R126, R83, R97 ;  /* 0x00000061537e723e */ /* 0x020fe800000010ff */
[C---:B------:R-:W-:Y:S04]  /*c8a0*/  HMMA.16816.F32.BF16 R32, R76.reuse, R90, R32 ;  /* 0x0000005a4c20723c */ /* 0x040fe80000041820 */
[----:B-1----:R-:W-:Y:S04]  /*c8b0*/  F2FP.BF16.PACK_AB R125, R81, R82 ;  /* 0x00000052517d723e */ /* 0x002fe800000010ff */
[-C--:B----4-:R-:W-:Y:S08]  /*c8c0*/  HMMA.16816.F32.BF16 R36, R76, R92.reuse, R36 ;  /* 0x0000005c4c24723c */ /* 0x090ff00000041824 */
[C---:B------:R-:W-:Y:S08]  /*c8d0*/  HMMA.16816.F32.BF16 R40, R72.reuse, R92, R40 ;  /* 0x0000005c4828723c */ /* 0x040ff00000041828 */
[-C--:B------:R-:W-:Y:S08]  /*c8e0*/  HMMA.16816.F32.BF16 R44, R72, R94.reuse, R44 ;  /* 0x0000005e482c723c */ /* 0x080ff0000004182c */
[C---:B------:R-:W-:Y:S08]  /*c8f0*/  HMMA.16816.F32.BF16 R48, R76.reuse, R94, R48 ;  /* 0x0000005e4c30723c */ /* 0x040ff00000041830 */
[-C--:B---3--:R-:W-:Y:S08]  /*c900*/  HMMA.16816.F32.BF16 R52, R76, R84.reuse, R52 ;  /* 0x000000544c34723c */ /* 0x088ff00000041834 */
[C---:B------:R-:W-:Y:S08]  /*c910*/  HMMA.16816.F32.BF16 R56, R72.reuse, R84, R56 ;  /* 0x000000544838723c */ /* 0x040ff00000041838 */
[-C--:B------:R-:W-:Y:S01]  /*c920*/  HMMA.16816.F32.BF16 R60, R72, R86.reuse, R60 ;  /* 0x00000056483c723c */ /* 0x080fe2000004183c */
[----:B------:R-:W2:Y:S04]  /*c930*/  LDL R72, [R1+0x8] ;  /* 0x0000080001487983 */ /* 0x000ea80000100800 */
[----:B------:R1:W-:Y:S03]  /*c940*/  STL [R1], R0 ;  /* 0x0000000001007387 */ /* 0x0003e60000100800 */
[----:B------:R-:W-:Y:S08]  /*c950*/  HMMA.16816.F32.BF16 R64, R76, R86, R64 ;  /* 0x000000564c40723c */ /* 0x000ff00000041840 */
[-C--:B------:R-:W-:Y:S01]  /*c960*/  HMMA.16816.F32.BF16 R156, R184, R160.reuse, R4 ;  /* 0x000000a0b89c723c */ /* 0x080fe20000041804 */
[----:B------:R-:W3:Y:S07]  /*c970*/  LDSM.16.MT88.4 R4, [R228+0x3000] ;  /* 0x00300000e404783b */ /* 0x000eee0000004200 */
[C---:B------:R-:W-:Y:S04]  /*c980*/  HMMA.16816.F32.BF16 R152, R124.reuse, R160, R8 ;  /* 0x000000a07c98723c */ /* 0x040fe80000041808 */
        /* <DEDUP_REMOVED lines=34> */
[-C--:B---3--:R-:W-:Y:S03]  /*cbb0*/  HMMA.16816.F32.BF16 R180, R184, R4.reuse, R52 ;  /* 0x00000004b8b4723c */ /* 0x088fe60000041834 */
        /* <DEDUP_REMOVED lines=20> */
[----:B------:R1:W-:Y:S03]  /*cd00*/  STL [R1+0xc], R2 ;  /* 0x00000c0201007387 */ /* 0x0003e60000100800 */
[----:B------:R-:W-:Y:S01]  /*cd10*/  FADD.FTZ R248, R102, R4 ;  /* 0x0000000466f87221 */ /* 0x000fe20000010000 */
[----:B------:R1:W-:Y:S01]  /*cd20*/  STL [R1+0x10], R0 ;  /* 0x0000100001007387 */ /* 0x0003e20000100800 */
[C---:B--2---:R-:W-:Y:S02]  /*cd30*/  ISETP.GT.AND P0, PT, R245.reuse, R72, PT ;  /* 0x00000048f500720c */ /* 0x044fe40003f04270 */
[----:B------:R-:W-:Y:S11]  /*cd40*/  IADD3 R245, R245, -0x1, RZ ;  /* 0xfffffffff5f57810 */ /* 0x000ff60007ffe0ff */
[----:B-1----:R-:W-:-:S05]  /*cd50*/  @P0 BRA `(.L_x_3259) ;  /* 0xffffac4000000947 */ /* 0x002fca000383ffff */
.L_x_3248:
[----:B-1----:R-:W2:Y:S02]  /*cd60*/  LDL R0, [R1+0x18] ;  /* 0x0000180001007983 */ /* 0x002ea40000100800 */
[----:B--2---:R-:W-:-:S13]  /*cd70*/  ISETP.GE.AND P0, PT, R245, R0, PT ;  /* 0x00000000f500720c */ /* 0x004fda0003f06270 */
[----:B------:R-:W-:Y:S05]  /*cd80*/  @!P0 BRA `(.L_x_3260) ;  /* 0x000043d000008947 */ /* 0x000fea0003800000 */
[----:B------:R-:W-:Y:S01]  /*cd90*/  IMAD.MOV.U32 R121, RZ, RZ, R118 ;  /* 0x000000ffff797224 */ /* 0x000fe200078e0076 */
[----:B------:R-:W-:Y:S01]  /*cda0*/  MOV R123, R68 ;  /* 0x00000044007b7202 */ /* 0x000fe20000000f00 */
[----:B------:R-:W-:Y:S01]  /*cdb0*/  IMAD.MOV.U32 R120, RZ, RZ, R119 ;  /* 0x000000ffff787224 */ /* 0x000fe200078e0077 */
[----:B------:R-:W-:Y:S02]  /*cdc0*/  MOV R122, R117 ;  /* 0x00000075007a7202 */ /* 0x000fe40000000f00 */
.L_x_3267:
        /* <DEDUP_REMOVED lines=41> */
.L_x_3308:
[-C--:B------:R-:W-:Y:S01]  /*d060*/  HMMA.16816.F32.BF16 R4, R112, R16.reuse, RZ ;  /* 0x000000107004723c */ /* 0x080fe200000418ff */
[----:B------:R-:W3:Y:S01]  /*d070*/  LDL R247, [R1+0x18] ;  /* 0x0000180001f77983 */ /* 0x000ee20000100800 */
[----:B------:R-:W-:Y:S03]  /*d080*/  BSSY B0, `(.L_x_3262) ;  /* 0x00000f9000007945 */ /* 0x000fe60003800000 */
[----:B------:R-:W4:Y:S03]  /*d090*/  SHFL.IDX PT, R84, R0, RZ, 0x181f ;  /* 0x00181fff00547589 */ /* 0x000f2600000e0000 */
[C---:B------:R-:W-:Y:S05]  /*d0a0*/  HMMA.16816.F32.BF16 R8, R108.reuse, R16, RZ ;  /* 0x000000106c08723c */ /* 0x040fea00000418ff */
[----:B------:R-:W5:Y:S03]  /*d0b0*/  SHFL.IDX PT, R2, R0, 0x1, 0x181f ;  /* 0x00381f0000027f89 */ /* 0x000f6600000e0000 */
[-C--:B------:R-:W-:Y:S05]  /*d0c0*/  HMMA.16816.F32.BF16 R12, R108, R18.reuse, RZ ;  /* 0x000000126c0c723c */ /* 0x080fea00000418ff */
[----:B------:R-:W-:Y:S03]  /*d0d0*/  SHFL.IDX PT, R3, R88, 0x1, 0x181f ;  /* 0x00381f0058037f89 */ /* 0x000fe600000e0000 */
[C---:B------:R-:W-:Y:S05]  /*d0e0*/  HMMA.16816.F32.BF16 R16, R112.reuse, R18, RZ ;  /* 0x000000127010723c */ /* 0x040fea00000418ff */
[----:B------:R-:W1:Y:S03]  /*d0f0*/  SHFL.IDX PT, R90, R0, 0x2, 0x181f ;  /* 0x00581f00005a7f89 */ /* 0x000e6600000e0000 */
[-C--:B------:R-:W-:Y:S05]  /*d100*/  HMMA.16816.F32.BF16 R20, R112, R32.reuse, RZ ;  /* 0x000000207014723c */ /* 0x080fea00000418ff */
[----:B------:R-:W-:Y:S03]  /*d110*/  SHFL.IDX PT, R86, R88, 0x2, 0x181f ;  /* 0x00581f0058567f89 */ /* 0x000fe600000e0000 */
        /* <DEDUP_REMOVED lines=11> */
[----:B------:R-:W1:Y:S03]  /*d1d0*/  SHFL.IDX PT, R93, R88, 0x4, 0x181f ;  /* 0x00981f00585d7f89 */ /* 0x000e6600000e0000 */
[C---:B------:R-:W-:Y:S05]  /*d1e0*/  HMMA.16816.F32.BF16 R48, R112.reuse, R50, RZ ;  /* 0x000000327030723c */ /* 0x040fea00000418ff */
[----:B------:R-:W1:Y:S03]  /*d1f0*/  SHFL.IDX PT, R101, R88, 0x5, 0x181f ;  /* 0x00b81f0058657f89 */ /* 0x000e6600000e0000 */
[-C--:B------:R-:W-:Y:S08]  /*d200*/  HMMA.16816.F32.BF16 R52, R112, R64.reuse, RZ ;  /* 0x000000407034723c */ /* 0x080ff000000418ff */
[C---:B------:R-:W-:Y:S08]  /*d210*/  HMMA.16816.F32.BF16 R56, R108.reuse, R64, RZ ;  /* 0x000000406c38723c */ /* 0x040ff000000418ff */
[-C--:B------:R-:W-:Y:S08]  /*d220*/  HMMA.16816.F32.BF16 R60, R108, R66.reuse, RZ ;  /* 0x000000426c3c723c */ /* 0x080ff000000418ff */
[C---:B------:R-:W-:Y:S08]  /*d230*/  HMMA.16816.F32.BF16 R64, R112.reuse, R66, RZ ;  /* 0x000000427040723c */ /* 0x040ff000000418ff */
[-C--:B------:R-:W-:Y:S08]  /*d240*/  HMMA.16816.F32.BF16 R68, R112, R80.reuse, RZ ;  /* 0x000000507044723c */ /* 0x080ff000000418ff */
[C---:B------:R-:W-:Y:S08]  /*d250*/  HMMA.16816.F32.BF16 R72, R108.reuse, R80, RZ ;  /* 0x000000506c48723c */ /* 0x040ff000000418ff */
[-C--:B------:R-:W-:Y:S08]  /*d260*/  HMMA.16816.F32.BF16 R76, R108, R82.reuse, RZ ;  /* 0x000000526c4c723c */ /* 0x080ff000000418ff */
[C---:B------:R-:W-:Y:S04]  /*d270*/  HMMA.16816.F32.BF16 R80, R112.reuse, R82, RZ ;  /* 0x000000527050723c */ /* 0x040fe800000418ff */
[-C--:B----4-:R-:W-:Y:S02]  /*d280*/  IADD3 R84, P2, R84, R104.reuse, RZ ;  /* 0x0000006854547210 */ /* 0x090fe40007f5e0ff */
[-C--:B-----5:R-:W-:Y:S02]  /*d290*/  IADD3 R2, P0, R2, R104.reuse, RZ ;  /* 0x0000006802027210 */ /* 0x0a0fe40007f1e0ff */
[-C--:B-1----:R-:W-:Y:S01]  /*d2a0*/  IADD3 R90, P6, R90, R104.reuse, RZ ;  /* 0x000000685a5a7210 */ /* 0x082fe20007fde0ff */
[--C-:B--2---:R-:W-:Y:S03]  /*d2b0*/  IMAD.X R85, R85, 0x1, R100.reuse, P2 ;  /* 0x0000000155557824 */ /* 0x104fe600010e0664 */
[--C-:B------:R-:W-:Y:S01]  /*d2c0*/  IMAD.X R3, R3, 0x1, R100.reuse, P0 ;  /* 0x0000000103037824 */ /* 0x100fe200000e0664 */
[-C--:B------:R-:W-:Y:S01]  /*d2d0*/  IADD3 R94, P5, R94, R104.reuse, RZ ;  /* 0x000000685e5e7210 */ /* 0x080fe20007fbe0ff */
[----:B------:R1:W-:Y:S01]  /*d2e0*/  LDGSTS.E.BYPASS.LTC128B.128 [R242+0x100], [R84.64], !P3 ;  /* 0x0010000054f27fae */ /* 0x0003e2000d901d48 */
[--C-:B------:R-:W-:Y:S01]  /*d2f0*/  IMAD.X R91, R86, 0x1, R100.reuse, P6 ;  /* 0x00000001565b7824 */ /* 0x100fe200030e0664 */
[-C--:B------:R-:W-:Y:S02]  /*d300*/  IADD3 R92, P4, R92, R104.reuse, RZ ;  /* 0x000000685c5c7210 */ /* 0x080fe40007f9e0ff */
[--C-:B------:R-:W-:Y:S01]  /*d310*/  IMAD.X R95, R89, 0x1, R100.reuse, P5 ;  /* 0x00000001595f7824 */ /* 0x100fe200028e0664 */
[-C--:B------:R-:W-:Y:S02]  /*d320*/  IADD3 R102, P2, R102, R104.reuse, RZ ;  /* 0x0000006866667210 */ /* 0x080fe40007f5e0ff */
[----:B------:R-:W-:Y:S01]  /*d330*/  IADD3 R104, P0, R0, R104, RZ ;  /* 0x0000006800687210 */ /* 0x000fe20007f1e0ff */
[----:B------:R2:W-:Y:S01]  /*d340*/  LDGSTS.E.BYPASS.LTC128B.128 [R242+0x900], [R2.64], !P3 ;  /* 0x0090000002f27fae */ /* 0x0005e2000d901d48 */
[--C-:B------:R-:W-:Y:S02]  /*d350*/  IMAD.X R93, R93, 0x1, R100.reuse, P4 ;  /* 0x000000015d5d7824 */ /* 0x100fe400020e0664 */
[--C-:B------:R-:W-:Y:S05]  /*d360*/  IMAD.X R103, R101, 0x1, R100.reuse, P2 ;  /* 0x0000000165677824 */ /* 0x100fea00010e0664 */
[----:B------:R4:W-:Y:S08]  /*d370*/  LDGSTS.E.BYPASS.LTC128B.128 [R242+0x1100], [R90.64], !P3 ;  /* 0x011000005af27fae */ /* 0x0009f0000d901d48 */
[----:B------:R5:W-:Y:S01]  /*d380*/  LDGSTS.E.BYPASS.LTC128B.128 [R242+0x1900], [R94.64], !P3 ;  /* 0x019000005ef27fae */ /* 0x000be2000d901d48 */
[-C--:B-1----:R-:W-:Y:S07]  /*d390*/  HMMA.16816.F32.BF16 R84, R112, R96.reuse, RZ ;  /* 0x000000607054723c */ /* 0x082fee00000418ff */
[----:B------:R4:W1:Y:S08]  /*d3a0*/  SHFL.IDX PT, R0, R88, 0x6, 0x181f ;  /* 0x00d81f0058007f89 */ /* 0x00087000000e0000 */
[----:B------:R5:W-:Y:S08]  /*d3b0*/  LDGSTS.E.BYPASS.LTC128B.128 [R242+0x2100], [R92.64], !P3 ;  /* 0x021000005cf27fae */ /* 0x000bf0000d901d48 */
[----:B------:R2:W-:Y:S01]  /*d3c0*/  LDGSTS.E.BYPASS.LTC128B.128 [R242+0x2900], [R102.64], !P3 ;  /* 0x0290000066f27fae */ /* 0x0005e2000d901d48 */
[C---:B----4-:R-:W-:Y:S02]  /*d3d0*/  HMMA.16816.F32.BF16 R88, R108.reuse, R96, RZ ;  /* 0x000000606c58723c */ /* 0x050fe400000418ff */
[----:B-1----:R-:W-:Y:S05]  /*d3e0*/  IMAD.X R105, R0, 0x1, R100, P0 ;  /* 0x0000000100697824 */ /* 0x002fea00000e0664 */
[----:B------:R1:W-:Y:S01]  /*d3f0*/  LDGSTS.E.BYPASS.LTC128B.128 [R242+0x3100], [R104.64], !P3 ;  /* 0x0310000068f27fae */ /* 0x0003e2000d901d48 */
[-C--:B-----5:R-:W-:Y:S07]  /*d400*/  HMMA.16816.F32.BF16 R92, R108, R98.reuse, RZ ;  /* 0x000000626c5c723c */ /* 0x0a0fee00000418ff */
[----:B------:R-:W0:Y:S01]  /*d410*/  LDGDEPBAR ;  /* 0x00000000000079af */ /* 0x000e220000000000 */
[C---:B------:R-:W-:Y:S08]  /*d420*/  HMMA.16816.F32.BF16 R96, R112.reuse, R98, RZ ;  /* 0x000000627060723c */ /* 0x040ff000000418ff */
[-C--:B--2---:R-:W-:Y:S08]  /*d430*/  HMMA.16816.F32.BF16 R100, R112, R116.reuse, RZ ;  /* 0x000000747064723c */ /* 0x084ff000000418ff */
[C---:B-1----:R-:W-:Y:S08]  /*d440*/  HMMA.16816.F32.BF16 R104, R108.reuse, R116, RZ ;  /* 0x000000746c68723c */ /* 0x042ff000000418ff */
[-C--:B------:R-:W-:Y:S08]  /*d450*/  HMMA.16816.F32.BF16 R108, R108, R118.reuse, RZ ;  /* 0x000000766c6c723c */ /* 0x080ff000000418ff */
[----:B------:R-:W-:Y:S01]  /*d460*/  HMMA.16816.F32.BF16 R112, R112, R118, RZ ;  /* 0x000000767070723c */ /* 0x000fe200000418ff */
[----:B------:R-:W-:Y:S07]  /*d470*/  LDSM.16.M88.4 R116, [R232] ;  /* 0x00000000e874783b */ /* 0x000fee0000000200 */
[-C--:B------:R-:W-:Y:S08]  /*d480*/  HMMA.16816.F32.BF16 R4, R188, R192.reuse, R4 ;  /* 0x000000c0bc04723c */ /* 0x080ff00000041804 */
[C---:B------:R-:W-:Y:S08]  /*d490*/  HMMA.16816.F32.BF16 R8, R196.reuse, R192, R8 ;  /* 0x000000c0c408723c */ /* 0x040ff00000041808 */
[-C--:B------:R-:W-:Y:S03]  /*d4a0*/  HMMA.16816.F32.BF16 R12, R196, R194.reuse, R12 ;  /* 0x000000c2c40c723c */ /* 0x080fe6000004180c */
[----:B---3--:R-:W-:Y:S05]  /*d4b0*/  ISETP.GT.AND P0, PT, R245, R247, PT ;  /* 0x000000f7f500720c */ /* 0x008fea0003f04270 */
        /* <DEDUP_REMOVED lines=72> */
[C---:B---3--:R-:W-:Y:S01]  /*d940*/  HMMA.16816.F32.BF16 R8, R196.reuse, R208, R8 ;  /* 0x000000d0c408723c */ /* 0x048fe20000041808 */
[----:B------:R-:W-:Y:S07]  /*d950*/  BAR.SYNC.DEFER_BLOCKING 0x0 ;  /* 0x0000000000007b1d */ /* 0x000fee0000010000 */
        /* <DEDUP_REMOVED lines=67> */
.L_x_3309:
        /* <DEDUP_REMOVED lines=34> */
.L_x_3310:
[----:B--2-4-:R-:W-:Y:S04]  /*dfb0*/  IADD3 R2, P0, R116, R119, RZ ;  /* 0x0000007774027210 */ /* 0x014fe80007f1e0ff */
[----:B-1----:R-:W-:Y:S05]  /*dfc0*/  IADD3.X R3, R0, R117, RZ, P0, !PT ;  /* 0x0000007500037210 */ /* 0x002fea00007fe4ff */
[----:B------:R-:W-:Y:S01]  /*dfd0*/  @!PT LDS RZ, [RZ] ;  /* 0x00000000fffff984 */ /* 0x000fe20000000800 */
[----:B------:R-:W-:Y:S01]  /*dfe0*/  @!PT LDS RZ, [RZ] ;  /* 0x00000000fffff984 */ /* 0x000fe20000000800 */
[----:B------:R-:W-:Y:S01]  /*dff0*/  @!PT LDS RZ, [RZ] ;  /* 0x00000000fffff984 */ /* 0x000fe20000000800 */
[----:B------:R1:W-:Y:S04]  /*e000*/  LDGSTS.E.BYPASS.LTC128B.128 [R242+0x6900], [R2.64], !P3 ;  /* 0x0690000002f27fae */ /* 0x0003e8000d901d48 */
.L_x_3263:
[----:B------:R-:W-:Y:S05]  /*e010*/  BSYNC B0 ;  /* 0x0000000000007941 */ /* 0x000fea0003800000 */
.L_x_3262:
        /* <DEDUP_REMOVED lines=115> */
[----:B-1----:R-:W-:Y:S02]  /*e750*/  FMNMX.FTZ R116, R116, R0, !PT ;  /* 0x0000000074747209 */ /* 0x002fe40007810000 */
[----:B------:R-:W1:Y:S04]  /*e760*/  SHFL.BFLY PT, R0, R118, 0x2, 0x1f ;  /* 0x0c401f0076007f89 */ /* 0x000e6800000e0000 */
[----:B------:R-:W2:Y:S01]  /*e770*/  SHFL.BFLY PT, R119, R116, 0x1, 0x1f ;  /* 0x0c201f0074777f89 */ /* 0x000ea200000e0000 */
[----:B-1----:R-:W-:Y:S02]  /*e780*/  FMNMX.FTZ R118, R118, R0, !PT ;  /* 0x0000000076767209 */ /* 0x002fe40007810000 */
[----:B--2---:R-:W-:Y:S03]  /*e790*/  FMNMX.FTZ R119, R116, R119, !PT ;  /* 0x0000007774777209 */ /* 0x004fe60007810000 */
[----:B------:R-:W1:Y:S04]  /*e7a0*/  SHFL.BFLY PT, R0, R118, 0x1, 0x1f ;  /* 0x0c201f0076007f89 */ /* 0x000e6800000e0000 */
[----:B------:R-:W2:Y:S01]  /*e7b0*/  SHFL.BFLY PT, R116, R188, 0x2, 0x1f ;  /* 0x0c401f00bc747f89 */ /* 0x000ea200000e0000 */
[----:B-1----:R-:W-:Y:S03]  /*e7c0*/  FMNMX.FTZ R118, R118, R0, !PT ;  /* 0x0000000076767209 */ /* 0x002fe60007810000 */
[----:B------:R-:W1:Y:S01]  /*e7d0*/  SHFL.BFLY PT, R0, R117, 0x2, 0x1f ;  /* 0x0c401f0075007f89 */ /* 0x000e6200000e0000 */
[----:B--2---:R-:W-:Y:S02]  /*e7e0*/  FMNMX.FTZ R116, R188, R116, !PT ;  /* 0x00000074bc747209 */ /* 0x004fe40007810000 */
[----:B-1----:R-:W-:Y:S05]  /*e7f0*/  FMNMX.FTZ R117, R117, R0, !PT ;  /* 0x0000000075757209 */ /* 0x002fea0007810000 */
[----:B------:R-:W1:Y:S02]  /*e800*/  SHFL.BFLY PT, R0, R117, 0x1, 0x1f ;  /* 0x0c201f0075007f89 */ /* 0x000e6400000e0000 */
[----:B-1----:R-:W-:Y:S02]  /*e810*/  FMNMX.FTZ R117, R117, R0, !PT ;  /* 0x0000000075757209 */ /* 0x002fe40007810000 */
[----:B------:R1:W2:Y:S04]  /*e820*/  SHFL.BFLY PT, R0, R116, 0x1, 0x1f ;  /* 0x0c201f0074007f89 */ /* 0x0002a800000e0000 */
.L_x_3311:
[----:B------:R-:W3:Y:S01]  /*e830*/  LDL.LU R188, [R1] ;  /* 0x0000000001bc7983 */ /* 0x000ee20000300800 */
[C---:B------:R-:W-:Y:S01]  /*e840*/  FMUL.FTZ R2, R119.reuse, c[0x0][0x2d0] ;  /* 0x0000b40077027a20 */ /* 0x040fe20000410000 */
[----:B-12---:R-:W-:Y:S01]  /*e850*/  FMNMX.FTZ R116, R0, R116, !PT ;  /* 0x0000007400747209 */ /* 0x006fe20007810000 */
[----:B------:R-:W-:Y:S01]  /*e860*/  FADD.FTZ R0, -R119, R120 ;  /* 0x0000007877007221 */ /* 0x000fe20000010100 */
[----:B------:R-:W-:Y:S01]  /*e870*/  WARPSYNC 0xffffffff ;  /* 0xffffffff00007948 */ /* 0x000fe20003800000 */
        /* <DEDUP_REMOVED lines=35> */
[----:B------:R-:W-:Y:S04]  /*eab0*/  FMUL.FTZ R2, R118, c[0x0][0x2d0] ;  /* 0x0000b40076027a20 */ /* 0x000fe80000410000 */
[--C-:B------:R-:W-:Y:S02]  /*eac0*/  FFMA.FTZ R20, R18, c[0x0][0x2d0], -R2.reuse ;  /* 0x0000b40012147a23 */ /* 0x100fe40000010802 */
[--C-:B------:R-:W-:Y:S01]  /*ead0*/  FFMA.FTZ R52, R115, c[0x0][0x2d0], -R2.reuse ;  /* 0x0000b40073347a23 */ /* 0x100fe20000010802 */
[----:B------:R-:W-:Y:S01]  /*eae0*/  MUFU.EX2 R205, R205 ;  /* 0x000000cd00cd7308 */ /* 0x000fe20000000800 */
[--C-:B------:R-:W-:Y:S02]  /*eaf0*/  FFMA.FTZ R19, R19, c[0x0][0x2d0], -R2.reuse ;  /* 0x0000b40013137a23 */ /* 0x100fe40000010802 */
[--C-:B------:R-:W-:Y:S01]  /*eb00*/  FFMA.FTZ R112, R22, c[0x0][0x2d0], -R2.reuse ;  /* 0x0000b40016707a23 */ /* 0x100fe20000010802 */
[----:B------:R-:W-:Y:S01]  /*eb10*/  MOV R22, R3 ;  /* 0x0000000300167202 */ /* 0x000fe20000000f00 */
        /* <DEDUP_REMOVED lines=26> */
[----:B------:R-:W2:Y:S10]  /*ecc0*/  MUFU.EX2 R7, R7 ;  /* 0x0000000700077308 */ /* 0x000eb40000000800 */
        /* <DEDUP_REMOVED lines=25> */
[C---:B-1----:R-:W-:Y:S01]  /*ee60*/  F2FP.BF16.PACK_AB R68, R5.reuse, R4 ;  /* 0x000000040544723e */ /* 0x042fe200000010ff */
[----:B------:R-:W-:Y:S01]  /*ee70*/  FFMA.FTZ R188, R54, c[0x0][0x2d0], -R2 ;  /* 0x0000b40036bc7a23 */ /* 0x000fe20000010802 */
[----:B------:R-:W-:Y:S01]  /*ee80*/  MOV R54, R197 ;  /* 0x000000c500367202 */ /* 0x000fe20000000f00 */
[----:B------:R-:W-:Y:S01]  /*ee90*/  FADD.FTZ R32, R5, R0 ;  /* 0x0000000005207221 */ /* 0x000fe20000010000 */
[----:B--2---:R-:W-:Y:S01]  /*eea0*/  F2FP.BF16.PACK_AB R69, R7, R6 ;  /* 0x000000060745723e */ /* 0x004fe200000010ff */
[----:B------:R-:W-:Y:S02]  /*eeb0*/  FADD.FTZ R0, -R118, R121 ;  /* 0x0000007976007221 */ /* 0x000fe40000010100 */
[--C-:B------:R-:W-:Y:S01]  /*eec0*/  FFMA.FTZ R121, R55, c[0x0][0x2d0], -R2.reuse ;  /* 0x0000b40037797a23 */ /* 0x100fe20000010802 */
[----:B------:R-:W-:Y:S01]  /*eed0*/  MUFU.EX2 R188, R188 ;  /* 0x000000bc00bc7308 */ /* 0x000fe20000000800 */
[----:B------:R-:W-:Y:S02]  /*eee0*/  FFMA.FTZ R197, R67, c[0x0][0x2d0], -R2 ;  /* 0x0000b40043c57a23 */ /* 0x000fe40000010802 */
[----:B------:R-:W-:Y:S02]  /*eef0*/  FMUL.FTZ R2, R117, c[0x0][0x2d0] ;  /* 0x0000b40075027a20 */ /* 0x000fe40000410000 */
[----:B------:R-:W-:Y:S02]  /*ef00*/  FADD.FTZ R5, R120, R32 ;  /* 0x0000002078057221 */ /* 0x000fe40000010000 */
[--C-:B------:R-:W-:Y:S02]  /*ef10*/  FFMA.FTZ R18, R12, c[0x0][0x2d0], -R2.reuse ;  /* 0x0000b4000c127a23 */ /* 0x100fe40000010802 */
[----:B------:R-:W2:Y:S01]  /*ef20*/  LDL.LU R12, [R1+0xc] ;  /* 0x00000c00010c7983 */ /* 0x000ea20000300800 */
[C---:B------:R-:W-:Y:S01]  /*ef30*/  FADD.FTZ R64, R70.reuse, R5 ;  /* 0x0000000546407221 */ /* 0x040fe20000010000 */
[----:B------:R-:W-:Y:S01]  /*ef40*/  F2FP.BF16.PACK_AB R70, R70, R120 ;  /* 0x000000784646723e */ /* 0x000fe200000010ff */
[----:B------:R-:W-:Y:S01]  /*ef50*/  FMUL.FTZ R0, R0, c[0x0][0x2d0] ;  /* 0x0000b40000007a20 */ /* 0x000fe20000410000 */
[----:B------:R-:W3:Y:S01]  /*ef60*/  LDL.LU R5, [R1+0x10] ;  /* 0x0000100001057983 */ /* 0x000ee20000300800 */
        /* <DEDUP_REMOVED lines=22> */
[----:B-1----:R-:W-:Y:S02]  /*f0d0*/  FFMA.FTZ R0, R3, R248, R6 ;  /* 0x000000f803007223 */ /* 0x002fe40000010006 */
[----:B------:R-:W-:Y:S02]  /*f0e0*/  FFMA.FTZ R96, R40, c[0x0][0x2d0], -R2 ;  /* 0x0000b40028607a23 */ /* 0x000fe40000010802 */
[----:B------:R-:W-:Y:S01]  /*f0f0*/  FADD.FTZ R33, R7, R0 ;  /* 0x0000000007217221 */ /* 0x000fe20000010000 */
[----:B------:R-:W-:Y:S01]  /*f100*/  MUFU.EX2 R120, R98 ;  /* 0x0000006200787308 */ /* 0x000fe20000000800 */
[----:B------:R-:W-:Y:S02]  /*f110*/  FADD.FTZ R0, -R117, R122 ;  /* 0x0000007a75007221 */ /* 0x000fe40000010100 */
[--C-:B------:R-:W-:Y:S02]  /*f120*/  FFMA.FTZ R122, R76, c[0x0][0x2d0], -R2.reuse ;  /* 0x0000b4004c7a7a23 */ /* 0x100fe40000010802 */
[----:B------:R-:W-:Y:S02]  /*f130*/  FMUL.FTZ R0, R0, c[0x0][0x2d0] ;  /* 0x0000b40000007a20 */ /* 0x000fe40000410000 */
        /* <DEDUP_REMOVED lines=9> */
[----:B------:R-:W-:Y:S02]  /*f1d0*/  FMUL.FTZ R4, R116, c[0x0][0x2d0] ;  /* 0x0000b40074047a20 */ /* 0x000fe40000410000 */
[----:B------:R-:W-:Y:S02]  /*f1e0*/  FMUL.FTZ R32, R65, R168 ;  /* 0x000000a841207220 */ /* 0x000fe40000410000 */
[--C-:B------:R-:W-:Y:S02]  /*f1f0*/  FFMA.FTZ R89, R27, c[0x0][0x2d0], -R4.reuse ;  /* 0x0000b4001b597a23 */ /* 0x100fe40000010804 */
[--C-:B------:R-:W-:Y:S02]  /*f200*/  FFMA.FTZ R37, R74, c[0x0][0x2d0], -R4.reuse ;  /* 0x0000b4004a257a23 */ /* 0x100fe40000010804 */
[--C-:B------:R-:W-:Y:S01]  /*f210*/  FFMA.FTZ R78, R78, c[0x0][0x2d0], -R4.reuse ;  /* 0x0000b4004e4e7a23 */ /* 0x100fe20000010804 */
[----:B------:R1:W4:Y:S01]  /*f220*/  MUFU.EX2 R2, R0 ;  /* 0x0000000000027308 */ /* 0x0003220000000800 */
        /* <DEDUP_REMOVED lines=14> */
[----:B-1----:R-:W-:Y:S02]  /*f310*/  FADD.FTZ R0, -R116, R123 ;  /* 0x0000007b74007221 */ /* 0x002fe40000010100 */
[----:B----4-:R-:W-:Y:S01]  /*f320*/  FMUL.FTZ R29, R2, R141 ;  /* 0x0000008d021d7220 */ /* 0x010fe20000410000 */
[----:B------:R-:W-:Y:S01]  /*f330*/  MOV R141, R71 ;  /* 0x00000047008d7202 */ /* 0x000fe20000000f00 */
[----:B------:R-:W-:Y:S01]  /*f340*/  FMUL.FTZ R0, R0, c[0x0][0x2d0] ;  /* 0x0000b40000007a20 */ /* 0x000fe20000410000 */
[----:B------:R-:W1:Y:S01]  /*f350*/  MUFU.EX2 R71, R20 ;  /* 0x0000001400477308 */ /* 0x000e620000000800 */
[--C-:B------:R-:W-:Y:S02]  /*f360*/  FFMA.FTZ R7, R14, c[0x0][0x2d0], -R4.reuse ;  /* 0x0000b4000e077a23 */ /* 0x100fe40000010804 */
[--C-:B------:R-:W-:Y:S02]  /*f370*/  FFMA.FTZ R6, R15, c[0x0][0x2d0], -R4.reuse ;  /* 0x0000b4000f067a23 */ /* 0x100fe40000010804 */
[--C-:B------:R-:W-:Y:S02]  /*f380*/  FFMA.FTZ R67, R30, c[0x0][0x2d0], -R4.reuse ;  /* 0x0000b4001e437a23 */ /* 0x100fe40000010804 */
[--C-:B------:R-:W-:Y:S02]  /*f390*/  FFMA.FTZ R66, R31, c[0x0][0x2d0], -R4.reuse ;  /* 0x0000b4001f427a23 */ /* 0x100fe40000010804 */
[--C-:B------:R-:W-:Y:S01]  /*f3a0*/  FFMA.FTZ R104, R42, c[0x0][0x2d0], -R4.reuse ;  /* 0x0000b4002a687a23 */ /* 0x100fe20000010804 */
[----:B------:R-:W4:Y:S01]  /*f3b0*/  MUFU.EX2 R0, R0 ;  /* 0x0000000000007308 */ /* 0x000f220000000800 */
[--C-:B------:R-:W-:Y:S02]  /*f3c0*/  FFMA.FTZ R105, R43, c[0x0][0x2d0], -R4.reuse ;  /* 0x0000b4002b697a23 */ /* 0x100fe40000010804 */
[--C-:B------:R-:W-:Y:S01]  /*f3d0*/  FFMA.FTZ R108, R46, c[0x0][0x2d0], -R4.reuse ;  /* 0x0000b4002e6c7a23 */ /* 0x100fe20000010804 */
[----:B-----5:R-:W-:Y:S01]  /*f3e0*/  F2FP.BF16.PACK_AB R74, R107, R94 ;  /* 0x0000005e6b4a723e */ /* 0x020fe200000010ff */
[--C-:B------:R-:W-:Y:S02]  /*f3f0*/  FFMA.FTZ R109, R47, c[0x0][0x2d0], -R4.reuse ;  /* 0x0000b4002f6d7a23 */ /* 0x100fe40000010804 */
[--C-:B------:R-:W-:Y:S02]  /*f400*/  FFMA.FTZ R220, R58, c[0x0][0x2d0], -R4.reuse ;  /* 0x0000b4003adc7a23 */ /* 0x100fe40000010804 */
[--C-:B------:R-:W-:Y:S01]  /*f410*/  FFMA.FTZ R222, R59, c[0x0][0x2d0], -R4.reuse ;  /* 0x0000b4003bde7a23 */ /* 0x100fe20000010804 */
[----:B------:R-:W-:Y:S01]  /*f420*/  MUFU.EX2 R73, R10 ;  /* 0x0000000a00497308 */ /* 0x000fe20000000800 */
[--C-:B------:R-:W-:Y:S02]  /*f430*/  FFMA.FTZ R123, R62, c[0x0][0x2d0], -R4.reuse ;  /* 0x0000b4003e7b7a23 */ /* 0x100fe40000010804 */
[--C-:B------:R-:W-:Y:S02]  /*f440*/  FFMA.FTZ R248, R63, c[0x0][0x2d0], -R4.reuse ;  /* 0x0000b4003ff87a23 */ /* 0x100fe40000010804 */
[----:B------:R-:W-:Y:S02]  /*f450*/  FFMA.FTZ R95, R95, c[0x0][0x2d0], -R4 ;  /* 0x0000b4005f5f7a23 */ /* 0x000fe40000010804 */
[C---:B------:R-:W-:Y:S01]  /*f460*/  FMUL.FTZ R28, R2.reuse, R140 ;  /* 0x0000008c021c7220 */ /* 0x040fe20000410000 */
[----:B------:R-:W-:Y:S01]  /*f470*/  MOV R140, R23 ;  /* 0x00000017008c7202 */ /* 0x000fe20000000f00 */
[----:B-1----:R-:W-:Y:S01]  /*f480*/  FADD.FTZ R88, R71, R33 ;  /* 0x0000002147587221 */ /* 0x002fe20000010000 */
[----:B------:R1:W-:Y:S01]  /*f490*/  MUFU.EX2 R93, R7 ;  /* 0x00000007005d7308 */ /* 0x0003e20000000800 */
[C---:B------:R-:W-:Y:S01]  /*f4a0*/  FMUL.FTZ R9, R2.reuse, R153 ;  /* 0x0000009902097220 */ /* 0x040fe20000410000 */
[----:B------:R-:W-:Y:S01]  /*f4b0*/  MOV R153, R53 ;  /* 0x0000003500997202 */ /* 0x000fe20000000f00 */
[----:B------:R-:W-:Y:S01]  /*f4c0*/  FMUL.FTZ R25, R2, R145 ;  /* 0x0000009102197220 */ /* 0x000fe20000410000 */
[----:B------:R-:W-:Y:S01]  /*f4d0*/  MOV R145, R76 ;  /* 0x0000004c00917202 */ /* 0x000fe20000000f00 */
[C---:B----4-:R-:W-:Y:S01]  /*f4e0*/  FMUL.FTZ R42, R0.reuse, R138 ;  /* 0x0000008a002a7220 */ /* 0x050fe20000410000 */
[----:B------:R-:W-:Y:S01]  /*f4f0*/  MOV R138, R51 ;  /* 0x00000033008a7202 */ /* 0x000fe20000000f00 */
[C---:B------:R-:W-:Y:S01]  /*f500*/  FMUL.FTZ R11, R0.reuse, R155 ;  /* 0x0000009b000b7220 */ /* 0x040fe20000410000 */
[----:B------:R-:W-:Y:S01]  /*f510*/  MOV R51, R22 ;  /* 0x0000001600337202 */ /* 0x000fe20000000f00 */
[----:B------:R-:W-:Y:S01]  /*f520*/  FMUL.FTZ R15, R0, R151 ;  /* 0x00000097000f7220 */ /* 0x000fe20000410000 */
[----:B------:R-:W-:Y:S01]  /*f530*/  MOV R155, R95 ;  /* 0x0000005f009b7202 */ /* 0x000fe20000000f00 */
[----:B------:R-:W4:Y:S01]  /*f540*/  MUFU.EX2 R106, R6 ;  /* 0x00000006006a7308 */ /* 0x000f220000000800 */
[----:B------:R-:W-:Y:S01]  /*f550*/  MOV R151, R91 ;  /* 0x0000005b00977202 */ /* 0x000fe20000000f00 */
[C---:B------:R-:W-:Y:S02]  /*f560*/  FMUL.FTZ R41, R2.reuse, R137 ;  /* 0x0000008902297220 */ /* 0x040fe40000410000 */
[C---:B------:R-:W-:Y:S02]  /*f570*/  FMUL.FTZ R56, R2.reuse, R128 ;  /* 0x0000008002387220 */ /* 0x040fe40000410000 */
[C---:B------:R-:W-:Y:S02]  /*f580*/  FMUL.FTZ R57, R2.reuse, R129 ;  /* 0x0000008102397220 */ /* 0x040fe40000410000 */
[C---:B------:R-:W-:Y:S02]  /*f590*/  FMUL.FTZ R60, R2.reuse, R124 ;  /* 0x0000007c023c7220 */ /* 0x040fe40000410000 */
[----:B------:R-:W5:Y:S01]  /*f5a0*/  MUFU.EX2 R95, R19 ;  /* 0x00000013005f7308 */ /* 0x000f620000000800 */
[C---:B------:R-:W-:Y:S02]  /*f5b0*/  FMUL.FTZ R61, R2.reuse, R125 ;  /* 0x0000007d023d7220 */ /* 0x040fe40000410000 */
[C---:B-1----:R-:W-:Y:S01]  /*f5c0*/  FMUL.FTZ R7, R3.reuse, R159 ;  /* 0x0000009f03077220 */ /* 0x042fe20000410000 */
[----:B------:R-:W-:Y:S01]  /*f5d0*/  MOV R159, R37 ;  /* 0x00000025009f7202 */ /* 0x000fe20000000f00 */
[C---:B------:R-:W-:Y:S01]  /*f5e0*/  FMUL.FTZ R8, R2.reuse, R152 ;  /* 0x0000009802087220 */ /* 0x040fe20000410000 */
[----:B------:R-:W-:Y:S01]  /*f5f0*/  MOV R152, R111 ;  /* 0x0000006f00987202 */ /* 0x000fe20000000f00 */
[C---:B------:R-:W-:Y:S01]  /*f600*/  FMUL.FTZ R13, R2.reuse, R149 ;  /* 0x00000095020d7220 */ /* 0x040fe20000410000 */
[----:B------:R-:W-:Y:S01]  /*f610*/  MOV R111, R36 ;  /* 0x00000024006f7202 */ /* 0x000fe20000000f00 */
[C---:B------:R-:W-:Y:S01]  /*f620*/  FMUL.FTZ R24, R2.reuse, R144 ;  /* 0x0000009002187220 */ /* 0x040fe20000410000 */
[----:B------:R1:W1:Y:S01]  /*f630*/  MUFU.EX2 R91, R16 ;  /* 0x00000010005b7308 */ /* 0x0002620000000800 */
[C---:B------:R-:W-:Y:S01]  /*f640*/  FMUL.FTZ R40, R2.reuse, R136 ;  /* 0x0000008802287220 */ /* 0x040fe20000410000 */
[----:B------:R-:W-:Y:S01]  /*f650*/  MOV R149, R86 ;  /* 0x0000005600957202 */ /* 0x000fe20000000f00 */
[----:B------:R-:W-:Y:S01]  /*f660*/  FMUL.FTZ R44, R2, R132 ;  /* 0x00000084022c7220 */ /* 0x000fe20000410000 */
[----:B----4-:R-:W-:Y:S01]  /*f670*/  F2FP.BF16.PACK_AB R75, R106, R93 ;  /* 0x0000005d6a4b723e */ /* 0x010fe200000010ff */
[----:B------:R-:W-:Y:S01]  /*f680*/  FMUL.FTZ R6, R3, R158 ;  /* 0x0000009e03067220 */ /* 0x000fe20000410000 */
[----:B------:R-:W-:Y:S01]  /*f690*/  MOV R144, R87 ;  /* 0x0000005700907202 */ /* 0x000fe20000000f00 */
[----:B------:R-:W-:Y:S01]  /*f6a0*/  FMUL.FTZ R45, R2, R133 ;  /* 0x00000085022d7220 */ /* 0x000fe20000410000 */
[----:B------:R-:W-:Y:S01]  /*f6b0*/  MOV R158, R84 ;  /* 0x00000054009e7202 */ /* 0x000fe20000000f00 */
[C---:B------:R-:W-:Y:S01]  /*f6c0*/  FMUL.FTZ R31, R0.reuse, R143 ;  /* 0x0000008f001f7220 */ /* 0x040fe20000410000 */
[----:B------:R-:W-:Y:S01]  /*f6d0*/  MOV R143, R38 ;  /* 0x00000026008f7202 */ /* 0x000fe20000000f00 */
[C---:B------:R-:W-:Y:S01]  /*f6e0*/  FMUL.FTZ R10, R0.reuse, R154 ;  /* 0x0000009a000a7220 */ /* 0x040fe20000410000 */
[----:B------:R-:W-:Y:S01]  /*f6f0*/  MOV R154, R52 ;  /* 0x00000034009a7202 */ /* 0x000fe20000000f00 */
[C---:B------:R-:W-:Y:S01]  /*f700*/  FMUL.FTZ R14, R0.reuse, R150 ;  /* 0x00000096000e7220 */ /* 0x040fe20000410000 */
[----:B-----5:R-:W-:Y:S01]  /*f710*/  F2FP.BF16.PACK_AB R71, R95, R71 ;  /* 0x000000475f47723e */ /* 0x020fe200000010ff */
[C---:B------:R-:W-:Y:S01]  /*f720*/  FMUL.FTZ R18, R3.reuse, R162 ;  /* 0x000000a203127220 */ /* 0x040fe20000410000 */
[----:B------:R-:W-:Y:S01]  /*f730*/  MOV R150, R55 ;  /* 0x0000003700967202 */ /* 0x000fe20000000f00 */
[----:B------:R-:W-:Y:S01]  /*f740*/  FMUL.FTZ R19, R3, R163 ;  /* 0x000000a303137220 */ /* 0x000fe20000410000 */
[----:B------:R4:W-:Y:S01]  /*f750*/  MUFU.EX2 R125, R49 ;  /* 0x00000031007d7308 */ /* 0x0009e20000000800 */
[C---:B------:R-:W-:Y:S01]  /*f760*/  FMUL.FTZ R17, R65.reuse, R161 ;  /* 0x000000a141117220 */ /* 0x040fe20000410000 */
[----:B------:R-:W-:Y:S01]  /*f770*/  MOV R161, R51 ;  /* 0x0000003300a17202 */ /* 0x000fe20000000f00 */
[C---:B------:R-:W-:Y:S01]  /*f780*/  FMUL.FTZ R26, R0.reuse, R146 ;  /* 0x00000092001a7220 */ /* 0x040fe20000410000 */
[----:B------:R-:W-:Y:S01]  /*f790*/  MOV R146, R34 ;  /* 0x0000002200927202 */ /* 0x000fe20000000f00 */
[C---:B------:R-:W-:Y:S01]  /*f7a0*/  FMUL.FTZ R27, R0.reuse, R147 ;  /* 0x00000093001b7220 */ /* 0x040fe20000410000 */
[----:B------:R-:W-:Y:S01]  /*f7b0*/  MOV R147, R35 ;  /* 0x0000002300937202 */ /* 0x000fe20000000f00 */
[C---:B-1----:R-:W-:Y:S01]  /*f7c0*/  FMUL.FTZ R16, R65.reuse, R160 ;  /* 0x000000a041107220 */ /* 0x042fe20000410000 */
[----:B------:R-:W-:Y:S01]  /*f7d0*/  MOV R160, R54 ;  /* 0x0000003600a07202 */ /* 0x000fe20000000f00 */
[C---:B------:R-:W-:Y:S01]  /*f7e0*/  FMUL.FTZ R30, R0.reuse, R142 ;  /* 0x0000008e001e7220 */ /* 0x040fe20000410000 */
[----:B------:R-:W-:Y:S01]  /*f7f0*/  LDSM.16.MT88.4 R52, [R226] ;  /* 0x00000000e234783b */ /* 0x000fe20000004200 */
[----:B------:R-:W-:Y:S01]  /*f800*/  FMUL.FTZ R33, R65, R169 ;  /* 0x000000a941217220 */ /* 0x000fe20000410000 */
[----:B------:R-:W-:Y:S01]  /*f810*/  MUFU.EX2 R124, R100 ;  /* 0x00000064007c7308 */ /* 0x000fe20000000800 */
[C---:B------:R-:W-:Y:S01]  /*f820*/  FMUL.FTZ R34, R3.reuse, R170 ;  /* 0x000000aa03227220 */ /* 0x040fe20000410000 */
[----:B------:R-:W-:Y:S01]  /*f830*/  MOV R142, R50 ;  /* 0x00000032008e7202 */ /* 0x000fe20000000f00 */
[----:B------:R-:W-:Y:S02]  /*f840*/  FMUL.FTZ R35, R3, R171 ;  /* 0x000000ab03237220 */ /* 0x000fe40000410000 */
[C---:B------:R-:W-:Y:S01]  /*f850*/  FMUL.FTZ R43, R0.reuse, R139 ;  /* 0x0000008b002b7220 */ /* 0x040fe20000410000 */
[----:B------:R-:W-:Y:S01]  /*f860*/  MOV R139, R85 ;  /* 0x00000055008b7202 */ /* 0x000fe20000000f00 */
[C---:B------:R-:W-:Y:S01]  /*f870*/  FMUL.FTZ R47, R0.reuse, R135 ;  /* 0x00000087002f7220 */ /* 0x040fe20000410000 */
[----:B------:R-:W-:Y:S01]  /*f880*/  LDSM.16.MT88.4 R168, [R229+0x3000] ;  /* 0x00300000e5a8783b */ /* 0x000fe20000004200 */
[C---:B------:R-:W-:Y:S01]  /*f890*/  FMUL.FTZ R59, R0.reuse, R131 ;  /* 0x00000083003b7220 */ /* 0x040fe20000410000 */
[----:B------:R1:W-:Y:S01]  /*f8a0*/  MUFU.EX2 R100, R48 ;  /* 0x0000003000647308 */ /* 0x0003e20000000800 */
[C---:B------:R-:W-:Y:S02]  /*f8b0*/  FMUL.FTZ R46, R0.reuse, R134 ;  /* 0x00000086002e7220 */ /* 0x040fe40000410000 */
[----:B----4-:R-:W-:Y:S02]  /*f8c0*/  FMUL.FTZ R49, R65, R177 ;  /* 0x000000b141317220 */ /* 0x010fe40000410000 */
[C---:B------:R-:W-:Y:S02]  /*f8d0*/  FMUL.FTZ R50, R3.reuse, R178 ;  /* 0x000000b203327220 */ /* 0x040fe40000410000 */
[----:B------:R-:W-:Y:S02]  /*f8e0*/  FMUL.FTZ R51, R3, R179 ;  /* 0x000000b303337220 */ /* 0x000fe40000410000 */
[C---:B------:R-:W-:Y:S01]  /*f8f0*/  FMUL.FTZ R58, R0.reuse, R130 ;  /* 0x00000082003a7220 */ /* 0x040fe20000410000 */
[----:B------:R-:W-:Y:S01]  /*f900*/  MUFU.EX2 R131, R82 ;  /* 0x0000005200837308 */ /* 0x000fe20000000800 */
[C---:B------:R-:W-:Y:S02]  /*f910*/  FMUL.FTZ R62, R0.reuse, R126 ;  /* 0x0000007e003e7220 */ /* 0x040fe40000410000 */
[----:B------:R-:W-:Y:S07]  /*f920*/  FMUL.FTZ R63, R0, R127 ;  /* 0x0000007f003f7220 */ /* 0x000fee0000410000 */
[----:B------:R-:W-:Y:S01]  /*f930*/  MUFU.EX2 R135, R81 ;  /* 0x0000005100877308 */ /* 0x000fe20000000800 */
[----:B-1----:R-:W-:Y:S02]  /*f940*/  FMUL.FTZ R48, R65, R176 ;  /* 0x000000b041307220 */ /* 0x002fe40000410000 */
[----:B------:R-:W-:Y:S07]  /*f950*/  LDSM.16.MT88.4 R176, [R226+0x3000] ;  /* 0x00300000e2b0783b */ /* 0x000fee0000004200 */
[----:B------:R-:W-:Y:S10]  /*f960*/  MUFU.EX2 R137, R80 ;  /* 0x0000005000897308 */ /* 0x000ff40000000800 */
[----:B------:R-:W-:Y:S10]  /*f970*/  MUFU.EX2 R110, R101 ;  /* 0x00000065006e7308 */ /* 0x000ff40000000800 */
[----:B------:R1:W-:Y:S10]  /*f980*/  MUFU.EX2 R101, R83 ;  /* 0x0000005300657308 */ /* 0x0003f40000000800 */
[----:B------:R-:W4:Y:S10]  /*f990*/  MUFU.EX2 R85, R196 ;  /* 0x000000c400557308 */ /* 0x000f340000000800 */
[----:B------:R-:W-:Y:S01]  /*f9a0*/  MUFU.EX2 R86, R193 ;  /* 0x000000c100567308 */ /* 0x000fe20000000800 */
[----:B-1----:R-:W-:Y:S09]  /*f9b0*/  LDSM.16.MT88.4 R80, [R225+0x800] ;  /* 0x00080000e150783b */ /* 0x002ff20000004200 */
[----:B------:R-:W-:Y:S10]  /*f9c0*/  MUFU.EX2 R193, R113 ;  /* 0x0000007100c17308 */ /* 0x000ff40000000800 */
[----:B------:R1:W-:Y:S01]  /*f9d0*/  MUFU.EX2 R98, R67 ;  /* 0x0000004300627308 */ /* 0x0003e20000000800 */
[C---:B--2---:R-:W-:Y:S01]  /*f9e0*/  FFMA.FTZ R4, R2.reuse, R12, R72 ;  /* 0x0000000c02047223 */ /* 0x044fe20000010048 */
[C---:B------:R-:W-:Y:S01]  /*f9f0*/  F2FP.BF16.PACK_AB R72, R21.reuse, R72 ;  /* 0x000000481548723e */ /* 0x040fe200000010ff */
[----:B------:R-:W-:Y:S01]  /*fa00*/  FMUL.FTZ R12, R2, R148 ;  /* 0x00000094020c7220 */ /* 0x000fe20000410000 */
[----:B------:R-:W-:Y:S01]  /*fa10*/  MOV R148, R39 ;  /* 0x0000002700947202 */ /* 0x000fe20000000f00 */
[----:B------:R-:W-:Y:S01]  /*fa20*/  FADD.FTZ R90, R21, R4 ;  /* 0x00000004155a7221 */ /* 0x000fe20000010000 */
[----:B------:R-:W-:Y:S01]  /*fa30*/  LDSM.16.MT88.4 R36, [R229] ;  /* 0x00000000e524783b */ /* 0x000fe20000004200 */
[----:B---3--:R-:W-:Y:S01]  /*fa40*/  FFMA.FTZ R2, R0, R5, R73 ;  /* 0x0000000500027223 */ /* 0x008fe20000010049 */
[----:B------:R-:W-:Y:S01]  /*fa50*/  F2FP.BF16.PACK_AB R73, R91, R73 ;  /* 0x000000495b49723e */ /* 0x000fe200000010ff */
[C---:B------:R-:W-:Y:S01]  /*fa60*/  FMUL.FTZ R4, R65.reuse, R156 ;  /* 0x0000009c41047220 */ /* 0x040fe20000410000 */
[----:B------:R-:W-:Y:S01]  /*fa70*/  MOV R156, R79 ;  /* 0x0000004f009c7202 */ /* 0x000fe20000000f00 */
[----:B------:R-:W-:Y:S01]  /*fa80*/  FMUL.FTZ R5, R65, R157 ;  /* 0x0000009d41057220 */ /* 0x000fe20000410000 */
[----:B------:R-:W-:Y:S01]  /*fa90*/  MOV R157, R78 ;  /* 0x0000004e009d7202 */ /* 0x000fe20000000f00 */
[----:B------:R2:W-:Y:S01]  /*faa0*/  MUFU.EX2 R113, R66 ;  /* 0x0000004200717308 */ /* 0x0005e20000000800 */
[----:B------:R-:W3:Y:S01]  /*fab0*/  LDSM.16.MT88.4 R20, [R225] ;  /* 0x00000000e114783b */ /* 0x000ee20000004200 */
[----:B----4-:R-:W-:Y:S02]  /*fac0*/  FADD.FTZ R0, R85, R64 ;  /* 0x0000004055007221 */ /* 0x010fe40000010000 */
[----:B------:R-:W-:Y:S02]  /*fad0*/  FADD.FTZ R2, R91, R2 ;  /* 0x000000025b027221 */ /* 0x000fe40000010000 */
[----:B------:R-:W-:Y:S02]  /*fae0*/  FMUL.FTZ R64, R65, R184 ;  /* 0x000000b841407220 */ /* 0x000fe40000410000 */
[----:B------:R-:W-:Y:S01]  /*faf0*/  FADD.FTZ R93, R93, R2 ;  /* 0x000000025d5d7221 */ /* 0x000fe20000010000 */
[----:B------:R-:W4:Y:S01]  /*fb00*/  LDSM.16.MT88.4 R76, [R228] ;  /* 0x00000000e44c783b */ /* 0x000f220000004200 */
[----:B------:R-:W5:Y:S01]  /*fb10*/  MUFU.EX2 R84, R195 ;  /* 0x000000c300547308 */ /* 0x000f620000000800 */
[C---:B-1----:R-:W-:Y:S02]  /*fb20*/  FMUL.FTZ R67, R3.reuse, R187 ;  /* 0x000000bb03437220 */ /* 0x042fe40000410000 */
[----:B------:R-:W-:Y:S07]  /*fb30*/  FADD.FTZ R93, R106, R93 ;  /* 0x0000005d6a5d7221 */ /* 0x000fee0000010000 */
[----:B------:R-:W1:Y:S01]  /*fb40*/  MUFU.EX2 R87, R194 ;  /* 0x000000c200577308 */ /* 0x000e620000000800 */
[----:B--2---:R-:W-:Y:S09]  /*fb50*/  FMUL.FTZ R66, R3, R186 ;  /* 0x000000ba03427220 */ /* 0x004ff20000410000 */
[----:B------:R-:W-:Y:S01]  /*fb60*/  MUFU.EX2 R184, R160 ;  /* 0x000000a000b87308 */ /* 0x000fe20000000800 */
[----:B-----5:R-:W-:Y:S09]  /*fb70*/  FADD.FTZ R0, R84, R0 ;  /* 0x0000000054007221 */ /* 0x020ff20000010000 */
[----:B------:R-:W-:Y:S01]  /*fb80*/  MUFU.EX2 R126, R97 ;  /* 0x00000061007e7308 */ /* 0x000fe20000000800 */
[-C--:B---3--:R-:W-:Y:S05]  /*fb90*/  HMMA.16816.F32.BF16 R4, R68, R20.reuse, R4 ;  /* 0x000000144404723c */ /* 0x088fea0000041804 */
[----:B-1----:R-:W-:Y:S03]  /*fba0*/  FADD.FTZ R0, R87, R0 ;  /* 0x0000000057007221 */ /* 0x002fe60000010000 */
[C---:B------:R-:W-:Y:S01]  /*fbb0*/  HMMA.16816.F32.BF16 R8, R72.reuse, R20, R8 ;  /* 0x000000144808723c */ /* 0x040fe20000041808 */
[----:B------:R-:W-:Y:S03]  /*fbc0*/  MUFU.EX2 R97, R89 ;  /* 0x0000005900617308 */ /* 0x000fe60000000800 */
[----:B------:R-:W-:Y:S03]  /*fbd0*/  FADD.FTZ R0, R86, R0 ;  /* 0x0000000056007221 */ /* 0x000fe60000010000 */
[C---:B------:R-:W-:Y:S01]  /*fbe0*/  FMUL.FTZ R20, R65.reuse, R164 ;  /* 0x000000a441147220 */ /* 0x040fe20000410000 */
[-C--:B------:R-:W-:Y:S03]  /*fbf0*/  HMMA.16816.F32.BF16 R12, R72, R22.reuse, R12 ;  /* 0x00000016480c723c */ /* 0x080fe6000004180c */
[----:B------:R-:W-:Y:S01]  /*fc00*/  MUFU.EX2 R132, R103 ;  /* 0x0000006700847308 */ /* 0x000fe20000000800 */
[----:B------:R-:W-:Y:S02]  /*fc10*/  FMUL.FTZ R21, R65, R165 ;  /* 0x000000a541157220 */ /* 0x000fe40000410000 */
[----:B------:R-:W-:Y:S02]  /*fc20*/  FADD.FTZ R0, R207, R0 ;  /* 0x00000000cf007221 */ /* 0x000fe40000010000 */
[C---:B------:R-:W-:Y:S04]  /*fc30*/  HMMA.16816.F32.BF16 R16, R68.reuse, R22, R16 ;  /* 0x000000164410723c */ /* 0x040fe80000041810 */
[----:B------:R-:W-:Y:S01]  /*fc40*/  FADD.FTZ R0, R206, R0 ;  /* 0x00000000ce007221 */ /* 0x000fe20000010000 */
[----:B------:R-:W-:Y:S02]  /*fc50*/  MUFU.EX2 R127, R96 ;  /* 0x00000060007f7308 */ /* 0x000fe40000000800 */
[C---:B------:R-:W-:Y:S02]  /*fc60*/  FMUL.FTZ R22, R3.reuse, R166 ;  /* 0x000000a603167220 */ /* 0x040fe40000410000 */
[----:B------:R-:W-:Y:S03]  /*fc70*/  FMUL.FTZ R23, R3, R167 ;  /* 0x000000a703177220 */ /* 0x000fe60000410000 */
[----:B------:R-:W-:Y:S03]  /*fc80*/  FADD.FTZ R0, R205, R0 ;  /* 0x00000000cd007221 */ /* 0x000fe60000010000 */
[----:B------:R1:W-:Y:S01]  /*fc90*/  MUFU.EX2 R103, R161 ;  /* 0x000000a100677308 */ /* 0x0003e20000000800 */
[-C--:B------:R-:W-:Y:S03]  /*fca0*/  HMMA.16816.F32.BF16 R20, R68, R36.reuse, R20 ;  /* 0x000000244414723c */ /* 0x080fe60000041814 */
[----:B------:R-:W-:Y:S05]  /*fcb0*/  FADD.FTZ R2, R204, R0 ;  /* 0x00000000cc027221 */ /* 0x000fea0000010000 */
[C---:B------:R-:W-:Y:S01]  /*fcc0*/  HMMA.16816.F32.BF16 R24, R72.reuse, R36, R24 ;  /* 0x000000244818723c */ /* 0x040fe20000041818 */
[----:B------:R2:W3:Y:S06]  /*fcd0*/  MUFU.EX2 R96, R92 ;  /* 0x0000005c00607308 */ /* 0x0004ec0000000800 */
[C---:B------:R-:W-:Y:S01]  /*fce0*/  FMUL.FTZ R36, R65.reuse, R172 ;  /* 0x000000ac41247220 */ /* 0x040fe20000410000 */
[-C--:B------:R-:W-:Y:S03]  /*fcf0*/  HMMA.16816.F32.BF16 R28, R72, R38.reuse, R28 ;  /* 0x00000026481c723c */ /* 0x080fe6000004181c */
[----:B------:R-:W-:Y:S01]  /*fd00*/  MUFU.EX2 R186, R138 ;  /* 0x0000008a00ba7308 */ /* 0x000fe20000000800 */
[----:B------:R-:W-:Y:S01]  /*fd10*/  FMUL.FTZ R37, R65, R173 ;  /* 0x000000ad41257220 */ /* 0x000fe20000410000 */
[----:B-1----:R-:W-:Y:S03]  /*fd20*/  LDSM.16.MT88.4 R160, [R225+0x3000] ;  /* 0x00300000e1a0783b */ /* 0x002fe60000004200 */
[C---:B------:R-:W-:Y:S05]  /*fd30*/  HMMA.16816.F32.BF16 R32, R68.reuse, R38, R32 ;  /* 0x000000264420723c */ /* 0x040fea0000041820 */
[----:B------:R-:W-:Y:S02]  /*fd40*/  MUFU.EX2 R136, R121 ;  /* 0x0000007900887308 */ /* 0x000fe40000000800 */
[C---:B------:R-:W-:Y:S02]  /*fd50*/  FMUL.FTZ R38, R3.reuse, R174 ;  /* 0x000000ae03267220 */ /* 0x040fe40000410000 */
[----:B------:R-:W-:Y:S03]  /*fd60*/  FMUL.FTZ R39, R3, R175 ;  /* 0x000000af03277220 */ /* 0x000fe60000410000 */
[----:B--2---:R-:W-:Y:S03]  /*fd70*/  FADD.FTZ R92, R94, R90 ;  /* 0x0000005a5e5c7221 */ /* 0x004fe60000010000 */
[----:B------:R-:W-:Y:S01]  /*fd80*/  MUFU.EX2 R130, R114 ;  /* 0x0000007200827308 */ /* 0x000fe20000000800 */
[-C--:B------:R-:W-:Y:S03]  /*fd90*/  HMMA.16816.F32.BF16 R36, R68, R52.reuse, R36 ;  /* 0x000000344424723c */ /* 0x080fe60000041824 */
[----:B------:R-:W-:Y:S04]  /*fda0*/  FADD.FTZ R0, R107, R92 ;  /* 0x0000005c6b007221 */ /* 0x000fe80000010000 */
[----:B------:R-:W-:Y:S01]  /*fdb0*/  FADD.FTZ R92, R100, R0 ;  /* 0x00000000645c7221 */ /* 0x000fe20000010000 */
[C---:B------:R-:W-:Y:S01]  /*fdc0*/  HMMA.16816.F32.BF16 R40, R72.reuse, R52, R40 ;  /* 0x000000344828723c */ /* 0x040fe20000041828 */
[----:B------:R-:W-:Y:S03]  /*fdd0*/  MUFU.EX2 R107, R156 ;  /* 0x0000009c006b7308 */ /* 0x000fe60000000800 */
[----:B------:R-:W-:Y:S03]  /*fde0*/  FADD.FTZ R0, R203, R2 ;  /* 0x00000002cb007221 */ /* 0x000fe60000010000 */
[C---:B------:R-:W-:Y:S01]  /*fdf0*/  FMUL.FTZ R52, R65.reuse, R180 ;  /* 0x000000b441347220 */ /* 0x040fe20000410000 */
[-C--:B------:R-:W-:Y:S03]  /*fe00*/  HMMA.16816.F32.BF16 R44, R72, R54.reuse, R44 ;  /* 0x00000036482c723c */ /* 0x080fe6000004182c */
[----:B------:R-:W-:Y:S01]  /*fe10*/  MUFU.EX2 R128, R122 ;  /* 0x0000007a00807308 */ /* 0x000fe20000000800 */
[C---:B------:R-:W-:Y:S02]  /*fe20*/  FMUL.FTZ R53, R65.reuse, R181 ;  /* 0x000000b541357220 */ /* 0x040fe40000410000 */
[----:B------:R-:W-:Y:S02]  /*fe30*/  FMUL.FTZ R65, R65, R185 ;  /* 0x000000b941417220 */ /* 0x000fe40000410000 */
[C---:B------:R-:W-:Y:S04]  /*fe40*/  HMMA.16816.F32.BF16 R48, R68.reuse, R54, R48 ;  /* 0x000000364430723c */ /* 0x040fe80000041830 */
[----:B------:R-:W-:Y:S01]  /*fe50*/  FADD.FTZ R0, R202, R0 ;  /* 0x00000000ca007221 */ /* 0x000fe20000010000 */
[----:B------:R-:W-:Y:S02]  /*fe60*/  MUFU.EX2 R129, R115 ;  /* 0x0000007300817308 */ /* 0x000fe40000000800 */
[C---:B------:R-:W-:Y:S02]  /*fe70*/  FMUL.FTZ R54, R3.reuse, R182 ;  /* 0x000000b603367220 */ /* 0x040fe40000410000 */
[----:B------:R-:W-:Y:S03]  /*fe80*/  FMUL.FTZ R55, R3, R183 ;  /* 0x000000b703377220 */ /* 0x000fe60000410000 */
[----:B------:R-:W-:Y:S02]  /*fe90*/  FADD.FTZ R3, R95, R88 ;  /* 0x000000585f037221 */ /* 0x000fe40000010000 */
[----:B------:R-:W-:Y:S01]  /*fea0*/  LDSM.16.MT88.4 R88, [R226+0x1000] ;  /* 0x00100000e258783b */ /* 0x000fe20000004200 */
[----:B------:R-:W-:Y:S01]  /*feb0*/  MUFU.EX2 R114, R104 ;  /* 0x0000006800727308 */ /* 0x000fe20000000800 */
[-C--:B----4-:R-:W-:Y:S03]  /*fec0*/  HMMA.16816.F32.BF16 R52, R68, R76.reuse, R52 ;  /* 0x0000004c4434723c */ /* 0x090fe60000041834 */
[----:B------:R-:W-:Y:S02]  /*fed0*/  FADD.FTZ R3, R112, R3 ;  /* 0x0000000370037221 */ /* 0x000fe40000010000 */
[----:B------:R-:W-:Y:S03]  /*fee0*/  FADD.FTZ R0, R201, R0 ;  /* 0x00000000c9007221 */ /* 0x000fe60000010000 */
[C---:B------:R-:W-:Y:S01]  /*fef0*/  HMMA.16816.F32.BF16 R56, R72.reuse, R76, R56 ;  /* 0x0000004c4838723c */ /* 0x040fe20000041838 */
[----:B------:R-:W-:Y:S03]  /*ff00*/  MUFU.EX2 R115, R105 ;  /* 0x0000006900737308 */ /* 0x000fe60000000800 */
[----:B------:R-:W-:Y:S02]  /*ff10*/  FADD.FTZ R2, R200, R0 ;  /* 0x00000000c8027221 */ /* 0x000fe40000010000 */
[----:B---3--:R-:W-:Y:S02]  /*ff20*/  FADD.FTZ R0, R96, R93 ;  /* 0x0000005d60007221 */ /* 0x008fe40000010000 */
[-C--:B------:R-:W-:Y:S03]  /*ff30*/  HMMA.16816.F32.BF16 R60, R72, R78.reuse, R60 ;  /* 0x0000004e483c723c */ /* 0x080fe6000004183c */
[----:B------:R-:W-:Y:S01]  /*ff40*/  MUFU.EX2 R122, R108 ;  /* 0x0000006c007a7308 */ /* 0x000fe20000000800 */
[----:B------:R-:W-:Y:S02]  /*ff50*/  FADD.FTZ R93, R110, R3 ;  /* 0x000000036e5d7221 */ /* 0x000fe40000010000 */
[----:B------:R-:W-:Y:S01]  /*ff60*/  FADD.FTZ R3, R101, R92 ;  /* 0x0000005c65037221 */ /* 0x000fe20000010000 */
[----:B------:R-:W-:Y:S01]  /*ff70*/  F2FP.BF16.PACK_AB R72, R84, R85 ;  /* 0x000000555448723e */ /* 0x000fe200000010ff */
[----:B------:R-:W-:Y:S01]  /*ff80*/  HMMA.16816.F32.BF16 R64, R68, R78, R64 ;  /* 0x0000004e4440723c */ /* 0x000fe20000041840 */
[----:B------:R-:W1:Y:S03]  /*ff90*/  LDSM.16.MT88.4 R76, [R229+0x800] ;  /* 0x00080000e54c783b */ /* 0x000e660000004200 */
[----:B------:R-:W-:Y:S01]  /*ffa0*/  F2FP.BF16.PACK_AB R74, R86, R87 ;  /* 0x00000057564a723e */ /* 0x000fe200000010ff */
[----:B------:R-:W-:Y:S01]  /*ffb0*/  MUFU.EX2 R121, R109 ;  /* 0x0000006d00797308 */ /* 0x000fe20000000800 */
[----:B------:R-:W-:Y:S01]  /*ffc0*/  F2FP.BF16.PACK_AB R73, R110, R112 ;  /* 0x000000706e49723e */ /* 0x000fe200000010ff */
[----:B------:R-:W-:Y:S01]  /*ffd0*/  FADD.FTZ R92, R97, R0 ;  /* 0x00000000615c7221 */ /* 0x000fe20000010000 */
[----:B------:R-:W-:Y:S01]  /*ffe0*/  F2FP.BF16.PACK_AB R75, R125, R124 ;  /* 0x0000007c7d4b723e */ /* 0x000fe200000010ff */
[----:B------:R-:W2:Y:S03]  /*fff0*/  LDSM.16.MT88.4 R84, [R226+0x800] ;  /* 0x00080000e254783b */ /* 0x000ea60000004200 */
[----:B------:R-:W-:Y:S01]  /*10000*/  F2FP.BF16.PACK_AB R68, R101, R100 ;  /* 0x000000646544723e */ /* 0x000fe200000010ff */
[----:B------:R-:W-:Y:S01]  /*10010*/  FADD.FTZ R0, R212, R2 ;  /* 0x00000002d4007221 */ /* 0x000fe20000010000 */
[----:B------:R-:W-:Y:S01]  /*10020*/  F2FP.BF16.PACK_AB R70, R126, R120 ;  /* 0x000000787e46723e */ /* 0x000fe200000010ff */
[-C--:B------:R-:W-:Y:S01]  /*10030*/  HMMA.16816.F32.BF16 R4, R72, R80.reuse, R4 ;  /* 0x000000504804723c */ /* 0x080fe20000041804 */
[----:B------:R-:W-:Y:S04]  /*10040*/  MUFU.EX2 R110, R159 ;  /* 0x0000009f006e7308 */ /* 0x000fe80000000800 */
[----:B------:R-:W-:Y:S01]  /*10050*/  F2FP.BF16.PACK_AB R69, R97, R96 ;  /* 0x000000606145723e */ /* 0x000fe200000010ff */
[----:B------:R-:W-:Y:S01]  /*10060*/  FADD.FTZ R0, R216, R0 ;  /* 0x00000000d8007221 */ /* 0x000fe20000010000 */
[----:B------:R-:W-:Y:S04]  /*10070*/  F2FP.BF16.PACK_AB R71, R113, R98 ;  /* 0x000000627147723e */ /* 0x000fe800000010ff */
[----:B------:R-:W-:Y:S01]  /*10080*/  MUFU.EX2 R109, R158 ;  /* 0x0000009e006d7308 */ /* 0x000fe20000000800 */
[----:B------:R-:W-:Y:S02]  /*10090*/  FADD.FTZ R0, R218, R0 ;  /* 0x00000000da007221 */ /* 0x000fe40000010000 */
[C---:B------:R-:W-:Y:S04]  /*100a0*/  HMMA.16816.F32.BF16 R8, R68.reuse, R80, R8 ;  /* 0x000000504408723c */ /* 0x040fe80000041808 */
[----:B------:R-:W-:Y:S02]  /*100b0*/  FADD.FTZ R2, R217, R0 ;  /* 0x00000000d9027221 */ /* 0x000fe40000010000 */
[----:B------:R-:W-:Y:S01]  /*100c0*/  FADD.FTZ R0, R124, R93 ;  /* 0x0000005d7c007221 */ /* 0x000fe20000010000 */
[----:B------:R-:W-:Y:S01]  /*100d0*/  MUFU.EX2 R108, R157 ;  /* 0x0000009d006c7308 */ /* 0x000fe20000000800 */
[-C--:B------:R-:W-:Y:S04]  /*100e0*/  HMMA.16816.F32.BF16 R12, R68, R82.reuse, R12 ;  /* 0x00000052440c723c */ /* 0x080fe8000004180c */
[----:B------:R-:W-:Y:S01]  /*100f0*/  FADD.FTZ R93, R120, R3 ;  /* 0x00000003785d7221 */ /* 0x000fe20000010000 */
[----:B------:R-:W-:Y:S01]  /*10100*/  MOV R120, R119 ;  /* 0x0000007700787202 */ /* 0x000fe20000000f00 */
[----:B------:R-:W-:Y:S02]  /*10110*/  FADD.FTZ R3, R98, R92 ;  /* 0x0000005c62037221 */ /* 0x000fe40000010000 */
[C---:B------:R-:W-:Y:S01]  /*10120*/  HMMA.16816.F32.BF16 R16, R72.reuse, R82, R16 ;  /* 0x000000524810723c */ /* 0x040fe20000041810 */
[----:B------:R-:W3:Y:S01]  /*10130*/  LDSM.16.MT88.4 R80, [R228+0x800] ;  /* 0x00080000e450783b */ /* 0x000ee20000004200 */
[----:B------:R-:W-:Y:S02]  /*10140*/  MUFU.EX2 R101, R146 ;  /* 0x0000009200657308 */ /* 0x000fe40000000800 */
[----:B------:R-:W-:Y:S02]  /*10150*/  FADD.FTZ R92, R125, R0 ;  /* 0x000000007d5c7221 */ /* 0x000fe40000010000 */
[----:B------:R-:W-:Y:S02]  /*10160*/  FADD.FTZ R0, R215, R2 ;  /* 0x00000002d7007221 */ /* 0x000fe40000010000 */
[-C--:B-1----:R-:W-:Y:S04]  /*10170*/  HMMA.16816.F32.BF16 R20, R72, R76.reuse, R20 ;  /* 0x0000004c4814723c */ /* 0x082fe80000041814 */
[----:B------:R-:W1:Y:S01]  /*10180*/  MUFU.EX2 R133, R102 ;  /* 0x0000006600857308 */ /* 0x000e620000000800 */
[----:B------:R-:W-:Y:S02]  /*10190*/  FADD.FTZ R0, R214, R0 ;  /* 0x00000000d6007221 */ /* 0x000fe40000010000 */
[----:B------:R-:W-:Y:S01]  /*101a0*/  FADD.FTZ R92, R192, R92 ;  /* 0x0000005cc05c7221 */ /* 0x000fe20000010000 */
[C---:B------:R-:W-:Y:S04]  /*101b0*/  HMMA.16816.F32.BF16 R24, R68.reuse, R76, R24 ;  /* 0x0000004c4418723c */ /* 0x040fe80000041818 */
[----:B------:R-:W-:Y:S02]  /*101c0*/  FADD.FTZ R0, R213, R0 ;  /* 0x00000000d5007221 */ /* 0x000fe40000010000 */
[----:B------:R-:W-:Y:S02]  /*101d0*/  MUFU.EX2 R102, R151 ;  /* 0x0000009700667308 */ /* 0x000fe40000000800 */
[-C--:B------:R-:W-:Y:S04]  /*101e0*/  HMMA.16816.F32.BF16 R28, R68, R78.reuse, R28 ;  /* 0x0000004e441c723c */ /* 0x080fe8000004181c */
[----:B------:R-:W-:Y:S02]  /*101f0*/  FADD.FTZ R2, R219, R0 ;  /* 0x00000000db027221 */ /* 0x000fe40000010000 */
[----:B------:R-:W-:Y:S02]  /*10200*/  FADD.FTZ R0, R126, R93 ;  /* 0x0000005d7e007221 */ /* 0x000fe40000010000 */
[C---:B------:R-:W-:Y:S01]  /*10210*/  HMMA.16816.F32.BF16 R32, R72.reuse, R78, R32 ;  /* 0x0000004e4820723c */ /* 0x040fe20000041820 */
[----:B------:R-:W4:Y:S01]  /*10220*/  LDSM.16.MT88.4 R76, [R225+0x1000] ;  /* 0x00100000e14c783b */ /* 0x000f220000004200 */
[----:B------:R-:W5:Y:S02]  /*10230*/  MUFU.EX2 R134, R99 ;  /* 0x0000006300867308 */ /* 0x000f640000000800 */
[----:B------:R-:W-:Y:S02]  /*10240*/  FADD.FTZ R93, R113, R3 ;  /* 0x00000003715d7221 */ /* 0x000fe40000010000 */
[----:B------:R-:W-:Y:S02]  /*10250*/  FADD.FTZ R3, R127, R0 ;  /* 0x000000007f037221 */ /* 0x000fe40000010000 */
[-C--:B--2---:R-:W-:Y:S04]  /*10260*/  HMMA.16816.F32.BF16 R36, R72, R84.reuse, R36 ;  /* 0x000000544824723c */ /* 0x084fe80000041824 */
[----:B------:R-:W-:Y:S01]  /*10270*/  MUFU.EX2 R220, R220 ;  /* 0x000000dc00dc7308 */ /* 0x000fe20000000800 */
[----:B------:R-:W-:Y:S02]  /*10280*/  FADD.FTZ R0, R103, R2 ;  /* 0x0000000267007221 */ /* 0x000fe40000010000 */
[----:B------:R-:W-:Y:S01]  /*10290*/  FADD.FTZ R3, R131, R3 ;  /* 0x0000000383037221 */ /* 0x000fe20000010000 */
[C---:B------:R-:W-:Y:S04]  /*102a0*/  HMMA.16816.F32.BF16 R40, R68.reuse, R84, R40 ;  /* 0x000000544428723c */ /* 0x040fe80000041828 */
[C---:B------:R-:W-:Y:S01]  /*102b0*/  FADD.FTZ R0, R184.reuse, R0 ;  /* 0x00000000b8007221 */ /* 0x040fe20000010000 */
[----:B------:R-:W-:Y:S01]  /*102c0*/  F2FP.BF16.PACK_AB R184, R184, R103 ;  /* 0x00000067b8b8723e */ /* 0x000fe200000010ff */
[----:B------:R-:W-:Y:S01]  /*102d0*/  MUFU.EX2 R222, R222 ;  /* 0x000000de00de7308 */ /* 0x000fe20000000800 */
[----:B------:R-:W-:Y:S01]  /*102e0*/  FADD.FTZ R3, R135, R3 ;  /* 0x0000000387037221 */ /* 0x000fe20000010000 */
[-C--:B------:R-:W-:Y:S04]  /*102f0*/  HMMA.16816.F32.BF16 R44, R68, R86.reuse, R44 ;  /* 0x00000056442c723c */ /* 0x080fe8000004182c */
[----:B------:R-:W-:Y:S02]  /*10300*/  FADD.FTZ R3, R137, R3 ;  /* 0x0000000389037221 */ /* 0x000fe40000010000 */
[----:B------:R-:W-:Y:S02]  /*10310*/  FADD.FTZ R2, R191, R92 ;  /* 0x0000005cbf027221 */ /* 0x000fe40000010000 */
[C---:B------:R-:W-:Y:S01]  /*10320*/  HMMA.16816.F32.BF16 R48, R72.reuse, R86, R48 ;  /* 0x000000564830723c */ /* 0x040fe20000041830 */
[----:B------:R-:W2:Y:S01]  /*10330*/  LDSM.16.MT88.4 R84, [R229+0x1000] ;  /* 0x00100000e554783b */ /* 0x000ea20000004200 */
[----:B------:R-:W-:Y:S02]  /*10340*/  MUFU.EX2 R123, R123 ;  /* 0x0000007b007b7308 */ /* 0x000fe40000000800 */
[----:B-1----:R-:W-:Y:S04]  /*10350*/  FADD.FTZ R3, R133, R3 ;  /* 0x0000000385037221 */ /* 0x002fe80000010000 */
[-C--:B---3--:R-:W-:Y:S04]  /*10360*/  HMMA.16816.F32.BF16 R52, R72, R80.reuse, R52 ;  /* 0x000000504834723c */ /* 0x088fe80000041834 */
[----:B------:R-:W-:Y:S01]  /*10370*/  MUFU.EX2 R248, R248 ;  /* 0x000000f800f87308 */ /* 0x000fe20000000800 */
[----:B-----5:R-:W-:Y:S03]  /*10380*/  FADD.FTZ R3, R134, R3 ;  /* 0x0000000386037221 */ /* 0x020fe60000010000 */
[C---:B------:R-:W-:Y:S04]  /*10390*/  HMMA.16816.F32.BF16 R56, R68.reuse, R80, R56 ;  /* 0x000000504438723c */ /* 0x040fe80000041838 */
[----:B------:R-:W-:Y:S02]  /*103a0*/  FADD.FTZ R3, R132, R3 ;  /* 0x0000000384037221 */ /* 0x000fe40000010000 */
[----:B------:R-:W1:Y:S02]  /*103b0*/  MUFU.EX2 R199, R199 ;  /* 0x000000c700c77308 */ /* 0x000e640000000800 */
[-C--:B------:R-:W-:Y:S04]  /*103c0*/  HMMA.16816.F32.BF16 R60, R68, R82.reuse, R60 ;  /* 0x00000052443c723c */ /* 0x080fe8000004183c */
[----:B------:R-:W-:Y:S03]  /*103d0*/  FADD.FTZ R3, R130, R3 ;  /* 0x0000000382037221 */ /* 0x000fe60000010000 */
[----:B------:R-:W-:Y:S01]  /*103e0*/  F2FP.BF16.PACK_AB R68, R206, R207 ;  /* 0x000000cfce44723e */ /* 0x000fe200000010ff */
[----:B------:R-:W-:Y:S01]  /*103f0*/  HMMA.16816.F32.BF16 R64, R72, R82, R64 ;  /* 0x000000524840723c */ /* 0x000fe20000041840 */
[----:B------:R-:W3:Y:S01]  /*10400*/  LDSM.16.MT88.4 R80, [R228+0x1000] ;  /* 0x00100000e450783b */ /* 0x000ee20000004200 */
[----:B------:R-:W5:Y:S02]  /*10410*/  MUFU.EX2 R198, R198 ;  /* 0x000000c600c67308 */ /* 0x000f640000000800 */
[----:B------:R-:W-:Y:S02]  /*10420*/  F2FP.BF16.PACK_AB R70, R204, R205 ;  /* 0x000000cdcc46723e */ /* 0x000fe400000010ff */
[----:B------:R-:W-:Y:S02]  /*10430*/  F2FP.BF16.PACK_AB R69, R191, R192 ;  /* 0x000000c0bf45723e */ /* 0x000fe400000010ff */
[----:B------:R-:W-:Y:S04]  /*10440*/  F2FP.BF16.PACK_AB R71, R189, R190 ;  /* 0x000000bebd47723e */ /* 0x000fe800000010ff */
[----:B------:R-:W-:Y:S01]  /*10450*/  F2FP.BF16.PACK_AB R72, R131, R127 ;  /* 0x0000007f8348723e */ /* 0x000fe200000010ff */
[----:B------:R-:W2:Y:S01]  /*10460*/  MUFU.EX2 R252, R252 ;  /* 0x000000fc00fc7308 */ /* 0x000ea20000000800 */
[----:B------:R-:W-:Y:S01]  /*10470*/  F2FP.BF16.PACK_AB R74, R137, R135 ;  /* 0x00000087894a723e */ /* 0x000fe200000010ff */
[-C--:B----4-:R-:W-:Y:S05]  /*10480*/  HMMA.16816.F32.BF16 R4, R68, R76.reuse, R4 ;  /* 0x0000004c4404723c */ /* 0x090fea0000041804 */
[----:B------:R-:W-:Y:S01]  /*10490*/  F2FP.BF16.PACK_AB R73, R115, R114 ;  /* 0x000000727349723e */ /* 0x000fe200000010ff */
[----:B-1----:R-:W-:Y:S01]  /*104a0*/  FADD.FTZ R3, R199, R3 ;  /* 0x00000003c7037221 */ /* 0x002fe20000010000 */
[----:B------:R-:W-:Y:S01]  /*104b0*/  F2FP.BF16.PACK_AB R75, R121, R122 ;  /* 0x0000007a794b723e */ /* 0x000fe200000010ff */
[----:B------:R-:W1:Y:S04]  /*104c0*/  MUFU.EX2 R111, R111 ;  /* 0x0000006f006f7308 */ /* 0x000e680000000800 */
[----:B-----5:R-:W-:Y:S02]  /*104d0*/  FADD.FTZ R3, R198, R3 ;  /* 0x00000003c6037221 */ /* 0x020fe40000010000 */
[C---:B------:R-:W-:Y:S04]  /*104e0*/  HMMA.16816.F32.BF16 R8, R72.reuse, R76, R8 ;  /* 0x0000004c4808723c */ /* 0x040fe80000041808 */
[----:B------:R-:W-:Y:S01]  /*104f0*/  MUFU.EX2 R99, R150 ;  /* 0x0000009600637308 */ /* 0x000fe20000000800 */
[----:B------:R-:W-:Y:S03]  /*10500*/  FADD.FTZ R3, R128, R3 ;  /* 0x0000000380037221 */ /* 0x000fe60000010000 */
[-C--:B------:R-:W-:Y:S04]  /*10510*/  HMMA.16816.F32.BF16 R12, R72, R78.reuse, R12 ;  /* 0x0000004e480c723c */ /* 0x080fe8000004180c */
[----:B------:R-:W-:Y:S02]  /*10520*/  FADD.FTZ R3, R129, R3 ;  /* 0x0000000381037221 */ /* 0x000fe40000010000 */
[----:B------:R-:W-:Y:S02]  /*10530*/  MUFU.EX2 R98, R155 ;  /* 0x0000009b00627308 */ /* 0x000fe40000000800 */
[C---:B------:R-:W-:Y:S01]  /*10540*/  HMMA.16816.F32.BF16 R16, R68.reuse, R78, R16 ;  /* 0x0000004e4410723c */ /* 0x040fe20000041810 */
[----:B------:R-:W4:Y:S03]  /*10550*/  LDSM.16.MT88.4 R76, [R225+0x1800] ;  /* 0x00180000e14c783b */ /* 0x000f260000004200 */
[----:B------:R-:W-:Y:S04]  /*10560*/  FADD.FTZ R3, R223, R3 ;  /* 0x00000003df037221 */ /* 0x000fe80000010000 */
[-C--:B--2---:R-:W-:Y:S01]  /*10570*/  HMMA.16816.F32.BF16 R20, R68, R84.reuse, R20 ;  /* 0x000000544414723c */ /* 0x084fe20000041814 */
[----:B------:R-:W2:Y:S03]  /*10580*/  MUFU.EX2 R94, R139 ;  /* 0x0000008b005e7308 */ /* 0x000ea60000000800 */
[----:B------:R-:W-:Y:S04]  /*10590*/  FADD.FTZ R3, R251, R3 ;  /* 0x00000003fb037221 */ /* 0x000fe80000010000 */
[C---:B------:R-:W-:Y:S03]  /*105a0*/  HMMA.16816.F32.BF16 R24, R72.reuse, R84, R24 ;  /* 0x000000544818723c */ /* 0x040fe60000041818 */
[----:B------:R-:W-:Y:S01]  /*105b0*/  MUFU.EX2 R106, R143 ;  /* 0x0000008f006a7308 */ /* 0x000fe20000000800 */
[----:B------:R-:W-:Y:S04]  /*105c0*/  FADD.FTZ R3, R252, R3 ;  /* 0x00000003fc037221 */ /* 0x000fe80000010000 */
[-C--:B------:R-:W-:Y:S04]  /*105d0*/  HMMA.16816.F32.BF16 R28, R72, R86.reuse, R28 ;  /* 0x00000056481c723c */ /* 0x080fe8000004181c */
[----:B-1----:R-:W-:Y:S01]  /*105e0*/  FADD.FTZ R3, R111, R3 ;  /* 0x000000036f037221 */ /* 0x002fe20000010000 */
[----:B------:R-:W1:Y:S03]  /*105f0*/  MUFU.EX2 R105, R142 ;  /* 0x0000008e00697308 */ /* 0x000e660000000800 */
[C---:B------:R-:W-:Y:S01]  /*10600*/  HMMA.16816.F32.BF16 R32, R68.reuse, R86, R32 ;  /* 0x000000564420723c */ /* 0x040fe20000041820 */
[----:B------:R-:W5:Y:S03]  /*10610*/  LDSM.16.MT88.4 R84, [R229+0x1800] ;  /* 0x00180000e554783b */ /* 0x000f660000004200 */
[----:B--2---:R-:W-:Y:S03]  /*10620*/  FADD.FTZ R0, R94, R0 ;  /* 0x000000005e007221 */ /* 0x004fe60000010000 */
[----:B------:R-:W-:Y:S01]  /*10630*/  MUFU.EX2 R104, R147 ;  /* 0x0000009300687308 */ /* 0x000fe20000000800 */
[-C--:B------:R-:W-:Y:S04]  /*10640*/  HMMA.16816.F32.BF16 R36, R68, R88.reuse, R36 ;  /* 0x000000584424723c */ /* 0x080fe80000041824 */
[C---:B------:R-:W-:Y:S01]  /*10650*/  FADD.FTZ R0, R186.reuse, R0 ;  /* 0x00000000ba007221 */ /* 0x040fe20000010000 */
[----:B------:R-:W-:Y:S03]  /*10660*/  F2FP.BF16.PACK_AB R186, R186, R94 ;  /* 0x0000005ebaba723e */ /* 0x000fe600000010ff */
[C---:B------:R-:W-:Y:S01]  /*10670*/  HMMA.16816.F32.BF16 R40, R72.reuse, R88, R40 ;  /* 0x000000584828723c */ /* 0x040fe20000041828 */
[----:B------:R-:W2:Y:S03]  /*10680*/  MUFU.EX2 R100, R154 ;  /* 0x0000009a00647308 */ /* 0x000ea60000000800 */
[----:B-1----:R-:W-:Y:S04]  /*10690*/  F2FP.BF16.PACK_AB R185, R105, R106 ;  /* 0x0000006a69b9723e */ /* 0x002fe800000010ff */
[-C--:B------:R-:W-:Y:S03]  /*106a0*/  HMMA.16816.F32.BF16 R44, R72, R90.reuse, R44 ;  /* 0x0000005a482c723c */ /* 0x080fe6000004182c */
[----:B------:R-:W-:Y:S05]  /*106b0*/  MUFU.EX2 R95, R145 ;  /* 0x00000091005f7308 */ /* 0x000fea0000000800 */
[C---:B------:R-:W-:Y:S01]  /*106c0*/  HMMA.16816.F32.BF16 R48, R68.reuse, R90, R48 ;  /* 0x0000005a4430723c */ /* 0x040fe20000041830 */
[----:B------:R-:W1:Y:S04]  /*106d0*/  LDSM.16.MT88.4 R88, [R226+0x1800] ;  /* 0x00180000e258783b */ /* 0x000e680000004200 */
[----:B------:R-:W-:Y:S03]  /*106e0*/  MUFU.EX2 R96, R140 ;  /* 0x0000008c00607308 */ /* 0x000fe60000000800 */
[-C--:B---3--:R-:W-:Y:S04]  /*106f0*/  HMMA.16816.F32.BF16 R52, R68, R80.reuse, R52 ;  /* 0x000000504434723c */ /* 0x088fe80000041834 */
[----:B--2---:R-:W-:Y:S03]  /*10700*/  F2FP.BF16.PACK_AB R187, R100, R104 ;  /* 0x0000006864bb723e */ /* 0x004fe600000010ff */
[----:B------:R-:W2:Y:S01]  /*10710*/  MUFU.EX2 R97, R141 ;  /* 0x0000008d00617308 */ /* 0x000ea20000000800 */
        /* <DEDUP_REMOVED lines=10> */
[-C--:B----4-:R-:W-:Y:S05]  /*107c0*/  HMMA.16816.F32.BF16 R4, R72, R76.reuse, R4 ;  /* 0x0000004c4804723c */ /* 0x090fea0000041804 */
[----:B------:R-:W-:Y:S02]  /*107d0*/  F2FP.BF16.PACK_AB R69, R222, R220 ;  /* 0x000000dcde45723e */ /* 0x000fe400000010ff */
[----:B------:R-:W-:Y:S02]  /*107e0*/  F2FP.BF16.PACK_AB R71, R248, R123 ;  /* 0x0000007bf847723e */ /* 0x000fe400000010ff */
[----:B--2---:R-:W-:Y:S05]  /*107f0*/  F2FP.BF16.PACK_AB R124, R96, R97 ;  /* 0x00000061607c723e */ /* 0x004fea00000010ff */
[C---:B------:R-:W-:Y:S08]  /*10800*/  HMMA.16816.F32.BF16 R8, R68.reuse, R76, R8 ;  /* 0x0000004c4408723c */ /* 0x040ff00000041808 */
[-C--:B------:R-:W-:Y:S08]  /*10810*/  HMMA.16816.F32.BF16 R12, R68, R78.reuse, R12 ;  /* 0x0000004e440c723c */ /* 0x080ff0000004180c */
[C---:B------:R-:W-:Y:S01]  /*10820*/  HMMA.16816.F32.BF16 R16, R72.reuse, R78, R16 ;  /* 0x0000004e4810723c */ /* 0x040fe20000041810 */
[----:B------:R-:W2:Y:S07]  /*10830*/  LDSM.16.MT88.4 R76, [R225+0x2000] ;  /* 0x00200000e14c783b */ /* 0x000eae0000004200 */
[-C--:B-----5:R-:W-:Y:S08]  /*10840*/  HMMA.16816.F32.BF16 R20, R72, R84.reuse, R20 ;  /* 0x000000544814723c */ /* 0x0a0ff00000041814 */
[C---:B------:R-:W-:Y:S08]  /*10850*/  HMMA.16816.F32.BF16 R24, R68.reuse, R84, R24 ;  /* 0x000000544418723c */ /* 0x040ff00000041818 */
[-C--:B------:R-:W-:Y:S08]  /*10860*/  HMMA.16816.F32.BF16 R28, R68, R86.reuse, R28 ;  /* 0x00000056441c723c */ /* 0x080ff0000004181c */
[C---:B------:R-:W-:Y:S01]  /*10870*/  HMMA.16816.F32.BF16 R32, R72.reuse, R86, R32 ;  /* 0x000000564820723c */ /* 0x040fe20000041820 */
[----:B------:R-:W4:Y:S07]  /*10880*/  LDSM.16.MT88.4 R84, [R229+0x2000] ;  /* 0x00200000e554783b */ /* 0x000f2e0000004200 */
[-C--:B-1----:R-:W-:Y:S08]  /*10890*/  HMMA.16816.F32.BF16 R36, R72, R88.reuse, R36 ;  /* 0x000000584824723c */ /* 0x082ff00000041824 */
[C---:B------:R-:W-:Y:S08]  /*108a0*/  HMMA.16816.F32.BF16 R40, R68.reuse, R88, R40 ;  /* 0x000000584428723c */ /* 0x040ff00000041828 */
[-C--:B------:R-:W-:Y:S08]  /*108b0*/  HMMA.16816.F32.BF16 R44, R68, R90.reuse, R44 ;  /* 0x0000005a442c723c */ /* 0x080ff0000004182c */
[C---:B------:R-:W-:Y:S01]  /*108c0*/  HMMA.16816.F32.BF16 R48, R72.reuse, R90, R48 ;  /* 0x0000005a4830723c */ /* 0x040fe20000041830 */
[----:B------:R-:W1:Y:S07]  /*108d0*/  LDSM.16.MT88.4 R88, [R226+0x2000] ;  /* 0x00200000e258783b */ /* 0x000e6e0000004200 */
        /* <DEDUP_REMOVED lines=11> */
[-C--:B--2---:R-:W-:Y:S05]  /*10990*/  HMMA.16816.F32.BF16 R4, R68, R76.reuse, R4 ;  /* 0x0000004c4404723c */ /* 0x084fea0000041804 */
[----:B------:R-:W-:Y:S02]  /*109a0*/  F2FP.BF16.PACK_AB R73, R109, R110 ;  /* 0x0000006e6d49723e */ /* 0x000fe400000010ff */
[----:B------:R-:W-:Y:S07]  /*109b0*/  F2FP.BF16.PACK_AB R75, R107, R108 ;  /* 0x0000006c6b4b723e */ /* 0x000fee00000010ff */
        /* <DEDUP_REMOVED lines=28> */
[C---:B------:R-:W-:Y:S01]  /*10b80*/  HMMA.16816.F32.BF16 R8, R68.reuse, R76, R8 ;  /* 0x0000004c4408723c */ /* 0x040fe20000041808 */
[----:B------:R-:W-:Y:S07]  /*10b90*/  MUFU.EX2 R76, R152 ;  /* 0x00000098004c7308 */ /* 0x000fee0000000800 */
[-C--:B------:R-:W-:Y:S03]  /*10ba0*/  HMMA.16816.F32.BF16 R12, R68, R78.reuse, R12 ;  /* 0x0000004e440c723c */ /* 0x080fe6000004180c */
[----:B------:R-:W2:Y:S05]  /*10bb0*/  MUFU.EX2 R77, R153 ;  /* 0x00000099004d7308 */ /* 0x000eaa0000000800 */
[C---:B------:R-:W-:Y:S05]  /*10bc0*/  HMMA.16816.F32.BF16 R16, R72.reuse, R78, R16 ;  /* 0x0000004e4810723c */ /* 0x040fea0000041810 */
[----:B------:R-:W-:Y:S03]  /*10bd0*/  MUFU.EX2 R79, R149 ;  /* 0x00000095004f7308 */ /* 0x000fe60000000800 */
[-C--:B----4-:R-:W-:Y:S07]  /*10be0*/  HMMA.16816.F32.BF16 R20, R72, R84.reuse, R20 ;  /* 0x000000544814723c */ /* 0x090fee0000041814 */
[----:B------:R-:W4:Y:S01]  /*10bf0*/  MUFU.EX2 R78, R148 ;  /* 0x00000094004e7308 */ /* 0x000f220000000800 */
[C---:B------:R-:W-:Y:S04]  /*10c00*/  HMMA.16816.F32.BF16 R24, R68.reuse, R84, R24 ;  /* 0x000000544418723c */ /* 0x040fe80000041818 */
[----:B--2---:R-:W-:Y:S04]  /*10c10*/  F2FP.BF16.PACK_AB R127, R76, R77 ;  /* 0x0000004d4c7f723e */ /* 0x004fe800000010ff */
[-C--:B------:R-:W-:Y:S01]  /*10c20*/  HMMA.16816.F32.BF16 R28, R68, R86.reuse, R28 ;  /* 0x00000056441c723c */ /* 0x080fe2000004181c */
[----:B------:R-:W2:Y:S07]  /*10c30*/  MUFU.EX2 R84, R144 ;  /* 0x0000009000547308 */ /* 0x000eae0000000800 */
[C---:B------:R-:W-:Y:S04]  /*10c40*/  HMMA.16816.F32.BF16 R32, R72.reuse, R86, R32 ;  /* 0x000000564820723c */ /* 0x040fe80000041820 */
[----:B----4-:R-:W-:Y:S04]  /*10c50*/  F2FP.BF16.PACK_AB R125, R78, R79 ;  /* 0x0000004f4e7d723e */ /* 0x010fe800000010ff */
[-C--:B-1----:R-:W-:Y:S08]  /*10c60*/  HMMA.16816.F32.BF16 R36, R72, R88.reuse, R36 ;  /* 0x000000584824723c */ /* 0x082ff00000041824 */
[C---:B------:R-:W-:Y:S04]  /*10c70*/  HMMA.16816.F32.BF16 R40, R68.reuse, R88, R40 ;  /* 0x000000584428723c */ /* 0x040fe80000041828 */
[----:B--2---:R-:W-:Y:S04]  /*10c80*/  F2FP.BF16.PACK_AB R126, R84, R95 ;  /* 0x0000005f547e723e */ /* 0x004fe800000010ff */
        /* <DEDUP_REMOVED lines=21> */
[----:B------:R-:W-:Y:S01]  /*10de0*/  MOV R122, R117 ;  /* 0x00000075007a7202 */ /* 0x000fe20000000f00 */
[----:B------:R-:W-:Y:S01]  /*10df0*/  FADD.FTZ R2, R121, R2 ;  /* 0x0000000279027221 */ /* 0x000fe20000010000 */
[----:B------:R-:W-:Y:S01]  /*10e00*/  MOV R121, R118 ;  /* 0x0000007600797202 */ /* 0x000fe20000000f00 */
[C---:B------:R-:W-:Y:S04]  /*10e10*/  HMMA.16816.F32.BF16 R144, R124.reuse, R168, R24 ;  /* 0x000000a87c90723c */ /* 0x040fe80000041818 */
[----:B------:R-:W-:Y:S02]  /*10e20*/  FADD.FTZ R0, R136, R0 ;  /* 0x0000000088007221 */ /* 0x000fe40000010000 */
[----:B------:R-:W-:Y:S02]  /*10e30*/  FADD.FTZ R2, R220, R2 ;  /* 0x00000002dc027221 */ /* 0x000fe40000010000 */
        /* <DEDUP_REMOVED lines=39> */
[----:B------:R-:W-:Y:S01]  /*110b0*/  FADD.FTZ R2, R77, R0 ;  /* 0x000000004d027221 */ /* 0x000fe20000010000 */
[C---:B------:R-:W-:Y:S01]  /*110c0*/  IADD3 R0, R245.reuse, -0x1, RZ ;  /* 0xfffffffff5007810 */ /* 0x040fe20007ffe0ff */
[----:B------:R-:W-:Y:S02]  /*110d0*/  FADD.FTZ R3, R84, R3 ;  /* 0x0000000354037221 */ /* 0x000fe40000010000 */
[----:B------:R-:W-:Y:S02]  /*110e0*/  FADD.FTZ R2, R76, R2 ;  /* 0x000000024c027221 */ /* 0x000fe40000010000 */
[----:B------:R-:W-:Y:S01]  /*110f0*/  FADD.FTZ R4, R104, R4 ;  /* 0x0000000468047221 */ /* 0x000fe20000010000 */
[----:B------:R1:W-:Y:S03]  /*11100*/  STL [R1+0xc], R3 ;  /* 0x00000c0301007387 */ /* 0x0003e60000100800 */
[----:B------:R-:W-:Y:S01]  /*11110*/  FADD.FTZ R248, R100, R4 ;  /* 0x0000000464f87221 */ /* 0x000fe20000010000 */
[----:B------:R1:W-:Y:S01]  /*11120*/  STL [R1+0x10], R2 ;  /* 0x0000100201007387 */ /* 0x0003e20000100800 */
[----:B--2---:R-:W-:Y:S02]  /*11130*/  ISETP.GT.AND P0, PT, R245, R69, PT ;  /* 0x00000045f500720c */ /* 0x004fe40003f04270 */
[----:B------:R-:W-:Y:S11]  /*11140*/  MOV R245, R0 ;  /* 0x0000000000f57202 */ /* 0x000ff60000000f00 */
[----:B-1----:R-:W-:-:S05]  /*11150*/  @P0 BRA `(.L_x_3267) ;  /* 0xffffbc7000000947 */ /* 0x002fca000383ffff */
.L_x_3260:
[----:B------:R-:W-:Y:S05]  /*11160*/  BRA.DIV ~URZ, `(.L_x_3268) ;  /* 0x00006fd27f007947 */ /* 0x000fea000b800000 */
[----:B------:R-:W2:Y:S04]  /*11170*/  LDL R0, [R1] ;  /* 0x0000000001007983 */ /* 0x000ea80000100800 */
[----:B--2---:R1:W2:Y:S02]  /*11180*/  SHFL.BFLY PT, R4, R0, 0x2, 0x1f ;  /* 0x0c401f0000047f89 */ /* 0x0042a400000e0000 */
.L_x_3312:
[----:B-1----:R-:W3:Y:S02]  /*11190*/  LDL.LU R0, [R1] ;  /* 0x0000000001007983 */ /* 0x002ee40000300800 */
[----:B--23--:R-:W-:Y:S01]  /*111a0*/  FADD.FTZ R4, R4, R0 ;  /* 0x0000000004047221 */ /* 0x00cfe20000010000 */
[----:B------:R-:W-:Y:S05]  /*111b0*/  BRA.DIV ~URZ, `(.L_x_3269) ;  /* 0x00006fe27f007947 */ /* 0x000fea000b800000 */
[----:B------:R-:W2:Y:S04]  /*111c0*/  LDL.LU R0, [R1+0xc] ;  /* 0x00000c0001007983 */ /* 0x000ea80000300800 */
[----:B------:R-:W3:Y:S04]  /*111d0*/  LDL.LU R9, [R1+0x10] ;  /* 0x0000100001097983 */ /* 0x000ee80000300800 */
[----:B------:R-:W1:Y:S02]  /*111e0*/  SHFL.BFLY PT, R5, R248, 0x2, 0x1f ;  /* 0x0c401f00f8057f89 */ /* 0x000e6400000e0000 */
[----:B-1----:R-:W-:-:S05]  /*111f0*/  FADD.FTZ R5, R5, R248 ;  /* 0x000000f805057221 */ /* 0x002fca0000010000 */
[----:B------:R-:W1:Y:S02]  /*11200*/  SHFL.BFLY PT, R2, R5, 0x1, 0x1f ;  /* 0x0c201f0005027f89 */ /* 0x000e6400000e0000 */
[----:B-1----:R-:W-:Y:S02]  /*11210*/  FADD.FTZ R5, R5, R2 ;  /* 0x0000000205057221 */ /* 0x002fe40000010000 */
[----:B--2---:R-:W1:Y:S04]  /*11220*/  SHFL.BFLY PT, R6, R0, 0x2, 0x1f ;  /* 0x0c401f0000067f89 */ /* 0x004e6800000e0000 */
[----:B---3--:R-:W2:Y:S01]  /*11230*/  SHFL.BFLY PT, R7, R9, 0x2, 0x1f ;  /* 0x0c401f0009077f89 */ /* 0x008ea200000e0000 */
[----:B-1----:R-:W-:-:S03]  /*11240*/  FADD.FTZ R6, R6, R0 ;  /* 0x0000000006067221 */ /* 0x002fc60000010000 */
[----:B------:R-:W1:Y:S01]  /*11250*/  SHFL.BFLY PT, R0, R4, 0x1, 0x1f ;  /* 0x0c201f0004007f89 */ /* 0x000e6200000e0000 */
[----:B--2---:R-:W-:-:S03]  /*11260*/  FADD.FTZ R7, R7, R9 ;  /* 0x0000000907077221 */ /* 0x004fc60000010000 */
[----:B------:R-:W2:Y:S04]  /*11270*/  SHFL.BFLY PT, R3, R6, 0x1, 0x1f ;  /* 0x0c201f0006037f89 */ /* 0x000ea800000e0000 */
[----:B------:R3:W4:Y:S01]  /*11280*/  SHFL.BFLY PT, R8, R7, 0x1, 0x1f ;  /* 0x0c201f0007087f89 */ /* 0x00072200000e0000 */
[----:B-1----:R-:W-:Y:S02]  /*11290*/  FADD.FTZ R4, R4, R0 ;  /* 0x0000000004047221 */ /* 0x002fe40000010000 */
[----:B--2---:R-:W-:-:S03]  /*112a0*/  FADD.FTZ R6, R6, R3 ;  /* 0x0000000306067221 */ /* 0x004fc60000010000 */
.L_x_3313:
[----:B------:R-:W-:Y:S01]  /*112b0*/  FSETP.NE.FTZ.AND P3, PT, R4, RZ, PT ;  /* 0x000000ff0400720b */ /* 0x000fe20003f75000 */
[----:B------:R-:W-:Y:S01]  /*112c0*/  CS2R R2, SRZ ;  /* 0x0000000000027805 */ /* 0x000fe2000001ff00 */
[----:B------:R-:W-:Y:S02]  /*112d0*/  FSETP.NE.FTZ.AND P1, PT, R6, RZ, PT ;  /* 0x000000ff0600720b */ /* 0x000fe40003f35000 */
[----:B------:R-:W-:-:S02]  /*112e0*/  FSETP.NE.FTZ.AND P2, PT, R5, RZ, PT ;  /* 0x000000ff0500720b */ /* 0x000fc40003f55000 */
[----:B------:R-:W-:Y:S02]  /*112f0*/  MOV R0, RZ ;  /* 0x000000ff00007202 */ /* 0x000fe40000000f00 */
[----:B------:R-:W-:Y:S02]  /*11300*/  MOV R23, 0xff800000 ;  /* 0xff80000000177802 */ /* 0x000fe40000000f00 */
[----:B------:R-:W-:Y:S02]  /*11310*/  MOV R21, 0xff800000 ;  /* 0xff80000000157802 */ /* 0x000fe40000000f00 */
[----:B------:R-:W-:Y:S01]  /*11320*/  MOV R22, 0xff800000 ;  /* 0xff80000000167802 */ /* 0x000fe20000000f00 */
[----:B------:R-:W1:Y:S01]  /*11330*/  @P3 MUFU.RCP R0, R4 ;  /* 0x0000000400003308 */ /* 0x000e620000001000 */
[----:B------:R-:W-:-:S07]  /*11340*/  MOV R20, 0xff800000 ;  /* 0xff80000000147802 */ /* 0x000fce0000000f00 */
[----:B------:R2:W-:Y:S08]  /*11350*/  @P3 MUFU.LG2 R9, R4 ;  /* 0x0000000400093308 */ /* 0x0005f00000000c00 */
[----:B------:R-:W5:Y:S01]  /*11360*/  @P1 MUFU.RCP R2, R6 ;  /* 0x0000000600021308 */ /* 0x000f620000001000 */
[C---:B-1----:R-:W-:Y:S02]  /*11370*/  FMUL.FTZ R156, R0.reuse, R156 ;  /* 0x0000009c009c7220 */ /* 0x042fe40000410000 */
[----:B------:R-:W-:-:S02]  /*11380*/  FMUL.FTZ R157, R0, R157 ;  /* 0x0000009d009d7220 */ /* 0x000fc40000410000 */
[C---:B------:R-:W-:Y:S02]  /*11390*/  FMUL.FTZ R160, R0.reuse, R160 ;  /* 0x000000a000a07220 */ /* 0x040fe40000410000 */
[----:B------:R-:W-:Y:S01]  /*113a0*/  FMUL.FTZ R161, R0, R161 ;  /* 0x000000a100a17220 */ /* 0x000fe20000410000 */
[----:B------:R-:W1:Y:S01]  /*113b0*/  @P2 MUFU.RCP R3, R5 ;  /* 0x0000000500032308 */ /* 0x000e620000001000 */
[----:B--2-4-:R-:W-:Y:S01]  /*113c0*/  FADD.FTZ R4, R8, R7 ;  /* 0x0000000708047221 */ /* 0x014fe20000010000 */
[----:B---3--:R-:W-:Y:S01]  /*113d0*/  @P3 MOV R7, 0x3f317218 ;  /* 0x3f31721800073802 */ /* 0x008fe20000000f00 */
[C---:B------:R-:W-:Y:S02]  /*113e0*/  FMUL.FTZ R164, R0.reuse, R164 ;  /* 0x000000a400a47220 */ /* 0x040fe40000410000 */
[----:B------:R-:W-:Y:S01]  /*113f0*/  FMUL.FTZ R165, R0, R165 ;  /* 0x000000a500a57220 */ /* 0x000fe20000410000 */
[----:B------:R-:W-:Y:S01]  /*11400*/  FSETP.NE.FTZ.AND P0, PT, R4, RZ, PT ;  /* 0x000000ff0400720b */ /* 0x000fe20003f15000 */
[C---:B------:R-:W-:Y:S01]  /*11410*/  FMUL.FTZ R168, R0.reuse, R168 ;  /* 0x000000a800a87220 */ /* 0x040fe20000410000 */
[----:B------:R-:W2:Y:S01]  /*11420*/  @P1 MUFU.LG2 R6, R6 ;  /* 0x0000000600061308 */ /* 0x000ea20000000c00 */
[----:B------:R-:W-:-:S02]  /*11430*/  FMUL.FTZ R169, R0, R169 ;  /* 0x000000a900a97220 */ /* 0x000fc40000410000 */
[C---:B------:R-:W-:Y:S02]  /*11440*/  FMUL.FTZ R172, R0.reuse, R172 ;  /* 0x000000ac00ac7220 */ /* 0x040fe40000410000 */
[C---:B------:R-:W-:Y:S02]  /*11450*/  FMUL.FTZ R173, R0.reuse, R173 ;  /* 0x000000ad00ad7220 */ /* 0x040fe40000410000 */
[C---:B------:R-:W-:Y:S01]  /*11460*/  FMUL.FTZ R176, R0.reuse, R176 ;  /* 0x000000b000b07220 */ /* 0x040fe20000410000 */
[----:B------:R3:W4:Y:S01]  /*11470*/  @P2 MUFU.LG2 R8, R5 ;  /* 0x0000000500082308 */ /* 0x0007220000000c00 */
[C---:B------:R-:W-:Y:S02]  /*11480*/  FMUL.FTZ R177, R0.reuse, R177 ;  /* 0x000000b100b17220 */ /* 0x040fe40000410000 */
[C---:B------:R-:W-:Y:S02]  /*11490*/  FMUL.FTZ R180, R0.reuse, R180 ;  /* 0x000000b400b47220 */ /* 0x040fe40000410000 */
[----:B------:R-:W-:-:S02]  /*114a0*/  FMUL.FTZ R181, R0, R181 ;  /* 0x000000b500b57220 */ /* 0x000fc40000410000 */
[C---:B------:R-:W-:Y:S02]  /*114b0*/  FMUL.FTZ R184, R0.reuse, R184 ;  /* 0x000000b800b87220 */ /* 0x040fe40000410000 */
[----:B------:R-:W-:Y:S01]  /*114c0*/  FMUL.FTZ R185, R0, R185 ;  /* 0x000000b900b97220 */ /* 0x000fe20000410000 */
[----:B------:R-:W-:Y:S01]  /*114d0*/  MOV R0, RZ ;  /* 0x000000ff00007202 */ /* 0x000fe20000000f00 */
[C---:B-----5:R-:W-:Y:S02]  /*114e0*/  FMUL.FTZ R152, R2.reuse, R152 ;  /* 0x0000009802987220 */ /* 0x060fe40000410000 */
[C---:B------:R-:W-:Y:S02]  /*114f0*/  FMUL.FTZ R153, R2.reuse, R153 ;  /* 0x0000009902997220 */ /* 0x040fe40000410000 */
[C---:B------:R-:W-:Y:S01]  /*11500*/  FMUL.FTZ R148, R2.reuse, R148 ;  /* 0x0000009402947220 */ /* 0x040fe20000410000 */
[----:B------:R-:W-:Y:S01]  /*11510*/  @P0 MUFU.RCP R0, R4 ;  /* 0x0000000400000308 */ /* 0x000fe20000001000 */
[C---:B------:R-:W-:Y:S01]  /*11520*/  FMUL.FTZ R149, R2.reuse, R149 ;  /* 0x0000009502957220 */ /* 0x040fe20000410000 */
[----:B---3--:R-:W-:Y:S01]  /*11530*/  @P2 MOV R5, 0x3f317218 ;  /* 0x3f31721800052802 */ /* 0x008fe20000000f00 */
        /* <DEDUP_REMOVED lines=12> */
[C---:B-1----:R-:W-:Y:S01]  /*11600*/  FMUL.FTZ R158, R3.reuse, R158 ;  /* 0x0000009e039e7220 */ /* 0x042fe20000410000 */
[----:B------:R1:W3:Y:S01]  /*11610*/  @P0 MUFU.LG2 R2, R4 ;  /* 0x0000000400020308 */ /* 0x0002e20000000c00 */
        /* <DEDUP_REMOVED lines=8> */
[----:B-1----:R-:W-:Y:S01]  /*116a0*/  MOV R4, 0x1 ;  /* 0x0000000100047802 */ /* 0x002fe20000000f00 */
        /* <DEDUP_REMOVED lines=8> */
[----:B--2---:R-:W-:Y:S02]  /*11730*/  @P1 FMUL.FTZ R6, R6, 0.69314718246459960938 ;  /* 0x3f31721806061820 */ /* 0x004fe40000410000 */
[----:B------:R-:W-:Y:S02]  /*11740*/  @P3 FMUL.FTZ R9, R9, 0.69314718246459960938 ;  /* 0x3f31721809093820 */ /* 0x000fe40000410000 */
[----:B------:R-:W-:Y:S02]  /*11750*/  @P1 FMUL.FTZ R3, R3, c[0x0][0x2d0] ;  /* 0x0000b40003031a20 */ /* 0x000fe40000410000 */
[----:B------:R-:W-:-:S02]  /*11760*/  @P3 FMUL.FTZ R7, R7, c[0x0][0x2d0] ;  /* 0x0000b40007073a20 */ /* 0x000fc40000410000 */
[----:B------:R-:W-:Y:S01]  /*11770*/  @P1 FFMA.FTZ R23, R3, R117, R6 ;  /* 0x0000007503171223 */ /* 0x000fe20000010006 */
[----:B------:R-:W-:Y:S01]  /*11780*/  @P0 MOV R3, 0x3f317218 ;  /* 0x3f31721800030802 */ /* 0x000fe20000000f00 */
[----:B----4-:R-:W-:Y:S02]  /*11790*/  @P2 FMUL.FTZ R8, R8, 0.69314718246459960938 ;  /* 0x3f31721808082820 */ /* 0x010fe40000410000 */
[----:B------:R-:W-:Y:S02]  /*117a0*/  @P2 FMUL.FTZ R5, R5, c[0x0][0x2d0] ;  /* 0x0000b40005052a20 */ /* 0x000fe40000410000 */
[----:B---3--:R-:W-:Y:S02]  /*117b0*/  @P0 FMUL.FTZ R2, R2, 0.69314718246459960938 ;  /* 0x3f31721802020820 */ /* 0x008fe40000410000 */
[----:B------:R-:W-:Y:S02]  /*117c0*/  @P0 FMUL.FTZ R3, R3, c[0x0][0x2d0] ;  /* 0x0000b40003030a20 */ /* 0x000fe40000410000 */
        /* <DEDUP_REMOVED lines=16> */
[----:B------:R-:W-:Y:S01]  /*118d0*/  PRMT R0, R4, 0x7610, R0 ;  /* 0x0000761004007816 */ /* 0x000fe20000000000 */
[----:B------:R-:W-:Y:S02]  /*118e0*/  @P3 FFMA.FTZ R21, R7, R119, R9 ;  /* 0x0000007707153223 */ /* 0x000fe40000010009 */
[----:B------:R-:W-:Y:S02]  /*118f0*/  @P2 FFMA.FTZ R22, R5, R118, R8 ;  /* 0x0000007605162223 */ /* 0x000fe40000010008 */
[----:B------:R-:W-:-:S02]  /*11900*/  @P0 FFMA.FTZ R20, R3, R68, R2 ;  /* 0x0000004403140223 */ /* 0x000fc40000010002 */
.L_x_3213:
[----:B-1----:R1:W5:Y:S01]  /*11910*/  LDL R7, [R1+0x74] ;  /* 0x0000740001077983 */ /* 0x0023620000100800 */
[----:B------:R-:W-:Y:S03]  /*11920*/  BSSY B0, `(.L_x_3270) ;  /* 0x0000012000007945 */ /* 0x000fe60003800000 */
[----:B------:R-:W2:Y:S02]  /*11930*/  S2R R6, SR_TID.X ;  /* 0x0000000000067919 */ /* 0x000ea40000002100 */
        /* <DEDUP_REMOVED lines=16> */
.L_x_3271:
[----:B-1----:R-:W-:Y:S05]  /*11a40*/  BSYNC B0 ;  /* 0x0000000000007941 */ /* 0x002fea0003800000 */
.L_x_3270:
        /* <DEDUP_REMOVED lines=8> */
[----:B------:R-:W-:Y:S01]  /*11ad0*/  SHF.R.S32.HI R2, RZ, 0x1f, R6 ;  /* 0x0000001fff027819 */ /* 0x000fe20000011406 */
[----:B------:R-:W-:Y:S02]  /*11ae0*/  IMAD.MOV.U32 R249, RZ, RZ, RZ ;  /* 0x000000fffff97224 */ /* 0x000fe400078e00ff */
[----:B------:R-:W-:Y:S01]  /*11af0*/  IMAD.MOV.U32 R3, RZ, RZ, 0x1f ;  /* 0x0000001fff037424 */ /* 0x000fe200078e00ff */
[----:B------:R-:W-:-:S04]  /*11b00*/  LEA.HI R2, R2, R6, RZ, 0x7 ;  /* 0x0000000602027211 */ /* 0x000fc800078f38ff */
[----:B------:R-:W-:-:S05]  /*11b10*/  SHF.R.S32.HI R2, RZ, 0x7, R2 ;  /* 0x00000007ff027819 */ /* 0x000fca0000011402 */
[----:B------:R-:W-:Y:S01]  /*11b20*/  IMAD.MOV.U32 R247, RZ, RZ, R2 ;  /* 0x000000fffff77224 */ /* 0x000fe200078e0002 */
[----:B------:R-:W-:Y:S02]  /*11b30*/  MOV R2, 0x11b50 ;  /* 0x00011b5000027802 */ /* 0x000fe40000000f00 */
[----:B------:R-:W-:Y:S05]  /*11b40*/  CALL.REL.NOINC `($__internal_43_$__cuda_sm70_shflsync_idx_p) ;  /* 0x0000698000007944 */ /* 0x000fea0003c00000 */
.L_x_3274:
[----:B------:R-:W2:Y:S04]  /*11b50*/  LDL.LU R4, [R1+0x4c] ;  /* 0x00004c0001047983 */ /* 0x000ea80000300800 */
[----:B------:R-:W3:Y:S04]  /*11b60*/  LDL R8, [R1+0x98] ;  /* 0x0000980001087983 */ /* 0x000ee80000100800 */
[----:B------:R-:W4:Y:S04]  /*11b70*/  LDL.LU R13, [R1+0x48] ;  /* 0x00004800010d7983 */ /* 0x000f280000300800 */
[----:B------:R-:W3:Y:S04]  /*11b80*/  LDL.LU R16, [R1+0x50] ;  /* 0x0000500001107983 */ /* 0x000ee80000300800 */
[----:B------:R-:W3:Y:S01]  /*11b90*/  LDL.LU R15, [R1+0x70] ;  /* 0x00007000010f7983 */ /* 0x000ee20000300800 */
[----:B------:R-:W-:-:S03]  /*11ba0*/  MOV R3, 0x1 ;  /* 0x0000000100037802 */ /* 0x000fc60000000f00 */
[----:B------:R-:W3:Y:S01]  /*11bb0*/  LDL R14, [R1+0x9c] ;  /* 0x00009c00010e7983 */ /* 0x000ee20000100800 */
[----:B------:R-:W-:-:S03]  /*11bc0*/  ISETP.NE.AND P0, PT, R3, c[0x0][0x4e8], PT ;  /* 0x00013a0003007a0c */ /* 0x000fc60003f05270 */
[----:B------:R1:W5:Y:S04]  /*11bd0*/  LDL R40, [R1+0x94] ;  /* 0x0000940001287983 */ /* 0x0003680000100800 */
        /* <DEDUP_REMOVED lines=14> */
[----:B------:R1:W5:Y:S01]  /*11cc0*/  LDL R25, [R1+0x58] ;  /* 0x0000580001197983 */ /* 0x0003620000100800 */
[----:B------:R-:W-:-:S02]  /*11cd0*/  ULDC UR5, c[0x0][0x4e8] ;  /* 0x00013a0000057ab9 */ /* 0x000fc40000000800 */
[----:B------:R-:W-:Y:S02]  /*11ce0*/  ULDC UR4, c[0x0][0x388] ;  /* 0x0000e20000047ab9 */ /* 0x000fe40000000800 */
[----:B------:R-:W-:Y:S01]  /*11cf0*/  UIMAD UR4, UR5, UR4, URZ ;  /* 0x00000004050472a4 */ /* 0x000fe2000f8e023f */
[----:B------:R-:W-:Y:S01]  /*11d00*/  BSSY B0, `(.L_x_3275) ;  /* 0x000007f000007945 */ /* 0x000fe20003800000 */
[----:B--2---:R-:W-:Y:S01]  /*11d10*/  SHF.R.S32.HI R0, RZ, 0x1f, R4 ;  /* 0x0000001fff007819 */ /* 0x004fe20000011404 */
[----:B------:R-:W-:-:S04]  /*11d20*/  IMAD.WIDE.U32 R6, R4, c[0x0][0x4d0], RZ ;  /* 0x0001340004067a25 */ /* 0x000fc800078e00ff */
[C---:B------:R-:W-:Y:S02]  /*11d30*/  IMAD R2, R0.reuse, c[0x0][0x4d0], RZ ;  /* 0x0001340000027a24 */ /* 0x040fe400078e02ff */
[----:B------:R-:W-:Y:S02]  /*11d40*/  IMAD R0, R0, c[0x0][0x438], RZ ;  /* 0x00010e0000007a24 */ /* 0x000fe400078e02ff */
[C---:B------:R-:W-:Y:S02]  /*11d50*/  IMAD R2, R4.reuse, c[0x0][0x4d4], R2 ;  /* 0x0001350004027a24 */ /* 0x040fe400078e0202 */
[C---:B------:R-:W-:Y:S02]  /*11d60*/  IMAD R0, R4.reuse, c[0x0][0x43c], R0 ;  /* 0x00010f0004007a24 */ /* 0x040fe400078e0200 */
[----:B------:R-:W-:Y:S01]  /*11d70*/  IMAD.WIDE.U32 R4, R4, c[0x0][0x438], RZ ;  /* 0x00010e0004047a25 */ /* 0x000fe200078e00ff */
[----:B------:R-:W-:Y:S02]  /*11d80*/  IADD3 R7, R7, R2, RZ ;  /* 0x0000000207077210 */ /* 0x000fe40007ffe0ff */
[----:B----4-:R-:W-:Y:S01]  /*11d90*/  SHF.R.S32.HI R2, RZ, 0x1f, R13 ;  /* 0x0000001fff027819 */ /* 0x010fe2000001140d */
[----:B------:R-:W-:Y:S01]  /*11da0*/  IMAD.IADD R5, R5, 0x1, R0 ;  /* 0x0000000105057824 */ /* 0x000fe200078e0200 */
[----:B---3--:R-:W-:Y:S01]  /*11db0*/  IADD3 R0, R8, R15, RZ ;  /* 0x0000000f08007210 */ /* 0x008fe20007ffe0ff */
[----:B------:R-:W-:-:S04]  /*11dc0*/  IMAD.WIDE.U32 R6, R13, c[0x0][0x4d8], R6 ;  /* 0x000136000d067a25 */ /* 0x000fc800078e0006 */
[----:B------:R-:W-:-:S04]  /*11dd0*/  @P0 IMAD.HI.U32 R10, R0, c[0x0][0x4ec], RZ ;  /* 0x00013b00000a0a27 */ /* 0x000fc800078e00ff */
[C---:B------:R-:W-:Y:S02]  /*11de0*/  IMAD R9, R2.reuse, c[0x0][0x4d8], RZ ;  /* 0x0001360002097a24 */ /* 0x040fe400078e02ff */
[----:B------:R-:W-:Y:S01]  /*11df0*/  IMAD R8, R2, c[0x0][0x440], RZ ;  /* 0x0001100002087a24 */ /* 0x000fe200078e02ff */
[----:B------:R-:W-:Y:S01]  /*11e00*/  MOV R2, R0 ;  /* 0x0000000000027202 */ /* 0x000fe20000000f00 */
[----:B------:R-:W-:Y:S01]  /*11e10*/  IMAD.MOV.U32 R3, RZ, RZ, R0 ;  /* 0x000000ffff037224 */ /* 0x000fe200078e0000 */
[----:B------:R-:W-:Y:S01]  /*11e20*/  @P0 SHF.R.U32.HI R3, RZ, c[0x0][0x4f0], R10 ;  /* 0x00013c00ff030a19 */ /* 0x000fe2000001160a */
[C---:B------:R-:W-:Y:S02]  /*11e30*/  IMAD R11, R13.reuse, c[0x0][0x4dc], R9 ;  /* 0x000137000d0b7a24 */ /* 0x040fe400078e0209 */
[----:B------:R-:W-:Y:S01]  /*11e40*/  IMAD R12, R13, c[0x0][0x444], R8 ;  /* 0x000111000d0c7a24 */ /* 0x000fe200078e0208 */
[----:B------:R-:W-:Y:S01]  /*11e50*/  SHF.R.S32.HI R8, RZ, 0x1f, R16 ;  /* 0x0000001fff087819 */ /* 0x000fe20000011410 */
[----:B------:R-:W-:-:S04]  /*11e60*/  @P0 IMAD.HI.U32 R9, R0, c[0x0][0x4ec], RZ ;  /* 0x00013b0000090a27 */ /* 0x000fc800078e00ff */
[----:B------:R-:W-:Y:S01]  /*11e70*/  IMAD.WIDE.U32 R4, R13, c[0x0][0x440], R4 ;  /* 0x000110000d047a25 */ /* 0x000fe200078e0004 */
[----:B------:R-:W-:-:S03]  /*11e80*/  @P0 SHF.R.U32.HI R2, RZ, c[0x0][0x4f0], R9 ;  /* 0x00013c00ff020a19 */ /* 0x000fc60000011609 */
[----:B------:R-:W-:Y:S02]  /*11e90*/  IMAD.MOV R10, RZ, RZ, -R3 ;  /* 0x000000ffff0a7224 */ /* 0x000fe400078e0a03 */
[C---:B------:R-:W-:Y:S01]  /*11ea0*/  IMAD R9, R8.reuse, c[0x0][0x4e0], RZ ;  /* 0x0001380008097a24 */ /* 0x040fe200078e02ff */
[----:B------:R-:W-:Y:S01]  /*11eb0*/  IADD3 R5, R5, R12, RZ ;  /* 0x0000000c05057210 */ /* 0x000fe20007ffe0ff */
[----:B------:R-:W-:Y:S02]  /*11ec0*/  IMAD.IADD R7, R7, 0x1, R11 ;  /* 0x0000000107077824 */ /* 0x000fe400078e020b */
[----:B------:R-:W-:Y:S02]  /*11ed0*/  IMAD R8, R8, c[0x0][0x448], RZ ;  /* 0x0001120008087a24 */ /* 0x000fe400078e02ff */
[----:B------:R-:W-:Y:S02]  /*11ee0*/  IMAD R10, R10, c[0x0][0x4e8], R0 ;  /* 0x00013a000a0a7a24 */ /* 0x000fe400078e0200 */
[C---:B------:R-:W-:Y:S01]  /*11ef0*/  IMAD R12, R16.reuse, c[0x0][0x44c], R8 ;  /* 0x00011300100c7a24 */ /* 0x040fe200078e0208 */
[----:B------:R-:W-:Y:S01]  /*11f00*/  SHF.R.S32.HI R8, RZ, 0x1f, R2 ;  /* 0x0000001fff087819 */ /* 0x000fe20000011402 */
[----:B------:R-:W-:-:S04]  /*11f10*/  IMAD.WIDE.U32 R6, R16, c[0x0][0x4e0], R6 ;  /* 0x0001380010067a25 */ /* 0x000fc800078e0006 */
[C---:B------:R-:W-:Y:S01]  /*11f20*/  IMAD R13, R16.reuse, c[0x0][0x4e4], R9 ;  /* 0x00013900100d7a24 */ /* 0x040fe200078e0209 */
[----:B------:R-:W-:Y:S01]  /*11f30*/  SHF.R.S32.HI R9, RZ, 0x1f, R10 ;  /* 0x0000001fff097819 */ /* 0x000fe2000001140a */
[----:B------:R-:W-:Y:S01]  /*11f40*/  IMAD.WIDE.U32 R4, R16, c[0x0][0x448], R4 ;  /* 0x0001120010047a25 */ /* 0x000fe200078e0004 */
[----:B------:R-:W-:Y:S02]  /*11f50*/  SHF.R.S32.HI R11, RZ, 0x1f, R3 ;  /* 0x0000001fff0b7819 */ /* 0x000fe40000011403 */
[----:B------:R-:W-:Y:S01]  /*11f60*/  IADD3 R6, P0, R3, R6, RZ ;  /* 0x0000000603067210 */ /* 0x000fe20007f1e0ff */
[----:B------:R-:W-:Y:S01]  /*11f70*/  IMAD R3, R8, c[0x0][0x430], RZ ;  /* 0x00010c0008037a24 */ /* 0x000fe200078e02ff */
[----:B------:R-:W-:Y:S01]  /*11f80*/  IADD3 R5, R5, R12, RZ ;  /* 0x0000000c05057210 */ /* 0x000fe20007ffe0ff */
[----:B------:R-:W-:Y:S01]  /*11f90*/  IMAD R8, R9, c[0x0][0x4c8], RZ ;  /* 0x0001320009087a24 */ /* 0x000fe200078e02ff */
[----:B------:R-:W-:Y:S01]  /*11fa0*/  IADD3.X R7, R11, R7, R13, P0, !PT ;  /* 0x000000070b077210 */ /* 0x000fe200007fe40d */
[----:B------:R-:W-:-:S02]  /*11fb0*/  IMAD R11, R2, c[0x0][0x434], R3 ;  /* 0x00010d00020b7a24 */ /* 0x000fc400078e0203 */
[----:B------:R-:W-:Y:S02]  /*11fc0*/  IMAD R12, R10, c[0x0][0x4cc], R8 ;  /* 0x000133000a0c7a24 */ /* 0x000fe400078e0208 */
[----:B------:R-:W-:-:S04]  /*11fd0*/  IMAD.WIDE.U32 R8, R2, c[0x0][0x430], R4 ;  /* 0x00010c0002087a25 */ /* 0x000fc800078e0004 */
[----:B------:R-:W-:Y:S01]  /*11fe0*/  IMAD.WIDE.U32 R4, R10, c[0x0][0x4c8], R6 ;  /* 0x000132000a047a25 */ /* 0x000fe200078e0006 */
[----:B------:R-:W-:-:S03]  /*11ff0*/  IADD3 R7, R9, R11, RZ ;  /* 0x0000000b09077210 */ /* 0x000fc60007ffe0ff */
[----:B------:R-:W-:Y:S02]  /*12000*/  IMAD.MOV R3, RZ, RZ, -R2 ;  /* 0x000000ffff037224 */ /* 0x000fe400078e0a02 */
[----:B------:R-:W-:Y:S02]  /*12010*/  IMAD.IADD R9, R5, 0x1, R12 ;  /* 0x0000000105097824 */ /* 0x000fe400078e020c */
[----:B------:R-:W-:Y:S02]  /*12020*/  IMAD R5, R3, c[0x0][0x4e8], R0 ;  /* 0x00013a0003057a24 */ /* 0x000fe400078e0200 */
[----:B------:R-:W-:Y:S02]  /*12030*/  IMAD.IADD R3, R14, 0x1, R15 ;  /* 0x000000010e037824 */ /* 0x000fe400078e020f */
[----:B------:R-:W2:Y:S01]  /*12040*/  S2R R14, SR_TID.X ;  /* 0x00000000000e7919 */ /* 0x000ea20000002100 */
[----:B------:R-:W-:-:S04]  /*12050*/  LEA R2, P0, R4, c[0x0][0x4a8], 0x2 ;  /* 0x00012a0004027a11 */ /* 0x000fc800078010ff */
[----:B------:R-:W-:Y:S01]  /*12060*/  LEA.HI.X R0, R4, c[0x0][0x4ac], R9, 0x2, P0 ;  /* 0x00012b0004007a11 */ /* 0x000fe200000f1409 */
[----:B------:R-:W-:Y:S04]  /*12070*/  SHFL.IDX PT, R12, R2, RZ, 0x1c1f ;  /* 0x001c1fff020c7589 */ /* 0x000fe800000e0000 */
[----:B------:R-:W3:Y:S04]  /*12080*/  SHFL.IDX PT, R13, R0, RZ, 0x1c1f ;  /* 0x001c1fff000d7589 */ /* 0x000ee800000e0000 */
[----:B------:R-:W-:Y:S01]  /*12090*/  SHFL.IDX PT, R10, R2, 0x1, 0x1c1f ;  /* 0x003c1f00020a7f89 */ /* 0x000fe200000e0000 */
[----:B--2---:R-:W-:-:S04]  /*120a0*/  SHF.R.S32.HI R16, RZ, 0x1f, R14 ;  /* 0x0000001fff107819 */ /* 0x004fc8000001140e */
[----:B------:R-:W-:Y:S01]  /*120b0*/  LEA.HI R16, R16, R14, RZ, 0x5 ;  /* 0x0000000e10107211 */ /* 0x000fe200078f28ff */
[----:B------:R-:W2:Y:S03]  /*120c0*/  SHFL.IDX PT, R11, R0, 0x1, 0x1c1f ;  /* 0x003c1f00000b7f89 */ /* 0x000ea600000e0000 */
[----:B------:R-:W-:-:S04]  /*120d0*/  LOP3.LUT R16, R16, 0xffffffe0, RZ, 0xc0, !PT ;  /* 0xffffffe010107812 */ /* 0x000fc800078ec0ff */
[----:B------:R-:W-:Y:S02]  /*120e0*/  IADD3 R16, -R16, R14, RZ ;  /* 0x0000000e10107210 */ /* 0x000fe40007ffe1ff */
[C---:B------:R-:W-:Y:S02]  /*120f0*/  IADD3 R17, R3.reuse, 0x8, RZ ;  /* 0x0000000803117810 */ /* 0x040fe40007ffe0ff */
[----:B------:R-:W-:Y:S02]  /*12100*/  LOP3.LUT P1, RZ, R16, 0x3, RZ, 0xc0, !PT ;  /* 0x0000000310ff7812 */ /* 0x000fe4000782c0ff */
[----:B------:R-:W-:Y:S01]  /*12110*/  SHF.R.S32.HI R4, RZ, 0x1f, R5 ;  /* 0x0000001fff047819 */ /* 0x000fe20000011405 */
[----:B------:R-:W-:Y:S01]  /*12120*/  SHFL.IDX PT, R9, R0, 0x2, 0x1c1f ;  /* 0x005c1f0000097f89 */ /* 0x000fe200000e0000 */
[----:B------:R-:W-:Y:S02]  /*12130*/  MOV R6, R8 ;  /* 0x0000000800067202 */ /* 0x000fe40000000f00 */
[----:B------:R-:W-:Y:S01]  /*12140*/  ISETP.GE.OR P4, PT, R3, UR4, P1 ;  /* 0x0000000403007c0c */ /* 0x000fe20008f86670 */
[----:B------:R-:W4:Y:S01]  /*12150*/  SHFL.IDX PT, R8, R2, 0x2, 0x1c1f ;  /* 0x005c1f0002087f89 */ /* 0x000f2200000e0000 */
[----:B------:R-:W-:-:S03]  /*12160*/  ISETP.GE.OR P3, PT, R17, UR4, P1 ;  /* 0x0000000411007c0c */ /* 0x000fc60008f66670 */
[----:B------:R-:W-:Y:S04]  /*12170*/  SHFL.IDX PT, R14, R2, 0x3, 0x1c1f ;  /* 0x007c1f00020e7f89 */ /* 0x000fe800000e0000 */
[----:B------:R1:W4:Y:S01]  /*12180*/  SHFL.IDX PT, R15, R0, 0x3, 0x1c1f ;  /* 0x007c1f00000f7f89 */ /* 0x00032200000e0000 */
[----:B------:R-:W-:-:S03]  /*12190*/  IADD3 R16, R3, 0x40, RZ ;  /* 0x0000004003107810 */ /* 0x000fc60007ffe0ff */
[----:B---3--:R3:W-:Y:S01]  /*121a0*/  @!P4 ST.E [R12.64], R21 ;  /* 0x000000150c00c985 */ /* 0x0087e2000c101908 */
[----:B------:R-:W-:-:S03]  /*121b0*/  ISETP.GE.OR P2, PT, R16, UR4, P1 ;  /* 0x0000000410007c0c */ /* 0x000fc60008f46670 */
[----:B--2---:R3:W-:Y:S01]  /*121c0*/  @!P3 ST.E [R10.64], R22 ;  /* 0x000000160a00b985 */ /* 0x0047e2000c101908 */
[----:B------:R-:W-:Y:S01]  /*121d0*/  ISETP.GE.AND P3, PT, R3, UR4, PT ;  /* 0x0000000403007c0c */ /* 0x000fe2000bf66270 */
[----:B-1----:R-:W-:-:S04]  /*121e0*/  IMAD R0, R4, c[0x0][0x428], RZ ;  /* 0x00010a0004007a24 */ /* 0x002fc800078e02ff */
[C---:B------:R-:W-:Y:S02]  /*121f0*/  IMAD R0, R5.reuse, c[0x0][0x42c], R0 ;  /* 0x00010b0005007a24 */ /* 0x040fe400078e0200 */
[----:B------:R-:W-:Y:S01]  /*12200*/  IMAD.WIDE.U32 R4, R5, c[0x0][0x428], R6 ;  /* 0x00010a0005047a25 */ /* 0x000fe200078e0006 */
[----:B------:R-:W-:-:S04]  /*12210*/  IADD3 R6, R3, 0x48, RZ ;  /* 0x0000004803067810 */ /* 0x000fc80007ffe0ff */
[----:B------:R-:W-:Y:S01]  /*12220*/  ISETP.GE.OR P1, PT, R6, UR4, P1 ;  /* 0x0000000406007c0c */ /* 0x000fe20008f26670 */
[----:B------:R-:W-:Y:S01]  /*12230*/  IMAD.IADD R18, R5, 0x1, R0 ;  /* 0x0000000105127824 */ /* 0x000fe200078e0200 */
[C---:B------:R-:W-:Y:S01]  /*12240*/  LEA R19, P0, R4.reuse, c[0x0][0x400], 0x2 ;  /* 0x0001000004137a11 */ /* 0x040fe200078010ff */
[----:B----4-:R3:W-:Y:S03]  /*12250*/  @!P2 ST.E [R8.64], R23 ;  /* 0x000000170800a985 */ /* 0x0107e6000c101908 */
[----:B------:R-:W-:Y:S01]  /*12260*/  LEA.HI.X R18, R4, c[0x0][0x404], R18, 0x2, P0 ;  /* 0x0001010004127a11 */ /* 0x000fe200000f1412 */
[----:B------:R3:W1:Y:S01]  /*12270*/  SHFL.IDX PT, R0, R19, RZ, 0x1c1f ;  /* 0x001c1fff13007589 */ /* 0x00066200000e0000 */
[----:B------:R-:W-:Y:S02]  /*12280*/  ISETP.GE.AND P2, PT, R17, UR4, PT ;  /* 0x0000000411007c0c */ /* 0x000fe4000bf46270 */
[----:B------:R-:W-:Y:S01]  /*12290*/  ISETP.GE.AND P0, PT, R6, UR4, PT ;  /* 0x0000000406007c0c */ /* 0x000fe2000bf06270 */
[----:B------:R3:W2:Y:S04]  /*122a0*/  SHFL.IDX PT, R2, R18, RZ, 0x1c1f ;  /* 0x001c1fff12027589 */ /* 0x0006a800000e0000 */
[----:B------:R3:W-:Y:S01]  /*122b0*/  @!P1 ST.E [R14.64], R20 ;  /* 0x000000140e009985 */ /* 0x0007e2000c101908 */
[----:B------:R-:W-:Y:S01]  /*122c0*/  ISETP.GE.AND P1, PT, R16, UR4, PT ;  /* 0x0000000410007c0c */ /* 0x000fe2000bf26270 */
[----:B------:R-:W-:Y:S07]  /*122d0*/  @P3 BRA `(.L_x_3276) ;  /* 0x0000021000003947 */ /* 0x000fee0003800000 */
[----:B-----5:R-:W-:Y:S02]  /*122e0*/  ISETP.GE.AND P3, PT, R39, c[0x0][0x3c8], PT ;  /* 0x0000f20027007a0c */ /* 0x020fe40003f66270 */
[----:B------:R-:W-:-:S02]  /*122f0*/  ISETP.GE.AND P5, PT, R37, c[0x0][0x3c8], PT ;  /* 0x0000f20025007a0c */ /* 0x000fc40003fa6270 */
[----:B------:R-:W-:-:S09]  /*12300*/  ISETP.GE.AND P6, PT, R29, c[0x0][0x3c8], PT ;  /* 0x0000f2001d007a0c */ /* 0x000fd20003fc6270 */
[----:B-1----:R-:W-:-:S04]  /*12310*/  @!P3 LEA R4, P4, R39, R0, 0x2 ;  /* 0x000000002704b211 */ /* 0x002fc800078810ff */
[----:B--2---:R-:W-:Y:S02]  /*12320*/  @!P3 LEA.HI.X R5, R39, R2, R40, 0x2, P4 ;  /* 0x000000022705b211 */ /* 0x004fe400020f1428 */
[----:B------:R-:W-:-:S03]  /*12330*/  ISETP.GE.AND P4, PT, R35, c[0x0][0x3c8], PT ;  /* 0x0000f20023007a0c */ /* 0x000fc60003f86270 */
[----:B------:R1:W-:Y:S02]  /*12340*/  @!P3 ST.E.64 [R4.64], R156 ;  /* 0x0000009c0400b985 */ /* 0x0003e4000c101b08 */
[----:B-1----:R-:W-:-:S04]  /*12350*/  @!P5 LEA R4, P3, R37, R0, 0x2 ;  /* 0x000000002504d211 */ /* 0x002fc800078610ff */
[----:B------:R-:W-:Y:S02]  /*12360*/  @!P5 LEA.HI.X R5, R37, R2, R38, 0x2, P3 ;  /* 0x000000022505d211 */ /* 0x000fe400018f1426 */
        /* <DEDUP_REMOVED lines=9> */
[----:B------:R1:W-:Y:S01]  /*12400*/  @!P3 ST.E.64 [R4.64], R168 ;  /* 0x000000a80400b985 */ /* 0x0003e2000c101b08 */
[----:B---3--:R-:W-:-:S04]  /*12410*/  @!P5 LEA R10, P3, R31, R0, 0x2 ;  /* 0x000000001f0ad211 */ /* 0x008fc800078610ff */
[----:B------:R-:W-:Y:S02]  /*12420*/  @!P5 LEA.HI.X R11, R31, R2, R32, 0x2, P3 ;  /* 0x000000021f0bd211 */ /* 0x000fe400018f1420 */
[----:B------:R-:W-:Y:S02]  /*12430*/  ISETP.GE.AND P5, PT, R27, c[0x0][0x3c8], PT ;  /* 0x0000f2001b007a0c */ /* 0x000fe40003fa6270 */
[----:B------:R-:W-:-:S04]  /*12440*/  @!P6 LEA R8, P3, R29, R0, 0x2 ;  /* 0x000000001d08e211 */ /* 0x000fc800078610ff */
[----:B------:R-:W-:-:S07]  /*12450*/  @!P6 LEA.HI.X R9, R29, R2, R30, 0x2, P3 ;  /* 0x000000021d09e211 */ /* 0x000fce00018f141e */
[----:B------:R-:W-:-:S04]  /*12460*/  @!P5 LEA R6, P3, R27, R0, 0x2 ;  /* 0x000000001b06d211 */ /* 0x000fc800078610ff */
[----:B------:R-:W-:Y:S02]  /*12470*/  @!P5 LEA.HI.X R7, R27, R2, R28, 0x2, P3 ;  /* 0x000000021b07d211 */ /* 0x000fe400018f141c */
[----:B-1----:R-:W-:-:S04]  /*12480*/  @!P4 LEA R4, P3, R25, R0, 0x2 ;  /* 0x000000001904c211 */ /* 0x002fc800078610ff */
[----:B------:R-:W-:Y:S02]  /*12490*/  @!P4 LEA.HI.X R5, R25, R2, R26, 0x2, P3 ;  /* 0x000000021905c211 */ /* 0x000fe400018f141a */
[----:B------:R-:W-:-:S13]  /*124a0*/  ISETP.GE.AND P3, PT, R31, c[0x0][0x3c8], PT ;  /* 0x0000f2001f007a0c */ /* 0x000fda0003f66270 */
[----:B------:R1:W-:Y:S04]  /*124b0*/  @!P3 ST.E.64 [R10.64], R172 ;  /* 0x000000ac0a00b985 */ /* 0x0003e8000c101b08 */
[----:B------:R1:W-:Y:S04]  /*124c0*/  @!P6 ST.E.64 [R8.64], R176 ;  /* 0x000000b00800e985 */ /* 0x0003e8000c101b08 */
[----:B------:R1:W-:Y:S04]  /*124d0*/  @!P5 ST.E.64 [R6.64], R180 ;  /* 0x000000b40600d985 */ /* 0x0003e8000c101b08 */
[----:B------:R1:W-:Y:S02]  /*124e0*/  @!P4 ST.E.64 [R4.64], R184 ;  /* 0x000000b80400c985 */ /* 0x0003e4000c101b08 */
.L_x_3276:
[----:B------:R-:W-:Y:S05]  /*124f0*/  BSYNC B0 ;  /* 0x0000000000007941 */ /* 0x000fea0003800000 */
.L_x_3275:
[----:B--2---:R2:W4:Y:S01]  /*12500*/  SHFL.IDX PT, R2, R18, 0x1, 0x1c1f ;  /* 0x003c1f0012027f89 */ /* 0x00452200000e0000 */
[----:B------:R-:W-:Y:S03]  /*12510*/  BSSY B0, `(.L_x_3277) ;  /* 0x0000023000007945 */ /* 0x000fe60003800000 */
[----:B-1----:R2:W1:Y:S01]  /*12520*/  SHFL.IDX PT, R0, R19, 0x1, 0x1c1f ;  /* 0x003c1f0013007f89 */ /* 0x00246200000e0000 */
[----:B------:R-:W-:Y:S05]  /*12530*/  @P2 BRA `(.L_x_3278) ;  /* 0x0000020000002947 */ /* 0x000fea0003800000 */
[----:B-----5:R-:W-:Y:S02]  /*12540*/  ISETP.GE.AND P3, PT, R39, c[0x0][0x3c8], PT ;  /* 0x0000f20027007a0c */ /* 0x020fe40003f66270 */
[----:B------:R-:W-:-:S02]  /*12550*/  ISETP.GE.AND P5, PT, R37, c[0x0][0x3c8], PT ;  /* 0x0000f20025007a0c */ /* 0x000fc40003fa6270 */
[----:B------:R-:W-:-:S09]  /*12560*/  ISETP.GE.AND P2, PT, R35, c[0x0][0x3c8], PT ;  /* 0x0000f20023007a0c */ /* 0x000fd20003f46270 */
[----:B-1----:R-:W-:-:S04]  /*12570*/  @!P3 LEA R4, P4, R39, R0, 0x2 ;  /* 0x000000002704b211 */ /* 0x002fc800078810ff */
[----:B----4-:R-:W-:Y:S02]  /*12580*/  @!P3 LEA.HI.X R5, R39, R2, R40, 0x2, P4 ;  /* 0x000000022705b211 */ /* 0x010fe400020f1428 */
[----:B------:R-:W-:-:S03]  /*12590*/  @!P5 LEA R6, P4, R37, R0, 0x2 ;  /* 0x000000002506d211 */ /* 0x000fc600078810ff */
[----:B------:R1:W-:Y:S01]  /*125a0*/  @!P3 ST.E.64 [R4.64], R158 ;  /* 0x0000009e0400b985 */ /* 0x0003e2000c101b08 */
[----:B------:R-:W-:Y:S02]  /*125b0*/  ISETP.GE.AND P3, PT, R33, c[0x0][0x3c8], PT ;  /* 0x0000f20021007a0c */ /* 0x000fe40003f66270 */
[----:B------:R-:W-:-:S05]  /*125c0*/  @!P5 LEA.HI.X R7, R37, R2, R38, 0x2, P4 ;  /* 0x000000022507d211 */ /* 0x000fca00020f1426 */
[----:B------:R4:W-:Y:S01]  /*125d0*/  @!P5 ST.E.64 [R6.64], R162 ;  /* 0x000000a20600d985 */ /* 0x0009e2000c101b08 */
[----:B------:R-:W-:Y:S02]  /*125e0*/  ISETP.GE.AND P5, PT, R31, c[0x0][0x3c8], PT ;  /* 0x0000f2001f007a0c */ /* 0x000fe40003fa6270 */
[----:B-1----:R-:W-:-:S04]  /*125f0*/  @!P2 LEA R4, P4, R35, R0, 0x2 ;  /* 0x000000002304a211 */ /* 0x002fc800078810ff */
[----:B------:R-:W-:Y:S02]  /*12600*/  @!P2 LEA.HI.X R5, R35, R2, R36, 0x2, P4 ;  /* 0x000000022305a211 */ /* 0x000fe400020f1424 */
[----:B----4-:R-:W-:-:S03]  /*12610*/  @!P3 LEA R6, P4, R33, R0, 0x2 ;  /* 0x000000002106b211 */ /* 0x010fc600078810ff */
[----:B------:R1:W-:Y:S01]  /*12620*/  @!P2 ST.E.64 [R4.64], R166 ;  /* 0x000000a60400a985 */ /* 0x0003e2000c101b08 */
[----:B------:R-:W-:Y:S02]  /*12630*/  @!P3 LEA.HI.X R7, R33, R2, R34, 0x2, P4 ;  /* 0x000000022107b211 */ /* 0x000fe400020f1422 */
[----:B------:R-:W-:-:S03]  /*12640*/  ISETP.GE.AND P4, PT, R29, c[0x0][0x3c8], PT ;  /* 0x0000f2001d007a0c */ /* 0x000fc60003f86270 */
[----:B------:R4:W-:Y:S01]  /*12650*/  @!P3 ST.E.64 [R6.64], R170 ;  /* 0x000000aa0600b985 */ /* 0x0009e2000c101b08 */
[----:B------:R-:W-:Y:S02]  /*12660*/  ISETP.GE.AND P3, PT, R27, c[0x0][0x3c8], PT ;  /* 0x0000f2001b007a0c */ /* 0x000fe40003f66270 */
[----:B-1----:R-:W-:-:S04]  /*12670*/  @!P5 LEA R4, P2, R31, R0, 0x2 ;  /* 0x000000001f04d211 */ /* 0x002fc800078410ff */
[----:B------:R-:W-:Y:S02]  /*12680*/  @!P5 LEA.HI.X R5, R31, R2, R32, 0x2, P2 ;  /* 0x000000021f05d211 */ /* 0x000fe400010f1420 */
[----:B------:R-:W-:-:S03]  /*12690*/  ISETP.GE.AND P2, PT, R25, c[0x0][0x3c8], PT ;  /* 0x0000f20019007a0c */ /* 0x000fc60003f46270 */
[----:B------:R1:W-:Y:S01]  /*126a0*/  @!P5 ST.E.64 [R4.64], R174 ;  /* 0x000000ae0400d985 */ /* 0x0003e2000c101b08 */
[----:B---3--:R-:W-:-:S04]  /*126b0*/  @!P4 LEA R8, P5, R29, R0, 0x2 ;  /* 0x000000001d08c211 */ /* 0x008fc800078a10ff */
[----:B------:R-:W-:Y:S02]  /*126c0*/  @!P4 LEA.HI.X R9, R29, R2, R30, 0x2, P5 ;  /* 0x000000021d09c211 */ /* 0x000fe400028f141e */
[----:B----4-:R-:W-:-:S03]  /*126d0*/  @!P3 LEA R6, P5, R27, R0, 0x2 ;  /* 0x000000001b06b211 */ /* 0x010fc600078a10ff */
[----:B------:R3:W-:Y:S01]  /*126e0*/  @!P4 ST.E.64 [R8.64], R178 ;  /* 0x000000b20800c985 */ /* 0x0007e2000c101b08 */
[----:B------:R-:W-:-:S05]  /*126f0*/  @!P3 LEA.HI.X R7, R27, R2, R28, 0x2, P5 ;  /* 0x000000021b07b211 */ /* 0x000fca00028f141c */
[----:B------:R3:W-:Y:S01]  /*12700*/  @!P3 ST.E.64 [R6.64], R182 ;  /* 0x000000b60600b985 */ /* 0x0007e2000c101b08 */
[----:B-1----:R-:W-:-:S04]  /*12710*/  @!P2 LEA R4, P5, R25, R0, 0x2 ;  /* 0x000000001904a211 */ /* 0x002fc800078a10ff */
[----:B------:R-:W-:-:S05]  /*12720*/  @!P2 LEA.HI.X R5, R25, R2, R26, 0x2, P5 ;  /* 0x000000021905a211 */ /* 0x000fca00028f141a */
[----:B------:R3:W-:Y:S04]  /*12730*/  @!P2 ST.E.64 [R4.64], R186 ;  /* 0x000000ba0400a985 */ /* 0x0007e8000c101b08 */
.L_x_3278:
[----:B------:R-:W-:Y:S05]  /*12740*/  BSYNC B0 ;  /* 0x0000000000007941 */ /* 0x000fea0003800000 */
.L_x_3277:
[----:B----4-:R4:W2:Y:S01]  /*12750*/  SHFL.IDX PT, R2, R18, 0x2, 0x1c1f ;  /* 0x005c1f0012027f89 */ /* 0x0108a200000e0000 */
[----:B------:R-:W-:Y:S03]  /*12760*/  BSSY B0, `(.L_x_3279) ;  /* 0x0000023000007945 */ /* 0x000fe60003800000 */
[----:B-1----:R4:W1:Y:S01]  /*12770*/  SHFL.IDX PT, R0, R19, 0x2, 0x1c1f ;  /* 0x005c1f0013007f89 */ /* 0x00286200000e0000 */
[----:B------:R-:W-:Y:S05]  /*12780*/  @P1 BRA `(.L_x_3280) ;  /* 0x0000020000001947 */ /* 0x000fea0003800000 */
[----:B-----5:R-:W-:Y:S02]  /*12790*/  ISETP.GE.AND P3, PT, R39, c[0x0][0x3c8], PT ;  /* 0x0000f20027007a0c */ /* 0x020fe40003f66270 */
[----:B------:R-:W-:Y:S02]  /*127a0*/  ISETP.GE.AND P5, PT, R37, c[0x0][0x3c8], PT ;  /* 0x0000f20025007a0c */ /* 0x000fe40003fa6270 */
[----:B------:R-:W-:Y:S02]  /*127b0*/  ISETP.GE.AND P2, PT, R35, c[0x0][0x3c8], PT ;  /* 0x0000f20023007a0c */ /* 0x000fe40003f46270 */
[----:B------:R-:W-:-:S07]  /*127c0*/  ISETP.GE.AND P1, PT, R33, c[0x0][0x3c8], PT ;  /* 0x0000f20021007a0c */ /* 0x000fce0003f26270 */
[----:B-1-3--:R-:W-:-:S04]  /*127d0*/  @!P3 LEA R4, P4, R39, R0, 0x2 ;  /* 0x000000002704b211 */ /* 0x00afc800078810ff */
[----:B--2---:R-:W-:Y:S02]  /*127e0*/  @!P3 LEA.HI.X R5, R39, R2, R40, 0x2, P4 ;  /* 0x000000022705b211 */ /* 0x004fe400020f1428 */
        /* <DEDUP_REMOVED lines=16> */
[----:B--2---:R-:W-:-:S03]  /*128f0*/  @!P3 LEA R8, P5, R29, R0, 0x2 ;  /* 0x000000001d08b211 */ /* 0x004fc600078a10ff */
[----:B------:R2:W-:Y:S01]  /*12900*/  @!P4 ST.E.64 [R10.64], R136 ;  /* 0x000000880a00c985 */ /* 0x0005e2000c101b08 */
[----:B------:R-:W-:Y:S02]  /*12910*/  @!P3 LEA.HI.X R9, R29, R2, R30, 0x2, P5 ;  /* 0x000000021d09b211 */ /* 0x000fe400028f141e */
[----:B---3--:R-:W-:-:S03]  /*12920*/  @!P2 LEA R6, P5, R27, R0, 0x2 ;  /* 0x000000001b06a211 */ /* 0x008fc600078a10ff */
[----:B------:R2:W-:Y:S01]  /*12930*/  @!P3 ST.E.64 [R8.64], R132 ;  /* 0x000000840800b985 */ /* 0x0005e2000c101b08 */
[----:B------:R-:W-:-:S05]  /*12940*/  @!P2 LEA.HI.X R7, R27, R2, R28, 0x2, P5 ;  /* 0x000000021b07a211 */ /* 0x000fca00028f141c */
[----:B------:R2:W-:Y:S01]  /*12950*/  @!P2 ST.E.64 [R6.64], R128 ;  /* 0x000000800600a985 */ /* 0x0005e2000c101b08 */
[----:B-1----:R-:W-:-:S04]  /*12960*/  @!P1 LEA R4, P5, R25, R0, 0x2 ;  /* 0x0000000019049211 */ /* 0x002fc800078a10ff */
[----:B------:R-:W-:-:S05]  /*12970*/  @!P1 LEA.HI.X R5, R25, R2, R26, 0x2, P5 ;  /* 0x0000000219059211 */ /* 0x000fca00028f141a */
[----:B------:R2:W-:Y:S04]  /*12980*/  @!P1 ST.E.64 [R4.64], R124 ;  /* 0x0000007c04009985 */ /* 0x0005e8000c101b08 */
.L_x_3280:
[----:B------:R-:W-:Y:S05]  /*12990*/  BSYNC B0 ;  /* 0x0000000000007941 */ /* 0x000fea0003800000 */
.L_x_3279:
[----:B--2---:R2:W3:Y:S04]  /*129a0*/  SHFL.IDX PT, R2, R18, 0x3, 0x1c1f ;  /* 0x007c1f0012027f89 */ /* 0x0044e800000e0000 */
[----:B-1----:R2:W1:Y:S01]  /*129b0*/  SHFL.IDX PT, R0, R19, 0x3, 0x1c1f ;  /* 0x007c1f0013007f89 */ /* 0x00246200000e0000 */
[----:B------:R-:W-:Y:S05]  /*129c0*/  @P0 BRA `(.L_x_3281) ;  /* 0x000004e000000947 */ /* 0x000fea0003800000 */
[----:B-----5:R-:W-:Y:S02]  /*129d0*/  ISETP.GE.AND P1, PT, R39, c[0x0][0x3c8], PT ;  /* 0x0000f20027007a0c */ /* 0x020fe40003f26270 */
[----:B------:R-:W-:Y:S02]  /*129e0*/  ISETP.GE.AND P0, PT, R37, c[0x0][0x3c8], PT ;  /* 0x0000f20025007a0c */ /* 0x000fe40003f06270 */
[----:B------:R-:W-:-:S09]  /*129f0*/  ISETP.GE.AND P4, PT, R35, c[0x0][0x3c8], PT ;  /* 0x0000f20023007a0c */ /* 0x000fd20003f86270 */
[-C--:B-1-3--:R-:W-:Y:S02]  /*12a00*/  @!P1 LEA R4, P3, R39, R0.reuse, 0x2 ;  /* 0x0000000027049211 */ /* 0x08afe400078610ff */
[----:B------:R-:W-:Y:S02]  /*12a10*/  @!P0 LEA R6, P2, R37, R0, 0x2 ;  /* 0x0000000025068211 */ /* 0x000fe400078410ff */
[-C--:B------:R-:W-:Y:S02]  /*12a20*/  @!P1 LEA.HI.X R5, R39, R2.reuse, R40, 0x2, P3 ;  /* 0x0000000227059211 */ /* 0x080fe400018f1428 */
[----:B------:R-:W-:Y:S02]  /*12a30*/  ISETP.GE.AND P3, PT, R33, c[0x0][0x3c8], PT ;  /* 0x0000f20021007a0c */ /* 0x000fe40003f66270 */
[----:B------:R-:W-:Y:S01]  /*12a40*/  @!P0 LEA.HI.X R7, R37, R2, R38, 0x2, P2 ;  /* 0x0000000225078211 */ /* 0x000fe200010f1426 */
[----:B------:R1:W-:Y:S01]  /*12a50*/  @!P1 ST.E.64 [R4.64], R154 ;  /* 0x0000009a04009985 */ /* 0x0003e2000c101b08 */
[----:B------:R-:W-:-:S02]  /*12a60*/  ISETP.GE.AND P2, PT, R31, c[0x0][0x3c8], PT ;  /* 0x0000f2001f007a0c */ /* 0x000fc40003f46270 */
[----:B------:R-:W-:Y:S01]  /*12a70*/  ISETP.GE.AND P1, PT, R29, c[0x0][0x3c8], PT ;  /* 0x0000f2001d007a0c */ /* 0x000fe20003f26270 */
        /* <DEDUP_REMOVED lines=8> */
[----:B---3--:R-:W-:Y:S02]  /*12b00*/  @!P1 LEA R6, P5, R29, R0, 0x2 ;  /* 0x000000001d069211 */ /* 0x008fe400078a10ff */
        /* <DEDUP_REMOVED lines=10> */
[----:B---3--:R-:W-:-:S04]  /*12bb0*/  LEA R4, P0, R25, R0, 0x2 ;  /* 0x0000000019047211 */ /* 0x008fc800078010ff */
[----:B------:R-:W-:-:S05]  /*12bc0*/  LEA.HI.X R5, R25, R2, R26, 0x2, P0 ;  /* 0x0000000219057211 */ /* 0x000fca00000f141a */
[----:B------:R1:W-:Y:S01]  /*12bd0*/  ST.E.64 [R4.64], R126 ;  /* 0x0000007e04007985 */ /* 0x0003e2000c101b08 */
[----:B------:R-:W-:Y:S05]  /*12be0*/  BRA `(.L_x_3281) ;  /* 0x000002c000007947 */ /* 0x000fea0003800000 */
.L_x_3273:
[----:B------:R-:W1:Y:S02]  /*12bf0*/  S2R R4, SR_TID.X ;  /* 0x0000000000047919 */ /* 0x000e640000002100 */
[----:B-1----:R-:W-:-:S13]  /*12c00*/  ISETP.GT.AND P0, PT, R4, 0x7f, PT ;  /* 0x0000007f0400780c */ /* 0x002fda0003f04270 */
[----:B------:R-:W-:Y:S05]  /*12c10*/  @P0 BRA `(.L_x_3281) ;  /* 0x0000029000000947 */ /* 0x000fea0003800000 */
[----:B------:R-:W2:Y:S01]  /*12c20*/  LDL.LU R3, [R1+0x70] ;  /* 0x0000700001037983 */ /* 0x000ea20000300800 */
[----:B------:R-:W-:-:S05]  /*12c30*/  MOV R2, c[0x0][0x4e8] ;  /* 0x00013a0000027a02 */ /* 0x000fca0000000f00 */
[----:B------:R-:W-:Y:S01]  /*12c40*/  IMAD R0, R2, c[0x0][0x388], RZ ;  /* 0x0000e20002007a24 */ /* 0x000fe200078e02ff */
[----:B--2---:R-:W-:-:S04]  /*12c50*/  IADD3 R4, R3, R4, RZ ;  /* 0x0000000403047210 */ /* 0x004fc80007ffe0ff */
[----:B------:R-:W-:-:S13]  /*12c60*/  ISETP.GE.AND P0, PT, R4, R0, PT ;  /* 0x000000000400720c */ /* 0x000fda0003f06270 */
[----:B------:R-:W-:Y:S05]  /*12c70*/  @P0 BRA `(.L_x_3281) ;  /* 0x0000023000000947 */ /* 0x000fea0003800000 */
[----:B------:R-:W2:Y:S04]  /*12c80*/  LDL.LU R3, [R1+0x4c] ;  /* 0x00004c0001037983 */ /* 0x000ea80000300800 */
[----:B------:R-:W3:Y:S04]  /*12c90*/  LDL.LU R9, [R1+0x48] ;  /* 0x0000480001097983 */ /* 0x000ee80000300800 */
[----:B------:R-:W4:Y:S01]  /*12ca0*/  LDL.LU R8, [R1+0x50] ;  /* 0x0000500001087983 */ /* 0x000f220000300800 */
[----:B------:R-:W-:-:S13]  /*12cb0*/  ISETP.NE.AND P0, PT, R2, 0x1, PT ;  /* 0x000000010200780c */ /* 0x000fda0003f05270 */
[----:B------:R-:W-:Y:S01]  /*12cc0*/  @P0 IMAD.HI.U32 R7, R4, c[0x0][0x4ec], RZ ;  /* 0x00013b0004070a27 */ /* 0x000fe200078e00ff */
[----:B--2---:R-:W-:Y:S02]  /*12cd0*/  SHF.R.S32.HI R0, RZ, 0x1f, R3 ;  /* 0x0000001fff007819 */ /* 0x004fe40000011403 */
[----:B---3--:R-:W-:-:S03]  /*12ce0*/  SHF.R.S32.HI R6, RZ, 0x1f, R9 ;  /* 0x0000001fff067819 */ /* 0x008fc60000011409 */
[----:B------:R-:W-:-:S04]  /*12cf0*/  IMAD R0, R0, c[0x0][0x4d0], RZ ;  /* 0x0001340000007a24 */ /* 0x000fc800078e02ff */
[C---:B------:R-:W-:Y:S01]  /*12d00*/  IMAD R5, R3.reuse, c[0x0][0x4d4], R0 ;  /* 0x0001350003057a24 */ /* 0x040fe200078e0200 */
[----:B------:R-:W-:Y:S01]  /*12d10*/  MOV R0, R4 ;  /* 0x0000000400007202 */ /* 0x000fe20000000f00 */
[----:B------:R-:W-:Y:S01]  /*12d20*/  IMAD.WIDE.U32 R2, R3, c[0x0][0x4d0], RZ ;  /* 0x0001340003027a25 */ /* 0x000fe200078e00ff */
[----:B------:R-:W-:-:S03]  /*12d30*/  @P0 SHF.R.U32.HI R0, RZ, c[0x0][0x4f0], R7 ;  /* 0x00013c00ff000a19 */ /* 0x000fc60000011607 */
[----:B------:R-:W-:Y:S01]  /*12d40*/  IMAD R6, R6, c[0x0][0x4d8], RZ ;  /* 0x0001360006067a24 */ /* 0x000fe200078e02ff */
[----:B------:R-:W-:Y:S02]  /*12d50*/  IADD3 R3, R3, R5, RZ ;  /* 0x0000000503037210 */ /* 0x000fe40007ffe0ff */
[----:B----4-:R-:W-:Y:S01]  /*12d60*/  SHF.R.S32.HI R5, RZ, 0x1f, R8 ;  /* 0x0000001fff057819 */ /* 0x010fe20000011408 */
[C---:B------:R-:W-:Y:S01]  /*12d70*/  IMAD R7, R9.reuse, c[0x0][0x4dc], R6 ;  /* 0x0001370009077a24 */ /* 0x040fe200078e0206 */
        /* <DEDUP_REMOVED lines=12> */
[----:B------:R-:W-:-:S04]  /*12e40*/  IMAD R0, R4, c[0x0][0x4cc], R0 ;  /* 0x0001330004007a24 */ /* 0x000fc800078e0200 */
[----:B------:R-:W-:-:S05]  /*12e50*/  IMAD.WIDE.U32 R2, R4, c[0x0][0x4c8], R2 ;  /* 0x0001320004027a25 */ /* 0x000fca00078e0002 */
[----:B------:R-:W-:Y:S02]  /*12e60*/  IADD3 R0, R3, R0, RZ ;  /* 0x0000000003007210 */ /* 0x000fe40007ffe0ff */
[----:B------:R-:W-:-:S04]  /*12e70*/  LEA R4, P0, R2, c[0x0][0x4a8], 0x2 ;  /* 0x00012a0002047a11 */ /* 0x000fc800078010ff */
[----:B------:R-:W-:Y:S02]  /*12e80*/  LEA.HI.X R5, R2, c[0x0][0x4ac], R0, 0x2, P0 ;  /* 0x00012b0002057a11 */ /* 0x000fe400000f1400 */
[----:B------:R-:W-:-:S05]  /*12e90*/  MOV R0, 0xff800000 ;  /* 0xff80000000007802 */ /* 0x000fca0000000f00 */
[----:B------:R1:W-:Y:S02]  /*12ea0*/  STG.E [R4.64], R0 ;  /* 0x0000000004007986 */ /* 0x0003e4000c101908 */
.L_x_3281:
[----:B------:R-:W-:Y:S05]  /*12eb0*/  BSYNC B1 ;  /* 0x0000000000017941 */ /* 0x000fea0003800000 */
.L_x_3272:
[----:B------:R-:W-:-:S13]  /*12ec0*/  ISETP.NE.AND P0, PT, RZ, UR6, PT ;  /* 0x00000006ff007c0c */ /* 0x000fda000bf05270 */
[----:B------:R-:W-:Y:S01]  /*12ed0*/  @P0 WARPSYNC 0xffffffff ;  /* 0xffffffff00000948 */ /* 0x000fe20003800000 */
[----:B------:R-:W-:Y:S06]  /*12ee0*/  @P0 BAR.SYNC.DEFER_BLOCKING 0x5, 0x80 ;  /* 0x0142000000000b1d */ /* 0x000fec0000010000 */
[----:B-1----:R-:W1:Y:S04]  /*12ef0*/  @P0 LDS R0, [0xb100] ;  /* 0x00b10000ff000984 */ /* 0x002e680000000800 */
[----:B-1----:R1:W-:Y:S04]  /*12f00*/  @P0 STL [R1+0x74], R0 ;  /* 0x0000740001000387 */ /* 0x0023e80000100800 */
[----:B------:R-:W-:Y:S06]  /*12f10*/  @P0 BAR.ARV 0x4, 0x80 ;  /* 0x0102000000000b1d */ /* 0x000fec0000002000 */
[----:B------:R-:W-:Y:S05]  /*12f20*/  @P0 BRA `(.L_x_3282) ;  /* 0x0000009000000947 */ /* 0x000fea0003800000 */
[----:B------:R-:W-:Y:S05]  /*12f30*/  BRA.DIV ~URZ, `(.L_x_3283) ;  /* 0x000054c27f007947 */ /* 0x000fea000b800000 */
[----:B-1----:R1:W2:Y:S02]  /*12f40*/  SHFL.IDX PT, R0, R24, RZ, 0x1f ;  /* 0x00001fff18007589 */ /* 0x0022a400000e0000 */
.L_x_3314:
[----:B---3--:R-:W3:Y:S01]  /*12f50*/  S2R R2, SR_TID.X ;  /* 0x0000000000027919 */ /* 0x008ee20000002100 */
[----:B------:R-:W-:Y:S03]  /*12f60*/  WARPSYNC 0xffffffff ;  /* 0xffffffff00007948 */ /* 0x000fe60003800000 */
[----:B------:R-:W-:Y:S06]  /*12f70*/  BAR.SYNC.DEFER_BLOCKING 0x4, 0x80 ;  /* 0x0102000000007b1d */ /* 0x000fec0000010000 */
[----:B--2---:R2:W-:Y:S01]  /*12f80*/  STL [R1+0x74], R0 ;  /* 0x0000740001007387 */ /* 0x0045e20000100800 */
[----:B---3--:R-:W-:-:S13]  /*12f90*/  LOP3.LUT P0, RZ, R2, 0x7f, RZ, 0xc0, !PT ;  /* 0x0000007f02ff7812 */ /* 0x008fda000780c0ff */
[----:B------:R2:W-:Y:S04]  /*12fa0*/  @!P0 STS [0xb100], R24 ;  /* 0x00b10018ff008388 */ /* 0x0005e80000000800 */
[----:B------:R-:W-:Y:S06]  /*12fb0*/  BAR.ARV 0x5, 0x80 ;  /* 0x0142000000007b1d */ /* 0x000fec0000002000 */
.L_x_3282:
[----:B-12---:R-:W2:Y:S02]  /*12fc0*/  LDL R0, [R1+0x74] ;  /* 0x0000740001007983 */ /* 0x006ea40000100800 */
[----:B--2---:R-:W-:-:S13]  /*12fd0*/  ISETP.GE.AND P0, PT, R0, c[0x0][0x538], PT ;  /* 0x00014e0000007a0c */ /* 0x004fda0003f06270 */
[----:B---345:R-:W-:Y:S01]  /*12fe0*/  @P0 CALL.REL.NOINC `(.L_x_3284) ;  /* 0x0000001000000944 */ /* 0x038fe20003c00000 */
[----:B------:R-:W-:Y:S05]  /*12ff0*/  BRA `(.L_x_3285) ;  /* 0xfffed93000007947 */ /* 0x000fea000383ffff */
.L_x_3284:
[----:B------:R-:W-:Y:S05]  /*13000*/  EXIT ;  /* 0x000000000000794d */ /* 0x000fea0003800000 */
.L_x_3216:
[----:B------:R-:W-:Y:S01]  /*13010*/  IMAD.MOV.U32 R247, RZ, RZ, R4 ;  /* 0x000000fffff77224 */ /* 0x000fe200078e0004 */
[----:B------:R-:W-:Y:S01]  /*13020*/  MOV R249, RZ ;  /* 0x000000ff00f97202 */ /* 0x000fe20000000f00 */
[----:B------:R-:W-:Y:S01]  /*13030*/  IMAD.MOV.U32 R3, RZ, RZ, 0x181f ;  /* 0x0000181fff037424 */ /* 0x000fe200078e00ff */
[----:B------:R-:W-:Y:S02]  /*13040*/  MOV R2, 0x13060 ;  /* 0x0001306000027802 */ /* 0x000fe40000000f00 */
[----:B-----5:R-:W-:Y:S05]  /*13050*/  CALL.REL.NOINC `($__internal_43_$__cuda_sm70_shflsync_idx_p) ;  /* 0x0000547000007944 */ /* 0x020fea0003c00000 */
[----:B------:R-:W-:Y:S01]  /*13060*/  MOV R6, R250 ;  /* 0x000000fa00067202 */ /* 0x000fe20000000f00 */
[----:B------:R-:W-:Y:S05]  /*13070*/  BRA `(.L_x_3286) ;  /* 0xfffee4e000007947 */ /* 0x000fea000383ffff */
.L_x_3217:
[----:B------:R-:W-:Y:S01]  /*13080*/  IMAD.MOV.U32 R247, RZ, RZ, R5 ;  /* 0x000000fffff77224 */ /* 0x000fe200078e0005 */
[----:B------:R-:W-:Y:S01]  /*13090*/  MOV R249, RZ ;  /* 0x000000ff00f97202 */ /* 0x000fe20000000f00 */
[----:B------:R-:W-:Y:S01]  /*130a0*/  IMAD.MOV.U32 R3, RZ, RZ, 0x181f ;  /* 0x0000181fff037424 */ /* 0x000fe200078e00ff */
[----:B------:R-:W-:Y:S02]  /*130b0*/  MOV R2, 0x130d0 ;  /* 0x000130d000027802 */ /* 0x000fe40000000f00 */
[----:B-12--5:R-:W-:Y:S05]  /*130c0*/  CALL.REL.NOINC `($__internal_43_$__cuda_sm70_shflsync_idx_p) ;  /* 0x0000540000007944 */ /* 0x026fea0003c00000 */
[----:B------:R-:W-:Y:S01]  /*130d0*/  MOV R2, R250 ;  /* 0x000000fa00027202 */ /* 0x000fe20000000f00 */
[----:B------:R-:W-:Y:S05]  /*130e0*/  BRA `(.L_x_3287) ;  /* 0xfffee49000007947 */ /* 0x000fea000383ffff */
.L_x_3220:
[----:B------:R-:W-:Y:S01]  /*130f0*/  IMAD.MOV.U32 R247, RZ, RZ, R4 ;  /* 0x000000fffff77224 */ /* 0x000fe200078e0004 */
[----:B------:R-:W-:Y:S01]  /*13100*/  MOV R249, 0x1 ;  /* 0x0000000100f97802 */ /* 0x000fe20000000f00 */
[----:B-1----:R-:W-:Y:S01]  /*13110*/  IMAD.MOV.U32 R3, RZ, RZ, 0x181f ;  /* 0x0000181fff037424 */ /* 0x002fe200078e00ff */
[----:B----4-:R-:W-:-:S02]  /*13120*/  MOV R2, 0x13140 ;  /* 0x0001314000027802 */ /* 0x010fc40000000f00 */
[----:B--2--5:R-:W-:Y:S05]  /*13130*/  CALL.REL.NOINC `($__internal_43_$__cuda_sm70_shflsync_idx_p) ;  /* 0x0000539000007944 */ /* 0x024fea0003c00000 */
[----:B------:R-:W-:Y:S01]  /*13140*/  IMAD.MOV.U32 R6, RZ, RZ, R250 ;  /* 0x000000ffff067224 */ /* 0x000fe200078e00fa */
[----:B------:R-:W-:Y:S01]  /*13150*/  MOV R249, 0x1 ;  /* 0x0000000100f97802 */ /* 0x000fe20000000f00 */
[----:B------:R-:W-:Y:S01]  /*13160*/  IMAD.MOV.U32 R247, RZ, RZ, R5 ;  /* 0x000000fffff77224 */ /* 0x000fe200078e0005 */
[----:B------:R-:W-:-:S02]  /*13170*/  MOV R3, 0x181f ;  /* 0x0000181f00037802 */ /* 0x000fc40000000f00 */
[----:B------:R-:W-:Y:S02]  /*13180*/  MOV R2, 0x131a0 ;  /* 0x000131a000027802 */ /* 0x000fe40000000f00 */
[----:B------:R-:W-:Y:S05]  /*13190*/  CALL.REL.NOINC `($__internal_43_$__cuda_sm70_shflsync_idx_p) ;  /* 0x0000533000007944 */ /* 0x000fea0003c00000 */
[----:B------:R-:W-:Y:S01]  /*131a0*/  MOV R2, R250 ;  /* 0x000000fa00027202 */ /* 0x000fe20000000f00 */
[----:B------:R-:W-:Y:S05]  /*131b0*/  BRA `(.L_x_3288) ;  /* 0xfffee52000007947 */ /* 0x000fea000383ffff */
.L_x_3223:
[----:B------:R-:W-:Y:S01]  /*131c0*/  IMAD.MOV.U32 R247, RZ, RZ, R4 ;  /* 0x000000fffff77224 */ /* 0x000fe200078e0004 */
[----:B------:R-:W-:Y:S01]  /*131d0*/  MOV R249, 0x2 ;  /* 0x0000000200f97802 */ /* 0x000fe20000000f00 */
[----:B-1----:R-:W-:Y:S01]  /*131e0*/  IMAD.MOV.U32 R3, RZ, RZ, 0x181f ;  /* 0x0000181fff037424 */ /* 0x002fe200078e00ff */
[----:B------:R-:W-:Y:S02]  /*131f0*/  MOV R2, 0x13210 ;  /* 0x0001321000027802 */ /* 0x000fe40000000f00 */
[----:B--23-5:R-:W-:Y:S05]  /*13200*/  CALL.REL.NOINC `($__internal_43_$__cuda_sm70_shflsync_idx_p) ;  /* 0x000052c000007944 */ /* 0x02cfea0003c00000 */
[----:B------:R-:W-:Y:S01]  /*13210*/  MOV R6, R250 ;  /* 0x000000fa00067202 */ /* 0x000fe20000000f00 */
[----:B------:R-:W-:Y:S05]  /*13220*/  BRA `(.L_x_3289) ;  /* 0xfffee59000007947 */ /* 0x000fea000383ffff */
.L_x_3224:
[----:B------:R-:W-:Y:S01]  /*13230*/  IMAD.MOV.U32 R247, RZ, RZ, R5 ;  /* 0x000000fffff77224 */ /* 0x000fe200078e0005 */
[----:B------:R-:W-:Y:S01]  /*13240*/  MOV R249, 0x2 ;  /* 0x0000000200f97802 */ /* 0x000fe20000000f00 */
[----:B-1----:R-:W-:Y:S01]  /*13250*/  IMAD.MOV.U32 R3, RZ, RZ, 0x181f ;  /* 0x0000181fff037424 */ /* 0x002fe200078e00ff */
[----:B------:R-:W-:Y:S02]  /*13260*/  MOV R2, 0x13280 ;  /* 0x0001328000027802 */ /* 0x000fe40000000f00 */
[----:B--2345:R-:W-:Y:S05]  /*13270*/  CALL.REL.NOINC `($__internal_43_$__cuda_sm70_shflsync_idx_p) ;  /* 0x0000525000007944 */ /* 0x03cfea0003c00000 */
[----:B------:R-:W-:Y:S01]  /*13280*/  MOV R2, R250 ;  /* 0x000000fa00027202 */ /* 0x000fe20000000f00 */
[----:B------:R-:W-:Y:S05]  /*13290*/  BRA `(.L_x_3290) ;  /* 0xfffee54000007947 */ /* 0x000fea000383ffff */
.L_x_3227:
[----:B------:R-:W-:Y:S01]  /*132a0*/  IMAD.MOV.U32 R247, RZ, RZ, R4 ;  /* 0x000000fffff77224 */ /* 0x000fe200078e0004 */
[----:B------:R-:W-:Y:S01]  /*132b0*/  MOV R249, 0x3 ;  /* 0x0000000300f97802 */ /* 0x000fe20000000f00 */
[----:B--2---:R-:W-:Y:S01]  /*132c0*/  IMAD.MOV.U32 R3, RZ, RZ, 0x181f ;  /* 0x0000181fff037424 */ /* 0x004fe200078e00ff */
[----:B------:R-:W-:-:S02]  /*132d0*/  MOV R2, 0x132f0 ;  /* 0x000132f000027802 */ /* 0x000fc40000000f00 */
[----:B-1-345:R-:W-:Y:S05]  /*132e0*/  CALL.REL.NOINC `($__internal_43_$__cuda_sm70_shflsync_idx_p) ;  /* 0x000051e000007944 */ /* 0x03afea0003c00000 */
        /* <DEDUP_REMOVED lines=8> */
.L_x_3230:
[----:B------:R-:W-:Y:S01]  /*13370*/  IMAD.MOV.U32 R247, RZ, RZ, R4 ;  /* 0x000000fffff77224 */ /* 0x000fe200078e0004 */
[----:B------:R-:W-:Y:S01]  /*13380*/  MOV R249, 0x4 ;  /* 0x0000000400f97802 */ /* 0x000fe20000000f00 */
[----:B-1----:R-:W-:Y:S01]  /*13390*/  IMAD.MOV.U32 R3, RZ, RZ, 0x181f ;  /* 0x0000181fff037424 */ /* 0x002fe200078e00ff */
[----:B--2---:R-:W-:Y:S02]  /*133a0*/  MOV R2, 0x133c0 ;  /* 0x000133c000027802 */ /* 0x004fe40000000f00 */
[----:B---345:R-:W-:Y:S05]  /*133b0*/  CALL.REL.NOINC `($__internal_43_$__cuda_sm70_shflsync_idx_p) ;  /* 0x0000511000007944 */ /* 0x038fea0003c00000 */
[----:B------:R-:W-:Y:S01]  /*133c0*/  MOV R6, R250 ;  /* 0x000000fa00067202 */ /* 0x000fe20000000f00 */
[----:B------:R-:W-:Y:S05]  /*133d0*/  BRA `(.L_x_3292) ;  /* 0xfffee5d000007947 */ /* 0x000fea000383ffff */
.L_x_3231:
[----:B------:R-:W-:Y:S01]  /*133e0*/  IMAD.MOV.U32 R247, RZ, RZ, R5 ;  /* 0x000000fffff77224 */ /* 0x000fe200078e0005 */
[----:B------:R-:W-:Y:S01]  /*133f0*/  MOV R249, 0x4 ;  /* 0x0000000400f97802 */ /* 0x000fe20000000f00 */
[----:B------:R-:W-:Y:S01]  /*13400*/  IMAD.MOV.U32 R3, RZ, RZ, 0x181f ;  /* 0x0000181fff037424 */ /* 0x000fe200078e00ff */
[----:B--2---:R-:W-:Y:S02]  /*13410*/  MOV R2, 0x13430 ;  /* 0x0001343000027802 */ /* 0x004fe40000000f00 */
[----:B-1-345:R-:W-:Y:S05]  /*13420*/  CALL.REL.NOINC `($__internal_43_$__cuda_sm70_shflsync_idx_p) ;  /* 0x000050a000007944 */ /* 0x03afea0003c00000 */
[----:B------:R-:W-:Y:S01]  /*13430*/  MOV R2, R250 ;  /* 0x000000fa00027202 */ /* 0x000fe20000000f00 */
[----:B------:R-:W-:Y:S05]  /*13440*/  BRA `(.L_x_3293) ;  /* 0xfffee58000007947 */ /* 0x000fea000383ffff */
.L_x_3234:
[----:B------:R-:W-:Y:S01]  /*13450*/  IMAD.MOV.U32 R247, RZ, RZ, R4 ;  /* 0x000000fffff77224 */ /* 0x000fe200078e0004 */
[----:B------:R-:W-:Y:S01]  /*13460*/  MOV R249, 0x5 ;  /* 0x0000000500f97802 */ /* 0x000fe20000000f00 */
[----:B-1----:R-:W-:Y:S01]  /*13470*/  IMAD.MOV.U32 R3, RZ, RZ, 0x181f ;  /* 0x0000181fff037424 */ /* 0x002fe200078e00ff */
[----:B------:R-:W-:-:S02]  /*13480*/  MOV R2, 0x134a0 ;  /* 0x000134a000027802 */ /* 0x000fc40000000f00 */
[----:B--2345:R-:W-:Y:S05]  /*13490*/  CALL.REL.NOINC `($__internal_43_$__cuda_sm70_shflsync_idx_p) ;  /* 0x0000503000007944 */ /* 0x03cfea0003c00000 */
        /* <DEDUP_REMOVED lines=8> */
.L_x_3237:
[----:B------:R-:W-:Y:S01]  /*13520*/  IMAD.MOV.U32 R247, RZ, RZ, R4 ;  /* 0x000000fffff77224 */ /* 0x000fe200078e0004 */
[----:B------:R-:W-:Y:S01]  /*13530*/  MOV R249, 0x6 ;  /* 0x0000000600f97802 */ /* 0x000fe20000000f00 */
[----:B-1----:R-:W-:Y:S01]  /*13540*/  IMAD.MOV.U32 R3, RZ, RZ, 0x181f ;  /* 0x0000181fff037424 */ /* 0x002fe200078e00ff */
[----:B------:R-:W-:Y:S02]  /*13550*/  MOV R2, 0x13570 ;  /* 0x0001357000027802 */ /* 0x000fe40000000f00 */
[----:B--2345:R-:W-:Y:S05]  /*13560*/  CALL.REL.NOINC `($__internal_43_$__cuda_sm70_shflsync_idx_p) ;  /* 0x00004f6000007944 */ /* 0x03cfea0003c00000 */
[----:B------:R-:W-:Y:S01]  /*13570*/  MOV R6, R250 ;  /* 0x000000fa00067202 */ /* 0x000fe20000000f00 */
[----:B------:R-:W-:Y:S05]  /*13580*/  BRA `(.L_x_3295) ;  /* 0xfffee61000007947 */ /* 0x000fea000383ffff */
.L_x_3238:
[----:B------:R-:W-:Y:S01]  /*13590*/  IMAD.MOV.U32 R247, RZ, RZ, R5 ;  /* 0x000000fffff77224 */ /* 0x000fe200078e0005 */
[----:B------:R-:W-:Y:S01]  /*135a0*/  MOV R249, 0x6 ;  /* 0x0000000600f97802 */ /* 0x000fe20000000f00 */
[----:B-1----:R-:W-:Y:S01]  /*135b0*/  IMAD.MOV.U32 R3, RZ, RZ, 0x181f ;  /* 0x0000181fff037424 */ /* 0x002fe200078e00ff */
[----:B------:R-:W-:Y:S02]  /*135c0*/  MOV R2, 0x135e0 ;  /* 0x000135e000027802 */ /* 0x000fe40000000f00 */
[----:B--2345:R-:W-:Y:S05]  /*135d0*/  CALL.REL.NOINC `($__internal_43_$__cuda_sm70_shflsync_idx_p) ;  /* 0x00004ef000007944 */ /* 0x03cfea0003c00000 */
[----:B------:R-:W-:Y:S01]  /*135e0*/  MOV R2, R250 ;  /* 0x000000fa00027202 */ /* 0x000fe20000000f00 */
[----:B------:R-:W-:Y:S05]  /*135f0*/  BRA `(.L_x_3296) ;  /* 0xfffee5c000007947 */ /* 0x000fea000383ffff */
.L_x_3241:
        /* <DEDUP_REMOVED lines=13> */
.L_x_3244:
[----:B------:R-:W-:Y:S01]  /*136d0*/  IMAD.MOV.U32 R247, RZ, RZ, R0 ;  /* 0x000000fffff77224 */ /* 0x000fe200078e0000 */
[----:B------:R-:W-:Y:S01]  /*136e0*/  MOV R249, RZ ;  /* 0x000000ff00f97202 */ /* 0x000fe20000000f00 */
[----:B------:R-:W-:Y:S01]  /*136f0*/  IMAD.MOV.U32 R3, RZ, RZ, 0x181f ;  /* 0x0000181fff037424 */ /* 0x000fe200078e00ff */
[----:B------:R-:W-:Y:S02]  /*13700*/  MOV R2, 0x13720 ;  /* 0x0001372000027802 */ /* 0x000fe40000000f00 */
[----:B------:R-:W-:Y:S05]  /*13710*/  CALL.REL.NOINC `($__internal_43_$__cuda_sm70_shflsync_idx_p) ;  /* 0x00004db000007944 */ /* 0x000fea0003c00000 */
[----:B------:R-:W-:Y:S01]  /*13720*/  MOV R7, R250 ;  /* 0x000000fa00077202 */ /* 0x000fe20000000f00 */
[----:B------:R-:W-:Y:S05]  /*13730*/  BRA `(.L_x_3298) ;  /* 0xfffefe7000007947 */ /* 0x000fea000383ffff */
.L_x_3245:
[----:B------:R-:W-:Y:S01]  /*13740*/  IMAD.MOV.U32 R247, RZ, RZ, R4 ;  /* 0x000000fffff77224 */ /* 0x000fe200078e0004 */
[----:B------:R-:W-:Y:S01]  /*13750*/  MOV R249, RZ ;  /* 0x000000ff00f97202 */ /* 0x000fe20000000f00 */
[----:B------:R-:W-:Y:S01]  /*13760*/  IMAD.MOV.U32 R3, RZ, RZ, 0x181f ;  /* 0x0000181fff037424 */ /* 0x000fe200078e00ff */
[----:B------:R-:W-:Y:S02]  /*13770*/  MOV R2, 0x13790 ;  /* 0x0001379000027802 */ /* 0x000fe40000000f00 */
[----:B-12---:R-:W-:Y:S05]  /*13780*/  CALL.REL.NOINC `($__internal_43_$__cuda_sm70_shflsync_idx_p) ;  /* 0x00004d4000007944 */ /* 0x006fea0003c00000 */
        /* <DEDUP_REMOVED lines=8> */
[----:B-1----:R-:W-:Y:S01]  /*13810*/  IMAD.MOV.U32 R3, RZ, RZ, 0x181f ;  /* 0x0000181fff037424 */ /* 0x002fe200078e00ff */
[----:B------:R-:W-:Y:S02]  /*13820*/  MOV R2, 0x13840 ;  /* 0x0001384000027802 */ /* 0x000fe40000000f00 */
[----:B------:R-:W-:Y:S05]  /*13830*/  CALL.REL.NOINC `($__internal_43_$__cuda_sm70_shflsync_idx_p) ;  /* 0x00004c9000007944 */ /* 0x000fea0003c00000 */
[----:B------:R-:W-:Y:S01]  /*13840*/  IMAD.MOV.U32 R5, RZ, RZ, R250 ;  /* 0x000000ffff057224 */ /* 0x000fe200078e00fa */
[----:B------:R-:W-:Y:S01]  /*13850*/  MOV R249, 0x1 ;  /* 0x0000000100f97802 */ /* 0x000fe20000000f00 */
[----:B------:R-:W-:Y:S01]  /*13860*/  IMAD.MOV.U32 R247, RZ, RZ, R4 ;  /* 0x000000fffff77224 */ /* 0x000fe200078e0004 */
[----:B------:R-:W-:Y:S02]  /*13870*/  MOV R3, 0x181f ;  /* 0x0000181f00037802 */ /* 0x000fe40000000f00 */
[----:B------:R-:W-:Y:S02]  /*13880*/  MOV R2, 0x138a0 ;  /* 0x000138a000027802 */ /* 0x000fe40000000f00 */
[----:B------:R-:W-:Y:S05]  /*13890*/  CALL.REL.NOINC `($__internal_43_$__cuda_sm70_shflsync_idx_p) ;  /* 0x00004c3000007944 */ /* 0x000fea0003c00000 */
        /* <DEDUP_REMOVED lines=85> */
[----:B------:R-:W-:Y:S01]  /*13df0*/  MOV R4, R250 ;  /* 0x000000fa00047202 */ /* 0x000fe20000000f00 */
[----:B------:R-:W-:Y:S05]  /*13e00*/  BRA `(.L_x_3299) ;  /* 0xfffef9a000007947 */ /* 0x000fea000383ffff */
.L_x_3246:
[----:B------:R-:W-:Y:S01]  /*13e10*/  IMAD.MOV.U32 R247, RZ, RZ, R4 ;  /* 0x000000fffff77224 */ /* 0x000fe200078e0004 */
[----:B------:R-:W-:Y:S01]  /*13e20*/  MOV R249, RZ ;  /* 0x000000ff00f97202 */ /* 0x000fe20000000f00 */
[----:B------:R-:W-:Y:S01]  /*13e30*/  IMAD.MOV.U32 R3, RZ, RZ, 0x1c1f ;  /* 0x00001c1fff037424 */ /* 0x000fe200078e00ff */
[----:B------:R-:W-:-:S02]  /*13e40*/  MOV R2, 0x13e60 ;  /* 0x00013e6000027802 */ /* 0x000fc40000000f00 */
[----:B------:R-:W-:Y:S05]  /*13e50*/  CALL.REL.NOINC `($__internal_43_$__cuda_sm70_shflsync_idx_p) ;  /* 0x0000467000007944 */ /* 0x000fea0003c00000 */
[----:B------:R-:W-:Y:S01]  /*13e60*/  MOV R0, R250 ;  /* 0x000000fa00007202 */ /* 0x000fe20000000f00 */
[----:B------:R-:W-:Y:S05]  /*13e70*/  BRA `(.L_x_3300) ;  /* 0xfffefa8000007947 */ /* 0x000fea000383ffff */
.L_x_3247:
[----:B------:R-:W-:Y:S01]  /*13e80*/  IMAD.MOV.U32 R247, RZ, RZ, R4 ;  /* 0x000000fffff77224 */ /* 0x000fe200078e0004 */
[----:B------:R-:W-:Y:S01]  /*13e90*/  MOV R249, 0x1 ;  /* 0x0000000100f97802 */ /* 0x000fe20000000f00 */
[----:B------:R-:W-:Y:S01]  /*13ea0*/  IMAD.MOV.U32 R3, RZ, RZ, 0x1c1f ;  /* 0x00001c1fff037424 */ /* 0x000fe200078e00ff */
[----:B------:R-:W-:-:S02]  /*13eb0*/  MOV R2, 0x13ed0 ;  /* 0x00013ed000027802 */ /* 0x000fc40000000f00 */
[----:B-1----:R-:W-:Y:S05]  /*13ec0*/  CALL.REL.NOINC `($__internal_43_$__cuda_sm70_shflsync_idx_p) ;  /* 0x0000460000007944 */ /* 0x002fea0003c00000 */
[----:B------:R-:W-:Y:S01]  /*13ed0*/  IMAD.IADD R0, R5, 0x1, R250 ;  /* 0x0000000105007824 */ /* 0x000fe200078e02fa */
[----:B------:R-:W-:Y:S01]  /*13ee0*/  MOV R2, 0x142c0 ;  /* 0x000142c000027802 */ /* 0x000fe20000000f00 */
[----:B------:R-:W-:-:S02]  /*13ef0*/  IMAD.MOV.U32 R247, RZ, RZ, R4 ;  /* 0x000000fffff77224 */ /* 0x000fc400078e0004 */
[----:B------:R-:W-:Y:S01]  /*13f00*/  IMAD.MOV.U32 R249, RZ, RZ, 0x2 ;  /* 0x00000002fff97424 */ /* 0x000fe200078e00ff */
[----:B------:R-:W-:Y:S01]  /*13f10*/  IMNMX R0, R6, R0, PT ;  /* 0x0000000006007217 */ /* 0x000fe20003800200 */
[----:B------:R-:W-:-:S03]  /*13f20*/  IMAD.MOV.U32 R3, RZ, RZ, 0x1c1f ;  /* 0x00001c1fff037424 */ /* 0x000fc600078e00ff */
        /* <DEDUP_REMOVED lines=56> */
[----:B------:R-:W-:Y:S05]  /*142b0*/  CALL.REL.NOINC `($__internal_43_$__cuda_sm70_shflsync_idx_p) ;  /* 0x0000421000007944 */ /* 0x000fea0003c00000 */
[----:B------:R-:W-:Y:S01]  /*142c0*/  IMAD.IADD R0, R5, 0x1, R250 ;  /* 0x0000000105007824 */ /* 0x000fe200078e02fa */
[----:B------:R-:W-:Y:S01]  /*142d0*/  MOV R2, 0x146b0 ;  /* 0x000146b000027802 */ /* 0x000fe20000000f00 */
[----:B------:R-:W-:Y:S02]  /*142e0*/  IMAD.MOV.U32 R247, RZ, RZ, R4 ;  /* 0x000000fffff77224 */ /* 0x000fe400078e0004 */
        /* <DEDUP_REMOVED lines=61> */
[----:B------:R-:W-:Y:S01]  /*146c0*/  FMNMX.FTZ R117, R11, R12, !PT ;  /* 0x0000000c0b757209 */ /* 0x000fe20007810000 */
[----:B------:R-:W-:Y:S01]  /*146d0*/  IMAD.MOV.U32 R0, RZ, RZ, 0x2 ;  /* 0x00000002ff007424 */ /* 0x000fe200078e00ff */
[----:B------:R-:W-:Y:S02]  /*146e0*/  MOV R2, 0x15150 ;  /* 0x0001515000027802 */ /* 0x000fe40000000f00 */
[----:B------:R-:W-:Y:S02]  /*146f0*/  IMNMX R6, R6, R5, PT ;  /* 0x0000000506067217 */ /* 0x000fe40003800200 */
[----:B------:R-:W-:Y:S02]  /*14700*/  FMNMX.FTZ R117, R17, R117, !PT ;  /* 0x0000007511757209 */ /* 0x000fe40007810000 */
[----:B------:R-:W-:-:S02]  /*14710*/  ISETP.GT.AND P5, PT, R6, 0x1, PT ;  /* 0x000000010600780c */ /* 0x000fc40003fa4270 */
[C---:B------:R-:W-:Y:S02]  /*14720*/  ISETP.GT.AND P6, PT, R6.reuse, RZ, PT ;  /* 0x000000ff0600720c */ /* 0x040fe40003fc4270 */
[----:B------:R-:W-:Y:S02]  /*14730*/  FSEL R20, R191, -INF , P5 ;  /* 0xff800000bf147808 */ /* 0x000fe40002800000 */
[C---:B------:R-:W-:Y:S02]  /*14740*/  ISETP.GT.AND P5, PT, R6.reuse, 0x11, PT ;  /* 0x000000110600780c */ /* 0x040fe40003fa4270 */
        /* <DEDUP_REMOVED lines=45> */
[----:B------:R-:W-:Y:S02]  /*14a20*/  FMNMX.FTZ R119, R9, R10, !PT ;  /* 0x0000000a09777209 */ /* 0x000fe40007810000 */
[----:B------:R-:W-:Y:S02]  /*14a30*/  FSEL R166, R126, -INF , P4 ;  /* 0xff8000007ea67808 */ /* 0x000fe40002000000 */
[----:B------:R-:W-:Y:S02]  /*14a40*/  FSEL R165, R127, -INF , P0 ;  /* 0xff8000007fa57808 */ /* 0x000fe40000000000 */
[C---:B------:R-:W-:Y:S02]  /*14a50*/  ISETP.GT.AND P4, PT, R6.reuse, 0x68, PT ;  /* 0x000000680600780c */ /* 0x040fe40003f84270 */
[----:B------:R-:W-:Y:S02]  /*14a60*/  ISETP.GT.AND P0, PT, R6, 0x69, PT ;  /* 0x000000690600780c */ /* 0x000fe40003f04270 */
        /* <DEDUP_REMOVED lines=109> */
[----:B------:R-:W-:Y:S05]  /*15140*/  CALL.REL.NOINC `($__internal_42_$__cuda_sm70_shflsync_bfly_p) ;  /* 0x0000332000007944 */ /* 0x000fea0003c00000 */
[----:B------:R-:W-:Y:S01]  /*15150*/  FMNMX.FTZ R119, R119, R0, !PT ;  /* 0x0000000077777209 */ /* 0x000fe20007810000 */
[----:B------:R-:W-:Y:S01]  /*15160*/  IMAD.MOV.U32 R0, RZ, RZ, 0x1 ;  /* 0x00000001ff007424 */ /* 0x000fe200078e00ff */
[----:B------:R-:W-:-:S03]  /*15170*/  MOV R2, 0x151a0 ;  /* 0x000151a000027802 */ /* 0x000fc60000000f00 */
[----:B------:R-:W-:Y:S02]  /*15180*/  IMAD.MOV.U32 R116, RZ, RZ, R119 ;  /* 0x000000ffff747224 */ /* 0x000fe400078e0077 */
[----:B------:R-:W-:Y:S05]  /*15190*/  CALL.REL.NOINC `($__internal_42_$__cuda_sm70_shflsync_bfly_p) ;  /* 0x000032d000007944 */ /* 0x000fea0003c00000 */
[----:B------:R-:W-:Y:S01]  /*151a0*/  FMNMX.FTZ R119, R119, R0, !PT ;  /* 0x0000000077777209 */ /* 0x000fe20007810000 */
[----:B------:R-:W-:Y:S01]  /*151b0*/  IMAD.MOV.U32 R116, RZ, RZ, R118 ;  /* 0x000000ffff747224 */ /* 0x000fe200078e0076 */
[----:B------:R-:W-:Y:S01]  /*151c0*/  MOV R2, 0x151f0 ;  /* 0x000151f000027802 */ /* 0x000fe20000000f00 */
[----:B------:R-:W-:Y:S02]  /*151d0*/  IMAD.MOV.U32 R0, RZ, RZ, 0x2 ;  /* 0x00000002ff007424 */ /* 0x000fe400078e00ff */
        /* <DEDUP_REMOVED lines=26> */
[----:B------:R-:W-:Y:S01]  /*15380*/  MOV R68, R0 ;  /* 0x0000000000447202 */ /* 0x000fe20000000f00 */
[----:B------:R-:W-:Y:S05]  /*15390*/  BRA `(.L_x_3301) ;  /* 0xfffefbd000007947 */ /* 0x000fea000383ffff */
.L_x_3251:
[----:B------:R-:W-:Y:S01]  /*153a0*/  MOV R249, RZ ;  /* 0x000000ff00f97202 */ /* 0x000fe20000000f00 */
[----:B------:R-:W-:Y:S01]  /*153b0*/  IMAD.MOV.U32 R247, RZ, RZ, R0 ;  /* 0x000000fffff77224 */ /* 0x000fe200078e0000 */
[----:B------:R-:W-:Y:S01]  /*153c0*/  MOV R2, 0x153f0 ;  /* 0x000153f000027802 */ /* 0x000fe20000000f00 */
[----:B------:R-:W-:Y:S02]  /*153d0*/  IMAD.MOV.U32 R3, RZ, RZ, 0x181f ;  /* 0x0000181fff037424 */ /* 0x000fe400078e00ff */
[----:B------:R-:W-:Y:S05]  /*153e0*/  CALL.REL.NOINC `($__internal_43_$__cuda_sm70_shflsync_idx_p) ;  /* 0x000030e000007944 */ /* 0x000fea0003c00000 */
[----:B------:R-:W-:Y:S01]  /*153f0*/  MOV R7, R250 ;  /* 0x000000fa00077202 */ /* 0x000fe20000000f00 */
[----:B------:R-:W-:-:S05]  /*15400*/  BRA `(.L_x_3302) ;  /* 0xffff287000007947 */ /* 0x000fca000383ffff */
.L_x_3252:
[----:B------:R-:W-:Y:S01]  /*15410*/  MOV R249, RZ ;  /* 0x000000ff00f97202 */ /* 0x000fe20000000f00 */
[----:B------:R-:W-:Y:S01]  /*15420*/  IMAD.MOV.U32 R247, RZ, RZ, R4 ;  /* 0x000000fffff77224 */ /* 0x000fe200078e0004 */
[----:B------:R-:W-:Y:S01]  /*15430*/  MOV R2, 0x15460 ;  /* 0x0001546000027802 */ /* 0x000fe20000000f00 */
[----:B------:R-:W-:Y:S02]  /*15440*/  IMAD.MOV.U32 R3, RZ, RZ, 0x181f ;  /* 0x0000181fff037424 */ /* 0x000fe400078e00ff */
[----:B-12---:R-:W-:Y:S05]  /*15450*/  CALL.REL.NOINC `($__internal_43_$__cuda_sm70_shflsync_idx_p) ;  /* 0x0000307000007944 */ /* 0x006fea0003c00000 */
        /* <DEDUP_REMOVED lines=10> */
[----:B------:R-:W-:Y:S05]  /*15500*/  CALL.REL.NOINC `($__internal_43_$__cuda_sm70_shflsync_idx_p) ;  /* 0x00002fc000007944 */ /* 0x000fea0003c00000 */
[----:B------:R-:W-:Y:S01]  /*15510*/  MOV R249, 0x1 ;  /* 0x0000000100f97802 */ /* 0x000fe20000000f00 */
[----:B------:R-:W-:Y:S01]  /*15520*/  IMAD.MOV.U32 R6, RZ, RZ, R250 ;  /* 0x000000ffff067224 */ /* 0x000fe200078e00fa */
[----:B------:R-:W-:Y:S01]  /*15530*/  MOV R3, 0x181f ;  /* 0x0000181f00037802 */ /* 0x000fe20000000f00 */
[----:B------:R-:W-:Y:S01]  /*15540*/  IMAD.MOV.U32 R247, RZ, RZ, R4 ;  /* 0x000000fffff77224 */ /* 0x000fe200078e0004 */
[----:B------:R-:W-:Y:S02]  /*15550*/  MOV R2, 0x15570 ;  /* 0x0001557000027802 */ /* 0x000fe40000000f00 */
[----:B------:R-:W-:Y:S05]  /*15560*/  CALL.REL.NOINC `($__internal_43_$__cuda_sm70_shflsync_idx_p) ;  /* 0x00002f6000007944 */ /* 0x000fea0003c00000 */
        /* <DEDUP_REMOVED lines=85> */
[----:B------:R-:W-:Y:S01]  /*15ac0*/  MOV R4, R250 ;  /* 0x000000fa00047202 */ /* 0x000fe20000000f00 */
[----:B------:R-:W-:-:S05]  /*15ad0*/  BRA `(.L_x_3303) ;  /* 0xffff23a000007947 */ /* 0x000fca000383ffff */
.L_x_3255:
[----:B------:R-:W-:Y:S01]  /*15ae0*/  MOV R249, RZ ;  /* 0x000000ff00f97202 */ /* 0x000fe20000000f00 */
[----:B------:R-:W-:Y:S01]  /*15af0*/  IMAD.MOV.U32 R247, RZ, RZ, R0 ;  /* 0x000000fffff77224 */ /* 0x000fe200078e0000 */
[----:B------:R-:W-:Y:S01]  /*15b00*/  MOV R2, 0x15b30 ;  /* 0x00015b3000027802 */ /* 0x000fe20000000f00 */
[----:B------:R-:W-:Y:S02]  /*15b10*/  IMAD.MOV.U32 R3, RZ, RZ, 0x181f ;  /* 0x0000181fff037424 */ /* 0x000fe400078e00ff */
[----:B------:R-:W-:Y:S05]  /*15b20*/  CALL.REL.NOINC `($__internal_43_$__cuda_sm70_shflsync_idx_p) ;  /* 0x000029a000007944 */ /* 0x000fea0003c00000 */
[----:B------:R-:W-:Y:S01]  /*15b30*/  MOV R118, R250 ;  /* 0x000000fa00767202 */ /* 0x000fe20000000f00 */
[----:B------:R-:W-:-:S05]  /*15b40*/  BRA `(.L_x_3304) ;  /* 0xffff2ec000007947 */ /* 0x000fca000383ffff */
.L_x_3256:
        /* <DEDUP_REMOVED lines=109> */
.L_x_3257:
[----:B------:R-:W-:Y:S01]  /*16220*/  MOV R249, RZ ;  /* 0x000000ff00f97202 */ /* 0x000fe20000000f00 */
[----:B------:R-:W-:Y:S01]  /*16230*/  IMAD.MOV.U32 R247, RZ, RZ, R116 ;  /* 0x000000fffff77224 */ /* 0x000fe200078e0074 */
[----:B------:R-:W-:Y:S01]  /*16240*/  MOV R2, 0x16270 ;  /* 0x0001627000027802 */ /* 0x000fe20000000f00 */
[----:B------:R-:W-:Y:S02]  /*16250*/  IMAD.MOV.U32 R3, RZ, RZ, 0x1c1f ;  /* 0x00001c1fff037424 */ /* 0x000fe400078e00ff */
[----:B------:R-:W-:Y:S05]  /*16260*/  CALL.REL.NOINC `($__internal_43_$__cuda_sm70_shflsync_idx_p) ;  /* 0x0000226000007944 */ /* 0x000fea0003c00000 */
[----:B------:R-:W-:Y:S01]  /*16270*/  MOV R0, R250 ;  /* 0x000000fa00007202 */ /* 0x000fe20000000f00 */
[----:B------:R-:W-:-:S05]  /*16280*/  BRA `(.L_x_3306) ;  /* 0xffff2ae000007947 */ /* 0x000fca000383ffff */
.L_x_3258:
[----:B------:R-:W-:Y:S01]  /*16290*/  MOV R249, 0x1 ;  /* 0x0000000100f97802 */ /* 0x000fe20000000f00 */
[----:B------:R-:W-:Y:S01]  /*162a0*/  IMAD.MOV.U32 R247, RZ, RZ, R116 ;  /* 0x000000fffff77224 */ /* 0x000fe200078e0074 */
[----:B------:R-:W-:Y:S01]  /*162b0*/  MOV R2, 0x162e0 ;  /* 0x000162e000027802 */ /* 0x000fe20000000f00 */
[----:B------:R-:W-:Y:S02]  /*162c0*/  IMAD.MOV.U32 R3, RZ, RZ, 0x1c1f ;  /* 0x00001c1fff037424 */ /* 0x000fe400078e00ff */
[----:B-1----:R-:W-:Y:S05]  /*162d0*/  CALL.REL.NOINC `($__internal_43_$__cuda_sm70_shflsync_idx_p) ;  /* 0x000021f000007944 */ /* 0x002fea0003c00000 */
        /* <DEDUP_REMOVED lines=61> */
[----:B------:R-:W-:Y:S05]  /*166b0*/  CALL.REL.NOINC `($__internal_43_$__cuda_sm70_shflsync_idx_p) ;  /* 0x00001e1000007944 */ /* 0x000fea0003c00000 */
        /* <DEDUP_REMOVED lines=60> */
[----:B------:R-:W-:Y:S02]  /*16a80*/  FSEL R109, R109, -INF , P0 ;  /* 0xff8000006d6d7808 */ /* 0x000fe40000000000 */
[----:B------:R-:W-:Y:S05]  /*16a90*/  CALL.REL.NOINC `($__internal_43_$__cuda_sm70_shflsync_idx_p) ;  /* 0x00001a3000007944 */ /* 0x000fea0003c00000 */
[----:B------:R-:W-:Y:S01]  /*16aa0*/  FMNMX.FTZ R116, R4, R120, !PT ;  /* 0x0000007804747209 */ /* 0x000fe20007810000 */
[----:B------:R-:W-:Y:S01]  /*16ab0*/  IMAD.IADD R117, R117, 0x1, R250 ;  /* 0x0000000175757824 */ /* 0x000fe200078e02fa */
[----:B------:R-:W-:Y:S01]  /*16ac0*/  FMNMX.FTZ R6, R21, R121, !PT ;  /* 0x0000007915067209 */ /* 0x000fe20007810000 */
[----:B------:R-:W-:Y:S01]  /*16ad0*/  IMAD.MOV.U32 R0, RZ, RZ, 0x2 ;  /* 0x00000002ff007424 */ /* 0x000fe200078e00ff */
[----:B------:R-:W-:Y:S02]  /*16ae0*/  FMNMX.FTZ R7, R5, R122, !PT ;  /* 0x0000007a05077209 */ /* 0x000fe40007810000 */
[C---:B------:R-:W-:Y:S02]  /*16af0*/  ISETP.GT.AND P6, PT, R117.reuse, RZ, PT ;  /* 0x000000ff7500720c */ /* 0x040fe40003fc4270 */
[C---:B------:R-:W-:Y:S02]  /*16b00*/  ISETP.GT.AND P5, PT, R117.reuse, 0x1, PT ;  /* 0x000000017500780c */ /* 0x040fe40003fa4270 */
[----:B------:R-:W-:Y:S02]  /*16b10*/  FSEL R16, R10, -INF , P6 ;  /* 0xff8000000a107808 */ /* 0x000fe40003000000 */
[----:B------:R-:W-:Y:S02]  /*16b20*/  ISETP.GT.AND P4, PT, R117, 0x8, PT ;  /* 0x000000087500780c */ /* 0x000fe40003f84270 */
[----:B------:R-:W-:Y:S02]  /*16b30*/  FSEL R20, R11, -INF , P5 ;  /* 0xff8000000b147808 */ /* 0x000fe40002800000 */
[----:B------:R-:W-:Y:S02]  /*16b40*/  FMNMX.FTZ R8, R16, R123, !PT ;  /* 0x0000007b10087209 */ /* 0x000fe40007810000 */
[----:B------:R-:W-:Y:S02]  /*16b50*/  ISETP.GT.AND P0, PT, R117, 0x9, PT ;  /* 0x000000097500780c */ /* 0x000fe40003f04270 */
[----:B------:R-:W-:Y:S02]  /*16b60*/  FSEL R14, R14, -INF , P4 ;  /* 0xff8000000e0e7808 */ /* 0x000fe40002000000 */
[----:B------:R-:W-:Y:S02]  /*16b70*/  FMNMX.FTZ R116, R196, R116, !PT ;  /* 0x00000074c4747209 */ /* 0x000fe40007810000 */
[----:B------:R-:W-:Y:S02]  /*16b80*/  FMNMX.FTZ R6, R36, R6, !PT ;  /* 0x0000000624067209 */ /* 0x000fe40007810000 */
[----:B------:R-:W-:Y:S02]  /*16b90*/  FMNMX.FTZ R7, R17, R7, !PT ;  /* 0x0000000711077209 */ /* 0x000fe40007810000 */
[----:B------:R-:W-:Y:S02]  /*16ba0*/  FMNMX.FTZ R8, R20, R8, !PT ;  /* 0x0000000814087209 */ /* 0x000fe40007810000 */
[----:B------:R-:W-:Y:S02]  /*16bb0*/  FSEL R15, R15, -INF , P0 ;  /* 0xff8000000f0f7808 */ /* 0x000fe40000000000 */
[----:B------:R-:W-:Y:S02]  /*16bc0*/  ISETP.GT.AND P6, PT, R117, 0x10, PT ;  /* 0x000000107500780c */ /* 0x000fe40003fc4270 */
[----:B------:R-:W-:Y:S02]  /*16bd0*/  FMNMX.FTZ R116, R195, R116, !PT ;  /* 0x00000074c3747209 */ /* 0x000fe40007810000 */
[----:B------:R-:W-:Y:S02]  /*16be0*/  FMNMX.FTZ R6, R32, R6, !PT ;  /* 0x0000000620067209 */ /* 0x000fe40007810000 */
[----:B------:R-:W-:Y:S02]  /*16bf0*/  FMNMX.FTZ R7, R19, R7, !PT ;  /* 0x0000000713077209 */ /* 0x000fe40007810000 */
[----:B------:R-:W-:Y:S02]  /*16c00*/  FMNMX.FTZ R8, R14, R8, !PT ;  /* 0x000000080e087209 */ /* 0x000fe40007810000 */
[----:B------:R-:W-:Y:S02]  /*16c10*/  ISETP.GT.AND P5, PT, R117, 0x11, PT ;  /* 0x000000117500780c */ /* 0x000fe40003fa4270 */
[----:B------:R-:W-:Y:S02]  /*16c20*/  FSEL R26, R26, -INF , P6 ;  /* 0xff8000001a1a7808 */ /* 0x000fe40003000000 */
        /* <DEDUP_REMOVED lines=41> */
[C---:B------:R-:W-:Y:S02]  /*16ec0*/  ISETP.GT.AND P6, PT, R117.reuse, 0x30, PT ;  /* 0x000000307500780c */ /* 0x040fe40003fc4270 */
        /* <DEDUP_REMOVED lines=104> */
[----:B------:R-:W-:Y:S05]  /*17550*/  CALL.REL.NOINC `($__internal_42_$__cuda_sm70_shflsync_bfly_p) ;  /* 0x00000f1000007944 */ /* 0x000fea0003c00000 */
[----:B------:R-:W-:Y:S01]  /*17560*/  FMNMX.FTZ R116, R116, R0, !PT ;  /* 0x0000000074747209 */ /* 0x000fe20007810000 */
[----:B------:R-:W-:Y:S01]  /*17570*/  IMAD.MOV.U32 R0, RZ, RZ, 0x1 ;  /* 0x00000001ff007424 */ /* 0x000fe200078e00ff */
[----:B------:R-:W-:Y:S02]  /*17580*/  MOV R2, 0x175a0 ;  /* 0x000175a000027802 */ /* 0x000fe40000000f00 */
        /* <DEDUP_REMOVED lines=28> */
[----:B------:R-:W-:-:S05]  /*17750*/  BRA `(.L_x_3307) ;  /* 0xffff2c8000007947 */ /* 0x000fca000383ffff */
.L_x_3261:
[----:B-1--4-:R-:W-:Y:S01]  /*17760*/  MOV R249, RZ ;  /* 0x000000ff00f97202 */ /* 0x012fe20000000f00 */
[----:B------:R-:W-:Y:S01]  /*17770*/  IMAD.MOV.U32 R247, RZ, RZ, R88 ;  /* 0x000000fffff77224 */ /* 0x000fe200078e0058 */
[----:B------:R-:W-:Y:S01]  /*17780*/  MOV R2, 0x177b0 ;  /* 0x000177b000027802 */ /* 0x000fe20000000f00 */
[----:B------:R-:W-:Y:S02]  /*17790*/  IMAD.MOV.U32 R3, RZ, RZ, 0x181f ;  /* 0x0000181fff037424 */ /* 0x000fe400078e00ff */
[----:B------:R-:W-:Y:S05]  /*177a0*/  CALL.REL.NOINC `($__internal_43_$__cuda_sm70_shflsync_idx_p) ;  /* 0x00000d2000007944 */ /* 0x000fea0003c00000 */
[----:B------:R-:W-:Y:S01]  /*177b0*/  MOV R85, R250 ;  /* 0x000000fa00557202 */ /* 0x000fe20000000f00 */
[----:B------:R-:W-:-:S05]  /*177c0*/  BRA `(.L_x_3308) ;  /* 0xffff589000007947 */ /* 0x000fca000383ffff */
.L_x_3264:
[----:B------:R-:W-:Y:S01]  /*177d0*/  MOV R249, RZ ;  /* 0x000000ff00f97202 */ /* 0x000fe20000000f00 */
[----:B------:R-:W-:Y:S01]  /*177e0*/  IMAD.MOV.U32 R247, RZ, RZ, R0 ;  /* 0x000000fffff77224 */ /* 0x000fe200078e0000 */
[----:B------:R-:W-:Y:S01]  /*177f0*/  MOV R2, 0x17820 ;  /* 0x0001782000027802 */ /* 0x000fe20000000f00 */
[----:B------:R-:W-:Y:S02]  /*17800*/  IMAD.MOV.U32 R3, RZ, RZ, 0x181f ;  /* 0x0000181fff037424 */ /* 0x000fe400078e00ff */
[----:B------:R-:W-:Y:S05]  /*17810*/  CALL.REL.NOINC `($__internal_43_$__cuda_sm70_shflsync_idx_p) ;  /* 0x00000cb000007944 */ /* 0x000fea0003c00000 */
[----:B------:R-:W-:Y:S01]  /*17820*/  MOV R118, R250 ;  /* 0x000000fa00767202 */ /* 0x000fe20000000f00 */
[----:B------:R-:W-:-:S05]  /*17830*/  BRA `(.L_x_3309) ;  /* 0xffff655000007947 */ /* 0x000fca000383ffff */
.L_x_3265:
        /* <DEDUP_REMOVED lines=109> */
.L_x_3266:
[----:B------:R-:W-:Y:S02]  /*17f10*/  MOV R0, 0x2 ;  /* 0x0000000200007802 */ /* 0x000fe40000000f00 */
        /* <DEDUP_REMOVED lines=34> */
.L_x_3268:
[----:B------:R1:W5:Y:S01]  /*18140*/  LDL R116, [R1] ;  /* 0x0000000001747983 */ /* 0x0003620000100800 */
[----:B------:R-:W-:-:S02]  /*18150*/  MOV R0, 0x2 ;  /* 0x0000000200007802 */ /* 0x000fc40000000f00 */
[----:B------:R-:W-:Y:S02]  /*18160*/  MOV R2, 0x18180 ;  /* 0x0001818000027802 */ /* 0x000fe40000000f00 */
[----:B-1---5:R-:W-:Y:S05]  /*18170*/  CALL.REL.NOINC `($__internal_42_$__cuda_sm70_shflsync_bfly_p) ;  /* 0x000002f000007944 */ /* 0x022fea0003c00000 */
[----:B------:R-:W-:Y:S01]  /*18180*/  MOV R4, R0 ;  /* 0x0000000000047202 */ /* 0x000fe20000000f00 */
[----:B------:R-:W-:Y:S05]  /*18190*/  BRA `(.L_x_3312) ;  /* 0xffff8ff000007947 */ /* 0x000fea000383ffff */
.L_x_3269:
[----:B------:R-:W-:Y:S01]  /*181a0*/  IMAD.MOV.U32 R116, RZ, RZ, R4 ;  /* 0x000000ffff747224 */ /* 0x000fe200078e0004 */
[----:B------:R-:W-:Y:S02]  /*181b0*/  MOV R0, 0x1 ;  /* 0x0000000100007802 */ /* 0x000fe40000000f00 */
[----:B------:R-:W-:Y:S02]  /*181c0*/  MOV R2, 0x181e0 ;  /* 0x000181e000027802 */ /* 0x000fe40000000f00 */
[----:B------:R-:W-:Y:S05]  /*181d0*/  CALL.REL.NOINC `($__internal_42_$__cuda_sm70_shflsync_bfly_p) ;  /* 0x0000029000007944 */ /* 0x000fea0003c00000 */
[----:B------:R-:W-:Y:S01]  /*181e0*/  FADD.FTZ R4, R4, R0 ;  /* 0x0000000004047221 */ /* 0x000fe20000010000 */
[----:B------:R-:W-:Y:S02]  /*181f0*/  MOV R116, R248 ;  /* 0x000000f800747202 */ /* 0x000fe40000000f00 */
[----:B------:R-:W-:Y:S02]  /*18200*/  MOV R0, 0x2 ;  /* 0x0000000200007802 */ /* 0x000fe40000000f00 */
[----:B------:R-:W-:Y:S02]  /*18210*/  MOV R2, 0x18230 ;  /* 0x0001823000027802 */ /* 0x000fe40000000f00 */
[----:B------:R-:W-:Y:S05]  /*18220*/  CALL.REL.NOINC `($__internal_42_$__cuda_sm70_shflsync_bfly_p) ;  /* 0x0000024000007944 */ /* 0x000fea0003c00000 */
[----:B------:R-:W-:Y:S01]  /*18230*/  FADD.FTZ R5, R248, R0 ;  /* 0x00000000f8057221 */ /* 0x000fe20000010000 */
[----:B------:R-:W-:-:S02]  /*18240*/  MOV R0, 0x1 ;  /* 0x0000000100007802 */ /* 0x000fc40000000f00 */
[----:B------:R-:W-:Y:S02]  /*18250*/  MOV R2, 0x18280 ;  /* 0x0001828000027802 */ /* 0x000fe40000000f00 */
[----:B------:R-:W-:Y:S02]  /*18260*/  MOV R116, R5 ;  /* 0x0000000500747202 */ /* 0x000fe40000000f00 */
[----:B------:R-:W-:Y:S05]  /*18270*/  CALL.REL.NOINC `($__internal_42_$__cuda_sm70_shflsync_bfly_p) ;  /* 0x000001f000007944 */ /* 0x000fea0003c00000 */
[----:B------:R1:W5:Y:S01]  /*18280*/  LDL R116, [R1+0xc] ;  /* 0x00000c0001747983 */ /* 0x0003620000100800 */
[----:B------:R-:W-:Y:S01]  /*18290*/  FADD.FTZ R5, R5, R0 ;  /* 0x0000000005057221 */ /* 0x000fe20000010000 */
[----:B------:R-:W-:Y:S02]  /*182a0*/  MOV R0, 0x2 ;  /* 0x0000000200007802 */ /* 0x000fe40000000f00 */
[----:B------:R-:W-:Y:S02]  /*182b0*/  MOV R2, 0x182d0 ;  /* 0x000182d000027802 */ /* 0x000fe40000000f00 */
[----:B-1---5:R-:W-:Y:S05]  /*182c0*/  CALL.REL.NOINC `($__internal_42_$__cuda_sm70_shflsync_bfly_p) ;  /* 0x000001a000007944 */ /* 0x022fea0003c00000 */
[----:B------:R-:W2:Y:S02]  /*182d0*/  LDL.LU R2, [R1+0xc] ;  /* 0x00000c0001027983 */ /* 0x000ea40000300800 */
[----:B--2---:R-:W-:Y:S01]  /*182e0*/  FADD.FTZ R6, R2, R0 ;  /* 0x0000000002067221 */ /* 0x004fe20000010000 */
[----:B------:R-:W-:Y:S02]  /*182f0*/  MOV R0, 0x1 ;  /* 0x0000000100007802 */ /* 0x000fe40000000f00 */
[----:B------:R-:W-:-:S02]  /*18300*/  MOV R2, 0x18330 ;  /* 0x0001833000027802 */ /* 0x000fc40000000f00 */
        /* <DEDUP_REMOVED lines=10> */
[----:B------:R-:W-:Y:S02]  /*183b0*/  MOV R2, 0x183e0 ;  /* 0x000183e000027802 */ /* 0x000fe40000000f00 */
[----:B------:R-:W-:-:S02]  /*183c0*/  MOV R116, R7 ;  /* 0x0000000700747202 */ /* 0x000fc40000000f00 */
[----:B------:R-:W-:Y:S05]  /*183d0*/  CALL.REL.NOINC `($__internal_42_$__cuda_sm70_shflsync_bfly_p) ;  /* 0x0000009000007944 */ /* 0x000fea0003c00000 */
[----:B------:R-:W-:Y:S01]  /*183e0*/  MOV R8, R0 ;  /* 0x0000000000087202 */ /* 0x000fe20000000f00 */
[----:B------:R-:W-:Y:S05]  /*183f0*/  BRA `(.L_x_3313) ;  /* 0xffff8eb000007947 */ /* 0x000fea000383ffff */
.L_x_3283:
[----:B------:R-:W-:Y:S01]  /*18400*/  IMAD.MOV.U32 R247, RZ, RZ, R24 ;  /* 0x000000fffff77224 */ /* 0x000fe200078e0018 */
[----:B------:R-:W-:Y:S01]  /*18410*/  MOV R249, RZ ;  /* 0x000000ff00f97202 */ /* 0x000fe20000000f00 */
[----:B------:R-:W-:Y:S01]  /*18420*/  IMAD.MOV.U32 R3, RZ, RZ, 0x1f ;  /* 0x0000001fff037424 */ /* 0x000fe200078e00ff */
[----:B---3--:R-:W-:-:S02]  /*18430*/  MOV R2, 0x18450 ;  /* 0x0001845000027802 */ /* 0x008fc40000000f00 */
[----:B-12-45:R-:W-:Y:S05]  /*18440*/  CALL.REL.NOINC `($__internal_43_$__cuda_sm70_shflsync_idx_p) ;  /* 0x0000008000007944 */ /* 0x036fea0003c00000 */
[----:B------:R-:W-:Y:S01]  /*18450*/  MOV R0, R250 ;  /* 0x000000fa00007202 */ /* 0x000fe20000000f00 */
[----:B------:R-:W-:Y:S05]  /*18460*/  BRA `(.L_x_3314) ;  /* 0xffffaae000007947 */ /* 0x000fea000383ffff */
        .weak           $__internal_42_$__cuda_sm70_shflsync_bfly_p
        .type           $__internal_42_$__cuda_sm70_shflsync_bfly_p,@function
        .size           $__internal_42_$__cuda_sm70_shflsync_bfly_p,($__internal_43_$__cuda_sm70_shflsync_idx_p - $__internal_42_$__cuda_sm70_shflsync_bfly_p)
$__internal_42_$__cuda_sm70_shflsync_bfly_p:
[----:B------:R-:W-:Y:S02]  /*18470*/  MOV R197, 0xffffffff ;  /* 0xffffffff00c57802 */ /* 0x000fe40000000f00 */
[----:B------:R-:W-:-:S02]  /*18480*/  MOV R3, 0x1f ;  /* 0x0000001f00037802 */ /* 0x000fc40000000f00 */
[----:B------:R-:W-:Y:S04]  /*18490*/  WARPSYNC R197 ;  /* 0x000000c500007348 */ /* 0x000fe80003800000 */
[----:B------:R1:W2:Y:S02]  /*184a0*/  SHFL.BFLY PT, R0, R116, R0, R3 ;  /* 0x0c00000074007389 */ /* 0x0002a400000e0003 */
[----:B-1----:R-:W-:-:S04]  /*184b0*/  MOV R3, 0x0 ;  /* 0x0000000000037802 */ /* 0x002fc80000000f00 */
[----:B--2---:R-:W-:Y:S05]  /*184c0*/  RET.REL.NODEC R2 `(_ZN7cutlass13device_kernelIN5flash19enable_sm80_to_sm89INS1_16FlashAttnFwdSm80INS1_25CollectiveMainloopFwdSm80ILi4ELi1ELb0EN4cute5tupleIJNS5_1CILi128EEENS7_ILi112EEENS7_ILi64EEEEEELi64ENS_10bfloat16_tEfNS_4arch4Sm80ELb1ELb0ELb0ELb0ELb1ELb0ELb1ELb1EEENS1_21CollectiveEpilogueFwdINS6_IJS8_SA_S9_EEENS6_IJNS7_ILi1EEESI_SI_EEESC_SE_Li128ELb0ELb1ELb1ELb0EEENS1_30DynamicPersistentTileSchedulerILi128ELi128ELb1ELb1ELb0EEEEEEEEEvNT_6ParamsE) ;  /* 0xfffe7b3002007950 */ /* 0x004fea0003c3ffff */
        .weak           $__internal_43_$__cuda_sm70_shflsync_idx_p
        .type           $__internal_43_$__cuda_sm70_shflsync_idx_p,@function
        .size           $__internal_43_$__cuda_sm70_shflsync_idx_p,(.L_x_3875 - $__internal_43_$__cuda_sm70_shflsync_idx_p)
$__internal_43_$__cuda_sm70_shflsync_idx_p:
[----:B------:R-:W-:-:S04]  /*184d0*/  MOV R250, 0xffffffff ;  /* 0xffffffff00fa7802 */ /* 0x000fc80000000f00 */
[----:B------:R-:W-:Y:S04]  /*184e0*/  WARPSYNC R250 ;  /* 0x000000fa00007348 */ /* 0x000fe80003800000 */
[----:B------:R1:W2:Y:S02]  /*184f0*/  SHFL.IDX PT, R250, R247, R249, R3 ;  /* 0x000000f9f7fa7389 */ /* 0x0002a400000e0003 */
[----:B-1----:R-:W-:-:S04]  /*18500*/  MOV R3, 0x0 ;  /* 0x0000000000037802 */ /* 0x002fc80000000f00 */
[----:B--2---:R-:W-:Y:S05]  /*18510*/  RET.REL.NODEC R2 `(_ZN7cutlass13device_kernelIN5flash19enable_sm80_to_sm89INS1_16FlashAttnFwdSm80INS1_25CollectiveMainloopFwdSm80ILi4ELi1ELb0EN4cute5tupleIJNS5_1CILi128EEENS7_ILi112EEENS7_ILi64EEEEEELi64ENS_10bfloat16_tEfNS_4arch4Sm80ELb1ELb0ELb0ELb0ELb1ELb0ELb1ELb1EEENS1_21CollectiveEpilogueFwdINS6_IJS8_SA_S9_EEENS6_IJNS7_ILi1EEESI_SI_EEESC_SE_Li128ELb0ELb1ELb1ELb0EEENS1_30DynamicPersistentTileSchedulerILi128ELi128ELb1ELb1ELb0EEEEEEEEEvNT_6ParamsE) ;  /* 0xfffe7ae002007950 */ /* 0x004fea0003c3ffff */
.L_x_3315:
        /* <DEDUP_REMOVED lines=14> */
.L_x_3875:


//--------------------- .text._ZN7cutlass13device_kernelIN5flash19enable_sm80_to_sm89INS1_16FlashAttnFwdSm80INS1_25CollectiveMainloopFwdSm80ILi4ELi1ELb0EN4cute5tupleIJNS5_1CILi128EEENS7_ILi80EEENS7_ILi64EEEEEELi64ENS_10bfloat16_tEfNS_4arch4Sm80ELb1ELb0ELb0ELb1ELb1ELb0ELb1ELb1EEENS1_21CollectiveEpilogueFwdINS6_IJS8_SA_S9_EEENS6_IJNS7_ILi1EEESI_SI_EEESC_SE_Li128ELb1ELb1ELb1ELb0EEENS1_36VarlenDynamicPersistentTileSchedulerILi128ELi80ELi128ELi128ELb1ELb1ELb0ELb1ELb1ELb1EEEEEEEEEvNT_6ParamsE --------------------------
	.section	.text._ZN7cutlass13device_kernelIN5flash19enable_sm80_to_sm89INS1_16FlashAttnFwdSm80INS1_25CollectiveMainloopFwdSm80ILi4ELi1ELb0EN4cute5tupleIJNS5_1CILi128EEENS7_ILi80EEENS7_ILi64EEEEEELi64ENS_10bfloat16_tEfNS_4arch4Sm80ELb1ELb0ELb0ELb1ELb1ELb0ELb1ELb1EEENS1_21CollectiveEpilogueFwdINS6_IJS8_SA_S9_EEENS6_IJNS7_ILi1EEESI_SI_EEESC_SE_Li128ELb1ELb1ELb1ELb0EEENS1_36VarlenDynamicPersistentTileSchedulerILi128ELi80ELi128ELi128ELb1ELb1ELb0ELb1ELb1ELb1EEEEEEEEEvNT_6ParamsE,"ax",@progbits
	.sectioninfo	@"SHI_REGISTERS=255"
	.align	128
.text._ZN7cutlass13device_kernelIN5flash19enable_sm80_to_sm89INS1_16FlashAttnFwdSm80INS1_25CollectiveMainloopFwdSm80ILi4ELi1ELb0EN4cute5tupleIJNS5_1CILi128EEENS7_ILi80EEENS7_ILi64EEEEEELi64ENS_10bfloat16_tEfNS_4arch4Sm80ELb1ELb0ELb0ELb1ELb1ELb0ELb1ELb1EEENS1_21CollectiveEpilogueFwdINS6_IJS8_SA_S9_EEENS6_IJNS7_ILi1EEESI_SI_EEESC_SE_Li128ELb1ELb1ELb1ELb0EEENS1_36VarlenDynamicPersistentTileSchedulerILi128ELi80ELi128ELi128ELb1ELb1ELb0ELb1ELb1ELb1EEEEEEEEEvNT_6ParamsE:
        .type           _ZN7cutlass13device_kernelIN5flash19enable_sm80_to_sm89INS1_16FlashAttnFwdSm80INS1_25CollectiveMainloopFwdSm80ILi4ELi1ELb0EN4cute5tupleIJNS5_1CILi128EEENS7_ILi80EEENS7_ILi64EEEEEELi64ENS_10bfloat16_tEfNS_4arch4Sm80ELb1ELb0ELb0ELb1ELb1ELb0ELb1ELb1EEENS1_21CollectiveEpilogueFwdINS6_IJS8_SA_S9_EEENS6_IJNS7_ILi1EEESI_SI_EEESC_SE_Li128ELb1ELb1ELb1ELb0EEENS1_36VarlenDynamicPersistentTileSchedulerILi128ELi80ELi128ELi128ELb1ELb1ELb0ELb1ELb1ELb1EEEEEEEEEvNT_6ParamsE,@function
        .size           _ZN7cutlass13device_kernelIN5flash19enable_sm80_to_sm89INS1_16FlashAttnFwdSm80INS1_25CollectiveMainloopFwdSm80ILi4ELi1ELb0EN4cute5tupleIJNS5_1CILi128EEENS7_ILi80EEENS7_ILi64EEEEEELi64ENS_10bfloat16_tEfNS_4arch4Sm80ELb1ELb0ELb0ELb1ELb1ELb0ELb1ELb1EEENS1_21CollectiveEpilogueFwdINS6_IJS8_SA_S9_EEENS6_IJNS7_ILi1EEESI_SI_EEESC_SE_Li128ELb1ELb1ELb1ELb0EEENS1_36VarlenDynamicPersistentTileSchedulerILi128ELi80ELi128ELi128ELb1ELb1ELb0ELb1ELb1ELb1EEEEEEEEEvNT_6ParamsE,(.L_x_3878 - _ZN7cutlass13device_kernelIN5flash19enable_sm80_to_sm89INS1_16FlashAttnFwdSm80INS1_25CollectiveMainloopFwdSm80ILi4ELi1ELb0EN4cute5tupleIJNS5_1CILi128EEENS7_ILi80EEENS7_ILi64EEEEEELi64ENS_10bfloat16_tEfNS_4arch4Sm80ELb1ELb0ELb0ELb1ELb1ELb0ELb1ELb1EEENS1_21CollectiveEpilogueFwdINS6_IJS8_SA_S9_EEENS6_IJNS7_ILi1EEESI_SI_EEESC_SE_Li128ELb1ELb1ELb1ELb0EEENS1_36VarlenDynamicPersistentTileSchedulerILi128ELi80ELi128ELi128ELb1ELb1ELb0ELb1ELb1ELb1EEEEEEEEEvNT_6ParamsE)
        .other          _ZN7cutlass13device_kernelIN5flash19enable_sm80_to_sm89INS1_16FlashAttnFwdSm80INS1_25CollectiveMainloopFwdSm80ILi4ELi1ELb0EN4cute5tupleIJNS5_1CILi128EEENS7_ILi80EEENS7_ILi64EEEEEELi64ENS_10bfloat16_tEfNS_4arch4Sm80ELb1ELb0ELb0ELb1ELb1ELb0ELb1ELb1EEENS1_21CollectiveEpilogueFwdINS6_IJS8_SA_S9_EEENS6_IJNS7_ILi1EEESI_SI_EEESC_SE_Li128ELb1ELb1ELb1ELb0EEENS1_36VarlenDynamicPersistentTileSchedulerILi128ELi80ELi128ELi128ELb1ELb1ELb0ELb1ELb1ELb1EEEEEEEEEvNT_6ParamsE,@"STO_CUDA_ENTRY STV_DEFAULT"
_ZN7cutlass13device_kernelIN5flash19enable_sm80_to_sm89INS1_16FlashAttnFwdSm80INS1_25CollectiveMainloopFwdSm80ILi4ELi1ELb0EN4cute5tupleIJNS5_1CILi128EEENS7_ILi80EEENS7_ILi64EEEEEELi64ENS_10bfloat16_tEfNS_4arch4Sm80ELb1ELb0ELb0ELb1ELb1ELb0ELb1ELb1EEENS1_21CollectiveEpilogueFwdINS6_IJS8_SA_S9_EEENS6_IJNS7_ILi1EEESI_SI_EEESC_SE_Li128ELb1ELb1ELb1ELb0EEENS1_36VarlenDynamicPersistentTileSchedulerILi128ELi80ELi128ELi128ELb1ELb1ELb0ELb1ELb1ELb1EEEEEEEEEvNT_6ParamsE:
        /* <DEDUP_REMOVED lines=54> */
.L_x_3321:
        /* <DEDUP_REMOVED lines=16> */
.L_x_3459:
        /* <DEDUP_REMOVED lines=16> */
.L_x_3460:
[----:B--2---:R-:W-:-:S05]  /*0560*/  IMAD R0, R0, c[0x0][0x538], RZ ;  /* 0x00014e0000007a24 */ /* 0x004fca00078e02ff */
[----:B------:R-:W-:-:S04]  /*0570*/  IADD3 R7, R0, R7, RZ ;  /* 0x0000000700077210 */ /* 0x000fc80007ffe0ff */
[----:B------:R-:W-:-:S13]  /*0580*/  ISETP.GT.AND P0, PT, R7, UR4, PT ;  /* 0x0000000407007c0c */ /* 0x000fda000bf04270 */
[----:B-1----:R-:W-:Y:S05]  /*0590*/  @!P0 BRA `(.L_x_3321) ;  /* 0xfffffdc000008947 */ /* 0x002fea000383ffff */
.L_x_3317:
[----:B------:R-:W-:-:S05]  /*05a0*/  IADD3 R10, -R0, R7, RZ ;  /* 0x00000007000a7210 */ /* 0x000fca0007ffe1ff */
[----:B------:R-:W-:-:S05]  /*05b0*/  IMAD R0, R4, c[0x0][0x538], R10 ;  /* 0x00014e0004007a24 */ /* 0x000fca00078e020a */
[----:B------:R-:W-:Y:S01]  /*05c0*/  ISETP.GT.AND P0, PT, R0, UR4, PT ;  /* 0x0000000400007c0c */ /* 0x000fe2000bf04270 */
[----:B------:R-:W-:-:S12]  /*05d0*/  BRA.DIV ~URZ, `(.L_x_3322) ;  /* 0x000125a27f007947 */ /* 0x000fd8000b800000 */
[----:B------:R-:W-:-:S04]  /*05e0*/  VOTE.ANY R7, PT, !P0 ;  /* 0x0000000000077806 */ /* 0x000fc800040e0100 */
.L_x_3461:
[----:B------:R-:W1:Y:S02]  /*05f0*/  POPC R0, R7 ;  /* 0x0000000700007309 */ /* 0x000e640000000000 */
[----:B-1----:R-:W-:-:S05]  /*0600*/  IADD3 R2, R0, R6, RZ ;  /* 0x0000000600027210 */ /* 0x002fca0007ffe0ff */
[----:B------:R1:W-:Y:S01]  /*0610*/  STL [R1+0x3c], R2 ;  /* 0x00003c0201007387 */ /* 0x0003e20000100800 */
[----:B------:R-:W-:Y:S05]  /*0620*/  BRA.DIV ~URZ, `(.L_x_3323) ;  /* 0x000125a27f007947 */ /* 0x000fea000b800000 */
[----:B------:R2:W3:Y:S01]  /*0630*/  SHFL.IDX PT, R12, R9, R0, 0x1f ;  /* 0x00001f00090c7589 */ /* 0x0004e200000e0000 */
[----:B------:R-:W-:-:S03]  /*0640*/  MOV R5, RZ ;  /* 0x000000ff00057202 */ /* 0x000fc60000000f00 */
[----:B------:R2:W4:Y:S04]  /*0650*/  SHFL.IDX PT, R9, R8, R0, 0x1f ;  /* 0x00001f0008097589 */ /* 0x00052800000e0000 */
.L_x_3462:
[----:B------:R-:W-:Y:S01]  /*0660*/  ISETP.NE.AND P0, PT, R7, RZ, PT ;  /* 0x000000ff0700720c */ /* 0x000fe20003f05270 */
[----:B------:R-:W-:-:S12]  /*0670*/  BSSY B0, `(.L_x_3324) ;  /* 0x0000005000007945 */ /* 0x000fd80003800000 */
[----:B------:R-:W-:Y:S05]  /*0680*/  @!P0 BRA `(.L_x_3325) ;  /* 0x0000003000008947 */ /* 0x000fea0003800000 */
[----:B--2---:R-:W-:Y:S01]  /*0690*/  IADD3 R0, R0, -0x1, RZ ;  /* 0xffffffff00007810 */ /* 0x004fe20007ffe0ff */
[----:B------:R-:W-:Y:S05]  /*06a0*/  BRA.DIV ~URZ, `(.L_x_3326) ;  /* 0x000126027f007947 */ /* 0x000fea000b800000 */
[----:B------:R2:W1:Y:S02]  /*06b0*/  SHFL.IDX PT, R5, R4, R0, 0x1f ;  /* 0x00001f0004057589 */ /* 0x00046400000e0000 */
.L_x_3325:
[----:B------:R-:W-:Y:S05]  /*06c0*/  BSYNC B0 ;  /* 0x0000000000007941 */ /* 0x000fea0003800000 */
.L_x_3324:
        /* <DEDUP_REMOVED lines=69> */
.L_x_3328:
        /* <DEDUP_REMOVED lines=70> */
.L_x_3329:
[----:B------:R-:W-:Y:S05]  /*0f80*/  BSYNC B0 ;  /* 0x0000000000007941 */ /* 0x000fea0003800000 */
.L_x_3327:
[----:B------:R-:W-:-:S04]  /*0f90*/  LOP3.LUT R0, RZ, R0, RZ, 0x33, !PT ;  /* 0x00000000ff007212 */ /* 0x000fc800078e33ff */
[----:B------:R-:W-:-:S05]  /*0fa0*/  IADD3 R0, R0, R12, RZ ;  /* 0x0000000c00007210 */ /* 0x000fca0007ffe0ff */
[----:B------:R2:W-:Y:S01]  /*0fb0*/  STL [R1+0x34], R0 ;  /* 0x0000340001007387 */ /* 0x0005e20000100800 */
[----:B------:R-:W-:Y:S05]  /*0fc0*/  BRA `(.L_x_3330) ;  /* 0x0000006000007947 */ /* 0x000fea0003800000 */
.L_x_3318:
[----:B------:R-:W-:Y:S01]  /*0fd0*/  MOV R0, UR4 ;  /* 0x0000000400007c02 */ /* 0x000fe20008000f00 */
[----:B------:R-:W-:Y:S04]  /*0fe0*/  STL [R1+0x34], RZ ;  /* 0x000034ff01007387 */ /* 0x000fe80000100800 */
[----:B------:R-:W-:Y:S04]  /*0ff0*/  STL [R1+0x38], RZ ;  /* 0x000038ff01007387 */ /* 0x000fe80000100800 */
[----:B------:R1:W-:Y:S02]  /*1000*/  STL [R1+0x30], R0 ;  /* 0x0000300001007387 */ /* 0x0003e40000100800 */
[----:B-1----:R-:W-:-:S05]  /*1010*/  MOV R0, c[0x0][0x53c] ;  /* 0x00014f0000007a02 */ /* 0x002fca0000000f00 */
[----:B------:R1:W-:Y:S02]  /*1020*/  STL [R1+0x3c], R0 ;  /* 0x00003c0001007387 */ /* 0x0003e40000100800 */
.L_x_3330:
        /* <DEDUP_REMOVED lines=8> */
.L_x_3316:
        /* <DEDUP_REMOVED lines=23> */
[----:B------:R-:W-:Y:S01]  /*1220*/  LOP3.LUT R3, R2, 0xfffffff8, RZ, 0xc0, !PT ;  /* 0xfffffff802037812 */ /* 0x000fe200078ec0ff */
[----:B------:R-:W-:Y:S01]  /*1230*/  IMAD R248, R10, 0x10, R20 ;  /* 0x000000100af87824 */ /* 0x000fe200078e0214 */
        /* <DEDUP_REMOVED lines=51> */
[----:B------:R-:W-:Y:S01]  /*1570*/  IMAD.MOV.U32 R11, RZ, RZ, 0x40 ;  /* 0x00000040ff0b7424 */ /* 0x000fe200078e00ff */
        /* <DEDUP_REMOVED lines=10> */
[----:B------:R-:W-:Y:S01]  /*1620*/  LOP3.LUT P4, RZ, R10, 0x2, RZ, 0xc0, !PT ;  /* 0x000000020aff7812 */ /* 0x000fe2000788c0ff */
[----:B------:R-:W-:Y:S01]  /*1630*/  STL [R1+0xbc], R18 ;  /* 0x0000bc1201007387 */ /* 0x000fe20000100800 */
[CC--:B------:R-:W-:Y:S01]  /*1640*/  IADD3 R4, R2.reuse, R3.reuse, R5 ;  /* 0x0000000302047210 */ /* 0x0c0fe20007ffe005 */
[----:B------:R-:W-:Y:S01]  /*1650*/  IMAD.MOV.U32 R7, RZ, RZ, -0x10 ;  /* 0xfffffff0ff077424 */ /* 0x000fe200078e00ff */
[----:B------:R-:W-:Y:S01]  /*1660*/  LOP3.LUT R5, R2, R3, RZ, 0xfc, !PT ;  /* 0x0000000302057212 */ /* 0x000fe200078efcff */
[----:B------:R-:W-:Y:S01]  /*1670*/  IMAD.SHL.U32 R209, R17, 0x2, RZ ;  /* 0x0000000211d17824 */ /* 0x000fe200078e00ff */
[----:B------:R-:W-:Y:S01]  /*1680*/  LOP3.LUT R3, R12, 0x7ffffffc, RZ, 0xc0, !PT ;  /* 0x7ffffffc0c037812 */ /* 0x000fe200078ec0ff */
[----:B------:R-:W-:Y:S01]  /*1690*/  IMAD.IADD R12, R18, 0x1, R13 ;  /* 0x00000001120c7824 */ /* 0x000fe200078e020d */
[----:B------:R-:W-:-:S02]  /*16a0*/  SHF.R.S32.HI R10, RZ, 0x1f, R204 ;  /* 0x0000001fff0a7819 */ /* 0x000fc400000114cc */
[----:B------:R-:W-:Y:S01]  /*16b0*/  LEA R188, R0, 0x2900, 0x1 ;  /* 0x0000290000bc7811 */ /* 0x000fe200078e08ff */
[----:B------:R-:W-:Y:S01]  /*16c0*/  IMAD.IADD R3, R19, 0x1, -R3 ;  /* 0x0000000113037824 */ /* 0x000fe200078e0a03 */
[C---:B------:R-:W-:Y:S01]  /*16d0*/  SEL R6, R9.reuse, 0xffffffe0, !P1 ;  /* 0xffffffe009067807 */ /* 0x040fe20004800000 */
[----:B------:R1:W-:Y:S01]  /*16e0*/  STL [R1+0x40], R12 ;  /* 0x0000400c01007387 */ /* 0x0003e20000100800 */
[----:B------:R-:W-:Y:S01]  /*16f0*/  SEL R0, R9, 0xffffffe0, !P6 ;  /* 0xffffffe009007807 */ /* 0x000fe20007000000 */
[----:B------:R-:W-:Y:S01]  /*1700*/  IMAD.SHL.U32 R10, R3, 0x2, RZ ;  /* 0x00000002030a7824 */ /* 0x000fe200078e00ff */
[C---:B------:R-:W-:Y:S02]  /*1710*/  SEL R2, R11.reuse, 0xffffffc0, !P3 ;  /* 0xffffffc00b027807 */ /* 0x040fe40005800000 */
[----:B------:R-:W-:Y:S02]  /*1720*/  SEL R3, R11, 0xffffffc0, !P5 ;  /* 0xffffffc00b037807 */ /* 0x000fe40006800000 */
[----:B------:R-:W-:Y:S01]  /*1730*/  SHF.R.S32.HI R9, RZ, 0x1f, R10 ;  /* 0x0000001fff097819 */ /* 0x000fe2000001140a */
[----:B------:R-:W-:Y:S01]  /*1740*/  STL [R1+0x2c], R10 ;  /* 0x00002c0a01007387 */ /* 0x000fe20000100800 */
[----:B------:R-:W-:Y:S01]  /*1750*/  IADD3 R16, R10, 0x8, RZ ;  /* 0x000000080a107810 */ /* 0x000fe20007ffe0ff */
[----:B------:R-:W-:Y:S01]  /*1760*/  IMAD.IADD R194, R188, 0x1, R2 ;  /* 0x00000001bcc27824 */ /* 0x000fe200078e0202 */
[C---:B------:R-:W-:Y:S01]  /*1770*/  IADD3 R15, R10.reuse, 0x10, RZ ;  /* 0x000000100a0f7810 */ /* 0x040fe20007ffe0ff */
[----:B------:R2:W-:Y:S01]  /*1780*/  STL [R1+0xac], R9 ;  /* 0x0000ac0901007387 */ /* 0x0005e20000100800 */
[----:B------:R-:W-:-:S02]  /*1790*/  IADD3 R14, R10, 0x18, RZ ;  /* 0x000000180a0e7810 */ /* 0x000fc40007ffe0ff */
[C---:B------:R-:W-:Y:S01]  /*17a0*/  IADD3 R13, R10.reuse, 0x20, RZ ;  /* 0x000000200a0d7810 */ /* 0x040fe20007ffe0ff */
[----:B------:R-:W-:Y:S01]  /*17b0*/  STL [R1+0x60], R16 ;  /* 0x0000601001007387 */ /* 0x000fe20000100800 */
[----:B------:R-:W-:Y:S02]  /*17c0*/  IADD3 R11, R10, 0x30, RZ ;  /* 0x000000300a0b7810 */ /* 0x000fe40007ffe0ff */
[----:B------:R-:W-:Y:S01]  /*17d0*/  SEL R7, R7, 0x10, !P0 ;  /* 0x0000001007077807 */ /* 0x000fe20004000000 */
[----:B------:R3:W-:Y:S01]  /*17e0*/  STL [R1+0x5c], R15 ;  /* 0x00005c0f01007387 */ /* 0x0007e20000100800 */
[C---:B------:R-:W-:Y:S02]  /*17f0*/  IADD3 R199, R188.reuse, 0x20, RZ ;  /* 0x00000020bcc77810 */ /* 0x040fe40007ffe0ff */
[----:B------:R-:W-:Y:S01]  /*1800*/  @P4 IADD3 R199, R188, -0x20, RZ ;  /* 0xffffffe0bcc74810 */ /* 0x000fe20007ffe0ff */
[----:B------:R4:W-:Y:S01]  /*1810*/  STL [R1+0x58], R14 ;  /* 0x0000580e01007387 */ /* 0x0009e20000100800 */
[----:B-1----:R-:W-:-:S02]  /*1820*/  IADD3 R12, R10, 0x28, RZ ;  /* 0x000000280a0c7810 */ /* 0x002fc40007ffe0ff */
        /* <DEDUP_REMOVED lines=9> */
[----:B--2---:R-:W-:Y:S01]  /*18c0*/  IADD3 R9, R10, 0x38, RZ ;  /* 0x000000380a097810 */ /* 0x004fe20007ffe0ff */
[----:B------:R-:W-:Y:S01]  /*18d0*/  IMAD.IADD R198, R195, 0x1, R0 ;  /* 0x00000001c3c67824 */ /* 0x000fe200078e0200 */
[----:B------:R-:W-:Y:S01]  /*18e0*/  LEA R10, R8, 0x80, 0x1 ;  /* 0x00000080080a7811 */ /* 0x000fe200078e08ff */
[C---:B------:R-:W-:Y:S01]  /*18f0*/  IMAD.IADD R193, R0.reuse, 0x1, R189 ;  /* 0x0000000100c17824 */ /* 0x040fe200078e02bd */
[----:B------:R-:W-:Y:S01]  /*1900*/  SHF.R.S32.HI R8, RZ, 0x1f, R16 ;  /* 0x0000001fff087819 */ /* 0x000fe20000011410 */
[----:B------:R-:W-:Y:S01]  /*1910*/  STL [R1+0x48], R9 ;  /* 0x0000480901007387 */ /* 0x000fe20000100800 */
[C---:B------:R-:W-:Y:S01]  /*1920*/  IADD3 R202, R199.reuse, 0x1000, RZ ;  /* 0x00001000c7ca7810 */ /* 0x040fe20007ffe0ff */
[C---:B------:R-:W-:Y:S01]  /*1930*/  IMAD.IADD R197, R0.reuse, 0x1, R196 ;  /* 0x0000000100c57824 */ /* 0x040fe200078e02c4 */
[----:B---3--:R-:W-:Y:S01]  /*1940*/  SHF.R.S32.HI R15, RZ, 0x1f, R15 ;  /* 0x0000001fff0f7819 */ /* 0x008fe2000001140f */
[----:B------:R-:W-:Y:S01]  /*1950*/  STL [R1+0x74], R10 ;  /* 0x0000740a01007387 */ /* 0x000fe20000100800 */
[C---:B------:R-:W-:Y:S01]  /*1960*/  IADD3 R201, R199.reuse, 0x1800, RZ ;  /* 0x00001800c7c97810 */ /* 0x040fe20007ffe0ff */
[----:B------:R-:W-:Y:S01]  /*1970*/  IMAD.IADD R192, R0, 0x1, R190 ;  /* 0x0000000100c07824 */ /* 0x000fe200078e02be */
[----:B----4-:R-:W-:Y:S01]  /*1980*/  SHF.R.S32.HI R14, RZ, 0x1f, R14 ;  /* 0x0000001fff0e7819 */ /* 0x010fe2000001140e */
[----:B------:R2:W-:Y:S01]  /*1990*/  STL [R1+0xa4], R8 ;  /* 0x0000a40801007387 */ /* 0x0005e20000100800 */
[----:B------:R-:W-:-:S03]  /*19a0*/  IADD3 R200, R199, 0x2000, RZ ;  /* 0x00002000c7c87810 */ /* 0x000fc60007ffe0ff */
[----:B------:R-:W-:Y:S01]  /*19b0*/  STL [R1+0xa0], R15 ;  /* 0x0000a00f01007387 */ /* 0x000fe20000100800 */
[----:B-1----:R-:W-:-:S03]  /*19c0*/  SHF.R.S32.HI R12, RZ, 0x1f, R12 ;  /* 0x0000001fff0c7819 */ /* 0x002fc6000001140c */
[----:B------:R-:W-:Y:S01]  /*19d0*/  STL [R1+0x9c], R14 ;  /* 0x00009c0e01007387 */ /* 0x000fe20000100800 */
[----:B-----5:R-:W-:Y:S02]  /*19e0*/  SHF.R.S32.HI R11, RZ, 0x1f, R11 ;  /* 0x0000001fff0b7819 */ /* 0x020fe4000001140b */
[----:B--2---:R-:W-:-:S05]  /*19f0*/  SHF.R.S32.HI R8, RZ, 0x1f, R13 ;  /* 0x0000001fff087819 */ /* 0x004fca000001140d */
        /* <DEDUP_REMOVED lines=22> */
.L_x_3458:
[----:B------:R-:W3:Y:S01]  /*1b60*/  LDL R0, [R1+0x3c] ;  /* 0x00003c0001007983 */ /* 0x000ee20000100800 */
[----:B------:R-:W-:Y:S01]  /*1b70*/  IMAD.MOV.U32 R8, RZ, RZ, 0x4 ;  /* 0x00000004ff087424 */ /* 0x000fe200078e00ff */
[----:B------:R-:W-:-:S03]  /*1b80*/  ISETP.NE.U32.AND P3, PT, RZ, c[0x0][0x360], PT ;  /* 0x0000d800ff007a0c */ /* 0x000fc60003f65070 */
[----:B--23--:R-:W-:-:S05]  /*1b90*/  IMAD.WIDE R2, R0, R8, c[0x0][0x588] ;  /* 0x0001620000027625 */ /* 0x00cfca00078e0208 */
[----:B------:R-:W2:Y:S01]  /*1ba0*/  LDG.E R12, [R2.64] ;  /* 0x00000006020c7981 */ /* 0x000ea2000c1e1900 */
[----:B------:R-:W-:Y:S01]  /*1bb0*/  ISETP.NE.AND.EX P3, PT, RZ, c[0x0][0x364], PT, P3 ;  /* 0x0000d900ff007a0c */ /* 0x000fe20003f65330 */
[----:B------:R-:W-:Y:S01]  /*1bc0*/  IMAD.MOV.U32 R251, RZ, RZ, RZ ;  /* 0x000000fffffb7224 */ /* 0x000fe200078e00ff */
[----:B------:R-:W-:Y:S01]  /*1bd0*/  ISETP.NE.U32.AND P4, PT, RZ, c[0x0][0x370], PT ;  /* 0x0000dc00ff007a0c */ /* 0x000fe20003f85070 */
[----:B------:R-:W-:Y:S01]  /*1be0*/  IMAD.MOV.U32 R11, RZ, RZ, RZ ;  /* 0x000000ffff0b7224 */ /* 0x000fe200078e00ff */
[----:B------:R-:W-:Y:S02]  /*1bf0*/  ISETP.NE.U32.AND P0, PT, RZ, c[0x0][0x348], PT ;  /* 0x0000d200ff007a0c */ /* 0x000fe40003f05070 */
[----:B------:R-:W-:Y:S02]  /*1c00*/  ISETP.NE.AND.EX P4, PT, RZ, c[0x0][0x374], PT, P4 ;  /* 0x0000dd00ff007a0c */ /* 0x000fe40003f85340 */
[----:B------:R-:W-:Y:S01]  /*1c10*/  ISETP.NE.AND.EX P0, PT, RZ, c[0x0][0x34c], PT, P0 ;  /* 0x0000d300ff007a0c */ /* 0x000fe20003f05300 */
[C---:B--2---:R-:W-:Y:S01]  /*1c20*/  IMAD.SHL.U32 R17, R12.reuse, 0x4, RZ ;  /* 0x000000040c117824 */ /* 0x044fe200078e00ff */
[----:B------:R-:W-:Y:S01]  /*1c30*/  SHF.R.S32.HI R13, RZ, 0x1f, R12 ;  /* 0x0000001fff0d7819 */ /* 0x000fe2000001140c */
[----:B------:R1:W-:Y:S08]  /*1c40*/  STL [R1+0x44], R12 ;  /* 0x0000440c01007387 */ /* 0x0003f00000100800 */
[----:B------:R-:W-:-:S02]  /*1c50*/  @P4 LEA R6, P2, R12, c[0x0][0x370], 0x2 ;  /* 0x0000dc000c064a11 */ /* 0x000fc400078410ff */
[C-C-:B------:R-:W-:Y:S01]  /*1c60*/  SHF.L.U64.HI R16, R12.reuse, 0x2, R13.reuse ;  /* 0x000000020c107819 */ /* 0x140fe2000001020d */
[----:B------:R1:W-:Y:S01]  /*1c70*/  STL [R1+0x70], R13 ;  /* 0x0000700d01007387 */ /* 0x0003e20000100800 */
[C---:B------:R-:W-:Y:S02]  /*1c80*/  @P3 IADD3 R4, P1, R17.reuse, c[0x0][0x360], RZ ;  /* 0x0000d80011043a10 */ /* 0x040fe40007f3e0ff */
[----:B------:R-:W-:Y:S01]  /*1c90*/  @P4 LEA.HI.X R7, R12, c[0x0][0x374], R13, 0x2, P2 ;  /* 0x0000dd000c074a11 */ /* 0x000fe200010f140d */
[----:B------:R1:W-:Y:S01]  /*1ca0*/  STL [R1+0x64], R17 ;  /* 0x0000641101007387 */ /* 0x0003e20000100800 */
[C---:B------:R-:W-:Y:S02]  /*1cb0*/  @P3 IADD3.X R5, R16.reuse, c[0x0][0x364], RZ, P1, !PT ;  /* 0x0000d90010053a10 */ /* 0x040fe40000ffe4ff */
[----:B------:R-:W-:Y:S01]  /*1cc0*/  IADD3 R2, P2, R17, c[0x0][0x348], RZ ;  /* 0x0000d20011027a10 */ /* 0x000fe20007f5e0ff */
[----:B------:R1:W5:Y:S03]  /*1cd0*/  @P4 LDG.E R251, [R6.64] ;  /* 0x0000000606fb4981 */ /* 0x000366000c1e1900 */
[----:B------:R-:W-:Y:S01]  /*1ce0*/  IADD3.X R3, R16, c[0x0][0x34c], RZ, P2, !PT ;  /* 0x0000d30010037a10 */ /* 0x000fe200017fe4ff */
[----:B------:R-:W2:Y:S04]  /*1cf0*/  @P3 LDG.E R0, [R4.64] ;  /* 0x0000000604003981 */ /* 0x000ea8000c1e1900 */
[----:B------:R1:W5:Y:S04]  /*1d00*/  @P0 LDG.E R11, [R2.64] ;  /* 0x00000006020b0981 */ /* 0x000368000c1e1900 */
[----:B------:R1:W-:Y:S01]  /*1d10*/  STL [R1+0x68], R16 ;  /* 0x0000681001007387 */ /* 0x0003e20000100800 */
[----:B------:R-:W-:Y:S03]  /*1d20*/  YIELD ;  /* 0x0000000000007946 */ /* 0x000fe60003800000 */
[----:B--2---:R1:W-:Y:S01]  /*1d30*/  @P3 STL [R1+0x20], R0 ;  /* 0x0000200001003387 */ /* 0x0043e20000100800 */
[----:B------:R-:W-:Y:S05]  /*1d40*/  @P3 BRA `(.L_x_3331) ;  /* 0x0000007000003947 */ /* 0x000fea0003800000 */
[----:B-1----:R-:W-:-:S05]  /*1d50*/  MOV R0, c[0x0][0x168] ;  /* 0x00005a0000007a02 */ /* 0x002fca0000000f00 */
[----:B------:R1:W-:Y:S01]  /*1d60*/  STL [R1+0x20], R0 ;  /* 0x0000200001007387 */ /* 0x0003e20000100800 */
[----:B------:R-:W-:Y:S05]  /*1d70*/  @!P0 BRA `(.L_x_3331) ;  /* 0x0000004000008947 */ /* 0x000fea0003800000 */
[----:B-1----:R1:W2:Y:S04]  /*1d80*/  LDG.E R0, [R2.64] ;  /* 0x0000000602007981 */ /* 0x0022a8000c1e1900 */
[----:B-1----:R-:W2:Y:S02]  /*1d90*/  LDG.E R2, [R2.64+0x4] ;  /* 0x0000040602027981 */ /* 0x002ea4000c1e1900 */
[----:B--2---:R-:W-:-:S05]  /*1da0*/  IADD3 R0, -R0, R2, RZ ;  /* 0x0000000200007210 */ /* 0x004fca0007ffe1ff */
[----:B------:R1:W-:Y:S02]  /*1db0*/  STL [R1+0x20], R0 ;  /* 0x0000200001007387 */ /* 0x0003e40000100800 */
.L_x_3331:
[----:B------:R-:W-:-:S04]  /*1dc0*/  ISETP.NE.U32.AND P1, PT, RZ, c[0x0][0x368], PT ;  /* 0x0000da00ff007a0c */ /* 0x000fc80003f25070 */
[----:B------:R-:W-:-:S13]  /*1dd0*/  ISETP.NE.AND.EX P1, PT, RZ, c[0x0][0x36c], PT, P1 ;  /* 0x0000db00ff007a0c */ /* 0x000fda0003f25310 */
[----:B------:R-:W-:Y:S05]  /*1de0*/  @!P1 BRA `(.L_x_3332) ;  /* 0x0000004000009947 */ /* 0x000fea0003800000 */
[----:B-1----:R-:W-:-:S04]  /*1df0*/  IADD3 R2, P1, R17, c[0x0][0x368], RZ ;  /* 0x0000da0011027a10 */ /* 0x002fc80007f3e0ff */
[----:B------:R-:W-:-:S05]  /*1e00*/  IADD3.X R3, R16, c[0x0][0x36c], RZ, P1, !PT ;  /* 0x0000db0010037a10 */ /* 0x000fca0000ffe4ff */
[----:B------:R1:W5:Y:S01]  /*1e10*/  LDG.E R0, [R2.64] ;  /* 0x0000000602007981 */ /* 0x000362000c1e1900 */
[----:B------:R-:W-:Y:S05]  /*1e20*/  BRA `(.L_x_3333) ;  /* 0x0000008000007947 */ /* 0x000fea0003800000 */
.L_x_3332:
[----:B------:R-:W-:Y:S01]  /*1e30*/  ISETP.NE.U32.AND P1, PT, RZ, c[0x0][0x350], PT ;  /* 0x0000d400ff007a0c */ /* 0x000fe20003f25070 */
[----:B-1----:R-:W-:-:S03]  /*1e40*/  IMAD.U32 R0, RZ, RZ, UR5 ;  /* 0x00000005ff007e24 */ /* 0x002fc6000f8e00ff */
[----:B------:R-:W-:-:S13]  /*1e50*/  ISETP.NE.AND.EX P1, PT, RZ, c[0x0][0x354], PT, P1 ;  /* 0x0000d500ff007a0c */ /* 0x000fda0003f25310 */
[----:B------:R-:W-:Y:S05]  /*1e60*/  @!P1 BRA `(.L_x_3333) ;  /* 0x0000004000009947 */ /* 0x000fea0003800000 */
[----:B------:R-:W-:-:S05]  /*1e70*/  IMAD.WIDE R2, R12, R8, c[0x0][0x350] ;  /* 0x0000d4000c027625 */ /* 0x000fca00078e0208 */
[----:B------:R-:W2:Y:S04]  /*1e80*/  LDG.E R4, [R2.64] ;  /* 0x0000000602047981 */ /* 0x000ea8000c1e1900 */
[----:B------:R-:W2:Y:S02]  /*1e90*/  LDG.E R0, [R2.64+0x4] ;  /* 0x0000040602007981 */ /* 0x000ea4000c1e1900 */
[----:B--2---:R-:W-:Y:S02]  /*1ea0*/  IADD3 R0, -R4, R0, RZ ;  /* 0x0000000004007210 */ /* 0x004fe40007ffe1ff */
.L_x_3333:
[----:B-1----:R-:W2:Y:S04]  /*1eb0*/  LDL R2, [R1+0x20] ;  /* 0x0000200001027983 */ /* 0x002ea80000100800 */
[----:B------:R-:W3:Y:S04]  /*1ec0*/  LDL.LU R3, [R1+0x34] ;  /* 0x0000340001037983 */ /* 0x000ee80000300800 */
[----:B------:R-:W4:Y:S01]  /*1ed0*/  LDL R15, [R1+0x38] ;  /* 0x00003800010f7983 */ /* 0x000f220000100800 */
[----:B-----5:R-:W-:Y:S01]  /*1ee0*/  IMAD.IADD R4, R0, 0x1, -R251 ;  /* 0x0000000100047824 */ /* 0x020fe200078e0afb */
[----:B------:R-:W-:Y:S01]  /*1ef0*/  BSSY B0, `(.L_x_3334) ;  /* 0x000003e000007945 */ /* 0x000fe20003800000 */
[----:B--2---:R-:W-:-:S02]  /*1f00*/  IMAD.MOV.U32 R5, RZ, RZ, R2 ;  /* 0x000000ffff057224 */ /* 0x004fc400078e0002 */
[----:B------:R-:W-:Y:S02]  /*1f10*/  IMAD.MOV.U32 R2, RZ, RZ, c[0x0][0x2c4] ;  /* 0x0000b100ff027624 */ /* 0x000fe400078e00ff */
[----:B---3--:R-:W-:-:S03]  /*1f20*/  IMAD.SHL.U32 R14, R3, 0x80, RZ ;  /* 0x00000080030e7824 */ /* 0x008fc600078e00ff */
[----:B------:R-:W-:Y:S02]  /*1f30*/  ISETP.NE.AND P5, PT, R2, 0x1, PT ;  /* 0x000000010200780c */ /* 0x000fe40003fa5270 */
[----:B------:R-:W-:-:S05]  /*1f40*/  IADD3 R2, R14, 0x7f, RZ ;  /* 0x0000007f0e027810 */ /* 0x000fca0007ffe0ff */
[----:B------:R-:W-:-:S06]  /*1f50*/  IMAD.MOV.U32 R0, RZ, RZ, R2 ;  /* 0x000000ffff007224 */ /* 0x000fcc00078e0002 */
[----:B------:R-:W-:Y:S01]  /*1f60*/  @P5 IMAD.HI.U32 R3, R2, c[0x0][0x2c8], RZ ;  /* 0x0000b20002035a27 */ /* 0x000fe200078e00ff */
[----:B------:R-:W-:-:S04]  /*1f70*/  IADD3 R2, R4, 0x50, -R5 ;  /* 0x0000005004027810 */ /* 0x000fc80007ffe805 */
[----:B------:R-:W-:Y:S02]  /*1f80*/  @P5 SHF.R.U32.HI R0, RZ, c[0x0][0x2cc], R3 ;  /* 0x0000b300ff005a19 */ /* 0x000fe40000011603 */
[----:B------:R-:W-:-:S03]  /*1f90*/  IADD3 R3, R4, 0x4f, RZ ;  /* 0x0000004f04037810 */ /* 0x000fc60007ffe0ff */
[----:B------:R-:W-:Y:S02]  /*1fa0*/  IMAD.IADD R0, R2, 0x1, R0 ;  /* 0x0000000102007824 */ /* 0x000fe400078e0200 */
[----:B------:R-:W-:Y:S01]  /*1fb0*/  IMAD.HI R2, R3, 0x66666667, RZ ;  /* 0x6666666703027827 */ /* 0x000fe200078e02ff */
[----:B------:R-:W-:Y:S03]  /*1fc0*/  STL [R1+0x28], R14 ;  /* 0x0000280e01007387 */ /* 0x000fe60000100800 */
[----:B------:R-:W-:Y:S01]  /*1fd0*/  IMAD.HI R0, R0, 0x66666667, RZ ;  /* 0x6666666700007827 */ /* 0x000fe200078e02ff */
[----:B------:R1:W-:Y:S04]  /*1fe0*/  STL [R1+0x24], R4 ;  /* 0x0000240401007387 */ /* 0x0003e80000100800 */
[----:B------:R-:W-:-:S04]  /*1ff0*/  SHF.R.U32.HI R3, RZ, 0x1f, R0 ;  /* 0x0000001fff037819 */ /* 0x000fc80000011600 */
[----:B------:R-:W-:Y:S02]  /*2000*/  LEA.HI.SX32 R0, R0, R3, 0x1b ;  /* 0x0000000300007211 */ /* 0x000fe400078fdaff */
[----:B----4-:R-:W-:Y:S02]  /*2010*/  LOP3.LUT R3, R15, 0xff0000, RZ, 0xc0, !PT ;  /* 0x00ff00000f037812 */ /* 0x010fe400078ec0ff */
[----:B-1----:R-:W-:-:S04]  /*2020*/  SHF.R.U32.HI R4, RZ, 0x1f, R2 ;  /* 0x0000001fff047819 */ /* 0x002fc80000011602 */
[----:B------:R-:W-:Y:S02]  /*2030*/  LEA.HI.SX32 R4, R2, R4, 0x1b ;  /* 0x0000000402047211 */ /* 0x000fe400078fdaff */
[----:B------:R-:W-:Y:S02]  /*2040*/  LOP3.LUT R2, R15, 0xff000000, RZ, 0xc0, !PT ;  /* 0xff0000000f027812 */ /* 0x000fe400078ec0ff */
[----:B------:R-:W-:Y:S02]  /*2050*/  IMNMX R6, R4, R0, PT ;  /* 0x0000000004067217 */ /* 0x000fe40003800200 */
[----:B------:R-:W-:-:S04]  /*2060*/  SHF.R.U32.HI R0, RZ, 0x8, R2 ;  /* 0x00000008ff007819 */ /* 0x000fc80000011602 */
[----:B------:R-:W-:-:S04]  /*2070*/  LEA.HI R0, R3, R0, RZ, 0x10 ;  /* 0x0000000003007211 */ /* 0x000fc800078f80ff */
[----:B------:R-:W-:Y:S02]  /*2080*/  LOP3.LUT R18, R0, 0xff, RZ, 0xc0, !PT ;  /* 0x000000ff00127812 */ /* 0x000fe400078ec0ff */
[----:B------:R-:W-:-:S03]  /*2090*/  SHF.R.U32.HI R5, RZ, 0x10, R0 ;  /* 0x00000010ff057819 */ /* 0x000fc60000011600 */
[----:B------:R1:W-:Y:S04]  /*20a0*/  STL [R1+0x6c], R18 ;  /* 0x00006c1201007387 */ /* 0x0003e80000100800 */
[----:B------:R1:W-:Y:S01]  /*20b0*/  STL [R1+0x34], R5 ;  /* 0x0000340501007387 */ /* 0x0003e20000100800 */
[----:B------:R-:W-:Y:S01]  /*20c0*/  ISETP.GE.AND P1, PT, R6, 0x1, PT ;  /* 0x000000010600780c */ /* 0x000fe20003f26270 */
[----:B------:R-:W-:-:S12]  /*20d0*/  IMAD.MOV.U32 R2, RZ, RZ, RZ ;  /* 0x000000ffff027224 */ /* 0x000fd800078e00ff */
        /* <DEDUP_REMOVED lines=31> */
.L_x_3335:
[----:B------:R-:W-:Y:S05]  /*22d0*/  BSYNC B0 ;  /* 0x0000000000007941 */ /* 0x000fea0003800000 */
.L_x_3334:
[----:B------:R-:W-:Y:S01]  /*22e0*/  IMAD R249, R18, R2, RZ ;  /* 0x0000000212f97224 */ /* 0x000fe200078e02ff */
[----:B------:R-:W-:Y:S01]  /*22f0*/  PRMT R0, RZ, 0x7610, R0 ;  /* 0x00007610ff007816 */ /* 0x000fe20000000000 */
[----:B------:R-:W-:Y:S01]  /*2300*/  CS2R R22, SRZ ;  /* 0x0000000000167805 */ /* 0x000fe2000001ff00 */
[----:B------:R-:W-:Y:S01]  /*2310*/  CS2R R24, SRZ ;  /* 0x0000000000187805 */ /* 0x000fe2000001ff00 */
        /* <DEDUP_REMOVED lines=36> */
[----:B------:R-:W-:-:S04]  /*2560*/  ISETP.NE.U32.AND P2, PT, RZ, c[0x0][0x340], PT ;  /* 0x0000d000ff007a0c */ /* 0x000fc80003f45070 */
[----:B------:R-:W-:-:S13]  /*2570*/  ISETP.NE.AND.EX P2, PT, RZ, c[0x0][0x344], PT, P2 ;  /* 0x0000d100ff007a0c */ /* 0x000fda0003f45320 */
[----:B------:R-:W-:-:S04]  /*2580*/  @P2 IADD3 R2, P1, R17, c[0x0][0x340], RZ ;  /* 0x0000d00011022a10 */ /* 0x000fc80007f3e0ff */
[----:B------:R-:W-:-:S05]  /*2590*/  @P2 IADD3.X R3, R16, c[0x0][0x344], RZ, P1, !PT ;  /* 0x0000d10010032a10 */ /* 0x000fca0000ffe4ff */
[----:B------:R2:W5:Y:S01]  /*25a0*/  @P2 LDG.E R8, [R2.64] ;  /* 0x0000000602082981 */ /* 0x000562000c1e1900 */
[----:B------:R-:W-:Y:S01]  /*25b0*/  SHF.R.S32.HI R0, RZ, 0x1f, R11 ;  /* 0x0000001fff007819 */ /* 0x000fe2000001140b */
[----:B------:R-:W-:Y:S01]  /*25c0*/  IMAD.IADD R4, R248, 0x1, R14 ;  /* 0x00000001f8047824 */ /* 0x000fe200078e020e */
[----:B------:R-:W-:Y:S02]  /*25d0*/  LOP3.LUT R20, R15, 0xffff, RZ, 0xc0, !PT ;  /* 0x0000ffff0f147812 */ /* 0x000fe400078ec0ff */
[----:B------:R-:W-:Y:S01]  /*25e0*/  SEL R6, R13, RZ, !P0 ;  /* 0x000000ff0d067207 */ /* 0x000fe20004000000 */
[----:B------:R-:W-:Y:S01]  /*25f0*/  IMAD R0, R0, c[0x0][0x178], RZ ;  /* 0x00005e0000007a24 */ /* 0x000fe200078e02ff */
[----:B-1----:R-:W-:Y:S01]  /*2600*/  SEL R5, R12, RZ, !P0 ;  /* 0x000000ff0c057207 */ /* 0x002fe20004000000 */
[----:B------:R-:W-:Y:S01]  /*2610*/  @P5 IMAD.HI.U32 R7, R4, c[0x0][0x2c8], RZ ;  /* 0x0000b20004075a27 */ /* 0x000fe200078e00ff */
[----:B------:R-:W-:Y:S02]  /*2620*/  ISETP.GE.AND P1, PT, R204, c[0x0][0x198], PT ;  /* 0x00006600cc007a0c */ /* 0x000fe40003f26270 */
[----:B------:R-:W-:Y:S01]  /*2630*/  IADD3 R150, R205, -0x1, RZ ;  /* 0xffffffffcd967810 */ /* 0x000fe20007ffe0ff */
[----:B------:R-:W-:-:S02]  /*2640*/  IMAD R0, R11, c[0x0][0x17c], R0 ;  /* 0x00005f000b007a24 */ /* 0x000fc400078e0200 */
[----:B------:R-:W-:-:S04]  /*2650*/  IMAD R6, R6, c[0x0][0x1c0], RZ ;  /* 0x0000700006067a24 */ /* 0x000fc800078e02ff */
[----:B------:R-:W-:Y:S02]  /*2660*/  IMAD R6, R5, c[0x0][0x1c4], R6 ;  /* 0x0000710005067a24 */ /* 0x000fe400078e0206 */
[----:B--2---:R-:W-:-:S05]  /*2670*/  IMAD.WIDE.U32 R2, R11, c[0x0][0x178], RZ ;  /* 0x00005e000b027a25 */ /* 0x004fca00078e00ff */
[----:B------:R-:W-:Y:S02]  /*2680*/  IADD3 R3, R3, R0, RZ ;  /* 0x0000000003037210 */ /* 0x000fe40007ffe0ff */
[----:B------:R-:W-:Y:S02]  /*2690*/  MOV R0, R4 ;  /* 0x0000000400007202 */ /* 0x000fe40000000f00 */
[----:B------:R-:W-:Y:S01]  /*26a0*/  @P5 SHF.R.U32.HI R0, RZ, c[0x0][0x2cc], R7 ;  /* 0x0000b300ff005a19 */ /* 0x000fe20000011607 */
[----:B------:R-:W-:-:S03]  /*26b0*/  IMAD.WIDE.U32 R2, R20, c[0x0][0x1b8], R2 ;  /* 0x00006e0014027a25 */ /* 0x000fc600078e0002 */
[----:B------:R-:W-:Y:S01]  /*26c0*/  SHF.R.S32.HI R7, RZ, 0x1f, R0 ;  /* 0x0000001fff077819 */ /* 0x000fe20000011400 */
[----:B------:R-:W-:-:S04]  /*26d0*/  IMAD R3, R20, c[0x0][0x1bc], R3 ;  /* 0x00006f0014037a24 */ /* 0x000fc800078e0203 */
[----:B------:R-:W-:-:S04]  /*26e0*/  IMAD.WIDE.U32 R2, R5, c[0x0][0x1c0], R2 ;  /* 0x0000700005027a25 */ /* 0x000fc800078e0002 */
        /* <DEDUP_REMOVED lines=13> */
[----:B------:R-:W-:Y:S02]  /*27c0*/  LEA.HI.X R5, R2, c[0x0][0x164], R0, 0x1, P0 ;  /* 0x0000590002057a11 */ /* 0x000fe400000f0c00 */
[----:B------:R-:W-:Y:S01]  /*27d0*/  @!P2 MOV R8, R12 ;  /* 0x0000000c0008a202 */ /* 0x000fe20000000f00 */
[----:B------:R-:W-:Y:S05]  /*27e0*/  BRA.DIV ~URZ, `(.L_x_3337) ;  /* 0x000105327f007947 */ /* 0x000fea000b800000 */
[----:B------:R1:W2:Y:S02]  /*27f0*/  SHFL.IDX PT, R7, R5, RZ, 0x181f ;  /* 0x00181fff05077589 */ /* 0x0002a400000e0000 */
.L_x_3463:
[----:B------:R-:W-:Y:S05]  /*2800*/  BRA.DIV ~URZ, `(.L_x_3338) ;  /* 0x000105827f007947 */ /* 0x000fea000b800000 */
[----:B------:R3:W4:Y:S02]  /*2810*/  SHFL.IDX PT, R2, R6, RZ, 0x181f ;  /* 0x00181fff06027589 */ /* 0x00072400000e0000 */
.L_x_3464:
[----:B---3--:R-:W3:Y:S04]  /*2820*/  LDL R4, [R1+0x20] ;  /* 0x0000200001047983 */ /* 0x008ee80000100800 */
[----:B----4-:R-:W4:Y:S04]  /*2830*/  LDL R3, [R1+0x28] ;  /* 0x0000280001037983 */ /* 0x010f280000100800 */
[----:B------:R-:W1:Y:S02]  /*2840*/  S2R R9, SR_TID.X ;  /* 0x0000000000097919 */ /* 0x000e640000002100 */
[----:B-1----:R-:W-:-:S04]  /*2850*/  SHF.R.S32.HI R0, RZ, 0x1f, R9 ;  /* 0x0000001fff007819 */ /* 0x002fc80000011409 */
[----:B------:R-:W-:-:S04]  /*2860*/  LEA.HI R0, R0, R9, RZ, 0x3 ;  /* 0x0000000900007211 */ /* 0x000fc800078f18ff */
[----:B------:R-:W-:Y:S01]  /*2870*/  SHF.R.S32.HI R0, RZ, 0x3, R0 ;  /* 0x00000003ff007819 */ /* 0x000fe20000011400 */
[----:B------:R-:W-:Y:S01]  /*2880*/  BSSY B0, `(.L_x_3339) ;  /* 0x000000c000007945 */ /* 0x000fe20003800000 */
[----:B---3--:R-:W-:-:S03]  /*2890*/  IMAD R4, R4, c[0x0][0x2c4], RZ ;  /* 0x0000b10004047a24 */ /* 0x008fc600078e02ff */
[----:B----4-:R-:W-:-:S05]  /*28a0*/  IMAD.IADD R0, R0, 0x1, R3 ;  /* 0x0000000100007824 */ /* 0x010fca00078e0203 */
[----:B------:R-:W-:-:S13]  /*28b0*/  ISETP.GE.AND P0, PT, R0, R4, PT ;  /* 0x000000040000720c */ /* 0x000fda0003f06270 */
[----:B------:R-:W-:Y:S05]  /*28c0*/  @P0 BRA `(.L_x_3340) ;  /* 0x0000007000000947 */ /* 0x000fea0003800000 */
[----:B------:R-:W-:Y:S02]  /*28d0*/  SHF.R.S32.HI R9, RZ, 0x1f, R204 ;  /* 0x0000001fff097819 */ /* 0x000fe400000114cc */
[----:B------:R-:W-:-:S04]  /*28e0*/  LEA R2, P0, R204, R2, 0x1 ;  /* 0x00000002cc027211 */ /* 0x000fc800078008ff */
[----:B--2---:R-:W-:-:S05]  /*28f0*/  LEA.HI.X R3, R204, R7, R9, 0x1, P0 ;  /* 0x00000007cc037211 */ /* 0x004fca00000f0c09 */
[----:B------:R-:W-:Y:S01]  /*2900*/  @!PT LDS RZ, [RZ] ;  /* 0x00000000fffff984 */ /* 0x000fe20000000800 */
[----:B------:R-:W-:Y:S01]  /*2910*/  @!PT LDS RZ, [RZ] ;  /* 0x00000000fffff984 */ /* 0x000fe20000000800 */
[----:B------:R-:W-:Y:S01]  /*2920*/  @!PT LDS RZ, [RZ] ;  /* 0x00000000fffff984 */ /* 0x000fe20000000800 */
[----:B------:R1:W-:Y:S04]  /*2930*/  LDGSTS.E.BYPASS.LTC128B.128 [R209+0x5100], [R2.64], !P1 ;  /* 0x0510000002d17fae */ /* 0x0003e8000c901d46 */
.L_x_3340:
[----:B------:R-:W-:Y:S05]  /*2940*/  BSYNC B0 ;  /* 0x0000000000007941 */ /* 0x000fea0003800000 */
.L_x_3339:
[----:B------:R-:W-:Y:S05]  /*2950*/  BRA.DIV ~URZ, `(.L_x_3341) ;  /* 0x000104a27f007947 */ /* 0x000fea000b800000 */
[----:B--2---:R2:W3:Y:S04]  /*2960*/  SHFL.IDX PT, R7, R5, 0x1, 0x181f ;  /* 0x00381f0005077f89 */ /* 0x0044e800000e0000 */
[----:B-1----:R2:W1:Y:S02]  /*2970*/  SHFL.IDX PT, R2, R6, 0x1, 0x181f ;  /* 0x00381f0006027f89 */ /* 0x00246400000e0000 */
.L_x_3465:
        /* <DEDUP_REMOVED lines=11> */
.L_x_3343:
[----:B------:R-:W-:Y:S05]  /*2a30*/  BSYNC B0 ;  /* 0x0000000000007941 */ /* 0x000fea0003800000 */
.L_x_3342:
[----:B------:R-:W-:Y:S05]  /*2a40*/  BRA.DIV ~URZ, `(.L_x_3344) ;  /* 0x000104827f007947 */ /* 0x000fea000b800000 */
[----:B---3--:R3:W4:Y:S02]  /*2a50*/  SHFL.IDX PT, R7, R5, 0x2, 0x181f ;  /* 0x00581f0005077f89 */ /* 0x00872400000e0000 */
.L_x_3466:
[----:B------:R-:W-:Y:S05]  /*2a60*/  BRA.DIV ~URZ, `(.L_x_3345) ;  /* 0x000104d27f007947 */ /* 0x000fea000b800000 */
[----:B-1----:R1:W2:Y:S02]  /*2a70*/  SHFL.IDX PT, R2, R6, 0x2, 0x181f ;  /* 0x00581f0006027f89 */ /* 0x0022a400000e0000 */
.L_x_3467:
        /* <DEDUP_REMOVED lines=11> */
.L_x_3347:
[----:B------:R-:W-:Y:S05]  /*2b30*/  BSYNC B0 ;  /* 0x0000000000007941 */ /* 0x000fea0003800000 */
.L_x_3346:
[----:B------:R-:W-:Y:S05]  /*2b40*/  BRA.DIV ~URZ, `(.L_x_3348) ;  /* 0x000104627f007947 */ /* 0x000fea000b800000 */
[----:B----4-:R4:W1:Y:S04]  /*2b50*/  SHFL.IDX PT, R7, R5, 0x3, 0x181f ;  /* 0x00781f0005077f89 */ /* 0x01086800000e0000 */
[----:B--2---:R4:W2:Y:S02]  /*2b60*/  SHFL.IDX PT, R2, R6, 0x3, 0x181f ;  /* 0x00781f0006027f89 */ /* 0x0048a400000e0000 */
.L_x_3468:
        /* <DEDUP_REMOVED lines=11> */
.L_x_3350:
[----:B------:R-:W-:Y:S05]  /*2c20*/  BSYNC B0 ;  /* 0x0000000000007941 */ /* 0x000fea0003800000 */
.L_x_3349:
[----:B------:R-:W-:Y:S05]  /*2c30*/  BRA.DIV ~URZ, `(.L_x_3351) ;  /* 0x000104427f007947 */ /* 0x000fea000b800000 */
[----:B-1----:R1:W3:Y:S02]  /*2c40*/  SHFL.IDX PT, R7, R5, 0x4, 0x181f ;  /* 0x00981f0005077f89 */ /* 0x0022e400000e0000 */
.L_x_3469:
[----:B------:R-:W-:Y:S05]  /*2c50*/  BRA.DIV ~URZ, `(.L_x_3352) ;  /* 0x000104927f007947 */ /* 0x000fea000b800000 */
[----:B--2---:R2:W1:Y:S02]  /*2c60*/  SHFL.IDX PT, R2, R6, 0x4, 0x181f ;  /* 0x00981f0006027f89 */ /* 0x00446400000e0000 */
.L_x_3470:
        /* <DEDUP_REMOVED lines=11> */
.L_x_3354:
[----:B------:R-:W-:Y:S05]  /*2d20*/  BSYNC B0 ;  /* 0x0000000000007941 */ /* 0x000fea0003800000 */
.L_x_3353:
[----:B------:R-:W-:Y:S05]  /*2d30*/  BRA.DIV ~URZ, `(.L_x_3355) ;  /* 0x000104227f007947 */ /* 0x000fea000b800000 */
[----:B---3--:R3:W2:Y:S04]  /*2d40*/  SHFL.IDX PT, R7, R5, 0x5, 0x181f ;  /* 0x00b81f0005077f89 */ /* 0x0086a800000e0000 */
[----:B-1----:R3:W1:Y:S02]  /*2d50*/  SHFL.IDX PT, R2, R6, 0x5, 0x181f ;  /* 0x00b81f0006027f89 */ /* 0x00266400000e0000 */
.L_x_3471:
        /* <DEDUP_REMOVED lines=11> */
.L_x_3357:
[----:B------:R-:W-:Y:S05]  /*2e10*/  BSYNC B0 ;  /* 0x0000000000007941 */ /* 0x000fea0003800000 */
.L_x_3356:
[----:B------:R-:W-:Y:S05]  /*2e20*/  BRA.DIV ~URZ, `(.L_x_3358) ;  /* 0x000104027f007947 */ /* 0x000fea000b800000 */
[----:B--2---:R2:W3:Y:S02]  /*2e30*/  SHFL.IDX PT, R7, R5, 0x6, 0x181f ;  /* 0x00d81f0005077f89 */ /* 0x0044e400000e0000 */
.L_x_3472:
[----:B------:R-:W-:Y:S05]  /*2e40*/  BRA.DIV ~URZ, `(.L_x_3359) ;  /* 0x000104527f007947 */ /* 0x000fea000b800000 */
[----:B-1----:R1:W2:Y:S02]  /*2e50*/  SHFL.IDX PT, R2, R6, 0x6, 0x181f ;  /* 0x00d81f0006027f89 */ /* 0x0022a400000e0000 */
.L_x_3473:
        /* <DEDUP_REMOVED lines=11> */
.L_x_3361:
[----:B------:R-:W-:Y:S05]  /*2f10*/  BSYNC B0 ;  /* 0x0000000000007941 */ /* 0x000fea0003800000 */
.L_x_3360:
[----:B------:R-:W-:Y:S05]  /*2f20*/  BRA.DIV ~URZ, `(.L_x_3362) ;  /* 0x000103e27f007947 */ /* 0x000fea000b800000 */
[----:B--234-:R-:W2:Y:S04]  /*2f30*/  SHFL.IDX PT, R5, R5, 0x7, 0x181f ;  /* 0x00f81f0005057f89 */ /* 0x01cea800000e0000 */
[----:B------:R3:W4:Y:S02]  /*2f40*/  SHFL.IDX PT, R2, R6, 0x7, 0x181f ;  /* 0x00f81f0006027f89 */ /* 0x00072400000e0000 */
.L_x_3474:
        /* <DEDUP_REMOVED lines=8> */
[C---:B----4-:R-:W-:Y:S02]  /*2fd0*/  @!P2 LEA R2, P0, R204.reuse, R2, 0x1 ;  /* 0x00000002cc02a211 */ /* 0x050fe400078008ff */
        /* <DEDUP_REMOVED lines=9> */
[----:B------:R-:W2:Y:S01]  /*3070*/  LDL R9, [R1+0x24] ;  /* 0x0000240001097983 */ /* 0x000ea20000100800 */
[----:B------:R-:W-:-:S02]  /*3080*/  IMAD.MOV.U32 R149, RZ, RZ, 0x50 ;  /* 0x00000050ff957424 */ /* 0x000fc400078e00ff */
[----:B------:R-:W-:Y:S02]  /*3090*/  IMAD.MOV.U32 R0, RZ, RZ, c[0x0][0x2b8] ;  /* 0x0000ae00ff007624 */ /* 0x000fe400078e00ff */
[----:B------:R-:W-:Y:S02]  /*30a0*/  IMAD R149, R205, R149, -0x50 ;  /* 0xffffffb0cd957424 */ /* 0x000fe400078e0295 */
[----:B------:R-:W-:Y:S01]  /*30b0*/  IMAD.MOV.U32 R210, RZ, RZ, RZ ;  /* 0x000000ffffd27224 */ /* 0x000fe200078e00ff */
[----:B------:R-:W-:Y:S01]  /*30c0*/  BAR.SYNC.DEFER_BLOCKING 0x0 ;  /* 0x0000000000007b1d */ /* 0x000fe20000010000 */
[----:B------:R-:W-:Y:S01]  /*30d0*/  ISETP.NE.AND P4, PT, R0, 0x1, PT ;  /* 0x000000010000780c */ /* 0x000fe20003f85270 */
[----:B-1----:R-:W-:-:S05]  /*30e0*/  IMAD.IADD R2, R248, 0x1, R149 ;  /* 0x00000001f8027824 */ /* 0x002fca00078e0295 */
[C---:B--2---:R-:W-:Y:S01]  /*30f0*/  ISETP.GE.AND P1, PT, R2.reuse, R9, PT ;  /* 0x000000090200720c */ /* 0x044fe20003f26270 */
[----:B------:R-:W-:-:S03]  /*3100*/  IMAD.IADD R2, R2, 0x1, R251 ;  /* 0x0000000102027824 */ /* 0x000fc600078e02fb */
[----:B------:R-:W-:-:S03]  /*3110*/  ISETP.GT.OR P1, PT, R248, 0x4f, P1 ;  /* 0x0000004ff800780c */ /* 0x000fc60000f24670 */
[----:B------:R-:W-:-:S04]  /*3120*/  @P4 IMAD.HI.U32 R3, R2, c[0x0][0x2bc], RZ ;  /* 0x0000af0002034a27 */ /* 0x000fc800078e00ff */
[----:B------:R-:W-:Y:S01]  /*3130*/  IMAD.MOV.U32 R0, RZ, RZ, R2 ;  /* 0x000000ffff007224 */ /* 0x000fe200078e0002 */
[----:B------:R-:W-:-:S05]  /*3140*/  @P4 SHF.R.U32.HI R0, RZ, c[0x0][0x2c0], R3 ;  /* 0x0000b000ff004a19 */ /* 0x000fca0000011603 */
[----:B------:R-:W-:-:S04]  /*3150*/  @!P1 IADD3 R3, P0, R0, R174, RZ ;  /* 0x000000ae00039210 */ /* 0x000fc80007f1e0ff */
[----:B------:R-:W-:Y:S02]  /*3160*/  @!P1 LEA.HI.X.SX32 R5, R0, R151, 0x1, P0 ;  /* 0x0000009700059211 */ /* 0x000fe400000f0eff */
[----:B------:R-:W-:-:S04]  /*3170*/  @!P1 LEA R4, P0, R3, c[0x0][0x2a0], 0x2 ;  /* 0x0000a80003049a11 */ /* 0x000fc800078010ff */
[----:B------:R-:W-:-:S05]  /*3180*/  @!P1 LEA.HI.X R5, R3, c[0x0][0x2a4], R5, 0x2, P0 ;  /* 0x0000a90003059a11 */ /* 0x000fca00000f1405 */
[----:B------:R-:W2:Y:S01]  /*3190*/  @!P1 LDG.E R210, [R4.64] ;  /* 0x0000000604d29981 */ /* 0x000ea2000c1e1900 */
[----:B------:R-:W-:Y:S01]  /*31a0*/  IMAD.MOV R0, RZ, RZ, -R0 ;  /* 0x000000ffff007224 */ /* 0x000fe200078e0a00 */
[----:B------:R-:W-:Y:S01]  /*31b0*/  BSSY B0, `(.L_x_3363) ;  /* 0x0000122000007945 */ /* 0x000fe20003800000 */
[----:B------:R-:W-:Y:S01]  /*31c0*/  IMAD.WIDE.U32 R172, R20, c[0x0][0x1e8], RZ ;  /* 0x00007a0014ac7a25 */ /* 0x000fe200078e00ff */
[----:B------:R-:W1:Y:S03]  /*31d0*/  S2R R10, SR_TID.X ;  /* 0x00000000000a7919 */ /* 0x000e660000002100 */
[----:B------:R-:W-:Y:S01]  /*31e0*/  IMAD R211, R0, c[0x0][0x2b8], R2 ;  /* 0x0000ae0000d37a24 */ /* 0x000fe200078e0202 */
[----:B------:R-:W-:Y:S01]  /*31f0*/  STL.64 [R1], R172 ;  /* 0x000000ac01007387 */ /* 0x000fe20000100a00 */
[----:B------:R-:W-:Y:S02]  /*3200*/  IMAD R252, R20, c[0x0][0x1ec], R173 ;  /* 0x00007b0014fc7a24 */ /* 0x000fe400078e02ad */
[----:B------:R-:W-:Y:S01]  /*3210*/  IMAD.WIDE.U32 R2, R211, c[0x0][0x1e0], RZ ;  /* 0x00007800d3027a25 */ /* 0x000fe200078e00ff */
[----:B------:R-:W-:-:S03]  /*3220*/  SHF.R.S32.HI R22, RZ, 0x1f, R211 ;  /* 0x0000001fff167819 */ /* 0x000fc600000114d3 */
[----:B------:R-:W-:Y:S02]  /*3230*/  IMAD R148, R150, -0x50, R9 ;  /* 0xffffffb096947824 */ /* 0x000fe400078e0209 */
[----:B------:R-:W-:Y:S02]  /*3240*/  IMAD R0, R22, c[0x0][0x1e0], RZ ;  /* 0x0000780016007a24 */ /* 0x000fe400078e02ff */
[----:B------:R-:W-:-:S04]  /*3250*/  IMAD.WIDE.U32 R78, R20, c[0x0][0x210], RZ ;  /* 0x00008400144e7a25 */ /* 0x000fc800078e00ff */
[----:B------:R-:W-:Y:S01]  /*3260*/  IMAD R0, R211, c[0x0][0x1e4], R0 ;  /* 0x00007900d3007a24 */ /* 0x000fe200078e0200 */
[----:B------:R-:W-:Y:S01]  /*3270*/  STL.64 [R1+0x10], R78 ;  /* 0x0000104e01007387 */ /* 0x000fe20000100a00 */
[----:B------:R-:W-:Y:S01]  /*3280*/  IMAD R76, R20, c[0x0][0x214], R79 ;  /* 0x00008500144c7a24 */ /* 0x000fe200078e024f */
[----:B------:R-:W-:Y:S01]  /*3290*/  SHF.L.U64.HI R20, R204, 0x1, R104 ;  /* 0x00000001cc147819 */ /* 0x000fe20000010268 */
[----:B------:R-:W-:Y:S01]  /*32a0*/  IMAD.IADD R3, R3, 0x1, R0 ;  /* 0x0000000103037824 */ /* 0x000fe200078e0200 */
[----:B-1----:R-:W-:Y:S02]  /*32b0*/  SHF.R.S32.HI R7, RZ, 0x1f, R10 ;  /* 0x0000001fff077819 */ /* 0x002fe4000001140a */
[----:B------:R-:W-:Y:S02]  /*32c0*/  STL [R1+0x1c], R76 ;  /* 0x00001c4c01007387 */ /* 0x000fe40000100800 */
[----:B------:R-:W-:-:S04]  /*32d0*/  LEA.HI R7, R7, R10, RZ, 0x3 ;  /* 0x0000000a07077211 */ /* 0x000fc800078f18ff */
[----:B------:R-:W-:-:S05]  /*32e0*/  SHF.R.S32.HI R7, RZ, 0x3, R7 ;  /* 0x00000003ff077819 */ /* 0x000fca0000011407 */
[----:B------:R-:W-:-:S05]  /*32f0*/  IMAD.IADD R21, R148, 0x1, -R7 ;  /* 0x0000000194157824 */ /* 0x000fca00078e0a07 */
[C---:B------:R-:W-:Y:S02]  /*3300*/  ISETP.GE.AND P6, PT, R21.reuse, 0x1, PT ;  /* 0x000000011500780c */ /* 0x040fe40003fc6270 */
[----:B------:R-:W-:Y:S02]  /*3310*/  ISETP.GE.AND P3, PT, R21, 0x11, PT ;  /* 0x000000111500780c */ /* 0x000fe40003f66270 */
[----:B--2---:R-:W-:Y:S01]  /*3320*/  SHF.R.S32.HI R23, RZ, 0x1f, R210 ;  /* 0x0000001fff177819 */ /* 0x004fe200000114d2 */
[----:B------:R-:W-:-:S04]  /*3330*/  IMAD.WIDE.U32 R2, R210, c[0x0][0x1f0], R2 ;  /* 0x00007c00d2027a25 */ /* 0x000fc800078e0002 */
[----:B------:R-:W-:Y:S01]  /*3340*/  IMAD R0, R23, c[0x0][0x1f0], RZ ;  /* 0x00007c0017007a24 */ /* 0x000fe200078e02ff */
[----:B------:R-:W-:-:S03]  /*3350*/  IADD3 R2, P0, R2, R172, RZ ;  /* 0x000000ac02027210 */ /* 0x000fc60007f1e0ff */
[----:B------:R-:W-:-:S05]  /*3360*/  IMAD R0, R210, c[0x0][0x1f4], R0 ;  /* 0x00007d00d2007a24 */ /* 0x000fca00078e0200 */
[----:B------:R-:W-:Y:S02]  /*3370*/  IADD3.X R3, R252, R3, R0, P0, !PT ;  /* 0x00000003fc037210 */ /* 0x000fe400007fe400 */
[----:B------:R-:W-:-:S04]  /*3380*/  LEA R0, P0, R2, c[0x0][0x1c8], 0x1 ;  /* 0x0000720002007a11 */ /* 0x000fc800078008ff */
[----:B---3--:R-:W-:Y:S01]  /*3390*/  LEA.HI.X R6, R2, c[0x0][0x1cc], R3, 0x1, P0 ;  /* 0x0000730002067a11 */ /* 0x008fe200000f0c03 */
[----:B------:R-:W-:Y:S01]  /*33a0*/  SHFL.IDX PT, R10, R0, 0x2, 0x181f ;  /* 0x00581f00000a7f89 */ /* 0x000fe200000e0000 */
[----:B------:R-:W-:-:S03]  /*33b0*/  @P6 ISETP.GE.AND P0, PT, R204, c[0x0][0x1d4], PT ;  /* 0x00007500cc006a0c */ /* 0x000fc60003f06270 */
[----:B------:R-:W1:Y:S04]  /*33c0*/  SHFL.IDX PT, R2, R0, RZ, 0x181f ;  /* 0x00181fff00027589 */ /* 0x000e6800000e0000 */
[----:B------:R-:W2:Y:S04]  /*33d0*/  SHFL.IDX PT, R3, R0, 0x1, 0x181f ;  /* 0x00381f0000037f89 */ /* 0x000ea800000e0000 */
[----:B------:R-:W3:Y:S04]  /*33e0*/  SHFL.IDX PT, R5, R6, RZ, 0x181f ;  /* 0x00181fff06057589 */ /* 0x000ee800000e0000 */
[----:B------:R-:W4:Y:S04]  /*33f0*/  SHFL.IDX PT, R7, R6, 0x1, 0x181f ;  /* 0x00381f0006077f89 */ /* 0x000f2800000e0000 */
[----:B------:R-:W5:Y:S04]  /*3400*/  SHFL.IDX PT, R11, R6, 0x2, 0x181f ;  /* 0x00581f00060b7f89 */ /* 0x000f6800000e0000 */
[----:B------:R-:W5:Y:S01]  /*3410*/  SHFL.IDX PT, R8, R0, 0x3, 0x181f ;  /* 0x00781f0000087f89 */ /* 0x000f6200000e0000 */
[----:B-1----:R-:W-:-:S03]  /*3420*/  @P6 LEA R4, P1, R204, R2, 0x1 ;  /* 0x00000002cc046211 */ /* 0x002fc600078208ff */
[----:B------:R-:W1:Y:S01]  /*3430*/  SHFL.IDX PT, R9, R6, 0x3, 0x181f ;  /* 0x00781f0006097f89 */ /* 0x000e6200000e0000 */
[C---:B--2---:R-:W-:Y:S02]  /*3440*/  @P3 LEA R2, P2, R204.reuse, R3, 0x1 ;  /* 0x00000003cc023211 */ /* 0x044fe400078408ff */
[C-C-:B---3--:R-:W-:Y:S02]  /*3450*/  @P6 LEA.HI.X R5, R204.reuse, R5, R104.reuse, 0x1, P1 ;  /* 0x00000005cc056211 */ /* 0x148fe400008f0c68 */
[C---:B------:R-:W-:Y:S02]  /*3460*/  ISETP.GE.AND P1, PT, R21.reuse, 0x21, PT ;  /* 0x000000211500780c */ /* 0x040fe40003f26270 */
[C---:B----4-:R-:W-:Y:S01]  /*3470*/  @P3 LEA.HI.X R3, R204.reuse, R7, R104, 0x1, P2 ;  /* 0x00000007cc033211 */ /* 0x050fe200010f0c68 */
[----:B------:R2:W-:Y:S01]  /*3480*/  @P6 LDGSTS.E.BYPASS.LTC128B.128 [R209+0x2900], [R4.64], !P0 ;  /* 0x0290000004d16fae */ /* 0x0005e2000c101d46 */
[C---:B------:R-:W-:Y:S02]  /*3490*/  @P3 ISETP.GE.AND P2, PT, R204.reuse, c[0x0][0x1d4], PT ;  /* 0x00007500cc003a0c */ /* 0x040fe40003f46270 */
[----:B------:R-:W-:Y:S01]  /*34a0*/  ISETP.GE.AND P6, PT, R21, 0x31, PT ;  /* 0x000000311500780c */ /* 0x000fe20003fc6270 */
[----:B------:R-:W3:Y:S04]  /*34b0*/  SHFL.IDX PT, R7, R0, 0x4, 0x181f ;  /* 0x00981f0000077f89 */ /* 0x000ee800000e0000 */
[----:B------:R-:W4:Y:S02]  /*34c0*/  SHFL.IDX PT, R0, R6, 0x4, 0x181f ;  /* 0x00981f0006007f89 */ /* 0x000f2400000e0000 */
[----:B------:R-:W-:-:S04]  /*34d0*/  @P1 ISETP.GE.AND P0, PT, R204, c[0x0][0x1d4], PT ;  /* 0x00007500cc001a0c */ /* 0x000fc80003f06270 */
[----:B------:R1:W-:Y:S01]  /*34e0*/  @P3 LDGSTS.E.BYPASS.LTC128B.128 [R209+0x3100], [R2.64], !P2 ;  /* 0x0310000002d13fae */ /* 0x0003e2000d101d46 */
[----:B------:R-:W-:Y:S02]  /*34f0*/  ISETP.GE.AND P3, PT, R21, 0x41, PT ;  /* 0x000000411500780c */ /* 0x000fe40003f66270 */
[----:B-1----:R-:W-:-:S04]  /*3500*/  @P1 LEA R2, P2, R204, R10, 0x1 ;  /* 0x0000000acc021211 */ /* 0x002fc800078408ff */
[C---:B-----5:R-:W-:Y:S02]  /*3510*/  @P1 LEA.HI.X R3, R204.reuse, R11, R104, 0x1, P2 ;  /* 0x0000000bcc031211 */ /* 0x060fe400010f0c68 */
[----:B--2---:R-:W-:-:S03]  /*3520*/  @P6 LEA R4, P2, R204, R8, 0x1 ;  /* 0x00000008cc046211 */ /* 0x004fc600078408ff */
[----:B------:R3:W-:Y:S01]  /*3530*/  @P1 LDGSTS.E.BYPASS.LTC128B.128 [R209+0x3900], [R2.64], !P0 ;  /* 0x0390000002d11fae */ /* 0x0007e2000c101d46 */
[C---:B------:R-:W-:Y:S02]  /*3540*/  @P6 ISETP.GE.AND P1, PT, R204.reuse, c[0x0][0x1d4], PT ;  /* 0x00007500cc006a0c */ /* 0x040fe40003f26270 */
[C---:B------:R-:W-:Y:S02]  /*3550*/  @P3 ISETP.GE.AND P0, PT, R204.reuse, c[0x0][0x1d4], PT ;  /* 0x00007500cc003a0c */ /* 0x040fe40003f06270 */
[----:B------:R-:W-:-:S09]  /*3560*/  @P6 LEA.HI.X R5, R204, R9, R104, 0x1, P2 ;  /* 0x00000009cc056211 */ /* 0x000fd200010f0c68 */
[----:B------:R1:W-:Y:S01]  /*3570*/  @P6 LDGSTS.E.BYPASS.LTC128B.128 [R209+0x4100], [R4.64], !P1 ;  /* 0x0410000004d16fae */ /* 0x0003e2000c901d46 */
[----:B------:R-:W-:-:S04]  /*3580*/  ISETP.GE.AND P1, PT, R204, c[0x0][0x1d4], PT ;  /* 0x00007500cc007a0c */ /* 0x000fc80003f26270 */
[----:B------:R-:W-:Y:S02]  /*3590*/  ISETP.LT.OR P6, PT, R21, 0x11, P1 ;  /* 0x000000111500780c */ /* 0x000fe40000fc1670 */
[----:B---3--:R-:W-:-:S04]  /*35a0*/  @P3 LEA R2, P2, R204, R7, 0x1 ;  /* 0x00000007cc023211 */ /* 0x008fc800078408ff */
[----:B----4-:R-:W-:Y:S01]  /*35b0*/  @P3 LEA.HI.X R3, R204, R0, R104, 0x1, P2 ;  /* 0x00000000cc033211 */ /* 0x010fe200010f0c68 */
[----:B------:R-:W-:Y:S02]  /*35c0*/  IMAD R0, R22, c[0x0][0x208], RZ ;  /* 0x0000820016007a24 */ /* 0x000fe400078e02ff */
[----:B------:R-:W-:Y:S02]  /*35d0*/  IMAD.SHL.U32 R22, R204, 0x2, RZ ;  /* 0x00000002cc167824 */ /* 0x000fe400078e00ff */
[----:B------:R2:W-:Y:S01]  /*35e0*/  @P3 LDGSTS.E.BYPASS.LTC128B.128 [R209+0x4900], [R2.64], !P0 ;  /* 0x0490000002d13fae */ /* 0x0005e2000c101d46 */
[----:B------:R-:W-:-:S03]  /*35f0*/  IMAD R0, R211, c[0x0][0x20c], R0 ;  /* 0x00008300d3007a24 */ /* 0x000fc600078e0200 */
[----:B------:R-:W0:Y:S01]  /*3600*/  LDGDEPBAR ;  /* 0x00000000000079af */ /* 0x000e220000000000 */
[----:B--2---:R-:W-:Y:S01]  /*3610*/  IMAD.WIDE.U32 R2, R211, c[0x0][0x208], RZ ;  /* 0x00008200d3027a25 */ /* 0x004fe200078e00ff */
[----:B------:R-:W-:-:S04]  /*3620*/  DEPBAR.LE SB0, 0x1 ;  /* 0x000080400000791a */ /* 0x000fc80000000000 */
[----:B------:R-:W-:-:S04]  /*3630*/  DEPBAR.LE SB0, 0x0 ;  /* 0x000080000000791a */ /* 0x000fc80000000000 */
[----:B------:R-:W-:Y:S01]  /*3640*/  BAR.SYNC.DEFER_BLOCKING 0x0 ;  /* 0x0000000000007b1d */ /* 0x000fe20000010000 */
[----:B------:R-:W-:Y:S02]  /*3650*/  IMAD.IADD R3, R3, 0x1, R0 ;  /* 0x0000000103037824 */ /* 0x000fe400078e0200 */
[----:B------:R-:W-:Y:S02]  /*3660*/  IMAD R0, R23, c[0x0][0x218], RZ ;  /* 0x0000860017007a24 */ /* 0x000fe400078e02ff */
[----:B------:R-:W-:-:S04]  /*3670*/  IMAD.WIDE.U32 R2, R210, c[0x0][0x218], R2 ;  /* 0x00008600d2027a25 */ /* 0x000fc800078e0002 */
[----:B------:R-:W-:Y:S01]  /*3680*/  IMAD R0, R210, c[0x0][0x21c], R0 ;  /* 0x00008700d2007a24 */ /* 0x000fe200078e0200 */
[----:B------:R-:W-:-:S04]  /*3690*/  IADD3 R2, P0, R2, R78, RZ ;  /* 0x0000004e02027210 */ /* 0x000fc80007f1e0ff */
[----:B------:R-:W-:Y:S02]  /*36a0*/  IADD3.X R3, R76, R3, R0, P0, !PT ;  /* 0x000000034c037210 */ /* 0x000fe400007fe400 */
[----:B------:R-:W-:-:S04]  /*36b0*/  LEA R0, P0, R2, c[0x0][0x1f8], 0x1 ;  /* 0x00007e0002007a11 */ /* 0x000fc800078008ff */
[----:B------:R-:W-:Y:S02]  /*36c0*/  LEA.HI.X R2, R2, c[0x0][0x1fc], R3, 0x1, P0 ;  /* 0x00007f0002027a11 */ /* 0x000fe400000f0c03 */
[----:B------:R-:W-:Y:S01]  /*36d0*/  SHFL.IDX PT, R3, R0, 0x1, 0x181f ;  /* 0x00381f0000037f89 */ /* 0x000fe200000e0000 */
[----:B------:R-:W-:-:S03]  /*36e0*/  ISETP.LT.OR P0, PT, R21, 0x1, P1 ;  /* 0x000000011500780c */ /* 0x000fc60000f01670 */
[----:B-1----:R-:W-:Y:S04]  /*36f0*/  LDSM.16.M88.4 R4, [R195+0x2000] ;  /* 0x00200000c304783b */ /* 0x002fe80000000200 */
[----:B------:R-:W1:Y:S04]  /*3700*/  LDSM.16.M88.4 R12, [R188+0x800] ;  /* 0x00080000bc0c783b */ /* 0x000e680000000200 */
[----:B------:R-:W2:Y:S04]  /*3710*/  LDSM.16.M88.4 R8, [R195] ;  /* 0x00000000c308783b */ /* 0x000ea80000000200 */
[----:B------:R-:W3:Y:S04]  /*3720*/  LDSM.16.M88.4 R16, [R188] ;  /* 0x00000000bc10783b */ /* 0x000ee80000000200 */
[----:B------:R-:W4:Y:S04]  /*3730*/  LDSM.16.M88.4 R24, [R188+0x1000] ;  /* 0x00100000bc18783b */ /* 0x000f280000000200 */
[----:B------:R-:W5:Y:S04]  /*3740*/  LDSM.16.M88.4 R28, [R188+0x1800] ;  /* 0x00180000bc1c783b */ /* 0x000f680000000200 */
[----:B------:R-:W4:Y:S04]  /*3750*/  LDSM.16.M88.4 R32, [R188+0x2000] ;  /* 0x00200000bc20783b */ /* 0x000f280000000200 */
[----:B------:R-:W-:Y:S04]  /*3760*/  LDSM.16.M88.4 R36, [R202] ;  /* 0x00000000ca24783b */ /* 0x000fe80000000200 */
[----:B------:R-:W-:Y:S04]  /*3770*/  LDSM.16.M88.4 R64, [R199] ;  /* 0x00000000c740783b */ /* 0x000fe80000000200 */
[----:B------:R-:W-:Y:S01]  /*3780*/  LDSM.16.M88.4 R40, [R203] ;  /* 0x00000000cb28783b */ /* 0x000fe20000000200 */
[-C--:B-1----:R-:W-:Y:S08]  /*3790*/  HMMA.16816.F32.BF16 R48, R4, R12.reuse, RZ ;  /* 0x0000000c0430723c */ /* 0x082ff000000418ff */
[C---:B--2---:R-:W-:Y:S01]  /*37a0*/  HMMA.16816.F32.BF16 R152, R8.reuse, R12, RZ ;  /* 0x0000000c0898723c */ /* 0x044fe200000418ff */
[----:B------:R-:W-:Y:S04]  /*37b0*/  SHFL.IDX PT, R12, R0, RZ, 0x181f ;  /* 0x00181fff000c7589 */ /* 0x000fe800000e0000 */
[----:B------:R-:W-:Y:S03]  /*37c0*/  SHFL.IDX PT, R13, R2, 0x3, 0x181f ;  /* 0x00781f00020d7f89 */ /* 0x000fe600000e0000 */
[C---:B---3--:R-:W-:Y:S08]  /*37d0*/  HMMA.16816.F32.BF16 R124, R8.reuse, R16, RZ ;  /* 0x00000010087c723c */ /* 0x048ff000000418ff */
[C---:B------:R-:W-:Y:S08]  /*37e0*/  HMMA.16816.F32.BF16 R128, R8.reuse, R18, RZ ;  /* 0x000000120880723c */ /* 0x040ff000000418ff */
[C---:B------:R-:W-:Y:S08]  /*37f0*/  HMMA.16816.F32.BF16 R112, R8.reuse, R14, RZ ;  /* 0x0000000e0870723c */ /* 0x040ff000000418ff */
[C---:B----4-:R-:W-:Y:S08]  /*3800*/  HMMA.16816.F32.BF16 R100, R8.reuse, R24, RZ ;  /* 0x000000180864723c */ /* 0x050ff000000418ff */
[C---:B------:R-:W-:Y:S08]  /*3810*/  HMMA.16816.F32.BF16 R132, R8.reuse, R26, RZ ;  /* 0x0000001a0884723c */ /* 0x040ff000000418ff */
[C---:B-----5:R-:W-:Y:S08]  /*3820*/  HMMA.16816.F32.BF16 R96, R8.reuse, R28, RZ ;  /* 0x0000001c0860723c */ /* 0x060ff000000418ff */
[C---:B------:R-:W-:Y:S08]  /*3830*/  HMMA.16816.F32.BF16 R144, R8.reuse, R30, RZ ;  /* 0x0000001e0890723c */ /* 0x040ff000000418ff */
[C---:B------:R-:W-:Y:S08]  /*3840*/  HMMA.16816.F32.BF16 R88, R8.reuse, R32, RZ ;  /* 0x000000200858723c */ /* 0x040ff000000418ff */
[----:B------:R-:W-:Y:S01]  /*3850*/  HMMA.16816.F32.BF16 R84, R8, R34, RZ ;  /* 0x000000220854723c */ /* 0x000fe200000418ff */
[----:B------:R-:W-:Y:S04]  /*3860*/  SHFL.IDX PT, R9, R2, RZ, 0x181f ;  /* 0x00181fff02097589 */ /* 0x000fe800000e0000 */
[----:B------:R-:W-:Y:S03]  /*3870*/  SHFL.IDX PT, R8, R0, 0x2, 0x181f ;  /* 0x00581f0000087f89 */ /* 0x000fe600000e0000 */
[C---:B------:R-:W-:Y:S01]  /*3880*/  HMMA.16816.F32.BF16 R44, R4.reuse, R16, RZ ;  /* 0x00000010042c723c */ /* 0x040fe200000418ff */
[----:B------:R-:W1:Y:S04]  /*3890*/  SHFL.IDX PT, R11, R2, 0x1, 0x181f ;  /* 0x00381f00020b7f89 */ /* 0x000e6800000e0000 */
[----:B------:R-:W2:Y:S02]  /*38a0*/  SHFL.IDX PT, R10, R0, 0x3, 0x181f ;  /* 0x00781f00000a7f89 */ /* 0x000ea400000e0000 */
[----:B------:R-:W-:Y:S01]  /*38b0*/  IADD3 R16, P2, R3, R22, RZ ;  /* 0x0000001603107210 */ /* 0x000fe20007f5e0ff */
[C---:B------:R-:W-:Y:S01]  /*38c0*/  HMMA.16816.F32.BF16 R52, R4.reuse, R24, RZ ;  /* 0x000000180434723c */ /* 0x040fe200000418ff */
[----:B------:R-:W-:Y:S07]  /*38d0*/  SHFL.IDX PT, R0, R0, 0x4, 0x181f ;  /* 0x00981f0000007f89 */ /* 0x000fee00000e0000 */
[C---:B------:R-:W-:Y:S08]  /*38e0*/  HMMA.16816.F32.BF16 R56, R4.reuse, R28, RZ ;  /* 0x0000001c0438723c */ /* 0x040ff000000418ff */
[----:B------:R-:W-:Y:S01]  /*38f0*/  HMMA.16816.F32.BF16 R60, R4, R32, RZ ;  /* 0x00000020043c723c */ /* 0x000fe200000418ff */
[----:B-1----:R-:W-:-:S07]  /*3900*/  IMAD.X R17, R11, 0x1, R20, P2 ;  /* 0x000000010b117824 */ /* 0x002fce00010e0614 */
[C---:B------:R-:W-:Y:S01]  /*3910*/  HMMA.16816.F32.BF16 R72, R4.reuse, R18, RZ ;  /* 0x000000120448723c */ /* 0x040fe200000418ff */
[----:B------:R-:W-:Y:S07]  /*3920*/  SHFL.IDX PT, R18, R2, 0x4, 0x181f ;  /* 0x00981f0002127f89 */ /* 0x000fee00000e0000 */
[C---:B------:R-:W-:Y:S01]  /*3930*/  HMMA.16816.F32.BF16 R68, R4.reuse, R14, RZ ;  /* 0x0000000e0444723c */ /* 0x040fe200000418ff */
[----:B------:R1:W3:Y:S07]  /*3940*/  SHFL.IDX PT, R15, R2, 0x2, 0x181f ;  /* 0x00581f00020f7f89 */ /* 0x0002ee00000e0000 */
[C---:B------:R-:W-:Y:S01]  /*3950*/  HMMA.16816.F32.BF16 R92, R4.reuse, R26, RZ ;  /* 0x0000001a045c723c */ /* 0x040fe200000418ff */
[----:B------:R-:W-:Y:S07]  /*3960*/  LDSM.16.M88.4 R24, [R200] ;  /* 0x00000000c818783b */ /* 0x000fee0000000200 */
[C---:B------:R-:W-:Y:S01]  /*3970*/  HMMA.16816.F32.BF16 R120, R4.reuse, R30, RZ ;  /* 0x0000001e0478723c */ /* 0x040fe200000418ff */
[----:B------:R-:W-:Y:S07]  /*3980*/  LDSM.16.M88.4 R28, [R201] ;  /* 0x00000000c91c783b */ /* 0x000fee0000000200 */
[----:B------:R-:W-:Y:S01]  /*3990*/  HMMA.16816.F32.BF16 R116, R4, R34, RZ ;  /* 0x000000220474723c */ /* 0x000fe200000418ff */
[----:B------:R-:W4:Y:S01]  /*39a0*/  LDSM.16.M88.4 R4, [R198+0x2000] ;  /* 0x00200000c604783b */ /* 0x000f220000000200 */
[----:B-1----:R-:W-:-:S02]  /*39b0*/  IADD3 R2, P3, R12, R22, RZ ;  /* 0x000000160c027210 */ /* 0x002fc40007f7e0ff */
[----:B--2---:R-:W-:-:S03]  /*39c0*/  IADD3 R12, P2, R10, R22, RZ ;  /* 0x000000160a0c7210 */ /* 0x004fc60007f5e0ff */
[--C-:B------:R-:W-:Y:S01]  /*39d0*/  IMAD.X R3, R9, 0x1, R20.reuse, P3 ;  /* 0x0000000109037824 */ /* 0x100fe200018e0614 */
[----:B------:R-:W-:Y:S01]  /*39e0*/  IADD3 R14, P3, R8, R22, RZ ;  /* 0x00000016080e7210 */ /* 0x000fe20007f7e0ff */
[--C-:B------:R-:W-:Y:S01]  /*39f0*/  IMAD.X R13, R13, 0x1, R20.reuse, P2 ;  /* 0x000000010d0d7824 */ /* 0x100fe200010e0614 */
[----:B------:R-:W-:Y:S01]  /*3a00*/  ISETP.LT.OR P2, PT, R21, 0x31, P1 ;  /* 0x000000311500780c */ /* 0x000fe20000f41670 */
[----:B------:R-:W1:Y:S02]  /*3a10*/  LDSM.16.M88.4 R8, [R198] ;  /* 0x00000000c608783b */ /* 0x000e640000000200 */
[----:B---3--:R-:W-:Y:S01]  /*3a20*/  IMAD.X R15, R15, 0x1, R20, P3 ;  /* 0x000000010f0f7824 */ /* 0x008fe200018e0614 */
[C---:B------:R-:W-:Y:S01]  /*3a30*/  ISETP.LT.OR P3, PT, R21.reuse, 0x21, P1 ;  /* 0x000000211500780c */ /* 0x040fe20000f61670 */
[----:B------:R-:W-:Y:S01]  /*3a40*/  @!PT LDS RZ, [RZ] ;  /* 0x00000000fffff984 */ /* 0x000fe20000000800 */
[----:B------:R-:W-:Y:S01]  /*3a50*/  @!PT LDS RZ, [RZ] ;  /* 0x00000000fffff984 */ /* 0x000fe20000000800 */
[----:B------:R-:W-:Y:S01]  /*3a60*/  @!PT LDS RZ, [RZ] ;  /* 0x00000000fffff984 */ /* 0x000fe20000000800 */
[----:B------:R2:W-:Y:S01]  /*3a70*/  LDGSTS.E.BYPASS.LTC128B.128 [R209+0x100], [R2.64], !P0 ;  /* 0x0010000002d17fae */ /* 0x0005e2000c101d46 */
[----:B------:R-:W-:-:S03]  /*3a80*/  ISETP.LT.OR P1, PT, R21, 0x41, P1 ;  /* 0x000000411500780c */ /* 0x000fc60000f21670 */
[----:B------:R3:W-:Y:S08]  /*3a90*/  LDGSTS.E.BYPASS.LTC128B.128 [R209+0x900], [R16.64], !P6 ;  /* 0x0090000010d17fae */ /* 0x0007f0000f101d46 */
[----:B------:R5:W-:Y:S01]  /*3aa0*/  LDGSTS.E.BYPASS.LTC128B.128 [R209+0x1100], [R14.64], !P3 ;  /* 0x011000000ed17fae */ /* 0x000be2000d901d46 */
[----:B------:R-:W-:-:S03]  /*3ab0*/  ISETP.GT.AND P3, PT, R248, 0x4f, PT ;  /* 0x0000004ff800780c */ /* 0x000fc60003f64270 */
[----:B------:R5:W-:Y:S01]  /*3ac0*/  LDGSTS.E.BYPASS.LTC128B.128 [R209+0x1900], [R12.64], !P2 ;  /* 0x019000000cd17fae */ /* 0x000be2000d101d46 */
[----:B----4-:R-:W-:Y:S01]  /*3ad0*/  HMMA.16816.F32.BF16 R32, R4, R36, R52 ;  /* 0x000000240420723c */ /* 0x010fe20000041834 */
[----:B--2---:R-:W-:-:S05]  /*3ae0*/  IADD3 R2, P0, R0, R22, RZ ;  /* 0x0000001600027210 */ /* 0x004fca0007f1e0ff */
[----:B------:R-:W-:Y:S01]  /*3af0*/  IMAD.X R3, R18, 0x1, R20, P0 ;  /* 0x0000000112037824 */ /* 0x000fe200000e0614 */
[----:B------:R-:W-:Y:S01]  /*3b00*/  ISETP.GT.AND P0, PT, R150, R249, PT ;  /* 0x000000f99600720c */ /* 0x000fe20003f04270 */
[C---:B------:R-:W-:Y:S03]  /*3b10*/  HMMA.16816.F32.BF16 R104, R4.reuse, R24, R60 ;  /* 0x000000180468723c */ /* 0x040fe6000004183c */
[----:B------:R2:W-:Y:S04]  /*3b20*/  LDGSTS.E.BYPASS.LTC128B.128 [R209+0x2100], [R2.64], !P1 ;  /* 0x0210000002d17fae */ /* 0x0005e8000c901d46 */
[----:B---3--:R-:W-:Y:S01]  /*3b30*/  LDSM.16.M88.4 R16, [R196+0x2000] ;  /* 0x00200000c410783b */ /* 0x008fe20000000200 */
[C---:B------:R-:W-:Y:S03]  /*3b40*/  HMMA.16816.F32.BF16 R108, R4.reuse, R28, R56 ;  /* 0x0000001c046c723c */ /* 0x040fe60000041838 */
[----:B------:R-:W3:Y:S04]  /*3b50*/  LDSM.16.M88.4 R52, [R194+0x1000] ;  /* 0x00100000c234783b */ /* 0x000ee80000000200 */
[----:B------:R-:W4:Y:S01]  /*3b60*/  LDSM.16.M88.4 R60, [R194] ;  /* 0x00000000c23c783b */ /* 0x000f220000000200 */
[C---:B------:R-:W-:Y:S03]  /*3b70*/  HMMA.16816.F32.BF16 R80, R4.reuse, R64, R44 ;  /* 0x000000400450723c */ /* 0x040fe6000004182c */
[----:B------:R-:W2:Y:S04]  /*3b80*/  LDSM.16.M88.4 R56, [R194+0x800] ;  /* 0x00080000c238783b */ /* 0x000ea80000000200 */
[----:B-----5:R-:W5:Y:S01]  /*3b90*/  LDSM.16.M88.4 R12, [R196] ;  /* 0x00000000c40c783b */ /* 0x020f620000000200 */
[C---:B------:R-:W-:Y:S03]  /*3ba0*/  HMMA.16816.F32.BF16 R76, R4.reuse, R40, R48 ;  /* 0x00000028044c723c */ /* 0x040fe60000041830 */
[----:B------:R-:W2:Y:S04]  /*3bb0*/  LDSM.16.M88.4 R48, [R194+0x1800] ;  /* 0x00180000c230783b */ /* 0x000ea80000000200 */
[----:B------:R-:W2:Y:S01]  /*3bc0*/  LDSM.16.M88.4 R44, [R194+0x2000] ;  /* 0x00200000c22c783b */ /* 0x000ea20000000200 */
[----:B------:R-:W-:Y:S03]  /*3bd0*/  HMMA.16816.F32.BF16 R72, R4, R66, R72 ;  /* 0x000000420448723c */ /* 0x000fe60000041848 */
[----:B------:R-:W0:Y:S05]  /*3be0*/  LDGDEPBAR ;  /* 0x00000000000079af */ /* 0x000e2a0000000000 */
[----:B-1----:R-:W-:Y:S08]  /*3bf0*/  HMMA.16816.F32.BF16 R124, R8, R64, R124 ;  /* 0x00000040087c723c */ /* 0x002ff0000004187c */
[----:B------:R-:W-:Y:S08]  /*3c00*/  HMMA.16816.F32.BF16 R68, R4, R42, R68 ;  /* 0x0000002a0444723c */ /* 0x000ff00000041844 */
[C---:B------:R-:W-:Y:S08]  /*3c10*/  HMMA.16816.F32.BF16 R156, R8.reuse, R36, R100 ;  /* 0x00000024089c723c */ /* 0x040ff00000041864 */
[C---:B------:R-:W-:Y:S08]  /*3c20*/  HMMA.16816.F32.BF16 R64, R8.reuse, R66, R128 ;  /* 0x000000420840723c */ /* 0x040ff00000041880 */
[C---:B------:R-:W-:Y:S08]  /*3c30*/  HMMA.16816.F32.BF16 R152, R8.reuse, R40, R152 ;  /* 0x000000280898723c */ /* 0x040ff00000041898 */
[----:B------:R-:W-:Y:S01]  /*3c40*/  HMMA.16816.F32.BF16 R100, R8, R42, R112 ;  /* 0x0000002a0864723c */ /* 0x000fe20000041870 */
[----:B------:R-:W-:Y:S07]  /*3c50*/  LDSM.16.M88.4 R40, [R191] ;  /* 0x00000000bf28783b */ /* 0x000fee0000000200 */
[-C--:B------:R-:W-:Y:S08]  /*3c60*/  HMMA.16816.F32.BF16 R164, R4, R38.reuse, R92 ;  /* 0x0000002604a4723c */ /* 0x080ff0000004185c */
[----:B------:R-:W-:Y:S01]  /*3c70*/  HMMA.16816.F32.BF16 R132, R8, R38, R132 ;  /* 0x000000260884723c */ /* 0x000fe20000041884 */
[----:B------:R-:W-:Y:S07]  /*3c80*/  LDSM.16.M88.4 R36, [R191+0x800] ;  /* 0x00080000bf24783b */ /* 0x000fee0000000200 */
[C---:B------:R-:W-:Y:S08]  /*3c90*/  HMMA.16816.F32.BF16 R120, R4.reuse, R30, R120 ;  /* 0x0000001e0478723c */ /* 0x040ff00000041878 */
[----:B------:R-:W-:Y:S01]  /*3ca0*/  HMMA.16816.F32.BF16 R116, R4, R26, R116 ;  /* 0x0000001a0474723c */ /* 0x000fe20000041874 */
[----:B------:R-:W-:Y:S07]  /*3cb0*/  LDSM.16.M88.4 R4, [R197+0x2000] ;  /* 0x00200000c504783b */ /* 0x000fee0000000200 */
[C---:B------:R-:W-:Y:S08]  /*3cc0*/  HMMA.16816.F32.BF16 R160, R8.reuse, R28, R96 ;  /* 0x0000001c08a0723c */ /* 0x040ff00000041860 */
[C---:B------:R-:W-:Y:S08]  /*3cd0*/  HMMA.16816.F32.BF16 R168, R8.reuse, R24, R88 ;  /* 0x0000001808a8723c */ /* 0x040ff00000041858 */
[C---:B------:R-:W-:Y:S01]  /*3ce0*/  HMMA.16816.F32.BF16 R144, R8.reuse, R30, R144 ;  /* 0x0000001e0890723c */ /* 0x040fe20000041890 */
[----:B------:R-:W-:Y:S07]  /*3cf0*/  LDSM.16.M88.4 R28, [R191+0x1800] ;  /* 0x00180000bf1c783b */ /* 0x000fee0000000200 */
[----:B------:R-:W-:Y:S01]  /*3d00*/  HMMA.16816.F32.BF16 R140, R8, R26, R84 ;  /* 0x0000001a088c723c */ /* 0x000fe20000041854 */
[----:B------:R-:W-:Y:S04]  /*3d10*/  LDSM.16.M88.4 R8, [R197] ;  /* 0x00000000c508783b */ /* 0x000fe80000000200 */
[----:B------:R-:W-:Y:S03]  /*3d20*/  LDSM.16.M88.4 R24, [R191+0x2000] ;  /* 0x00200000bf18783b */ /* 0x000fe60000000200 */
[----:B---3--:R-:W-:Y:S01]  /*3d30*/  HMMA.16816.F32.BF16 R112, R16, R52, R32 ;  /* 0x000000341070723c */ /* 0x008fe20000041820 */
[----:B------:R-:W1:Y:S01]  /*3d40*/  LDSM.16.M88.4 R32, [R191+0x1000] ;  /* 0x00100000bf20783b */ /* 0x000e620000000200 */
[----:B------:R-:W-:-:S06]  /*3d50*/  DEPBAR.LE SB0, 0x0 ;  /* 0x000080000000791a */ /* 0x000fcc0000000000 */
[C---:B----4-:R-:W-:Y:S08]  /*3d60*/  HMMA.16816.F32.BF16 R96, R16.reuse, R62, R72 ;  /* 0x0000003e1060723c */ /* 0x050ff00000041848 */
[C---:B--2---:R-:W-:Y:S08]  /*3d70*/  HMMA.16816.F32.BF16 R128, R16.reuse, R56, R76 ;  /* 0x000000381080723c */ /* 0x044ff0000004184c */
[----:B------:R-:W-:Y:S08]  /*3d80*/  HMMA.16816.F32.BF16 R92, R16, R58, R68 ;  /* 0x0000003a105c723c */ /* 0x000ff00000041844 */
[----:B-----5:R-:W-:Y:S08]  /*3d90*/  HMMA.16816.F32.BF16 R72, R12, R62, R64 ;  /* 0x0000003e0c48723c */ /* 0x020ff00000041840 */
        /* <DEDUP_REMOVED lines=14> */
[----:B------:R-:W-:Y:S08]  /*3e80*/  HMMA.16816.F32.BF16 R12, R12, R46, R140 ;  /* 0x0000002e0c0c723c */ /* 0x000ff0000004188c */
[C---:B-1----:R-:W-:Y:S08]  /*3e90*/  HMMA.16816.F32.BF16 R112, R4.reuse, R32, R112 ;  /* 0x000000200470723c */ /* 0x042ff00000041870 */
[----:B------:R-:W-:Y:S08]  /*3ea0*/  HMMA.16816.F32.BF16 R88, R4, R34, R88 ;  /* 0x000000220458723c */ /* 0x000ff00000041858 */
[C---:B------:R-:W-:Y:S08]  /*3eb0*/  HMMA.16816.F32.BF16 R60, R8.reuse, R32, R60 ;  /* 0x00000020083c723c */ /* 0x040ff0000004183c */
[----:B------:R-:W-:Y:S08]  /*3ec0*/  HMMA.16816.F32.BF16 R56, R8, R34, R56 ;  /* 0x000000220838723c */ /* 0x000ff00000041838 */
[C---:B------:R-:W-:Y:S08]  /*3ed0*/  HMMA.16816.F32.BF16 R104, R4.reuse, R24, R104 ;  /* 0x000000180468723c */ /* 0x040ff00000041868 */
[----:B------:R-:W-:Y:S08]  /*3ee0*/  HMMA.16816.F32.BF16 R80, R4, R26, R80 ;  /* 0x0000001a0450723c */ /* 0x000ff00000041850 */
[----:B------:R-:W-:Y:S08]  /*3ef0*/  HMMA.16816.F32.BF16 R32, R8, R24, R16 ;  /* 0x000000180820723c */ /* 0x000ff00000041810 */
        /* <DEDUP_REMOVED lines=44> */
.L_x_3475:
        /* <DEDUP_REMOVED lines=24> */
.L_x_3476:
        /* <DEDUP_REMOVED lines=9> */
.L_x_3364:
[----:B------:R-:W-:Y:S05]  /*43d0*/  BSYNC B0 ;  /* 0x0000000000007941 */ /* 0x000fea0003800000 */
.L_x_3363:
[----:B-1----:R-:W2:Y:S04]  /*43e0*/  LDL R2, [R1+0x28] ;  /* 0x0000280001027983 */ /* 0x002ea80000100800 */
[----:B------:R-:W2:Y:S04]  /*43f0*/  LDL R0, [R1+0x40] ;  /* 0x0000400001007983 */ /* 0x000ea80000100800 */
[----:B------:R-:W3:Y:S04]  /*4400*/  LDL R5, [R1+0x2c] ;  /* 0x00002c0001057983 */ /* 0x000ee80000100800 */
[----:B------:R-:W4:Y:S04]  /*4410*/  LDL R4, [R1+0x20] ;  /* 0x0000200001047983 */ /* 0x000f280000100800 */
[----:B------:R-:W0:Y:S01]  /*4420*/  LDGDEPBAR ;  /* 0x00000000000079af */ /* 0x000e220000000000 */
[----:B--2---:R-:W-:-:S04]  /*4430*/  IMAD.IADD R0, R0, 0x1, R2 ;  /* 0x0000000100007824 */ /* 0x004fc800078e0202 */
[----:B------:R-:W-:Y:S01]  /*4440*/  @P5 IMAD.HI.U32 R3, R0, c[0x0][0x2c8], RZ ;  /* 0x0000b20000035a27 */ /* 0x000fe200078e00ff */
[C---:B---3--:R-:W-:Y:S02]  /*4450*/  IADD3 R2, -R5.reuse, 0x1, R148 ;  /* 0x0000000105027810 */ /* 0x048fe40007ffe194 */
[----:B------:R-:W-:Y:S02]  /*4460*/  IADD3 R5, -R5, R148, RZ ;  /* 0x0000009405057210 */ /* 0x000fe40007ffe1ff */
[----:B------:R-:W-:Y:S01]  /*4470*/  @P5 SHF.R.U32.HI R0, RZ, c[0x0][0x2cc], R3 ;  /* 0x0000b300ff005a19 */ /* 0x000fe20000011603 */
[----:B----4-:R-:W-:Y:S01]  /*4480*/  IMAD.IADD R4, R2, 0x1, -R4 ;  /* 0x0000000102047824 */ /* 0x010fe200078e0a04 */
[----:B------:R-:W-:Y:S05]  /*4490*/  BRA.DIV ~URZ, `(.L_x_3367) ;  /* 0x0000f5127f007947 */ /* 0x000fea000b800000 */
[----:B------:R1:W2:Y:S02]  /*44a0*/  SHFL.IDX PT, R2, R0, RZ, 0x1c1f ;  /* 0x001c1fff00027589 */ /* 0x0002a400000e0000 */
.L_x_3477:
        /* <DEDUP_REMOVED lines=50> */
[C---:B------:R-:W-:Y:S02]  /*47d0*/  ISETP.GT.AND P0, PT, R3.reuse, 0x9, PT ;  /* 0x000000090300780c */ /* 0x040fe40003f04270 */
[----:B------:R-:W-:Y:S02]  /*47e0*/  ISETP.GT.AND P2, PT, R3, 0x1, PT ;  /* 0x000000010300780c */ /* 0x000fe40003f44270 */
[----:B------:R-:W-:Y:S02]  /*47f0*/  FSEL R17, R75, -INF , P0 ;  /* 0xff8000004b117808 */ /* 0x000fe40000000000 */
[C---:B------:R-:W-:Y:S02]  /*4800*/  ISETP.GT.AND P0, PT, R3.reuse, 0x19, PT ;  /* 0x000000190300780c */ /* 0x040fe40003f04270 */
[----:B------:R-:W-:Y:S02]  /*4810*/  ISETP.GT.AND P1, PT, R3, 0x8, PT ;  /* 0x000000080300780c */ /* 0x000fe40003f24270 */
[----:B------:R-:W-:-:S02]  /*4820*/  FSEL R30, R67, -INF , P0 ;  /* 0xff800000431e7808 */ /* 0x000fc40000000000 */
[----:B------:R-:W-:Y:S02]  /*4830*/  ISETP.GT.AND P0, PT, R3, 0x29, PT ;  /* 0x000000290300780c */ /* 0x000fe40003f04270 */
[----:B------:R-:W-:Y:S02]  /*4840*/  FSEL R13, R79, -INF , P2 ;  /* 0xff8000004f0d7808 */ /* 0x000fe40001000000 */
[----:B------:R-:W-:Y:S02]  /*4850*/  FSEL R117, R59, -INF , P0 ;  /* 0xff8000003b757808 */ /* 0x000fe40000000000 */
[C---:B------:R-:W-:Y:S02]  /*4860*/  ISETP.GT.AND P0, PT, R3.reuse, 0x39, PT ;  /* 0x000000390300780c */ /* 0x040fe40003f04270 */
[----:B------:R-:W-:Y:S02]  /*4870*/  FSEL R15, R74, -INF , P1 ;  /* 0xff8000004a0f7808 */ /* 0x000fe40000800000 */
[----:B------:R-:W-:-:S02]  /*4880*/  ISETP.GT.AND P2, PT, R3, 0x11, PT ;  /* 0x000000110300780c */ /* 0x000fc40003f44270 */
[----:B------:R-:W-:Y:S02]  /*4890*/  FSEL R141, R51, -INF , P0 ;  /* 0xff800000338d7808 */ /* 0x000fe40000000000 */
[C---:B------:R-:W-:Y:S02]  /*48a0*/  ISETP.GT.AND P1, PT, R3.reuse, 0x18, PT ;  /* 0x000000180300780c */ /* 0x040fe40003f24270 */
[----:B------:R-:W-:Y:S02]  /*48b0*/  ISETP.GT.AND P0, PT, R3, 0x41, PT ;  /* 0x000000410300780c */ /* 0x000fe40003f04270 */
[----:B------:R-:W-:Y:S02]  /*48c0*/  IMNMX R2, R5, R2, PT ;  /* 0x0000000205027217 */ /* 0x000fe40003800200 */
[----:B------:R-:W-:Y:S02]  /*48d0*/  FSEL R23, R71, -INF , P2 ;  /* 0xff80000047177808 */ /* 0x000fe40001000000 */
[----:B------:R-:W-:-:S02]  /*48e0*/  FSEL R24, R66, -INF , P1 ;  /* 0xff80000042187808 */ /* 0x000fc40000800000 */
[----:B------:R-:W-:Y:S02]  /*48f0*/  ISETP.GT.AND P2, PT, R3, 0x21, PT ;  /* 0x000000210300780c */ /* 0x000fe40003f44270 */
[----:B------:R-:W-:Y:S02]  /*4900*/  FSEL R144, R35, -INF , P0 ;  /* 0xff80000023907808 */ /* 0x000fe40000000000 */
[----:B------:R-:W-:Y:S02]  /*4910*/  ISETP.GT.AND P1, PT, R3, 0x28, PT ;  /* 0x000000280300780c */ /* 0x000fe40003f24270 */
[----:B------:R-:W-:Y:S02]  /*4920*/  ISETP.GT.AND P0, PT, R2, RZ, PT ;  /* 0x000000ff0200720c */ /* 0x000fe40003f04270 */
[----:B------:R-:W-:Y:S02]  /*4930*/  IMNMX R0, R5, R0, PT ;  /* 0x0000000005007217 */ /* 0x000fe40003800200 */
[----:B------:R-:W-:-:S02]  /*4940*/  FSEL R119, R63, -INF , P2 ;  /* 0xff8000003f777808 */ /* 0x000fc40001000000 */
[----:B------:R-:W-:Y:S02]  /*4950*/  FSEL R118, R58, -INF , P1 ;  /* 0xff8000003a767808 */ /* 0x000fe40000800000 */
[C---:B------:R-:W-:Y:S02]  /*4960*/  ISETP.GT.AND P2, PT, R3.reuse, 0x31, PT ;  /* 0x000000310300780c */ /* 0x040fe40003f44270 */
[----:B------:R-:W-:Y:S02]  /*4970*/  FSEL R19, R136, -INF , P0 ;  /* 0xff80000088137808 */ /* 0x000fe40000000000 */
[----:B------:R-:W-:Y:S02]  /*4980*/  ISETP.GT.AND P1, PT, R3, 0x38, PT ;  /* 0x000000380300780c */ /* 0x000fe40003f24270 */
[----:B------:R-:W-:Y:S02]  /*4990*/  ISETP.GT.AND P0, PT, R0, 0x1, PT ;  /* 0x000000010000780c */ /* 0x000fe40003f04270 */
[----:B------:R-:W-:-:S02]  /*49a0*/  FSEL R135, R55, -INF , P2 ;  /* 0xff80000037877808 */ /* 0x000fc40001000000 */
[C---:B------:R-:W-:Y:S02]  /*49b0*/  ISETP.GT.AND P6, PT, R3.reuse, RZ, PT ;  /* 0x000000ff0300720c */ /* 0x040fe40003fc4270 */
[----:B------:R-:W-:Y:S02]  /*49c0*/  FSEL R134, R50, -INF , P1 ;  /* 0xff80000032867808 */ /* 0x000fe40000800000 */
[----:B------:R-:W-:Y:S02]  /*49d0*/  ISETP.GT.AND P2, PT, R3, 0x48, PT ;  /* 0x000000480300780c */ /* 0x000fe40003f44270 */
[----:B------:R-:W-:Y:S02]  /*49e0*/  FSEL R32, R139, -INF , P0 ;  /* 0xff8000008b207808 */ /* 0x000fe40000000000 */
[----:B------:R-:W-:Y:S02]  /*49f0*/  ISETP.GT.AND P1, PT, R3, 0x49, PT ;  /* 0x000000490300780c */ /* 0x000fe40003f24270 */
        /* <DEDUP_REMOVED lines=18> */
[----:B------:R-:W-:-:S02]  /*4b20*/  ISETP.GT.AND P2, PT, R0, RZ, PT ;  /* 0x000000ff0000720c */ /* 0x000fc40003f44270 */
[----:B------:R-:W-:Y:S02]  /*4b30*/  ISETP.GT.AND P1, PT, R0, 0x9, PT ;  /* 0x000000090000780c */ /* 0x000fe40003f24270 */
[----:B------:R-:W-:Y:S02]  /*4b40*/  ISETP.GT.AND P0, PT, R2, 0x19, PT ;  /* 0x000000190200780c */ /* 0x000fe40003f04270 */
[----:B------:R-:W-:Y:S02]  /*4b50*/  FSEL R140, R54, -INF , P6 ;  /* 0xff800000368c7808 */ /* 0x000fe40003000000 */
[----:B------:R-:W-:Y:S02]  /*4b60*/  ISETP.GT.AND P6, PT, R3, 0x40, PT ;  /* 0x000000400300780c */ /* 0x000fe40003fc4270 */
[----:B------:R-:W-:Y:S02]  /*4b70*/  FSEL R31, R138, -INF , P2 ;  /* 0xff8000008a1f7808 */ /* 0x000fe40001000000 */
[----:B------:R-:W-:-:S02]  /*4b80*/  FSEL R48, R99, -INF , P1 ;  /* 0xff80000063307808 */ /* 0x000fc40000800000 */
[----:B------:R-:W-:Y:S02]  /*4b90*/  FSEL R50, R93, -INF , P0 ;  /* 0xff8000005d327808 */ /* 0x000fe40000000000 */
[----:B------:R-:W-:Y:S02]  /*4ba0*/  ISETP.GT.AND P2, PT, R0, 0x8, PT ;  /* 0x000000080000780c */ /* 0x000fe40003f44270 */
[C---:B------:R-:W-:Y:S02]  /*4bb0*/  ISETP.GT.AND P1, PT, R2.reuse, 0x11, PT ;  /* 0x000000110200780c */ /* 0x040fe40003f24270 */
[----:B------:R-:W-:Y:S02]  /*4bc0*/  ISETP.GT.AND P0, PT, R2, 0x20, PT ;  /* 0x000000200200780c */ /* 0x000fe40003f04270 */
[----:B------:R-:W-:Y:S02]  /*4bd0*/  FSEL R145, R34, -INF , P6 ;  /* 0xff80000022917808 */ /* 0x000fe40003000000 */
[----:B------:R-:W-:-:S02]  /*4be0*/  FSEL R34, R98, -INF , P2 ;  /* 0xff80000062227808 */ /* 0x000fc40001000000 */
[----:B------:R-:W-:Y:S02]  /*4bf0*/  FSEL R33, R129, -INF , P1 ;  /* 0xff80000081217808 */ /* 0x000fe40000800000 */
[----:B------:R-:W-:Y:S02]  /*4c00*/  FSEL R101, R112, -INF , P0 ;  /* 0xff80000070657808 */ /* 0x000fe40000000000 */
[----:B------:R-:W-:Y:S02]  /*4c10*/  ISETP.GT.AND P2, PT, R0, 0x10, PT ;  /* 0x000000100000780c */ /* 0x000fe40003f44270 */
[----:B------:R-:W-:Y:S02]  /*4c20*/  ISETP.GT.AND P1, PT, R2, 0x18, PT ;  /* 0x000000180200780c */ /* 0x000fe40003f24270 */
[----:B------:R-:W-:Y:S02]  /*4c30*/  ISETP.GT.AND P0, PT, R0, 0x21, PT ;  /* 0x000000210000780c */ /* 0x000fe40003f04270 */
[----:B------:R-:W-:-:S02]  /*4c40*/  FSEL R49, R130, -INF , P2 ;  /* 0xff80000082317808 */ /* 0x000fc40001000000 */
[----:B------:R-:W-:Y:S02]  /*4c50*/  FSEL R35, R92, -INF , P1 ;  /* 0xff8000005c237808 */ /* 0x000fe40000800000 */
[----:B------:R-:W-:Y:S02]  /*4c60*/  FSEL R70, R115, -INF , P0 ;  /* 0xff80000073467808 */ /* 0x000fe40000000000 */
[C---:B------:R-:W-:Y:S02]  /*4c70*/  ISETP.GT.AND P2, PT, R0.reuse, 0x18, PT ;  /* 0x000000180000780c */ /* 0x040fe40003f44270 */
[----:B------:R-:W-:Y:S02]  /*4c80*/  ISETP.GT.AND P1, PT, R0, 0x19, PT ;  /* 0x000000190000780c */ /* 0x000fe40003f24270 */
[----:B------:R-:W-:Y:S02]  /*4c90*/  ISETP.GT.AND P0, PT, R2, 0x29, PT ;  /* 0x000000290200780c */ /* 0x000fe40003f04270 */
[----:B------:R-:W-:-:S02]  /*4ca0*/  FSEL R53, R94, -INF , P2 ;  /* 0xff8000005e357808 */ /* 0x000fc40001000000 */
[----:B------:R-:W-:Y:S02]  /*4cb0*/  FSEL R54, R95, -INF , P1 ;  /* 0xff8000005f367808 */ /* 0x000fe40000800000 */
[----:B------:R-:W-:Y:S02]  /*4cc0*/  FSEL R116, R89, -INF , P0 ;  /* 0xff80000059747808 */ /* 0x000fe40000000000 */
[----:B------:R-:W-:Y:S02]  /*4cd0*/  ISETP.GT.AND P2, PT, R2, 0x21, PT ;  /* 0x000000210200780c */ /* 0x000fe40003f44270 */
[C---:B------:R-:W-:Y:S02]  /*4ce0*/  ISETP.GT.AND P1, PT, R0.reuse, 0x20, PT ;  /* 0x000000200000780c */ /* 0x040fe40003f24270 */
        /* <DEDUP_REMOVED lines=105> */
[----:B------:R-:W-:Y:S02]  /*5380*/  FSEL R157, R81, -INF , P6 ;  /* 0xff800000519d7808 */ /* 0x000fe40003000000 */
        /* <DEDUP_REMOVED lines=25> */
.L_x_3478:
        /* <DEDUP_REMOVED lines=10> */
[----:B------:R-:W-:Y:S01]  /*55c0*/  FFMA.FTZ R2, R28, c[0x0][0x2d0], -R4 ;  /* 0x0000b4001c027a23 */ /* 0x000fe20000010804 */
[----:B----4-:R-:W-:Y:S01]  /*55d0*/  FMNMX.FTZ R68, R9, R8, !PT ;  /* 0x0000000809447209 */ /* 0x010fe20007810000 */
[----:B------:R-:W-:Y:S01]  /*55e0*/  WARPSYNC 0xffffffff ;  /* 0xffffffff00007948 */ /* 0x000fe20003800000 */
[----:B------:R-:W-:Y:S01]  /*55f0*/  FSEL R3, R3, RZ, P0 ;  /* 0x000000ff03037208 */ /* 0x000fe20000000000 */
[----:B------:R-:W4:Y:S01]  /*5600*/  LDSM.16.MT88.4 R40, [R189] ;  /* 0x00000000bd28783b */ /* 0x000f220000004200 */
[----:B------:R-:W-:-:S02]  /*5610*/  FSETP.NEU.FTZ.AND P0, PT, R98, -INF , PT ;  /* 0xff8000006200780b */ /* 0x000fc40003f1d000 */
[----:B------:R5:W-:Y:S01]  /*5620*/  MUFU.EX2 R236, R2 ;  /* 0x0000000200ec7308 */ /* 0x000be20000000800 */
[----:B------:R-:W-:Y:S01]  /*5630*/  FFMA.FTZ R5, R24, c[0x0][0x2d0], -R3 ;  /* 0x0000b40018057a23 */ /* 0x000fe20000010803 */
[----:B------:R-:W2:Y:S01]  /*5640*/  LDSM.16.MT88.4 R44, [R193] ;  /* 0x00000000c12c783b */ /* 0x000ea20000004200 */
[----:B------:R-:W-:-:S03]  /*5650*/  IADD3 R205, R205, -0x2, RZ ;  /* 0xfffffffecdcd7810 */ /* 0x000fc60007ffe0ff */
[----:B------:R-:W2:Y:S01]  /*5660*/  LDSM.16.MT88.4 R36, [R190] ;  /* 0x00000000be24783b */ /* 0x000ea20000004200 */
[----:B-1----:R-:W-:Y:S01]  /*5670*/  FFMA.FTZ R0, R12, c[0x0][0x2d0], -R4 ;  /* 0x0000b4000c007a23 */ /* 0x002fe20000010804 */
[----:B------:R1:W-:Y:S01]  /*5680*/  MUFU.EX2 R234, R5 ;  /* 0x0000000500ea7308 */ /* 0x0003e20000000800 */
[----:B-----5:R-:W-:-:S07]  /*5690*/  FMUL.FTZ R2, R98, c[0x0][0x2d0] ;  /* 0x0000b40062027a20 */ /* 0x020fce0000410000 */
[----:B------:R5:W-:Y:S01]  /*56a0*/  MUFU.EX2 R187, R0 ;  /* 0x0000000000bb7308 */ /* 0x000be20000000800 */
[----:B------:R-:W-:Y:S02]  /*56b0*/  FSEL R2, R2, RZ, P0 ;  /* 0x000000ff02027208 */ /* 0x000fe40000000000 */
[----:B------:R-:W-:-:S03]  /*56c0*/  FSETP.NEU.FTZ.AND P0, PT, R68, -INF , PT ;  /* 0xff8000004400780b */ /* 0x000fc60003f1d000 */
[----:B-1----:R-:W-:-:S04]  /*56d0*/  FFMA.FTZ R5, R33, c[0x0][0x2d0], -R2 ;  /* 0x0000b40021057a23 */ /* 0x002fc80000010802 */
[----:B------:R1:W-:Y:S01]  /*56e0*/  MUFU.EX2 R222, R5 ;  /* 0x0000000500de7308 */ /* 0x0003e20000000800 */
[----:B-----5:R-:W-:-:S07]  /*56f0*/  FFMA.FTZ R0, R14, c[0x0][0x2d0], -R4 ;  /* 0x0000b4000e007a23 */ /* 0x020fce0000010804 */
[----:B------:R5:W-:Y:S01]  /*5700*/  MUFU.EX2 R218, R0 ;  /* 0x0000000000da7308 */ /* 0x000be20000000800 */
[----:B-1----:R-:W-:-:S07]  /*5710*/  FFMA.FTZ R5, R35, c[0x0][0x2d0], -R2 ;  /* 0x0000b40023057a23 */ /* 0x002fce0000010802 */
[----:B------:R-:W-:Y:S01]  /*5720*/  MUFU.EX2 R233, R5 ;  /* 0x0000000500e97308 */ /* 0x000fe20000000800 */
[----:B-----5:R-:W-:-:S07]  /*5730*/  FFMA.FTZ R0, R16, c[0x0][0x2d0], -R4 ;  /* 0x0000b40010007a23 */ /* 0x020fce0000010804 */
[----:B------:R1:W-:Y:S02]  /*5740*/  MUFU.EX2 R221, R0 ;  /* 0x0000000000dd7308 */ /* 0x0003e40000000800 */
[----:B-1----:R-:W-:-:S06]  /*5750*/  FFMA.FTZ R0, R18, c[0x0][0x2d0], -R4 ;  /* 0x0000b40012007a23 */ /* 0x002fcc0000010804 */
        /* <DEDUP_REMOVED lines=17> */
[----:B------:R-:W-:-:S05]  /*5870*/  F2FP.BF16.PACK_AB R20, R187, R206 ;  /* 0x000000cebb14723e */ /* 0x000fca00000010ff */
[----:B------:R1:W-:Y:S02]  /*5880*/  MUFU.EX2 R224, R0 ;  /* 0x0000000000e07308 */ /* 0x0003e40000000800 */
[----:B-1----:R-:W-:Y:S01]  /*5890*/  FFMA.FTZ R0, R23, c[0x0][0x2d0], -R3 ;  /* 0x0000b40017007a23 */ /* 0x002fe20000010803 */
[----:B-----5:R-:W-:-:S05]  /*58a0*/  F2FP.BF16.PACK_AB R23, R217, R216 ;  /* 0x000000d8d917723e */ /* 0x020fca00000010ff */
[----:B------:R1:W5:Y:S02]  /*58b0*/  MUFU.EX2 R225, R0 ;  /* 0x0000000000e17308 */ /* 0x0003640000000800 */
[----:B-1----:R-:W-:Y:S01]  /*58c0*/  FFMA.FTZ R0, R30, c[0x0][0x2d0], -R3 ;  /* 0x0000b4001e007a23 */ /* 0x002fe20000010803 */
[----:B-----5:R-:W-:-:S05]  /*58d0*/  F2FP.BF16.PACK_AB R13, R225, R224 ;  /* 0x000000e0e10d723e */ /* 0x020fca00000010ff */
[----:B------:R1:W5:Y:S02]  /*58e0*/  MUFU.EX2 R235, R0 ;  /* 0x0000000000eb7308 */ /* 0x0003640000000800 */
[----:B-1----:R-:W-:Y:S01]  /*58f0*/  FFMA.FTZ R0, R19, c[0x0][0x2d0], -R2 ;  /* 0x0000b40013007a23 */ /* 0x002fe20000010802 */
[----:B-----5:R-:W-:-:S05]  /*5900*/  F2FP.BF16.PACK_AB R15, R235, R234 ;  /* 0x000000eaeb0f723e */ /* 0x020fca00000010ff */
[----:B------:R1:W-:Y:S02]  /*5910*/  MUFU.EX2 R213, R0 ;  /* 0x0000000000d57308 */ /* 0x0003e40000000800 */
[----:B-1----:R-:W-:Y:S01]  /*5920*/  FFMA.FTZ R0, R22, c[0x0][0x2d0], -R2 ;  /* 0x0000b40016007a23 */ /* 0x002fe20000010802 */
[----:B------:R-:W-:-:S05]  /*5930*/  F2FP.BF16.PACK_AB R22, R221, R218 ;  /* 0x000000dadd16723e */ /* 0x000fca00000010ff */
[----:B------:R1:W5:Y:S02]  /*5940*/  MUFU.EX2 R212, R0 ;  /* 0x0000000000d47308 */ /* 0x0003640000000800 */
[C---:B----4-:R-:W-:Y:S08]  /*5950*/  HMMA.16816.F32.BF16 R76, R20.reuse, R40, RZ ;  /* 0x00000028144c723c */ /* 0x050ff000000418ff */
[----:B--2---:R-:W-:Y:S01]  /*5960*/  HMMA.16816.F32.BF16 R72, R20, R44, RZ ;  /* 0x0000002c1448723c */ /* 0x004fe200000418ff */
[----:B-1----:R-:W-:Y:S01]  /*5970*/  FFMA.FTZ R0, R25, c[0x0][0x2d0], -R2 ;  /* 0x0000b40019007a23 */ /* 0x002fe20000010802 */
[----:B-----5:R-:W-:-:S03]  /*5980*/  F2FP.BF16.PACK_AB R16, R212, R213 ;  /* 0x000000d5d410723e */ /* 0x020fc600000010ff */
[----:B------:R1:W-:Y:S03]  /*5990*/  MUFU.EX2 R214, R0 ;  /* 0x0000000000d67308 */ /* 0x0003e60000000800 */
[----:B------:R-:W-:Y:S01]  /*59a0*/  HMMA.16816.F32.BF16 R64, R20, R36, RZ ;  /* 0x000000241440723c */ /* 0x000fe200000418ff */
[----:B-1----:R-:W-:-:S04]  /*59b0*/  FFMA.FTZ R0, R26, c[0x0][0x2d0], -R2 ;  /* 0x0000b4001a007a23 */ /* 0x002fc80000010802 */
[----:B------:R1:W2:Y:S02]  /*59c0*/  MUFU.EX2 R215, R0 ;  /* 0x0000000000d77308 */ /* 0x0002a40000000800 */
[----:B-1----:R-:W-:Y:S01]  /*59d0*/  FFMA.FTZ R0, R27, c[0x0][0x2d0], -R2 ;  /* 0x0000b4001b007a23 */ /* 0x002fe20000010802 */
[----:B--2---:R-:W-:Y:S01]  /*59e0*/  F2FP.BF16.PACK_AB R18, R215, R214 ;  /* 0x000000d6d712723e */ /* 0x004fe200000010ff */
[----:B------:R-:W-:Y:S04]  /*59f0*/  LDSM.16.MT88.4 R24, [R192] ;  /* 0x00000000c018783b */ /* 0x000fe80000004200 */
[----:B------:R1:W2:Y:S02]  /*5a00*/  MUFU.EX2 R223, R0 ;  /* 0x0000000000df7308 */ /* 0x0002a40000000800 */
[----:B-1----:R-:W-:Y:S01]  /*5a10*/  FMUL.FTZ R0, R68, c[0x0][0x2d0] ;  /* 0x0000b40044007a20 */ /* 0x002fe20000410000 */
[----:B--2---:R-:W-:-:S04]  /*5a20*/  F2FP.BF16.PACK_AB R8, R222, R223 ;  /* 0x000000dfde08723e */ /* 0x004fc800000010ff */
[----:B------:R-:W-:-:S05]  /*5a30*/  FSEL R0, R0, RZ, P0 ;  /* 0x000000ff00007208 */ /* 0x000fca0000000000 */
[--C-:B------:R-:W-:Y:S02]  /*5a40*/  FFMA.FTZ R5, R31, c[0x0][0x2d0], -R0.reuse ;  /* 0x0000b4001f057a23 */ /* 0x100fe40000010800 */
[----:B------:R-:W1:Y:S02]  /*5a50*/  LDSM.16.MT88.4 R28, [R190+0x800] ;  /* 0x00080000be1c783b */ /* 0x000e640000004200 */
[----:B------:R2:W-:Y:S02]  /*5a60*/  MUFU.EX2 R208, R5 ;  /* 0x0000000500d07308 */ /* 0x0005e40000000800 */
[----:B--2---:R-:W-:-:S06]  /*5a70*/  FFMA.FTZ R5, R32, c[0x0][0x2d0], -R0 ;  /* 0x0000b40020057a23 */ /* 0x004fcc0000010800 */
[----:B------:R2:W4:Y:S02]  /*5a80*/  MUFU.EX2 R207, R5 ;  /* 0x0000000500cf7308 */ /* 0x0005240000000800 */
[--C-:B--2---:R-:W-:Y:S01]  /*5a90*/  FFMA.FTZ R5, R34, c[0x0][0x2d0], -R0.reuse ;  /* 0x0000b40022057a23 */ /* 0x104fe20000010800 */
[----:B----4-:R-:W-:Y:S01]  /*5aa0*/  F2FP.BF16.PACK_AB R17, R207, R208 ;  /* 0x000000d0cf11723e */ /* 0x010fe200000010ff */
[----:B------:R-:W2:Y:S01]  /*5ab0*/  LDSM.16.MT88.4 R32, [R193+0x800] ;  /* 0x00080000c120783b */ /* 0x000ea20000004200 */
[----:B-1----:R-:W-:Y:S03]  /*5ac0*/  HMMA.16816.F32.BF16 R104, R12, R28, R64 ;  /* 0x0000001c0c68723c */ /* 0x002fe60000041840 */
[----:B------:R1:W-:Y:S02]  /*5ad0*/  MUFU.EX2 R219, R5 ;  /* 0x0000000500db7308 */ /* 0x0003e40000000800 */
[----:B-1----:R-:W-:-:S06]  /*5ae0*/  FFMA.FTZ R5, R48, c[0x0][0x2d0], -R0 ;  /* 0x0000b40030057a23 */ /* 0x002fcc0000010800 */
[----:B------:R1:W4:Y:S02]  /*5af0*/  MUFU.EX2 R220, R5 ;  /* 0x0000000500dc7308 */ /* 0x0003240000000800 */
[----:B-1----:R-:W-:Y:S01]  /*5b00*/  FFMA.FTZ R5, R50, c[0x0][0x2d0], -R2 ;  /* 0x0000b40032057a23 */ /* 0x002fe20000010802 */
[----:B----4-:R-:W-:Y:S01]  /*5b10*/  F2FP.BF16.PACK_AB R19, R220, R219 ;  /* 0x000000dbdc13723e */ /* 0x010fe200000010ff */
[----:B--2---:R-:W-:Y:S04]  /*5b20*/  HMMA.16816.F32.BF16 R112, R12, R32, R72 ;  /* 0x000000200c70723c */ /* 0x004fe80000041848 */
[----:B------:R1:W2:Y:S04]  /*5b30*/  MUFU.EX2 R232, R5 ;  /* 0x0000000500e87308 */ /* 0x0002a80000000800 */
[C---:B------:R-:W-:Y:S08]  /*5b40*/  HMMA.16816.F32.BF16 R60, R16.reuse, R40, RZ ;  /* 0x00000028103c723c */ /* 0x040ff000000418ff */
[C---:B------:R-:W-:Y:S01]  /*5b50*/  HMMA.16816.F32.BF16 R56, R16.reuse, R44, RZ ;  /* 0x0000002c1038723c */ /* 0x040fe200000418ff */
[--C-:B-1----:R-:W-:Y:S01]  /*5b60*/  FFMA.FTZ R5, R49, c[0x0][0x2d0], -R0.reuse ;  /* 0x0000b40031057a23 */ /* 0x102fe20000010800 */
[----:B--2---:R-:W-:Y:S01]  /*5b70*/  F2FP.BF16.PACK_AB R10, R232, R233 ;  /* 0x000000e9e80a723e */ /* 0x004fe200000010ff */
[----:B------:R-:W1:Y:S02]  /*5b80*/  LDSM.16.MT88.4 R48, [R189+0x800] ;  /* 0x00080000bd30783b */ /* 0x000e640000004200 */
[----:B------:R2:W-:Y:S03]  /*5b90*/  MUFU.EX2 R226, R5 ;  /* 0x0000000500e27308 */ /* 0x0005e60000000800 */
[C---:B------:R-:W-:Y:S08]  /*5ba0*/  HMMA.16816.F32.BF16 R64, R16.reuse, R42, RZ ;  /* 0x0000002a1040723c */ /* 0x040ff000000418ff */
[----:B------:R-:W-:Y:S01]  /*5bb0*/  HMMA.16816.F32.BF16 R72, R16, R38, RZ ;  /* 0x000000261048723c */ /* 0x000fe200000418ff */
[----:B--2---:R-:W-:-:S04]  /*5bc0*/  FFMA.FTZ R5, R52, c[0x0][0x2d0], -R0 ;  /* 0x0000b40034057a23 */ /* 0x004fc80000010800 */
[----:B------:R2:W4:Y:S02]  /*5bd0*/  MUFU.EX2 R228, R5 ;  /* 0x0000000500e47308 */ /* 0x0005240000000800 */
[--C-:B--2---:R-:W-:Y:S01]  /*5be0*/  FFMA.FTZ R5, R53, c[0x0][0x2d0], -R0.reuse ;  /* 0x0000b40035057a23 */ /* 0x104fe20000010800 */
[----:B----4-:R-:W-:Y:S01]  /*5bf0*/  F2FP.BF16.PACK_AB R9, R228, R226 ;  /* 0x000000e2e409723e */ /* 0x010fe200000010ff */
[----:B-1----:R-:W-:Y:S04]  /*5c00*/  HMMA.16816.F32.BF16 R84, R12, R48, R76 ;  /* 0x000000300c54723c */ /* 0x002fe8000004184c */
[----:B------:R1:W-:Y:S04]  /*5c10*/  MUFU.EX2 R230, R5 ;  /* 0x0000000500e67308 */ /* 0x0003e80000000800 */
[-C--:B------:R-:W-:Y:S08]  /*5c20*/  HMMA.16816.F32.BF16 R76, R16, R46.reuse, RZ ;  /* 0x0000002e104c723c */ /* 0x080ff000000418ff */
[----:B------:R-:W-:Y:S01]  /*5c30*/  HMMA.16816.F32.BF16 R44, R20, R46, RZ ;  /* 0x0000002e142c723c */ /* 0x000fe200000418ff */
[----:B-1----:R-:W-:-:S04]  /*5c40*/  FFMA.FTZ R5, R54, c[0x0][0x2d0], -R0 ;  /* 0x0000b40036057a23 */ /* 0x002fc80000010800 */
[----:B------:R1:W2:Y:S03]  /*5c50*/  MUFU.EX2 R229, R5 ;  /* 0x0000000500e57308 */ /* 0x0002a60000000800 */
[----:B------:R-:W-:Y:S01]  /*5c60*/  HMMA.16816.F32.BF16 R52, R16, R36, RZ ;  /* 0x000000241034723c */ /* 0x000fe200000418ff */
[----:B-1----:R-:W-:Y:S01]  /*5c70*/  FFMA.FTZ R5, R132, c[0x0][0x2d0], -R4 ;  /* 0x0000b40084057a23 */ /* 0x002fe20000010804 */
[----:B--2---:R-:W-:-:S03]  /*5c80*/  F2FP.BF16.PACK_AB R11, R229, R230 ;  /* 0x000000e6e50b723e */ /* 0x004fc600000010ff */
[----:B------:R1:W-:Y:S04]  /*5c90*/  MUFU.EX2 R183, R5 ;  /* 0x0000000500b77308 */ /* 0x0003e80000000800 */
[C---:B------:R-:W-:Y:S08]  /*5ca0*/  HMMA.16816.F32.BF16 R80, R8.reuse, R48, R60 ;  /* 0x000000300850723c */ /* 0x040ff0000004183c */
[----:B------:R-:W-:Y:S01]  /*5cb0*/  HMMA.16816.F32.BF16 R108, R8, R32, R56 ;  /* 0x00000020086c723c */ /* 0x000fe20000041838 */
[----:B-1----:R-:W-:-:S04]  /*5cc0*/  FFMA.FTZ R5, R127, c[0x0][0x2d0], -R4 ;  /* 0x0000b4007f057a23 */ /* 0x002fc80000010804 */
[----:B------:R1:W2:Y:S03]  /*5cd0*/  MUFU.EX2 R184, R5 ;  /* 0x0000000500b87308 */ /* 0x0002a60000000800 */
        /* <DEDUP_REMOVED lines=34> */
[----:B--2---:R-:W-:Y:S02]  /*5f00*/  F2FP.BF16.PACK_AB R12, R184, R183 ;  /* 0x000000b7b80c723e */ /* 0x004fe400000010ff */
[----:B----4-:R-:W-:Y:S01]  /*5f10*/  F2FP.BF16.PACK_AB R13, R180, R179 ;  /* 0x000000b3b40d723e */ /* 0x010fe200000010ff */
[----:B------:R2:W-:Y:S01]  /*5f20*/  MUFU.EX2 R171, R5 ;  /* 0x0000000500ab7308 */ /* 0x0005e20000000800 */
[----:B------:R-:W-:Y:S02]  /*5f30*/  F2FP.BF16.PACK_AB R14, R186, R185 ;  /* 0x000000b9ba0e723e */ /* 0x000fe400000010ff */
[----:B-1----:R-:W-:-:S07]  /*5f40*/  F2FP.BF16.PACK_AB R15, R182, R181 ;  /* 0x000000b5b60f723e */ /* 0x002fce00000010ff */
[----:B------:R-:W-:Y:S01]  /*5f50*/  HMMA.16816.F32.BF16 R84, R12, R16, R84 ;  /* 0x000000100c54723c */ /* 0x000fe20000041854 */
[----:B--2---:R-:W-:-:S07]  /*5f60*/  FFMA.FTZ R5, R102, c[0x0][0x2d0], -R2 ;  /* 0x0000b40066057a23 */ /* 0x004fce0000010802 */
[C---:B------:R-:W-:Y:S01]  /*5f70*/  HMMA.16816.F32.BF16 R56, R12.reuse, R24, R112 ;  /* 0x000000180c38723c */ /* 0x040fe20000041870 */
[----:B------:R-:W-:Y:S01]  /*5f80*/  LDSM.16.MT88.4 R112, [R189+0x2000] ;  /* 0x00200000bd70783b */ /* 0x000fe20000004200 */
[----:B------:R1:W2:Y:S06]  /*5f90*/  MUFU.EX2 R173, R5 ;  /* 0x0000000500ad7308 */ /* 0x0002ac0000000800 */
[C---:B------:R-:W-:Y:S08]  /*5fa0*/  HMMA.16816.F32.BF16 R44, R12.reuse, R20, R104 ;  /* 0x000000140c2c723c */ /* 0x040ff00000041868 */
[----:B------:R-:W-:Y:S01]  /*5fb0*/  HMMA.16816.F32.BF16 R40, R12, R22, R40 ;  /* 0x000000160c28723c */ /* 0x000fe20000041828 */
[----:B-1----:R-:W-:Y:S01]  /*5fc0*/  FFMA.FTZ R5, R103, c[0x0][0x2d0], -R2 ;  /* 0x0000b40067057a23 */ /* 0x002fe20000010802 */
[----:B--2---:R-:W-:-:S03]  /*5fd0*/  F2FP.BF16.PACK_AB R8, R173, R171 ;  /* 0x000000abad08723e */ /* 0x004fc600000010ff */
        /* <DEDUP_REMOVED lines=26> */
[----:B--2---:R-:W-:-:S04]  /*6180*/  FFMA.FTZ R5, R149, c[0x0][0x2d0], -R4 ;  /* 0x0000b40095057a23 */ /* 0x004fc80000010804 */
[----:B------:R2:W-:Y:S02]  /*6190*/  MUFU.EX2 R167, R5 ;  /* 0x0000000500a77308 */ /* 0x0005e40000000800 */
[--C-:B------:R-:W-:Y:S01]  /*61a0*/  FFMA.FTZ R25, R145, c[0x0][0x2d0], -R3.reuse ;  /* 0x0000b40091197a23 */ /* 0x100fe20000010803 */
[----:B------:R-:W-:Y:S01]  /*61b0*/  HMMA.16816.F32.BF16 R72, R8, R22, R72 ;  /* 0x000000160848723c */ /* 0x000fe20000041848 */
[----:B------:R-:W-:-:S04]  /*61c0*/  FFMA.FTZ R24, R144, c[0x0][0x2d0], -R3 ;  /* 0x0000b40090187a23 */ /* 0x000fc80000010803 */
[----:B------:R-:W-:Y:S01]  /*61d0*/  MUFU.EX2 R25, R25 ;  /* 0x0000001900197308 */ /* 0x000fe20000000800 */
[----:B--2---:R-:W-:-:S07]  /*61e0*/  FFMA.FTZ R5, R148, c[0x0][0x2d0], -R4 ;  /* 0x0000b40094057a23 */ /* 0x004fce0000010804 */
[----:B------:R-:W-:Y:S01]  /*61f0*/  MUFU.EX2 R24, R24 ;  /* 0x0000001800187308 */ /* 0x000fe20000000800 */
[C---:B-1----:R-:W-:Y:S07]  /*6200*/  HMMA.16816.F32.BF16 R64, R12.reuse, R16, R92 ;  /* 0x000000100c40723c */ /* 0x042fee000004185c */
[----:B------:R1:W2:Y:S01]  /*6210*/  MUFU.EX2 R168, R5 ;  /* 0x0000000500a87308 */ /* 0x0002a20000000800 */
[----:B------:R-:W-:Y:S01]  /*6220*/  HMMA.16816.F32.BF16 R32, R12, R18, R88 ;  /* 0x000000120c20723c */ /* 0x000fe20000041858 */
[----:B------:R-:W4:Y:S07]  /*6230*/  LDSM.16.MT88.4 R12, [R190+0x1800] ;  /* 0x00180000be0c783b */ /* 0x000f2e0000004200 */
[----:B------:R-:W-:Y:S01]  /*6240*/  HMMA.16816.F32.BF16 R88, R8, R26, R76 ;  /* 0x0000001a0858723c */ /* 0x000fe2000004184c */
[----:B-1----:R-:W-:Y:S01]  /*6250*/  FFMA.FTZ R5, R140, c[0x0][0x2d0], -R3 ;  /* 0x0000b4008c057a23 */ /* 0x002fe20000010803 */
[----:B--2---:R-:W-:-:S05]  /*6260*/  F2FP.BF16.PACK_AB R6, R168, R167 ;  /* 0x000000a7a806723e */ /* 0x004fca00000010ff */
[----:B------:R-:W-:Y:S01]  /*6270*/  FFMA.FTZ R27, R143, c[0x0][0x2d0], -R3 ;  /* 0x0000b4008f1b7a23 */ /* 0x000fe20000010803 */
[----:B------:R-:W-:Y:S01]  /*6280*/  HMMA.16816.F32.BF16 R76, R8, R20, R120 ;  /* 0x00000014084c723c */ /* 0x000fe20000041878 */
[----:B------:R1:W-:Y:S01]  /*6290*/  MUFU.EX2 R97, R5 ;  /* 0x0000000500617308 */ /* 0x0003e20000000800 */
[----:B------:R-:W2:Y:S01]  /*62a0*/  LDSM.16.MT88.4 R20, [R189+0x1800] ;  /* 0x00180000bd14783b */ /* 0x000ea20000004200 */
[----:B------:R-:W-:Y:S01]  /*62b0*/  FFMA.FTZ R26, R153, c[0x0][0x2d0], -R4 ;  /* 0x0000b400991a7a23 */ /* 0x000fe20000010804 */
[----:B------:R-:W-:-:S04]  /*62c0*/  F2FP.BF16.PACK_AB R153, R24, R25 ;  /* 0x000000191899723e */ /* 0x000fc800000010ff */
[C---:B------:R-:W-:Y:S01]  /*62d0*/  HMMA.16816.F32.BF16 R60, R8.reuse, R16, R60 ;  /* 0x00000010083c723c */ /* 0x040fe2000004183c */
[----:B------:R-:W-:Y:S07]  /*62e0*/  MUFU.EX2 R26, R26 ;  /* 0x0000001a001a7308 */ /* 0x000fee0000000800 */
[----:B------:R-:W-:Y:S01]  /*62f0*/  HMMA.16816.F32.BF16 R36, R8, R18, R28 ;  /* 0x000000120824723c */ /* 0x000fe2000004181c */
[----:B-1----:R-:W-:Y:S01]  /*6300*/  FFMA.FTZ R5, R135, c[0x0][0x2d0], -R3 ;  /* 0x0000b40087057a23 */ /* 0x002fe20000010803 */
[----:B------:R-:W1:Y:S01]  /*6310*/  LDSM.16.MT88.4 R16, [R193+0x1800] ;  /* 0x00180000c110783b */ /* 0x000e620000004200 */
[----:B------:R-:W5:Y:S03]  /*6320*/  MUFU.EX2 R27, R27 ;  /* 0x0000001b001b7308 */ /* 0x000f660000000800 */
[----:B------:R-:W1:Y:S01]  /*6330*/  LDSM.16.MT88.4 R8, [R192+0x1800] ;  /* 0x00180000c008783b */ /* 0x000e620000004200 */
[----:B------:R-:W-:-:S02]  /*6340*/  FFMA.FTZ R30, R156, c[0x0][0x2d0], -R4 ;  /* 0x0000b4009c1e7a23 */ /* 0x000fc40000010804 */
[--C-:B------:R-:W-:Y:S02]  /*6350*/  FFMA.FTZ R29, R155, c[0x0][0x2d0], -R4.reuse ;  /* 0x0000b4009b1d7a23 */ /* 0x100fe40000010804 */
[----:B------:R2:W-:Y:S01]  /*6360*/  MUFU.EX2 R101, R5 ;  /* 0x0000000500657308 */ /* 0x0005e20000000800 */
[----:B------:R-:W-:Y:S01]  /*6370*/  FFMA.FTZ R28, R154, c[0x0][0x2d0], -R4 ;  /* 0x0000b4009a1c7a23 */ /* 0x000fe20000010804 */
[----:B------:R-:W-:Y:S01]  /*6380*/  F2FP.BF16.PACK_AB R4, R166, R165 ;  /* 0x000000a5a604723e */ /* 0x000fe200000010ff */
[----:B------:R-:W-:-:S05]  /*6390*/  FFMA.FTZ R31, R164, c[0x0][0x2d0], -R2 ;  /* 0x0000b400a41f7a23 */ /* 0x000fca0000010802 */
[----:B------:R-:W-:Y:S01]  /*63a0*/  MUFU.EX2 R30, R30 ;  /* 0x0000001e001e7308 */ /* 0x000fe20000000800 */
[----:B-----5:R-:W-:Y:S01]  /*63b0*/  F2FP.BF16.PACK_AB R155, R52, R27 ;  /* 0x0000001b349b723e */ /* 0x020fe200000010ff */
[----:B--2---:R-:W-:-:S06]  /*63c0*/  FFMA.FTZ R5, R134, c[0x0][0x2d0], -R3 ;  /* 0x0000b40086057a23 */ /* 0x004fcc0000010803 */
[----:B------:R-:W-:Y:S08]  /*63d0*/  MUFU.EX2 R29, R29 ;  /* 0x0000001d001d7308 */ /* 0x000ff00000000800 */
[----:B------:R2:W-:Y:S08]  /*63e0*/  MUFU.EX2 R102, R5 ;  /* 0x0000000500667308 */ /* 0x0005f00000000800 */
[----:B------:R-:W5:Y:S01]  /*63f0*/  MUFU.EX2 R28, R28 ;  /* 0x0000001c001c7308 */ /* 0x000f620000000800 */
[----:B--2---:R-:W-:-:S07]  /*6400*/  FFMA.FTZ R5, R141, c[0x0][0x2d0], -R3 ;  /* 0x0000b4008d057a23 */ /* 0x004fce0000010803 */
[----:B------:R-:W-:Y:S01]  /*6410*/  MUFU.EX2 R31, R31 ;  /* 0x0000001f001f7308 */ /* 0x000fe20000000800 */
[----:B------:R-:W-:Y:S01]  /*6420*/  FFMA.FTZ R3, R161, c[0x0][0x2d0], -R2 ;  /* 0x0000b400a1037a23 */ /* 0x000fe20000010802 */
[----:B-----5:R-:W-:-:S06]  /*6430*/  F2FP.BF16.PACK_AB R154, R26, R28 ;  /* 0x0000001c1a9a723e */ /* 0x020fcc00000010ff */
[----:B------:R2:W5:Y:S08]  /*6440*/  MUFU.EX2 R103, R5 ;  /* 0x0000000500677308 */ /* 0x0005700000000800 */
[----:B------:R1:W-:Y:S01]  /*6450*/  MUFU.EX2 R54, R3 ;  /* 0x0000000300367308 */ /* 0x0003e20000000800 */
[----:B--2---:R-:W-:Y:S02]  /*6460*/  F2FP.BF16.PACK_AB R5, R101, R97 ;  /* 0x000000616505723e */ /* 0x004fe400000010ff */
[----:B-----5:R-:W-:Y:S01]  /*6470*/  F2FP.BF16.PACK_AB R7, R103, R102 ;  /* 0x000000666707723e */ /* 0x020fe200000010ff */
[----:B-1----:R-:W-:-:S06]  /*6480*/  FFMA.FTZ R3, R160, c[0x0][0x2d0], -R2 ;  /* 0x0000b400a0037a23 */ /* 0x002fcc0000010802 */
[C---:B----4-:R-:W-:Y:S01]  /*6490*/  HMMA.16816.F32.BF16 R148, R4.reuse, R14, R40 ;  /* 0x0000000e0494723c */ /* 0x050fe20000041828 */
[----:B------:R1:W2:Y:S06]  /*64a0*/  MUFU.EX2 R69, R3 ;  /* 0x0000000300457308 */ /* 0x0002ac0000000800 */
[--C-:B------:R-:W-:Y:S01]  /*64b0*/  FFMA.FTZ R40, R137, c[0x0][0x2d0], -R0.reuse ;  /* 0x0000b40089287a23 */ /* 0x100fe20000010800 */
[----:B------:R-:W-:Y:S01]  /*64c0*/  HMMA.16816.F32.BF16 R84, R4, R20, R84 ;  /* 0x000000140454723c */ /* 0x000fe20000041854 */
[--C-:B------:R-:W-:Y:S02]  /*64d0*/  FFMA.FTZ R41, R136, c[0x0][0x2d0], -R0.reuse ;  /* 0x0000b40088297a23 */ /* 0x100fe40000010800 */
[----:B------:R-:W-:-:S02]  /*64e0*/  FFMA.FTZ R42, R133, c[0x0][0x2d0], -R0 ;  /* 0x0000b400852a7a23 */ /* 0x000fc40000010800 */
[----:B------:R-:W-:Y:S03]  /*64f0*/  MUFU.EX2 R40, R40 ;  /* 0x0000002800287308 */ /* 0x000fe60000000800 */
        /* <DEDUP_REMOVED lines=9> */
[C---:B------:R-:W-:Y:S01]  /*6590*/  HMMA.16816.F32.BF16 R64, R4.reuse, R8, R64 ;  /* 0x000000080440723c */ /* 0x040fe20000041840 */
        /* <DEDUP_REMOVED lines=10> */
[----:B------:R-:W-:Y:S01]  /*6640*/  FADD.FTZ R2, R178, R176 ;  /* 0x000000b0b2027221 */ /* 0x000fe20000010000 */
[----:B------:R-:W-:Y:S01]  /*6650*/  HMMA.16816.F32.BF16 R104, R152, R112, R84 ;  /* 0x000000709868723c */ /* 0x000fe20000041854 */
[----:B------:R-:W-:Y:S02]  /*6660*/  FFMA.FTZ R35, R139, c[0x0][0x2d0], -R0 ;  /* 0x0000b4008b237a23 */ /* 0x000fe40000010800 */
[----:B------:R-:W-:Y:S01]  /*6670*/  FADD.FTZ R2, R216, R2 ;  /* 0x00000002d8027221 */ /* 0x000fe20000010000 */
[----:B------:R-:W-:Y:S03]  /*6680*/  MUFU.EX2 R32, R32 ;  /* 0x0000002000207308 */ /* 0x000fe60000000800 */
[----:B------:R-:W-:-:S04]  /*6690*/  FADD.FTZ R2, R217, R2 ;  /* 0x00000002d9027221 */ /* 0x000fc80000010000 */
[----:B------:R-:W-:Y:S01]  /*66a0*/  FADD.FTZ R2, R224, R2 ;  /* 0x00000002e0027221 */ /* 0x000fe20000010000 */
[----:B------:R-:W-:Y:S01]  /*66b0*/  MUFU.EX2 R33, R33 ;  /* 0x0000002100217308 */ /* 0x000fe20000000800 */
[----:B-1----:R-:W-:-:S07]  /*66c0*/  FFMA.FTZ R3, R147, c[0x0][0x2d0], -R0 ;  /* 0x0000b40093037a23 */ /* 0x002fce0000010800 */
[----:B------:R1:W2:Y:S08]  /*66d0*/  MUFU.EX2 R53, R3 ;  /* 0x0000000300357308 */ /* 0x0002b00000000800 */
[----:B------:R-:W-:Y:S01]  /*66e0*/  MUFU.EX2 R34, R34 ;  /* 0x0000002200227308 */ /* 0x000fe20000000800 */
[--C-:B-1----:R-:W-:Y:S01]  /*66f0*/  FFMA.FTZ R3, R146, c[0x0][0x2d0], -R0.reuse ;  /* 0x0000b40092037a23 */ /* 0x102fe20000010800 */
[----:B--2---:R-:W-:Y:S01]  /*6700*/  F2FP.BF16.PACK_AB R5, R53, R43 ;  /* 0x0000002b3505723e */ /* 0x004fe200000010ff */
[----:B------:R-:W1:Y:S05]  /*6710*/  LDSM.16.MT88.4 R144, [R190+0x2000] ;  /* 0x00200000be90783b */ /* 0x000e6a0000004200 */
[----:B------:R-:W-:Y:S08]  /*6720*/  MUFU.EX2 R35, R35 ;  /* 0x0000002300237308 */ /* 0x000ff00000000800 */
[----:B------:R2:W-:Y:S02]  /*6730*/  MUFU.EX2 R55, R3 ;  /* 0x0000000300377308 */ /* 0x0005e40000000800 */
[----:B--2---:R-:W-:-:S02]  /*6740*/  FFMA.FTZ R3, R138, c[0x0][0x2d0], -R0 ;  /* 0x0000b4008a037a23 */ /* 0x004fc40000010800 */
[----:B------:R-:W-:-:S04]  /*6750*/  FADD.FTZ R0, R213, R212 ;  /* 0x000000d4d5007221 */ /* 0x000fc80000010000 */
[----:B------:R-:W2:Y:S01]  /*6760*/  MUFU.EX2 R70, R3 ;  /* 0x0000000300467308 */ /* 0x000ea20000000800 */
[----:B------:R-:W-:-:S04]  /*6770*/  FADD.FTZ R0, R214, R0 ;  /* 0x00000000d6007221 */ /* 0x000fc80000010000 */
[----:B------:R-:W-:-:S04]  /*6780*/  FADD.FTZ R0, R215, R0 ;  /* 0x00000000d7007221 */ /* 0x000fc80000010000 */
[----:B------:R-:W-:Y:S01]  /*6790*/  FADD.FTZ R0, R223, R0 ;  /* 0x00000000df007221 */ /* 0x000fe20000010000 */
[----:B-1----:R-:W-:Y:S01]  /*67a0*/  HMMA.16816.F32.BF16 R136, R152, R144, R44 ;  /* 0x000000909888723c */ /* 0x002fe2000004182c */
[----:B--2---:R-:W-:Y:S01]  /*67b0*/  F2FP.BF16.PACK_AB R7, R70, R55 ;  /* 0x000000374607723e */ /* 0x004fe200000010ff */
[----:B------:R-:W-:-:S06]  /*67c0*/  FADD.FTZ R3, R206, R187 ;  /* 0x000000bbce037221 */ /* 0x000fcc0000010000 */
[----:B------:R-:W-:Y:S01]  /*67d0*/  HMMA.16816.F32.BF16 R148, R152, R146, R148 ;  /* 0x000000929894723c */ /* 0x000fe20000041894 */
[----:B------:R-:W-:-:S04]  /*67e0*/  FADD.FTZ R3, R218, R3 ;  /* 0x00000003da037221 */ /* 0x000fc80000010000 */
[----:B------:R-:W-:-:S03]  /*67f0*/  FADD.FTZ R3, R221, R3 ;  /* 0x00000003dd037221 */ /* 0x000fc60000010000 */
[----:B------:R-:W-:Y:S01]  /*6800*/  HMMA.16816.F32.BF16 R108, R4, R20, R128 ;  /* 0x00000014046c723c */ /* 0x000fe20000041880 */
[----:B------:R-:W1:Y:S01]  /*6810*/  LDSM.16.MT88.4 R128, [R193+0x2000] ;  /* 0x00200000c180783b */ /* 0x000e620000004200 */
[----:B------:R-:W-:-:S06]  /*6820*/  FADD.FTZ R3, R227, R3 ;  /* 0x00000003e3037221 */ /* 0x000fcc0000010000 */
[C---:B------:R-:W-:Y:S08]  /*6830*/  HMMA.16816.F32.BF16 R20, R4.reuse, R22, R116 ;  /* 0x000000160414723c */ /* 0x040ff00000041874 */
[C---:B------:R-:W-:Y:S08]  /*6840*/  HMMA.16816.F32.BF16 R124, R4.reuse, R16, R124 ;  /* 0x00000010047c723c */ /* 0x040ff0000004187c */
[C---:B------:R-:W-:Y:S08]  /*6850*/  HMMA.16816.F32.BF16 R88, R4.reuse, R18, R88 ;  /* 0x000000120458723c */ /* 0x040ff00000041858 */
[C---:B------:R-:W-:Y:S08]  /*6860*/  HMMA.16816.F32.BF16 R76, R4.reuse, R12, R76 ;  /* 0x0000000c044c723c */ /* 0x040ff0000004184c */
[C---:B------:R-:W-:Y:S08]  /*6870*/  HMMA.16816.F32.BF16 R72, R4.reuse, R14, R72 ;  /* 0x0000000e0448723c */ /* 0x040ff00000041848 */
[C---:B------:R-:W-:Y:S07]  /*6880*/  HMMA.16816.F32.BF16 R60, R4.reuse, R8, R60 ;  /* 0x00000008043c723c */ /* 0x040fee000004183c */
[----:B------:R-:W-:Y:S01]  /*6890*/  FADD.FTZ R8, R208, R207 ;  /* 0x000000cfd0087221 */ /* 0x000fe20000010000 */
[----:B------:R-:W-:Y:S01]  /*68a0*/  HMMA.16816.F32.BF16 R36, R4, R10, R36 ;  /* 0x0000000a0424723c */ /* 0x000fe20000041824 */
[----:B------:R-:W2:Y:S01]  /*68b0*/  LDSM.16.MT88.4 R4, [R192+0x2000] ;  /* 0x00200000c004783b */ /* 0x000ea20000004200 */
[----:B------:R-:W-:-:S02]  /*68c0*/  FADD.FTZ R9, R231, R3 ;  /* 0x00000003e7097221 */ /* 0x000fc40000010000 */
[----:B------:R-:W-:Y:S02]  /*68d0*/  FADD.FTZ R8, R219, R8 ;  /* 0x00000008db087221 */ /* 0x000fe40000010000 */
[----:B------:R-:W-:Y:S02]  /*68e0*/  FADD.FTZ R3, R225, R2 ;  /* 0x00000002e1037221 */ /* 0x000fe40000010000 */
[----:B------:R-:W-:Y:S01]  /*68f0*/  @P5 IMAD.HI.U32 R2, R240, c[0x0][0x2c8], RZ ;  /* 0x0000b200f0025a27 */ /* 0x000fe200078e00ff */
[C---:B------:R-:W-:Y:S03]  /*6900*/  HMMA.16816.F32.BF16 R116, R152.reuse, R114, R80 ;  /* 0x000000729874723c */ /* 0x040fe60000041850 */
[----:B------:R-:W-:Y:S02]  /*6910*/  FADD.FTZ R10, R220, R8 ;  /* 0x00000008dc0a7221 */ /* 0x000fe40000010000 */
[----:B------:R-:W-:Y:S01]  /*6920*/  FADD.FTZ R8, R222, R0 ;  /* 0x00000000de087221 */ /* 0x000fe20000010000 */
[----:B------:R-:W-:Y:S01]  /*6930*/  MOV R0, R240 ;  /* 0x000000f000007202 */ /* 0x000fe20000000f00 */
[----:B------:R-:W-:Y:S01]  /*6940*/  FADD.FTZ R3, R234, R3 ;  /* 0x00000003ea037221 */ /* 0x000fe20000010000 */
[----:B------:R-:W-:Y:S01]  /*6950*/  @P5 SHF.R.U32.HI R0, RZ, c[0x0][0x2cc], R2 ;  /* 0x0000b300ff005a19 */ /* 0x000fe20000011602 */
[----:B-1----:R-:W-:Y:S02]  /*6960*/  HMMA.16816.F32.BF16 R120, R152, R128, R56 ;  /* 0x000000809878723c */ /* 0x002fe40000041838 */
[----:B------:R-:W-:Y:S01]  /*6970*/  FADD.FTZ R3, R235, R3 ;  /* 0x00000003eb037221 */ /* 0x000fe20000010000 */
[----:B---3--:R-:W-:-:S03]  /*6980*/  IADD3 R0, R0, R238, -R239 ;  /* 0x000000ee00007210 */ /* 0x008fc60007ffe8ef */
[----:B------:R-:W-:Y:S02]  /*6990*/  FADD.FTZ R3, R179, R3 ;  /* 0x00000003b3037221 */ /* 0x000fe40000010000 */
[----:B------:R-:W-:Y:S01]  /*69a0*/  IMAD.HI R0, R0, 0x66666667, RZ ;  /* 0x6666666700007827 */ /* 0x000fe200078e02ff */
[----:B------:R-:W-:Y:S03]  /*69b0*/  HMMA.16816.F32.BF16 R132, R152, R130, R48 ;  /* 0x000000829884723c */ /* 0x000fe60000041830 */
[----:B------:R-:W-:Y:S01]  /*69c0*/  FADD.FTZ R3, R180, R3 ;  /* 0x00000003b4037221 */ /* 0x000fe20000010000 */
[----:B------:R-:W-:-:S03]  /*69d0*/  SHF.R.U32.HI R2, RZ, 0x1f, R0 ;  /* 0x0000001fff027819 */ /* 0x000fc60000011600 */
[----:B------:R-:W-:Y:S01]  /*69e0*/  FADD.FTZ R3, R181, R3 ;  /* 0x00000003b5037221 */ /* 0x000fe20000010000 */
[----:B------:R-:W-:Y:S01]  /*69f0*/  LEA.HI.SX32 R11, R0, R2, 0x1b ;  /* 0x00000002000b7211 */ /* 0x000fe200078fdaff */
[----:B------:R-:W-:Y:S02]  /*6a00*/  FADD.FTZ R0, R226, R10 ;  /* 0x0000000ae2007221 */ /* 0x000fe40000010000 */
[----:B------:R-:W-:Y:S01]  /*6a10*/  FADD.FTZ R2, R236, R9 ;  /* 0x00000009ec027221 */ /* 0x000fe20000010000 */
[----:B------:R-:W-:Y:S01]  /*6a20*/  IMNMX R250, R249, R11, !PT ;  /* 0x0000000bf9fa7217 */ /* 0x000fe20007800200 */
[----:B------:R-:W-:Y:S01]  /*6a30*/  FADD.FTZ R3, R182, R3 ;  /* 0x00000003b6037221 */ /* 0x000fe20000010000 */
[----:B--2---:R-:W-:Y:S02]  /*6a40*/  HMMA.16816.F32.BF16 R84, R152, R4, R64 ;  /* 0x000000049854723c */ /* 0x004fe40000041840 */
[----:B------:R-:W-:Y:S01]  /*6a50*/  ISETP.GE.AND P0, PT, R205, R250, PT ;  /* 0x000000facd00720c */ /* 0x000fe20003f06270 */
[----:B------:R-:W-:-:S04]  /*6a60*/  FADD.FTZ R3, R97, R3 ;  /* 0x0000000361037221 */ /* 0x000fc80000010000 */
[----:B------:R-:W-:Y:S01]  /*6a70*/  FADD.FTZ R3, R101, R3 ;  /* 0x0000000365037221 */ /* 0x000fe20000010000 */
[----:B------:R-:W-:Y:S07]  /*6a80*/  HMMA.16816.F32.BF16 R152, R152, R6, R92 ;  /* 0x000000069898723c */ /* 0x000fee000004185c */
[----:B------:R-:W-:Y:S02]  /*6a90*/  F2FP.BF16.PACK_AB R92, R32, R31 ;  /* 0x0000001f205c723e */ /* 0x000fe400000010ff */
[----:B------:R-:W-:-:S02]  /*6aa0*/  F2FP.BF16.PACK_AB R94, R34, R33 ;  /* 0x00000021225e723e */ /* 0x000fc400000010ff */
[----:B------:R-:W-:Y:S02]  /*6ab0*/  F2FP.BF16.PACK_AB R93, R40, R35 ;  /* 0x00000023285d723e */ /* 0x000fe400000010ff */
[----:B------:R-:W-:-:S07]  /*6ac0*/  F2FP.BF16.PACK_AB R95, R42, R41 ;  /* 0x000000292a5f723e */ /* 0x000fce00000010ff */
[C---:B------:R-:W-:Y:S08]  /*6ad0*/  HMMA.16816.F32.BF16 R124, R92.reuse, R128, R124 ;  /* 0x000000805c7c723c */ /* 0x040ff0000004187c */
[C---:B------:R-:W-:Y:S08]  /*6ae0*/  HMMA.16816.F32.BF16 R128, R92.reuse, R130, R88 ;  /* 0x000000825c80723c */ /* 0x040ff00000041858 */
[C---:B------:R-:W-:Y:S07]  /*6af0*/  HMMA.16816.F32.BF16 R88, R92.reuse, R4, R60 ;  /* 0x000000045c58723c */ /* 0x040fee000004183c */
        /* <DEDUP_REMOVED lines=53> */
[----:B------:R-:W-:Y:S05]  /*6e50*/  @!P0 BRA `(.L_x_3369) ;  /* 0x00003f0000008947 */ /* 0x000fea0003800000 */
[----:B------:R-:W-:Y:S01]  /*6e60*/  MOV R101, R99 ;  /* 0x0000006300657202 */ /* 0x000fe20000000f00 */
[----:B------:R-:W-:Y:S01]  /*6e70*/  IMAD.MOV.U32 R103, RZ, RZ, R68 ;  /* 0x000000ffff677224 */ /* 0x000fe200078e0044 */
[----:B------:R-:W-:Y:S01]  /*6e80*/  MOV R97, R100 ;  /* 0x0000006400617202 */ /* 0x000fe20000000f00 */
[----:B------:R-:W-:Y:S01]  /*6e90*/  IMAD.MOV.U32 R212, RZ, RZ, R205 ;  /* 0x000000ffffd47224 */ /* 0x000fe200078e00cd */
[----:B------:R-:W-:-:S02]  /*6ea0*/  MOV R102, R98 ;  /* 0x0000006200667202 */ /* 0x000fc40000000f00 */
.L_x_3380:
        /* <DEDUP_REMOVED lines=39> */
[----:B------:R2:W3:Y:S02]  /*7120*/  SHFL.IDX PT, R7, R4, RZ, 0x181f ;  /* 0x00181fff04077589 */ /* 0x0004e400000e0000 */
.L_x_3479:
[----:B------:R-:W-:-:S05]  /*7130*/  BRA.DIV ~URZ, `(.L_x_3373) ;  /* 0x0000d9727f007947 */ /* 0x000fca000b800000 */
[----:B------:R-:W4:Y:S01]  /*7140*/  SHFL.IDX PT, R2, R0, RZ, 0x181f ;  /* 0x00181fff00027589 */ /* 0x000f2200000e0000 */
[----:B------:R-:W-:Y:S03]  /*7150*/  ISETP.GE.AND P0, PT, R204, c[0x0][0x1d4], PT ;  /* 0x00007500cc007a0c */ /* 0x000fe60003f06270 */
[----:B------:R-:W5:Y:S04]  /*7160*/  SHFL.IDX PT, R3, R0, 0x1, 0x181f ;  /* 0x00381f0000037f89 */ /* 0x000f6800000e0000 */
[----:B------:R-:W2:Y:S04]  /*7170*/  SHFL.IDX PT, R6, R0, 0x2, 0x181f ;  /* 0x00581f0000067f89 */ /* 0x000ea800000e0000 */
[----:B------:R-:W3:Y:S04]  /*7180*/  SHFL.IDX PT, R9, R0, 0x3, 0x181f ;  /* 0x00781f0000097f89 */ /* 0x000ee800000e0000 */
[----:B------:R-:W1:Y:S04]  /*7190*/  SHFL.IDX PT, R14, R4, 0x1, 0x181f ;  /* 0x00381f00040e7f89 */ /* 0x000e6800000e0000 */
[----:B------:R-:W1:Y:S04]  /*71a0*/  SHFL.IDX PT, R13, R4, 0x2, 0x181f ;  /* 0x00581f00040d7f89 */ /* 0x000e6800000e0000 */
[----:B------:R-:W1:Y:S04]  /*71b0*/  SHFL.IDX PT, R12, R4, 0x3, 0x181f ;  /* 0x00781f00040c7f89 */ /* 0x000e6800000e0000 */
[----:B------:R-:W1:Y:S04]  /*71c0*/  SHFL.IDX PT, R0, R0, 0x4, 0x181f ;  /* 0x00981f0000007f89 */ /* 0x000e6800000e0000 */
[----:B--2---:R-:W2:Y:S01]  /*71d0*/  SHFL.IDX PT, R4, R4, 0x4, 0x181f ;  /* 0x00981f0004047f89 */ /* 0x004ea200000e0000 */
[-C--:B----4-:R-:W-:Y:S02]  /*71e0*/  IADD3 R10, P1, R2, R15.reuse, RZ ;  /* 0x0000000f020a7210 */ /* 0x090fe40007f3e0ff */
[-C--:B-----5:R-:W-:Y:S02]  /*71f0*/  IADD3 R8, P6, R3, R15.reuse, RZ ;  /* 0x0000000f03087210 */ /* 0x0a0fe40007fde0ff */
[-C--:B------:R-:W-:Y:S01]  /*7200*/  IADD3 R6, P2, R6, R15.reuse, RZ ;  /* 0x0000000f06067210 */ /* 0x080fe20007f5e0ff */
[--C-:B---3--:R-:W-:Y:S01]  /*7210*/  IMAD.X R11, R7, 0x1, R5.reuse, P1 ;  /* 0x00000001070b7824 */ /* 0x108fe200008e0605 */
[----:B------:R-:W-:Y:S01]  /*7220*/  IADD3 R2, P1, R9, R15, RZ ;  /* 0x0000000f09027210 */ /* 0x000fe20007f3e0ff */
[--C-:B-1----:R-:W-:Y:S03]  /*7230*/  IMAD.X R9, R14, 0x1, R5.reuse, P6 ;  /* 0x000000010e097824 */ /* 0x102fe600030e0605 */
[----:B------:R1:W-:Y:S01]  /*7240*/  LDGSTS.E.BYPASS.LTC128B.128 [R209+0x100], [R10.64], !P0 ;  /* 0x001000000ad17fae */ /* 0x0003e2000c101d46 */
[--C-:B------:R-:W-:Y:S03]  /*7250*/  IMAD.X R7, R13, 0x1, R5.reuse, P2 ;  /* 0x000000010d077824 */ /* 0x100fe600010e0605 */
[----:B------:R1:W-:Y:S01]  /*7260*/  LDGSTS.E.BYPASS.LTC128B.128 [R209+0x900], [R8.64], !P0 ;  /* 0x0090000008d17fae */ /* 0x0003e2000c101d46 */
[----:B------:R-:W-:Y:S03]  /*7270*/  IMAD.X R3, R12, 0x1, R5, P1 ;  /* 0x000000010c037824 */ /* 0x000fe600008e0605 */
[----:B------:R3:W-:Y:S04]  /*7280*/  LDGSTS.E.BYPASS.LTC128B.128 [R209+0x1100], [R6.64], !P0 ;  /* 0x0110000006d17fae */ /* 0x0007e8000c101d46 */
[----:B------:R1:W-:Y:S01]  /*7290*/  LDGSTS.E.BYPASS.LTC128B.128 [R209+0x1900], [R2.64], !P0 ;  /* 0x0190000002d17fae */ /* 0x0003e2000c101d46 */
[----:B---3--:R-:W-:Y:S04]  /*72a0*/  SEL R6, RZ, 0x10, P0 ;  /* 0x00000010ff067807 */ /* 0x008fe80000000000 */
.L_x_3480:
        /* <DEDUP_REMOVED lines=9> */
.L_x_3371:
[----:B--234-:R-:W-:Y:S05]  /*7340*/  BSYNC B0 ;  /* 0x0000000000007941 */ /* 0x01cfea0003800000 */
.L_x_3370:
        /* <DEDUP_REMOVED lines=102> */
[----:B------:R-:W-:Y:S01]  /*79b0*/  IMAD R2, R212, 0x50, R251 ;  /* 0x00000050d4027824 */ /* 0x000fe200078e02fb */
[----:B------:R-:W2:Y:S01]  /*79c0*/  LDL.64 R98, [R1+0x8] ;  /* 0x0000080001627983 */ /* 0x000ea20000100a00 */
[----:B------:R-:W-:Y:S01]  /*79d0*/  IMAD.MOV.U32 R210, RZ, RZ, RZ ;  /* 0x000000ffffd27224 */ /* 0x000fe200078e00ff */
[----:B------:R-:W-:Y:S01]  /*79e0*/  SHF.R.S32.HI R100, RZ, 0x1f, R204 ;  /* 0x0000001fff647819 */ /* 0x000fe200000114cc */
[----:B------:R-:W-:Y:S01]  /*79f0*/  IMAD.SHL.U32 R164, R204, 0x2, RZ ;  /* 0x00000002cca47824 */ /* 0x000fe200078e00ff */
[----:B------:R-:W-:Y:S02]  /*7a00*/  IADD3 R2, R2, -0x50, R248 ;  /* 0xffffffb002027810 */ /* 0x000fe40007ffe0f8 */
[----:B------:R-:W3:Y:S03]  /*7a10*/  LDL R96, [R1+0x18] ;  /* 0x0000180001607983 */ /* 0x000ee60000100800 */
[----:B------:R-:W-:Y:S01]  /*7a20*/  @P4 IMAD.HI.U32 R3, R2, c[0x0][0x2bc], RZ ;  /* 0x0000af0002034a27 */ /* 0x000fe200078e00ff */
[----:B------:R-:W4:Y:S03]  /*7a30*/  LDL.64 R206, [R1] ;  /* 0x0000000001ce7983 */ /* 0x000f260000100a00 */
[----:B------:R-:W-:Y:S01]  /*7a40*/  IMAD.MOV.U32 R0, RZ, RZ, R2 ;  /* 0x000000ffff007224 */ /* 0x000fe200078e0002 */
[----:B------:R-:W-:Y:S04]  /*7a50*/  @P4 SHF.R.U32.HI R0, RZ, c[0x0][0x2c0], R3 ;  /* 0x0000b000ff004a19 */ /* 0x000fe80000011603 */
[C---:B--2---:R-:W-:Y:S04]  /*7a60*/  @!P3 IADD3 R3, P0, R0.reuse, R98, RZ ;  /* 0x000000620003b210 */ /* 0x044fe80007f1e0ff */
[----:B---3--:R-:W-:Y:S01]  /*7a70*/  @!P3 LEA.HI.X.SX32 R96, R0, R96, 0x1, P0 ;  /* 0x000000600060b211 */ /* 0x008fe200000f0eff */
[----:B------:R-:W-:Y:S01]  /*7a80*/  IMAD.MOV R0, RZ, RZ, -R0 ;  /* 0x000000ffff007224 */ /* 0x000fe200078e0a00 */
[C---:B------:R-:W-:Y:S03]  /*7a90*/  @!P3 LEA R98, P0, R3.reuse, c[0x0][0x2a0], 0x2 ;  /* 0x0000a8000362ba11 */ /* 0x040fe600078010ff */
        /* <DEDUP_REMOVED lines=12> */
[----:B----4-:R-:W-:Y:S03]  /*7b60*/  IADD3 R2, P1, R206, R2, RZ ;  /* 0x00000002ce027210 */ /* 0x010fe60007f3e0ff */
[----:B------:R-:W-:Y:S01]  /*7b70*/  IMAD R96, R210, c[0x0][0x1f4], R0 ;  /* 0x00007d00d2607a24 */ /* 0x000fe200078e0200 */
[----:B------:R-:W-:Y:S04]  /*7b80*/  LEA R0, P0, R2, c[0x0][0x1c8], 0x1 ;  /* 0x0000720002007a11 */ /* 0x000fe800078008ff */
[----:B------:R-:W-:Y:S04]  /*7b90*/  IADD3.X R3, R252, R3, R96, P1, !PT ;  /* 0x00000003fc037210 */ /* 0x000fe80000ffe460 */
[----:B------:R-:W-:Y:S01]  /*7ba0*/  LEA.HI.X R96, R2, c[0x0][0x1cc], R3, 0x1, P0 ;  /* 0x0000730002607a11 */ /* 0x000fe200000f0c03 */
[----:B------:R-:W-:-:S05]  /*7bb0*/  BRA.DIV ~URZ, `(.L_x_3376) ;  /* 0x0000d4527f007947 */ /* 0x000fca000b800000 */
[----:B------:R1:W2:Y:S02]  /*7bc0*/  SHFL.IDX PT, R100, R96, RZ, 0x181f ;  /* 0x00181fff60647589 */ /* 0x0002a400000e0000 */
.L_x_3481:
        /* <DEDUP_REMOVED lines=15> */
[----:B------:R-:W-:Y:S01]  /*7cc0*/  SEL R99, RZ, 0x10, P0 ;  /* 0x00000010ff637807 */ /* 0x000fe20000000000 */
        /* <DEDUP_REMOVED lines=8> */
.L_x_3482:
[C---:B--2---:R-:W-:Y:S02]  /*7d50*/  IADD3 R2, -R99.reuse, 0x10, RZ ;  /* 0x0000001063027810 */ /* 0x044fe40007ffe1ff */
[----:B------:R-:W-:Y:S02]  /*7d60*/  ISETP.NE.U32.AND P2, PT, R99, RZ, PT ;  /* 0x000000ff6300720c */ /* 0x000fe40003f45070 */
[----:B------:R-:W-:Y:S04]  /*7d70*/  LOP3.LUT R2, R2, 0xf, RZ, 0xc0, !PT ;  /* 0x0000000f02027812 */ /* 0x000fe800078ec0ff */
[----:B------:R-:W-:Y:S04]  /*7d80*/  IADD3 R2, P1, P0, R2, R0, R164 ;  /* 0x0000000002027210 */ /* 0x000fe8000783e0a4 */
[----:B-1----:R-:W-:Y:S05]  /*7d90*/  IADD3.X R3, RZ, R96, R98, P1, P0 ;  /* 0x00000060ff037210 */ /* 0x002fea0000fe0462 */
[----:B------:R-:W-:Y:S01]  /*7da0*/  @!PT LDS RZ, [RZ] ;  /* 0x00000000fffff984 */ /* 0x000fe20000000800 */
[----:B------:R-:W-:Y:S01]  /*7db0*/  @!PT LDS RZ, [RZ] ;  /* 0x00000000fffff984 */ /* 0x000fe20000000800 */
[----:B------:R-:W-:Y:S01]  /*7dc0*/  @!PT LDS RZ, [RZ] ;  /* 0x00000000fffff984 */ /* 0x000fe20000000800 */
[----:B------:R1:W-:Y:S04]  /*7dd0*/  LDGSTS.E.BYPASS.LTC128B.128.ZFILL [R209+0x4900], [R2.64], P2 ;  /* 0x0490000002d17fae */ /* 0x0003e80009141d46 */
.L_x_3375:
[----:B------:R-:W-:Y:S05]  /*7de0*/  BSYNC B0 ;  /* 0x0000000000007941 */ /* 0x000fea0003800000 */
.L_x_3374:
[----:B-1----:R-:W2:Y:S04]  /*7df0*/  LDL R2, [R1+0x28] ;  /* 0x0000280001027983 */ /* 0x002ea80000100800 */
[----:B------:R-:W2:Y:S04]  /*7e00*/  LDL R0, [R1+0x40] ;  /* 0x0000400001007983 */ /* 0x000ea80000100800 */
[----:B------:R-:W3:Y:S04]  /*7e10*/  LDL R99, [R1+0x2c] ;  /* 0x00002c0001637983 */ /* 0x000ee80000100800 */
[----:B------:R-:W4:Y:S04]  /*7e20*/  LDL R98, [R1+0x24] ;  /* 0x0000240001627983 */ /* 0x000f280000100800 */
[----:B------:R-:W4:Y:S04]  /*7e30*/  LDL R3, [R1+0x20] ;  /* 0x0000200001037983 */ /* 0x000f280000100800 */
[----:B------:R-:W0:Y:S01]  /*7e40*/  LDGDEPBAR ;  /* 0x00000000000079af */ /* 0x000e220000000000 */
[----:B--2---:R-:W-:Y:S01]  /*7e50*/  IADD3 R96, R0, R2, RZ ;  /* 0x0000000200607210 */ /* 0x004fe20007ffe0ff */
[----:B------:R-:W-:Y:S04]  /*7e60*/  IMAD R0, R212, -0x50, RZ ;  /* 0xffffffb0d4007824 */ /* 0x000fe800078e02ff */
[----:B------:R-:W-:Y:S01]  /*7e70*/  @P5 IMAD.HI.U32 R2, R96, c[0x0][0x2c8], RZ ;  /* 0x0000b20060025a27 */ /* 0x000fe200078e00ff */
[----:B---3--:R-:W-:Y:S04]  /*7e80*/  IADD3 R0, -R99, 0x1, R0 ;  /* 0x0000000163007810 */ /* 0x008fe80007ffe100 */
[----:B------:R-:W-:Y:S02]  /*7e90*/  @P5 SHF.R.U32.HI R96, RZ, c[0x0][0x2cc], R2 ;  /* 0x0000b300ff605a19 */ /* 0x000fe40000011602 */
[----:B----4-:R-:W-:Y:S01]  /*7ea0*/  IADD3 R98, -R3, R0, R98 ;  /* 0x0000000003627210 */ /* 0x010fe20007ffe162 */
[----:B------:R-:W-:-:S05]  /*7eb0*/  BRA.DIV ~URZ, `(.L_x_3378) ;  /* 0x0000d7227f007947 */ /* 0x000fca000b800000 */
[----:B------:R1:W2:Y:S02]  /*7ec0*/  SHFL.IDX PT, R0, R96, RZ, 0x1c1f ;  /* 0x001c1fff60007589 */ /* 0x0002a400000e0000 */
.L_x_3483:
        /* <DEDUP_REMOVED lines=43> */
[----:B------:R-:W-:Y:S08]  /*8180*/  SHFL.IDX PT, R2, R96, 0x2, 0x1c1f ;  /* 0x005c1f0060027f89 */ /* 0x000ff000000e0000 */
[----:B------:R-:W-:Y:S08]  /*8190*/  SHFL.IDX PT, R3, R96, 0x1, 0x1c1f ;  /* 0x003c1f0060037f89 */ /* 0x000ff000000e0000 */
[----:B------:R-:W2:Y:S02]  /*81a0*/  SHFL.IDX PT, R0, R96, 0x3, 0x1c1f ;  /* 0x007c1f0060007f89 */ /* 0x000ea400000e0000 */
[C---:B--2---:R-:W-:Y:S02]  /*81b0*/  IMAD.IADD R0, R98.reuse, 0x1, R0 ;  /* 0x0000000162007824 */ /* 0x044fe400078e0200 */
[C---:B------:R-:W-:Y:S02]  /*81c0*/  IMAD.IADD R2, R98.reuse, 0x1, R2 ;  /* 0x0000000162027824 */ /* 0x040fe400078e0202 */
[----:B------:R-:W-:Y:S03]  /*81d0*/  IMAD.IADD R3, R98, 0x1, R3 ;  /* 0x0000000162037824 */ /* 0x000fe600078e0203 */
[C---:B------:R-:W-:Y:S02]  /*81e0*/  ISETP.GT.AND P6, PT, R2.reuse, RZ, PT ;  /* 0x000000ff0200720c */ /* 0x040fe40003fc4270 */
[----:B------:R-:W-:Y:S02]  /*81f0*/  ISETP.GT.AND P2, PT, R2, 0x1, PT ;  /* 0x000000010200780c */ /* 0x000fe40003f44270 */
[----:B------:R-:W-:Y:S02]  /*8200*/  FSEL R21, R8, -INF , P6 ;  /* 0xff80000008157808 */ /* 0x000fe40003000000 */
[----:B------:R-:W-:Y:S02]  /*8210*/  ISETP.GT.AND P6, PT, R3, 0x8, PT ;  /* 0x000000080300780c */ /* 0x000fe40003fc4270 */
[----:B------:R-:W-:Y:S02]  /*8220*/  FSEL R48, R9, -INF , P2 ;  /* 0xff80000009307808 */ /* 0x000fe40001000000 */
[----:B------:R-:W-:Y:S02]  /*8230*/  ISETP.GT.AND P2, PT, R3, 0x9, PT ;  /* 0x000000090300780c */ /* 0x000fe40003f44270 */
[----:B------:R-:W-:Y:S02]  /*8240*/  FSEL R33, R18, -INF , P6 ;  /* 0xff80000012217808 */ /* 0x000fe40003000000 */
[----:B------:R-:W-:Y:S02]  /*8250*/  FSEL R36, R19, -INF , P2 ;  /* 0xff80000013247808 */ /* 0x000fe40001000000 */
[C---:B------:R-:W-:Y:S02]  /*8260*/  ISETP.GT.AND P6, PT, R2.reuse, 0x8, PT ;  /* 0x000000080200780c */ /* 0x040fe40003fc4270 */
        /* <DEDUP_REMOVED lines=12> */
[C---:B------:R-:W-:Y:S02]  /*8330*/  ISETP.GT.AND P2, PT, R3.reuse, 0x19, PT ;  /* 0x000000190300780c */ /* 0x040fe40003f44270 */
[C---:B------:R-:W-:Y:S02]  /*8340*/  ISETP.GT.AND P1, PT, R3.reuse, RZ, PT ;  /* 0x000000ff0300720c */ /* 0x040fe40003f24270 */
[----:B------:R-:W-:Y:S02]  /*8350*/  ISETP.GT.AND P0, PT, R3, 0x1, PT ;  /* 0x000000010300780c */ /* 0x000fe40003f04270 */
[----:B------:R-:W-:Y:S02]  /*8360*/  FSEL R168, R34, -INF , P6 ;  /* 0xff80000022a87808 */ /* 0x000fe40003000000 */
[----:B------:R-:W-:Y:S02]  /*8370*/  FSEL R166, R35, -INF , P2 ;  /* 0xff80000023a67808 */ /* 0x000fe40001000000 */
[C---:B------:R-:W-:Y:S02]  /*8380*/  ISETP.GT.AND P6, PT, R2.reuse, 0x18, PT ;  /* 0x000000180200780c */ /* 0x040fe40003fc4270 */
[----:B------:R-:W-:Y:S02]  /*8390*/  ISETP.GT.AND P2, PT, R2, 0x19, PT ;  /* 0x000000190200780c */ /* 0x000fe40003f44270 */
[----:B------:R-:W-:Y:S02]  /*83a0*/  FSEL R20, R6, -INF , P1 ;  /* 0xff80000006147808 */ /* 0x000fe40000800000 */
[----:B------:R-:W-:Y:S02]  /*83b0*/  FSEL R32, R7, -INF , P0 ;  /* 0xff80000007207808 */ /* 0x000fe40000000000 */
        /* <DEDUP_REMOVED lines=78> */
[----:B------:R-:W-:Y:S02]  /*88a0*/  FMNMX.FTZ R3, R172, R4, !PT ;  /* 0x00000004ac037209 */ /* 0x000fe40007810000 */
[----:B------:R-:W-:Y:S02]  /*88b0*/  FSEL R13, R74, -INF , P6 ;  /* 0xff8000004a0d7808 */ /* 0x000fe40003000000 */
[----:B------:R-:W-:Y:S02]  /*88c0*/  FSEL R12, R75, -INF , P2 ;  /* 0xff8000004b0c7808 */ /* 0x000fe40001000000 */
[C---:B------:R-:W-:Y:S02]  /*88d0*/  ISETP.GT.AND P6, PT, R2.reuse, 0x48, PT ;  /* 0x000000480200780c */ /* 0x040fe40003fc4270 */
[----:B------:R-:W-:Y:S02]  /*88e0*/  ISETP.GT.AND P2, PT, R2, 0x49, PT ;  /* 0x000000490200780c */ /* 0x000fe40003f44270 */
[----:B------:R-:W-:Y:S02]  /*88f0*/  FSEL R23, R82, -INF , P1 ;  /* 0xff80000052177808 */ /* 0x000fe40000800000 */
[----:B------:R-:W-:Y:S02]  /*8900*/  FSEL R22, R83, -INF , P0 ;  /* 0xff80000053167808 */ /* 0x000fe40000000000 */
[----:B------:R-:W-:Y:S02]  /*8910*/  FMNMX.FTZ R3, R175, R3, !PT ;  /* 0x00000003af037209 */ /* 0x000fe40007810000 */
        /* <DEDUP_REMOVED lines=81> */
[----:B------:R-:W-:Y:S02]  /*8e30*/  FSEL R10, R79, -INF , P0 ;  /* 0xff8000004f0a7808 */ /* 0x000fe40000000000 */
[----:B------:R-:W-:Y:S04]  /*8e40*/  FMNMX.FTZ R0, R11, R6, !PT ;  /* 0x000000060b007209 */ /* 0x000fe80007810000 */
[----:B------:R-:W-:Y:S01]  /*8e50*/  FMNMX.FTZ R0, R10, R0, !PT ;  /* 0x000000000a007209 */ /* 0x000fe20007810000 */
[----:B------:R-:W3:Y:S08]  /*8e60*/  SHFL.BFLY PT, R6, R4, 0x2, 0x1f ;  /* 0x0c401f0004067f89 */ /* 0x000ef000000e0000 */
[----:B------:R-:W4:Y:S08]  /*8e70*/  SHFL.BFLY PT, R7, R3, 0x2, 0x1f ;  /* 0x0c401f0003077f89 */ /* 0x000f3000000e0000 */
[----:B------:R-:W5:Y:S01]  /*8e80*/  SHFL.BFLY PT, R9, R0, 0x2, 0x1f ;  /* 0x0c401f0000097f89 */ /* 0x000f6200000e0000 */
[----:B--2---:R-:W-:Y:S02]  /*8e90*/  FMNMX.FTZ R5, R5, R2, !PT ;  /* 0x0000000205057209 */ /* 0x004fe40007810000 */
[----:B---3--:R-:W-:Y:S05]  /*8ea0*/  FMNMX.FTZ R2, R4, R6, !PT ;  /* 0x0000000604027209 */ /* 0x008fea0007810000 */
[----:B------:R-:W2:Y:S01]  /*8eb0*/  SHFL.BFLY PT, R6, R5, 0x1, 0x1f ;  /* 0x0c201f0005067f89 */ /* 0x000ea200000e0000 */
[----:B----4-:R-:W-:Y:S07]  /*8ec0*/  FMNMX.FTZ R3, R3, R7, !PT ;  /* 0x0000000703037209 */ /* 0x010fee0007810000 */
[----:B------:R-:W3:Y:S01]  /*8ed0*/  SHFL.BFLY PT, R7, R2, 0x1, 0x1f ;  /* 0x0c201f0002077f89 */ /* 0x000ee200000e0000 */
[----:B-----5:R-:W-:Y:S07]  /*8ee0*/  FMNMX.FTZ R4, R0, R9, !PT ;  /* 0x0000000900047209 */ /* 0x020fee0007810000 */
[----:B------:R-:W4:Y:S08]  /*8ef0*/  SHFL.BFLY PT, R8, R3, 0x1, 0x1f ;  /* 0x0c201f0003087f89 */ /* 0x000f3000000e0000 */
[----:B------:R1:W1:Y:S01]  /*8f00*/  SHFL.BFLY PT, R0, R4, 0x1, 0x1f ;  /* 0x0c201f0004007f89 */ /* 0x00026200000e0000 */
[----:B--2---:R-:W-:Y:S02]  /*8f10*/  FMNMX.FTZ R100, R5, R6, !PT ;  /* 0x0000000605647209 */ /* 0x004fe40007810000 */
[----:B---3--:R-:W-:Y:S02]  /*8f20*/  FMNMX.FTZ R99, R2, R7, !PT ;  /* 0x0000000702637209 */ /* 0x008fe40007810000 */
[----:B----4-:R-:W-:Y:S03]  /*8f30*/  FMNMX.FTZ R98, R3, R8, !PT ;  /* 0x0000000803627209 */ /* 0x010fe60007810000 */
.L_x_3484:
[C---:B------:R-:W-:Y:S01]  /*8f40*/  FMUL.FTZ R2, R100.reuse, c[0x0][0x2d0] ;  /* 0x0000b40064027a20 */ /* 0x040fe20000410000 */
[----:B------:R-:W-:Y:S01]  /*8f50*/  FSETP.NEU.FTZ.AND P2, PT, R100, -INF , PT ;  /* 0xff8000006400780b */ /* 0x000fe20003f5d000 */
[----:B------:R-:W-:Y:S01]  /*8f60*/  WARPSYNC 0xffffffff ;  /* 0xffffffff00007948 */ /* 0x000fe20003800000 */
[----:B------:R-:W-:Y:S02]  /*8f70*/  FSETP.NEU.FTZ.AND P1, PT, R99, -INF , PT ;  /* 0xff8000006300780b */ /* 0x000fe40003f3d000 */
[----:B------:R-:W-:Y:S02]  /*8f80*/  FSEL R6, R2, RZ, P2 ;  /* 0x000000ff02067208 */ /* 0x000fe40001000000 */
[----:B------:R-:W-:Y:S02]  /*8f90*/  FSETP.NEU.FTZ.AND P0, PT, R98, -INF , PT ;  /* 0xff8000006200780b */ /* 0x000fe40003f1d000 */
[----:B-1----:R-:W-:Y:S01]  /*8fa0*/  FMNMX.FTZ R68, R0, R4, !PT ;  /* 0x0000000400447209 */ /* 0x002fe20007810000 */
[--C-:B------:R-:W-:Y:S01]  /*8fb0*/  FFMA.FTZ R2, R156, c[0x0][0x2d0], -R6.reuse ;  /* 0x0000b4009c027a23 */ /* 0x100fe20000010806 */
[----:B------:R-:W-:Y:S01]  /*8fc0*/  FSEL R5, R98, RZ, P0 ;  /* 0x000000ff62057208 */ /* 0x000fe20000000000 */
[--C-:B------:R-:W-:Y:S02]  /*8fd0*/  FFMA.FTZ R3, R172, c[0x0][0x2d0], -R6.reuse ;  /* 0x0000b400ac037a23 */ /* 0x100fe40000010806 */
[----:B------:R1:W-:Y:S01]  /*8fe0*/  MUFU.EX2 R42, R2 ;  /* 0x00000002002a7308 */ /* 0x0003e20000000800 */
[----:B------:R-:W-:Y:S02]  /*8ff0*/  FMUL.FTZ R4, R68, c[0x0][0x2d0] ;  /* 0x0000b40044047a20 */ /* 0x000fe40000410000 */
        /* <DEDUP_REMOVED lines=13> */
[----:B-1----:R-:W-:Y:S05]  /*90d0*/  FMUL.FTZ R2, R99, c[0x0][0x2d0] ;  /* 0x0000b40063027a20 */ /* 0x002fea0000410000 */
[----:B------:R-:W-:Y:S01]  /*90e0*/  MUFU.EX2 R246, R186 ;  /* 0x000000ba00f67308 */ /* 0x000fe20000000800 */
[----:B------:R-:W-:Y:S01]  /*90f0*/  FSEL R7, R2, RZ, P1 ;  /* 0x000000ff02077208 */ /* 0x000fe20000800000 */
[--C-:B--2---:R-:W-:Y:S04]  /*9100*/  FFMA.FTZ R3, R175, c[0x0][0x2d0], -R6.reuse ;  /* 0x0000b400af037a23 */ /* 0x104fe80000010806 */
        /* <DEDUP_REMOVED lines=22> */
[--C-:B--2---:R-:W-:Y:S07]  /*9270*/  FFMA.FTZ R3, R36, c[0x0][0x2d0], -R7.reuse ;  /* 0x0000b40024037a23 */ /* 0x104fee0000010807 */
[----:B------:R2:W-:Y:S10]  /*9280*/  MUFU.EX2 R237, R3 ;  /* 0x0000000300ed7308 */ /* 0x0005f40000000800 */
[----:B------:R-:W-:Y:S01]  /*9290*/  MUFU.EX2 R245, R184 ;  /* 0x000000b800f57308 */ /* 0x000fe20000000800 */
[--C-:B-1----:R-:W-:Y:S02]  /*92a0*/  FFMA.FTZ R2, R174, c[0x0][0x2d0], -R6.reuse ;  /* 0x0000b400ae027a23 */ /* 0x102fe40000010806 */
[----:B------:R-:W-:Y:S02]  /*92b0*/  FFMA.FTZ R174, R207, c[0x0][0x2d0], -R6 ;  /* 0x0000b400cfae7a23 */ /* 0x000fe40000010806 */
[--C-:B------:R-:W-:Y:S05]  /*92c0*/  FFMA.FTZ R207, R23, c[0x0][0x2d0], -R7.reuse ;  /* 0x0000b40017cf7a23 */ /* 0x100fea0000010807 */
[----:B------:R1:W-:Y:S01]  /*92d0*/  MUFU.EX2 R236, R2 ;  /* 0x0000000200ec7308 */ /* 0x0003e20000000800 */
[----:B--2---:R-:W-:Y:S09]  /*92e0*/  FSEL R3, R99, RZ, P1 ;  /* 0x000000ff63037208 */ /* 0x004ff20000800000 */
[----:B------:R-:W-:Y:S10]  /*92f0*/  MUFU.EX2 R239, R159 ;  /* 0x0000009f00ef7308 */ /* 0x000ff40000000800 */
[----:B------:R-:W-:Y:S01]  /*9300*/  MUFU.EX2 R186, R168 ;  /* 0x000000a800ba7308 */ /* 0x000fe20000000800 */
[----:B-1----:R-:W-:Y:S09]  /*9310*/  FFMA.FTZ R2, R33, c[0x0][0x2d0], -R7 ;  /* 0x0000b40021027a23 */ /* 0x002ff20000010807 */
[----:B------:R1:W-:Y:S10]  /*9320*/  MUFU.EX2 R233, R2 ;  /* 0x0000000200e97308 */ /* 0x0003f40000000800 */
[----:B------:R-:W-:Y:S10]  /*9330*/  MUFU.EX2 R170, R170 ;  /* 0x000000aa00aa7308 */ /* 0x000ff40000000800 */
[----:B------:R-:W-:Y:S01]  /*9340*/  MUFU.EX2 R181, R181 ;  /* 0x000000b500b57308 */ /* 0x000fe20000000800 */
[----:B-1----:R-:W-:Y:S05]  /*9350*/  FMUL.FTZ R2, R98, c[0x0][0x2d0] ;  /* 0x0000b40062027a20 */ /* 0x002fea0000410000 */
[----:B------:R-:W-:Y:S04]  /*9360*/  FSEL R8, R2, RZ, P0 ;  /* 0x000000ff02087208 */ /* 0x000fe80000000000 */
[----:B------:R-:W-:Y:S01]  /*9370*/  MUFU.EX2 R179, R179 ;  /* 0x000000b300b37308 */ /* 0x000fe20000000800 */
[----:B------:R-:W-:Y:S01]  /*9380*/  FSETP.NEU.FTZ.AND P0, PT, R68, -INF , PT ;  /* 0xff8000004400780b */ /* 0x000fe20003f1d000 */
[--C-:B------:R-:W-:Y:S03]  /*9390*/  FFMA.FTZ R2, R48, c[0x0][0x2d0], -R8.reuse ;  /* 0x0000b40030027a23 */ /* 0x100fe60000010808 */
[----:B------:R-:W-:Y:S01]  /*93a0*/  FSEL R4, R4, RZ, P0 ;  /* 0x000000ff04047208 */ /* 0x000fe20000000000 */
[--C-:B------:R-:W-:Y:S02]  /*93b0*/  FFMA.FTZ R9, R21, c[0x0][0x2d0], -R8.reuse ;  /* 0x0000b40015097a23 */ /* 0x100fe40000010808 */
[----:B------:R-:W1:Y:S01]  /*93c0*/  LDSM.16.MT88.4 R20, [R189] ;  /* 0x00000000bd14783b */ /* 0x000e620000004200 */
[----:B------:R-:W-:Y:S01]  /*93d0*/  FFMA.FTZ R165, R38, c[0x0][0x2d0], -R8 ;  /* 0x0000b40026a57a23 */ /* 0x000fe20000010808 */
[----:B------:R2:W-:Y:S01]  /*93e0*/  MUFU.EX2 R225, R2 ;  /* 0x0000000200e17308 */ /* 0x0005e20000000800 */
[----:B------:R-:W-:Y:S02]  /*93f0*/  FFMA.FTZ R66, R81, c[0x0][0x2d0], -R4 ;  /* 0x0000b40051427a23 */ /* 0x000fe40000010804 */
[--C-:B------:R-:W-:Y:S02]  /*9400*/  FFMA.FTZ R59, R173, c[0x0][0x2d0], -R8.reuse ;  /* 0x0000b400ad3b7a23 */ /* 0x100fe40000010808 */
[--C-:B------:R-:W-:Y:S01]  /*9410*/  FFMA.FTZ R58, R171, c[0x0][0x2d0], -R8.reuse ;  /* 0x0000b400ab3a7a23 */ /* 0x100fe20000010808 */
[----:B------:R-:W-:Y:S01]  /*9420*/  LDSM.16.MT88.4 R80, [R192] ;  /* 0x00000000c050783b */ /* 0x000fe20000004200 */
[----:B------:R-:W-:Y:S02]  /*9430*/  FFMA.FTZ R71, R64, c[0x0][0x2d0], -R8 ;  /* 0x0000b40040477a23 */ /* 0x000fe40000010808 */
        /* <DEDUP_REMOVED lines=10> */
[--C-:B--2---:R-:W-:Y:S02]  /*94e0*/  FFMA.FTZ R2, R37, c[0x0][0x2d0], -R8.reuse ;  /* 0x0000b40025027a23 */ /* 0x104fe40000010808 */
[--C-:B------:R-:W-:Y:S02]  /*94f0*/  FFMA.FTZ R57, R164, c[0x0][0x2d0], -R8.reuse ;  /* 0x0000b400a4397a23 */ /* 0x100fe40000010808 */
[----:B------:R-:W-:Y:S01]  /*9500*/  FFMA.FTZ R56, R160, c[0x0][0x2d0], -R8 ;  /* 0x0000b400a0387a23 */ /* 0x000fe20000010808 */
[----:B------:R2:W-:Y:S01]  /*9510*/  MUFU.EX2 R232, R2 ;  /* 0x0000000200e87308 */ /* 0x0005e20000000800 */
[--C-:B------:R-:W-:Y:S02]  /*9520*/  FFMA.FTZ R222, R11, c[0x0][0x2d0], -R4.reuse ;  /* 0x0000b4000bde7a23 */ /* 0x100fe40000010804 */
[----:B------:R-:W-:Y:S02]  /*9530*/  FFMA.FTZ R223, R10, c[0x0][0x2d0], -R4 ;  /* 0x0000b4000adf7a23 */ /* 0x000fe40000010804 */
[--C-:B---3--:R-:W-:Y:S02]  /*9540*/  FFMA.FTZ R9, R49, c[0x0][0x2d0], -R8.reuse ;  /* 0x0000b40031097a23 */ /* 0x108fe40000010808 */
        /* <DEDUP_REMOVED lines=9> */
[----:B--2---:R-:W-:Y:S05]  /*95e0*/  FSEL R2, R100, RZ, P2 ;  /* 0x000000ff64027208 */ /* 0x004fea0001000000 */
[----:B------:R-:W-:Y:S04]  /*95f0*/  FADD.FTZ R0, -R2, R97 ;  /* 0x0000006102007221 */ /* 0x000fe80000010100 */
[----:B------:R-:W-:Y:S01]  /*9600*/  MUFU.EX2 R185, R161 ;  /* 0x000000a100b97308 */ /* 0x000fe20000000800 */
[----:B------:R-:W-:Y:S02]  /*9610*/  FADD.FTZ R2, -R3, R101 ;  /* 0x0000006503027221 */ /* 0x000fe40000010100 */
[----:B------:R-:W-:Y:S02]  /*9620*/  FMUL.FTZ R0, R0, c[0x0][0x2d0] ;  /* 0x0000b40000007a20 */ /* 0x000fe40000410000 */
[----:B------:R-:W-:Y:S02]  /*9630*/  FADD.FTZ R3, -R5, R102 ;  /* 0x0000006605037221 */ /* 0x000fe40000010100 */
[--C-:B------:R-:W-:Y:S02]  /*9640*/  FFMA.FTZ R102, R206, c[0x0][0x2d0], -R6.reuse ;  /* 0x0000b400ce667a23 */ /* 0x100fe40000010806 */
[----:B------:R-:W-:Y:S01]  /*9650*/  FFMA.FTZ R97, R205, c[0x0][0x2d0], -R6 ;  /* 0x0000b400cd617a23 */ /* 0x000fe20000010806 */
[----:B------:R2:W-:Y:S01]  /*9660*/  MUFU.EX2 R65, R0 ;  /* 0x0000000000417308 */ /* 0x0005e20000000800 */
[--C-:B------:R-:W-:Y:S02]  /*9670*/  FFMA.FTZ R205, R15, c[0x0][0x2d0], -R4.reuse ;  /* 0x0000b4000fcd7a23 */ /* 0x100fe40000010804 */
[----:B------:R-:W-:Y:S02]  /*9680*/  FFMA.FTZ R206, R14, c[0x0][0x2d0], -R4 ;  /* 0x0000b4000ece7a23 */ /* 0x000fe40000010804 */
[----:B------:R-:W-:Y:S02]  /*9690*/  FFMA.FTZ R101, R157, c[0x0][0x2d0], -R7 ;  /* 0x0000b4009d657a23 */ /* 0x000fe40000010807 */
[----:B------:R-:W-:Y:S03]  /*96a0*/  FFMA.FTZ R157, R41, c[0x0][0x2d0], -R8 ;  /* 0x0000b400299d7a23 */ /* 0x000fe60000010808 */
[----:B------:R-:W-:Y:S10]  /*96b0*/  MUFU.EX2 R244, R101 ;  /* 0x0000006500f47308 */ /* 0x000ff40000000800 */
[----:B------:R-:W-:Y:S01]  /*96c0*/  MUFU.EX2 R184, R157 ;  /* 0x0000009d00b87308 */ /* 0x000fe20000000800 */
[----:B--2---:R-:W-:Y:S09]  /*96d0*/  FMUL.FTZ R0, R2, c[0x0][0x2d0] ;  /* 0x0000b40002007a20 */ /* 0x004ff20000410000 */
[----:B------:R2:W-:Y:S10]  /*96e0*/  MUFU.EX2 R67, R0 ;  /* 0x0000000000437308 */ /* 0x0005f40000000800 */
[----:B------:R-:W-:Y:S10]  /*96f0*/  MUFU.EX2 R159, R173 ;  /* 0x000000ad009f7308 */ /* 0x000ff40000000800 */
[----:B------:R-:W-:Y:S01]  /*9700*/  MUFU.EX2 R158, R187 ;  /* 0x000000bb009e7308 */ /* 0x000fe20000000800 */
[----:B--2---:R-:W-:Y:S02]  /*9710*/  FMUL.FTZ R0, R3, c[0x0][0x2d0] ;  /* 0x0000b40003007a20 */ /* 0x004fe40000410000 */
[--C-:B------:R-:W-:Y:S02]  /*9720*/  FFMA.FTZ R3, R167, c[0x0][0x2d0], -R4.reuse ;  /* 0x0000b400a7037a23 */ /* 0x100fe40000010804 */
[--C-:B------:R-:W-:Y:S05]  /*9730*/  FFMA.FTZ R167, R26, c[0x0][0x2d0], -R4.reuse ;  /* 0x0000b4001aa77a23 */ /* 0x100fea0000010804 */
[----:B------:R2:W-:Y:S10]  /*9740*/  MUFU.EX2 R2, R0 ;  /* 0x0000000000027308 */ /* 0x0005f40000000800 */
[----:B------:R3:W-:Y:S10]  /*9750*/  MUFU.EX2 R238, R3 ;  /* 0x0000000300ee7308 */ /* 0x0007f40000000800 */
[----:B------:R-:W-:Y:S01]  /*9760*/  MUFU.EX2 R167, R167 ;  /* 0x000000a700a77308 */ /* 0x000fe20000000800 */
[--C-:B--2---:R-:W-:Y:S02]  /*9770*/  FFMA.FTZ R0, R53, c[0x0][0x2d0], -R4.reuse ;  /* 0x0000b40035007a23 */ /* 0x104fe40000010804 */
[----:B------:R-:W-:Y:S07]  /*9780*/  LDSM.16.MT88.4 R52, [R190] ;  /* 0x00000000be34783b */ /* 0x000fee0000004200 */
[----:B------:R2:W-:Y:S01]  /*9790*/  MUFU.EX2 R216, R0 ;  /* 0x0000000000d87308 */ /* 0x0005e20000000800 */
[--C-:B---3--:R-:W-:Y:S09]  /*97a0*/  FFMA.FTZ R3, R31, c[0x0][0x2d0], -R4.reuse ;  /* 0x0000b4001f037a23 */ /* 0x108ff20000010804 */
[----:B------:R-:W-:Y:S10]  /*97b0*/  MUFU.EX2 R178, R178 ;  /* 0x000000b200b27308 */ /* 0x000ff40000000800 */
[----:B------:R-:W-:Y:S01]  /*97c0*/  MUFU.EX2 R161, R213 ;  /* 0x000000d500a17308 */ /* 0x000fe20000000800 */
[----:B--2---:R-:W-:Y:S02]  /*97d0*/  FFMA.FTZ R0, R163, c[0x0][0x2d0], -R4 ;  /* 0x0000b400a3007a23 */ /* 0x004fe40000010804 */
[----:B------:R-:W-:Y:S02]  /*97e0*/  FFMA.FTZ R163, R39, c[0x0][0x2d0], -R8 ;  /* 0x0000b40027a37a23 */ /* 0x000fe40000010808 */
[----:B------:R-:W2:Y:S05]  /*97f0*/  LDSM.16.MT88.4 R36, [R193] ;  /* 0x00000000c124783b */ /* 0x000eaa0000004200 */
[----:B------:R3:W-:Y:S10]  /*9800*/  MUFU.EX2 R230, R0 ;  /* 0x0000000000e67308 */ /* 0x0007f40000000800 */
[----:B------:R-:W-:Y:S10]  /*9810*/  MUFU.EX2 R172, R163 ;  /* 0x000000a300ac7308 */ /* 0x000ff40000000800 */
[----:B------:R-:W-:Y:S01]  /*9820*/  MUFU.EX2 R163, R208 ;  /* 0x000000d000a37308 */ /* 0x000fe20000000800 */
[----:B---3--:R-:W-:Y:S02]  /*9830*/  FFMA.FTZ R0, R162, c[0x0][0x2d0], -R4 ;  /* 0x0000b400a2007a23 */ /* 0x008fe40000010804 */
[----:B------:R-:W-:Y:S07]  /*9840*/  FFMA.FTZ R162, R34, c[0x0][0x2d0], -R8 ;  /* 0x0000b40022a27a23 */ /* 0x000fee0000010808 */
[----:B------:R3:W-:Y:S10]  /*9850*/  MUFU.EX2 R229, R0 ;  /* 0x0000000000e57308 */ /* 0x0007f40000000800 */
[----:B------:R-:W-:Y:S10]  /*9860*/  MUFU.EX2 R157, R215 ;  /* 0x000000d7009d7308 */ /* 0x000ff40000000800 */
[----:B------:R-:W-:Y:S01]  /*9870*/  MUFU.EX2 R101, R217 ;  /* 0x000000d900657308 */ /* 0x000fe20000000800 */
[----:B---3--:R-:W-:Y:S02]  /*9880*/  FSEL R0, R68, RZ, P0 ;  /* 0x000000ff44007208 */ /* 0x008fe40000000000 */
[----:B------:R-:W-:Y:S03]  /*9890*/  ISETP.GT.AND P0, PT, R212, R250, PT ;  /* 0x000000fad400720c */ /* 0x000fe60003f04270 */
[----:B------:R-:W-:Y:S02]  /*98a0*/  FADD.FTZ R0, -R0, R103 ;  /* 0x0000006700007221 */ /* 0x000fe40000010100 */
[----:B------:R-:W-:Y:S02]  /*98b0*/  FFMA.FTZ R103, R30, c[0x0][0x2d0], -R4 ;  /* 0x0000b4001e677a23 */ /* 0x000fe40000010804 */
[----:B------:R-:W-:Y:S06]  /*98c0*/  FMUL.FTZ R0, R0, c[0x0][0x2d0] ;  /* 0x0000b40000007a20 */ /* 0x000fec0000410000 */
[----:B------:R-:W3:Y:S02]  /*98d0*/  MUFU.EX2 R0, R0 ;  /* 0x0000000000007308 */ /* 0x000ee40000000800 */
[----:B---3--:R-:W-:Y:S01]  /*98e0*/  FMUL.FTZ R10, R0, R110 ;  /* 0x0000006e000a7220 */ /* 0x008fe20000410000 */
[----:B------:R-:W-:Y:S01]  /*98f0*/  F2FP.BF16.PACK_AB R72, R228, R42 ;  /* 0x0000002ae448723e */ /* 0x000fe200000010ff */
[----:B------:R-:W-:Y:S01]  /*9900*/  FMUL.FTZ R4, R65, R104 ;  /* 0x0000006841047220 */ /* 0x000fe20000410000 */
[----:B------:R-:W-:Y:S01]  /*9910*/  F2FP.BF16.PACK_AB R73, R227, R226 ;  /* 0x000000e2e349723e */ /* 0x000fe200000010ff */
[----:B------:R-:W-:Y:S01]  /*9920*/  FMUL.FTZ R5, R65, R105 ;  /* 0x0000006941057220 */ /* 0x000fe20000410000 */
[----:B------:R-:W-:Y:S01]  /*9930*/  F2FP.BF16.PACK_AB R74, R236, R235 ;  /* 0x000000ebec4a723e */ /* 0x000fe200000010ff */
        /* <DEDUP_REMOVED lines=8> */
[C---:B------:R-:W-:Y:S01]  /*99c0*/  FMUL.FTZ R18, R67.reuse, R118 ;  /* 0x0000007643127220 */ /* 0x040fe20000410000 */
[-C--:B-1----:R-:W-:Y:S01]  /*99d0*/  HMMA.16816.F32.BF16 R4, R72, R20.reuse, R4 ;  /* 0x000000144804723c */ /* 0x082fe20000041804 */
[----:B------:R-:W-:Y:S04]  /*99e0*/  MUFU.EX2 R110, R57 ;  /* 0x00000039006e7308 */ /* 0x000fe80000000800 */
[----:B------:R-:W-:Y:S01]  /*99f0*/  F2FP.BF16.PACK_AB R79, R238, R229 ;  /* 0x000000e5ee4f723e */ /* 0x000fe200000010ff */
[C---:B------:R-:W-:Y:S02]  /*9a00*/  FMUL.FTZ R8, R2.reuse, R108 ;  /* 0x0000006c02087220 */ /* 0x040fe40000410000 */
[----:B------:R-:W-:Y:S03]  /*9a10*/  FMUL.FTZ R9, R2, R109 ;  /* 0x0000006d02097220 */ /* 0x000fe60000410000 */
[----:B------:R-:W-:Y:S01]  /*9a20*/  MUFU.EX2 R104, R63 ;  /* 0x0000003f00687308 */ /* 0x000fe20000000800 */
[----:B------:R-:W-:Y:S02]  /*9a30*/  FMUL.FTZ R11, R0, R111 ;  /* 0x0000006f000b7220 */ /* 0x000fe40000410000 */
[----:B------:R-:W-:Y:S02]  /*9a40*/  FMUL.FTZ R19, R67, R119 ;  /* 0x0000007743137220 */ /* 0x000fe40000410000 */
[----:B------:R-:W-:Y:S01]  /*9a50*/  LDSM.16.MT88.4 R116, [R189+0x2000] ;  /* 0x00200000bd74783b */ /* 0x000fe20000004200 */
[C---:B------:R-:W-:Y:S02]  /*9a60*/  FMUL.FTZ R32, R65.reuse, R132 ;  /* 0x0000008441207220 */ /* 0x040fe40000410000 */
[C---:B------:R-:W-:Y:S02]  /*9a70*/  HMMA.16816.F32.BF16 R8, R76.reuse, R20, R8 ;  /* 0x000000144c08723c */ /* 0x040fe40000041808 */
[----:B------:R-:W-:Y:S02]  /*9a80*/  MUFU.EX2 R107, R62 ;  /* 0x0000003e006b7308 */ /* 0x000fe40000000800 */
[C---:B------:R-:W-:Y:S02]  /*9a90*/  FMUL.FTZ R12, R2.reuse, R112 ;  /* 0x00000070020c7220 */ /* 0x040fe40000410000 */
[----:B------:R-:W-:Y:S02]  /*9aa0*/  FMUL.FTZ R13, R2, R113 ;  /* 0x00000071020d7220 */ /* 0x000fe40000410000 */
[C---:B------:R-:W-:Y:S04]  /*9ab0*/  FMUL.FTZ R14, R0.reuse, R114 ;  /* 0x00000072000e7220 */ /* 0x040fe80000410000 */
[----:B------:R-:W-:Y:S01]  /*9ac0*/  FMUL.FTZ R15, R0, R115 ;  /* 0x00000073000f7220 */ /* 0x000fe20000410000 */
[----:B------:R1:W-:Y:S01]  /*9ad0*/  MUFU.EX2 R114, R56 ;  /* 0x0000003800727308 */ /* 0x0003e20000000800 */
[----:B------:R-:W-:Y:S02]  /*9ae0*/  FMUL.FTZ R33, R65, R133 ;  /* 0x0000008541217220 */ /* 0x000fe40000410000 */
[C---:B------:R-:W-:Y:S02]  /*9af0*/  FMUL.FTZ R34, R67.reuse, R134 ;  /* 0x0000008643227220 */ /* 0x040fe40000410000 */
[----:B------:R-:W-:Y:S01]  /*9b00*/  FMUL.FTZ R35, R67, R135 ;  /* 0x0000008743237220 */ /* 0x000fe20000410000 */
[-C--:B------:R-:W-:Y:S01]  /*9b10*/  HMMA.16816.F32.BF16 R12, R76, R22.reuse, R12 ;  /* 0x000000164c0c723c */ /* 0x080fe2000004180c */
[----:B------:R-:W-:Y:S02]  /*9b20*/  LDSM.16.MT88.4 R132, [R193+0x2000] ;  /* 0x00200000c184783b */ /* 0x000fe40000004200 */
[C---:B------:R-:W-:Y:S01]  /*9b30*/  FMUL.FTZ R48, R65.reuse, R148 ;  /* 0x0000009441307220 */ /* 0x040fe20000410000 */
[----:B------:R3:W-:Y:S01]  /*9b40*/  MUFU.EX2 R111, R61 ;  /* 0x0000003d006f7308 */ /* 0x0007e20000000800 */
[----:B------:R-:W-:Y:S02]  /*9b50*/  FMUL.FTZ R49, R65, R149 ;  /* 0x0000009541317220 */ /* 0x000fe40000410000 */
[----:B------:R-:W-:Y:S01]  /*9b60*/  FMUL.FTZ R50, R67, R150 ;  /* 0x0000009643327220 */ /* 0x000fe20000410000 */
[C---:B------:R-:W-:Y:S04]  /*9b70*/  HMMA.16816.F32.BF16 R16, R72.reuse, R22, R16 ;  /* 0x000000164810723c */ /* 0x040fe80000041810 */
[C---:B------:R-:W-:Y:S02]  /*9b80*/  FMUL.FTZ R20, R65.reuse, R120 ;  /* 0x0000007841147220 */ /* 0x040fe40000410000 */
[----:B------:R-:W-:Y:S01]  /*9b90*/  FMUL.FTZ R21, R65, R121 ;  /* 0x0000007941157220 */ /* 0x000fe20000410000 */
[----:B------:R-:W-:Y:S01]  /*9ba0*/  MUFU.EX2 R112, R102 ;  /* 0x0000006600707308 */ /* 0x000fe20000000800 */
[C---:B------:R-:W-:Y:S04]  /*9bb0*/  FMUL.FTZ R22, R67.reuse, R122 ;  /* 0x0000007a43167220 */ /* 0x040fe80000410000 */
[C---:B------:R-:W-:Y:S02]  /*9bc0*/  FMUL.FTZ R23, R67.reuse, R123 ;  /* 0x0000007b43177220 */ /* 0x040fe40000410000 */
[----:B------:R-:W-:Y:S02]  /*9bd0*/  FMUL.FTZ R51, R67, R151 ;  /* 0x0000009743337220 */ /* 0x000fe40000410000 */
[----:B------:R-:W-:Y:S01]  /*9be0*/  LDSM.16.MT88.4 R148, [R190+0x2000] ;  /* 0x00200000be94783b */ /* 0x000fe20000004200 */
[C---:B-1----:R-:W-:Y:S01]  /*9bf0*/  FMUL.FTZ R56, R2.reuse, R88 ;  /* 0x0000005802387220 */ /* 0x042fe20000410000 */
[----:B------:R1:W-:Y:S01]  /*9c00*/  MUFU.EX2 R102, R58 ;  /* 0x0000003a00667308 */ /* 0x0003e20000000800 */
[-C--:B--2---:R-:W-:Y:S03]  /*9c10*/  HMMA.16816.F32.BF16 R20, R72, R36.reuse, R20 ;  /* 0x000000244814723c */ /* 0x084fe60000041814 */
[C---:B------:R-:W-:Y:S02]  /*9c20*/  FMUL.FTZ R24, R2.reuse, R124 ;  /* 0x0000007c02187220 */ /* 0x040fe40000410000 */
[----:B------:R-:W-:Y:S02]  /*9c30*/  FMUL.FTZ R25, R2, R125 ;  /* 0x0000007d02197220 */ /* 0x000fe40000410000 */
[C---:B------:R-:W-:Y:S02]  /*9c40*/  FMUL.FTZ R26, R0.reuse, R126 ;  /* 0x0000007e001a7220 */ /* 0x040fe40000410000 */
[----:B------:R-:W-:Y:S01]  /*9c50*/  FMUL.FTZ R27, R0, R127 ;  /* 0x0000007f001b7220 */ /* 0x000fe20000410000 */
[----:B------:R2:W-:Y:S02]  /*9c60*/  MUFU.EX2 R115, R60 ;  /* 0x0000003c00737308 */ /* 0x0005e40000000800 */
[C---:B------:R-:W-:Y:S02]  /*9c70*/  FMUL.FTZ R57, R2.reuse, R89 ;  /* 0x0000005902397220 */ /* 0x040fe40000410000 */
[C---:B---3--:R-:W-:Y:S02]  /*9c80*/  FMUL.FTZ R61, R2.reuse, R93 ;  /* 0x0000005d023d7220 */ /* 0x048fe40000410000 */
[C---:B------:R-:W-:Y:S04]  /*9c90*/  HMMA.16816.F32.BF16 R24, R76.reuse, R36, R24 ;  /* 0x000000244c18723c */ /* 0x040fe80000041818 */
[C---:B------:R-:W-:Y:S01]  /*9ca0*/  FMUL.FTZ R28, R2.reuse, R128 ;  /* 0x00000080021c7220 */ /* 0x040fe20000410000 */
[----:B------:R-:W-:Y:S01]  /*9cb0*/  MUFU.EX2 R113, R97 ;  /* 0x0000006100717308 */ /* 0x000fe20000000800 */
[----:B------:R-:W-:Y:S02]  /*9cc0*/  FMUL.FTZ R29, R2, R129 ;  /* 0x00000081021d7220 */ /* 0x000fe40000410000 */
[C---:B------:R-:W-:Y:S04]  /*9cd0*/  FMUL.FTZ R30, R0.reuse, R130 ;  /* 0x00000082001e7220 */ /* 0x040fe80000410000 */
[C---:B------:R-:W-:Y:S02]  /*9ce0*/  FMUL.FTZ R31, R0.reuse, R131 ;  /* 0x00000083001f7220 */ /* 0x040fe40000410000 */
[C---:B-1----:R-:W-:Y:S01]  /*9cf0*/  FMUL.FTZ R58, R0.reuse, R90 ;  /* 0x0000005a003a7220 */ /* 0x042fe20000410000 */
[----:B------:R1:W3:Y:S01]  /*9d00*/  MUFU.EX2 R97, R59 ;  /* 0x0000003b00617308 */ /* 0x0002e20000000800 */
[----:B------:R-:W-:Y:S02]  /*9d10*/  FMUL.FTZ R62, R0, R94 ;  /* 0x0000005e003e7220 */ /* 0x000fe40000410000 */
[----:B--2---:R-:W-:Y:S01]  /*9d20*/  FMUL.FTZ R60, R2, R92 ;  /* 0x0000005c023c7220 */ /* 0x004fe20000410000 */
[-C--:B------:R-:W-:Y:S03]  /*9d30*/  HMMA.16816.F32.BF16 R28, R76, R38.reuse, R28 ;  /* 0x000000264c1c723c */ /* 0x080fe6000004181c */
[----:B------:R-:W-:Y:S02]  /*9d40*/  FMUL.FTZ R63, R0, R95 ;  /* 0x0000005f003f7220 */ /* 0x000fe40000410000 */
[----:B------:R-:W-:Y:S01]  /*9d50*/  LDSM.16.MT88.4 R92, [R192+0x1000] ;  /* 0x00100000c05c783b */ /* 0x000fe20000004200 */
[----:B------:R-:W-:Y:S01]  /*9d60*/  FMUL.FTZ R40, R2, R140 ;  /* 0x0000008c02287220 */ /* 0x000fe20000410000 */
[----:B------:R-:W-:Y:S01]  /*9d70*/  MUFU.EX2 R108, R66 ;  /* 0x00000042006c7308 */ /* 0x000fe20000000800 */
[C---:B------:R-:W-:Y:S04]  /*9d80*/  HMMA.16816.F32.BF16 R32, R72.reuse, R38, R32 ;  /* 0x000000264820723c */ /* 0x040fe80000041820 */
[C---:B------:R-:W-:Y:S02]  /*9d90*/  FMUL.FTZ R36, R65.reuse, R136 ;  /* 0x0000008841247220 */ /* 0x040fe40000410000 */
[----:B------:R-:W-:Y:S02]  /*9da0*/  FMUL.FTZ R37, R65, R137 ;  /* 0x0000008941257220 */ /* 0x000fe40000410000 */
[C---:B------:R-:W-:Y:S01]  /*9db0*/  FMUL.FTZ R38, R67.reuse, R138 ;  /* 0x0000008a43267220 */ /* 0x040fe20000410000 */
[----:B------:R2:W-:Y:S03]  /*9dc0*/  MUFU.EX2 R109, R64 ;  /* 0x00000040006d7308 */ /* 0x0005e60000000800 */
[----:B------:R-:W-:Y:S02]  /*9dd0*/  FMUL.FTZ R39, R67, R139 ;  /* 0x0000008b43277220 */ /* 0x000fe40000410000 */
[----:B-1----:R-:W-:Y:S02]  /*9de0*/  FMUL.FTZ R59, R0, R91 ;  /* 0x0000005b003b7220 */ /* 0x002fe40000410000 */
[----:B------:R-:W-:Y:S01]  /*9df0*/  LDSM.16.MT88.4 R88, [R190+0x800] ;  /* 0x00080000be58783b */ /* 0x000fe20000004200 */
[----:B------:R-:W-:Y:S02]  /*9e00*/  FMUL.FTZ R41, R2, R141 ;  /* 0x0000008d02297220 */ /* 0x000fe40000410000 */
[-C--:B------:R-:W-:Y:S01]  /*9e10*/  HMMA.16816.F32.BF16 R36, R72, R52.reuse, R36 ;  /* 0x000000344824723c */ /* 0x080fe20000041824 */
[----:B------:R-:W-:Y:S02]  /*9e20*/  MUFU.EX2 R105, R175 ;  /* 0x000000af00697308 */ /* 0x000fe40000000800 */
[C---:B------:R-:W-:Y:S02]  /*9e30*/  FMUL.FTZ R43, R0.reuse, R143 ;  /* 0x0000008f002b7220 */ /* 0x040fe40000410000 */
[C---:B------:R-:W-:Y:S02]  /*9e40*/  FFMA.FTZ R70, R65.reuse, R231, R42 ;  /* 0x000000e741467223 */ /* 0x040fe4000001002a */
[----:B------:R-:W-:Y:S02]  /*9e50*/  FMUL.FTZ R42, R0, R142 ;  /* 0x0000008e002a7220 */ /* 0x000fe40000410000 */
[C---:B------:R-:W-:Y:S02]  /*9e60*/  FMUL.FTZ R44, R2.reuse, R144 ;  /* 0x00000090022c7220 */ /* 0x040fe40000410000 */
[----:B------:R-:W-:Y:S01]  /*9e70*/  MUFU.EX2 R106, R174 ;  /* 0x000000ae006a7308 */ /* 0x000fe20000000800 */
[----:B------:R-:W-:Y:S02]  /*9e80*/  FMUL.FTZ R45, R2, R145 ;  /* 0x00000091022d7220 */ /* 0x000fe40000410000 */
[C---:B------:R-:W-:Y:S04]  /*9e90*/  HMMA.16816.F32.BF16 R40, R76.reuse, R52, R40 ;  /* 0x000000344c28723c */ /* 0x040fe80000041828 */
[C---:B------:R-:W-:Y:S02]  /*9ea0*/  FMUL.FTZ R46, R0.reuse, R146 ;  /* 0x00000092002e7220 */ /* 0x040fe40000410000 */
[----:B------:R-:W-:Y:S01]  /*9eb0*/  FMUL.FTZ R47, R0, R147 ;  /* 0x00000093002f7220 */ /* 0x000fe20000410000 */
[----:B------:R1:W-:Y:S01]  /*9ec0*/  MUFU.EX2 R146, R3 ;  /* 0x0000000300927308 */ /* 0x0003e20000000800 */
[C---:B------:R-:W-:Y:S04]  /*9ed0*/  FMUL.FTZ R52, R65.reuse, R84 ;  /* 0x0000005441347220 */ /* 0x040fe80000410000 */
[C---:B------:R-:W-:Y:S01]  /*9ee0*/  FMUL.FTZ R53, R65.reuse, R85 ;  /* 0x0000005541357220 */ /* 0x040fe20000410000 */
[-C--:B------:R-:W-:Y:S03]  /*9ef0*/  HMMA.16816.F32.BF16 R44, R76, R54.reuse, R44 ;  /* 0x000000364c2c723c */ /* 0x080fe6000004182c */
[C---:B--2---:R-:W-:Y:S01]  /*9f00*/  FMUL.FTZ R64, R65.reuse, R152 ;  /* 0x0000009841407220 */ /* 0x044fe20000410000 */
[----:B------:R-:W-:Y:S01]  /*9f10*/  MUFU.EX2 R174, R183 ;  /* 0x000000b700ae7308 */ /* 0x000fe20000000800 */
[----:B------:R-:W-:Y:S01]  /*9f20*/  FMUL.FTZ R65, R65, R153 ;  /* 0x0000009941417220 */ /* 0x000fe20000410000 */
[----:B------:R-:W-:Y:S01]  /*9f30*/  F2FP.BF16.PACK_AB R152, R178, R179 ;  /* 0x000000b3b298723e */ /* 0x000fe200000010ff */
[----:B------:R-:W-:Y:S01]  /*9f40*/  FMUL.FTZ R66, R67, R154 ;  /* 0x0000009a43427220 */ /* 0x000fe20000410000 */
[C---:B------:R-:W-:Y:S04]  /*9f50*/  HMMA.16816.F32.BF16 R48, R72.reuse, R54, R48 ;  /* 0x000000364830723c */ /* 0x040fe80000041830 */
[----:B------:R-:W-:Y:S01]  /*9f60*/  FFMA.FTZ R2, R2, R243, R224 ;  /* 0x000000f302027223 */ /* 0x000fe200000100e0 */
[----:B------:R-:W-:Y:S01]  /*9f70*/  F2FP.BF16.PACK_AB R154, R161, R163 ;  /* 0x000000a3a19a723e */ /* 0x000fe200000010ff */
[----:B------:R-:W-:Y:S01]  /*9f80*/  MUFU.EX2 R147, R96 ;  /* 0x0000006000937308 */ /* 0x000fe20000000800 */
[C---:B------:R-:W-:Y:S02]  /*9f90*/  FMUL.FTZ R54, R67.reuse, R86 ;  /* 0x0000005643367220 */ /* 0x040fe40000410000 */
[C---:B------:R-:W-:Y:S02]  /*9fa0*/  FMUL.FTZ R55, R67.reuse, R87 ;  /* 0x0000005743377220 */ /* 0x040fe40000410000 */
[----:B------:R-:W-:Y:S01]  /*9fb0*/  LDSM.16.MT88.4 R84, [R193+0x800] ;  /* 0x00080000c154783b */ /* 0x000fe20000004200 */
[----:B------:R-:W-:Y:S02]  /*9fc0*/  FFMA.FTZ R0, R0, R242, R216 ;  /* 0x000000f200007223 */ /* 0x000fe400000100d8 */
[C---:B-1----:R-:W-:Y:S02]  /*9fd0*/  FFMA.FTZ R3, R67.reuse, R241, R226 ;  /* 0x000000f143037223 */ /* 0x042fe400000100e2 */
[-C--:B------:R-:W-:Y:S01]  /*9fe0*/  HMMA.16816.F32.BF16 R52, R72, R80.reuse, R52 ;  /* 0x000000504834723c */ /* 0x080fe20000041834 */
[----:B------:R-:W1:Y:S02]  /*9ff0*/  MUFU.EX2 R96, R69 ;  /* 0x0000004500607308 */ /* 0x000e640000000800 */
[----:B------:R-:W-:Y:S02]  /*a000*/  FMUL.FTZ R67, R67, R155 ;  /* 0x0000009b43437220 */ /* 0x000fe40000410000 */
[----:B------:R-:W-:Y:S02]  /*a010*/  FADD.FTZ R3, R227, R3 ;  /* 0x00000003e3037221 */ /* 0x000fe40000010000 */
[----:B------:R-:W-:Y:S01]  /*a020*/  FADD.FTZ R2, R225, R2 ;  /* 0x00000002e1027221 */ /* 0x000fe20000010000 */
[C---:B------:R-:W-:Y:S03]  /*a030*/  HMMA.16816.F32.BF16 R56, R76.reuse, R80, R56 ;  /* 0x000000504c38723c */ /* 0x040fe60000041838 */
[----:B------:R-:W-:Y:S01]  /*a040*/  MUFU.EX2 R224, R180 ;  /* 0x000000b400e07308 */ /* 0x000fe20000000800 */
[----:B------:R-:W-:Y:S02]  /*a050*/  FADD.FTZ R70, R228, R70 ;  /* 0x00000046e4467221 */ /* 0x000fe40000010000 */
[----:B------:R-:W-:Y:S01]  /*a060*/  FADD.FTZ R3, R233, R3 ;  /* 0x00000003e9037221 */ /* 0x000fe20000010000 */
[----:B---3--:R-:W-:Y:S01]  /*a070*/  F2FP.BF16.PACK_AB R80, R102, R97 ;  /* 0x000000616650723e */ /* 0x008fe200000010ff */
[-C--:B------:R-:W-:Y:S01]  /*a080*/  HMMA.16816.F32.BF16 R60, R76, R82.reuse, R60 ;  /* 0x000000524c3c723c */ /* 0x080fe2000004183c */
[----:B------:R-:W2:Y:S03]  /*a090*/  LDSM.16.MT88.4 R76, [R189+0x800] ;  /* 0x00080000bd4c783b */ /* 0x000ea60000004200 */
[----:B------:R-:W-:Y:S01]  /*a0a0*/  FADD.FTZ R2, R232, R2 ;  /* 0x00000002e8027221 */ /* 0x000fe20000010000 */
[----:B------:R-:W-:Y:S03]  /*a0b0*/  MUFU.EX2 R183, R182 ;  /* 0x000000b600b77308 */ /* 0x000fe60000000800 */
[----:B------:R-:W-:Y:S04]  /*a0c0*/  HMMA.16816.F32.BF16 R64, R72, R82, R64 ;  /* 0x000000524840723c */ /* 0x000fe80000041840 */
[----:B-1----:R-:W-:Y:S01]  /*a0d0*/  F2FP.BF16.PACK_AB R81, R108, R96 ;  /* 0x000000606c51723e */ /* 0x002fe200000010ff */
[----:B------:R-:W-:Y:S02]  /*a0e0*/  FADD.FTZ R69, R230, R0 ;  /* 0x00000000e6457221 */ /* 0x000fe40000010000 */
[----:B------:R-:W-:Y:S01]  /*a0f0*/  F2FP.BF16.PACK_AB R72, R106, R105 ;  /* 0x000000696a48723e */ /* 0x000fe200000010ff */
[----:B------:R-:W-:Y:S01]  /*a100*/  MUFU.EX2 R182, R169 ;  /* 0x000000a900b67308 */ /* 0x000fe20000000800 */
[----:B------:R-:W-:Y:S03]  /*a110*/  F2FP.BF16.PACK_AB R73, R107, R104 ;  /* 0x000000686b49723e */ /* 0x000fe600000010ff */
        /* <DEDUP_REMOVED lines=8> */
[----:B------:R-:W-:Y:S02]  /*a1a0*/  FADD.FTZ R3, R234, R2 ;  /* 0x00000002ea037221 */ /* 0x000fe40000010000 */
[----:B------:R-:W-:Y:S02]  /*a1b0*/  FADD.FTZ R2, R238, R70 ;  /* 0x00000046ee027221 */ /* 0x000fe40000010000 */
[----:B------:R-:W-:Y:S02]  /*a1c0*/  FADD.FTZ R3, R97, R3 ;  /* 0x0000000361037221 */ /* 0x000fe40000010000 */
[----:B------:R-:W-:Y:S02]  /*a1d0*/  FADD.FTZ R2, R96, R2 ;  /* 0x0000000260027221 */ /* 0x000fe40000010000 */
[----:B------:R-:W-:Y:S01]  /*a1e0*/  FADD.FTZ R3, R102, R3 ;  /* 0x0000000366037221 */ /* 0x000fe20000010000 */
[----:B------:R-:W1:Y:S01]  /*a1f0*/  MUFU.EX2 R231, R156 ;  /* 0x0000009c00e77308 */ /* 0x000e620000000800 */
[----:B------:R-:W-:Y:S02]  /*a200*/  FADD.FTZ R0, R236, R0 ;  /* 0x00000000ec007221 */ /* 0x000fe40000010000 */
[----:B------:R-:W-:Y:S01]  /*a210*/  FADD.FTZ R69, R104, R69 ;  /* 0x0000004568457221 */ /* 0x000fe20000010000 */
[-C--:B--2---:R-:W-:Y:S03]  /*a220*/  HMMA.16816.F32.BF16 R4, R72, R76.reuse, R4 ;  /* 0x0000004c4804723c */ /* 0x084fe60000041804 */
[----:B------:R-:W-:Y:S02]  /*a230*/  FADD.FTZ R0, R105, R0 ;  /* 0x0000000069007221 */ /* 0x000fe40000010000 */
[----:B------:R-:W-:Y:S01]  /*a240*/  FADD.FTZ R69, R107, R69 ;  /* 0x000000456b457221 */ /* 0x000fe20000010000 */
[----:B------:R2:W3:Y:S01]  /*a250*/  MUFU.EX2 R145, R71 ;  /* 0x0000004700917308 */ /* 0x0004e20000000800 */
[----:B------:R-:W-:Y:S01]  /*a260*/  FADD.FTZ R0, R106, R0 ;  /* 0x000000006a007221 */ /* 0x000fe20000010000 */
[C---:B------:R-:W-:Y:S04]  /*a270*/  HMMA.16816.F32.BF16 R8, R80.reuse, R76, R8 ;  /* 0x0000004c5008723c */ /* 0x040fe80000041808 */
[----:B------:R-:W-:Y:S02]  /*a280*/  FADD.FTZ R2, R108, R2 ;  /* 0x000000026c027221 */ /* 0x000fe40000010000 */
[----:B------:R-:W-:Y:S02]  /*a290*/  FADD.FTZ R69, R111, R69 ;  /* 0x000000456f457221 */ /* 0x000fe40000010000 */
[-C--:B------:R-:W-:Y:S01]  /*a2a0*/  HMMA.16816.F32.BF16 R12, R80, R78.reuse, R12 ;  /* 0x0000004e500c723c */ /* 0x080fe2000004180c */
[----:B------:R-:W-:Y:S03]  /*a2b0*/  MUFU.EX2 R175, R160 ;  /* 0x000000a000af7308 */ /* 0x000fe60000000800 */
[----:B------:R-:W-:Y:S02]  /*a2c0*/  FADD.FTZ R3, R110, R3 ;  /* 0x000000036e037221 */ /* 0x000fe40000010000 */
[----:B------:R-:W-:Y:S02]  /*a2d0*/  FADD.FTZ R0, R112, R0 ;  /* 0x0000000070007221 */ /* 0x000fe40000010000 */
[C---:B------:R-:W-:Y:S01]  /*a2e0*/  HMMA.16816.F32.BF16 R16, R72.reuse, R78, R16 ;  /* 0x0000004e4810723c */ /* 0x040fe20000041810 */
[----:B------:R-:W4:Y:S02]  /*a2f0*/  LDSM.16.MT88.4 R76, [R192+0x800] ;  /* 0x00080000c04c783b */ /* 0x000f240000004200 */
[----:B------:R-:W5:Y:S01]  /*a300*/  MUFU.EX2 R144, R103 ;  /* 0x0000006700907308 */ /* 0x000f620000000800 */
[----:B------:R-:W-:Y:S02]  /*a310*/  FADD.FTZ R70, R113, R0 ;  /* 0x0000000071467221 */ /* 0x000fe40000010000 */
[----:B--2---:R-:W-:Y:S02]  /*a320*/  FADD.FTZ R71, R109, R2 ;  /* 0x000000026d477221 */ /* 0x004fe40000010000 */
        /* <DEDUP_REMOVED lines=10> */
[----:B-1----:R-:W-:Y:S02]  /*a3d0*/  FADD.FTZ R2, R231, R2 ;  /* 0x00000002e7027221 */ /* 0x002fe40000010000 */
[C---:B------:R-:W-:Y:S01]  /*a3e0*/  HMMA.16816.F32.BF16 R32, R72.reuse, R86, R32 ;  /* 0x000000564820723c */ /* 0x040fe20000041820 */
[----:B------:R-:W1:Y:S01]  /*a3f0*/  LDSM.16.MT88.4 R84, [R189+0x1000] ;  /* 0x00100000bd54783b */ /* 0x000e620000004200 */
[----:B------:R-:W-:Y:S02]  /*a400*/  MUFU.EX2 R169, R164 ;  /* 0x000000a400a97308 */ /* 0x000fe40000000800 */
[----:B------:R-:W-:Y:S04]  /*a410*/  FADD.FTZ R3, R246, R3 ;  /* 0x00000003f6037221 */ /* 0x000fe80000010000 */
[-C--:B------:R-:W-:Y:S04]  /*a420*/  HMMA.16816.F32.BF16 R36, R72, R88.reuse, R36 ;  /* 0x000000584824723c */ /* 0x080fe80000041824 */
[----:B------:R2:W-:Y:S04]  /*a430*/  MUFU.EX2 R156, R205 ;  /* 0x000000cd009c7308 */ /* 0x0005e80000000800 */
[C---:B------:R-:W-:Y:S06]  /*a440*/  HMMA.16816.F32.BF16 R40, R80.reuse, R88, R40 ;  /* 0x000000585028723c */ /* 0x040fec0000041828 */
[----:B------:R-:W-:Y:S02]  /*a450*/  MUFU.EX2 R103, R206 ;  /* 0x000000ce00677308 */ /* 0x000fe40000000800 */
[-C--:B------:R-:W-:Y:S08]  /*a460*/  HMMA.16816.F32.BF16 R44, R80, R90.reuse, R44 ;  /* 0x0000005a502c723c */ /* 0x080ff0000004182c */
[C---:B------:R-:W-:Y:S01]  /*a470*/  HMMA.16816.F32.BF16 R48, R72.reuse, R90, R48 ;  /* 0x0000005a4830723c */ /* 0x040fe20000041830 */
[----:B------:R-:W1:Y:S01]  /*a480*/  LDSM.16.MT88.4 R88, [R193+0x1000] ;  /* 0x00100000c158783b */ /* 0x000e620000004200 */
[----:B------:R-:W-:Y:S02]  /*a490*/  MUFU.EX2 R166, R176 ;  /* 0x000000b000a67308 */ /* 0x000fe40000000800 */
[----:B--2---:R-:W-:Y:S04]  /*a4a0*/  IADD3 R205, R212, -0x1, RZ ;  /* 0xffffffffd4cd7810 */ /* 0x004fe80007ffe0ff */
[-C--:B----4-:R-:W-:Y:S04]  /*a4b0*/  HMMA.16816.F32.BF16 R52, R72, R76.reuse, R52 ;  /* 0x0000004c4834723c */ /* 0x090fe80000041834 */
[----:B------:R-:W2:Y:S01]  /*a4c0*/  MUFU.EX2 R164, R177 ;  /* 0x000000b100a47308 */ /* 0x000ea20000000800 */
[----:B------:R-:W-:Y:S03]  /*a4d0*/  MOV R212, R205 ;  /* 0x000000cd00d47202 */ /* 0x000fe60000000f00 */
[C---:B------:R-:W-:Y:S06]  /*a4e0*/  HMMA.16816.F32.BF16 R56, R80.reuse, R76, R56 ;  /* 0x0000004c5038723c */ /* 0x040fec0000041838 */
[----:B------:R-:W4:Y:S01]  /*a4f0*/  MUFU.EX2 R160, R207 ;  /* 0x000000cf00a07308 */ /* 0x000f220000000800 */
[----:B---3--:R-:W-:Y:S01]  /*a500*/  F2FP.BF16.PACK_AB R76, R184, R145 ;  /* 0x00000091b84c723e */ /* 0x008fe200000010ff */
[-C--:B------:R-:W-:Y:S01]  /*a510*/  HMMA.16816.F32.BF16 R60, R80, R78.reuse, R60 ;  /* 0x0000004e503c723c */ /* 0x080fe2000004183c */
[----:B------:R-:W3:Y:S03]  /*a520*/  LDSM.16.MT88.4 R80, [R190+0x1000] ;  /* 0x00100000be50783b */ /* 0x000ee60000004200 */
[----:B-----5:R-:W-:Y:S04]  /*a530*/  F2FP.BF16.PACK_AB R77, R165, R144 ;  /* 0x00000090a54d723e */ /* 0x020fe800000010ff */
[----:B------:R-:W-:Y:S01]  /*a540*/  HMMA.16816.F32.BF16 R64, R72, R78, R64 ;  /* 0x0000004e4840723c */ /* 0x000fe20000041840 */
[----:B------:R-:W5:Y:S03]  /*a550*/  MUFU.EX2 R102, R214 ;  /* 0x000000d600667308 */ /* 0x000f660000000800 */
[----:B--2---:R-:W-:Y:S03]  /*a560*/  F2FP.BF16.PACK_AB R153, R164, R166 ;  /* 0x000000a6a499723e */ /* 0x004fe600000010ff */
[----:B------:R-:W-:Y:S02]  /*a570*/  F2FP.BF16.PACK_AB R72, R246, R247 ;  /* 0x000000f7f648723e */ /* 0x000fe400000010ff */
[----:B------:R-:W-:Y:S02]  /*a580*/  F2FP.BF16.PACK_AB R73, R231, R147 ;  /* 0x00000093e749723e */ /* 0x000fe400000010ff */
[----:B------:R-:W-:Y:S01]  /*a590*/  MUFU.EX2 R97, R218 ;  /* 0x000000da00617308 */ /* 0x000fe20000000800 */
[----:B------:R-:W-:Y:S02]  /*a5a0*/  F2FP.BF16.PACK_AB R74, R245, R240 ;  /* 0x000000f0f54a723e */ /* 0x000fe400000010ff */
[----:B------:R-:W-:Y:S02]  /*a5b0*/  F2FP.BF16.PACK_AB R75, R244, R239 ;  /* 0x000000eff44b723e */ /* 0x000fe400000010ff */
[----:B------:R-:W-:Y:S02]  /*a5c0*/  F2FP.BF16.PACK_AB R78, R172, R175 ;  /* 0x000000afac4e723e */ /* 0x000fe400000010ff */
[----:B------:R-:W-:Y:S02]  /*a5d0*/  F2FP.BF16.PACK_AB R79, R162, R167 ;  /* 0x000000a7a24f723e */ /* 0x000fe400000010ff */
[----:B----4-:R-:W-:Y:S01]  /*a5e0*/  F2FP.BF16.PACK_AB R155, R157, R160 ;  /* 0x000000a09d9b723e */ /* 0x010fe200000010ff */
[-C--:B-1----:R-:W-:Y:S01]  /*a5f0*/  HMMA.16816.F32.BF16 R4, R72, R84.reuse, R4 ;  /* 0x000000544804723c */ /* 0x082fe20000041804 */
[----:B------:R-:W-:Y:S07]  /*a600*/  MUFU.EX2 R96, R220 ;  /* 0x000000dc00607308 */ /* 0x000fee0000000800 */
        /* <DEDUP_REMOVED lines=8> */
[----:B------:R-:W-:Y:S07]  /*a690*/  LDSM.16.MT88.4 R88, [R190+0x1800] ;  /* 0x00180000be58783b */ /* 0x000fee0000004200 */
[-C--:B---3--:R-:W-:Y:S08]  /*a6a0*/  HMMA.16816.F32.BF16 R36, R72, R80.reuse, R36 ;  /* 0x000000504824723c */ /* 0x088ff00000041824 */
[C---:B------:R-:W-:Y:S08]  /*a6b0*/  HMMA.16816.F32.BF16 R40, R76.reuse, R80, R40 ;  /* 0x000000504c28723c */ /* 0x040ff00000041828 */
[-C--:B------:R-:W-:Y:S08]  /*a6c0*/  HMMA.16816.F32.BF16 R44, R76, R82.reuse, R44 ;  /* 0x000000524c2c723c */ /* 0x080ff0000004182c */
[C---:B------:R-:W-:Y:S01]  /*a6d0*/  HMMA.16816.F32.BF16 R48, R72.reuse, R82, R48 ;  /* 0x000000524830723c */ /* 0x040fe20000041830 */
[----:B------:R-:W2:Y:S07]  /*a6e0*/  LDSM.16.MT88.4 R80, [R193+0x1800] ;  /* 0x00180000c150783b */ /* 0x000eae0000004200 */
[-C--:B------:R-:W-:Y:S08]  /*a6f0*/  HMMA.16816.F32.BF16 R52, R72, R92.reuse, R52 ;  /* 0x0000005c4834723c */ /* 0x080ff00000041834 */
        /* <DEDUP_REMOVED lines=16> */
[-C--:B--2---:R-:W-:Y:S08]  /*a800*/  HMMA.16816.F32.BF16 R20, R72, R80.reuse, R20 ;  /* 0x000000504814723c */ /* 0x084ff00000041814 */
[C---:B------:R-:W-:Y:S01]  /*a810*/  HMMA.16816.F32.BF16 R24, R76.reuse, R80, R24 ;  /* 0x000000504c18723c */ /* 0x040fe20000041818 */
[----:B------:R-:W-:Y:S07]  /*a820*/  MUFU.EX2 R81, R222 ;  /* 0x000000de00517308 */ /* 0x000fee0000000800 */
[-C--:B------:R-:W-:Y:S03]  /*a830*/  HMMA.16816.F32.BF16 R28, R76, R82.reuse, R28 ;  /* 0x000000524c1c723c */ /* 0x080fe6000004181c */
[----:B------:R-:W-:Y:S05]  /*a840*/  MUFU.EX2 R80, R223 ;  /* 0x000000df00507308 */ /* 0x000fea0000000800 */
[C---:B------:R-:W-:Y:S05]  /*a850*/  HMMA.16816.F32.BF16 R32, R72.reuse, R82, R32 ;  /* 0x000000524820723c */ /* 0x040fea0000041820 */
[----:B------:R-:W-:Y:S03]  /*a860*/  MUFU.EX2 R82, R219 ;  /* 0x000000db00527308 */ /* 0x000fe60000000800 */
[-C--:B------:R-:W-:Y:S07]  /*a870*/  HMMA.16816.F32.BF16 R36, R72, R88.reuse, R36 ;  /* 0x000000584824723c */ /* 0x080fee0000041824 */
[----:B------:R-:W1:Y:S01]  /*a880*/  MUFU.EX2 R83, R221 ;  /* 0x000000dd00537308 */ /* 0x000e620000000800 */
[C---:B------:R-:W-:Y:S08]  /*a890*/  HMMA.16816.F32.BF16 R40, R76.reuse, R88, R40 ;  /* 0x000000584c28723c */ /* 0x040ff00000041828 */
[-C--:B------:R-:W-:Y:S08]  /*a8a0*/  HMMA.16816.F32.BF16 R44, R76, R90.reuse, R44 ;  /* 0x0000005a4c2c723c */ /* 0x080ff0000004182c */
[C---:B------:R-:W-:Y:S08]  /*a8b0*/  HMMA.16816.F32.BF16 R48, R72.reuse, R90, R48 ;  /* 0x0000005a4830723c */ /* 0x040ff00000041830 */
[-C--:B---3--:R-:W-:Y:S08]  /*a8c0*/  HMMA.16816.F32.BF16 R52, R72, R92.reuse, R52 ;  /* 0x0000005c4834723c */ /* 0x088ff00000041834 */
[C---:B------:R-:W-:Y:S07]  /*a8d0*/  HMMA.16816.F32.BF16 R56, R76.reuse, R92, R56 ;  /* 0x0000005c4c38723c */ /* 0x040fee0000041838 */
[----:B-----5:R-:W-:Y:S01]  /*a8e0*/  F2FP.BF16.PACK_AB R92, R101, R102 ;  /* 0x00000066655c723e */ /* 0x020fe200000010ff */
[-C--:B------:R-:W-:Y:S04]  /*a8f0*/  HMMA.16816.F32.BF16 R60, R76, R94.reuse, R60 ;  /* 0x0000005e4c3c723c */ /* 0x080fe8000004183c */
[----:B-1----:R-:W-:Y:S04]  /*a900*/  F2FP.BF16.PACK_AB R93, R83, R82 ;  /* 0x00000052535d723e */ /* 0x002fe800000010ff */
[----:B------:R-:W-:Y:S01]  /*a910*/  HMMA.16816.F32.BF16 R64, R72, R94, R64 ;  /* 0x0000005e4840723c */ /* 0x000fe20000041840 */
[----:B------:R-:W1:Y:S06]  /*a920*/  LDSM.16.MT88.4 R72, [R192+0x2000] ;  /* 0x00200000c048783b */ /* 0x000e6c0000004200 */
[----:B------:R-:W-:Y:S01]  /*a930*/  F2FP.BF16.PACK_AB R94, R96, R97 ;  /* 0x00000061605e723e */ /* 0x000fe200000010ff */
[-C--:B------:R-:W-:Y:S05]  /*a940*/  HMMA.16816.F32.BF16 R104, R152, R116.reuse, R4 ;  /* 0x000000749868723c */ /* 0x080fea0000041804 */
[----:B------:R-:W-:Y:S02]  /*a950*/  F2FP.BF16.PACK_AB R95, R80, R81 ;  /* 0x00000051505f723e */ /* 0x000fe400000010ff */
[----:B------:R-:W-:Y:S02]  /*a960*/  FADD.FTZ R5, R145, R69 ;  /* 0x0000004591057221 */ /* 0x000fe40000010000 */
[----:B------:R-:W-:Y:S03]  /*a970*/  FADD.FTZ R4, R144, R0 ;  /* 0x0000000090047221 */ /* 0x000fe60000010000 */
        /* <DEDUP_REMOVED lines=37> */
[----:B------:R-:W-:Y:S01]  /*abd0*/  FADD.FTZ R5, R103, R0 ;  /* 0x0000000067057221 */ /* 0x000fe20000010000 */
[----:B------:R-:W-:Y:S01]  /*abe0*/  MOV R103, R68 ;  /* 0x0000004400677202 */ /* 0x000fe20000000f00 */
[----:B------:R-:W-:Y:S01]  /*abf0*/  FADD.FTZ R3, R179, R7 ;  /* 0x00000007b3037221 */ /* 0x000fe20000010000 */
[C---:B------:R-:W-:Y:S04]  /*ac00*/  HMMA.16816.F32.BF16 R88, R92.reuse, R72, R56 ;  /* 0x000000485c58723c */ /* 0x040fe80000041838 */
[----:B------:R-:W-:Y:S02]  /*ac10*/  FADD.FTZ R2, R166, R6 ;  /* 0x00000006a6027221 */ /* 0x000fe40000010000 */
[----:B------:R-:W-:Y:S01]  /*ac20*/  FADD.FTZ R0, R102, R4 ;  /* 0x0000000466007221 */ /* 0x000fe20000010000 */
[----:B------:R-:W-:Y:S01]  /*ac30*/  MOV R102, R98 ;  /* 0x0000006200667202 */ /* 0x000fe20000000f00 */
[----:B------:R-:W-:Y:S01]  /*ac40*/  FADD.FTZ R5, R82, R5 ;  /* 0x0000000552057221 */ /* 0x000fe20000010000 */
[-C--:B------:R-:W-:Y:S03]  /*ac50*/  HMMA.16816.F32.BF16 R92, R92, R74.reuse, R60 ;  /* 0x0000004a5c5c723c */ /* 0x080fe6000004183c */
[----:B------:R-:W-:Y:S02]  /*ac60*/  FADD.FTZ R4, R178, R3 ;  /* 0x00000003b2047221 */ /* 0x000fe40000010000 */
[----:B------:R-:W-:Y:S02]  /*ac70*/  FADD.FTZ R3, R164, R2 ;  /* 0x00000002a4037221 */ /* 0x000fe40000010000 */
[----:B------:R-:W-:Y:S01]  /*ac80*/  FADD.FTZ R2, R101, R0 ;  /* 0x0000000065027221 */ /* 0x000fe20000010000 */
[----:B------:R-:W-:Y:S04]  /*ac90*/  HMMA.16816.F32.BF16 R152, R152, R74, R64 ;  /* 0x0000004a9898723c */ /* 0x000fe80000041840 */
[----:B------:R-:W-:Y:S01]  /*aca0*/  FADD.FTZ R0, R83, R5 ;  /* 0x0000000553007221 */ /* 0x000fe20000010000 */
[----:B------:R-:W-:Y:S01]  /*acb0*/  MOV R101, R99 ;  /* 0x0000006300657202 */ /* 0x000fe20000000f00 */
        /* <DEDUP_REMOVED lines=9> */
[----:B------:R-:W-:-:S05]  /*ad50*/  @P0 BRA `(.L_x_3380) ;  /* 0xffffc15000000947 */ /* 0x000fca000383ffff */
.L_x_3369:
[----:B------:R-:W-:-:S13]  /*ad60*/  ISETP.GE.AND P0, PT, R205, R249, PT ;  /* 0x000000f9cd00720c */ /* 0x000fda0003f06270 */
[----:B------:R-:W-:Y:S05]  /*ad70*/  @!P0 BRA `(.L_x_3381) ;  /* 0x0000328000008947 */ /* 0x000fea0003800000 */
[----:B------:R-:W-:Y:S01]  /*ad80*/  IMAD.MOV.U32 R101, RZ, RZ, R99 ;  /* 0x000000ffff657224 */ /* 0x000fe200078e0063 */
[----:B------:R-:W-:Y:S01]  /*ad90*/  MOV R103, R68 ;  /* 0x0000004400677202 */ /* 0x000fe20000000f00 */
[----:B------:R-:W-:Y:S01]  /*ada0*/  IMAD.MOV.U32 R97, RZ, RZ, R100 ;  /* 0x000000ffff617224 */ /* 0x000fe200078e0064 */
[----:B------:R-:W-:Y:S02]  /*adb0*/  MOV R102, R98 ;  /* 0x0000006200667202 */ /* 0x000fe40000000f00 */
.L_x_3388:
[----:B------:R-:W2:Y:S01]  /*adc0*/  LDL.64 R6, [R1+0x10] ;  /* 0x0000100001067983 */ /* 0x000ea20000100a00 */
[----:B------:R-:W-:Y:S04]  /*add0*/  DEPBAR.LE SB0, 0x0 ;  /* 0x000080000000791a */ /* 0x000fe80000000000 */
[----:B------:R-:W3:Y:S01]  /*ade0*/  LDL R5, [R1+0x1c] ;  /* 0x00001c0001057983 */ /* 0x000ee20000100800 */
[----:B------:R-:W-:Y:S01]  /*adf0*/  WARPSYNC 0xffffffff ;  /* 0xffffffff00007948 */ /* 0x000fe20003800000 */
[----:B------:R-:W-:Y:S01]  /*ae00*/  SHF.R.S32.HI R0, RZ, 0x1f, R211 ;  /* 0x0000001fff007819 */ /* 0x000fe200000114d3 */
[C---:B------:R-:W-:Y:S01]  /*ae10*/  IMAD.WIDE.U32 R2, R211.reuse, c[0x0][0x208], RZ ;  /* 0x00008200d3027a25 */ /* 0x040fe200078e00ff */
        /* <DEDUP_REMOVED lines=31> */
.L_x_3485:
        /* <DEDUP_REMOVED lines=8> */
[----:B------:R-:W5:Y:S07]  /*b090*/  SHFL.IDX PT, R52, R0, 0x2, 0x181f ;  /* 0x00581f0000347f89 */ /* 0x000f6e00000e0000 */
[C---:B------:R-:W-:Y:S01]  /*b0a0*/  HMMA.16816.F32.BF16 R16, R80.reuse, R18, RZ ;  /* 0x000000125010723c */ /* 0x040fe200000418ff */
[----:B------:R-:W-:Y:S07]  /*b0b0*/  SHFL.IDX PT, R53, R0, 0x3, 0x181f ;  /* 0x00781f0000357f89 */ /* 0x000fee00000e0000 */
[-C--:B------:R-:W-:Y:S01]  /*b0c0*/  HMMA.16816.F32.BF16 R20, R80, R32.reuse, RZ ;  /* 0x000000205014723c */ /* 0x080fe200000418ff */
[----:B------:R1:W-:Y:S07]  /*b0d0*/  SHFL.IDX PT, R54, R0, 0x4, 0x181f ;  /* 0x00981f0000367f89 */ /* 0x0003ee00000e0000 */
[C---:B------:R-:W-:Y:S01]  /*b0e0*/  HMMA.16816.F32.BF16 R24, R76.reuse, R32, RZ ;  /* 0x000000204c18723c */ /* 0x040fe200000418ff */
[----:B------:R-:W2:Y:S07]  /*b0f0*/  SHFL.IDX PT, R55, R56, 0x1, 0x181f ;  /* 0x00381f0038377f89 */ /* 0x000eae00000e0000 */
[-C--:B------:R-:W-:Y:S01]  /*b100*/  HMMA.16816.F32.BF16 R28, R76, R34.reuse, RZ ;  /* 0x000000224c1c723c */ /* 0x080fe200000418ff */
[----:B------:R-:W2:Y:S07]  /*b110*/  SHFL.IDX PT, R61, R56, 0x2, 0x181f ;  /* 0x00581f00383d7f89 */ /* 0x000eae00000e0000 */
[C---:B------:R-:W-:Y:S01]  /*b120*/  HMMA.16816.F32.BF16 R32, R80.reuse, R34, RZ ;  /* 0x000000225020723c */ /* 0x040fe200000418ff */
[----:B------:R-:W2:Y:S03]  /*b130*/  SHFL.IDX PT, R69, R56, 0x3, 0x181f ;  /* 0x00781f0038457f89 */ /* 0x000ea600000e0000 */
[----:B-1----:R-:W-:Y:S04]  /*b140*/  IADD3 R0, -R100, 0x10, RZ ;  /* 0x0000001064007810 */ /* 0x002fe80007ffe1ff */
[-C--:B------:R-:W-:Y:S01]  /*b150*/  HMMA.16816.F32.BF16 R36, R80, R48.reuse, RZ ;  /* 0x000000305024723c */ /* 0x080fe200000418ff */
[----:B------:R-:W-:Y:S07]  /*b160*/  LOP3.LUT R0, R0, 0xf, RZ, 0xc0, !PT ;  /* 0x0000000f00007812 */ /* 0x000fee00078ec0ff */
[C---:B------:R-:W-:Y:S08]  /*b170*/  HMMA.16816.F32.BF16 R40, R76.reuse, R48, RZ ;  /* 0x000000304c28723c */ /* 0x040ff000000418ff */
[-C--:B------:R-:W-:Y:S01]  /*b180*/  HMMA.16816.F32.BF16 R44, R76, R50.reuse, RZ ;  /* 0x000000324c2c723c */ /* 0x080fe200000418ff */
[-C--:B---3--:R-:W-:Y:S03]  /*b190*/  IADD3 R2, P2, R2, R58.reuse, RZ ;  /* 0x0000003a02027210 */ /* 0x088fe60007f5e0ff */
[-C--:B----4-:R-:W-:Y:S02]  /*b1a0*/  IADD3 R62, P1, R3, R58.reuse, RZ ;  /* 0x0000003a033e7210 */ /* 0x090fe40007f3e0ff */
[--C-:B--2---:R-:W-:Y:S01]  /*b1b0*/  IMAD.X R3, R57, 0x1, R68.reuse, P2 ;  /* 0x0000000139037824 */ /* 0x104fe200010e0644 */
[----:B-----5:R-:W-:Y:S01]  /*b1c0*/  IADD3 R60, P6, R52, R58, RZ ;  /* 0x0000003a343c7210 */ /* 0x020fe20007fde0ff */
[C---:B------:R-:W-:Y:S03]  /*b1d0*/  HMMA.16816.F32.BF16 R48, R80.reuse, R50, RZ ;  /* 0x000000325030723c */ /* 0x040fe600000418ff */
[----:B------:R1:W-:Y:S01]  /*b1e0*/  LDGSTS.E.BYPASS.LTC128B.128 [R209+0x100], [R2.64], !P0 ;  /* 0x0010000002d17fae */ /* 0x0003e2000c101d46 */
[----:B------:R-:W-:Y:S01]  /*b1f0*/  IMAD.X R63, R55, 0x1, R68, P1 ;  /* 0x00000001373f7824 */ /* 0x000fe200008e0644 */
[----:B------:R-:W-:Y:S01]  /*b200*/  IADD3 R72, P2, P1, R0, R54, R58 ;  /* 0x0000003600487210 */ /* 0x000fe2000795e03a */
[--C-:B------:R-:W-:Y:S01]  /*b210*/  IMAD.X R61, R61, 0x1, R68.reuse, P6 ;  /* 0x000000013d3d7824 */ /* 0x100fe200030e0644 */
[----:B------:R-:W-:Y:S02]  /*b220*/  IADD3 R70, P5, R53, R58, RZ ;  /* 0x0000003a35467210 */ /* 0x000fe40007fbe0ff */
[-C--:B------:R-:W-:Y:S02]  /*b230*/  HMMA.16816.F32.BF16 R52, R80, R64.reuse, RZ ;  /* 0x000000405034723c */ /* 0x080fe400000418ff */
[----:B------:R2:W-:Y:S01]  /*b240*/  LDGSTS.E.BYPASS.LTC128B.128 [R209+0x900], [R62.64], !P0 ;  /* 0x009000003ed17fae */ /* 0x0005e2000c101d46 */
[--C-:B------:R-:W-:Y:S01]  /*b250*/  IMAD.X R71, R69, 0x1, R68.reuse, P5 ;  /* 0x0000000145477824 */ /* 0x100fe200028e0644 */
[----:B------:R-:W-:Y:S06]  /*b260*/  ISETP.NE.U32.AND P5, PT, R100, RZ, PT ;  /* 0x000000ff6400720c */ /* 0x000fec0003fa5070 */
        /* <DEDUP_REMOVED lines=94> */
[----:B------:R-:W-:Y:S02]  /*b850*/  IMAD.MOV.U32 R210, RZ, RZ, RZ ;  /* 0x000000ffffd27224 */ /* 0x000fe400078e00ff */
        /* <DEDUP_REMOVED lines=22> */
[----:B----4-:R-:W-:Y:S02]  /*b9c0*/  IADD3 R2, P1, R206, R2, RZ ;  /* 0x00000002ce027210 */ /* 0x010fe40007f3e0ff */
[----:B------:R-:W-:Y:S01]  /*b9d0*/  SHF.R.S32.HI R206, RZ, 0x1f, R204 ;  /* 0x0000001fffce7819 */ /* 0x000fe200000114cc */
[----:B------:R-:W-:Y:S01]  /*b9e0*/  IMAD R96, R210, c[0x0][0x1f4], R0 ;  /* 0x00007d00d2607a24 */ /* 0x000fe200078e0200 */
[----:B------:R-:W-:Y:S02]  /*b9f0*/  LEA R0, P0, R2, c[0x0][0x1c8], 0x1 ;  /* 0x0000720002007a11 */ /* 0x000fe400078008ff */
[----:B------:R-:W-:Y:S02]  /*ba00*/  SHF.L.U64.HI R98, R204, 0x1, R206 ;  /* 0x00000001cc627819 */ /* 0x000fe400000102ce */
[----:B------:R-:W-:Y:S04]  /*ba10*/  IADD3.X R3, R252, R3, R96, P1, !PT ;  /* 0x00000003fc037210 */ /* 0x000fe80000ffe460 */
[----:B------:R-:W-:Y:S01]  /*ba20*/  LEA.HI.X R96, R2, c[0x0][0x1cc], R3, 0x1, P0 ;  /* 0x0000730002607a11 */ /* 0x000fe200000f0c03 */
[----:B------:R-:W-:-:S05]  /*ba30*/  BRA.DIV ~URZ, `(.L_x_3385) ;  /* 0x0000ac627f007947 */ /* 0x000fca000b800000 */
[----:B------:R1:W2:Y:S02]  /*ba40*/  SHFL.IDX PT, R157, R96, RZ, 0x181f ;  /* 0x00181fff609d7589 */ /* 0x0002a400000e0000 */
.L_x_3486:
        /* <DEDUP_REMOVED lines=25> */
.L_x_3487:
        /* <DEDUP_REMOVED lines=9> */
.L_x_3384:
[----:B------:R-:W-:Y:S05]  /*bc70*/  BSYNC B0 ;  /* 0x0000000000007941 */ /* 0x000fea0003800000 */
.L_x_3383:
        /* <DEDUP_REMOVED lines=96> */
[----:B---3--:R-:W-:Y:S03]  /*c280*/  FMNMX.FTZ R98, R98, R158, !PT ;  /* 0x0000009e62627209 */ /* 0x008fe60007810000 */
.L_x_3488:
[----:B------:R-:W-:Y:S01]  /*c290*/  FADD.FTZ R2, -R100, R97 ;  /* 0x0000006164027221 */ /* 0x000fe20000010100 */
[----:B------:R-:W-:Y:S01]  /*c2a0*/  WARPSYNC 0xffffffff ;  /* 0xffffffff00007948 */ /* 0x000fe20003800000 */
[----:B------:R-:W-:Y:S01]  /*c2b0*/  FMUL.FTZ R165, R98, c[0x0][0x2d0] ;  /* 0x0000b40062a57a20 */ /* 0x000fe20000410000 */
[----:B----4-:R-:W-:Y:S01]  /*c2c0*/  FMNMX.FTZ R96, R0, R96, !PT ;  /* 0x0000006000607209 */ /* 0x010fe20007810000 */
[----:B------:R-:W-:Y:S01]  /*c2d0*/  FMUL.FTZ R2, R2, c[0x0][0x2d0] ;  /* 0x0000b40002027a20 */ /* 0x000fe20000410000 */
[----:B------:R-:W-:Y:S01]  /*c2e0*/  ISETP.GT.AND P0, PT, R205, R249, PT ;  /* 0x000000f9cd00720c */ /* 0x000fe20003f04270 */
[--C-:B------:R-:W-:Y:S02]  /*c2f0*/  FFMA.FTZ R0, R13, c[0x0][0x2d0], -R165.reuse ;  /* 0x0000b4000d007a23 */ /* 0x100fe400000108a5 */
[----:B------:R1:W2:Y:S01]  /*c300*/  MUFU.EX2 R97, R2 ;  /* 0x0000000200617308 */ /* 0x0002a20000000800 */
[----:B------:R-:W-:Y:S02]  /*c310*/  FMUL.FTZ R164, R96, c[0x0][0x2d0] ;  /* 0x0000b40060a47a20 */ /* 0x000fe40000410000 */
[--C-:B------:R-:W-:Y:S02]  /*c320*/  FFMA.FTZ R41, R41, c[0x0][0x2d0], -R165.reuse ;  /* 0x0000b40029297a23 */ /* 0x100fe400000108a5 */
[--C-:B------:R-:W-:Y:S02]  /*c330*/  FFMA.FTZ R24, R24, c[0x0][0x2d0], -R165.reuse ;  /* 0x0000b40018187a23 */ /* 0x100fe400000108a5 */
[----:B------:R-:W-:Y:S02]  /*c340*/  FFMA.FTZ R25, R25, c[0x0][0x2d0], -R165 ;  /* 0x0000b40019197a23 */ /* 0x000fe400000108a5 */
[--C-:B------:R-:W-:Y:S01]  /*c350*/  FFMA.FTZ R26, R26, c[0x0][0x2d0], -R164.reuse ;  /* 0x0000b4001a1a7a23 */ /* 0x100fe200000108a4 */
[----:B------:R3:W-:Y:S01]  /*c360*/  MUFU.EX2 R229, R0 ;  /* 0x0000000000e57308 */ /* 0x0007e20000000800 */
[----:B------:R-:W-:Y:S02]  /*c370*/  FFMA.FTZ R27, R27, c[0x0][0x2d0], -R164 ;  /* 0x0000b4001b1b7a23 */ /* 0x000fe400000108a4 */
[----:B-1----:R-:W-:Y:S02]  /*c380*/  FADD.FTZ R2, -R99, R101 ;  /* 0x0000006563027221 */ /* 0x002fe40000010100 */
[----:B------:R-:W-:Y:S02]  /*c390*/  FMUL.FTZ R101, R100, c[0x0][0x2d0] ;  /* 0x0000b40064657a20 */ /* 0x000fe40000410000 */
[----:B------:R-:W-:Y:S02]  /*c3a0*/  FMUL.FTZ R2, R2, c[0x0][0x2d0] ;  /* 0x0000b40002027a20 */ /* 0x000fe40000410000 */
[--C-:B------:R-:W-:Y:S02]  /*c3b0*/  FFMA.FTZ R156, R5, c[0x0][0x2d0], -R101.reuse ;  /* 0x0000b400059c7a23 */ /* 0x100fe40000010865 */
[----:B------:R1:W-:Y:S01]  /*c3c0*/  MUFU.EX2 R3, R2 ;  /* 0x0000000200037308 */ /* 0x0003e20000000800 */
[--C-:B------:R-:W-:Y:S02]  /*c3d0*/  FFMA.FTZ R5, R16, c[0x0][0x2d0], -R101.reuse ;  /* 0x0000b40010057a23 */ /* 0x100fe40000010865 */
[--C-:B------:R-:W-:Y:S02]  /*c3e0*/  FFMA.FTZ R185, R52, c[0x0][0x2d0], -R101.reuse ;  /* 0x0000b40034b97a23 */ /* 0x100fe40000010865 */
[--C-:B------:R-:W-:Y:S02]  /*c3f0*/  FFMA.FTZ R184, R53, c[0x0][0x2d0], -R101.reuse ;  /* 0x0000b40035b87a23 */ /* 0x100fe40000010865 */
[----:B------:R-:W-:Y:S02]  /*c400*/  FFMA.FTZ R173, R49, c[0x0][0x2d0], -R101 ;  /* 0x0000b40031ad7a23 */ /* 0x000fe40000010865 */
[----:B---3--:R-:W-:Y:S01]  /*c410*/  FADD.FTZ R0, -R96, R103 ;  /* 0x0000006760007221 */ /* 0x008fe20000010100 */
[----:B------:R3:W-:Y:S01]  /*c420*/  MUFU.EX2 R223, R5 ;  /* 0x0000000500df7308 */ /* 0x0007e20000000800 */
[--C-:B------:R-:W-:Y:S02]  /*c430*/  FFMA.FTZ R103, R20, c[0x0][0x2d0], -R101.reuse ;  /* 0x0000b40014677a23 */ /* 0x100fe40000010865 */
[----:B------:R-:W-:Y:S02]  /*c440*/  FMUL.FTZ R0, R0, c[0x0][0x2d0] ;  /* 0x0000b40000007a20 */ /* 0x000fe40000410000 */
[--C-:B------:R-:W-:Y:S02]  /*c450*/  FFMA.FTZ R183, R64, c[0x0][0x2d0], -R101.reuse ;  /* 0x0000b40040b77a23 */ /* 0x100fe40000010865 */
[--C-:B------:R-:W-:Y:S02]  /*c460*/  FFMA.FTZ R182, R65, c[0x0][0x2d0], -R101.reuse ;  /* 0x0000b40041b67a23 */ /* 0x100fe40000010865 */
[--C-:B------:R-:W-:Y:S01]  /*c470*/  FFMA.FTZ R208, R80, c[0x0][0x2d0], -R101.reuse ;  /* 0x0000b40050d07a23 */ /* 0x100fe20000010865 */
[----:B------:R4:W-:Y:S01]  /*c480*/  MUFU.EX2 R224, R156 ;  /* 0x0000009c00e07308 */ /* 0x0009e20000000800 */
[--C-:B------:R-:W-:Y:S02]  /*c490*/  FFMA.FTZ R166, R32, c[0x0][0x2d0], -R101.reuse ;  /* 0x0000b40020a67a23 */ /* 0x100fe40000010865 */
[--C-:B------:R-:W-:Y:S02]  /*c4a0*/  FFMA.FTZ R168, R33, c[0x0][0x2d0], -R101.reuse ;  /* 0x0000b40021a87a23 */ /* 0x100fe40000010865 */
[--C-:B-1----:R-:W-:Y:S02]  /*c4b0*/  FFMA.FTZ R2, R4, c[0x0][0x2d0], -R101.reuse ;  /* 0x0000b40004027a23 */ /* 0x102fe40000010865 */
[----:B------:R-:W-:Y:S02]  /*c4c0*/  FMUL.FTZ R4, R99, c[0x0][0x2d0] ;  /* 0x0000b40063047a20 */ /* 0x000fe40000410000 */
[----:B------:R-:W-:Y:S01]  /*c4d0*/  FFMA.FTZ R176, R36, c[0x0][0x2d0], -R101 ;  /* 0x0000b40024b07a23 */ /* 0x000fe20000010865 */
[----:B------:R1:W5:Y:S01]  /*c4e0*/  MUFU.EX2 R216, R2 ;  /* 0x0000000200d87308 */ /* 0x0003620000000800 */
[--C-:B------:R-:W-:Y:S02]  /*c4f0*/  FFMA.FTZ R180, R54, c[0x0][0x2d0], -R4.reuse ;  /* 0x0000b40036b47a23 */ /* 0x100fe40000010804 */
[--C-:B------:R-:W-:Y:S02]  /*c500*/  FFMA.FTZ R179, R55, c[0x0][0x2d0], -R4.reuse ;  /* 0x0000b40037b37a23 */ /* 0x100fe40000010804 */
[--C-:B---3--:R-:W-:Y:S01]  /*c510*/  FFMA.FTZ R5, R8, c[0x0][0x2d0], -R165.reuse ;  /* 0x0000b40008057a23 */ /* 0x108fe200000108a5 */
[----:B------:R-:W-:Y:S01]  /*c520*/  LDSM.16.MT88.4 R52, [R193] ;  /* 0x00000000c134783b */ /* 0x000fe20000004200 */
[--C-:B------:R-:W-:Y:S02]  /*c530*/  FFMA.FTZ R65, R22, c[0x0][0x2d0], -R4.reuse ;  /* 0x0000b40016417a23 */ /* 0x100fe40000010804 */
[--C-:B------:R-:W-:Y:S01]  /*c540*/  FFMA.FTZ R80, R34, c[0x0][0x2d0], -R4.reuse ;  /* 0x0000b40022507a23 */ /* 0x100fe20000010804 */
[----:B------:R3:W-:Y:S01]  /*c550*/  MUFU.EX2 R214, R5 ;  /* 0x0000000500d67308 */ /* 0x0007e20000000800 */
[--C-:B------:R-:W-:Y:S02]  /*c560*/  FFMA.FTZ R6, R6, c[0x0][0x2d0], -R4.reuse ;  /* 0x0000b40006067a23 */ /* 0x100fe40000010804 */
[--C-:B------:R-:W-:Y:S01]  /*c570*/  FFMA.FTZ R167, R35, c[0x0][0x2d0], -R4.reuse ;  /* 0x0000b40023a77a23 */ /* 0x100fe20000010804 */
[----:B----4-:R-:W4:Y:S01]  /*c580*/  LDSM.16.MT88.4 R156, [R189] ;  /* 0x00000000bd9c783b */ /* 0x010f220000004200 */
[--C-:B------:R-:W-:Y:S02]  /*c590*/  FFMA.FTZ R169, R39, c[0x0][0x2d0], -R4.reuse ;  /* 0x0000b40027a97a23 */ /* 0x100fe40000010804 */
[--C-:B------:R-:W-:Y:S02]  /*c5a0*/  FFMA.FTZ R171, R50, c[0x0][0x2d0], -R4.reuse ;  /* 0x0000b40032ab7a23 */ /* 0x100fe40000010804 */
[--C-:B------:R-:W-:Y:S01]  /*c5b0*/  FFMA.FTZ R172, R51, c[0x0][0x2d0], -R4.reuse ;  /* 0x0000b40033ac7a23 */ /* 0x100fe20000010804 */
[----:B------:R2:W-:Y:S01]  /*c5c0*/  MUFU.EX2 R215, R6 ;  /* 0x0000000600d77308 */ /* 0x0005e20000000800 */
[--C-:B------:R-:W-:Y:S02]  /*c5d0*/  FFMA.FTZ R207, R82, c[0x0][0x2d0], -R4.reuse ;  /* 0x0000b40052cf7a23 */ /* 0x100fe40000010804 */
[--C-:B------:R-:W-:Y:S02]  /*c5e0*/  FFMA.FTZ R212, R83, c[0x0][0x2d0], -R4.reuse ;  /* 0x0000b40053d47a23 */ /* 0x100fe40000010804 */
[--C-:B-1----:R-:W-:Y:S02]  /*c5f0*/  FFMA.FTZ R2, R7, c[0x0][0x2d0], -R4.reuse ;  /* 0x0000b40007027a23 */ /* 0x102fe40000010804 */
[--C-:B------:R-:W-:Y:S02]  /*c600*/  FFMA.FTZ R64, R23, c[0x0][0x2d0], -R4.reuse ;  /* 0x0000b40017407a23 */ /* 0x100fe40000010804 */
[--C-:B------:R-:W-:Y:S01]  /*c610*/  FFMA.FTZ R178, R66, c[0x0][0x2d0], -R4.reuse ;  /* 0x0000b40042b27a23 */ /* 0x100fe20000010804 */
[----:B------:R1:W1:Y:S01]  /*c620*/  MUFU.EX2 R221, R2 ;  /* 0x0000000200dd7308 */ /* 0x0002620000000800 */
[--C-:B------:R-:W-:Y:S02]  /*c630*/  FFMA.FTZ R177, R67, c[0x0][0x2d0], -R4.reuse ;  /* 0x0000b40043b17a23 */ /* 0x100fe40000010804 */
[--C-:B------:R-:W-:Y:S02]  /*c640*/  FFMA.FTZ R187, R70, c[0x0][0x2d0], -R4.reuse ;  /* 0x0000b40046bb7a23 */ /* 0x100fe40000010804 */
[----:B---3--:R-:W-:Y:S02]  /*c650*/  FFMA.FTZ R5, R9, c[0x0][0x2d0], -R165 ;  /* 0x0000b40009057a23 */ /* 0x008fe400000108a5 */
[----:B------:R-:W-:Y:S02]  /*c660*/  FFMA.FTZ R206, R71, c[0x0][0x2d0], -R4 ;  /* 0x0000b40047ce7a23 */ /* 0x000fe40000010804 */
[--C-:B------:R-:W-:Y:S01]  /*c670*/  FFMA.FTZ R175, R37, c[0x0][0x2d0], -R101.reuse ;  /* 0x0000b40025af7a23 */ /* 0x100fe20000010865 */
[----:B------:R3:W-:Y:S01]  /*c680*/  MUFU.EX2 R219, R5 ;  /* 0x0000000500db7308 */ /* 0x0007e20000000800 */
[--C-:B------:R-:W-:Y:S02]  /*c690*/  FFMA.FTZ R174, R48, c[0x0][0x2d0], -R101.reuse ;  /* 0x0000b40030ae7a23 */ /* 0x100fe40000010865 */
[--C-:B------:R-:W-:Y:S02]  /*c6a0*/  FFMA.FTZ R181, R68, c[0x0][0x2d0], -R101.reuse ;  /* 0x0000b40044b57a23 */ /* 0x100fe40000010865 */
[----:B--2---:R-:W-:Y:S02]  /*c6b0*/  FFMA.FTZ R6, R10, c[0x0][0x2d0], -R164 ;  /* 0x0000b4000a067a23 */ /* 0x004fe400000108a4 */
[--C-:B------:R-:W-:Y:S02]  /*c6c0*/  FFMA.FTZ R186, R69, c[0x0][0x2d0], -R101.reuse ;  /* 0x0000b40045ba7a23 */ /* 0x100fe40000010865 */
[--C-:B------:R-:W-:Y:S01]  /*c6d0*/  FFMA.FTZ R170, R38, c[0x0][0x2d0], -R4.reuse ;  /* 0x0000b40026aa7a23 */ /* 0x100fe20000010804 */
[----:B------:R-:W-:Y:S01]  /*c6e0*/  MUFU.EX2 R213, R6 ;  /* 0x0000000600d57308 */ /* 0x000fe20000000800 */
[----:B-1----:R-:W-:Y:S09]  /*c6f0*/  FFMA.FTZ R2, R17, c[0x0][0x2d0], -R101 ;  /* 0x0000b40011027a23 */ /* 0x002ff20000010865 */
[----:B------:R1:W2:Y:S01]  /*c700*/  MUFU.EX2 R236, R2 ;  /* 0x0000000200ec7308 */ /* 0x0002a20000000800 */
[----:B---3--:R-:W-:Y:S09]  /*c710*/  FFMA.FTZ R5, R12, c[0x0][0x2d0], -R165 ;  /* 0x0000b4000c057a23 */ /* 0x008ff200000108a5 */
[----:B------:R3:W-:Y:S10]  /*c720*/  MUFU.EX2 R222, R5 ;  /* 0x0000000500de7308 */ /* 0x0007f40000000800 */
[----:B------:R-:W-:Y:S01]  /*c730*/  MUFU.EX2 R0, R0 ;  /* 0x0000000000007308 */ /* 0x000fe20000000800 */
[----:B-1----:R-:W-:Y:S09]  /*c740*/  FFMA.FTZ R2, R18, c[0x0][0x2d0], -R4 ;  /* 0x0000b40012027a23 */ /* 0x002ff20000010804 */
[----:B------:R1:W-:Y:S01]  /*c750*/  MUFU.EX2 R220, R2 ;  /* 0x0000000200dc7308 */ /* 0x0003e20000000800 */
[----:B---3--:R-:W-:Y:S09]  /*c760*/  FFMA.FTZ R5, R11, c[0x0][0x2d0], -R164 ;  /* 0x0000b4000b057a23 */ /* 0x008ff200000108a4 */
[----:B------:R3:W-:Y:S10]  /*c770*/  MUFU.EX2 R217, R5 ;  /* 0x0000000500d97308 */ /* 0x0007f40000000800 */
[----:B------:R-:W-:Y:S01]  /*c780*/  MUFU.EX2 R227, R64 ;  /* 0x0000004000e37308 */ /* 0x000fe20000000800 */
[----:B-1----:R-:W-:Y:S09]  /*c790*/  FFMA.FTZ R2, R19, c[0x0][0x2d0], -R4 ;  /* 0x0000b40013027a23 */ /* 0x002ff20000010804 */
[----:B------:R1:W1:Y:S01]  /*c7a0*/  MUFU.EX2 R237, R2 ;  /* 0x0000000200ed7308 */ /* 0x0002620000000800 */
[----:B---3--:R-:W-:Y:S09]  /*c7b0*/  FFMA.FTZ R5, R14, c[0x0][0x2d0], -R164 ;  /* 0x0000b4000e057a23 */ /* 0x008ff200000108a4 */
[----:B------:R3:W-:Y:S10]  /*c7c0*/  MUFU.EX2 R218, R5 ;  /* 0x0000000500da7308 */ /* 0x0007f40000000800 */
[----:B------:R-:W-:Y:S01]  /*c7d0*/  MUFU.EX2 R226, R166 ;  /* 0x000000a600e27308 */ /* 0x000fe20000000800 */
[----:B-1----:R-:W-:Y:S02]  /*c7e0*/  FADD.FTZ R2, -R98, R102 ;  /* 0x0000006662027221 */ /* 0x002fe40000010100 */
[--C-:B------:R-:W-:Y:S02]  /*c7f0*/  FFMA.FTZ R102, R21, c[0x0][0x2d0], -R101.reuse ;  /* 0x0000b40015667a23 */ /* 0x100fe40000010865 */
[----:B------:R-:W-:Y:S05]  /*c800*/  FMUL.FTZ R2, R2, c[0x0][0x2d0] ;  /* 0x0000b40002027a20 */ /* 0x000fea0000410000 */
[----:B------:R1:W-:Y:S01]  /*c810*/  MUFU.EX2 R228, R102 ;  /* 0x0000006600e47308 */ /* 0x0003e20000000800 */
[----:B------:R-:W-:Y:S02]  /*c820*/  FFMA.FTZ R101, R81, c[0x0][0x2d0], -R101 ;  /* 0x0000b40051657a23 */ /* 0x000fe40000010865 */
[--C-:B---3--:R-:W-:Y:S07]  /*c830*/  FFMA.FTZ R5, R15, c[0x0][0x2d0], -R164.reuse ;  /* 0x0000b4000f057a23 */ /* 0x108fee00000108a4 */
[----:B------:R3:W-:Y:S10]  /*c840*/  MUFU.EX2 R225, R5 ;  /* 0x0000000500e17308 */ /* 0x0007f40000000800 */
[----:B------:R-:W2:Y:S01]  /*c850*/  MUFU.EX2 R2, R2 ;  /* 0x0000000200027308 */ /* 0x000ea20000000800 */
[--C-:B-1----:R-:W-:Y:S09]  /*c860*/  FFMA.FTZ R102, R44, c[0x0][0x2d0], -R165.reuse ;  /* 0x0000b4002c667a23 */ /* 0x102ff200000108a5 */
        /* <DEDUP_REMOVED lines=21> */
[C---:B------:R-:W-:Y:S01]  /*c9c0*/  FMUL.FTZ R4, R97.reuse, R104 ;  /* 0x0000006861047220 */ /* 0x040fe20000410000 */
[----:B-----5:R-:W-:Y:S01]  /*c9d0*/  F2FP.BF16.PACK_AB R104, R224, R216 ;  /* 0x000000d8e068723e */ /* 0x020fe200000010ff */
[----:B---3--:R-:W-:Y:S01]  /*c9e0*/  FMUL.FTZ R5, R97, R105 ;  /* 0x0000006961057220 */ /* 0x008fe20000410000 */
[----:B------:R-:W-:Y:S01]  /*c9f0*/  F2FP.BF16.PACK_AB R105, R221, R215 ;  /* 0x000000d7dd69723e */ /* 0x000fe200000010ff */
[C---:B------:R-:W-:Y:S01]  /*ca00*/  FMUL.FTZ R6, R3.reuse, R106 ;  /* 0x0000006a03067220 */ /* 0x040fe20000410000 */
[----:B--2---:R-:W-:Y:S01]  /*ca10*/  F2FP.BF16.PACK_AB R106, R236, R223 ;  /* 0x000000dfec6a723e */ /* 0x004fe200000010ff */
[----:B------:R-:W-:Y:S01]  /*ca20*/  FMUL.FTZ R7, R3, R107 ;  /* 0x0000006b03077220 */ /* 0x000fe20000410000 */
[----:B------:R-:W-:Y:S01]  /*ca30*/  F2FP.BF16.PACK_AB R107, R237, R220 ;  /* 0x000000dced6b723e */ /* 0x000fe200000010ff */
[C---:B------:R-:W-:Y:S01]  /*ca40*/  FMUL.FTZ R8, R2.reuse, R108 ;  /* 0x0000006c02087220 */ /* 0x040fe20000410000 */
[----:B------:R-:W-:Y:S01]  /*ca50*/  F2FP.BF16.PACK_AB R160, R219, R214 ;  /* 0x000000d6dba0723e */ /* 0x000fe200000010ff */
[----:B------:R-:W-:Y:S01]  /*ca60*/  FMUL.FTZ R9, R2, R109 ;  /* 0x0000006d02097220 */ /* 0x000fe20000410000 */
[----:B------:R-:W-:Y:S01]  /*ca70*/  F2FP.BF16.PACK_AB R162, R229, R222 ;  /* 0x000000dee5a2723e */ /* 0x000fe200000010ff */
[C---:B------:R-:W-:Y:S01]  /*ca80*/  FMUL.FTZ R10, R0.reuse, R110 ;  /* 0x0000006e000a7220 */ /* 0x040fe20000410000 */
[----:B------:R-:W-:Y:S01]  /*ca90*/  F2FP.BF16.PACK_AB R161, R217, R213 ;  /* 0x000000d5d9a1723e */ /* 0x000fe200000010ff */
[-C--:B----4-:R-:W-:Y:S05]  /*caa0*/  HMMA.16816.F32.BF16 R4, R104, R156.reuse, R4 ;  /* 0x0000009c6804723c */ /* 0x090fea0000041804 */
[----:B------:R-:W-:Y:S01]  /*cab0*/  FMUL.FTZ R11, R0, R111 ;  /* 0x0000006f000b7220 */ /* 0x000fe20000410000 */
[----:B------:R-:W-:Y:S01]  /*cac0*/  F2FP.BF16.PACK_AB R163, R225, R218 ;  /* 0x000000dae1a3723e */ /* 0x000fe200000010ff */
[----:B------:R-:W1:Y:S01]  /*cad0*/  LDSM.16.MT88.4 R108, [R190] ;  /* 0x00000000be6c783b */ /* 0x000e620000004200 */
[C---:B------:R-:W-:Y:S04]  /*cae0*/  FMUL.FTZ R12, R2.reuse, R112 ;  /* 0x00000070020c7220 */ /* 0x040fe80000410000 */
[----:B------:R-:W-:Y:S01]  /*caf0*/  FMUL.FTZ R13, R2, R113 ;  /* 0x00000071020d7220 */ /* 0x000fe20000410000 */
[C---:B------:R-:W-:Y:S01]  /*cb00*/  HMMA.16816.F32.BF16 R8, R160.reuse, R156, R8 ;  /* 0x0000009ca008723c */ /* 0x040fe20000041808 */
[----:B------:R-:W-:Y:S03]  /*cb10*/  MUFU.EX2 R156, R212 ;  /* 0x000000d4009c7308 */ /* 0x000fe60000000800 */
[C---:B------:R-:W-:Y:S02]  /*cb20*/  FMUL.FTZ R14, R0.reuse, R114 ;  /* 0x00000072000e7220 */ /* 0x040fe40000410000 */
[----:B------:R-:W-:Y:S02]  /*cb30*/  FMUL.FTZ R15, R0, R115 ;  /* 0x00000073000f7220 */ /* 0x000fe40000410000 */
[----:B------:R-:W-:Y:S01]  /*cb40*/  LDSM.16.MT88.4 R112, [R189+0x800] ;  /* 0x00080000bd70783b */ /* 0x000fe20000004200 */
[C---:B------:R-:W-:Y:S03]  /*cb50*/  FMUL.FTZ R50, R3.reuse, R134 ;  /* 0x0000008603327220 */ /* 0x040fe60000410000 */
[----:B------:R-:W-:Y:S01]  /*cb60*/  FMUL.FTZ R51, R3, R135 ;  /* 0x0000008703337220 */ /* 0x000fe20000410000 */
[-C--:B------:R-:W-:Y:S03]  /*cb70*/  HMMA.16816.F32.BF16 R12, R160, R158.reuse, R12 ;  /* 0x0000009ea00c723c */ /* 0x080fe6000004180c */
[C---:B------:R-:W-:Y:S02]  /*cb80*/  FMUL.FTZ R16, R97.reuse, R116 ;  /* 0x0000007461107220 */ /* 0x040fe40000410000 */
[----:B------:R-:W-:Y:S02]  /*cb90*/  FMUL.FTZ R17, R97, R117 ;  /* 0x0000007561117220 */ /* 0x000fe40000410000 */
[C---:B------:R-:W-:Y:S02]  /*cba0*/  FMUL.FTZ R18, R3.reuse, R118 ;  /* 0x0000007603127220 */ /* 0x040fe40000410000 */
[----:B------:R-:W-:Y:S03]  /*cbb0*/  FMUL.FTZ R19, R3, R119 ;  /* 0x0000007703137220 */ /* 0x000fe60000410000 */
[----:B------:R-:W-:Y:S02]  /*cbc0*/  FMUL.FTZ R81, R97, R149 ;  /* 0x0000009561517220 */ /* 0x000fe40000410000 */
[----:B------:R-:W-:Y:S02]  /*cbd0*/  FMUL.FTZ R82, R3, R150 ;  /* 0x0000009603527220 */ /* 0x000fe40000410000 */
[C---:B------:R-:W-:Y:S01]  /*cbe0*/  HMMA.16816.F32.BF16 R16, R104.reuse, R158, R16 ;  /* 0x0000009e6810723c */ /* 0x040fe20000041810 */
[----:B------:R-:W-:Y:S03]  /*cbf0*/  MUFU.EX2 R159, R207 ;  /* 0x000000cf009f7308 */ /* 0x000fe60000000800 */
[C---:B------:R-:W-:Y:S02]  /*cc00*/  FMUL.FTZ R20, R97.reuse, R120 ;  /* 0x0000007861147220 */ /* 0x040fe40000410000 */
[----:B------:R-:W-:Y:S02]  /*cc10*/  FMUL.FTZ R21, R97, R121 ;  /* 0x0000007961157220 */ /* 0x000fe40000410000 */
[C---:B------:R-:W-:Y:S04]  /*cc20*/  FMUL.FTZ R22, R3.reuse, R122 ;  /* 0x0000007a03167220 */ /* 0x040fe80000410000 */
[C---:B------:R-:W-:Y:S02]  /*cc30*/  FMUL.FTZ R23, R3.reuse, R123 ;  /* 0x0000007b03177220 */ /* 0x040fe40000410000 */
[----:B------:R-:W-:Y:S02]  /*cc40*/  FMUL.FTZ R83, R3, R151 ;  /* 0x0000009703537220 */ /* 0x000fe40000410000 */
[--C-:B------:R-:W-:Y:S02]  /*cc50*/  FFMA.FTZ R117, R56, c[0x0][0x2d0], -R165.reuse ;  /* 0x0000b40038757a23 */ /* 0x100fe400000108a5 */
[--C-:B------:R-:W-:Y:S01]  /*cc60*/  FFMA.FTZ R116, R57, c[0x0][0x2d0], -R165.reuse ;  /* 0x0000b40039747a23 */ /* 0x100fe200000108a5 */
[-C--:B------:R-:W-:Y:S01]  /*cc70*/  HMMA.16816.F32.BF16 R20, R104, R52.reuse, R20 ;  /* 0x000000346814723c */ /* 0x080fe20000041814 */
[----:B------:R-:W-:Y:S02]  /*cc80*/  MUFU.EX2 R169, R117 ;  /* 0x0000007500a97308 */ /* 0x000fe40000000800 */
[----:B------:R-:W-:Y:S02]  /*cc90*/  FMUL.FTZ R35, R0, R127 ;  /* 0x0000007f00237220 */ /* 0x000fe40000410000 */
[C---:B------:R-:W-:Y:S02]  /*cca0*/  FMUL.FTZ R32, R2.reuse, R124 ;  /* 0x0000007c02207220 */ /* 0x040fe40000410000 */
[----:B------:R-:W-:Y:S02]  /*ccb0*/  FMUL.FTZ R33, R2, R125 ;  /* 0x0000007d02217220 */ /* 0x000fe40000410000 */
[----:B------:R-:W-:Y:S02]  /*ccc0*/  FMUL.FTZ R34, R0, R126 ;  /* 0x0000007e00227220 */ /* 0x000fe40000410000 */
[----:B------:R-:W-:Y:S01]  /*ccd0*/  MUFU.EX2 R173, R116 ;  /* 0x0000007400ad7308 */ /* 0x000fe20000000800 */
[--C-:B------:R-:W-:Y:S02]  /*cce0*/  FFMA.FTZ R118, R46, c[0x0][0x2d0], -R164.reuse ;  /* 0x0000b4002e767a23 */ /* 0x100fe400000108a4 */
[--C-:B------:R-:W-:Y:S02]  /*ccf0*/  FFMA.FTZ R119, R47, c[0x0][0x2d0], -R164.reuse ;  /* 0x0000b4002f777a23 */ /* 0x100fe400000108a4 */
[C---:B------:R-:W-:Y:S04]  /*cd00*/  HMMA.16816.F32.BF16 R32, R160.reuse, R52, R32 ;  /* 0x00000034a020723c */ /* 0x040fe80000041820 */
[C---:B------:R-:W-:Y:S02]  /*cd10*/  FMUL.FTZ R36, R2.reuse, R128 ;  /* 0x0000008002247220 */ /* 0x040fe40000410000 */
[----:B------:R-:W-:Y:S02]  /*cd20*/  FMUL.FTZ R37, R2, R129 ;  /* 0x0000008102257220 */ /* 0x000fe40000410000 */
[C---:B------:R-:W-:Y:S02]  /*cd30*/  FMUL.FTZ R38, R0.reuse, R130 ;  /* 0x0000008200267220 */ /* 0x040fe40000410000 */
[----:B------:R-:W-:Y:S02]  /*cd40*/  MUFU.EX2 R130, R26 ;  /* 0x0000001a00827308 */ /* 0x000fe40000000800 */
[----:B------:R-:W-:Y:S02]  /*cd50*/  FMUL.FTZ R39, R0, R131 ;  /* 0x0000008300277220 */ /* 0x000fe40000410000 */
[----:B------:R-:W-:Y:S02]  /*cd60*/  FMUL.FTZ R49, R97, R133 ;  /* 0x0000008561317220 */ /* 0x000fe40000410000 */
[--C-:B------:R-:W-:Y:S02]  /*cd70*/  FFMA.FTZ R120, R58, c[0x0][0x2d0], -R164.reuse ;  /* 0x0000b4003a787a23 */ /* 0x100fe400000108a4 */
[--C-:B------:R-:W-:Y:S01]  /*cd80*/  FFMA.FTZ R121, R59, c[0x0][0x2d0], -R164.reuse ;  /* 0x0000b4003b797a23 */ /* 0x100fe200000108a4 */
[-C--:B------:R-:W-:Y:S01]  /*cd90*/  HMMA.16816.F32.BF16 R36, R160, R54.reuse, R36 ;  /* 0x00000036a024723c */ /* 0x080fe20000041824 */
[----:B------:R2:W-:Y:S01]  /*cda0*/  MUFU.EX2 R133, R65 ;  /* 0x0000004100857308 */ /* 0x0005e20000000800 */
[----:B------:R-:W-:Y:S01]  /*cdb0*/  LDSM.16.MT88.4 R56, [R190+0x800] ;  /* 0x00080000be38783b */ /* 0x000fe20000004200 */
[----:B------:R-:W-:Y:S02]  /*cdc0*/  FMUL.FTZ R48, R97, R132 ;  /* 0x0000008461307220 */ /* 0x000fe40000410000 */
[--C-:B------:R-:W-:Y:S02]  /*cdd0*/  FFMA.FTZ R122, R62, c[0x0][0x2d0], -R164.reuse ;  /* 0x0000b4003e7a7a23 */ /* 0x100fe400000108a4 */
[--C-:B------:R-:W-:Y:S02]  /*cde0*/  FFMA.FTZ R123, R63, c[0x0][0x2d0], -R164.reuse ;  /* 0x0000b4003f7b7a23 */ /* 0x100fe400000108a4 */
[--C-:B------:R-:W-:Y:S01]  /*cdf0*/  FFMA.FTZ R127, R74, c[0x0][0x2d0], -R164.reuse ;  /* 0x0000b4004a7f7a23 */ /* 0x100fe200000108a4 */
[C---:B------:R-:W-:Y:S01]  /*ce00*/  HMMA.16816.F32.BF16 R48, R104.reuse, R54, R48 ;  /* 0x000000366830723c */ /* 0x040fe20000041830 */
[----:B------:R3:W-:Y:S03]  /*ce10*/  MUFU.EX2 R131, R24 ;  /* 0x0000001800837308 */ /* 0x0007e60000000800 */
[C---:B------:R-:W-:Y:S02]  /*ce20*/  FMUL.FTZ R64, R2.reuse, R140 ;  /* 0x0000008c02407220 */ /* 0x040fe40000410000 */
[C---:B------:R-:W-:Y:S02]  /*ce30*/  FMUL.FTZ R52, R97.reuse, R136 ;  /* 0x0000008861347220 */ /* 0x040fe40000410000 */
[----:B------:R-:W-:Y:S03]  /*ce40*/  FMUL.FTZ R53, R97, R137 ;  /* 0x0000008961357220 */ /* 0x000fe60000410000 */
[----:B------:R4:W-:Y:S01]  /*ce50*/  MUFU.EX2 R140, R80 ;  /* 0x00000050008c7308 */ /* 0x0009e20000000800 */
[C---:B------:R-:W-:Y:S02]  /*ce60*/  FMUL.FTZ R54, R3.reuse, R138 ;  /* 0x0000008a03367220 */ /* 0x040fe40000410000 */
[----:B------:R-:W-:Y:S02]  /*ce70*/  FMUL.FTZ R55, R3, R139 ;  /* 0x0000008b03377220 */ /* 0x000fe40000410000 */
[--C-:B------:R-:W-:Y:S02]  /*ce80*/  FFMA.FTZ R128, R75, c[0x0][0x2d0], -R164.reuse ;  /* 0x0000b4004b807a23 */ /* 0x100fe400000108a4 */
[----:B--2---:R-:W-:Y:S02]  /*ce90*/  FMUL.FTZ R65, R2, R141 ;  /* 0x0000008d02417220 */ /* 0x004fe40000410000 */
[C---:B------:R-:W-:Y:S01]  /*cea0*/  FMUL.FTZ R66, R0.reuse, R142 ;  /* 0x0000008e00427220 */ /* 0x040fe20000410000 */
[-C--:B-1----:R-:W-:Y:S01]  /*ceb0*/  HMMA.16816.F32.BF16 R52, R104, R108.reuse, R52 ;  /* 0x0000006c6834723c */ /* 0x082fe20000041834 */
[----:B------:R-:W1:Y:S02]  /*cec0*/  MUFU.EX2 R138, R25 ;  /* 0x00000019008a7308 */ /* 0x000e640000000800 */
[----:B------:R-:W-:Y:S02]  /*ced0*/  FMUL.FTZ R67, R0, R143 ;  /* 0x0000008f00437220 */ /* 0x000fe40000410000 */
[--C-:B---3--:R-:W-:Y:S02]  /*cee0*/  FFMA.FTZ R24, R28, c[0x0][0x2d0], -R165.reuse ;  /* 0x0000b4001c187a23 */ /* 0x108fe400000108a5 */
[C---:B------:R-:W-:Y:S02]  /*cef0*/  FMUL.FTZ R68, R2.reuse, R144 ;  /* 0x0000009002447220 */ /* 0x040fe40000410000 */
[----:B------:R-:W-:Y:S01]  /*cf00*/  FMUL.FTZ R69, R2, R145 ;  /* 0x0000009102457220 */ /* 0x000fe20000410000 */
[C---:B------:R-:W-:Y:S01]  /*cf10*/  HMMA.16816.F32.BF16 R64, R160.reuse, R108, R64 ;  /* 0x0000006ca040723c */ /* 0x040fe20000041840 */
[----:B------:R2:W-:Y:S03]  /*cf20*/  MUFU.EX2 R139, R24 ;  /* 0x00000018008b7308 */ /* 0x0005e60000000800 */
[C---:B------:R-:W-:Y:S02]  /*cf30*/  FMUL.FTZ R70, R0.reuse, R146 ;  /* 0x0000009200467220 */ /* 0x040fe40000410000 */
[----:B------:R-:W-:Y:S02]  /*cf40*/  FMUL.FTZ R71, R0, R147 ;  /* 0x0000009300477220 */ /* 0x000fe40000410000 */
[----:B----4-:R-:W-:Y:S02]  /*cf50*/  FMUL.FTZ R80, R97, R148 ;  /* 0x0000009461507220 */ /* 0x010fe40000410000 */
[----:B------:R-:W-:Y:S01]  /*cf60*/  LDSM.16.MT88.4 R148, [R190+0x2000] ;  /* 0x00200000be94783b */ /* 0x000fe20000004200 */
[----:B------:R3:W-:Y:S01]  /*cf70*/  MUFU.EX2 R132, R103 ;  /* 0x0000006700847308 */ /* 0x0007e20000000800 */
[--C-:B------:R-:W-:Y:S01]  /*cf80*/  FFMA.FTZ R28, R40, c[0x0][0x2d0], -R165.reuse ;  /* 0x0000b400281c7a23 */ /* 0x100fe200000108a5 */
[-C--:B------:R-:W-:Y:S03]  /*cf90*/  HMMA.16816.F32.BF16 R68, R160, R110.reuse, R68 ;  /* 0x0000006ea044723c */ /* 0x080fe60000041844 */
[--C-:B------:R-:W-:Y:S01]  /*cfa0*/  FFMA.FTZ R124, R72, c[0x0][0x2d0], -R165.reuse ;  /* 0x0000b400487c7a23 */ /* 0x100fe200000108a5 */
[----:B-1----:R-:W-:Y:S01]  /*cfb0*/  F2FP.BF16.PACK_AB R40, R138, R131 ;  /* 0x000000838a28723e */ /* 0x002fe200000010ff */
[--C-:B------:R-:W-:Y:S02]  /*cfc0*/  FFMA.FTZ R72, R42, c[0x0][0x2d0], -R164.reuse ;  /* 0x0000b4002a487a23 */ /* 0x100fe400000108a4 */
[--C-:B------:R-:W-:Y:S01]  /*cfd0*/  FFMA.FTZ R125, R73, c[0x0][0x2d0], -R165.reuse ;  /* 0x0000b400497d7a23 */ /* 0x100fe200000108a5 */
[C---:B------:R-:W-:Y:S01]  /*cfe0*/  HMMA.16816.F32.BF16 R80, R104.reuse, R110, R80 ;  /* 0x0000006e6850723c */ /* 0x040fe20000041850 */
[----:B------:R-:W1:Y:S01]  /*cff0*/  LDSM.16.MT88.4 R108, [R192] ;  /* 0x00000000c06c783b */ /* 0x000e620000004200 */
[----:B------:R4:W-:Y:S02]  /*d000*/  MUFU.EX2 R136, R27 ;  /* 0x0000001b00887308 */ /* 0x0009e40000000800 */
[--C-:B--2---:R-:W-:Y:S01]  /*d010*/  FFMA.FTZ R24, R29, c[0x0][0x2d0], -R165.reuse ;  /* 0x0000b4001d187a23 */ /* 0x104fe200000108a5 */
[----:B------:R-:W-:Y:S01]  /*d020*/  F2FP.BF16.PACK_AB R29, R227, R133 ;  /* 0x00000085e31d723e */ /* 0x000fe200000010ff */
[C---:B------:R-:W-:Y:S02]  /*d030*/  FMUL.FTZ R84, R97.reuse, R84 ;  /* 0x0000005461547220 */ /* 0x040fe40000410000 */
[----:B------:R-:W-:Y:S04]  /*d040*/  FMUL.FTZ R85, R97, R85 ;  /* 0x0000005561557220 */ /* 0x000fe80000410000 */
[----:B------:R-:W2:Y:S01]  /*d050*/  MUFU.EX2 R147, R24 ;  /* 0x0000001800937308 */ /* 0x000ea20000000800 */
[C---:B------:R-:W-:Y:S02]  /*d060*/  FMUL.FTZ R86, R3.reuse, R86 ;  /* 0x0000005603567220 */ /* 0x040fe40000410000 */
[----:B------:R-:W-:Y:S02]  /*d070*/  FMUL.FTZ R87, R3, R87 ;  /* 0x0000005703577220 */ /* 0x000fe40000410000 */
[--C-:B------:R-:W-:Y:S02]  /*d080*/  FFMA.FTZ R25, R30, c[0x0][0x2d0], -R164.reuse ;  /* 0x0000b4001e197a23 */ /* 0x100fe400000108a4 */
[--C-:B---3--:R-:W-:Y:S02]  /*d090*/  FFMA.FTZ R103, R61, c[0x0][0x2d0], -R165.reuse ;  /* 0x0000b4003d677a23 */ /* 0x108fe400000108a5 */
[--C-:B------:R-:W-:Y:S01]  /*d0a0*/  FFMA.FTZ R73, R43, c[0x0][0x2d0], -R164.reuse ;  /* 0x0000b4002b497a23 */ /* 0x100fe200000108a4 */
[----:B------:R-:W-:Y:S01]  /*d0b0*/  MUFU.EX2 R144, R72 ;  /* 0x0000004800907308 */ /* 0x000fe20000000800 */
[C---:B------:R-:W-:Y:S02]  /*d0c0*/  FMUL.FTZ R88, R2.reuse, R88 ;  /* 0x0000005802587220 */ /* 0x040fe40000410000 */
[----:B------:R-:W-:Y:S02]  /*d0d0*/  FMUL.FTZ R89, R2, R89 ;  /* 0x0000005902597220 */ /* 0x000fe40000410000 */
[C---:B------:R-:W-:Y:S02]  /*d0e0*/  FMUL.FTZ R90, R0.reuse, R90 ;  /* 0x0000005a005a7220 */ /* 0x040fe40000410000 */
[----:B------:R-:W-:Y:S02]  /*d0f0*/  FMUL.FTZ R91, R0, R91 ;  /* 0x0000005b005b7220 */ /* 0x000fe40000410000 */
[C---:B------:R-:W-:Y:S01]  /*d100*/  FMUL.FTZ R26, R3.reuse, R154 ;  /* 0x0000009a031a7220 */ /* 0x040fe20000410000 */
[----:B------:R3:W-:Y:S01]  /*d110*/  MUFU.EX2 R167, R73 ;  /* 0x0000004900a77308 */ /* 0x0007e20000000800 */
[----:B----4-:R-:W-:Y:S01]  /*d120*/  FMUL.FTZ R27, R3, R155 ;  /* 0x0000009b031b7220 */ /* 0x010fe20000410000 */
[----:B------:R-:W-:Y:S01]  /*d130*/  F2FP.BF16.PACK_AB R155, R156, R159 ;  /* 0x0000009f9c9b723e */ /* 0x000fe200000010ff */
[----:B------:R-:W-:Y:S01]  /*d140*/  FMUL.FTZ R92, R2, R92 ;  /* 0x0000005c025c7220 */ /* 0x000fe20000410000 */
[----:B--2---:R-:W-:Y:S01]  /*d150*/  F2FP.BF16.PACK_AB R42, R147, R139 ;  /* 0x0000008b932a723e */ /* 0x004fe200000010ff */
[--C-:B------:R-:W-:Y:S01]  /*d160*/  FFMA.FTZ R24, R31, c[0x0][0x2d0], -R164.reuse ;  /* 0x0000b4001f187a23 */ /* 0x100fe200000108a4 */
[----:B------:R-:W-:Y:S01]  /*d170*/  F2FP.BF16.PACK_AB R31, R240, R140 ;  /* 0x0000008cf01f723e */ /* 0x000fe200000010ff */
[----:B------:R-:W-:Y:S01]  /*d180*/  FMUL.FTZ R93, R2, R93 ;  /* 0x0000005d025d7220 */ /* 0x000fe20000410000 */
[-C--:B-1----:R-:W-:Y:S02]  /*d190*/  HMMA.16816.F32.BF16 R84, R104, R108.reuse, R84 ;  /* 0x0000006c6854723c */ /* 0x082fe40000041854 */
[----:B------:R1:W-:Y:S01]  /*d1a0*/  MUFU.EX2 R137, R25 ;  /* 0x0000001900897308 */ /* 0x0003e20000000800 */
[C---:B------:R-:W-:Y:S02]  /*d1b0*/  FMUL.FTZ R94, R0.reuse, R94 ;  /* 0x0000005e005e7220 */ /* 0x040fe40000410000 */
[----:B------:R-:W-:Y:S02]  /*d1c0*/  FMUL.FTZ R95, R0, R95 ;  /* 0x0000005f005f7220 */ /* 0x000fe40000410000 */
[----:B------:R-:W-:Y:S01]  /*d1d0*/  FFMA.FTZ R129, R78, c[0x0][0x2d0], -R164 ;  /* 0x0000b4004e817a23 */ /* 0x000fe200000108a4 */
[C---:B------:R-:W-:Y:S04]  /*d1e0*/  HMMA.16816.F32.BF16 R88, R160.reuse, R108, R88 ;  /* 0x0000006ca058723c */ /* 0x040fe80000041858 */
[----:B------:R-:W2:Y:S01]  /*d1f0*/  MUFU.EX2 R146, R24 ;  /* 0x0000001800927308 */ /* 0x000ea20000000800 */
[--C-:B------:R-:W-:Y:S02]  /*d200*/  FFMA.FTZ R126, R76, c[0x0][0x2d0], -R165.reuse ;  /* 0x0000b4004c7e7a23 */ /* 0x100fe400000108a5 */
[----:B------:R-:W-:Y:S01]  /*d210*/  FFMA.FTZ R78, R97, R231, R216 ;  /* 0x000000e7614e7223 */ /* 0x000fe200000100d8 */
[----:B---3--:R-:W-:Y:S01]  /*d220*/  LDSM.16.MT88.4 R72, [R190+0x1000] ;  /* 0x00100000be48783b */ /* 0x008fe20000004200 */
[-C--:B------:R-:W-:Y:S03]  /*d230*/  HMMA.16816.F32.BF16 R92, R160, R110.reuse, R92 ;  /* 0x0000006ea05c723c */ /* 0x080fe6000004185c */
[--C-:B------:R-:W-:Y:S02]  /*d240*/  FFMA.FTZ R109, R45, c[0x0][0x2d0], -R165.reuse ;  /* 0x0000b4002d6d7a23 */ /* 0x100fe400000108a5 */
[----:B------:R3:W-:Y:S01]  /*d250*/  MUFU.EX2 R145, R28 ;  /* 0x0000001c00917308 */ /* 0x0007e20000000800 */
[--C-:B------:R-:W-:Y:S01]  /*d260*/  FFMA.FTZ R108, R60, c[0x0][0x2d0], -R165.reuse ;  /* 0x0000b4003c6c7a23 */ /* 0x100fe200000108a5 */
[----:B------:R-:W4:Y:S01]  /*d270*/  LDSM.16.MT88.4 R44, [R193+0x800] ;  /* 0x00080000c12c783b */ /* 0x000f220000004200 */
[----:B------:R-:W-:Y:S04]  /*d280*/  FFMA.FTZ R165, R77, c[0x0][0x2d0], -R165 ;  /* 0x0000b4004da57a23 */ /* 0x000fe800000108a5 */
[----:B------:R-:W-:Y:S02]  /*d290*/  FFMA.FTZ R77, R3, R241, R215 ;  /* 0x000000f1034d7223 */ /* 0x000fe400000100d7 */
[----:B------:R-:W-:Y:S01]  /*d2a0*/  FFMA.FTZ R3, R0, R242, R213 ;  /* 0x000000f200037223 */ /* 0x000fe200000100d5 */
[----:B------:R-:W5:Y:S01]  /*d2b0*/  MUFU.EX2 R141, R168 ;  /* 0x000000a8008d7308 */ /* 0x000f620000000800 */
[----:B-1----:R-:W-:Y:S01]  /*d2c0*/  FMUL.FTZ R25, R97, R153 ;  /* 0x0000009961197220 */ /* 0x002fe20000410000 */
[----:B------:R-:W1:Y:S01]  /*d2d0*/  LDSM.16.MT88.4 R60, [R192+0x800] ;  /* 0x00080000c03c783b */ /* 0x000e620000004200 */
[----:B------:R-:W-:Y:S01]  /*d2e0*/  FADD.FTZ R0, R221, R77 ;  /* 0x0000004ddd007221 */ /* 0x000fe20000010000 */
[----:B--2---:R-:W-:Y:S01]  /*d2f0*/  F2FP.BF16.PACK_AB R43, R146, R137 ;  /* 0x00000089922b723e */ /* 0x004fe200000010ff */
[----:B------:R-:W-:Y:S01]  /*d300*/  FMUL.FTZ R24, R97, R152 ;  /* 0x0000009861187220 */ /* 0x000fe20000410000 */
[----:B------:R-:W-:Y:S01]  /*d310*/  F2FP.BF16.PACK_AB R152, R178, R181 ;  /* 0x000000b5b298723e */ /* 0x000fe200000010ff */
[----:B------:R-:W-:Y:S02]  /*d320*/  FFMA.FTZ R76, R2, R243, R214 ;  /* 0x000000f3024c7223 */ /* 0x000fe400000100d6 */
[----:B------:R-:W-:Y:S01]  /*d330*/  FADD.FTZ R2, R224, R78 ;  /* 0x0000004ee0027221 */ /* 0x000fe20000010000 */
[----:B------:R2:W-:Y:S01]  /*d340*/  MUFU.EX2 R213, R41 ;  /* 0x0000002900d57308 */ /* 0x0005e20000000800 */
[----:B------:R-:W-:Y:S01]  /*d350*/  FADD.FTZ R0, R220, R0 ;  /* 0x00000000dc007221 */ /* 0x000fe20000010000 */
[----:B------:R-:W-:Y:S04]  /*d360*/  HMMA.16816.F32.BF16 R24, R104, R110, R24 ;  /* 0x0000006e6818723c */ /* 0x000fe80000041818 */
[----:B---3--:R-:W-:Y:S01]  /*d370*/  F2FP.BF16.PACK_AB R28, R228, R132 ;  /* 0x00000084e41c723e */ /* 0x008fe200000010ff */
[----:B------:R-:W-:Y:S02]  /*d380*/  FADD.FTZ R0, R237, R0 ;  /* 0x00000000ed007221 */ /* 0x000fe40000010000 */
[----:B------:R-:W-:Y:S01]  /*d390*/  FADD.FTZ R2, R223, R2 ;  /* 0x00000002df027221 */ /* 0x000fe20000010000 */
[----:B------:R-:W-:Y:S01]  /*d3a0*/  MUFU.EX2 R163, R118 ;  /* 0x0000007600a37308 */ /* 0x000fe20000000800 */
[----:B------:R-:W-:Y:S03]  /*d3b0*/  FADD.FTZ R77, R133, R0 ;  /* 0x00000000854d7221 */ /* 0x000fe60000010000 */
[----:B-----5:R-:W-:Y:S01]  /*d3c0*/  F2FP.BF16.PACK_AB R30, R141, R226 ;  /* 0x000000e28d1e723e */ /* 0x020fe200000010ff */
[----:B------:R-:W-:Y:S02]  /*d3d0*/  FADD.FTZ R2, R236, R2 ;  /* 0x00000002ec027221 */ /* 0x000fe40000010000 */
[----:B------:R-:W-:Y:S02]  /*d3e0*/  FFMA.FTZ R164, R79, c[0x0][0x2d0], -R164 ;  /* 0x0000b4004fa47a23 */ /* 0x000fe400000108a4 */
[----:B------:R-:W-:Y:S01]  /*d3f0*/  FADD.FTZ R78, R132, R2 ;  /* 0x00000002844e7221 */ /* 0x000fe20000010000 */
[----:B------:R3:W-:Y:S01]  /*d400*/  MUFU.EX2 R161, R119 ;  /* 0x0000007700a17308 */ /* 0x0007e20000000800 */
[-C--:B------:R-:W-:Y:S01]  /*d410*/  HMMA.16816.F32.BF16 R4, R28, R112.reuse, R4 ;  /* 0x000000701c04723c */ /* 0x080fe20000041804 */
[----:B------:R-:W-:Y:S04]  /*d420*/  LDSM.16.MT88.4 R132, [R193+0x2000] ;  /* 0x00200000c184783b */ /* 0x000fe80000004200 */
[----:B--2---:R-:W-:Y:S01]  /*d430*/  F2FP.BF16.PACK_AB R41, R136, R130 ;  /* 0x000000828829723e */ /* 0x004fe200000010ff */
[----:B------:R-:W-:Y:S02]  /*d440*/  FADD.FTZ R3, R217, R3 ;  /* 0x00000003d9037221 */ /* 0x000fe40000010000 */
[----:B------:R-:W-:Y:S01]  /*d450*/  FADD.FTZ R0, R228, R78 ;  /* 0x0000004ee4007221 */ /* 0x000fe20000010000 */
[----:B------:R-:W-:Y:S03]  /*d460*/  MUFU.EX2 R170, R109 ;  /* 0x0000006d00aa7308 */ /* 0x000fe60000000800 */
[C---:B------:R-:W-:Y:S04]  /*d470*/  HMMA.16816.F32.BF16 R8, R40.reuse, R112, R8 ;  /* 0x000000702808723c */ /* 0x040fe80000041808 */
[----:B------:R-:W-:Y:S03]  /*d480*/  FADD.FTZ R3, R218, R3 ;  /* 0x00000003da037221 */ /* 0x000fe60000010000 */
[----:B------:R-:W2:Y:S01]  /*d490*/  MUFU.EX2 R168, R187 ;  /* 0x000000bb00a87308 */ /* 0x000ea20000000800 */
[-C--:B------:R-:W-:Y:S01]  /*d4a0*/  HMMA.16816.F32.BF16 R12, R40, R114.reuse, R12 ;  /* 0x00000072280c723c */ /* 0x080fe2000004180c */
[----:B---3--:R-:W-:Y:S03]  /*d4b0*/  LDSM.16.MT88.4 R116, [R189+0x2000] ;  /* 0x00200000bd74783b */ /* 0x008fe60000004200 */
[----:B------:R-:W-:Y:S04]  /*d4c0*/  FADD.FTZ R3, R225, R3 ;  /* 0x00000003e1037221 */ /* 0x000fe80000010000 */
[C---:B------:R-:W-:Y:S01]  /*d4d0*/  HMMA.16816.F32.BF16 R16, R28.reuse, R114, R16 ;  /* 0x000000721c10723c */ /* 0x040fe20000041810 */
[----:B------:R-:W-:Y:S03]  /*d4e0*/  MUFU.EX2 R162, R208 ;  /* 0x000000d000a27308 */ /* 0x000fe60000000800 */
[----:B------:R-:W-:Y:S04]  /*d4f0*/  FADD.FTZ R2, R130, R3 ;  /* 0x0000000382027221 */ /* 0x000fe80000010000 */
[-C--:B----4-:R-:W-:Y:S03]  /*d500*/  HMMA.16816.F32.BF16 R20, R28, R44.reuse, R20 ;  /* 0x0000002c1c14723c */ /* 0x090fe60000041814 */
[----:B------:R-:W3:Y:S01]  /*d510*/  MUFU.EX2 R160, R101 ;  /* 0x0000006500a07308 */ /* 0x000ee20000000800 */
[----:B------:R-:W-:Y:S01]  /*d520*/  FADD.FTZ R2, R136, R2 ;  /* 0x0000000288027221 */ /* 0x000fe20000010000 */
[----:B--2---:R-:W-:Y:S03]  /*d530*/  F2FP.BF16.PACK_AB R153, R166, R168 ;  /* 0x000000a8a699723e */ /* 0x004fe600000010ff */
[C---:B------:R-:W-:Y:S05]  /*d540*/  HMMA.16816.F32.BF16 R32, R40.reuse, R44, R32 ;  /* 0x0000002c2820723c */ /* 0x040fea0000041820 */
[----:B------:R-:W-:Y:S03]  /*d550*/  MUFU.EX2 R177, R108 ;  /* 0x0000006c00b17308 */ /* 0x000fe60000000800 */
[-C--:B------:R-:W-:Y:S07]  /*d560*/  HMMA.16816.F32.BF16 R36, R40, R46.reuse, R36 ;  /* 0x0000002e2824723c */ /* 0x080fee0000041824 */
[----:B------:R-:W2:Y:S01]  /*d570*/  MUFU.EX2 R180, R103 ;  /* 0x0000006700b47308 */ /* 0x000ea20000000800 */
[C---:B------:R-:W-:Y:S01]  /*d580*/  HMMA.16816.F32.BF16 R48, R28.reuse, R46, R48 ;  /* 0x0000002e1c30723c */ /* 0x040fe20000041830 */
[----:B------:R-:W4:Y:S03]  /*d590*/  LDSM.16.MT88.4 R44, [R189+0x1000] ;  /* 0x00100000bd2c783b */ /* 0x000f260000004200 */
[----:B---3--:R-:W-:Y:S04]  /*d5a0*/  F2FP.BF16.PACK_AB R154, R160, R162 ;  /* 0x000000a2a09a723e */ /* 0x008fe800000010ff */
[-C--:B------:R-:W-:Y:S01]  /*d5b0*/  HMMA.16816.F32.BF16 R52, R28, R56.reuse, R52 ;  /* 0x000000381c34723c */ /* 0x080fe20000041834 */
[----:B------:R-:W-:Y:S07]  /*d5c0*/  MUFU.EX2 R158, R120 ;  /* 0x00000078009e7308 */ /* 0x000fee0000000800 */
[C---:B------:R-:W-:Y:S03]  /*d5d0*/  HMMA.16816.F32.BF16 R64, R40.reuse, R56, R64 ;  /* 0x000000382840723c */ /* 0x040fe60000041840 */
[----:B------:R-:W3:Y:S05]  /*d5e0*/  MUFU.EX2 R157, R121 ;  /* 0x00000079009d7308 */ /* 0x000eea0000000800 */
[-C--:B------:R-:W-:Y:S05]  /*d5f0*/  HMMA.16816.F32.BF16 R68, R40, R58.reuse, R68 ;  /* 0x0000003a2844723c */ /* 0x080fea0000041844 */
[----:B------:R-:W-:Y:S03]  /*d600*/  MUFU.EX2 R103, R122 ;  /* 0x0000007a00677308 */ /* 0x000fe60000000800 */
[C---:B------:R-:W-:Y:S01]  /*d610*/  HMMA.16816.F32.BF16 R80, R28.reuse, R58, R80 ;  /* 0x0000003a1c50723c */ /* 0x040fe20000041850 */
[----:B------:R-:W5:Y:S06]  /*d620*/  LDSM.16.MT88.4 R56, [R193+0x1000] ;  /* 0x00100000c138783b */ /* 0x000f6c0000004200 */
[----:B------:R-:W2:Y:S01]  /*d630*/  MUFU.EX2 R102, R123 ;  /* 0x0000007b00667308 */ /* 0x000ea20000000800 */
[-C--:B-1----:R-:W-:Y:S08]  /*d640*/  HMMA.16816.F32.BF16 R84, R28, R60.reuse, R84 ;  /* 0x0000003c1c54723c */ /* 0x082ff00000041854 */
[C---:B------:R-:W-:Y:S01]  /*d650*/  HMMA.16816.F32.BF16 R88, R40.reuse, R60, R88 ;  /* 0x0000003c2858723c */ /* 0x040fe20000041858 */
[----:B------:R-:W-:Y:S07]  /*d660*/  MUFU.EX2 R101, R124 ;  /* 0x0000007c00657308 */ /* 0x000fee0000000800 */
[-C--:B------:R-:W-:Y:S03]  /*d670*/  HMMA.16816.F32.BF16 R92, R40, R62.reuse, R92 ;  /* 0x0000003e285c723c */ /* 0x080fe6000004185c */
[----:B------:R-:W1:Y:S04]  /*d680*/  MUFU.EX2 R97, R125 ;  /* 0x0000007d00617308 */ /* 0x000e680000000800 */
[----:B------:R-:W-:Y:S01]  /*d690*/  F2FP.BF16.PACK_AB R42, R170, R174 ;  /* 0x000000aeaa2a723e */ /* 0x000fe200000010ff */
[----:B------:R-:W-:Y:S01]  /*d6a0*/  HMMA.16816.F32.BF16 R24, R28, R62, R24 ;  /* 0x0000003e1c18723c */ /* 0x000fe20000041818 */
[----:B------:R-:W1:Y:S03]  /*d6b0*/  LDSM.16.MT88.4 R60, [R192+0x1000] ;  /* 0x00100000c03c783b */ /* 0x000e660000004200 */
[----:B------:R-:W-:Y:S01]  /*d6c0*/  FADD.FTZ R40, R219, R76 ;  /* 0x0000004cdb287221 */ /* 0x000fe20000010000 */
[----:B------:R-:W-:Y:S01]  /*d6d0*/  F2FP.BF16.PACK_AB R41, R167, R144 ;  /* 0x00000090a729723e */ /* 0x000fe200000010ff */
[----:B------:R-:W-:Y:S01]  /*d6e0*/  MUFU.EX2 R79, R126 ;  /* 0x0000007e004f7308 */ /* 0x000fe20000000800 */
[----:B------:R-:W-:Y:S01]  /*d6f0*/  F2FP.BF16.PACK_AB R28, R238, R232 ;  /* 0x000000e8ee1c723e */ /* 0x000fe200000010ff */
[----:B------:R-:W-:Y:S01]  /*d700*/  FADD.FTZ R76, R222, R40 ;  /* 0x00000028de4c7221 */ /* 0x000fe20000010000 */
[----:B------:R-:W-:Y:S03]  /*d710*/  F2FP.BF16.PACK_AB R29, R235, R230 ;  /* 0x000000e6eb1d723e */ /* 0x000fe600000010ff */
[----:B------:R-:W-:Y:S02]  /*d720*/  F2FP.BF16.PACK_AB R30, R244, R239 ;  /* 0x000000eff41e723e */ /* 0x000fe400000010ff */
[----:B------:R-:W-:Y:S02]  /*d730*/  F2FP.BF16.PACK_AB R31, R233, R234 ;  /* 0x000000eae91f723e */ /* 0x000fe400000010ff */
[----:B------:R-:W-:Y:S02]  /*d740*/  F2FP.BF16.PACK_AB R40, R213, R145 ;  /* 0x00000091d528723e */ /* 0x000fe400000010ff */
[----:B------:R-:W-:Y:S03]  /*d750*/  F2FP.BF16.PACK_AB R43, R161, R163 ;  /* 0x000000a3a12b723e */ /* 0x000fe600000010ff */
[-C--:B----4-:R-:W-:Y:S08]  /*d760*/  HMMA.16816.F32.BF16 R4, R28, R44.reuse, R4 ;  /* 0x0000002c1c04723c */ /* 0x090ff00000041804 */
[C---:B------:R-:W-:Y:S08]  /*d770*/  HMMA.16816.F32.BF16 R8, R40.reuse, R44, R8 ;  /* 0x0000002c2808723c */ /* 0x040ff00000041808 */
[-C--:B------:R-:W-:Y:S08]  /*d780*/  HMMA.16816.F32.BF16 R12, R40, R46.reuse, R12 ;  /* 0x0000002e280c723c */ /* 0x080ff0000004180c */
[C---:B------:R-:W-:Y:S01]  /*d790*/  HMMA.16816.F32.BF16 R16, R28.reuse, R46, R16 ;  /* 0x0000002e1c10723c */ /* 0x040fe20000041810 */
[----:B------:R-:W4:Y:S07]  /*d7a0*/  LDSM.16.MT88.4 R44, [R189+0x1800] ;  /* 0x00180000bd2c783b */ /* 0x000f2e0000004200 */
[-C--:B-----5:R-:W-:Y:S08]  /*d7b0*/  HMMA.16816.F32.BF16 R20, R28, R56.reuse, R20 ;  /* 0x000000381c14723c */ /* 0x0a0ff00000041814 */
[C---:B------:R-:W-:Y:S08]  /*d7c0*/  HMMA.16816.F32.BF16 R32, R40.reuse, R56, R32 ;  /* 0x000000382820723c */ /* 0x040ff00000041820 */
[-C--:B------:R-:W-:Y:S08]  /*d7d0*/  HMMA.16816.F32.BF16 R36, R40, R58.reuse, R36 ;  /* 0x0000003a2824723c */ /* 0x080ff00000041824 */
[C---:B------:R-:W-:Y:S01]  /*d7e0*/  HMMA.16816.F32.BF16 R48, R28.reuse, R58, R48 ;  /* 0x0000003a1c30723c */ /* 0x040fe20000041830 */
[----:B------:R-:W5:Y:S07]  /*d7f0*/  LDSM.16.MT88.4 R56, [R193+0x1800] ;  /* 0x00180000c138783b */ /* 0x000f6e0000004200 */
        /* <DEDUP_REMOVED lines=8> */
[----:B--2---:R-:W-:Y:S01]  /*d880*/  F2FP.BF16.PACK_AB R42, R180, R177 ;  /* 0x000000b1b42a723e */ /* 0x004fe200000010ff */
[----:B------:R-:W-:Y:S01]  /*d890*/  HMMA.16816.F32.BF16 R24, R28, R62, R24 ;  /* 0x0000003e1c18723c */ /* 0x000fe20000041818 */
[----:B------:R-:W1:Y:S03]  /*d8a0*/  LDSM.16.MT88.4 R60, [R192+0x1800] ;  /* 0x00180000c03c783b */ /* 0x000e660000004200 */
[----:B------:R-:W-:Y:S01]  /*d8b0*/  FADD.FTZ R40, R229, R76 ;  /* 0x0000004ce5287221 */ /* 0x000fe20000010000 */
[----:B---3--:R-:W-:Y:S02]  /*d8c0*/  F2FP.BF16.PACK_AB R41, R157, R158 ;  /* 0x0000009e9d29723e */ /* 0x008fe400000010ff */
[----:B------:R-:W-:Y:S01]  /*d8d0*/  F2FP.BF16.PACK_AB R28, R176, R172 ;  /* 0x000000acb01c723e */ /* 0x000fe200000010ff */
[----:B------:R-:W-:Y:S01]  /*d8e0*/  FADD.FTZ R76, R131, R40 ;  /* 0x00000028834c7221 */ /* 0x000fe20000010000 */
[----:B------:R-:W-:Y:S03]  /*d8f0*/  F2FP.BF16.PACK_AB R29, R175, R171 ;  /* 0x000000abaf1d723e */ /* 0x000fe600000010ff */
[----:B------:R-:W-:Y:S01]  /*d900*/  F2FP.BF16.PACK_AB R30, R184, R179 ;  /* 0x000000b3b81e723e */ /* 0x000fe200000010ff */
[----:B------:R-:W-:Y:S01]  /*d910*/  FADD.FTZ R3, R138, R76 ;  /* 0x0000004c8a037221 */ /* 0x000fe20000010000 */
[----:B------:R-:W-:Y:S02]  /*d920*/  F2FP.BF16.PACK_AB R31, R183, R182 ;  /* 0x000000b6b71f723e */ /* 0x000fe400000010ff */
[----:B------:R-:W-:Y:S02]  /*d930*/  F2FP.BF16.PACK_AB R40, R173, R169 ;  /* 0x000000a9ad28723e */ /* 0x000fe400000010ff */
[----:B------:R-:W-:Y:S03]  /*d940*/  F2FP.BF16.PACK_AB R43, R102, R103 ;  /* 0x00000067662b723e */ /* 0x000fe600000010ff */
[-C--:B----4-:R-:W-:Y:S08]  /*d950*/  HMMA.16816.F32.BF16 R4, R28, R44.reuse, R4 ;  /* 0x0000002c1c04723c */ /* 0x090ff00000041804 */
[C---:B------:R-:W-:Y:S01]  /*d960*/  HMMA.16816.F32.BF16 R8, R40.reuse, R44, R8 ;  /* 0x0000002c2808723c */ /* 0x040fe20000041808 */
[----:B------:R-:W-:Y:S07]  /*d970*/  MUFU.EX2 R45, R129 ;  /* 0x00000081002d7308 */ /* 0x000fee0000000800 */
[-C--:B------:R-:W-:Y:S03]  /*d980*/  HMMA.16816.F32.BF16 R12, R40, R46.reuse, R12 ;  /* 0x0000002e280c723c */ /* 0x080fe6000004180c */
[----:B------:R-:W-:Y:S05]  /*d990*/  MUFU.EX2 R44, R164 ;  /* 0x000000a4002c7308 */ /* 0x000fea0000000800 */
[C---:B------:R-:W-:Y:S05]  /*d9a0*/  HMMA.16816.F32.BF16 R16, R28.reuse, R46, R16 ;  /* 0x0000002e1c10723c */ /* 0x040fea0000041810 */
[----:B------:R-:W-:Y:S03]  /*d9b0*/  MUFU.EX2 R47, R127 ;  /* 0x0000007f002f7308 */ /* 0x000fe60000000800 */
[-C--:B-----5:R-:W-:Y:S07]  /*d9c0*/  HMMA.16816.F32.BF16 R20, R28, R56.reuse, R20 ;  /* 0x000000381c14723c */ /* 0x0a0fee0000041814 */
[----:B------:R-:W-:Y:S01]  /*d9d0*/  MUFU.EX2 R46, R128 ;  /* 0x00000080002e7308 */ /* 0x000fe20000000800 */
[C---:B------:R-:W-:Y:S08]  /*d9e0*/  HMMA.16816.F32.BF16 R32, R40.reuse, R56, R32 ;  /* 0x000000382820723c */ /* 0x040ff00000041820 */
[-C--:B------:R-:W-:Y:S01]  /*d9f0*/  HMMA.16816.F32.BF16 R36, R40, R58.reuse, R36 ;  /* 0x0000003a2824723c */ /* 0x080fe20000041824 */
[----:B------:R-:W2:Y:S07]  /*da00*/  MUFU.EX2 R56, R165 ;  /* 0x000000a500387308 */ /* 0x000eae0000000800 */
[C---:B------:R-:W-:Y:S08]  /*da10*/  HMMA.16816.F32.BF16 R48, R28.reuse, R58, R48 ;  /* 0x0000003a1c30723c */ /* 0x040ff00000041830 */
[-C--:B------:R-:W-:Y:S08]  /*da20*/  HMMA.16816.F32.BF16 R52, R28, R72.reuse, R52 ;  /* 0x000000481c34723c */ /* 0x080ff00000041834 */
[C---:B------:R-:W-:Y:S08]  /*da30*/  HMMA.16816.F32.BF16 R64, R40.reuse, R72, R64 ;  /* 0x000000482840723c */ /* 0x040ff00000041840 */
[-C--:B------:R-:W-:Y:S08]  /*da40*/  HMMA.16816.F32.BF16 R68, R40, R74.reuse, R68 ;  /* 0x0000004a2844723c */ /* 0x080ff00000041844 */
[C---:B------:R-:W-:Y:S08]  /*da50*/  HMMA.16816.F32.BF16 R80, R28.reuse, R74, R80 ;  /* 0x0000004a1c50723c */ /* 0x040ff00000041850 */
[-C--:B-1----:R-:W-:Y:S08]  /*da60*/  HMMA.16816.F32.BF16 R84, R28, R60.reuse, R84 ;  /* 0x0000003c1c54723c */ /* 0x082ff00000041854 */
[C---:B------:R-:W-:Y:S08]  /*da70*/  HMMA.16816.F32.BF16 R88, R40.reuse, R60, R88 ;  /* 0x0000003c2858723c */ /* 0x040ff00000041858 */
[-C--:B------:R-:W-:Y:S07]  /*da80*/  HMMA.16816.F32.BF16 R92, R40, R62.reuse, R92 ;  /* 0x0000003e285c723c */ /* 0x080fee000004185c */
[----:B------:R-:W-:Y:S01]  /*da90*/  FADD.FTZ R40, R227, R77 ;  /* 0x0000004de3287221 */ /* 0x000fe20000010000 */
[----:B------:R-:W-:Y:S04]  /*daa0*/  HMMA.16816.F32.BF16 R24, R28, R62, R24 ;  /* 0x0000003e1c18723c */ /* 0x000fe80000041818 */
[----:B------:R-:W-:Y:S02]  /*dab0*/  FADD.FTZ R42, R226, R0 ;  /* 0x00000000e22a7221 */ /* 0x000fe40000010000 */
[----:B------:R-:W-:Y:S01]  /*dac0*/  FADD.FTZ R41, R140, R40 ;  /* 0x000000288c297221 */ /* 0x000fe20000010000 */
[----:B------:R-:W-:Y:S01]  /*dad0*/  F2FP.BF16.PACK_AB R28, R97, R101 ;  /* 0x00000065611c723e */ /* 0x000fe200000010ff */
[-C--:B------:R-:W-:Y:S01]  /*dae0*/  HMMA.16816.F32.BF16 R104, R152, R116.reuse, R4 ;  /* 0x000000749868723c */ /* 0x080fe20000041804 */
[----:B------:R-:W1:Y:S04]  /*daf0*/  LDSM.16.MT88.4 R4, [R192+0x2000] ;  /* 0x00200000c004783b */ /* 0x000e680000004200 */
[----:B--2---:R-:W-:Y:S01]  /*db00*/  F2FP.BF16.PACK_AB R30, R56, R79 ;  /* 0x0000004f381e723e */ /* 0x004fe200000010ff */
[----:B------:R-:W-:Y:S01]  /*db10*/  FADD.FTZ R40, R139, R3 ;  /* 0x000000038b287221 */ /* 0x000fe20000010000 */
[----:B------:R-:W-:Y:S01]  /*db20*/  F2FP.BF16.PACK_AB R29, R46, R47 ;  /* 0x0000002f2e1d723e */ /* 0x000fe200000010ff */
[----:B------:R-:W-:Y:S01]  /*db30*/  FADD.FTZ R0, R137, R2 ;  /* 0x0000000289007221 */ /* 0x000fe20000010000 */
[----:B------:R-:W-:Y:S03]  /*db40*/  F2FP.BF16.PACK_AB R31, R44, R45 ;  /* 0x0000002d2c1f723e */ /* 0x000fe600000010ff */
[----:B------:R-:W-:Y:S02]  /*db50*/  FADD.FTZ R2, R147, R40 ;  /* 0x0000002893027221 */ /* 0x000fe40000010000 */
[----:B------:R-:W-:Y:S02]  /*db60*/  FADD.FTZ R0, R146, R0 ;  /* 0x0000000092007221 */ /* 0x000fe40000010000 */
[C---:B------:R-:W-:Y:S04]  /*db70*/  HMMA.16816.F32.BF16 R108, R28.reuse, R116, R8 ;  /* 0x000000741c6c723c */ /* 0x040fe80000041808 */
[----:B------:R-:W-:Y:S03]  /*db80*/  FADD.FTZ R3, R240, R41 ;  /* 0x00000029f0037221 */ /* 0x000fe60000010000 */
        /* <DEDUP_REMOVED lines=34> */
[----:B------:R-:W-:Y:S01]  /*ddb0*/  FADD.FTZ R9, R157, R2 ;  /* 0x000000029d097221 */ /* 0x000fe20000010000 */
[-C--:B------:R-:W-:Y:S01]  /*ddc0*/  MOV R68, R96.reuse ;  /* 0x0000006000447202 */ /* 0x080fe20000000f00 */
        /* <DEDUP_REMOVED lines=28> */
[----:B------:R-:W-:Y:S01]  /*df90*/  IADD3 R0, R205, -0x1, RZ ;  /* 0xffffffffcd007810 */ /* 0x000fe20007ffe0ff */
[----:B------:R-:W-:Y:S02]  /*dfa0*/  FADD.FTZ R231, R160, R3 ;  /* 0x00000003a0e77221 */ /* 0x000fe40000010000 */
[----:B------:R-:W-:Y:S01]  /*dfb0*/  FADD.FTZ R241, R156, R5 ;  /* 0x000000059cf17221 */ /* 0x000fe20000010000 */
[----:B------:R-:W-:Y:S01]  /*dfc0*/  MOV R205, R0 ;  /* 0x0000000000cd7202 */ /* 0x000fe20000000f00 */
[----:B------:R-:W-:Y:S02]  /*dfd0*/  FADD.FTZ R243, R56, R4 ;  /* 0x0000000438f37221 */ /* 0x000fe40000010000 */
[----:B------:R-:W-:Y:S01]  /*dfe0*/  FADD.FTZ R242, R44, R2 ;  /* 0x000000022cf27221 */ /* 0x000fe20000010000 */
[----:B------:R-:W-:-:S05]  /*dff0*/  @P0 BRA `(.L_x_3388) ;  /* 0xffffcdc000000947 */ /* 0x000fca000383ffff */
.L_x_3381:
[----:B------:R-:W-:Y:S05]  /*e000*/  BRA.DIV ~URZ, `(.L_x_3389) ;  /* 0x00008ea27f007947 */ /* 0x000fea000b800000 */
[----:B------:R1:W2:Y:S02]  /*e010*/  SHFL.BFLY PT, R0, R231, 0x2, 0x1f ;  /* 0x0c401f00e7007f89 */ /* 0x0002a400000e0000 */
.L_x_3489:
        /* <DEDUP_REMOVED lines=15> */
.L_x_3490:
        /* <DEDUP_REMOVED lines=24> */
[----:B----4-:R1:W2:Y:S01]  /*e290*/  @P2 MUFU.LG2 R7, R5 ;  /* 0x0000000500072308 */ /* 0x0102a20000000c00 */
        /* <DEDUP_REMOVED lines=77> */
.L_x_3336:
[----:B------:R2:W5:Y:S04]  /*e770*/  LDL R6, [R1+0x30] ;  /* 0x0000300001067983 */ /* 0x0005680000100800 */
        /* <DEDUP_REMOVED lines=18> */
.L_x_3392:
[----:B--2---:R-:W-:Y:S05]  /*e8a0*/  BSYNC B0 ;  /* 0x0000000000007941 */ /* 0x004fea0003800000 */
.L_x_3391:
        /* <DEDUP_REMOVED lines=103> */
.L_x_3395:
        /* <DEDUP_REMOVED lines=88> */
[----:B-1----:R-:W-:Y:S01]  /*f4a0*/  IADD3 R8, R248, R69, RZ ;  /* 0x00000045f8087210 */ /* 0x002fe20007ffe0ff */
[C---:B------:R-:W-:Y:S01]  /*f4b0*/  IMAD.WIDE.U32 R6, R3.reuse, c[0x0][0x3a0], RZ ;  /* 0x0000e80003067a25 */ /* 0x040fe200078e00ff */
[----:B------:R-:W-:Y:S01]  /*f4c0*/  SHF.R.S32.HI R9, RZ, 0x1f, R2 ;  /* 0x0000001fff097819 */ /* 0x000fe20000011402 */
[----:B------:R1:W2:Y:S02]  /*f4d0*/  LDS.128 R12, [R209+0x80] ;  /* 0x00008000d10c7984 */ /* 0x0002a40000000c00 */
[----:B------:R-:W-:Y:S02]  /*f4e0*/  IMAD R3, R3, c[0x0][0x3a4], R17 ;  /* 0x0000e90003037a24 */ /* 0x000fe400078e0211 */
[----:B------:R-:W-:Y:S01]  /*f4f0*/  @P2 IMAD.HI.U32 R10, R8, c[0x0][0x4ec], RZ ;  /* 0x00013b00080a2a27 */ /* 0x000fe200078e00ff */
[----:B------:R1:W3:Y:S02]  /*f500*/  LDS.128 R16, [R209+0x880] ;  /* 0x00088000d1107984 */ /* 0x0002e40000000c00 */
[----:B------:R-:W-:Y:S01]  /*f510*/  IADD3 R7, R7, R3, RZ ;  /* 0x0000000307077210 */ /* 0x000fe20007ffe0ff */
[----:B------:R-:W-:Y:S01]  /*f520*/  IMAD R9, R9, c[0x0][0x3f0], RZ ;  /* 0x0000fc0009097a24 */ /* 0x000fe200078e02ff */
[----:B------:R1:W4:Y:S01]  /*f530*/  LDS.128 R20, [R209+0x1080] ;  /* 0x00108000d1147984 */ /* 0x0003220000000c00 */
[----:B------:R-:W-:-:S02]  /*f540*/  MOV R3, R8 ;  /* 0x0000000800037202 */ /* 0x000fc40000000f00 */
[C---:B------:R-:W-:Y:S01]  /*f550*/  IMAD.WIDE.U32 R6, R4.reuse, c[0x0][0x3e8], R6 ;  /* 0x0000fa0004067a25 */ /* 0x040fe200078e0006 */
[----:B------:R1:W1:Y:S01]  /*f560*/  LDS.128 R24, [R209+0x1880] ;  /* 0x00188000d1187984 */ /* 0x0002620000000c00 */
[----:B------:R-:W-:Y:S02]  /*f570*/  @P2 SHF.R.U32.HI R3, RZ, c[0x0][0x4f0], R10 ;  /* 0x00013c00ff032a19 */ /* 0x000fe4000001160a */
[----:B------:R-:W-:Y:S01]  /*f580*/  IMAD R5, R4, c[0x0][0x3ec], R7 ;  /* 0x0000fb0004057a24 */ /* 0x000fe200078e0207 */
[----:B------:R1:W1:Y:S01]  /*f590*/  LDS.128 R28, [R209+0x2080] ;  /* 0x00208000d11c7984 */ /* 0x0002620000000c00 */
[----:B------:R-:W-:Y:S01]  /*f5a0*/  MOV R4, R6 ;  /* 0x0000000600047202 */ /* 0x000fe20000000f00 */
[----:B------:R-:W-:Y:S01]  /*f5b0*/  IMAD R7, R2, c[0x0][0x3f4], R9 ;  /* 0x0000fd0002077a24 */ /* 0x000fe200078e0209 */
[----:B------:R-:W-:Y:S01]  /*f5c0*/  SHF.R.S32.HI R6, RZ, 0x1f, R3 ;  /* 0x0000001fff067819 */ /* 0x000fe20000011403 */
[----:B------:R1:W1:Y:S01]  /*f5d0*/  LDS.128 R32, [R209+0x2880] ;  /* 0x00288000d1207984 */ /* 0x0002620000000c00 */
[----:B------:R-:W-:Y:S01]  /*f5e0*/  ISETP.GE.AND P2, PT, R204, c[0x0][0x3c8], PT ;  /* 0x0000f200cc007a0c */ /* 0x000fe20003f46270 */
[----:B------:R-:W-:Y:S01]  /*f5f0*/  IMAD.WIDE.U32 R4, R2, c[0x0][0x3f0], R4 ;  /* 0x0000fc0002047a25 */ /* 0x000fe200078e0004 */
[----:B------:R-:W-:Y:S01]  /*f600*/  IADD3 R2, -R3, RZ, RZ ;  /* 0x000000ff03027210 */ /* 0x000fe20007ffe1ff */
[----:B------:R1:W1:Y:S03]  /*f610*/  LDS.128 R36, [R209+0x3080] ;  /* 0x00308000d1247984 */ /* 0x0002660000000c00 */
[----:B------:R-:W-:Y:S01]  /*f620*/  IADD3 R5, R5, R7, RZ ;  /* 0x0000000705057210 */ /* 0x000fe20007ffe0ff */
[----:B------:R1:W1:Y:S01]  /*f630*/  LDS.128 R40, [R209+0x3880] ;  /* 0x00388000d1287984 */ /* 0x0002620000000c00 */
        /* <DEDUP_REMOVED lines=14> */
.L_x_3491:
[----:B------:R-:W-:Y:S05]  /*f720*/  BRA.DIV ~URZ, `(.L_x_3398) ;  /* 0x00007a827f007947 */ /* 0x000fea000b800000 */
[----:B------:R4:W2:Y:S02]  /*f730*/  SHFL.IDX PT, R2, R6, RZ, 0x181f ;  /* 0x00181fff06027589 */ /* 0x0008a400000e0000 */
.L_x_3492:
[----:B------:R-:W5:Y:S04]  /*f740*/  LDL.LU R4, [R1+0x28] ;  /* 0x0000280001047983 */ /* 0x000f680000300800 */
[----:B------:R-:W4:Y:S02]  /*f750*/  S2R R8, SR_TID.X ;  /* 0x0000000000087919 */ /* 0x000f240000002100 */
[----:B----4-:R-:W-:-:S04]  /*f760*/  SHF.R.S32.HI R3, RZ, 0x1f, R8 ;  /* 0x0000001fff037819 */ /* 0x010fc80000011408 */
[----:B------:R-:W-:-:S04]  /*f770*/  LEA.HI R3, R3, R8, RZ, 0x3 ;  /* 0x0000000803037211 */ /* 0x000fc800078f18ff */
[----:B------:R-:W-:Y:S02]  /*f780*/  SHF.R.S32.HI R3, RZ, 0x3, R3 ;  /* 0x00000003ff037819 */ /* 0x000fe40000011403 */
[----:B------:R-:W-:-:S03]  /*f790*/  SHF.R.S32.HI R8, RZ, 0x1f, R204 ;  /* 0x0000001fff087819 */ /* 0x000fc600000114cc */
[----:B-----5:R-:W-:-:S05]  /*f7a0*/  IMAD.IADD R4, R3, 0x1, R4 ;  /* 0x0000000103047824 */ /* 0x020fca00078e0204 */
[----:B------:R-:W-:-:S13]  /*f7b0*/  ISETP.GE.OR P1, PT, R4, R0, P2 ;  /* 0x000000000400720c */ /* 0x000fda0001726670 */
[----:B--2---:R-:W-:-:S04]  /*f7c0*/  @!P1 LEA R2, P0, R204, R2, 0x1 ;  /* 0x00000002cc029211 */ /* 0x004fc800078008ff */
[----:B---3--:R-:W-:-:S05]  /*f7d0*/  @!P1 LEA.HI.X R3, R204, R7, R8, 0x1, P0 ;  /* 0x00000007cc039211 */ /* 0x008fca00000f0c08 */
[----:B------:R2:W-:Y:S01]  /*f7e0*/  @!P1 ST.E.128 [R2.64], R12 ;  /* 0x0000000c02009985 */ /* 0x0005e2000c101d06 */
[----:B------:R-:W-:Y:S05]  /*f7f0*/  BRA.DIV ~URZ, `(.L_x_3399) ;  /* 0x00007a227f007947 */ /* 0x000fea000b800000 */
[----:B------:R3:W4:Y:S04]  /*f800*/  SHFL.IDX PT, R7, R5, 0x1, 0x181f ;  /* 0x00381f0005077f89 */ /* 0x00072800000e0000 */
[----:B--2---:R3:W2:Y:S02]  /*f810*/  SHFL.IDX PT, R2, R6, 0x1, 0x181f ;  /* 0x00381f0006027f89 */ /* 0x0046a400000e0000 */
.L_x_3493:
[----:B------:R-:W-:Y:S02]  /*f820*/  IADD3 R3, R4, 0x10, RZ ;  /* 0x0000001004037810 */ /* 0x000fe40007ffe0ff */
[----:B------:R-:W-:Y:S02]  /*f830*/  SHF.R.S32.HI R8, RZ, 0x1f, R204 ;  /* 0x0000001fff087819 */ /* 0x000fe400000114cc */
[----:B------:R-:W-:-:S13]  /*f840*/  ISETP.GE.OR P1, PT, R3, R0, P2 ;  /* 0x000000000300720c */ /* 0x000fda0001726670 */
[----:B--2---:R-:W-:-:S04]  /*f850*/  @!P1 LEA R2, P0, R204, R2, 0x1 ;  /* 0x00000002cc029211 */ /* 0x004fc800078008ff */
[----:B----4-:R-:W-:-:S05]  /*f860*/  @!P1 LEA.HI.X R3, R204, R7, R8, 0x1, P0 ;  /* 0x00000007cc039211 */ /* 0x010fca00000f0c08 */
[----:B------:R2:W-:Y:S01]  /*f870*/  @!P1 ST.E.128 [R2.64], R16 ;  /* 0x0000001002009985 */ /* 0x0005e2000c101d06 */
[----:B------:R-:W-:Y:S05]  /*f880*/  BRA.DIV ~URZ, `(.L_x_3400) ;  /* 0x00007a627f007947 */ /* 0x000fea000b800000 */
[----:B------:R4:W2:Y:S02]  /*f890*/  SHFL.IDX PT, R7, R5, 0x2, 0x181f ;  /* 0x00581f0005077f89 */ /* 0x0008a400000e0000 */
.L_x_3494:
[----:B------:R-:W-:Y:S05]  /*f8a0*/  BRA.DIV ~URZ, `(.L_x_3401) ;  /* 0x00007ab27f007947 */ /* 0x000fea000b800000 */
[----:B--2---:R2:W3:Y:S02]  /*f8b0*/  SHFL.IDX PT, R2, R6, 0x2, 0x181f ;  /* 0x00581f0006027f89 */ /* 0x0044e400000e0000 */
.L_x_3495:
[----:B------:R-:W-:Y:S02]  /*f8c0*/  IADD3 R3, R4, 0x20, RZ ;  /* 0x0000002004037810 */ /* 0x000fe40007ffe0ff */
[----:B------:R-:W-:Y:S02]  /*f8d0*/  SHF.R.S32.HI R8, RZ, 0x1f, R204 ;  /* 0x0000001fff087819 */ /* 0x000fe400000114cc */
[----:B------:R-:W-:-:S13]  /*f8e0*/  ISETP.GE.OR P1, PT, R3, R0, P2 ;  /* 0x000000000300720c */ /* 0x000fda0001726670 */
[----:B---3--:R-:W-:-:S04]  /*f8f0*/  @!P1 LEA R2, P0, R204, R2, 0x1 ;  /* 0x00000002cc029211 */ /* 0x008fc800078008ff */
[----:B------:R-:W-:-:S05]  /*f900*/  @!P1 LEA.HI.X R3, R204, R7, R8, 0x1, P0 ;  /* 0x00000007cc039211 */ /* 0x000fca00000f0c08 */
[----:B------:R3:W-:Y:S01]  /*f910*/  @!P1 ST.E.128 [R2.64], R20 ;  /* 0x0000001402009985 */ /* 0x0007e2000c101d06 */
[----:B------:R-:W-:Y:S05]  /*f920*/  BRA.DIV ~URZ, `(.L_x_3402) ;  /* 0x00007aa27f007947 */ /* 0x000fea000b800000 */
[----:B------:R2:W3:Y:S04]  /*f930*/  SHFL.IDX PT, R7, R5, 0x3, 0x181f ;  /* 0x00781f0005077f89 */ /* 0x0004e800000e0000 */
[----:B---3--:R2:W3:Y:S02]  /*f940*/  SHFL.IDX PT, R2, R6, 0x3, 0x181f ;  /* 0x00781f0006027f89 */ /* 0x0084e400000e0000 */
.L_x_3496:
[----:B------:R-:W-:Y:S02]  /*f950*/  IADD3 R3, R4, 0x30, RZ ;  /* 0x0000003004037810 */ /* 0x000fe40007ffe0ff */
[----:B------:R-:W-:Y:S02]  /*f960*/  SHF.R.S32.HI R8, RZ, 0x1f, R204 ;  /* 0x0000001fff087819 */ /* 0x000fe400000114cc */
[----:B------:R-:W-:-:S13]  /*f970*/  ISETP.GE.OR P1, PT, R3, R0, P2 ;  /* 0x000000000300720c */ /* 0x000fda0001726670 */
[----:B---3--:R-:W-:-:S04]  /*f980*/  @!P1 LEA R2, P0, R204, R2, 0x1 ;  /* 0x00000002cc029211 */ /* 0x008fc800078008ff */
[----:B------:R-:W-:-:S05]  /*f990*/  @!P1 LEA.HI.X R3, R204, R7, R8, 0x1, P0 ;  /* 0x00000007cc039211 */ /* 0x000fca00000f0c08 */
[----:B-1----:R1:W-:Y:S01]  /*f9a0*/  @!P1 ST.E.128 [R2.64], R24 ;  /* 0x0000001802009985 */ /* 0x0023e2000c101d06 */
[----:B------:R-:W-:Y:S05]  /*f9b0*/  BRA.DIV ~URZ, `(.L_x_3403) ;  /* 0x00007ae27f007947 */ /* 0x000fea000b800000 */
[----:B------:R3:W1:Y:S02]  /*f9c0*/  SHFL.IDX PT, R7, R5, 0x4, 0x181f ;  /* 0x00981f0005077f89 */ /* 0x00066400000e0000 */
.L_x_3497:
[----:B------:R-:W-:Y:S05]  /*f9d0*/  BRA.DIV ~URZ, `(.L_x_3404) ;  /* 0x00007b327f007947 */ /* 0x000fea000b800000 */
[----:B-1----:R1:W2:Y:S02]  /*f9e0*/  SHFL.IDX PT, R2, R6, 0x4, 0x181f ;  /* 0x00981f0006027f89 */ /* 0x0022a400000e0000 */
.L_x_3498:
        /* <DEDUP_REMOVED lines=9> */
.L_x_3499:
        /* <DEDUP_REMOVED lines=8> */
.L_x_3500:
[----:B------:R-:W-:Y:S05]  /*fb00*/  BRA.DIV ~URZ, `(.L_x_3407) ;  /* 0x00007bb27f007947 */ /* 0x000fea000b800000 */
[----:B--2---:R2:W1:Y:S02]  /*fb10*/  SHFL.IDX PT, R2, R6, 0x6, 0x181f ;  /* 0x00d81f0006027f89 */ /* 0x00446400000e0000 */
.L_x_3501:
[----:B------:R-:W-:Y:S02]  /*fb20*/  IADD3 R3, R4, 0x60, RZ ;  /* 0x0000006004037810 */ /* 0x000fe40007ffe0ff */
[----:B------:R-:W-:Y:S02]  /*fb30*/  SHF.R.S32.HI R8, RZ, 0x1f, R204 ;  /* 0x0000001fff087819 */ /* 0x000fe400000114cc */
[----:B------:R-:W-:-:S13]  /*fb40*/  ISETP.GE.OR P1, PT, R3, R0, P2 ;  /* 0x000000000300720c */ /* 0x000fda0001726670 */
[----:B-1----:R-:W-:-:S04]  /*fb50*/  @!P1 LEA R2, P0, R204, R2, 0x1 ;  /* 0x00000002cc029211 */ /* 0x002fc800078008ff */
[----:B------:R-:W-:-:S05]  /*fb60*/  @!P1 LEA.HI.X R3, R204, R7, R8, 0x1, P0 ;  /* 0x00000007cc039211 */ /* 0x000fca00000f0c08 */
[----:B------:R1:W-:Y:S01]  /*fb70*/  @!P1 ST.E.128 [R2.64], R36 ;  /* 0x0000002402009985 */ /* 0x0003e2000c101d06 */
[----:B------:R-:W-:Y:S05]  /*fb80*/  BRA.DIV ~URZ, `(.L_x_3408) ;  /* 0x00007ba27f007947 */ /* 0x000fea000b800000 */
[----:B---34-:R-:W3:Y:S04]  /*fb90*/  SHFL.IDX PT, R5, R5, 0x7, 0x181f ;  /* 0x00f81f0005057f89 */ /* 0x018ee800000e0000 */
[----:B-1----:R1:W4:Y:S02]  /*fba0*/  SHFL.IDX PT, R3, R6, 0x7, 0x181f ;  /* 0x00f81f0006037f89 */ /* 0x00232400000e0000 */
.L_x_3502:
        /* <DEDUP_REMOVED lines=8> */
.L_x_3396:
        /* <DEDUP_REMOVED lines=33> */
.L_x_3503:
[----:B------:R-:W-:Y:S05]  /*fe40*/  BRA.DIV ~URZ, `(.L_x_3411) ;  /* 0x00007a227f007947 */ /* 0x000fea000b800000 */
[----:B------:R3:W4:Y:S02]  /*fe50*/  SHFL.IDX PT, R0, R12, RZ, 0x1c1f ;  /* 0x001c1fff0c007589 */ /* 0x00072400000e0000 */
.L_x_3504:
        /* <DEDUP_REMOVED lines=50> */
.L_x_3413:
[----:B------:R-:W-:Y:S05]  /*10180*/  BSYNC B0 ;  /* 0x0000000000007941 */ /* 0x000fea0003800000 */
.L_x_3412:
[----:B------:R-:W-:Y:S05]  /*10190*/  BRA.DIV ~URZ, `(.L_x_3414) ;  /* 0x000077427f007947 */ /* 0x000fea000b800000 */
[----:B--2---:R2:W1:Y:S04]  /*101a0*/  SHFL.IDX PT, R4, R5, 0x1, 0x1c1f ;  /* 0x003c1f0005047f89 */ /* 0x00446800000e0000 */
[----:B----4-:R2:W4:Y:S02]  /*101b0*/  SHFL.IDX PT, R0, R12, 0x1, 0x1c1f ;  /* 0x003c1f000c007f89 */ /* 0x01052400000e0000 */
.L_x_3505:
        /* <DEDUP_REMOVED lines=50> */
.L_x_3416:
[----:B------:R-:W-:Y:S05]  /*104e0*/  BSYNC B0 ;  /* 0x0000000000007941 */ /* 0x000fea0003800000 */
.L_x_3415:
[----:B------:R-:W-:Y:S05]  /*104f0*/  BRA.DIV ~URZ, `(.L_x_3417) ;  /* 0x000074b27f007947 */ /* 0x000fea000b800000 */
[----:B-1----:R1:W2:Y:S02]  /*10500*/  SHFL.IDX PT, R4, R5, 0x2, 0x1c1f ;  /* 0x005c1f0005047f89 */ /* 0x0022a400000e0000 */
.L_x_3506:
[----:B------:R-:W-:Y:S05]  /*10510*/  BRA.DIV ~URZ, `(.L_x_3418) ;  /* 0x000075027f007947 */ /* 0x000fea000b800000 */
[----:B----4-:R4:W1:Y:S02]  /*10520*/  SHFL.IDX PT, R0, R12, 0x2, 0x1c1f ;  /* 0x005c1f000c007f89 */ /* 0x01086400000e0000 */
.L_x_3507:
        /* <DEDUP_REMOVED lines=50> */
.L_x_3420:
[----:B------:R-:W-:Y:S05]  /*10850*/  BSYNC B0 ;  /* 0x0000000000007941 */ /* 0x000fea0003800000 */
.L_x_3419:
[----:B------:R-:W-:Y:S05]  /*10860*/  BRA.DIV ~URZ, `(.L_x_3421) ;  /* 0x000072227f007947 */ /* 0x000fea000b800000 */
[----:B--2---:R2:W3:Y:S04]  /*10870*/  SHFL.IDX PT, R4, R5, 0x3, 0x1c1f ;  /* 0x007c1f0005047f89 */ /* 0x0044e800000e0000 */
[----:B-1----:R2:W1:Y:S02]  /*10880*/  SHFL.IDX PT, R0, R12, 0x3, 0x1c1f ;  /* 0x007c1f000c007f89 */ /* 0x00246400000e0000 */
.L_x_3508:
        /* <DEDUP_REMOVED lines=51> */
.L_x_3394:
        /* <DEDUP_REMOVED lines=22> */
.L_x_3422:
        /* <DEDUP_REMOVED lines=60> */
.L_x_3424:
[----:B------:R-:W-:Y:S05]  /*110e0*/  BSYNC B0 ;  /* 0x0000000000007941 */ /* 0x000fea0003800000 */
.L_x_3423:
[----:B------:R-:W-:-:S13]  /*110f0*/  ISETP.GT.AND P0, PT, R20, 0x1, PT ;  /* 0x000000011400780c */ /* 0x000fda0003f04270 */
[----:B------:R-:W-:Y:S05]  /*11100*/  @P0 BRA `(.L_x_3409) ;  /* 0x0000072000000947 */ /* 0x000fea0003800000 */
        /* <DEDUP_REMOVED lines=34> */
.L_x_3509:
[----:B------:R-:W-:Y:S05]  /*11330*/  BRA.DIV ~URZ, `(.L_x_3426) ;  /* 0x000068927f007947 */ /* 0x000fea000b800000 */
[----:B------:R3:W4:Y:S02]  /*11340*/  SHFL.IDX PT, R2, R6, RZ, 0x181f ;  /* 0x00181fff06027589 */ /* 0x00072400000e0000 */
.L_x_3510:
        /* <DEDUP_REMOVED lines=15> */
.L_x_3511:
        /* <DEDUP_REMOVED lines=8> */
.L_x_3512:
[----:B------:R-:W-:Y:S05]  /*114c0*/  BRA.DIV ~URZ, `(.L_x_3429) ;  /* 0x000068b27f007947 */ /* 0x000fea000b800000 */
[----:B-1----:R1:W2:Y:S02]  /*114d0*/  SHFL.IDX PT, R2, R6, 0x2, 0x181f ;  /* 0x00581f0006027f89 */ /* 0x0022a400000e0000 */
.L_x_3513:
        /* <DEDUP_REMOVED lines=9> */
.L_x_3514:
        /* <DEDUP_REMOVED lines=8> */
.L_x_3515:
[----:B------:R-:W-:Y:S05]  /*115f0*/  BRA.DIV ~URZ, `(.L_x_3432) ;  /* 0x000069327f007947 */ /* 0x000fea000b800000 */
[----:B--2---:R2:W1:Y:S02]  /*11600*/  SHFL.IDX PT, R2, R6, 0x4, 0x181f ;  /* 0x00981f0006027f89 */ /* 0x00446400000e0000 */
.L_x_3516:
        /* <DEDUP_REMOVED lines=9> */
.L_x_3517:
        /* <DEDUP_REMOVED lines=8> */
.L_x_3518:
[----:B------:R-:W-:Y:S05]  /*11720*/  BRA.DIV ~URZ, `(.L_x_3435) ;  /* 0x000069b27f007947 */ /* 0x000fea000b800000 */
[----:B--2---:R2:W3:Y:S02]  /*11730*/  SHFL.IDX PT, R2, R6, 0x6, 0x181f ;  /* 0x00d81f0006027f89 */ /* 0x0044e400000e0000 */
.L_x_3519:
        /* <DEDUP_REMOVED lines=9> */
.L_x_3520:
[----:B------:R-:W-:Y:S02]  /*117d0*/  IADD3 R0, R0, 0x70, RZ ;  /* 0x0000007000007810 */ /* 0x000fe40007ffe0ff */
[----:B-12---:R-:W-:Y:S02]  /*117e0*/  SHF.R.S32.HI R6, RZ, 0x1f, R204 ;  /* 0x0000001fff067819 */ /* 0x006fe400000114cc */
[----:B------:R-:W-:-:S13]  /*117f0*/  ISETP.GE.OR P1, PT, R0, R4, P0 ;  /* 0x000000040000720c */ /* 0x000fda0000726670 */
[----:B----4-:R-:W-:-:S04]  /*11800*/  @!P1 LEA R2, P0, R204, R2, 0x1 ;  /* 0x00000002cc029211 */ /* 0x010fc800078008ff */
[----:B---3--:R-:W-:-:S05]  /*11810*/  @!P1 LEA.HI.X R3, R204, R5, R6, 0x1, P0 ;  /* 0x00000005cc039211 */ /* 0x008fca00000f0c06 */
[----:B------:R1:W-:Y:S04]  /*11820*/  @!P1 ST.E.128 [R2.64], RZ ;  /* 0x000000ff02009985 */ /* 0x0003e8000c101d06 */
.L_x_3409:
[----:B------:R-:W-:Y:S05]  /*11830*/  BSYNC B1 ;  /* 0x0000000000017941 */ /* 0x000fea0003800000 */
.L_x_3393:
        /* <DEDUP_REMOVED lines=15> */
.L_x_3521:
[----:B------:R-:W-:Y:S05]  /*11930*/  BRA.DIV ~URZ, `(.L_x_3439) ;  /* 0x000069527f007947 */ /* 0x000fea000b800000 */
[----:B------:R3:W4:Y:S02]  /*11940*/  SHFL.IDX PT, R8, R68, 0x1, 0x1f ;  /* 0x00201f0044087f89 */ /* 0x00072400000e0000 */
.L_x_3522:
        /* <DEDUP_REMOVED lines=19> */
.L_x_3523:
        /* <DEDUP_REMOVED lines=16> */
.L_x_3524:
[----:B---3--:R-:W-:Y:S01]  /*11b80*/  IMAD R0, R0, c[0x0][0x538], RZ ;  /* 0x00014e0000007a24 */ /* 0x008fe200078e02ff */
[----:B------:R-:W-:Y:S04]  /*11b90*/  BSSY B1, `(.L_x_3442) ;  /* 0x00000ce000017945 */ /* 0x000fe80003800000 */
[----:B----4-:R-:W-:-:S04]  /*11ba0*/  IADD3 R8, R0, R8, RZ ;  /* 0x0000000800087210 */ /* 0x010fc80007ffe0ff */
[----:B--2---:R-:W-:-:S13]  /*11bb0*/  ISETP.GT.AND P6, PT, R8, R9, PT ;  /* 0x000000090800720c */ /* 0x004fda0003fc4270 */
[----:B------:R-:W-:Y:S05]  /*11bc0*/  @P6 BRA `(.L_x_3443) ;  /* 0x0000025000006947 */ /* 0x000fea0003800000 */
.L_x_3447:
        /* <DEDUP_REMOVED lines=17> */
.L_x_3525:
        /* <DEDUP_REMOVED lines=16> */
.L_x_3526:
[----:B--2---:R-:W-:-:S05]  /*11de0*/  IMAD R0, R0, c[0x0][0x538], RZ ;  /* 0x00014e0000007a24 */ /* 0x004fca00078e02ff */
[----:B------:R-:W-:-:S04]  /*11df0*/  IADD3 R8, R0, R8, RZ ;  /* 0x0000000800087210 */ /* 0x000fc80007ffe0ff */
[----:B------:R-:W-:-:S13]  /*11e00*/  ISETP.GT.AND P6, PT, R8, R9, PT ;  /* 0x000000090800720c */ /* 0x000fda0003fc4270 */
[----:B-1----:R-:W-:Y:S05]  /*11e10*/  @!P6 BRA `(.L_x_3447) ;  /* 0xfffffdb00000e947 */ /* 0x002fea000383ffff */
.L_x_3443:
[----:B------:R-:W-:-:S05]  /*11e20*/  IADD3 R5, -R0, R8, RZ ;  /* 0x0000000800057210 */ /* 0x000fca0007ffe1ff */
[----:B------:R-:W-:-:S05]  /*11e30*/  IMAD R0, R4, c[0x0][0x538], R5 ;  /* 0x00014e0004007a24 */ /* 0x000fca00078e0205 */
[----:B------:R-:W-:Y:S01]  /*11e40*/  ISETP.GT.AND P0, PT, R0, R9, PT ;  /* 0x000000090000720c */ /* 0x000fe20003f04270 */
[----:B------:R-:W-:-:S12]  /*11e50*/  BRA.DIV ~URZ, `(.L_x_3448) ;  /* 0x000068927f007947 */ /* 0x000fd8000b800000 */
[----:B------:R-:W-:-:S03]  /*11e60*/  VOTE.ANY R10, PT, !P0 ;  /* 0x00000000000a7806 */ /* 0x000fc600040e0100 */
.L_x_3527:
[----:B------:R-:W2:Y:S01]  /*11e70*/  LDL.LU R2, [R1+0x3c] ;  /* 0x00003c0001027983 */ /* 0x000ea20000300800 */
[----:B------:R-:W2:Y:S02]  /*11e80*/  POPC R0, R10 ;  /* 0x0000000a00007309 */ /* 0x000ea40000000000 */
[----:B--2---:R-:W-:-:S05]  /*11e90*/  IADD3 R2, R0, R2, RZ ;  /* 0x0000000200027210 */ /* 0x004fca0007ffe0ff */
[----:B------:R2:W-:Y:S01]  /*11ea0*/  STL [R1+0x3c], R2 ;  /* 0x00003c0201007387 */ /* 0x0005e20000100800 */
[----:B------:R-:W-:Y:S05]  /*11eb0*/  BRA.DIV ~URZ, `(.L_x_3449) ;  /* 0x000068827f007947 */ /* 0x000fea000b800000 */
[----:B------:R3:W4:Y:S04]  /*11ec0*/  SHFL.IDX PT, R8, R6, R0, 0x1f ;  /* 0x00001f0006087589 */ /* 0x00072800000e0000 */
[----:B------:R3:W1:Y:S02]  /*11ed0*/  SHFL.IDX PT, R7, R7, R0, 0x1f ;  /* 0x00001f0007077589 */ /* 0x00066400000e0000 */
.L_x_3528:
[----:B------:R-:W-:Y:S01]  /*11ee0*/  ISETP.NE.AND P0, PT, R10, RZ, PT ;  /* 0x000000ff0a00720c */ /* 0x000fe20003f05270 */
[----:B------:R-:W-:-:S12]  /*11ef0*/  BSSY B0, `(.L_x_3450) ;  /* 0x0000005000007945 */ /* 0x000fd80003800000 */
[----:B------:R-:W-:Y:S05]  /*11f00*/  @!P0 BRA `(.L_x_3451) ;  /* 0x0000003000008947 */ /* 0x000fea0003800000 */
[----:B---3--:R-:W-:Y:S01]  /*11f10*/  IADD3 R0, R0, -0x1, RZ ;  /* 0xffffffff00007810 */ /* 0x008fe20007ffe0ff */
[----:B------:R-:W-:Y:S05]  /*11f20*/  BRA.DIV ~URZ, `(.L_x_3452) ;  /* 0x000068e27f007947 */ /* 0x000fea000b800000 */
[----:B------:R3:W2:Y:S02]  /*11f30*/  SHFL.IDX PT, R11, R4, R0, 0x1f ;  /* 0x00001f00040b7589 */ /* 0x0006a400000e0000 */
.L_x_3451:
[----:B------:R-:W-:Y:S05]  /*11f40*/  BSYNC B0 ;  /* 0x0000000000007941 */ /* 0x000fea0003800000 */
.L_x_3450:
        /* <DEDUP_REMOVED lines=68> */
.L_x_3454:
        /* <DEDUP_REMOVED lines=68> */
.L_x_3455:
[----:B------:R-:W-:Y:S05]  /*127d0*/  BSYNC B0 ;  /* 0x0000000000007941 */ /* 0x000fea0003800000 */
.L_x_3453:
[----:B------:R-:W-:-:S04]  /*127e0*/  LOP3.LUT R2, RZ, R2, RZ, 0x33, !PT ;  /* 0x00000002ff027212 */ /* 0x000fc800078e33ff */
[----:B-1----:R-:W-:-:S05]  /*127f0*/  IADD3 R0, R2, R8, RZ ;  /* 0x0000000802007210 */ /* 0x002fca0007ffe0ff */
[----:B------:R1:W-:Y:S01]  /*12800*/  STL [R1+0x34], R0 ;  /* 0x0000340001007387 */ /* 0x0003e20000100800 */
[----:B------:R-:W-:Y:S05]  /*12810*/  BRA `(.L_x_3456) ;  /* 0x0000005000007947 */ /* 0x000fea0003800000 */
.L_x_3444:
[----:B------:R-:W-:Y:S01]  /*12820*/  MOV R0, c[0x0][0x53c] ;  /* 0x00014f0000007a02 */ /* 0x000fe20000000f00 */
[----:B------:R2:W-:Y:S04]  /*12830*/  STL [R1+0x30], R9 ;  /* 0x0000300901007387 */ /* 0x0005e80000100800 */
[----:B------:R2:W-:Y:S04]  /*12840*/  STL [R1+0x34], RZ ;  /* 0x000034ff01007387 */ /* 0x0005e80000100800 */
[----:B------:R2:W-:Y:S04]  /*12850*/  STL [R1+0x38], RZ ;  /* 0x000038ff01007387 */ /* 0x0005e80000100800 */
[----:B------:R2:W-:Y:S02]  /*12860*/  STL [R1+0x3c], R0 ;  /* 0x00003c0001007387 */ /* 0x0005e40000100800 */
.L_x_3456:
[----:B------:R-:W-:Y:S05]  /*12870*/  BSYNC B1 ;  /* 0x0000000000017941 */ /* 0x000fea0003800000 */
.L_x_3442:
        /* <DEDUP_REMOVED lines=9> */
.L_x_3437:
[----:B--2---:R-:W2:Y:S02]  /*12910*/  LDL R0, [R1+0x3c] ;  /* 0x00003c0001007983 */ /* 0x004ea40000100800 */
[----:B--2---:R-:W-:-:S13]  /*12920*/  ISETP.GE.AND P0, PT, R0, c[0x0][0x53c], PT ;  /* 0x00014f0000007a0c */ /* 0x004fda0003f06270 */
[----:B-1--4-:R-:W-:Y:S01]  /*12930*/  @P0 CALL.REL.NOINC `(.L_x_3457) ;  /* 0x0000001000000944 */ /* 0x012fe20003c00000 */
[----:B------:R-:W-:Y:S05]  /*12940*/  BRA `(.L_x_3458) ;  /* 0xfffef21000007947 */ /* 0x000fea000383ffff */
.L_x_3457:
[----:B------:R-:W-:Y:S05]  /*12950*/  EXIT ;  /* 0x000000000000794d */ /* 0x000fea0003800000 */
.L_x_3319:
[----:B------:R-:W-:Y:S01]  /*12960*/  IMAD.MOV.U32 R0, RZ, RZ, R5 ;  /* 0x000000ffff007224 */ /* 0x000fe200078e0005 */
[----:B------:R-:W-:Y:S02]  /*12970*/  MOV R2, 0x1 ;  /* 0x0000000100027802 */ /* 0x000fe40000000f00 */
[----:B------:R-:W-:Y:S02]  /*12980*/  MOV R3, 0x129a0 ;  /* 0x000129a000037802 */ /* 0x000fe40000000f00 */
[----:B------:R-:W-:Y:S05]  /*12990*/  CALL.REL.NOINC `($__internal_46_$__cuda_sm70_shflsync_up_p) ;  /* 0x00005fa000007944 */ /* 0x000fea0003c00000 */
[----:B------:R-:W-:Y:S01]  /*129a0*/  MOV R0, R4 ;  /* 0x0000000400007202 */ /* 0x000fe20000000f00 */
[----:B------:R-:W-:Y:S05]  /*129b0*/  BRA `(.L_x_3459) ;  /* 0xfffedaa000007947 */ /* 0x000fea000383ffff */
.L_x_3320:
[----:B------:R-:W-:Y:S01]  /*129c0*/  IMAD.MOV.U32 R0, RZ, RZ, R5 ;  /* 0x000000ffff007224 */ /* 0x000fe200078e0005 */
[----:B------:R-:W-:Y:S02]  /*129d0*/  MOV R2, 0x2 ;  /* 0x0000000200027802 */ /* 0x000fe40000000f00 */
[----:B------:R-:W-:Y:S02]  /*129e0*/  MOV R3, 0x12a00 ;  /* 0x00012a0000037802 */ /* 0x000fe40000000f00 */
[----:B------:R-:W-:Y:S05]  /*129f0*/  CALL.REL.NOINC `($__internal_46_$__cuda_sm70_shflsync_up_p) ;  /* 0x00005f4000007944 */ /* 0x000fea0003c00000 */
[----:B------:R-:W-:Y:S01]  /*12a00*/  SEL R0, R4, RZ, P4 ;  /* 0x000000ff04007207 */ /* 0x000fe20002000000 */
[----:B------:R-:W-:Y:S01]  /*12a10*/  IMAD.MOV.U32 R2, RZ, RZ, 0x4 ;  /* 0x00000004ff027424 */ /* 0x000fe200078e00ff */
[----:B------:R-:W-:-:S03]  /*12a20*/  MOV R3, 0x12a50 ;  /* 0x00012a5000037802 */ /* 0x000fc60000000f00 */
[----:B------:R-:W-:Y:S02]  /*12a30*/  IMAD.IADD R0, R5, 0x1, R0 ;  /* 0x0000000105007824 */ /* 0x000fe400078e0200 */
        /* <DEDUP_REMOVED lines=13> */
[----:B------:R-:W-:Y:S02]  /*12b10*/  MOV R214, 0x1f ;  /* 0x0000001f00d67802 */ /* 0x000fe40000000f00 */
[----:B------:R-:W-:Y:S01]  /*12b20*/  MOV R3, 0x12b60 ;  /* 0x00012b6000037802 */ /* 0x000fe20000000f00 */
[----:B------:R-:W-:-:S04]  /*12b30*/  IMAD.IADD R4, R0, 0x1, R4 ;  /* 0x0000000100047824 */ /* 0x000fc800078e0204 */
[----:B------:R-:W-:Y:S02]  /*12b40*/  IMAD.MOV.U32 R213, RZ, RZ, R4 ;  /* 0x000000ffffd57224 */ /* 0x000fe400078e0004 */
[----:B------:R-:W-:Y:S05]  /*12b50*/  CALL.REL.NOINC `($__internal_45_$__cuda_sm70_shflsync_idx_p) ;  /* 0x00005d8000007944 */ /* 0x000fea0003c00000 */
[----:B------:R-:W-:Y:S01]  /*12b60*/  MOV R0, R213 ;  /* 0x000000d500007202 */ /* 0x000fe20000000f00 */
[----:B------:R-:W-:Y:S05]  /*12b70*/  BRA `(.L_x_3460) ;  /* 0xfffed9e000007947 */ /* 0x000fea000383ffff */
.L_x_3322:
[----:B------:R-:W-:Y:S02]  /*12b80*/  SEL R0, RZ, 0x1, P0 ;  /* 0x00000001ff007807 */ /* 0x000fe40000000000 */
[----:B------:R-:W-:Y:S02]  /*12b90*/  MOV R2, 0x12bb0 ;  /* 0x00012bb000027802 */ /* 0x000fe40000000f00 */
[----:B------:R-:W-:Y:S05]  /*12ba0*/  CALL.REL.NOINC `($__internal_47_$__cuda_sm70_votesync_ballot) ;  /* 0x00005e0000007944 */ /* 0x000fea0003c00000 */
[----:B------:R-:W-:Y:S01]  /*12bb0*/  MOV R7, R0 ;  /* 0x0000000000077202 */ /* 0x000fe20000000f00 */
[----:B------:R-:W-:Y:S05]  /*12bc0*/  BRA `(.L_x_3461) ;  /* 0xfffeda2000007947 */ /* 0x000fea000383ffff */
.L_x_3323:
[----:B------:R-:W-:Y:S01]  /*12bd0*/  IMAD.MOV.U32 R213, RZ, RZ, R9 ;  /* 0x000000ffffd57224 */ /* 0x000fe200078e0009 */
[----:B-1----:R-:W-:Y:S01]  /*12be0*/  MOV R2, R0 ;  /* 0x0000000000027202 */ /* 0x002fe20000000f00 */
[----:B------:R-:W-:Y:S01]  /*12bf0*/  IMAD.MOV.U32 R214, RZ, RZ, 0x1f ;  /* 0x0000001fffd67424 */ /* 0x000fe200078e00ff */
[----:B------:R-:W-:Y:S02]  /*12c00*/  MOV R3, 0x12c20 ;  /* 0x00012c2000037802 */ /* 0x000fe40000000f00 */
[----:B------:R-:W-:Y:S05]  /*12c10*/  CALL.REL.NOINC `($__internal_45_$__cuda_sm70_shflsync_idx_p) ;  /* 0x00005cc000007944 */ /* 0x000fea0003c00000 */
[----:B------:R-:W-:Y:S01]  /*12c20*/  IMAD.MOV.U32 R12, RZ, RZ, R213 ;  /* 0x000000ffff0c7224 */ /* 0x000fe200078e00d5 */
[----:B------:R-:W-:Y:S01]  /*12c30*/  MOV R213, R8 ;  /* 0x0000000800d57202 */ /* 0x000fe20000000f00 */
[----:B------:R-:W-:Y:S01]  /*12c40*/  IMAD.MOV.U32 R5, RZ, RZ, RZ ;  /* 0x000000ffff057224 */ /* 0x000fe200078e00ff */
[----:B------:R-:W-:Y:S01]  /*12c50*/  MOV R2, R0 ;  /* 0x0000000000027202 */ /* 0x000fe20000000f00 */
[----:B------:R-:W-:Y:S01]  /*12c60*/  IMAD.MOV.U32 R214, RZ, RZ, 0x1f ;  /* 0x0000001fffd67424 */ /* 0x000fe200078e00ff */
[----:B------:R-:W-:-:S02]  /*12c70*/  MOV R3, 0x12c90 ;  /* 0x00012c9000037802 */ /* 0x000fc40000000f00 */
[----:B------:R-:W-:Y:S05]  /*12c80*/  CALL.REL.NOINC `($__internal_45_$__cuda_sm70_shflsync_idx_p) ;  /* 0x00005c5000007944 */ /* 0x000fea0003c00000 */
[----:B------:R-:W-:Y:S01]  /*12c90*/  MOV R9, R213 ;  /* 0x000000d500097202 */ /* 0x000fe20000000f00 */
[----:B------:R-:W-:Y:S05]  /*12ca0*/  BRA `(.L_x_3462) ;  /* 0xfffed9b000007947 */ /* 0x000fea000383ffff */
.L_x_3326:
[----:B------:R-:W-:Y:S01]  /*12cb0*/  IMAD.MOV.U32 R213, RZ, RZ, R4 ;  /* 0x000000ffffd57224 */ /* 0x000fe200078e0004 */
[----:B-1----:R-:W-:Y:S01]  /*12cc0*/  MOV R2, R0 ;  /* 0x0000000000027202 */ /* 0x002fe20000000f00 */
[----:B------:R-:W-:Y:S01]  /*12cd0*/  IMAD.MOV.U32 R214, RZ, RZ, 0x1f ;  /* 0x0000001fffd67424 */ /* 0x000fe200078e00ff */
[----:B------:R-:W-:-:S02]  /*12ce0*/  MOV R3, 0x12d00 ;  /* 0x00012d0000037802 */ /* 0x000fc40000000f00 */
[----:B---34-:R-:W-:Y:S05]  /*12cf0*/  CALL.REL.NOINC `($__internal_45_$__cuda_sm70_shflsync_idx_p) ;  /* 0x00005be000007944 */ /* 0x018fea0003c00000 */
[----:B------:R-:W-:Y:S01]  /*12d00*/  MOV R5, R213 ;  /* 0x000000d500057202 */ /* 0x000fe20000000f00 */
[----:B------:R-:W-:Y:S05]  /*12d10*/  BRA `(.L_x_3325) ;  /* 0xfffed9a000007947 */ /* 0x000fea000383ffff */
.L_x_3337:
[----:B------:R-:W-:Y:S01]  /*12d20*/  IMAD.MOV.U32 R213, RZ, RZ, R5 ;  /* 0x000000ffffd57224 */ /* 0x000fe200078e0005 */
[----:B------:R-:W-:Y:S01]  /*12d30*/  MOV R2, RZ ;  /* 0x000000ff00027202 */ /* 0x000fe20000000f00 */
[----:B------:R-:W-:Y:S01]  /*12d40*/  IMAD.MOV.U32 R214, RZ, RZ, 0x181f ;  /* 0x0000181fffd67424 */ /* 0x000fe200078e00ff */
[----:B------:R-:W-:-:S02]  /*12d50*/  MOV R3, 0x12d70 ;  /* 0x00012d7000037802 */ /* 0x000fc40000000f00 */
[----:B-----5:R-:W-:Y:S05]  /*12d60*/  CALL.REL.NOINC `($__internal_45_$__cuda_sm70_shflsync_idx_p) ;  /* 0x00005b7000007944 */ /* 0x020fea0003c00000 */
[----:B------:R-:W-:Y:S01]  /*12d70*/  MOV R7, R213 ;  /* 0x000000d500077202 */ /* 0x000fe20000000f00 */
[----:B------:R-:W-:Y:S05]  /*12d80*/  BRA `(.L_x_3463) ;  /* 0xfffefa7000007947 */ /* 0x000fea000383ffff */
.L_x_3338:
[----:B------:R-:W-:Y:S01]  /*12d90*/  IMAD.MOV.U32 R213, RZ, RZ, R6 ;  /* 0x000000ffffd57224 */ /* 0x000fe200078e0006 */
[----:B------:R-:W-:Y:S01]  /*12da0*/  MOV R2, RZ ;  /* 0x000000ff00027202 */ /* 0x000fe20000000f00 */
[----:B------:R-:W-:Y:S01]  /*12db0*/  IMAD.MOV.U32 R214, RZ, RZ, 0x181f ;  /* 0x0000181fffd67424 */ /* 0x000fe200078e00ff */
[----:B------:R-:W-:-:S02]  /*12dc0*/  MOV R3, 0x12de0 ;  /* 0x00012de000037802 */ /* 0x000fc40000000f00 */
[----:B-12--5:R-:W-:Y:S05]  /*12dd0*/  CALL.REL.NOINC `($__internal_45_$__cuda_sm70_shflsync_idx_p) ;  /* 0x00005b0000007944 */ /* 0x026fea0003c00000 */
[----:B------:R-:W-:Y:S01]  /*12de0*/  MOV R2, R213 ;  /* 0x000000d500027202 */ /* 0x000fe20000000f00 */
[----:B------:R-:W-:Y:S05]  /*12df0*/  BRA `(.L_x_3464) ;  /* 0xfffefa2000007947 */ /* 0x000fea000383ffff */
.L_x_3341:
[----:B------:R-:W-:Y:S01]  /*12e00*/  IMAD.MOV.U32 R213, RZ, RZ, R5 ;  /* 0x000000ffffd57224 */ /* 0x000fe200078e0005 */
[----:B-1----:R-:W-:Y:S01]  /*12e10*/  MOV R2, 0x1 ;  /* 0x0000000100027802 */ /* 0x002fe20000000f00 */
[----:B------:R-:W-:Y:S01]  /*12e20*/  IMAD.MOV.U32 R214, RZ, RZ, 0x181f ;  /* 0x0000181fffd67424 */ /* 0x000fe200078e00ff */
[----:B------:R-:W-:-:S02]  /*12e30*/  MOV R3, 0x12e50 ;  /* 0x00012e5000037802 */ /* 0x000fc40000000f00 */
[----:B--2--5:R-:W-:Y:S05]  /*12e40*/  CALL.REL.NOINC `($__internal_45_$__cuda_sm70_shflsync_idx_p) ;  /* 0x00005a9000007944 */ /* 0x024fea0003c00000 */
[----:B------:R-:W-:Y:S01]  /*12e50*/  IMAD.MOV.U32 R7, RZ, RZ, R213 ;  /* 0x000000ffff077224 */ /* 0x000fe200078e00d5 */
[----:B------:R-:W-:Y:S01]  /*12e60*/  MOV R2, 0x1 ;  /* 0x0000000100027802 */ /* 0x000fe20000000f00 */
[----:B------:R-:W-:Y:S01]  /*12e70*/  IMAD.MOV.U32 R213, RZ, RZ, R6 ;  /* 0x000000ffffd57224 */ /* 0x000fe200078e0006 */
[----:B------:R-:W-:-:S02]  /*12e80*/  MOV R214, 0x181f ;  /* 0x0000181f00d67802 */ /* 0x000fc40000000f00 */
[----:B------:R-:W-:Y:S02]  /*12e90*/  MOV R3, 0x12eb0 ;  /* 0x00012eb000037802 */ /* 0x000fe40000000f00 */
[----:B------:R-:W-:Y:S05]  /*12ea0*/  CALL.REL.NOINC `($__internal_45_$__cuda_sm70_shflsync_idx_p) ;  /* 0x00005a3000007944 */ /* 0x000fea0003c00000 */
[----:B------:R-:W-:Y:S01]  /*12eb0*/  MOV R2, R213 ;  /* 0x000000d500027202 */ /* 0x000fe20000000f00 */
[----:B------:R-:W-:Y:S05]  /*12ec0*/  BRA `(.L_x_3465) ;  /* 0xfffefab000007947 */ /* 0x000fea000383ffff */
.L_x_3344:
[----:B------:R-:W-:Y:S01]  /*12ed0*/  IMAD.MOV.U32 R213, RZ, RZ, R5 ;  /* 0x000000ffffd57224 */ /* 0x000fe200078e0005 */
[----:B-1----:R-:W-:Y:S01]  /*12ee0*/  MOV R2, 0x2 ;  /* 0x0000000200027802 */ /* 0x002fe20000000f00 */
[----:B------:R-:W-:Y:S01]  /*12ef0*/  IMAD.MOV.U32 R214, RZ, RZ, 0x181f ;  /* 0x0000181fffd67424 */ /* 0x000fe200078e00ff */
[----:B------:R-:W-:Y:S02]  /*12f00*/  MOV R3, 0x12f20 ;  /* 0x00012f2000037802 */ /* 0x000fe40000000f00 */
[----:B--23-5:R-:W-:Y:S05]  /*12f10*/  CALL.REL.NOINC `($__internal_45_$__cuda_sm70_shflsync_idx_p) ;  /* 0x000059c000007944 */ /* 0x02cfea0003c00000 */
[----:B------:R-:W-:Y:S01]  /*12f20*/  MOV R7, R213 ;  /* 0x000000d500077202 */ /* 0x000fe20000000f00 */
[----:B------:R-:W-:Y:S05]  /*12f30*/  BRA `(.L_x_3466) ;  /* 0xfffefb2000007947 */ /* 0x000fea000383ffff */
.L_x_3345:
[----:B------:R-:W-:Y:S01]  /*12f40*/  IMAD.MOV.U32 R213, RZ, RZ, R6 ;  /* 0x000000ffffd57224 */ /* 0x000fe200078e0006 */
[----:B-1----:R-:W-:Y:S01]  /*12f50*/  MOV R2, 0x2 ;  /* 0x0000000200027802 */ /* 0x002fe20000000f00 */
[----:B------:R-:W-:Y:S01]  /*12f60*/  IMAD.MOV.U32 R214, RZ, RZ, 0x181f ;  /* 0x0000181fffd67424 */ /* 0x000fe200078e00ff */
[----:B------:R-:W-:Y:S02]  /*12f70*/  MOV R3, 0x12f90 ;  /* 0x00012f9000037802 */ /* 0x000fe40000000f00 */
[----:B--2345:R-:W-:Y:S05]  /*12f80*/  CALL.REL.NOINC `($__internal_45_$__cuda_sm70_shflsync_idx_p) ;  /* 0x0000595000007944 */ /* 0x03cfea0003c00000 */
[----:B------:R-:W-:Y:S01]  /*12f90*/  MOV R2, R213 ;  /* 0x000000d500027202 */ /* 0x000fe20000000f00 */
[----:B------:R-:W-:Y:S05]  /*12fa0*/  BRA `(.L_x_3467) ;  /* 0xfffefad000007947 */ /* 0x000fea000383ffff */
.L_x_3348:
[----:B------:R-:W-:Y:S01]  /*12fb0*/  IMAD.MOV.U32 R213, RZ, RZ, R5 ;  /* 0x000000ffffd57224 */ /* 0x000fe200078e0005 */
[----:B--2---:R-:W-:Y:S01]  /*12fc0*/  MOV R2, 0x3 ;  /* 0x0000000300027802 */ /* 0x004fe20000000f00 */
[----:B------:R-:W-:Y:S01]  /*12fd0*/  IMAD.MOV.U32 R214, RZ, RZ, 0x181f ;  /* 0x0000181fffd67424 */ /* 0x000fe200078e00ff */
[----:B------:R-:W-:-:S02]  /*12fe0*/  MOV R3, 0x13000 ;  /* 0x0001300000037802 */ /* 0x000fc40000000f00 */
[----:B-1-345:R-:W-:Y:S05]  /*12ff0*/  CALL.REL.NOINC `($__internal_45_$__cuda_sm70_shflsync_idx_p) ;  /* 0x000058e000007944 */ /* 0x03afea0003c00000 */
        /* <DEDUP_REMOVED lines=8> */
.L_x_3351:
[----:B------:R-:W-:Y:S01]  /*13080*/  IMAD.MOV.U32 R213, RZ, RZ, R5 ;  /* 0x000000ffffd57224 */ /* 0x000fe200078e0005 */
[----:B-12---:R-:W-:Y:S01]  /*13090*/  MOV R2, 0x4 ;  /* 0x0000000400027802 */ /* 0x006fe20000000f00 */
[----:B------:R-:W-:Y:S01]  /*130a0*/  IMAD.MOV.U32 R214, RZ, RZ, 0x181f ;  /* 0x0000181fffd67424 */ /* 0x000fe200078e00ff */
[----:B------:R-:W-:Y:S02]  /*130b0*/  MOV R3, 0x130d0 ;  /* 0x000130d000037802 */ /* 0x000fe40000000f00 */
[----:B---345:R-:W-:Y:S05]  /*130c0*/  CALL.REL.NOINC `($__internal_45_$__cuda_sm70_shflsync_idx_p) ;  /* 0x0000581000007944 */ /* 0x038fea0003c00000 */
[----:B------:R-:W-:Y:S01]  /*130d0*/  MOV R7, R213 ;  /* 0x000000d500077202 */ /* 0x000fe20000000f00 */
[----:B------:R-:W-:Y:S05]  /*130e0*/  BRA `(.L_x_3469) ;  /* 0xfffefb6000007947 */ /* 0x000fea000383ffff */
.L_x_3352:
[----:B------:R-:W-:Y:S01]  /*130f0*/  IMAD.MOV.U32 R213, RZ, RZ, R6 ;  /* 0x000000ffffd57224 */ /* 0x000fe200078e0006 */
[----:B--2---:R-:W-:Y:S01]  /*13100*/  MOV R2, 0x4 ;  /* 0x0000000400027802 */ /* 0x004fe20000000f00 */
[----:B------:R-:W-:Y:S01]  /*13110*/  IMAD.MOV.U32 R214, RZ, RZ, 0x181f ;  /* 0x0000181fffd67424 */ /* 0x000fe200078e00ff */
[----:B------:R-:W-:Y:S02]  /*13120*/  MOV R3, 0x13140 ;  /* 0x0001314000037802 */ /* 0x000fe40000000f00 */
[----:B-1-345:R-:W-:Y:S05]  /*13130*/  CALL.REL.NOINC `($__internal_45_$__cuda_sm70_shflsync_idx_p) ;  /* 0x000057a000007944 */ /* 0x03afea0003c00000 */
[----:B------:R-:W-:Y:S01]  /*13140*/  MOV R2, R213 ;  /* 0x000000d500027202 */ /* 0x000fe20000000f00 */
[----:B------:R-:W-:Y:S05]  /*13150*/  BRA `(.L_x_3470) ;  /* 0xfffefb1000007947 */ /* 0x000fea000383ffff */
.L_x_3355:
[----:B------:R-:W-:Y:S01]  /*13160*/  IMAD.MOV.U32 R213, RZ, RZ, R5 ;  /* 0x000000ffffd57224 */ /* 0x000fe200078e0005 */
[----:B-1----:R-:W-:Y:S01]  /*13170*/  MOV R2, 0x5 ;  /* 0x0000000500027802 */ /* 0x002fe20000000f00 */
[----:B------:R-:W-:Y:S01]  /*13180*/  IMAD.MOV.U32 R214, RZ, RZ, 0x181f ;  /* 0x0000181fffd67424 */ /* 0x000fe200078e00ff */
[----:B------:R-:W-:-:S02]  /*13190*/  MOV R3, 0x131b0 ;  /* 0x000131b000037802 */ /* 0x000fc40000000f00 */
[----:B--2345:R-:W-:Y:S05]  /*131a0*/  CALL.REL.NOINC `($__internal_45_$__cuda_sm70_shflsync_idx_p) ;  /* 0x0000573000007944 */ /* 0x03cfea0003c00000 */
        /* <DEDUP_REMOVED lines=8> */
.L_x_3358:
[----:B------:R-:W-:Y:S01]  /*13230*/  IMAD.MOV.U32 R213, RZ, RZ, R5 ;  /* 0x000000ffffd57224 */ /* 0x000fe200078e0005 */
[----:B-1----:R-:W-:Y:S01]  /*13240*/  MOV R2, 0x6 ;  /* 0x0000000600027802 */ /* 0x002fe20000000f00 */
[----:B------:R-:W-:Y:S01]  /*13250*/  IMAD.MOV.U32 R214, RZ, RZ, 0x181f ;  /* 0x0000181fffd67424 */ /* 0x000fe200078e00ff */
[----:B------:R-:W-:Y:S02]  /*13260*/  MOV R3, 0x13280 ;  /* 0x0001328000037802 */ /* 0x000fe40000000f00 */
[----:B--2345:R-:W-:Y:S05]  /*13270*/  CALL.REL.NOINC `($__internal_45_$__cuda_sm70_shflsync_idx_p) ;  /* 0x0000566000007944 */ /* 0x03cfea0003c00000 */
[----:B------:R-:W-:Y:S01]  /*13280*/  MOV R7, R213 ;  /* 0x000000d500077202 */ /* 0x000fe20000000f00 */
[----:B------:R-:W-:Y:S05]  /*13290*/  BRA `(.L_x_3472) ;  /* 0xfffefba000007947 */ /* 0x000fea000383ffff */
.L_x_3359:
[----:B------:R-:W-:Y:S01]  /*132a0*/  IMAD.MOV.U32 R213, RZ, RZ, R6 ;  /* 0x000000ffffd57224 */ /* 0x000fe200078e0006 */
[----:B-1----:R-:W-:Y:S01]  /*132b0*/  MOV R2, 0x6 ;  /* 0x0000000600027802 */ /* 0x002fe20000000f00 */
[----:B------:R-:W-:Y:S01]  /*132c0*/  IMAD.MOV.U32 R214, RZ, RZ, 0x181f ;  /* 0x0000181fffd67424 */ /* 0x000fe200078e00ff */
[----:B------:R-:W-:Y:S02]  /*132d0*/  MOV R3, 0x132f0 ;  /* 0x000132f000037802 */ /* 0x000fe40000000f00 */
[----:B--2345:R-:W-:Y:S05]  /*132e0*/  CALL.REL.NOINC `($__internal_45_$__cuda_sm70_shflsync_idx_p) ;  /* 0x000055f000007944 */ /* 0x03cfea0003c00000 */
[----:B------:R-:W-:Y:S01]  /*132f0*/  MOV R2, R213 ;  /* 0x000000d500027202 */ /* 0x000fe20000000f00 */
[----:B------:R-:W-:Y:S05]  /*13300*/  BRA `(.L_x_3473) ;  /* 0xfffefb5000007947 */ /* 0x000fea000383ffff */
.L_x_3362:
        /* <DEDUP_REMOVED lines=13> */
.L_x_3365:
[----:B------:R-:W-:Y:S01]  /*133e0*/  IMAD.MOV.U32 R213, RZ, RZ, R4 ;  /* 0x000000ffffd57224 */ /* 0x000fe200078e0004 */
[----:B------:R-:W-:Y:S01]  /*133f0*/  MOV R2, RZ ;  /* 0x000000ff00027202 */ /* 0x000fe20000000f00 */
[----:B------:R-:W-:Y:S01]  /*13400*/  IMAD.MOV.U32 R214, RZ, RZ, 0x181f ;  /* 0x0000181fffd67424 */ /* 0x000fe200078e00ff */
[----:B------:R-:W-:Y:S02]  /*13410*/  MOV R3, 0x13430 ;  /* 0x0001343000037802 */ /* 0x000fe40000000f00 */
[----:B------:R-:W-:Y:S05]  /*13420*/  CALL.REL.NOINC `($__internal_45_$__cuda_sm70_shflsync_idx_p) ;  /* 0x000054b000007944 */ /* 0x000fea0003c00000 */
[----:B------:R-:W-:Y:S01]  /*13430*/  MOV R7, R213 ;  /* 0x000000d500077202 */ /* 0x000fe20000000f00 */
[----:B------:R-:W-:Y:S05]  /*13440*/  BRA `(.L_x_3475) ;  /* 0xffff0d7000007947 */ /* 0x000fea000383ffff */
.L_x_3366:
[----:B------:R-:W-:Y:S01]  /*13450*/  IMAD.MOV.U32 R213, RZ, RZ, R0 ;  /* 0x000000ffffd57224 */ /* 0x000fe200078e0000 */
[----:B------:R-:W-:Y:S01]  /*13460*/  MOV R2, RZ ;  /* 0x000000ff00027202 */ /* 0x000fe20000000f00 */
[----:B------:R-:W-:Y:S01]  /*13470*/  IMAD.MOV.U32 R214, RZ, RZ, 0x181f ;  /* 0x0000181fffd67424 */ /* 0x000fe200078e00ff */
[----:B------:R-:W-:Y:S02]  /*13480*/  MOV R3, 0x134a0 ;  /* 0x000134a000037802 */ /* 0x000fe40000000f00 */
[----:B-12---:R-:W-:Y:S05]  /*13490*/  CALL.REL.NOINC `($__internal_45_$__cuda_sm70_shflsync_idx_p) ;  /* 0x0000544000007944 */ /* 0x006fea0003c00000 */
[----:B------:R-:W-:Y:S01]  /*134a0*/  ISETP.GE.AND P0, PT, R204, c[0x0][0x1d4], PT ;  /* 0x00007500cc007a0c */ /* 0x000fe20003f06270 */
[----:B------:R-:W-:Y:S01]  /*134b0*/  IMAD.MOV.U32 R214, RZ, RZ, 0x181f ;  /* 0x0000181fffd67424 */ /* 0x000fe200078e00ff */
[----:B------:R-:W-:Y:S01]  /*134c0*/  IADD3 R2, P1, R213, R22, RZ ;  /* 0x00000016d5027210 */ /* 0x000fe20007f3e0ff */
[----:B------:R-:W-:Y:S01]  /*134d0*/  IMAD.MOV.U32 R213, RZ, RZ, R4 ;  /* 0x000000ffffd57224 */ /* 0x000fe200078e0004 */
        /* <DEDUP_REMOVED lines=8> */
[----:B------:R-:W-:Y:S05]  /*13560*/  CALL.REL.NOINC `($__internal_45_$__cuda_sm70_shflsync_idx_p) ;  /* 0x0000537000007944 */ /* 0x000fea0003c00000 */
[----:B------:R-:W-:Y:S01]  /*13570*/  IMAD.MOV.U32 R7, RZ, RZ, R213 ;  /* 0x000000ffff077224 */ /* 0x000fe200078e00d5 */
[----:B------:R-:W-:Y:S01]  /*13580*/  MOV R2, 0x1 ;  /* 0x0000000100027802 */ /* 0x000fe20000000f00 */
[----:B------:R-:W-:Y:S01]  /*13590*/  IMAD.MOV.U32 R213, RZ, RZ, R0 ;  /* 0x000000ffffd57224 */ /* 0x000fe200078e0000 */
[----:B------:R-:W-:Y:S02]  /*135a0*/  MOV R214, 0x181f ;  /* 0x0000181f00d67802 */ /* 0x000fe40000000f00 */
[----:B------:R-:W-:Y:S02]  /*135b0*/  MOV R3, 0x135d0 ;  /* 0x000135d000037802 */ /* 0x000fe40000000f00 */
[----:B------:R-:W-:Y:S05]  /*135c0*/  CALL.REL.NOINC `($__internal_45_$__cuda_sm70_shflsync_idx_p) ;  /* 0x0000531000007944 */ /* 0x000fea0003c00000 */
[C---:B------:R-:W-:Y:S01]  /*135d0*/  IADD3 R2, -R5.reuse, 0x10, RZ ;  /* 0x0000001005027810 */ /* 0x040fe20007ffe1ff */
[----:B------:R-:W-:Y:S01]  /*135e0*/  IMAD.MOV.U32 R214, RZ, RZ, 0x181f ;  /* 0x0000181fffd67424 */ /* 0x000fe200078e00ff */
[----:B------:R-:W-:-:S02]  /*135f0*/  ISETP.NE.U32.AND P2, PT, R5, RZ, PT ;  /* 0x000000ff0500720c */ /* 0x000fc40003f45070 */
[----:B------:R-:W-:-:S04]  /*13600*/  LOP3.LUT R2, R2, 0xf, RZ, 0xc0, !PT ;  /* 0x0000000f02027812 */ /* 0x000fc800078ec0ff */
[----:B------:R-:W-:Y:S01]  /*13610*/  IADD3 R2, P1, P0, R2, R213, R22 ;  /* 0x000000d502027210 */ /* 0x000fe2000783e016 */
[----:B------:R-:W-:-:S03]  /*13620*/  IMAD.MOV.U32 R213, RZ, RZ, R4 ;  /* 0x000000ffffd57224 */ /* 0x000fc600078e0004 */
[----:B------:R-:W-:-:S05]  /*13630*/  IADD3.X R3, RZ, R7, R20, P1, P0 ;  /* 0x00000007ff037210 */ /* 0x000fca0000fe0414 */
[----:B------:R-:W-:Y:S01]  /*13640*/  @!PT LDS RZ, [RZ] ;  /* 0x00000000fffff984 */ /* 0x000fe20000000800 */
[----:B------:R-:W-:Y:S01]  /*13650*/  @!PT LDS RZ, [RZ] ;  /* 0x00000000fffff984 */ /* 0x000fe20000000800 */
[----:B------:R-:W-:Y:S01]  /*13660*/  @!PT LDS RZ, [RZ] ;  /* 0x00000000fffff984 */ /* 0x000fe20000000800 */
[----:B------:R1:W-:Y:S02]  /*13670*/  LDGSTS.E.BYPASS.LTC128B.128.ZFILL [R209+0x3100], [R2.64], P2 ;  /* 0x0310000002d17fae */ /* 0x0003e40009141d46 */
        /* <DEDUP_REMOVED lines=49> */
[----:B------:R-:W-:Y:S01]  /*13990*/  MOV R0, R213 ;  /* 0x000000d500007202 */ /* 0x000fe20000000f00 */
[----:B------:R-:W-:Y:S05]  /*139a0*/  BRA `(.L_x_3476) ;  /* 0xffff099000007947 */ /* 0x000fea000383ffff */
.L_x_3367:
[----:B------:R-:W-:Y:S01]  /*139b0*/  IMAD.MOV.U32 R213, RZ, RZ, R0 ;  /* 0x000000ffffd57224 */ /* 0x000fe200078e0000 */
[----:B------:R-:W-:Y:S01]  /*139c0*/  MOV R2, RZ ;  /* 0x000000ff00027202 */ /* 0x000fe20000000f00 */
[----:B------:R-:W-:Y:S01]  /*139d0*/  IMAD.MOV.U32 R214, RZ, RZ, 0x1c1f ;  /* 0x00001c1fffd67424 */ /* 0x000fe200078e00ff */
[----:B------:R-:W-:-:S02]  /*139e0*/  MOV R3, 0x13a00 ;  /* 0x00013a0000037802 */ /* 0x000fc40000000f00 */
[----:B------:R-:W-:Y:S05]  /*139f0*/  CALL.REL.NOINC `($__internal_45_$__cuda_sm70_shflsync_idx_p) ;  /* 0x00004ee000007944 */ /* 0x000fea0003c00000 */
[----:B------:R-:W-:Y:S01]  /*13a00*/  MOV R2, R213 ;  /* 0x000000d500027202 */ /* 0x000fe20000000f00 */
[----:B------:R-:W-:Y:S05]  /*13a10*/  BRA `(.L_x_3477) ;  /* 0xffff0a9000007947 */ /* 0x000fea000383ffff */
.L_x_3368:
[----:B------:R-:W-:Y:S01]  /*13a20*/  IMAD.MOV.U32 R213, RZ, RZ, R0 ;  /* 0x000000ffffd57224 */ /* 0x000fe200078e0000 */
[----:B------:R-:W-:Y:S01]  /*13a30*/  MOV R2, 0x1 ;  /* 0x0000000100027802 */ /* 0x000fe20000000f00 */
[----:B------:R-:W-:Y:S01]  /*13a40*/  IMAD.MOV.U32 R214, RZ, RZ, 0x1c1f ;  /* 0x00001c1fffd67424 */ /* 0x000fe200078e00ff */
[----:B------:R-:W-:-:S02]  /*13a50*/  MOV R3, 0x13a70 ;  /* 0x00013a7000037802 */ /* 0x000fc40000000f00 */
[----:B-1----:R-:W-:Y:S05]  /*13a60*/  CALL.REL.NOINC `($__internal_45_$__cuda_sm70_shflsync_idx_p) ;  /* 0x00004e7000007944 */ /* 0x002fea0003c00000 */
        /* <DEDUP_REMOVED lines=46> */
[----:B------:R-:W-:Y:S05]  /*13d50*/  CALL.REL.NOINC `($__internal_45_$__cuda_sm70_shflsync_idx_p) ;  /* 0x00004b8000007944 */ /* 0x000fea0003c00000 */
        /* <DEDUP_REMOVED lines=48> */
[----:B------:R-:W-:Y:S01]  /*14060*/  FMNMX.FTZ R100, R10, R12, !PT ;  /* 0x0000000c0a647209 */ /* 0x000fe20007810000 */
[----:B------:R-:W-:Y:S01]  /*14070*/  IMAD.MOV.U32 R0, RZ, RZ, 0x2 ;  /* 0x00000002ff007424 */ /* 0x000fe200078e00ff */
[----:B------:R-:W-:Y:S02]  /*14080*/  MOV R2, 0x147f0 ;  /* 0x000147f000027802 */ /* 0x000fe40000000f00 */
        /* <DEDUP_REMOVED lines=14> */
[----:B------:R-:W-:Y:S02]  /*14170*/  ISETP.GT.AND P6, PT, R5, 0x10, PT ;  /* 0x000000100500780c */ /* 0x000fe40003fc4270 */
[----:B------:R-:W-:Y:S02]  /*14180*/  FMNMX.FTZ R99, R15, R99, !PT ;  /* 0x000000630f637209 */ /* 0x000fe40007810000 */
        /* <DEDUP_REMOVED lines=21> */
[----:B------:R-:W-:-:S02]  /*142e0*/  FSEL R54, R95, -INF , P0 ;  /* 0xff8000005f367808 */ /* 0x000fc40000000000 */
        /* <DEDUP_REMOVED lines=72> */
[----:B------:R-:W-:Y:S01]  /*14770*/  FMNMX.FTZ R99, R143, R99, !PT ;  /* 0x000000638f637209 */ /* 0x000fe20007810000 */
[----:B------:R-:W-:Y:S01]  /*14780*/  IMAD.MOV.U32 R96, RZ, RZ, R100 ;  /* 0x000000ffff607224 */ /* 0x000fe200078e0064 */
[----:B------:R-:W-:Y:S02]  /*14790*/  FMNMX.FTZ R98, R162, R98, !PT ;  /* 0x00000062a2627209 */ /* 0x000fe40007810000 */
[----:B------:R-:W-:Y:S02]  /*147a0*/  FMNMX.FTZ R8, R136, R8, !PT ;  /* 0x0000000888087209 */ /* 0x000fe40007810000 */
[----:B------:R-:W-:Y:S02]  /*147b0*/  FMNMX.FTZ R99, R142, R99, !PT ;  /* 0x000000638e637209 */ /* 0x000fe40007810000 */
[----:B------:R-:W-:Y:S02]  /*147c0*/  FMNMX.FTZ R98, R157, R98, !PT ;  /* 0x000000629d627209 */ /* 0x000fe40007810000 */
[----:B------:R-:W-:-:S02]  /*147d0*/  FMNMX.FTZ R8, R133, R8, !PT ;  /* 0x0000000885087209 */ /* 0x000fc40007810000 */
[----:B------:R-:W-:Y:S05]  /*147e0*/  CALL.REL.NOINC `($__internal_44_$__cuda_sm70_shflsync_bfly_p) ;  /* 0x0000409000007944 */ /* 0x000fea0003c00000 */
[----:B------:R-:W-:Y:S01]  /*147f0*/  FMNMX.FTZ R100, R100, R0, !PT ;  /* 0x0000000064647209 */ /* 0x000fe20007810000 */
[----:B------:R-:W-:Y:S01]  /*14800*/  IMAD.MOV.U32 R0, RZ, RZ, 0x1 ;  /* 0x00000001ff007424 */ /* 0x000fe200078e00ff */
[----:B------:R-:W-:-:S03]  /*14810*/  MOV R2, 0x14840 ;  /* 0x0001484000027802 */ /* 0x000fc60000000f00 */
[----:B------:R-:W-:Y:S02]  /*14820*/  IMAD.MOV.U32 R96, RZ, RZ, R100 ;  /* 0x000000ffff607224 */ /* 0x000fe400078e0064 */
[----:B------:R-:W-:Y:S05]  /*14830*/  CALL.REL.NOINC `($__internal_44_$__cuda_sm70_shflsync_bfly_p) ;  /* 0x0000404000007944 */ /* 0x000fea0003c00000 */
[----:B------:R-:W-:Y:S01]  /*14840*/  FMNMX.FTZ R100, R100, R0, !PT ;  /* 0x0000000064647209 */ /* 0x000fe20007810000 */
[----:B------:R-:W-:Y:S01]  /*14850*/  IMAD.MOV.U32 R96, RZ, RZ, R99 ;  /* 0x000000ffff607224 */ /* 0x000fe200078e0063 */
[----:B------:R-:W-:Y:S01]  /*14860*/  MOV R2, 0x14890 ;  /* 0x0001489000027802 */ /* 0x000fe20000000f00 */
[----:B------:R-:W-:Y:S02]  /*14870*/  IMAD.MOV.U32 R0, RZ, RZ, 0x2 ;  /* 0x00000002ff007424 */ /* 0x000fe400078e00ff */
        /* <DEDUP_REMOVED lines=26> */
[----:B------:R-:W-:Y:S01]  /*14a20*/  MOV R9, R0 ;  /* 0x0000000000097202 */ /* 0x000fe20000000f00 */
[----:B------:R-:W-:Y:S05]  /*14a30*/  BRA `(.L_x_3478) ;  /* 0xffff0ae000007947 */ /* 0x000fea000383ffff */
.L_x_3372:
[----:B------:R-:W-:Y:S01]  /*14a40*/  MOV R2, RZ ;  /* 0x000000ff00027202 */ /* 0x000fe20000000f00 */
[----:B------:R-:W-:Y:S01]  /*14a50*/  IMAD.MOV.U32 R213, RZ, RZ, R4 ;  /* 0x000000ffffd57224 */ /* 0x000fe200078e0004 */
[----:B------:R-:W-:Y:S01]  /*14a60*/  MOV R3, 0x14a90 ;  /* 0x00014a9000037802 */ /* 0x000fe20000000f00 */
[----:B------:R-:W-:Y:S02]  /*14a70*/  IMAD.MOV.U32 R214, RZ, RZ, 0x181f ;  /* 0x0000181fffd67424 */ /* 0x000fe400078e00ff */
[----:B-1----:R-:W-:Y:S05]  /*14a80*/  CALL.REL.NOINC `($__internal_45_$__cuda_sm70_shflsync_idx_p) ;  /* 0x00003e5000007944 */ /* 0x002fea0003c00000 */
[----:B------:R-:W-:Y:S01]  /*14a90*/  MOV R7, R213 ;  /* 0x000000d500077202 */ /* 0x000fe20000000f00 */
[----:B------:R-:W-:-:S05]  /*14aa0*/  BRA `(.L_x_3479) ;  /* 0xffff268000007947 */ /* 0x000fca000383ffff */
.L_x_3373:
[----:B------:R-:W-:Y:S01]  /*14ab0*/  MOV R2, RZ ;  /* 0x000000ff00027202 */ /* 0x000fe20000000f00 */
[----:B------:R-:W-:Y:S01]  /*14ac0*/  IMAD.MOV.U32 R213, RZ, RZ, R0 ;  /* 0x000000ffffd57224 */ /* 0x000fe200078e0000 */
[----:B------:R-:W-:Y:S01]  /*14ad0*/  MOV R3, 0x14b00 ;  /* 0x00014b0000037802 */ /* 0x000fe20000000f00 */
[----:B------:R-:W-:Y:S02]  /*14ae0*/  IMAD.MOV.U32 R214, RZ, RZ, 0x181f ;  /* 0x0000181fffd67424 */ /* 0x000fe400078e00ff */
[----:B-123--:R-:W-:Y:S05]  /*14af0*/  CALL.REL.NOINC `($__internal_45_$__cuda_sm70_shflsync_idx_p) ;  /* 0x00003de000007944 */ /* 0x00efea0003c00000 */
[----:B------:R-:W-:Y:S01]  /*14b00*/  IMAD.MOV.U32 R214, RZ, RZ, 0x181f ;  /* 0x0000181fffd67424 */ /* 0x000fe200078e00ff */
[----:B------:R-:W-:Y:S02]  /*14b10*/  ISETP.GE.AND P0, PT, R204, c[0x0][0x1d4], PT ;  /* 0x00007500cc007a0c */ /* 0x000fe40003f06270 */
[----:B------:R-:W-:Y:S01]  /*14b20*/  IADD3 R2, P1, R213, R15, RZ ;  /* 0x0000000fd5027210 */ /* 0x000fe20007f3e0ff */
[----:B------:R-:W-:Y:S01]  /*14b30*/  IMAD.MOV.U32 R213, RZ, RZ, R4 ;  /* 0x000000ffffd57224 */ /* 0x000fe200078e0004 */
        /* <DEDUP_REMOVED lines=8> */
[----:B------:R-:W-:Y:S05]  /*14bc0*/  CALL.REL.NOINC `($__internal_45_$__cuda_sm70_shflsync_idx_p) ;  /* 0x00003d1000007944 */ /* 0x000fea0003c00000 */
[----:B------:R-:W-:Y:S01]  /*14bd0*/  MOV R2, 0x1 ;  /* 0x0000000100027802 */ /* 0x000fe20000000f00 */
[----:B------:R-:W-:Y:S01]  /*14be0*/  IMAD.MOV.U32 R7, RZ, RZ, R213 ;  /* 0x000000ffff077224 */ /* 0x000fe200078e00d5 */
[----:B------:R-:W-:Y:S01]  /*14bf0*/  MOV R214, 0x181f ;  /* 0x0000181f00d67802 */ /* 0x000fe20000000f00 */
[----:B------:R-:W-:Y:S01]  /*14c00*/  IMAD.MOV.U32 R213, RZ, RZ, R0 ;  /* 0x000000ffffd57224 */ /* 0x000fe200078e0000 */
[----:B------:R-:W-:Y:S02]  /*14c10*/  MOV R3, 0x14c30 ;  /* 0x00014c3000037802 */ /* 0x000fe40000000f00 */
[----:B------:R-:W-:Y:S05]  /*14c20*/  CALL.REL.NOINC `($__internal_45_$__cuda_sm70_shflsync_idx_p) ;  /* 0x00003cb000007944 */ /* 0x000fea0003c00000 */
[C---:B------:R-:W-:Y:S01]  /*14c30*/  IADD3 R2, -R6.reuse, 0x10, RZ ;  /* 0x0000001006027810 */ /* 0x040fe20007ffe1ff */
[----:B------:R-:W-:Y:S01]  /*14c40*/  IMAD.MOV.U32 R214, RZ, RZ, 0x181f ;  /* 0x0000181fffd67424 */ /* 0x000fe200078e00ff */
[----:B------:R-:W-:Y:S02]  /*14c50*/  ISETP.NE.U32.AND P2, PT, R6, RZ, PT ;  /* 0x000000ff0600720c */ /* 0x000fe40003f45070 */
[----:B------:R-:W-:Y:S04]  /*14c60*/  LOP3.LUT R2, R2, 0xf, RZ, 0xc0, !PT ;  /* 0x0000000f02027812 */ /* 0x000fe800078ec0ff */
[----:B------:R-:W-:Y:S01]  /*14c70*/  IADD3 R2, P1, P0, R2, R213, R15 ;  /* 0x000000d502027210 */ /* 0x000fe2000783e00f */
[----:B------:R-:W-:Y:S03]  /*14c80*/  IMAD.MOV.U32 R213, RZ, RZ, R4 ;  /* 0x000000ffffd57224 */ /* 0x000fe600078e0004 */
[----:B------:R-:W-:Y:S05]  /*14c90*/  IADD3.X R3, RZ, R7, R5, P1, P0 ;  /* 0x00000007ff037210 */ /* 0x000fea0000fe0405 */
[----:B------:R-:W-:Y:S01]  /*14ca0*/  @!PT LDS RZ, [RZ] ;  /* 0x00000000fffff984 */ /* 0x000fe20000000800 */
[----:B------:R-:W-:Y:S01]  /*14cb0*/  @!PT LDS RZ, [RZ] ;  /* 0x00000000fffff984 */ /* 0x000fe20000000800 */
[----:B------:R-:W-:Y:S01]  /*14cc0*/  @!PT LDS RZ, [RZ] ;  /* 0x00000000fffff984 */ /* 0x000fe20000000800 */
[----:B------:R1:W-:Y:S02]  /*14cd0*/  LDGSTS.E.BYPASS.LTC128B.128.ZFILL [R209+0x900], [R2.64], P2 ;  /* 0x0090000002d17fae */ /* 0x0003e40009141d46 */
[----:B-1----:R-:W-:Y:S01]  /*14ce0*/  MOV R3, 0x14d10 ;  /* 0x00014d1000037802 */ /* 0x002fe20000000f00 */
[----:B------:R-:W-:Y:S04]  /*14cf0*/  IMAD.MOV.U32 R2, RZ, RZ, 0x2 ;  /* 0x00000002ff027424 */ /* 0x000fe800078e00ff */
        /* <DEDUP_REMOVED lines=47> */
[----:B------:R-:W-:Y:S01]  /*14ff0*/  MOV R0, R213 ;  /* 0x000000d500007202 */ /* 0x000fe20000000f00 */
[----:B------:R-:W-:-:S05]  /*15000*/  BRA `(.L_x_3480) ;  /* 0xffff22a000007947 */ /* 0x000fca000383ffff */
.L_x_3376:
[----:B------:R-:W-:Y:S01]  /*15010*/  MOV R2, RZ ;  /* 0x000000ff00027202 */ /* 0x000fe20000000f00 */
[----:B------:R-:W-:Y:S01]  /*15020*/  IMAD.MOV.U32 R213, RZ, RZ, R96 ;  /* 0x000000ffffd57224 */ /* 0x000fe200078e0060 */
[----:B------:R-:W-:Y:S01]  /*15030*/  MOV R3, 0x15060 ;  /* 0x0001506000037802 */ /* 0x000fe20000000f00 */
[----:B------:R-:W-:Y:S02]  /*15040*/  IMAD.MOV.U32 R214, RZ, RZ, 0x181f ;  /* 0x0000181fffd67424 */ /* 0x000fe400078e00ff */
[----:B------:R-:W-:Y:S05]  /*15050*/  CALL.REL.NOINC `($__internal_45_$__cuda_sm70_shflsync_idx_p) ;  /* 0x0000388000007944 */ /* 0x000fea0003c00000 */
[----:B------:R-:W-:Y:S01]  /*15060*/  MOV R100, R213 ;  /* 0x000000d500647202 */ /* 0x000fe20000000f00 */
[----:B------:R-:W-:-:S05]  /*15070*/  BRA `(.L_x_3481) ;  /* 0xffff2b5000007947 */ /* 0x000fca000383ffff */
.L_x_3377:
[----:B------:R-:W-:Y:S01]  /*15080*/  MOV R2, RZ ;  /* 0x000000ff00027202 */ /* 0x000fe20000000f00 */
[----:B------:R-:W-:Y:S01]  /*15090*/  IMAD.MOV.U32 R213, RZ, RZ, R0 ;  /* 0x000000ffffd57224 */ /* 0x000fe200078e0000 */
[----:B------:R-:W-:Y:S01]  /*150a0*/  MOV R3, 0x150d0 ;  /* 0x000150d000037802 */ /* 0x000fe20000000f00 */
[----:B------:R-:W-:Y:S02]  /*150b0*/  IMAD.MOV.U32 R214, RZ, RZ, 0x181f ;  /* 0x0000181fffd67424 */ /* 0x000fe400078e00ff */
[----:B-12---:R-:W-:Y:S05]  /*150c0*/  CALL.REL.NOINC `($__internal_45_$__cuda_sm70_shflsync_idx_p) ;  /* 0x0000381000007944 */ /* 0x006fea0003c00000 */
        /* <DEDUP_REMOVED lines=81> */
.L_x_3378:
[----:B------:R-:W-:Y:S01]  /*155e0*/  MOV R2, RZ ;  /* 0x000000ff00027202 */ /* 0x000fe20000000f00 */
[----:B------:R-:W-:Y:S01]  /*155f0*/  IMAD.MOV.U32 R213, RZ, RZ, R96 ;  /* 0x000000ffffd57224 */ /* 0x000fe200078e0060 */
[----:B------:R-:W-:Y:S01]  /*15600*/  MOV R3, 0x15630 ;  /* 0x0001563000037802 */ /* 0x000fe20000000f00 */
[----:B------:R-:W-:Y:S02]  /*15610*/  IMAD.MOV.U32 R214, RZ, RZ, 0x1c1f ;  /* 0x00001c1fffd67424 */ /* 0x000fe400078e00ff */
[----:B------:R-:W-:Y:S05]  /*15620*/  CALL.REL.NOINC `($__internal_45_$__cuda_sm70_shflsync_idx_p) ;  /* 0x000032b000007944 */ /* 0x000fea0003c00000 */
[----:B------:R-:W-:Y:S01]  /*15630*/  MOV R0, R213 ;  /* 0x000000d500007202 */ /* 0x000fe20000000f00 */
[----:B------:R-:W-:-:S05]  /*15640*/  BRA `(.L_x_3483) ;  /* 0xffff288000007947 */ /* 0x000fca000383ffff */
.L_x_3379:
[----:B------:R-:W-:Y:S01]  /*15650*/  MOV R2, 0x1 ;  /* 0x0000000100027802 */ /* 0x000fe20000000f00 */
[----:B------:R-:W-:Y:S01]  /*15660*/  IMAD.MOV.U32 R213, RZ, RZ, R96 ;  /* 0x000000ffffd57224 */ /* 0x000fe200078e0060 */
[----:B------:R-:W-:Y:S01]  /*15670*/  MOV R3, 0x156a0 ;  /* 0x000156a000037802 */ /* 0x000fe20000000f00 */
[----:B------:R-:W-:Y:S02]  /*15680*/  IMAD.MOV.U32 R214, RZ, RZ, 0x1c1f ;  /* 0x00001c1fffd67424 */ /* 0x000fe400078e00ff */
[----:B-1----:R-:W-:Y:S05]  /*15690*/  CALL.REL.NOINC `($__internal_45_$__cuda_sm70_shflsync_idx_p) ;  /* 0x0000324000007944 */ /* 0x002fea0003c00000 */
[----:B------:R-:W-:Y:S01]  /*156a0*/  MOV R3, 0x15980 ;  /* 0x0001598000037802 */ /* 0x000fe20000000f00 */
[----:B------:R-:W-:Y:S02]  /*156b0*/  IMAD.IADD R213, R98, 0x1, R213 ;  /* 0x0000000162d57824 */ /* 0x000fe400078e02d5 */
[----:B------:R-:W-:Y:S02]  /*156c0*/  IMAD.MOV.U32 R2, RZ, RZ, 0x2 ;  /* 0x00000002ff027424 */ /* 0x000fe400078e00ff */
[----:B------:R-:W-:Y:S01]  /*156d0*/  IMAD.MOV.U32 R214, RZ, RZ, 0x1c1f ;  /* 0x00001c1fffd67424 */ /* 0x000fe200078e00ff */
        /* <DEDUP_REMOVED lines=35> */
[----:B------:R-:W-:Y:S01]  /*15910*/  ISETP.GT.AND P0, PT, R213, 0x49, PT ;  /* 0x00000049d500780c */ /* 0x000fe20003f04270 */
[----:B------:R-:W-:Y:S01]  /*15920*/  IMAD.MOV.U32 R213, RZ, RZ, R96 ;  /* 0x000000ffffd57224 */ /* 0x000fe200078e0060 */
[----:B------:R-:W-:Y:S02]  /*15930*/  FSEL R51, R70, -INF , P6 ;  /* 0xff80000046337808 */ /* 0x000fe40003000000 */
[----:B------:R-:W-:Y:S02]  /*15940*/  FSEL R50, R71, -INF , P2 ;  /* 0xff80000047327808 */ /* 0x000fe40001000000 */
[----:B------:R-:W-:Y:S02]  /*15950*/  FSEL R23, R82, -INF , P1 ;  /* 0xff80000052177808 */ /* 0x000fe40000800000 */
[----:B------:R-:W-:Y:S02]  /*15960*/  FSEL R22, R83, -INF , P0 ;  /* 0xff80000053167808 */ /* 0x000fe40000000000 */
[----:B------:R-:W-:Y:S05]  /*15970*/  CALL.REL.NOINC `($__internal_45_$__cuda_sm70_shflsync_idx_p) ;  /* 0x00002f6000007944 */ /* 0x000fea0003c00000 */
[----:B------:R-:W-:Y:S01]  /*15980*/  MOV R3, 0x15c60 ;  /* 0x00015c6000037802 */ /* 0x000fe20000000f00 */
[----:B------:R-:W-:Y:S02]  /*15990*/  IMAD.IADD R213, R98, 0x1, R213 ;  /* 0x0000000162d57824 */ /* 0x000fe400078e02d5 */
[----:B------:R-:W-:Y:S02]  /*159a0*/  IMAD.MOV.U32 R2, RZ, RZ, 0x3 ;  /* 0x00000003ff027424 */ /* 0x000fe400078e00ff */
        /* <DEDUP_REMOVED lines=37> */
[----:B------:R-:W-:Y:S01]  /*15c00*/  IMAD.MOV.U32 R213, RZ, RZ, R96 ;  /* 0x000000ffffd57224 */ /* 0x000fe200078e0060 */
[----:B------:R-:W-:Y:S02]  /*15c10*/  FSEL R28, R72, -INF , P6 ;  /* 0xff800000481c7808 */ /* 0x000fe40003000000 */
[----:B------:R-:W-:Y:S02]  /*15c20*/  FSEL R25, R73, -INF , P2 ;  /* 0xff80000049197808 */ /* 0x000fe40001000000 */
[----:B------:R-:W-:Y:S02]  /*15c30*/  FSEL R17, R76, -INF , P1 ;  /* 0xff8000004c117808 */ /* 0x000fe40000800000 */
[----:B------:R-:W-:Y:S02]  /*15c40*/  FSEL R16, R77, -INF , P0 ;  /* 0xff8000004d107808 */ /* 0x000fe40000000000 */
[----:B------:R-:W-:Y:S05]  /*15c50*/  CALL.REL.NOINC `($__internal_45_$__cuda_sm70_shflsync_idx_p) ;  /* 0x00002c8000007944 */ /* 0x000fea0003c00000 */
[----:B------:R-:W-:Y:S01]  /*15c60*/  FMNMX.FTZ R96, R156, R97, !PT ;  /* 0x000000619c607209 */ /* 0x000fe20007810000 */
[----:B------:R-:W-:Y:S01]  /*15c70*/  IMAD.IADD R98, R98, 0x1, R213 ;  /* 0x0000000162627824 */ /* 0x000fe200078e02d5 */
[----:B------:R-:W-:Y:S01]  /*15c80*/  FMNMX.FTZ R4, R20, R101, !PT ;  /* 0x0000006514047209 */ /* 0x000fe20007810000 */
[----:B------:R-:W-:Y:S01]  /*15c90*/  IMAD.MOV.U32 R0, RZ, RZ, 0x2 ;  /* 0x00000002ff007424 */ /* 0x000fe200078e00ff */
[----:B------:R-:W-:Y:S02]  /*15ca0*/  FMNMX.FTZ R5, R21, R102, !PT ;  /* 0x0000006615057209 */ /* 0x000fe40007810000 */
[C---:B------:R-:W-:Y:S02]  /*15cb0*/  ISETP.GT.AND P6, PT, R98.reuse, RZ, PT ;  /* 0x000000ff6200720c */ /* 0x040fe40003fc4270 */
[----:B------:R-:W-:Y:S02]  /*15cc0*/  ISETP.GT.AND P2, PT, R98, 0x1, PT ;  /* 0x000000016200780c */ /* 0x000fe40003f44270 */
[----:B------:R-:W-:Y:S02]  /*15cd0*/  FSEL R53, R10, -INF , P6 ;  /* 0xff8000000a357808 */ /* 0x000fe40003000000 */
[C---:B------:R-:W-:Y:S02]  /*15ce0*/  ISETP.GT.AND P1, PT, R98.reuse, 0x8, PT ;  /* 0x000000086200780c */ /* 0x040fe40003f24270 */
        /* <DEDUP_REMOVED lines=114> */
[----:B------:R-:W-:Y:S05]  /*16410*/  CALL.REL.NOINC `($__internal_44_$__cuda_sm70_shflsync_bfly_p) ;  /* 0x0000246000007944 */ /* 0x000fea0003c00000 */
[----:B------:R-:W-:Y:S01]  /*16420*/  FMNMX.FTZ R96, R96, R0, !PT ;  /* 0x0000000060607209 */ /* 0x000fe20007810000 */
[----:B------:R-:W-:Y:S01]  /*16430*/  IMAD.MOV.U32 R0, RZ, RZ, 0x1 ;  /* 0x00000001ff007424 */ /* 0x000fe200078e00ff */
[----:B------:R-:W-:Y:S02]  /*16440*/  MOV R2, 0x16460 ;  /* 0x0001646000027802 */ /* 0x000fe40000000f00 */
        /* <DEDUP_REMOVED lines=26> */
[----:B------:R-:W-:Y:S03]  /*165f0*/  MOV R2, 0x16620 ;  /* 0x0001662000027802 */ /* 0x000fe60000000f00 */
[----:B------:R-:W-:Y:S02]  /*16600*/  IMAD.MOV.U32 R96, RZ, RZ, R4 ;  /* 0x000000ffff607224 */ /* 0x000fe400078e0004 */
[----:B------:R-:W-:Y:S05]  /*16610*/  CALL.REL.NOINC `($__internal_44_$__cuda_sm70_shflsync_bfly_p) ;  /* 0x0000226000007944 */ /* 0x000fea0003c00000 */
[----:B------:R-:W-:-:S05]  /*16620*/  BRA `(.L_x_3484) ;  /* 0xffff291000007947 */ /* 0x000fca000383ffff */
.L_x_3382:
[----:B-1--4-:R-:W-:Y:S01]  /*16630*/  MOV R2, RZ ;  /* 0x000000ff00027202 */ /* 0x012fe20000000f00 */
[----:B------:R-:W-:Y:S01]  /*16640*/  IMAD.MOV.U32 R213, RZ, RZ, R56 ;  /* 0x000000ffffd57224 */ /* 0x000fe200078e0038 */
[----:B------:R-:W-:Y:S01]  /*16650*/  MOV R3, 0x16680 ;  /* 0x0001668000037802 */ /* 0x000fe20000000f00 */
[----:B------:R-:W-:Y:S02]  /*16660*/  IMAD.MOV.U32 R214, RZ, RZ, 0x181f ;  /* 0x0000181fffd67424 */ /* 0x000fe400078e00ff */
[----:B------:R-:W-:Y:S05]  /*16670*/  CALL.REL.NOINC `($__internal_45_$__cuda_sm70_shflsync_idx_p) ;  /* 0x0000226000007944 */ /* 0x000fea0003c00000 */
[----:B------:R-:W-:Y:S01]  /*16680*/  MOV R57, R213 ;  /* 0x000000d500397202 */ /* 0x000fe20000000f00 */
[----:B------:R-:W-:-:S05]  /*16690*/  BRA `(.L_x_3485) ;  /* 0xffff497000007947 */ /* 0x000fca000383ffff */
.L_x_3385:
[----:B------:R-:W-:Y:S01]  /*166a0*/  MOV R2, RZ ;  /* 0x000000ff00027202 */ /* 0x000fe20000000f00 */
[----:B------:R-:W-:Y:S01]  /*166b0*/  IMAD.MOV.U32 R213, RZ, RZ, R96 ;  /* 0x000000ffffd57224 */ /* 0x000fe200078e0060 */
[----:B------:R-:W-:Y:S01]  /*166c0*/  MOV R3, 0x166f0 ;  /* 0x000166f000037802 */ /* 0x000fe20000000f00 */
[----:B------:R-:W-:Y:S02]  /*166d0*/  IMAD.MOV.U32 R214, RZ, RZ, 0x181f ;  /* 0x0000181fffd67424 */ /* 0x000fe400078e00ff */
[----:B------:R-:W-:Y:S05]  /*166e0*/  CALL.REL.NOINC `($__internal_45_$__cuda_sm70_shflsync_idx_p) ;  /* 0x000021f000007944 */ /* 0x000fea0003c00000 */
[----:B------:R-:W-:Y:S01]  /*166f0*/  MOV R157, R213 ;  /* 0x000000d5009d7202 */ /* 0x000fe20000000f00 */
[----:B------:R-:W-:-:S05]  /*16700*/  BRA `(.L_x_3486) ;  /* 0xffff534000007947 */ /* 0x000fca000383ffff */
.L_x_3386:
[----:B------:R-:W-:Y:S01]  /*16710*/  MOV R2, RZ ;  /* 0x000000ff00027202 */ /* 0x000fe20000000f00 */
[----:B------:R-:W-:Y:S01]  /*16720*/  IMAD.MOV.U32 R213, RZ, RZ, R0 ;  /* 0x000000ffffd57224 */ /* 0x000fe200078e0000 */
[----:B------:R-:W-:Y:S01]  /*16730*/  MOV R3, 0x16760 ;  /* 0x0001676000037802 */ /* 0x000fe20000000f00 */
[----:B------:R-:W-:Y:S02]  /*16740*/  IMAD.MOV.U32 R214, RZ, RZ, 0x181f ;  /* 0x0000181fffd67424 */ /* 0x000fe400078e00ff */
[----:B-12---:R-:W-:Y:S05]  /*16750*/  CALL.REL.NOINC `($__internal_45_$__cuda_sm70_shflsync_idx_p) ;  /* 0x0000218000007944 */ /* 0x006fea0003c00000 */
        /* <DEDUP_REMOVED lines=82> */
.L_x_3387:
[----:B------:R-:W-:Y:S02]  /*16c80*/  MOV R0, 0x2 ;  /* 0x0000000200007802 */ /* 0x000fe40000000f00 */
        /* <DEDUP_REMOVED lines=33> */
[----:B------:R-:W-:-:S05]  /*16ea0*/  BRA `(.L_x_3488) ;  /* 0xffff53e000007947 */ /* 0x000fca000383ffff */
.L_x_3389:
[----:B------:R-:W-:Y:S01]  /*16eb0*/  IMAD.MOV.U32 R96, RZ, RZ, R231 ;  /* 0x000000ffff607224 */ /* 0x000fe200078e00e7 */
[----:B------:R-:W-:-:S02]  /*16ec0*/  MOV R0, 0x2 ;  /* 0x0000000200007802 */ /* 0x000fc40000000f00 */
[----:B------:R-:W-:Y:S02]  /*16ed0*/  MOV R2, 0x16ef0 ;  /* 0x00016ef000027802 */ /* 0x000fe40000000f00 */
[----:B------:R-:W-:Y:S05]  /*16ee0*/  CALL.REL.NOINC `($__internal_44_$__cuda_sm70_shflsync_bfly_p) ;  /* 0x0000199000007944 */ /* 0x000fea0003c00000 */
[----:B------:R-:W-:Y:S05]  /*16ef0*/  BRA `(.L_x_3489) ;  /* 0xffff712000007947 */ /* 0x000fea000383ffff */
.L_x_3390:
[----:B------:R-:W-:Y:S01]  /*16f00*/  IMAD.MOV.U32 R96, RZ, RZ, R4 ;  /* 0x000000ffff607224 */ /* 0x000fe200078e0004 */
[----:B------:R-:W-:Y:S02]  /*16f10*/  MOV R0, 0x1 ;  /* 0x0000000100007802 */ /* 0x000fe40000000f00 */
[----:B------:R-:W-:Y:S02]  /*16f20*/  MOV R2, 0x16f40 ;  /* 0x00016f4000027802 */ /* 0x000fe40000000f00 */
[----:B-1----:R-:W-:Y:S05]  /*16f30*/  CALL.REL.NOINC `($__internal_44_$__cuda_sm70_shflsync_bfly_p) ;  /* 0x0000194000007944 */ /* 0x002fea0003c00000 */
[----:B------:R-:W-:Y:S01]  /*16f40*/  FADD.FTZ R4, R4, R0 ;  /* 0x0000000004047221 */ /* 0x000fe20000010000 */
[----:B------:R-:W-:Y:S02]  /*16f50*/  MOV R96, R241 ;  /* 0x000000f100607202 */ /* 0x000fe40000000f00 */
[----:B------:R-:W-:Y:S02]  /*16f60*/  MOV R0, 0x2 ;  /* 0x0000000200007802 */ /* 0x000fe40000000f00 */
[----:B------:R-:W-:Y:S02]  /*16f70*/  MOV R2, 0x16f90 ;  /* 0x00016f9000027802 */ /* 0x000fe40000000f00 */
[----:B------:R-:W-:Y:S05]  /*16f80*/  CALL.REL.NOINC `($__internal_44_$__cuda_sm70_shflsync_bfly_p) ;  /* 0x000018f000007944 */ /* 0x000fea0003c00000 */
[----:B------:R-:W-:Y:S01]  /*16f90*/  FADD.FTZ R5, R241, R0 ;  /* 0x00000000f1057221 */ /* 0x000fe20000010000 */
[----:B------:R-:W-:Y:S02]  /*16fa0*/  MOV R0, 0x1 ;  /* 0x0000000100007802 */ /* 0x000fe40000000f00 */
[----:B------:R-:W-:-:S02]  /*16fb0*/  MOV R2, 0x16fe0 ;  /* 0x00016fe000027802 */ /* 0x000fc40000000f00 */
[----:B------:R-:W-:Y:S02]  /*16fc0*/  MOV R96, R5 ;  /* 0x0000000500607202 */ /* 0x000fe40000000f00 */
[----:B------:R-:W-:Y:S05]  /*16fd0*/  CALL.REL.NOINC `($__internal_44_$__cuda_sm70_shflsync_bfly_p) ;  /* 0x000018a000007944 */ /* 0x000fea0003c00000 */
[----:B------:R-:W-:Y:S01]  /*16fe0*/  FADD.FTZ R5, R5, R0 ;  /* 0x0000000005057221 */ /* 0x000fe20000010000 */
[----:B------:R-:W-:Y:S02]  /*16ff0*/  MOV R96, R243 ;  /* 0x000000f300607202 */ /* 0x000fe40000000f00 */
[----:B------:R-:W-:Y:S02]  /*17000*/  MOV R0, 0x2 ;  /* 0x0000000200007802 */ /* 0x000fe40000000f00 */
[----:B------:R-:W-:Y:S02]  /*17010*/  MOV R2, 0x17030 ;  /* 0x0001703000027802 */ /* 0x000fe40000000f00 */
[----:B------:R-:W-:Y:S05]  /*17020*/  CALL.REL.NOINC `($__internal_44_$__cuda_sm70_shflsync_bfly_p) ;  /* 0x0000185000007944 */ /* 0x000fea0003c00000 */
[----:B------:R-:W-:Y:S01]  /*17030*/  FADD.FTZ R6, R243, R0 ;  /* 0x00000000f3067221 */ /* 0x000fe20000010000 */
[----:B------:R-:W-:Y:S02]  /*17040*/  MOV R0, 0x1 ;  /* 0x0000000100007802 */ /* 0x000fe40000000f00 */
[----:B------:R-:W-:Y:S02]  /*17050*/  MOV R2, 0x17080 ;  /* 0x0001708000027802 */ /* 0x000fe40000000f00 */
[----:B------:R-:W-:-:S02]  /*17060*/  MOV R96, R6 ;  /* 0x0000000600607202 */ /* 0x000fc40000000f00 */
[----:B------:R-:W-:Y:S05]  /*17070*/  CALL.REL.NOINC `($__internal_44_$__cuda_sm70_shflsync_bfly_p) ;  /* 0x0000180000007944 */ /* 0x000fea0003c00000 */
[----:B------:R-:W-:Y:S01]  /*17080*/  FADD.FTZ R6, R6, R0 ;  /* 0x0000000006067221 */ /* 0x000fe20000010000 */
[----:B------:R-:W-:-:S02]  /*17090*/  MOV R96, R242 ;  /* 0x000000f200607202 */ /* 0x000fc40000000f00 */
[----:B------:R-:W-:Y:S02]  /*170a0*/  MOV R0, 0x2 ;  /* 0x0000000200007802 */ /* 0x000fe40000000f00 */
[----:B------:R-:W-:Y:S02]  /*170b0*/  MOV R2, 0x170d0 ;  /* 0x000170d000027802 */ /* 0x000fe40000000f00 */
[----:B------:R-:W-:Y:S05]  /*170c0*/  CALL.REL.NOINC `($__internal_44_$__cuda_sm70_shflsync_bfly_p) ;  /* 0x000017b000007944 */ /* 0x000fea0003c00000 */
[----:B------:R-:W-:Y:S01]  /*170d0*/  FADD.FTZ R7, R242, R0 ;  /* 0x00000000f2077221 */ /* 0x000fe20000010000 */
[----:B------:R-:W-:Y:S02]  /*170e0*/  MOV R0, 0x1 ;  /* 0x0000000100007802 */ /* 0x000fe40000000f00 */
[----:B------:R-:W-:Y:S02]  /*170f0*/  MOV R2, 0x17120 ;  /* 0x0001712000027802 */ /* 0x000fe40000000f00 */
[----:B------:R-:W-:Y:S02]  /*17100*/  MOV R96, R7 ;  /* 0x0000000700607202 */ /* 0x000fe40000000f00 */
[----:B------:R-:W-:Y:S05]  /*17110*/  CALL.REL.NOINC `($__internal_44_$__cuda_sm70_shflsync_bfly_p) ;  /* 0x0000176000007944 */ /* 0x000fea0003c00000 */
[----:B------:R-:W-:Y:S01]  /*17120*/  MOV R8, R0 ;  /* 0x0000000000087202 */ /* 0x000fe20000000f00 */
[----:B------:R-:W-:Y:S05]  /*17130*/  BRA `(.L_x_3490) ;  /* 0xffff6fd000007947 */ /* 0x000fea000383ffff */
.L_x_3397:
[----:B--234-:R-:W-:Y:S01]  /*17140*/  IMAD.MOV.U32 R213, RZ, RZ, R5 ;  /* 0x000000ffffd57224 */ /* 0x01cfe200078e0005 */
[----:B------:R-:W-:Y:S01]  /*17150*/  MOV R2, RZ ;  /* 0x000000ff00027202 */ /* 0x000fe20000000f00 */
[----:B------:R-:W-:Y:S01]  /*17160*/  IMAD.MOV.U32 R214, RZ, RZ, 0x181f ;  /* 0x0000181fffd67424 */ /* 0x000fe200078e00ff */
[----:B------:R-:W-:-:S02]  /*17170*/  MOV R3, 0x17190 ;  /* 0x0001719000037802 */ /* 0x000fc40000000f00 */
[----:B-1----:R-:W-:Y:S05]  /*17180*/  CALL.REL.NOINC `($__internal_45_$__cuda_sm70_shflsync_idx_p) ;  /* 0x0000175000007944 */ /* 0x002fea0003c00000 */
[----:B------:R-:W-:Y:S01]  /*17190*/  MOV R7, R213 ;  /* 0x000000d500077202 */ /* 0x000fe20000000f00 */
[----:B------:R-:W-:Y:S05]  /*171a0*/  BRA `(.L_x_3491) ;  /* 0xffff857000007947 */ /* 0x000fea000383ffff */
.L_x_3398:
[----:B------:R-:W-:Y:S01]  /*171b0*/  IMAD.MOV.U32 R213, RZ, RZ, R6 ;  /* 0x000000ffffd57224 */ /* 0x000fe200078e0006 */
[----:B------:R-:W-:Y:S01]  /*171c0*/  MOV R2, RZ ;  /* 0x000000ff00027202 */ /* 0x000fe20000000f00 */
[----:B------:R-:W-:Y:S01]  /*171d0*/  IMAD.MOV.U32 R214, RZ, RZ, 0x181f ;  /* 0x0000181fffd67424 */ /* 0x000fe200078e00ff */
[----:B------:R-:W-:-:S02]  /*171e0*/  MOV R3, 0x17200 ;  /* 0x0001720000037802 */ /* 0x000fc40000000f00 */
[----:B-123--:R-:W-:Y:S05]  /*171f0*/  CALL.REL.NOINC `($__internal_45_$__cuda_sm70_shflsync_idx_p) ;  /* 0x000016e000007944 */ /* 0x00efea0003c00000 */
[----:B------:R-:W-:Y:S01]  /*17200*/  MOV R2, R213 ;  /* 0x000000d500027202 */ /* 0x000fe20000000f00 */
[----:B------:R-:W-:Y:S05]  /*17210*/  BRA `(.L_x_3492) ;  /* 0xffff852000007947 */ /* 0x000fea000383ffff */
.L_x_3399:
[----:B------:R-:W-:Y:S01]  /*17220*/  IMAD.MOV.U32 R213, RZ, RZ, R5 ;  /* 0x000000ffffd57224 */ /* 0x000fe200078e0005 */
[----:B--2---:R-:W-:Y:S01]  /*17230*/  MOV R2, 0x1 ;  /* 0x0000000100027802 */ /* 0x004fe20000000f00 */
[----:B------:R-:W-:Y:S01]  /*17240*/  IMAD.MOV.U32 R214, RZ, RZ, 0x181f ;  /* 0x0000181fffd67424 */ /* 0x000fe200078e00ff */
[----:B------:R-:W-:-:S02]  /*17250*/  MOV R3, 0x17270 ;  /* 0x0001727000037802 */ /* 0x000fc40000000f00 */
[----:B-1----:R-:W-:Y:S05]  /*17260*/  CALL.REL.NOINC `($__internal_45_$__cuda_sm70_shflsync_idx_p) ;  /* 0x0000167000007944 */ /* 0x002fea0003c00000 */
        /* <DEDUP_REMOVED lines=8> */
.L_x_3400:
[----:B------:R-:W-:Y:S01]  /*172f0*/  IMAD.MOV.U32 R213, RZ, RZ, R5 ;  /* 0x000000ffffd57224 */ /* 0x000fe200078e0005 */
[----:B--2---:R-:W-:Y:S01]  /*17300*/  MOV R2, 0x2 ;  /* 0x0000000200027802 */ /* 0x004fe20000000f00 */
[----:B------:R-:W-:Y:S01]  /*17310*/  IMAD.MOV.U32 R214, RZ, RZ, 0x181f ;  /* 0x0000181fffd67424 */ /* 0x000fe200078e00ff */
[----:B------:R-:W-:Y:S02]  /*17320*/  MOV R3, 0x17340 ;  /* 0x0001734000037802 */ /* 0x000fe40000000f00 */
[----:B-1-3--:R-:W-:Y:S05]  /*17330*/  CALL.REL.NOINC `($__internal_45_$__cuda_sm70_shflsync_idx_p) ;  /* 0x000015a000007944 */ /* 0x00afea0003c00000 */
[----:B------:R-:W-:Y:S01]  /*17340*/  MOV R7, R213 ;  /* 0x000000d500077202 */ /* 0x000fe20000000f00 */
[----:B------:R-:W-:Y:S05]  /*17350*/  BRA `(.L_x_3494) ;  /* 0xffff854000007947 */ /* 0x000fea000383ffff */
.L_x_3401:
[----:B------:R-:W-:Y:S01]  /*17360*/  IMAD.MOV.U32 R213, RZ, RZ, R6 ;  /* 0x000000ffffd57224 */ /* 0x000fe200078e0006 */
[----:B--2---:R-:W-:Y:S01]  /*17370*/  MOV R2, 0x2 ;  /* 0x0000000200027802 */ /* 0x004fe20000000f00 */
[----:B------:R-:W-:Y:S01]  /*17380*/  IMAD.MOV.U32 R214, RZ, RZ, 0x181f ;  /* 0x0000181fffd67424 */ /* 0x000fe200078e00ff */
[----:B------:R-:W-:Y:S02]  /*17390*/  MOV R3, 0x173b0 ;  /* 0x000173b000037802 */ /* 0x000fe40000000f00 */
[----:B-1-34-:R-:W-:Y:S05]  /*173a0*/  CALL.REL.NOINC `($__internal_45_$__cuda_sm70_shflsync_idx_p) ;  /* 0x0000153000007944 */ /* 0x01afea0003c00000 */
[----:B------:R-:W-:Y:S01]  /*173b0*/  MOV R2, R213 ;  /* 0x000000d500027202 */ /* 0x000fe20000000f00 */
[----:B------:R-:W-:Y:S05]  /*173c0*/  BRA `(.L_x_3495) ;  /* 0xffff84f000007947 */ /* 0x000fea000383ffff */
.L_x_3402:
[----:B------:R-:W-:Y:S01]  /*173d0*/  IMAD.MOV.U32 R213, RZ, RZ, R5 ;  /* 0x000000ffffd57224 */ /* 0x000fe200078e0005 */
[----:B---3--:R-:W-:Y:S01]  /*173e0*/  MOV R2, 0x3 ;  /* 0x0000000300027802 */ /* 0x008fe20000000f00 */
[----:B------:R-:W-:Y:S01]  /*173f0*/  IMAD.MOV.U32 R214, RZ, RZ, 0x181f ;  /* 0x0000181fffd67424 */ /* 0x000fe200078e00ff */
[----:B------:R-:W-:-:S02]  /*17400*/  MOV R3, 0x17420 ;  /* 0x0001742000037802 */ /* 0x000fc40000000f00 */
[----:B-12-4-:R-:W-:Y:S05]  /*17410*/  CALL.REL.NOINC `($__internal_45_$__cuda_sm70_shflsync_idx_p) ;  /* 0x000014c000007944 */ /* 0x016fea0003c00000 */
        /* <DEDUP_REMOVED lines=8> */
.L_x_3403:
[----:B------:R-:W-:Y:S01]  /*174a0*/  IMAD.MOV.U32 R213, RZ, RZ, R5 ;  /* 0x000000ffffd57224 */ /* 0x000fe200078e0005 */
[----:B-1----:R-:W-:Y:S01]  /*174b0*/  MOV R2, 0x4 ;  /* 0x0000000400027802 */ /* 0x002fe20000000f00 */
[----:B------:R-:W-:Y:S01]  /*174c0*/  IMAD.MOV.U32 R214, RZ, RZ, 0x181f ;  /* 0x0000181fffd67424 */ /* 0x000fe200078e00ff */
[----:B------:R-:W-:Y:S02]  /*174d0*/  MOV R3, 0x174f0 ;  /* 0x000174f000037802 */ /* 0x000fe40000000f00 */
[----:B--2-4-:R-:W-:Y:S05]  /*174e0*/  CALL.REL.NOINC `($__internal_45_$__cuda_sm70_shflsync_idx_p) ;  /* 0x000013f000007944 */ /* 0x014fea0003c00000 */
[----:B------:R-:W-:Y:S01]  /*174f0*/  MOV R7, R213 ;  /* 0x000000d500077202 */ /* 0x000fe20000000f00 */
[----:B------:R-:W-:Y:S05]  /*17500*/  BRA `(.L_x_3497) ;  /* 0xffff84c000007947 */ /* 0x000fea000383ffff */
.L_x_3404:
[----:B------:R-:W-:Y:S01]  /*17510*/  IMAD.MOV.U32 R213, RZ, RZ, R6 ;  /* 0x000000ffffd57224 */ /* 0x000fe200078e0006 */
[----:B-1----:R-:W-:Y:S01]  /*17520*/  MOV R2, 0x4 ;  /* 0x0000000400027802 */ /* 0x002fe20000000f00 */
[----:B------:R-:W-:Y:S01]  /*17530*/  IMAD.MOV.U32 R214, RZ, RZ, 0x181f ;  /* 0x0000181fffd67424 */ /* 0x000fe200078e00ff */
[----:B------:R-:W-:Y:S02]  /*17540*/  MOV R3, 0x17560 ;  /* 0x0001756000037802 */ /* 0x000fe40000000f00 */
[----:B--234-:R-:W-:Y:S05]  /*17550*/  CALL.REL.NOINC `($__internal_45_$__cuda_sm70_shflsync_idx_p) ;  /* 0x0000138000007944 */ /* 0x01cfea0003c00000 */
[----:B------:R-:W-:Y:S01]  /*17560*/  MOV R2, R213 ;  /* 0x000000d500027202 */ /* 0x000fe20000000f00 */
[----:B------:R-:W-:Y:S05]  /*17570*/  BRA `(.L_x_3498) ;  /* 0xffff847000007947 */ /* 0x000fea000383ffff */
.L_x_3405:
[----:B------:R-:W-:Y:S01]  /*17580*/  IMAD.MOV.U32 R213, RZ, RZ, R5 ;  /* 0x000000ffffd57224 */ /* 0x000fe200078e0005 */
[----:B--2---:R-:W-:Y:S01]  /*17590*/  MOV R2, 0x5 ;  /* 0x0000000500027802 */ /* 0x004fe20000000f00 */
        /* <DEDUP_REMOVED lines=11> */
.L_x_3406:
[----:B------:R-:W-:Y:S01]  /*17650*/  IMAD.MOV.U32 R213, RZ, RZ, R5 ;  /* 0x000000ffffd57224 */ /* 0x000fe200078e0005 */
[----:B--2---:R-:W-:Y:S01]  /*17660*/  MOV R2, 0x6 ;  /* 0x0000000600027802 */ /* 0x004fe20000000f00 */
[----:B------:R-:W-:Y:S01]  /*17670*/  IMAD.MOV.U32 R214, RZ, RZ, 0x181f ;  /* 0x0000181fffd67424 */ /* 0x000fe200078e00ff */
[----:B------:R-:W-:Y:S02]  /*17680*/  MOV R3, 0x176a0 ;  /* 0x000176a000037802 */ /* 0x000fe40000000f00 */
[----:B-1-34-:R-:W-:Y:S05]  /*17690*/  CALL.REL.NOINC `($__internal_45_$__cuda_sm70_shflsync_idx_p) ;  /* 0x0000124000007944 */ /* 0x01afea0003c00000 */
[----:B------:R-:W-:Y:S01]  /*176a0*/  MOV R7, R213 ;  /* 0x000000d500077202 */ /* 0x000fe20000000f00 */
[----:B------:R-:W-:Y:S05]  /*176b0*/  BRA `(.L_x_3500) ;  /* 0xffff844000007947 */ /* 0x000fea000383ffff */
.L_x_3407:
[----:B------:R-:W-:Y:S01]  /*176c0*/  IMAD.MOV.U32 R213, RZ, RZ, R6 ;  /* 0x000000ffffd57224 */ /* 0x000fe200078e0006 */
[----:B--2---:R-:W-:Y:S01]  /*176d0*/  MOV R2, 0x6 ;  /* 0x0000000600027802 */ /* 0x004fe20000000f00 */
[----:B------:R-:W-:Y:S01]  /*176e0*/  IMAD.MOV.U32 R214, RZ, RZ, 0x181f ;  /* 0x0000181fffd67424 */ /* 0x000fe200078e00ff */
[----:B------:R-:W-:Y:S02]  /*176f0*/  MOV R3, 0x17710 ;  /* 0x0001771000037802 */ /* 0x000fe40000000f00 */
[----:B-1-34-:R-:W-:Y:S05]  /*17700*/  CALL.REL.NOINC `($__internal_45_$__cuda_sm70_shflsync_idx_p) ;  /* 0x000011d000007944 */ /* 0x01afea0003c00000 */
[----:B------:R-:W-:Y:S01]  /*17710*/  MOV R2, R213 ;  /* 0x000000d500027202 */ /* 0x000fe20000000f00 */
[----:B------:R-:W-:Y:S05]  /*17720*/  BRA `(.L_x_3501) ;  /* 0xffff83f000007947 */ /* 0x000fea000383ffff */
.L_x_3408:
[----:B------:R-:W-:Y:S01]  /*17730*/  IMAD.MOV.U32 R213, RZ, RZ, R5 ;  /* 0x000000ffffd57224 */ /* 0x000fe200078e0005 */
[----:B-1----:R-:W-:Y:S01]  /*17740*/  MOV R2, 0x7 ;  /* 0x0000000700027802 */ /* 0x002fe20000000f00 */
[----:B------:R-:W-:Y:S01]  /*17750*/  IMAD.MOV.U32 R214, RZ, RZ, 0x181f ;  /* 0x0000181fffd67424 */ /* 0x000fe200078e00ff */
[----:B------:R-:W-:-:S02]  /*17760*/  MOV R3, 0x17780 ;  /* 0x0001778000037802 */ /* 0x000fc40000000f00 */
[----:B--234-:R-:W-:Y:S05]  /*17770*/  CALL.REL.NOINC `($__internal_45_$__cuda_sm70_shflsync_idx_p) ;  /* 0x0000116000007944 */ /* 0x01cfea0003c00000 */
        /* <DEDUP_REMOVED lines=8> */
.L_x_3410:
[----:B------:R-:W-:Y:S01]  /*17800*/  IMAD.MOV.U32 R213, RZ, RZ, R5 ;  /* 0x000000ffffd57224 */ /* 0x000fe200078e0005 */
[----:B------:R-:W-:Y:S01]  /*17810*/  MOV R2, RZ ;  /* 0x000000ff00027202 */ /* 0x000fe20000000f00 */
[----:B------:R-:W-:Y:S01]  /*17820*/  IMAD.MOV.U32 R214, RZ, RZ, 0x1c1f ;  /* 0x00001c1fffd67424 */ /* 0x000fe200078e00ff */
[----:B------:R-:W-:Y:S02]  /*17830*/  MOV R3, 0x17850 ;  /* 0x0001785000037802 */ /* 0x000fe40000000f00 */
[----:B------:R-:W-:Y:S05]  /*17840*/  CALL.REL.NOINC `($__internal_45_$__cuda_sm70_shflsync_idx_p) ;  /* 0x0000109000007944 */ /* 0x000fea0003c00000 */
[----:B------:R-:W-:Y:S01]  /*17850*/  MOV R4, R213 ;  /* 0x000000d500047202 */ /* 0x000fe20000000f00 */
[----:B------:R-:W-:Y:S05]  /*17860*/  BRA `(.L_x_3503) ;  /* 0xffff85d000007947 */ /* 0x000fea000383ffff */
.L_x_3411:
[----:B------:R-:W-:Y:S01]  /*17870*/  IMAD.MOV.U32 R213, RZ, RZ, R12 ;  /* 0x000000ffffd57224 */ /* 0x000fe200078e000c */
[----:B------:R-:W-:Y:S01]  /*17880*/  MOV R2, RZ ;  /* 0x000000ff00027202 */ /* 0x000fe20000000f00 */
[----:B------:R-:W-:Y:S01]  /*17890*/  IMAD.MOV.U32 R214, RZ, RZ, 0x1c1f ;  /* 0x00001c1fffd67424 */ /* 0x000fe200078e00ff */
[----:B------:R-:W-:Y:S02]  /*178a0*/  MOV R3, 0x178c0 ;  /* 0x000178c000037802 */ /* 0x000fe40000000f00 */
[----:B-12---:R-:W-:Y:S05]  /*178b0*/  CALL.REL.NOINC `($__internal_45_$__cuda_sm70_shflsync_idx_p) ;  /* 0x0000102000007944 */ /* 0x006fea0003c00000 */
[----:B------:R-:W-:Y:S01]  /*178c0*/  MOV R0, R213 ;  /* 0x000000d500007202 */ /* 0x000fe20000000f00 */
[----:B------:R-:W-:Y:S05]  /*178d0*/  BRA `(.L_x_3504) ;  /* 0xffff858000007947 */ /* 0x000fea000383ffff */
.L_x_3414:
        /* <DEDUP_REMOVED lines=13> */
.L_x_3417:
[----:B------:R-:W-:Y:S01]  /*179b0*/  IMAD.MOV.U32 R213, RZ, RZ, R5 ;  /* 0x000000ffffd57224 */ /* 0x000fe200078e0005 */
[----:B--23--:R-:W-:Y:S01]  /*179c0*/  MOV R2, 0x2 ;  /* 0x0000000200027802 */ /* 0x00cfe20000000f00 */
[----:B------:R-:W-:Y:S01]  /*179d0*/  IMAD.MOV.U32 R214, RZ, RZ, 0x1c1f ;  /* 0x00001c1fffd67424 */ /* 0x000fe200078e00ff */
[----:B------:R-:W-:Y:S02]  /*179e0*/  MOV R3, 0x17a00 ;  /* 0x00017a0000037802 */ /* 0x000fe40000000f00 */
[----:B-1--4-:R-:W-:Y:S05]  /*179f0*/  CALL.REL.NOINC `($__internal_45_$__cuda_sm70_shflsync_idx_p) ;  /* 0x00000ee000007944 */ /* 0x012fea0003c00000 */
[----:B------:R-:W-:Y:S01]  /*17a00*/  MOV R4, R213 ;  /* 0x000000d500047202 */ /* 0x000fe20000000f00 */
[----:B------:R-:W-:Y:S05]  /*17a10*/  BRA `(.L_x_3506) ;  /* 0xffff8af000007947 */ /* 0x000fea000383ffff */
.L_x_3418:
[----:B------:R-:W-:Y:S01]  /*17a20*/  IMAD.MOV.U32 R213, RZ, RZ, R12 ;  /* 0x000000ffffd57224 */ /* 0x000fe200078e000c */
[----:B--23--:R-:W-:Y:S01]  /*17a30*/  MOV R2, 0x2 ;  /* 0x0000000200027802 */ /* 0x00cfe20000000f00 */
[----:B------:R-:W-:Y:S01]  /*17a40*/  IMAD.MOV.U32 R214, RZ, RZ, 0x1c1f ;  /* 0x00001c1fffd67424 */ /* 0x000fe200078e00ff */
[----:B------:R-:W-:Y:S02]  /*17a50*/  MOV R3, 0x17a70 ;  /* 0x00017a7000037802 */ /* 0x000fe40000000f00 */
[----:B-1--4-:R-:W-:Y:S05]  /*17a60*/  CALL.REL.NOINC `($__internal_45_$__cuda_sm70_shflsync_idx_p) ;  /* 0x00000e7000007944 */ /* 0x012fea0003c00000 */
[----:B------:R-:W-:Y:S01]  /*17a70*/  MOV R0, R213 ;  /* 0x000000d500007202 */ /* 0x000fe20000000f00 */
[----:B------:R-:W-:Y:S05]  /*17a80*/  BRA `(.L_x_3507) ;  /* 0xffff8aa000007947 */ /* 0x000fea000383ffff */
.L_x_3421:
[----:B------:R-:W-:Y:S01]  /*17a90*/  IMAD.MOV.U32 R213, RZ, RZ, R5 ;  /* 0x000000ffffd57224 */ /* 0x000fe200078e0005 */
[----:B--23--:R-:W-:Y:S01]  /*17aa0*/  MOV R2, 0x3 ;  /* 0x0000000300027802 */ /* 0x00cfe20000000f00 */
[----:B------:R-:W-:Y:S01]  /*17ab0*/  IMAD.MOV.U32 R214, RZ, RZ, 0x1c1f ;  /* 0x00001c1fffd67424 */ /* 0x000fe200078e00ff */
[----:B------:R-:W-:-:S02]  /*17ac0*/  MOV R3, 0x17ae0 ;  /* 0x00017ae000037802 */ /* 0x000fc40000000f00 */
[----:B-1--4-:R-:W-:Y:S05]  /*17ad0*/  CALL.REL.NOINC `($__internal_45_$__cuda_sm70_shflsync_idx_p) ;  /* 0x00000e0000007944 */ /* 0x012fea0003c00000 */
        /* <DEDUP_REMOVED lines=8> */
.L_x_3425:
[----:B------:R-:W-:Y:S01]  /*17b60*/  IMAD.MOV.U32 R213, RZ, RZ, R5 ;  /* 0x000000ffffd57224 */ /* 0x000fe200078e0005 */
[----:B------:R-:W-:Y:S01]  /*17b70*/  MOV R2, RZ ;  /* 0x000000ff00027202 */ /* 0x000fe20000000f00 */
[----:B------:R-:W-:Y:S01]  /*17b80*/  IMAD.MOV.U32 R214, RZ, RZ, 0x181f ;  /* 0x0000181fffd67424 */ /* 0x000fe200078e00ff */
[----:B------:R-:W-:Y:S02]  /*17b90*/  MOV R3, 0x17bb0 ;  /* 0x00017bb000037802 */ /* 0x000fe40000000f00 */
[----:B------:R-:W-:Y:S05]  /*17ba0*/  CALL.REL.NOINC `($__internal_45_$__cuda_sm70_shflsync_idx_p) ;  /* 0x00000d3000007944 */ /* 0x000fea0003c00000 */
[----:B------:R-:W-:Y:S01]  /*17bb0*/  MOV R7, R213 ;  /* 0x000000d500077202 */ /* 0x000fe20000000f00 */
[----:B------:R-:W-:Y:S05]  /*17bc0*/  BRA `(.L_x_3509) ;  /* 0xffff976000007947 */ /* 0x000fea000383ffff */
.L_x_3426:
[----:B------:R-:W-:Y:S01]  /*17bd0*/  IMAD.MOV.U32 R213, RZ, RZ, R6 ;  /* 0x000000ffffd57224 */ /* 0x000fe200078e0006 */
[----:B------:R-:W-:Y:S01]  /*17be0*/  MOV R2, RZ ;  /* 0x000000ff00027202 */ /* 0x000fe20000000f00 */
[----:B------:R-:W-:Y:S01]  /*17bf0*/  IMAD.MOV.U32 R214, RZ, RZ, 0x181f ;  /* 0x0000181fffd67424 */ /* 0x000fe200078e00ff */
[----:B------:R-:W-:Y:S02]  /*17c00*/  MOV R3, 0x17c20 ;  /* 0x00017c2000037802 */ /* 0x000fe40000000f00 */
[----:B-12---:R-:W-:Y:S05]  /*17c10*/  CALL.REL.NOINC `($__internal_45_$__cuda_sm70_shflsync_idx_p) ;  /* 0x00000cc000007944 */ /* 0x006fea0003c00000 */
[----:B------:R-:W-:Y:S01]  /*17c20*/  MOV R2, R213 ;  /* 0x000000d500027202 */ /* 0x000fe20000000f00 */
[----:B------:R-:W-:Y:S05]  /*17c30*/  BRA `(.L_x_3510) ;  /* 0xffff971000007947 */ /* 0x000fea000383ffff */
.L_x_3427:
[----:B------:R-:W-:Y:S01]  /*17c40*/  IMAD.MOV.U32 R213, RZ, RZ, R5 ;  /* 0x000000ffffd57224 */ /* 0x000fe200078e0005 */
[----:B-1----:R-:W-:Y:S01]  /*17c50*/  MOV R2, 0x1 ;  /* 0x0000000100027802 */ /* 0x002fe20000000f00 */
[----:B------:R-:W-:Y:S01]  /*17c60*/  IMAD.MOV.U32 R214, RZ, RZ, 0x181f ;  /* 0x0000181fffd67424 */ /* 0x000fe200078e00ff */
[----:B------:R-:W-:-:S02]  /*17c70*/  MOV R3, 0x17c90 ;  /* 0x00017c9000037802 */ /* 0x000fc40000000f00 */
[----:B---3--:R-:W-:Y:S05]  /*17c80*/  CALL.REL.NOINC `($__internal_45_$__cuda_sm70_shflsync_idx_p) ;  /* 0x00000c5000007944 */ /* 0x008fea0003c00000 */
        /* <DEDUP_REMOVED lines=8> */
.L_x_3428:
[----:B------:R-:W-:Y:S01]  /*17d10*/  IMAD.MOV.U32 R213, RZ, RZ, R5 ;  /* 0x000000ffffd57224 */ /* 0x000fe200078e0005 */
[----:B-1----:R-:W-:Y:S01]  /*17d20*/  MOV R2, 0x2 ;  /* 0x0000000200027802 */ /* 0x002fe20000000f00 */
[----:B------:R-:W-:Y:S01]  /*17d30*/  IMAD.MOV.U32 R214, RZ, RZ, 0x181f ;  /* 0x0000181fffd67424 */ /* 0x000fe200078e00ff */
[----:B------:R-:W-:Y:S02]  /*17d40*/  MOV R3, 0x17d60 ;  /* 0x00017d6000037802 */ /* 0x000fe40000000f00 */
[----:B--23--:R-:W-:Y:S05]  /*17d50*/  CALL.REL.NOINC `($__internal_45_$__cuda_sm70_shflsync_idx_p) ;  /* 0x00000b8000007944 */ /* 0x00cfea0003c00000 */
[----:B------:R-:W-:Y:S01]  /*17d60*/  MOV R7, R213 ;  /* 0x000000d500077202 */ /* 0x000fe20000000f00 */
[----:B------:R-:W-:Y:S05]  /*17d70*/  BRA `(.L_x_3512) ;  /* 0xffff974000007947 */ /* 0x000fea000383ffff */
.L_x_3429:
[----:B------:R-:W-:Y:S01]  /*17d80*/  IMAD.MOV.U32 R213, RZ, RZ, R6 ;  /* 0x000000ffffd57224 */ /* 0x000fe200078e0006 */
[----:B-1----:R-:W-:Y:S01]  /*17d90*/  MOV R2, 0x2 ;  /* 0x0000000200027802 */ /* 0x002fe20000000f00 */
[----:B------:R-:W-:Y:S01]  /*17da0*/  IMAD.MOV.U32 R214, RZ, RZ, 0x181f ;  /* 0x0000181fffd67424 */ /* 0x000fe200078e00ff */
[----:B------:R-:W-:Y:S02]  /*17db0*/  MOV R3, 0x17dd0 ;  /* 0x00017dd000037802 */ /* 0x000fe40000000f00 */
[----:B--234-:R-:W-:Y:S05]  /*17dc0*/  CALL.REL.NOINC `($__internal_45_$__cuda_sm70_shflsync_idx_p) ;  /* 0x00000b1000007944 */ /* 0x01cfea0003c00000 */
[----:B------:R-:W-:Y:S01]  /*17dd0*/  MOV R2, R213 ;  /* 0x000000d500027202 */ /* 0x000fe20000000f00 */
[----:B------:R-:W-:Y:S05]  /*17de0*/  BRA `(.L_x_3513) ;  /* 0xffff96f000007947 */ /* 0x000fea000383ffff */
.L_x_3430:
        /* <DEDUP_REMOVED lines=13> */
.L_x_3431:
[----:B------:R-:W-:Y:S01]  /*17ec0*/  IMAD.MOV.U32 R213, RZ, RZ, R5 ;  /* 0x000000ffffd57224 */ /* 0x000fe200078e0005 */
[----:B--2---:R-:W-:Y:S01]  /*17ed0*/  MOV R2, 0x4 ;  /* 0x0000000400027802 */ /* 0x004fe20000000f00 */
[----:B------:R-:W-:Y:S01]  /*17ee0*/  IMAD.MOV.U32 R214, RZ, RZ, 0x181f ;  /* 0x0000181fffd67424 */ /* 0x000fe200078e00ff */
[----:B------:R-:W-:Y:S02]  /*17ef0*/  MOV R3, 0x17f10 ;  /* 0x00017f1000037802 */ /* 0x000fe40000000f00 */
[----:B-1-34-:R-:W-:Y:S05]  /*17f00*/  CALL.REL.NOINC `($__internal_45_$__cuda_sm70_shflsync_idx_p) ;  /* 0x000009d000007944 */ /* 0x01afea0003c00000 */
[----:B------:R-:W-:Y:S01]  /*17f10*/  MOV R7, R213 ;  /* 0x000000d500077202 */ /* 0x000fe20000000f00 */
[----:B------:R-:W-:Y:S05]  /*17f20*/  BRA `(.L_x_3515) ;  /* 0xffff96c000007947 */ /* 0x000fea000383ffff */
.L_x_3432:
[----:B------:R-:W-:Y:S01]  /*17f30*/  IMAD.MOV.U32 R213, RZ, RZ, R6 ;  /* 0x000000ffffd57224 */ /* 0x000fe200078e0006 */
[----:B--2---:R-:W-:Y:S01]  /*17f40*/  MOV R2, 0x4 ;  /* 0x0000000400027802 */ /* 0x004fe20000000f00 */
[----:B------:R-:W-:Y:S01]  /*17f50*/  IMAD.MOV.U32 R214, RZ, RZ, 0x181f ;  /* 0x0000181fffd67424 */ /* 0x000fe200078e00ff */
[----:B------:R-:W-:Y:S02]  /*17f60*/  MOV R3, 0x17f80 ;  /* 0x00017f8000037802 */ /* 0x000fe40000000f00 */
[----:B-1-34-:R-:W-:Y:S05]  /*17f70*/  CALL.REL.NOINC `($__internal_45_$__cuda_sm70_shflsync_idx_p) ;  /* 0x0000096000007944 */ /* 0x01afea0003c00000 */
[----:B------:R-:W-:Y:S01]  /*17f80*/  MOV R2, R213 ;  /* 0x000000d500027202 */ /* 0x000fe20000000f00 */
[----:B------:R-:W-:Y:S05]  /*17f90*/  BRA `(.L_x_3516) ;  /* 0xffff967000007947 */ /* 0x000fea000383ffff */
.L_x_3433:
        /* <DEDUP_REMOVED lines=13> */
.L_x_3434:
[----:B------:R-:W-:Y:S01]  /*18070*/  IMAD.MOV.U32 R213, RZ, RZ, R5 ;  /* 0x000000ffffd57224 */ /* 0x000fe200078e0005 */
[----:B--2---:R-:W-:Y:S01]  /*18080*/  MOV R2, 0x6 ;  /* 0x0000000600027802 */ /* 0x004fe20000000f00 */
[----:B------:R-:W-:Y:S01]  /*18090*/  IMAD.MOV.U32 R214, RZ, RZ, 0x181f ;  /* 0x0000181fffd67424 */ /* 0x000fe200078e00ff */
[----:B------:R-:W-:Y:S02]  /*180a0*/  MOV R3, 0x180c0 ;  /* 0x000180c000037802 */ /* 0x000fe40000000f00 */
[----:B-1--4-:R-:W-:Y:S05]  /*180b0*/  CALL.REL.NOINC `($__internal_45_$__cuda_sm70_shflsync_idx_p) ;  /* 0x0000082000007944 */ /* 0x012fea0003c00000 */
[----:B------:R-:W-:Y:S01]  /*180c0*/  MOV R7, R213 ;  /* 0x000000d500077202 */ /* 0x000fe20000000f00 */
[----:B------:R-:W-:Y:S05]  /*180d0*/  BRA `(.L_x_3518) ;  /* 0xffff964000007947 */ /* 0x000fea000383ffff */
.L_x_3435:
[----:B------:R-:W-:Y:S01]  /*180e0*/  IMAD.MOV.U32 R213, RZ, RZ, R6 ;  /* 0x000000ffffd57224 */ /* 0x000fe200078e0006 */
[----:B--2---:R-:W-:Y:S01]  /*180f0*/  MOV R2, 0x6 ;  /* 0x0000000600027802 */ /* 0x004fe20000000f00 */
[----:B------:R-:W-:Y:S01]  /*18100*/  IMAD.MOV.U32 R214, RZ, RZ, 0x181f ;  /* 0x0000181fffd67424 */ /* 0x000fe200078e00ff */
[----:B------:R-:W-:Y:S02]  /*18110*/  MOV R3, 0x18130 ;  /* 0x0001813000037802 */ /* 0x000fe40000000f00 */
[----:B-1-34-:R-:W-:Y:S05]  /*18120*/  CALL.REL.NOINC `($__internal_45_$__cuda_sm70_shflsync_idx_p) ;  /* 0x000007b000007944 */ /* 0x01afea0003c00000 */
[----:B------:R-:W-:Y:S01]  /*18130*/  MOV R2, R213 ;  /* 0x000000d500027202 */ /* 0x000fe20000000f00 */
[----:B------:R-:W-:Y:S05]  /*18140*/  BRA `(.L_x_3519) ;  /* 0xffff95f000007947 */ /* 0x000fea000383ffff */
.L_x_3436:
[----:B------:R-:W-:Y:S01]  /*18150*/  IMAD.MOV.U32 R213, RZ, RZ, R5 ;  /* 0x000000ffffd57224 */ /* 0x000fe200078e0005 */
[----:B-1----:R-:W-:Y:S01]  /*18160*/  MOV R2, 0x7 ;  /* 0x0000000700027802 */ /* 0x002fe20000000f00 */
[----:B------:R-:W-:Y:S01]  /*18170*/  IMAD.MOV.U32 R214, RZ, RZ, 0x181f ;  /* 0x0000181fffd67424 */ /* 0x000fe200078e00ff */
[----:B------:R-:W-:-:S02]  /*18180*/  MOV R3, 0x181a0 ;  /* 0x000181a000037802 */ /* 0x000fc40000000f00 */
[----:B--2-4-:R-:W-:Y:S05]  /*18190*/  CALL.REL.NOINC `($__internal_45_$__cuda_sm70_shflsync_idx_p) ;  /* 0x0000074000007944 */ /* 0x014fea0003c00000 */
        /* <DEDUP_REMOVED lines=8> */
.L_x_3438:
[----:B------:R-:W-:Y:S01]  /*18220*/  IMAD.MOV.U32 R213, RZ, RZ, R68 ;  /* 0x000000ffffd57224 */ /* 0x000fe200078e0044 */
[----:B------:R-:W-:Y:S01]  /*18230*/  MOV R2, RZ ;  /* 0x000000ff00027202 */ /* 0x000fe20000000f00 */
[----:B------:R-:W-:Y:S01]  /*18240*/  IMAD.MOV.U32 R214, RZ, RZ, 0x1f ;  /* 0x0000001fffd67424 */ /* 0x000fe200078e00ff */
[----:B------:R-:W-:Y:S02]  /*18250*/  MOV R3, 0x18270 ;  /* 0x0001827000037802 */ /* 0x000fe40000000f00 */
[----:B------:R-:W-:Y:S05]  /*18260*/  CALL.REL.NOINC `($__internal_45_$__cuda_sm70_shflsync_idx_p) ;  /* 0x0000067000007944 */ /* 0x000fea0003c00000 */
[----:B------:R-:W-:Y:S01]  /*18270*/  MOV R9, R213 ;  /* 0x000000d500097202 */ /* 0x000fe20000000f00 */
[----:B------:R-:W-:Y:S05]  /*18280*/  BRA `(.L_x_3521) ;  /* 0xffff96a000007947 */ /* 0x000fea000383ffff */
.L_x_3439:
[----:B------:R-:W-:Y:S01]  /*18290*/  IMAD.MOV.U32 R213, RZ, RZ, R68 ;  /* 0x000000ffffd57224 */ /* 0x000fe200078e0044 */
[----:B------:R-:W-:Y:S01]  /*182a0*/  MOV R2, 0x1 ;  /* 0x0000000100027802 */ /* 0x000fe20000000f00 */
[----:B------:R-:W-:Y:S01]  /*182b0*/  IMAD.MOV.U32 R214, RZ, RZ, 0x1f ;  /* 0x0000001fffd67424 */ /* 0x000fe200078e00ff */
[----:B------:R-:W-:Y:S02]  /*182c0*/  MOV R3, 0x182e0 ;  /* 0x000182e000037802 */ /* 0x000fe40000000f00 */
[----:B-12---:R-:W-:Y:S05]  /*182d0*/  CALL.REL.NOINC `($__internal_45_$__cuda_sm70_shflsync_idx_p) ;  /* 0x0000060000007944 */ /* 0x006fea0003c00000 */
[----:B------:R-:W-:Y:S01]  /*182e0*/  MOV R8, R213 ;  /* 0x000000d500087202 */ /* 0x000fe20000000f00 */
[----:B------:R-:W-:Y:S05]  /*182f0*/  BRA `(.L_x_3522) ;  /* 0xffff965000007947 */ /* 0x000fea000383ffff */
.L_x_3440:
[----:B------:R-:W-:Y:S02]  /*18300*/  MOV R2, 0x1 ;  /* 0x0000000100027802 */ /* 0x000fe40000000f00 */
[----:B------:R-:W-:-:S02]  /*18310*/  MOV R3, 0x18330 ;  /* 0x0001833000037802 */ /* 0x000fc40000000f00 */
[----:B-1234-:R-:W-:Y:S05]  /*18320*/  CALL.REL.NOINC `($__internal_46_$__cuda_sm70_shflsync_up_p) ;  /* 0x0000061000007944 */ /* 0x01efea0003c00000 */
[----:B------:R-:W-:Y:S05]  /*18330*/  BRA `(.L_x_3523) ;  /* 0xffff974000007947 */ /* 0x000fea000383ffff */
.L_x_3441:
[----:B------:R-:W-:Y:S02]  /*18340*/  MOV R2, 0x2 ;  /* 0x0000000200027802 */ /* 0x000fe40000000f00 */
[----:B------:R-:W-:-:S02]  /*18350*/  MOV R3, 0x18370 ;  /* 0x0001837000037802 */ /* 0x000fc40000000f00 */
[----:B--2-4-:R-:W-:Y:S05]  /*18360*/  CALL.REL.NOINC `($__internal_46_$__cuda_sm70_shflsync_up_p) ;  /* 0x000005d000007944 */ /* 0x014fea0003c00000 */
        /* <DEDUP_REMOVED lines=24> */
.L_x_3445:
[----:B------:R-:W-:Y:S02]  /*184f0*/  MOV R2, 0x1 ;  /* 0x0000000100027802 */ /* 0x000fe40000000f00 */
[----:B------:R-:W-:Y:S02]  /*18500*/  MOV R3, 0x18520 ;  /* 0x0001852000037802 */ /* 0x000fe40000000f00 */
[----:B------:R-:W-:Y:S05]  /*18510*/  CALL.REL.NOINC `($__internal_46_$__cuda_sm70_shflsync_up_p) ;  /* 0x0000042000007944 */ /* 0x000fea0003c00000 */
[----:B------:R-:W-:Y:S01]  /*18520*/  MOV R2, R4 ;  /* 0x0000000400027202 */ /* 0x000fe20000000f00 */
[----:B------:R-:W-:Y:S05]  /*18530*/  BRA `(.L_x_3525) ;  /* 0xffff97a000007947 */ /* 0x000fea000383ffff */
.L_x_3446:
        /* <DEDUP_REMOVED lines=27> */
.L_x_3448:
[----:B------:R-:W-:Y:S02]  /*186f0*/  SEL R0, RZ, 0x1, P0 ;  /* 0x00000001ff007807 */ /* 0x000fe40000000000 */
[----:B------:R-:W-:Y:S02]  /*18700*/  MOV R2, 0x18720 ;  /* 0x0001872000027802 */ /* 0x000fe40000000f00 */
[----:B-1----:R-:W-:Y:S05]  /*18710*/  CALL.REL.NOINC `($__internal_47_$__cuda_sm70_votesync_ballot) ;  /* 0x0000029000007944 */ /* 0x002fea0003c00000 */
[----:B------:R-:W-:Y:S01]  /*18720*/  MOV R10, R0 ;  /* 0x00000000000a7202 */ /* 0x000fe20000000f00 */
[----:B------:R-:W-:Y:S05]  /*18730*/  BRA `(.L_x_3527) ;  /* 0xffff973000007947 */ /* 0x000fea000383ffff */
.L_x_3449:
[----:B------:R-:W-:Y:S01]  /*18740*/  IMAD.MOV.U32 R213, RZ, RZ, R6 ;  /* 0x000000ffffd57224 */ /* 0x000fe200078e0006 */
[----:B--2---:R-:W-:Y:S01]  /*18750*/  MOV R2, R0 ;  /* 0x0000000000027202 */ /* 0x004fe20000000f00 */
[----:B------:R-:W-:Y:S01]  /*18760*/  IMAD.MOV.U32 R214, RZ, RZ, 0x1f ;  /* 0x0000001fffd67424 */ /* 0x000fe200078e00ff */
[----:B------:R-:W-:Y:S02]  /*18770*/  MOV R3, 0x18790 ;  /* 0x0001879000037802 */ /* 0x000fe40000000f00 */
[----:B-1----:R-:W-:Y:S05]  /*18780*/  CALL.REL.NOINC `($__internal_45_$__cuda_sm70_shflsync_idx_p) ;  /* 0x0000015000007944 */ /* 0x002fea0003c00000 */
[----:B------:R-:W-:Y:S01]  /*18790*/  IMAD.MOV.U32 R8, RZ, RZ, R213 ;  /* 0x000000ffff087224 */ /* 0x000fe200078e00d5 */
[----:B------:R-:W-:Y:S01]  /*187a0*/  MOV R2, R0 ;  /* 0x0000000000027202 */ /* 0x000fe20000000f00 */
[----:B------:R-:W-:Y:S01]  /*187b0*/  IMAD.MOV.U32 R213, RZ, RZ, R7 ;  /* 0x000000ffffd57224 */ /* 0x000fe200078e0007 */
[----:B------:R-:W-:-:S02]  /*187c0*/  MOV R214, 0x1f ;  /* 0x0000001f00d67802 */ /* 0x000fc40000000f00 */
[----:B------:R-:W-:Y:S02]  /*187d0*/  MOV R3, 0x187f0 ;  /* 0x000187f000037802 */ /* 0x000fe40000000f00 */
[----:B------:R-:W-:Y:S05]  /*187e0*/  CALL.REL.NOINC `($__internal_45_$__cuda_sm70_shflsync_idx_p) ;  /* 0x000000f000007944 */ /* 0x000fea0003c00000 */
[----:B------:R-:W-:Y:S01]  /*187f0*/  MOV R7, R213 ;  /* 0x000000d500077202 */ /* 0x000fe20000000f00 */
[----:B------:R-:W-:Y:S05]  /*18800*/  BRA `(.L_x_3528) ;  /* 0xffff96d000007947 */ /* 0x000fea000383ffff */
.L_x_3452:
[----:B------:R-:W-:Y:S01]  /*18810*/  IMAD.MOV.U32 R213, RZ, RZ, R4 ;  /* 0x000000ffffd57224 */ /* 0x000fe200078e0004 */
[----:B--2---:R-:W-:Y:S01]  /*18820*/  MOV R2, R0 ;  /* 0x0000000000027202 */ /* 0x004fe20000000f00 */
[----:B------:R-:W-:Y:S01]  /*18830*/  IMAD.MOV.U32 R214, RZ, RZ, 0x1f ;  /* 0x0000001fffd67424 */ /* 0x000fe200078e00ff */
[----:B------:R-:W-:Y:S02]  /*18840*/  MOV R3, 0x18860 ;  /* 0x0001886000037802 */ /* 0x000fe40000000f00 */
[----:B-1--4-:R-:W-:Y:S05]  /*18850*/  CALL.REL.NOINC `($__internal_45_$__cuda_sm70_shflsync_idx_p) ;  /* 0x0000008000007944 */ /* 0x012fea0003c00000 */
[----:B------:R-:W-:Y:S01]  /*18860*/  MOV R11, R213 ;  /* 0x000000d5000b7202 */ /* 0x000fe20000000f00 */
[----:B------:R-:W-:Y:S05]  /*18870*/  BRA `(.L_x_3451) ;  /* 0xffff96c000007947 */ /* 0x000fea000383ffff */
        .weak           $__internal_44_$__cuda_sm70_shflsync_bfly_p
        .type           $__internal_44_$__cuda_sm70_shflsync_bfly_p,@function
        .size           $__internal_44_$__cuda_sm70_shflsync_bfly_p,($__internal_45_$__cuda_sm70_shflsync_idx_p - $__internal_44_$__cuda_sm70_shflsync_bfly_p)
$__internal_44_$__cuda_sm70_shflsync_bfly_p:
[----:B------:R-:W-:Y:S02]  /*18880*/  MOV R213, 0xffffffff ;  /* 0xffffffff00d57802 */ /* 0x000fe40000000f00 */
[----:B------:R-:W-:Y:S02]  /*18890*/  MOV R3, 0x1f ;  /* 0x0000001f00037802 */ /* 0x000fe40000000f00 */
[----:B------:R-:W-:Y:S04]  /*188a0*/  WARPSYNC R213 ;  /* 0x000000d500007348 */ /* 0x000fe80003800000 */
[----:B------:R1:W2:Y:S02]  /*188b0*/  SHFL.BFLY PT, R0, R96, R0, R3 ;  /* 0x0c00000060007389 */ /* 0x0002a400000e0003 */
[----:B-1----:R-:W-:-:S04]  /*188c0*/  MOV R3, 0x0 ;  /* 0x0000000000037802 */ /* 0x002fc80000000f00 */
[----:B--2---:R-:W-:Y:S05]  /*188d0*/  RET.REL.NODEC R2 `(_ZN7cutlass13device_kernelIN5flash19enable_sm80_to_sm89INS1_16FlashAttnFwdSm80INS1_25CollectiveMainloopFwdSm80ILi4ELi1ELb0EN4cute5tupleIJNS5_1CILi128EEENS7_ILi80EEENS7_ILi64EEEEEELi64ENS_10bfloat16_tEfNS_4arch4Sm80ELb1ELb0ELb0ELb1ELb1ELb0ELb1ELb1EEENS1_21CollectiveEpilogueFwdINS6_IJS8_SA_S9_EEENS6_IJNS7_ILi1EEESI_SI_EEESC_SE_Li128ELb1ELb1ELb1ELb0EEENS1_36VarlenDynamicPersistentTileSchedulerILi128ELi80ELi128ELi128ELb1ELb1ELb0ELb1ELb1ELb1EEEEEEEEEvNT_6ParamsE) ;  /* 0xfffe772002007950 */ /* 0x004fea0003c3ffff */
        .weak           $__internal_45_$__cuda_sm70_shflsync_idx_p
        .type           $__internal_45_$__cuda_sm70_shflsync_idx_p,@function
        .size           $__internal_45_$__cuda_sm70_shflsync_idx_p,($__internal_46_$__cuda_sm70_shflsync_up_p - $__internal_45_$__cuda_sm70_shflsync_idx_p)
$__internal_45_$__cuda_sm70_shflsync_idx_p:
[----:B------:R-:W-:-:S04]  /*188e0*/  MOV R215, 0xffffffff ;  /* 0xffffffff00d77802 */ /* 0x000fc80000000f00 */
[----:B------:R-:W-:Y:S04]  /*188f0*/  WARPSYNC R215 ;  /* 0x000000d700007348 */ /* 0x000fe80003800000 */
[----:B------:R1:W2:Y:S02]  /*18900*/  SHFL.IDX PT, R213, R213, R2, R214 ;  /* 0x00000002d5d57389 */ /* 0x0002a400000e00d6 */
[----:B-1----:R-:W-:Y:S02]  /*18910*/  MOV R2, R3 ;  /* 0x0000000300027202 */ /* 0x002fe40000000f00 */
[----:B------:R-:W-:-:S04]  /*18920*/  MOV R3, 0x0 ;  /* 0x0000000000037802 */ /* 0x000fc80000000f00 */
[----:B--2---:R-:W-:Y:S05]  /*18930*/  RET.REL.NODEC R2 `(_ZN7cutlass13device_kernelIN5flash19enable_sm80_to_sm89INS1_16FlashAttnFwdSm80INS1_25CollectiveMainloopFwdSm80ILi4ELi1ELb0EN4cute5tupleIJNS5_1CILi128EEENS7_ILi80EEENS7_ILi64EEEEEELi64ENS_10bfloat16_tEfNS_4arch4Sm80ELb1ELb0ELb0ELb1ELb1ELb0ELb1ELb1EEENS1_21CollectiveEpilogueFwdINS6_IJS8_SA_S9_EEENS6_IJNS7_ILi1EEESI_SI_EEESC_SE_Li128ELb1ELb1ELb1ELb0EEENS1_36VarlenDynamicPersistentTileSchedulerILi128ELi80ELi128ELi128ELb1ELb1ELb0ELb1ELb1ELb1EEEEEEEEEvNT_6ParamsE) ;  /* 0xfffe76c002007950 */ /* 0x004fea0003c3ffff */
        .weak           $__internal_46_$__cuda_sm70_shflsync_up_p
        .type           $__internal_46_$__cuda_sm70_shflsync_up_p,@function
        .size           $__internal_46_$__cuda_sm70_shflsync_up_p,($__internal_47_$__cuda_sm70_votesync_ballot - $__internal_46_$__cuda_sm70_shflsync_up_p)
$__internal_46_$__cuda_sm70_shflsync_up_p:
[----:B------:R-:W-:Y:S02]  /*18940*/  IMAD.MOV.U32 R4, RZ, RZ, RZ ;  /* 0x000000ffff047224 */ /* 0x000fe400078e00ff */
[----:B------:R-:W-:-:S04]  /*18950*/  IMAD.MOV.U32 R10, RZ, RZ, -0x1 ;  /* 0xffffffffff0a7424 */ /* 0x000fc800078e00ff */
[----:B------:R-:W-:Y:S04]  /*18960*/  WARPSYNC R10 ;  /* 0x0000000a00007348 */ /* 0x000fe80003800000 */
[----:B------:R1:W2:Y:S02]  /*18970*/  SHFL.UP PT, R4, R0, R2, R4 ;  /* 0x0400000200047389 */ /* 0x0002a400000e0004 */
[----:B-1----:R-:W-:Y:S02]  /*18980*/  MOV R2, R3 ;  /* 0x0000000300027202 */ /* 0x002fe40000000f00 */
[----:B------:R-:W-:-:S04]  /*18990*/  MOV R3, 0x0 ;  /* 0x0000000000037802 */ /* 0x000fc80000000f00 */
[----:B--2---:R-:W-:Y:S05]  /*189a0*/  RET.REL.NODEC R2 `(_ZN7cutlass13device_kernelIN5flash19enable_sm80_to_sm89INS1_16FlashAttnFwdSm80INS1_25CollectiveMainloopFwdSm80ILi4ELi1ELb0EN4cute5tupleIJNS5_1CILi128EEENS7_ILi80EEENS7_ILi64EEEEEELi64ENS_10bfloat16_tEfNS_4arch4Sm80ELb1ELb0ELb0ELb1ELb1ELb0ELb1ELb1EEENS1_21CollectiveEpilogueFwdINS6_IJS8_SA_S9_EEENS6_IJNS7_ILi1EEESI_SI_EEESC_SE_Li128ELb1ELb1ELb1ELb0EEENS1_36VarlenDynamicPersistentTileSchedulerILi128ELi80ELi128ELi128ELb1ELb1ELb0ELb1ELb1ELb1EEEEEEEEEvNT_6ParamsE) ;  /* 0xfffe765002007950 */ /* 0x004fea0003c3ffff */
        .weak           $__internal_47_$__cuda_sm70_votesync_ballot
        .type           $__internal_47_$__cuda_sm70_votesync_ballot,@function
        .size           $__internal_47_$__cuda_sm70_votesync_ballot,(.L_x_3878 - $__internal_47_$__cuda_sm70_votesync_ballot)
$__internal_47_$__cuda_sm70_votesync_ballot:
[----:B------:R-:W-:Y:S01]  /*189b0*/  ISETP.NE.U32.AND P0, PT, R0, 0x1, PT ;  /* 0x000000010000780c */ /* 0x000fe20003f05070 */
[----:B------:R-:W-:-:S04]  /*189c0*/  IMAD.MOV.U32 R3, RZ, RZ, -0x1 ;  /* 0xffffffffff037424 */ /* 0x000fc800078e00ff */
[----:B------:R-:W-:Y:S08]  /*189d0*/  WARPSYNC R3 ;  /* 0x0000000300007348 */ /* 0x000ff00003800000 */
[----:B------:R-:W-:-:S04]  /*189e0*/  VOTE.ANY R0, PT, !P0 ;  /* 0x0000000000007806 */ /* 0x000fc800040e0100 */
[----:B------:R-:W-:Y:S01]  /*189f0*/  LOP3.LUT R0, R0, R3, RZ, 0xc0, !PT ;  /* 0x0000000300007212 */ /* 0x000fe200078ec0ff */
[----:B------:R-:W-:-:S04]  /*18a00*/  IMAD.MOV.U32 R3, RZ, RZ, 0x0 ;  /* 0x00000000ff037424 */ /* 0x000fc800078e00ff */
[----:B------:R-:W-:Y:S05]  /*18a10*/  RET.REL.NODEC R2 `(_ZN7cutlass13device_kernelIN5flash19enable_sm80_to_sm89INS1_16FlashAttnFwdSm80INS1_25CollectiveMainloopFwdSm80ILi4ELi1ELb0EN4cute5tupleIJNS5_1CILi128EEENS7_ILi80EEENS7_ILi64EEEEEELi64ENS_10bfloat16_tEfNS_4arch4Sm80ELb1ELb0ELb0ELb1ELb1ELb0ELb1ELb1EEENS1_21CollectiveEpilogueFwdINS6_IJS8_SA_S9_EEENS6_IJNS7_ILi1EEESI_SI_EEESC_SE_Li128ELb1ELb1ELb1ELb0EEENS1_36VarlenDynamicPersistentTileSchedulerILi128ELi80ELi128ELi128ELb1ELb1ELb0ELb1ELb1ELb1EEEEEEEEEvNT_6ParamsE) ;  /* 0xfffe75e002007950 */ /* 0x000fea0003c3ffff */
.L_x_3529:
        /* <DEDUP_REMOVED lines=14> */
.L_x_3878:


//--------------------- .text._ZN7cutlass13device_kernelIN5flash19enable_sm80_to_sm89INS1_16FlashAttnFwdSm80INS1_25CollectiveMainloopFwdSm80ILi4ELi1ELb0EN4cute5tupleIJNS5_1CILi128EEENS7_ILi80EEENS7_ILi64EEEEEELi64ENS_10bfloat16_tEfNS_4arch4Sm80ELb1ELb0ELb0ELb1ELb1ELb1ELb1ELb1EEENS1_21CollectiveEpilogueFwdINS6_IJS8_SA_S9_EEENS6_IJNS7_ILi1EEESI_SI_EEESC_SE_Li128ELb1ELb1ELb1ELb0EEENS1_36VarlenDynamicPersistentTileSchedulerILi128ELi80ELi128ELi128ELb1ELb1ELb0ELb1ELb1ELb1EEEEEEEEEvNT_6ParamsE --------------------------
	.section	.text._ZN7cutlass13device_kernelIN5flash19enable_sm80_to_sm89INS1_16FlashAttnFwdSm80INS1_25CollectiveMainloopFwdSm80ILi4ELi1ELb0EN4cute5tupleIJNS5_1CILi128EEENS7_ILi80EEENS7_ILi64EEEEEELi64ENS_10bfloat16_tEfNS_4arch4Sm80ELb1ELb0ELb0ELb1ELb1ELb1ELb1ELb1EEENS1_21CollectiveEpilogueFwdINS6_IJS8_SA_S9_EEENS6_IJNS7_ILi1EEESI_SI_EEESC_SE_Li128ELb1ELb1ELb1ELb0EEENS1_36VarlenDynamicPersistentTileSchedulerILi128ELi80ELi128ELi128ELb1ELb1ELb0ELb1ELb1ELb1EEEEEEEEEvNT_6ParamsE,"ax",@progbits
	.sectioninfo	@"SHI_REGISTERS=255"
	.align	128
.text._ZN7cutlass13device_kernelIN5flash19enable_sm80_to_sm89INS1_16FlashAttnFwdSm80INS1_25CollectiveMainloopFwdSm80ILi4ELi1ELb0EN4cute5tupleIJNS5_1CILi128EEENS7_ILi80EEENS7_ILi64EEEEEELi64ENS_10bfloat16_tEfNS_4arch4Sm80ELb1ELb0ELb0ELb1ELb1ELb1ELb1ELb1EEENS1_21CollectiveEpilogueFwdINS6_IJS8_SA_S9_EEENS6_IJNS7_ILi1EEESI_SI_EEESC_SE_Li128ELb1ELb1ELb1ELb0EEENS1_36VarlenDynamicPersistentTileSchedulerILi128ELi80ELi128ELi128ELb1ELb1ELb0ELb1ELb1ELb1EEEEEEEEEvNT_6ParamsE:
        .type           _ZN7cutlass13device_kernelIN5flash19enable_sm80_to_sm89INS1_16FlashAttnFwdSm80INS1_25CollectiveMainloopFwdSm80ILi4ELi1ELb0EN4cute5tupleIJNS5_1CILi128EEENS7_ILi80EEENS7_ILi64EEEEEELi64ENS_10bfloat16_tEfNS_4arch4Sm80ELb1ELb0ELb0ELb1ELb1ELb1ELb1ELb1EEENS1_21CollectiveEpilogueFwdINS6_IJS8_SA_S9_EEENS6_IJNS7_ILi1EEESI_SI_EEESC_SE_Li128ELb1ELb1ELb1ELb0EEENS1_36VarlenDynamicPersistentTileSchedulerILi128ELi80ELi128ELi128ELb1ELb1ELb0ELb1ELb1ELb1EEEEEEEEEvNT_6ParamsE,@function
        .size           _ZN7cutlass13device_kernelIN5flash19enable_sm80_to_sm89INS1_16FlashAttnFwdSm80INS1_25CollectiveMainloopFwdSm80ILi4ELi1ELb0EN4cute5tupleIJNS5_1CILi128EEENS7_ILi80EEENS7_ILi64EEEEEELi64ENS_10bfloat16_tEfNS_4arch4Sm80ELb1ELb0ELb0ELb1ELb1ELb1ELb1ELb1EEENS1_21CollectiveEpilogueFwdINS6_IJS8_SA_S9_EEENS6_IJNS7_ILi1EEESI_SI_EEESC_SE_Li128ELb1ELb1ELb1ELb0EEENS1_36VarlenDynamicPersistentTileSchedulerILi128ELi80ELi128ELi128ELb1ELb1ELb0ELb1ELb1ELb1EEEEEEEEEvNT_6ParamsE,(.L_x_3883 - _ZN7cutlass13device_kernelIN5flash19enable_sm80_to_sm89INS1_16FlashAttnFwdSm80INS1_25CollectiveMainloopFwdSm80ILi4ELi1ELb0EN4cute5tupleIJNS5_1CILi128EEENS7_ILi80EEENS7_ILi64EEEEEELi64ENS_10bfloat16_tEfNS_4arch4Sm80ELb1ELb0ELb0ELb1ELb1ELb1ELb1ELb1EEENS1_21CollectiveEpilogueFwdINS6_IJS8_SA_S9_EEENS6_IJNS7_ILi1EEESI_SI_EEESC_SE_Li128ELb1ELb1ELb1ELb0EEENS1_36VarlenDynamicPersistentTileSchedulerILi128ELi80ELi128ELi128ELb1ELb1ELb0ELb1ELb1ELb1EEEEEEEEEvNT_6ParamsE)
        .other          _ZN7cutlass13device_kernelIN5flash19enable_sm80_to_sm89INS1_16FlashAttnFwdSm80INS1_25CollectiveMainloopFwdSm80ILi4ELi1ELb0EN4cute5tupleIJNS5_1CILi128EEENS7_ILi80EEENS7_ILi64EEEEEELi64ENS_10bfloat16_tEfNS_4arch4Sm80ELb1ELb0ELb0ELb1ELb1ELb1ELb1ELb1EEENS1_21CollectiveEpilogueFwdINS6_IJS8_SA_S9_EEENS6_IJNS7_ILi1EEESI_SI_EEESC_SE_Li128ELb1ELb1ELb1ELb0EEENS1_36VarlenDynamicPersistentTileSchedulerILi128ELi80ELi128ELi128ELb1ELb1ELb0ELb1ELb1ELb1EEEEEEEEEvNT_6ParamsE,@"STO_CUDA_ENTRY STV_DEFAULT"
_ZN7cutlass13device_kernelIN5flash19enable_sm80_to_sm89INS1_16FlashAttnFwdSm80INS1_25CollectiveMainloopFwdSm80ILi4ELi1ELb0EN4cute5tupleIJNS5_1CILi128EEENS7_ILi80EEENS7_ILi64EEEEEELi64ENS_10bfloat16_tEfNS_4arch4Sm80ELb1ELb0ELb0ELb1ELb1ELb1ELb1ELb1EEENS1_21CollectiveEpilogueFwdINS6_IJS8_SA_S9_EEENS6_IJNS7_ILi1EEESI_SI_EEESC_SE_Li128ELb1ELb1ELb1ELb0EEENS1_36VarlenDynamicPersistentTileSchedulerILi128ELi80ELi128ELi128ELb1ELb1ELb0ELb1ELb1ELb1EEEEEEEEEvNT_6ParamsE:
        /* <DEDUP_REMOVED lines=54> */
.L_x_3535:
        /* <DEDUP_REMOVED lines=16> */
.L_x_3747:
        /* <DEDUP_REMOVED lines=16> */
.L_x_3748:
[----:B--2---:R-:W-:-:S05]  /*0560*/  IMAD R0, R0, c[0x0][0x538], RZ ;  /* 0x00014e0000007a24 */ /* 0x004fca00078e02ff */
[----:B------:R-:W-:-:S04]  /*0570*/  IADD3 R7, R0, R7, RZ ;  /* 0x0000000700077210 */ /* 0x000fc80007ffe0ff */
[----:B------:R-:W-:-:S13]  /*0580*/  ISETP.GT.AND P0, PT, R7, UR4, PT ;  /* 0x0000000407007c0c */ /* 0x000fda000bf04270 */
[----:B-1----:R-:W-:Y:S05]  /*0590*/  @!P0 BRA `(.L_x_3535) ;  /* 0xfffffdc000008947 */ /* 0x002fea000383ffff */
.L_x_3531:
[----:B------:R-:W-:-:S05]  /*05a0*/  IADD3 R10, -R0, R7, RZ ;  /* 0x00000007000a7210 */ /* 0x000fca0007ffe1ff */
[----:B------:R-:W-:-:S05]  /*05b0*/  IMAD R0, R4, c[0x0][0x538], R10 ;  /* 0x00014e0004007a24 */ /* 0x000fca00078e020a */
[----:B------:R-:W-:Y:S01]  /*05c0*/  ISETP.GT.AND P0, PT, R0, UR4, PT ;  /* 0x0000000400007c0c */ /* 0x000fe2000bf04270 */
[----:B------:R-:W-:-:S12]  /*05d0*/  BRA.DIV ~URZ, `(.L_x_3536) ;  /* 0x0001d7127f007947 */ /* 0x000fd8000b800000 */
[----:B------:R-:W-:-:S04]  /*05e0*/  VOTE.ANY R7, PT, !P0 ;  /* 0x0000000000077806 */ /* 0x000fc800040e0100 */
.L_x_3749:
[----:B------:R-:W1:Y:S02]  /*05f0*/  POPC R0, R7 ;  /* 0x0000000700007309 */ /* 0x000e640000000000 */
[----:B-1----:R-:W-:-:S05]  /*0600*/  IADD3 R2, R0, R6, RZ ;  /* 0x0000000600027210 */ /* 0x002fca0007ffe0ff */
[----:B------:R1:W-:Y:S01]  /*0610*/  STL [R1+0x4c], R2 ;  /* 0x00004c0201007387 */ /* 0x0003e20000100800 */
[----:B------:R-:W-:Y:S05]  /*0620*/  BRA.DIV ~URZ, `(.L_x_3537) ;  /* 0x0001d7127f007947 */ /* 0x000fea000b800000 */
[----:B------:R2:W3:Y:S01]  /*0630*/  SHFL.IDX PT, R12, R9, R0, 0x1f ;  /* 0x00001f00090c7589 */ /* 0x0004e200000e0000 */
[----:B------:R-:W-:-:S03]  /*0640*/  MOV R5, RZ ;  /* 0x000000ff00057202 */ /* 0x000fc60000000f00 */
[----:B------:R2:W4:Y:S04]  /*0650*/  SHFL.IDX PT, R9, R8, R0, 0x1f ;  /* 0x00001f0008097589 */ /* 0x00052800000e0000 */
.L_x_3750:
[----:B------:R-:W-:Y:S01]  /*0660*/  ISETP.NE.AND P0, PT, R7, RZ, PT ;  /* 0x000000ff0700720c */ /* 0x000fe20003f05270 */
[----:B------:R-:W-:-:S12]  /*0670*/  BSSY B0, `(.L_x_3538) ;  /* 0x0000005000007945 */ /* 0x000fd80003800000 */
[----:B------:R-:W-:Y:S05]  /*0680*/  @!P0 BRA `(.L_x_3539) ;  /* 0x0000003000008947 */ /* 0x000fea0003800000 */
[----:B--2---:R-:W-:Y:S01]  /*0690*/  IADD3 R0, R0, -0x1, RZ ;  /* 0xffffffff00007810 */ /* 0x004fe20007ffe0ff */
[----:B------:R-:W-:Y:S05]  /*06a0*/  BRA.DIV ~URZ, `(.L_x_3540) ;  /* 0x0001d7727f007947 */ /* 0x000fea000b800000 */
[----:B------:R2:W1:Y:S02]  /*06b0*/  SHFL.IDX PT, R5, R4, R0, 0x1f ;  /* 0x00001f0004057589 */ /* 0x00046400000e0000 */
.L_x_3539:
[----:B------:R-:W-:Y:S05]  /*06c0*/  BSYNC B0 ;  /* 0x0000000000007941 */ /* 0x000fea0003800000 */
.L_x_3538:
        /* <DEDUP_REMOVED lines=69> */
.L_x_3542:
        /* <DEDUP_REMOVED lines=70> */
.L_x_3543:
[----:B------:R-:W-:Y:S05]  /*0f80*/  BSYNC B0 ;  /* 0x0000000000007941 */ /* 0x000fea0003800000 */
.L_x_3541:
[----:B------:R-:W-:-:S04]  /*0f90*/  LOP3.LUT R0, RZ, R0, RZ, 0x33, !PT ;  /* 0x00000000ff007212 */ /* 0x000fc800078e33ff */
[----:B------:R-:W-:-:S05]  /*0fa0*/  IADD3 R0, R0, R12, RZ ;  /* 0x0000000c00007210 */ /* 0x000fca0007ffe0ff */
[----:B------:R2:W-:Y:S01]  /*0fb0*/  STL [R1+0x44], R0 ;  /* 0x0000440001007387 */ /* 0x0005e20000100800 */
[----:B------:R-:W-:Y:S05]  /*0fc0*/  BRA `(.L_x_3544) ;  /* 0x0000006000007947 */ /* 0x000fea0003800000 */
.L_x_3532:
[----:B------:R-:W-:Y:S01]  /*0fd0*/  MOV R0, UR4 ;  /* 0x0000000400007c02 */ /* 0x000fe20008000f00 */
[----:B------:R-:W-:Y:S04]  /*0fe0*/  STL [R1+0x44], RZ ;  /* 0x000044ff01007387 */ /* 0x000fe80000100800 */
[----:B------:R-:W-:Y:S04]  /*0ff0*/  STL [R1+0x48], RZ ;  /* 0x000048ff01007387 */ /* 0x000fe80000100800 */
[----:B------:R1:W-:Y:S02]  /*1000*/  STL [R1+0x40], R0 ;  /* 0x0000400001007387 */ /* 0x0003e40000100800 */
[----:B-1----:R-:W-:-:S05]  /*1010*/  MOV R0, c[0x0][0x53c] ;  /* 0x00014f0000007a02 */ /* 0x002fca0000000f00 */
[----:B------:R1:W-:Y:S02]  /*1020*/  STL [R1+0x4c], R0 ;  /* 0x00004c0001007387 */ /* 0x0003e40000100800 */
.L_x_3544:
        /* <DEDUP_REMOVED lines=8> */
.L_x_3530:
        /* <DEDUP_REMOVED lines=15> */
[----:B------:R-:W-:Y:S01]  /*11a0*/  LOP3.LUT R0, R2, 0xfffffff0, RZ, 0xc0, !PT ;  /* 0xfffffff002007812 */ /* 0x000fe200078ec0ff */
[----:B------:R-:W-:Y:S01]  /*11b0*/  IMAD.SHL.U32 R6, R27, 0x40, RZ ;  /* 0x000000401b067824 */ /* 0x000fe200078e00ff */
[----:B------:R-:W-:Y:S01]  /*11c0*/  SHF.R.S32.HI R3, RZ, 0x4, R2 ;  /* 0x00000004ff037819 */ /* 0x000fe20000011402 */
[----:B------:R-:W-:-:S02]  /*11d0*/  IMAD.IADD R9, R15, 0x1, -R4 ;  /* 0x000000010f097824 */ /* 0x000fc400078e0a04 */
[----:B------:R-:W-:Y:S01]  /*11e0*/  IMAD.IADD R0, R15, 0x1, -R0 ;  /* 0x000000010f007824 */ /* 0x000fe200078e0a00 */
[----:B------:R-:W-:Y:S01]  /*11f0*/  LEA.HI R5, R2, R3, RZ, 0x1 ;  /* 0x0000000302057211 */ /* 0x000fe200078f08ff */
[C---:B------:R-:W-:Y:S01]  /*1200*/  IMAD.SHL.U32 R238, R9.reuse, 0x8, RZ ;  /* 0x0000000809ee7824 */ /* 0x040fe200078e00ff */
[----:B------:R-:W-:Y:S01]  /*1210*/  LOP3.LUT R2, R6, 0x1c0, RZ, 0xc0, !PT ;  /* 0x000001c006027812 */ /* 0x000fe200078ec0ff */
[----:B------:R-:W-:Y:S01]  /*1220*/  IMAD.SHL.U32 R7, R9, 0x40, RZ ;  /* 0x0000004009077824 */ /* 0x000fe200078e00ff */
[----:B------:R-:W-:Y:S02]  /*1230*/  SHF.R.S32.HI R8, RZ, 0x1f, R0 ;  /* 0x0000001fff087819 */ /* 0x000fe40000011400 */
[----:B------:R-:W-:Y:S02]  /*1240*/  LOP3.LUT R5, R5, 0xfffffffe, RZ, 0xc0, !PT ;  /* 0xfffffffe05057812 */ /* 0x000fe400078ec0ff */
[----:B------:R-:W-:Y:S02]  /*1250*/  LOP3.LUT R6, R2, 0x38, R238, 0xf8, !PT ;  /* 0x0000003802067812 */ /* 0x000fe400078ef8ee */
[----:B------:R-:W-:Y:S01]  /*1260*/  SHF.R.U32.HI R4, RZ, 0x3, R2 ;  /* 0x00000003ff047819 */ /* 0x000fe20000011602 */
[----:B------:R-:W-:Y:S01]  /*1270*/  IMAD.IADD R12, R3, 0x1, -R5 ;  /* 0x00000001030c7824 */ /* 0x000fe200078e0a05 */
[----:B------:R-:W-:-:S02]  /*1280*/  LEA.HI R11, R8, R0, RZ, 0x3 ;  /* 0x00000000080b7211 */ /* 0x000fc400078f18ff */
[----:B------:R-:W-:Y:S02]  /*1290*/  LOP3.LUT R2, R7, 0x1c0, RZ, 0xc0, !PT ;  /* 0x000001c007027812 */ /* 0x000fe400078ec0ff */
[----:B------:R-:W-:Y:S02]  /*12a0*/  LOP3.LUT R4, R6, R4, RZ, 0x3c, !PT ;  /* 0x0000000406047212 */ /* 0x000fe400078e3cff */
[----:B------:R-:W-:Y:S02]  /*12b0*/  LOP3.LUT R3, R11, 0xfffffff8, RZ, 0xc0, !PT ;  /* 0xfffffff80b037812 */ /* 0x000fe400078ec0ff */
[-C--:B------:R-:W-:Y:S02]  /*12c0*/  LEA.HI R6, R14, R15.reuse, RZ, 0x6 ;  /* 0x0000000f0e067211 */ /* 0x080fe400078f30ff */
[----:B------:R-:W-:Y:S01]  /*12d0*/  LOP3.LUT R5, R2, 0x8, R10, 0xf8, !PT ;  /* 0x0000000802057812 */ /* 0x000fe200078ef80a */
[----:B------:R-:W-:Y:S01]  /*12e0*/  IMAD.IADD R8, R0, 0x1, -R3 ;  /* 0x0000000100087824 */ /* 0x000fe200078e0a03 */
[----:B------:R-:W-:Y:S01]  /*12f0*/  SHF.R.U32.HI R2, RZ, 0x3, R2 ;  /* 0x00000003ff027819 */ /* 0x000fe20000011602 */
[----:B------:R-:W-:Y:S01]  /*1300*/  IMAD.SHL.U32 R0, R6, 0x8, RZ ;  /* 0x0000000806007824 */ /* 0x000fe200078e00ff */
[----:B------:R-:W-:-:S02]  /*1310*/  LEA.HI R3, R14, R15, RZ, 0x2 ;  /* 0x0000000f0e037211 */ /* 0x000fc400078f10ff */
[----:B------:R-:W-:Y:S02]  /*1320*/  LOP3.LUT R13, R5, R2, RZ, 0x3c, !PT ;  /* 0x00000002050d7212 */ /* 0x000fe400078e3cff */
[----:B------:R-:W-:Y:S02]  /*1330*/  LEA.HI R2, R14, R15, RZ, 0x5 ;  /* 0x0000000f0e027211 */ /* 0x000fe400078f28ff */
[----:B------:R-:W-:Y:S02]  /*1340*/  LOP3.LUT R212, R4, 0x7ffffe00, R0, 0xf8, !PT ;  /* 0x7ffffe0004d47812 */ /* 0x000fe400078ef800 */
[--C-:B------:R-:W-:Y:S02]  /*1350*/  SHF.R.S32.HI R98, RZ, 0x2, R3.reuse ;  /* 0x00000002ff627819 */ /* 0x100fe40000011403 */
[----:B------:R-:W-:Y:S01]  /*1360*/  SHF.R.S32.HI R4, RZ, 0x1f, R3 ;  /* 0x0000001fff047819 */ /* 0x000fe20000011403 */
[----:B------:R-:W-:Y:S01]  /*1370*/  IMAD.SHL.U32 R212, R212, 0x2, RZ ;  /* 0x00000002d4d47824 */ /* 0x000fe200078e00ff */
[----:B------:R-:W-:-:S02]  /*1380*/  LOP3.LUT R0, R2, 0xffffffe0, RZ, 0xc0, !PT ;  /* 0xffffffe002007812 */ /* 0x000fc400078ec0ff */
[--C-:B------:R-:W-:Y:S02]  /*1390*/  SHF.R.S32.HI R7, RZ, 0x5, R2.reuse ;  /* 0x00000005ff077819 */ /* 0x100fe40000011402 */
[----:B------:R-:W-:Y:S01]  /*13a0*/  SHF.R.S32.HI R2, RZ, 0x1f, R2 ;  /* 0x0000001fff027819 */ /* 0x000fe20000011402 */
[----:B------:R-:W-:Y:S01]  /*13b0*/  IMAD.IADD R19, R15, 0x1, -R0 ;  /* 0x000000010f137824 */ /* 0x000fe200078e0a00 */
[----:B------:R-:W-:Y:S01]  /*13c0*/  LEA.HI R4, R4, R98, RZ, 0x3 ;  /* 0x0000006204047211 */ /* 0x000fe200078f18ff */
[----:B------:R-:W-:Y:S01]  /*13d0*/  IMAD.SHL.U32 R20, R7, 0x200, RZ ;  /* 0x0000020007147824 */ /* 0x000fe200078e00ff */
[----:B------:R-:W-:Y:S02]  /*13e0*/  LOP3.LUT R3, R3, 0xfffffffc, RZ, 0xc0, !PT ;  /* 0xfffffffc03037812 */ /* 0x000fe400078ec0ff */
[----:B------:R-:W-:Y:S02]  /*13f0*/  LEA.HI R0, R2, R7, RZ, 0x2 ;  /* 0x0000000702007211 */ /* 0x000fe400078f10ff */
[----:B------:R-:W-:Y:S01]  /*1400*/  LOP3.LUT R2, R4, 0xfffffff8, RZ, 0xc0, !PT ;  /* 0xfffffff804027812 */ /* 0x000fe200078ec0ff */
[----:B------:R-:W-:Y:S01]  /*1410*/  IMAD.IADD R99, R15, 0x1, -R3 ;  /* 0x000000010f637824 */ /* 0x000fe200078e0a03 */
[----:B------:R-:W-:-:S02]  /*1420*/  SHF.R.S32.HI R4, RZ, 0x1f, R19 ;  /* 0x0000001fff047819 */ /* 0x000fc40000011413 */
        /* <DEDUP_REMOVED lines=47> */
[----:B------:R1:W-:Y:S01]  /*1720*/  STL [R1], R0 ;  /* 0x0000000001007387 */ /* 0x0003e20000100800 */
[----:B------:R-:W-:Y:S02]  /*1730*/  SHF.R.S32.HI R7, RZ, 0x1f, R25 ;  /* 0x0000001fff077819 */ /* 0x000fe40000011419 */
[----:B------:R-:W-:Y:S02]  /*1740*/  SHF.R.S32.HI R8, RZ, 0x1f, R23 ;  /* 0x0000001fff087819 */ /* 0x000fe40000011417 */
[C---:B------:R-:W-:Y:S02]  /*1750*/  LOP3.LUT P4, RZ, R9.reuse, 0x2, RZ, 0xc0, !PT ;  /* 0x0000000209ff7812 */ /* 0x040fe4000788c0ff */
[----:B------:R-:W-:Y:S02]  /*1760*/  LOP3.LUT P3, RZ, R9, 0x4, RZ, 0xc0, !PT ;  /* 0x0000000409ff7812 */ /* 0x000fe4000786c0ff */
[----:B------:R-:W-:-:S02]  /*1770*/  SHF.R.S32.HI R9, RZ, 0x1f, R24 ;  /* 0x0000001fff097819 */ /* 0x000fc40000011418 */
[----:B------:R-:W-:Y:S02]  /*1780*/  LOP3.LUT R11, R6, 0x1c0, RZ, 0xc0, !PT ;  /* 0x000001c0060b7812 */ /* 0x000fe400078ec0ff */
[----:B------:R-:W-:Y:S02]  /*1790*/  LEA.HI R7, R7, R25, RZ, 0x3 ;  /* 0x0000001907077211 */ /* 0x000fe400078f18ff */
[----:B------:R-:W-:Y:S02]  /*17a0*/  LEA.HI R6, R8, R23, RZ, 0x3 ;  /* 0x0000001708067211 */ /* 0x000fe400078f18ff */
[----:B------:R-:W-:Y:S01]  /*17b0*/  LOP3.LUT R23, R3, 0x1c0, RZ, 0xc0, !PT ;  /* 0x000001c003177812 */ /* 0x000fe200078ec0ff */
[----:B------:R-:W-:Y:S01]  /*17c0*/  IMAD.SHL.U32 R7, R7, 0x40, RZ ;  /* 0x0000004007077824 */ /* 0x000fe200078e00ff */
[----:B------:R-:W-:Y:S01]  /*17d0*/  LEA.HI R3, R9, R24, RZ, 0x3 ;  /* 0x0000001809037211 */ /* 0x000fe200078f18ff */
[----:B------:R-:W-:Y:S01]  /*17e0*/  IMAD.SHL.U32 R6, R6, 0x40, RZ ;  /* 0x0000004006067824 */ /* 0x000fe200078e00ff */
[----:B------:R-:W-:-:S02]  /*17f0*/  IADD3 R95, R96, 0x10, RZ ;  /* 0x00000010605f7810 */ /* 0x000fc40007ffe0ff */
[----:B------:R-:W-:Y:S01]  /*1800*/  LOP3.LUT R9, R10, 0x7ffffffc, RZ, 0xc0, !PT ;  /* 0x7ffffffc0a097812 */ /* 0x000fe200078ec0ff */
[----:B------:R-:W-:Y:S01]  /*1810*/  IMAD.SHL.U32 R3, R3, 0x40, RZ ;  /* 0x0000004003037824 */ /* 0x000fe200078e00ff */
[--C-:B------:R-:W-:Y:S01]  /*1820*/  LOP3.LUT R12, R11, 0x38, R86.reuse, 0xf8, !PT ;  /* 0x000000380b0c7812 */ /* 0x100fe200078ef856 */
[----:B-1----:R-:W-:Y:S01]  /*1830*/  IMAD.SHL.U32 R0, R24, 0x40, RZ ;  /* 0x0000004018007824 */ /* 0x002fe200078e00ff */
[----:B------:R-:W-:Y:S01]  /*1840*/  SHF.R.U32.HI R13, RZ, 0x3, R11 ;  /* 0x00000003ff0d7819 */ /* 0x000fe2000001160b */
[----:B------:R-:W-:Y:S01]  /*1850*/  IMAD.IADD R9, R19, 0x1, -R9 ;  /* 0x0000000113097824 */ /* 0x000fe200078e0a09 */
[----:B------:R-:W-:Y:S02]  /*1860*/  LOP3.LUT R11, R23, 0x38, R86, 0xf8, !PT ;  /* 0x00000038170b7812 */ /* 0x000fe400078ef856 */
[----:B------:R-:W-:Y:S01]  /*1870*/  LOP3.LUT R8, R0, 0x1c0, RZ, 0xc0, !PT ;  /* 0x000001c000087812 */ /* 0x000fe200078ec0ff */
        /* <DEDUP_REMOVED lines=73> */
[C---:B------:R-:W-:Y:S01]  /*1d10*/  IMAD.IADD R201, R2.reuse, 0x1, R197 ;  /* 0x0000000102c97824 */ /* 0x040fe200078e02c5 */
[C---:B------:R-:W-:Y:S01]  /*1d20*/  IADD3 R211, R207.reuse, 0x800, RZ ;  /* 0x00000800cfd37810 */ /* 0x040fe20007ffe0ff */
[----:B------:R1:W-:Y:S01]  /*1d30*/  STL [R1+0xcc], R10 ;  /* 0x0000cc0a01007387 */ /* 0x0003e20000100800 */
[C---:B------:R-:W-:Y:S01]  /*1d40*/  IADD3 R210, R207.reuse, 0x1000, RZ ;  /* 0x00001000cfd27810 */ /* 0x040fe20007ffe0ff */
[C---:B------:R-:W-:Y:S01]  /*1d50*/  IMAD.IADD R205, R2.reuse, 0x1, R204 ;  /* 0x0000000102cd7824 */ /* 0x040fe200078e02cc */
[C---:B------:R-:W-:Y:S01]  /*1d60*/  IADD3 R209, R207.reuse, 0x1800, RZ ;  /* 0x00001800cfd17810 */ /* 0x040fe20007ffe0ff */
        /* <DEDUP_REMOVED lines=29> */
.L_x_3746:
        /* <DEDUP_REMOVED lines=48> */
.L_x_3545:
[----:B------:R-:W-:-:S04]  /*2240*/  ISETP.NE.U32.AND P0, PT, RZ, c[0x0][0x368], PT ;  /* 0x0000da00ff007a0c */ /* 0x000fc80003f05070 */
[----:B------:R-:W-:-:S13]  /*2250*/  ISETP.NE.AND.EX P0, PT, RZ, c[0x0][0x36c], PT, P0 ;  /* 0x0000db00ff007a0c */ /* 0x000fda0003f05300 */
[----:B------:R-:W-:Y:S05]  /*2260*/  @!P0 BRA `(.L_x_3546) ;  /* 0x0000004000008947 */ /* 0x000fea0003800000 */
[----:B-1----:R-:W-:-:S04]  /*2270*/  IADD3 R4, P0, R17, c[0x0][0x368], RZ ;  /* 0x0000da0011047a10 */ /* 0x002fc80007f1e0ff */
[----:B------:R-:W-:-:S05]  /*2280*/  IADD3.X R5, R16, c[0x0][0x36c], RZ, P0, !PT ;  /* 0x0000db0010057a10 */ /* 0x000fca00007fe4ff */
[----:B------:R1:W5:Y:S01]  /*2290*/  LDG.E R12, [R4.64] ;  /* 0x00000008040c7981 */ /* 0x000362000c1e1900 */
[----:B------:R-:W-:Y:S05]  /*22a0*/  BRA `(.L_x_3547) ;  /* 0x0000005000007947 */ /* 0x000fea0003800000 */
.L_x_3546:
[----:B------:R-:W-:Y:S01]  /*22b0*/  MOV R12, UR6 ;  /* 0x00000006000c7c02 */ /* 0x000fe20008000f00 */
[----:B------:R-:W-:Y:S05]  /*22c0*/  @!P5 BRA `(.L_x_3547) ;  /* 0x000000300000d947 */ /* 0x000fea0003800000 */
[----:B-1----:R-:W2:Y:S04]  /*22d0*/  LDG.E R6, [R4.64] ;  /* 0x0000000804067981 */ /* 0x002ea8000c1e1900 */
[----:B------:R-:W2:Y:S02]  /*22e0*/  LDG.E R0, [R4.64+0x4] ;  /* 0x0000040804007981 */ /* 0x000ea4000c1e1900 */
[----:B--2---:R-:W-:Y:S02]  /*22f0*/  IADD3 R12, -R6, R0, RZ ;  /* 0x00000000060c7210 */ /* 0x004fe40007ffe1ff */
.L_x_3547:
[----:B------:R-:W2:Y:S04]  /*2300*/  LDL.LU R0, [R1+0x44] ;  /* 0x0000440001007983 */ /* 0x000ea80000300800 */
[----:B-1----:R1:W3:Y:S04]  /*2310*/  @P6 LDG.E R5, [R2.64] ;  /* 0x0000000802056981 */ /* 0x0022e8000c1e1900 */
[----:B------:R1:W3:Y:S04]  /*2320*/  @P6 LDG.E R4, [R2.64+0x4] ;  /* 0x0000040802046981 */ /* 0x0002e8000c1e1900 */
[----:B------:R-:W4:Y:S04]  /*2330*/  LDL.LU R6, [R1+0x64] ;  /* 0x0000640001067983 */ /* 0x000f280000300800 */
[----:B------:R-:W4:Y:S01]  /*2340*/  LDL R14, [R1+0x48] ;  /* 0x00004800010e7983 */ /* 0x000f220000100800 */
[----:B------:R-:W-:-:S04]  /*2350*/  ISETP.NE.U32.AND P0, PT, RZ, c[0x0][0x378], PT ;  /* 0x0000de00ff007a0c */ /* 0x000fc80003f05070 */
[----:B------:R-:W-:Y:S01]  /*2360*/  ISETP.NE.AND.EX P1, PT, RZ, c[0x0][0x37c], PT, P0 ;  /* 0x0000df00ff007a0c */ /* 0x000fe20003f25300 */
[----:B------:R-:W-:Y:S02]  /*2370*/  IMAD.MOV.U32 R7, RZ, RZ, c[0x0][0x2c4] ;  /* 0x0000b100ff077624 */ /* 0x000fe400078e00ff */
[----:B-----5:R-:W-:-:S03]  /*2380*/  IMAD.MOV.U32 R130, RZ, RZ, R12 ;  /* 0x000000ffff827224 */ /* 0x020fc600078e000c */
[----:B------:R-:W-:-:S07]  /*2390*/  ISETP.NE.AND P2, PT, R7, 0x1, PT ;  /* 0x000000010700780c */ /* 0x000fce0003f45270 */
[----:B-1----:R-:W-:-:S04]  /*23a0*/  @P1 IADD3 R2, P0, R17, c[0x0][0x378], RZ ;  /* 0x0000de0011021a10 */ /* 0x002fc80007f1e0ff */
[----:B------:R-:W-:Y:S01]  /*23b0*/  @P1 IADD3.X R3, R16, c[0x0][0x37c], RZ, P0, !PT ;  /* 0x0000df0010031a10 */ /* 0x000fe200007fe4ff */
[----:B------:R-:W-:-:S04]  /*23c0*/  IMAD.IADD R7, R12, 0x1, -R9 ;  /* 0x000000010c077824 */ /* 0x000fc800078e0a09 */
[----:B------:R1:W5:Y:S02]  /*23d0*/  @P1 LDG.E R130, [R2.64] ;  /* 0x0000000802821981 */ /* 0x000364000c1e1900 */
[----:B-1----:R-:W-:Y:S01]  /*23e0*/  IMAD.MOV.U32 R2, RZ, RZ, c[0x0][0x228] ;  /* 0x00008a00ff027624 */ /* 0x002fe200078e00ff */
[----:B------:R-:W-:Y:S01]  /*23f0*/  BSSY B0, `(.L_x_3548) ;  /* 0x000003f000007945 */ /* 0x000fe20003800000 */
[----:B--2---:R-:W-:-:S05]  /*2400*/  IMAD.SHL.U32 R0, R0, 0x80, RZ ;  /* 0x0000008000007824 */ /* 0x004fca00078e00ff */
[----:B------:R1:W-:Y:S01]  /*2410*/  STL [R1+0x30], R0 ;  /* 0x0000300001007387 */ /* 0x0003e20000100800 */
[----:B---3--:R-:W-:Y:S01]  /*2420*/  @P6 IMAD.IADD R2, R4, 0x1, -R5 ;  /* 0x0000000104026824 */ /* 0x008fe200078e0a05 */
[----:B----4-:R-:W-:-:S03]  /*2430*/  LOP3.LUT R6, R6, 0xffffffdf, RZ, 0xc0, !PT ;  /* 0xffffffdf06067812 */ /* 0x010fc600078ec0ff */
[----:B------:R-:W-:Y:S01]  /*2440*/  IMAD.IADD R4, R7, 0x1, R2 ;  /* 0x0000000107047824 */ /* 0x000fe200078e0202 */
[----:B------:R-:W-:-:S04]  /*2450*/  @P2 LOP3.LUT R6, R6, 0x20, RZ, 0xfc, !PT ;  /* 0x0000002006062812 */ /* 0x000fc800078efcff */
[----:B------:R-:W-:Y:S02]  /*2460*/  IADD3 R144, R4, 0x50, -R249 ;  /* 0x0000005004907810 */ /* 0x000fe40007ffe8f9 */
[----:B-1----:R-:W-:-:S05]  /*2470*/  IADD3 R0, R0, 0x7f, RZ ;  /* 0x0000007f00007810 */ /* 0x002fca0007ffe0ff */
[----:B------:R-:W-:Y:S01]  /*2480*/  @P2 IMAD.HI.U32 R3, R0, c[0x0][0x2c8], RZ ;  /* 0x0000b20000032a27 */ /* 0x000fe200078e00ff */
[----:B------:R1:W-:Y:S04]  /*2490*/  STL [R1+0x64], R6 ;  /* 0x0000640601007387 */ /* 0x0003e80000100800 */
[----:B------:R-:W-:Y:S01]  /*24a0*/  @P2 SHF.R.U32.HI R0, RZ, c[0x0][0x2cc], R3 ;  /* 0x0000b300ff002a19 */ /* 0x000fe20000011603 */
[----:B------:R2:W-:Y:S01]  /*24b0*/  STL [R1+0x38], R4 ;  /* 0x0000380401007387 */ /* 0x0005e20000100800 */
[----:B------:R-:W-:-:S03]  /*24c0*/  LOP3.LUT R5, R14, 0xff000000, RZ, 0xc0, !PT ;  /* 0xff0000000e057812 */ /* 0x000fc600078ec0ff */
[----:B------:R-:W-:-:S04]  /*24d0*/  IMAD.IADD R3, R144, 0x1, R0 ;  /* 0x0000000190037824 */ /* 0x000fc800078e0200 */
[----:B-1----:R-:W-:Y:S01]  /*24e0*/  IMAD.HI R6, R3, 0x66666667, RZ ;  /* 0x6666666703067827 */ /* 0x002fe200078e02ff */
[----:B--2---:R-:W-:Y:S02]  /*24f0*/  IADD3 R4, R4, 0x4f, RZ ;  /* 0x0000004f04047810 */ /* 0x004fe40007ffe0ff */
[----:B------:R-:W-:-:S03]  /*2500*/  LOP3.LUT R3, R14, 0xff0000, RZ, 0xc0, !PT ;  /* 0x00ff00000e037812 */ /* 0x000fc600078ec0ff */
        /* <DEDUP_REMOVED lines=45> */
.L_x_3549:
[----:B------:R-:W-:Y:S05]  /*27e0*/  BSYNC B0 ;  /* 0x0000000000007941 */ /* 0x000fea0003800000 */
.L_x_3548:
        /* <DEDUP_REMOVED lines=91> */
[----:B------:R-:W-:Y:S02]  /*2da0*/  IMAD.WIDE.U32 R6, R98, c[0x0][0x290], R96 ;  /* 0x0000a40062067a25 */ /* 0x000fe400078e0060 */
        /* <DEDUP_REMOVED lines=10> */
[C---:B------:R-:W-:Y:S01]  /*2e50*/  IMAD R10, R98.reuse, c[0x0][0x284], R10 ;  /* 0x0000a100620a7a24 */ /* 0x040fe200078e020a */
        /* <DEDUP_REMOVED lines=115> */
.L_x_3585:
        /* <DEDUP_REMOVED lines=76> */
.L_x_3555:
[----:B------:R-:W-:Y:S05]  /*3a50*/  BSYNC B0 ;  /* 0x0000000000007941 */ /* 0x000fea0003800000 */
.L_x_3554:
        /* <DEDUP_REMOVED lines=39> */
.L_x_3557:
[----:B------:R-:W-:Y:S05]  /*3cd0*/  BSYNC B0 ;  /* 0x0000000000007941 */ /* 0x000fea0003800000 */
.L_x_3556:
        /* <DEDUP_REMOVED lines=38> */
.L_x_3559:
[----:B------:R-:W-:Y:S05]  /*3f40*/  BSYNC B0 ;  /* 0x0000000000007941 */ /* 0x000fea0003800000 */
.L_x_3558:
        /* <DEDUP_REMOVED lines=74> */
.L_x_3563:
[----:B------:R-:W-:Y:S05]  /*43f0*/  BSYNC B0 ;  /* 0x0000000000007941 */ /* 0x000fea0003800000 */
.L_x_3562:
        /* <DEDUP_REMOVED lines=57> */
.L_x_3561:
[----:B------:R-:W-:Y:S05]  /*4790*/  BSYNC B1 ;  /* 0x0000000000017941 */ /* 0x000fea0003800000 */
.L_x_3560:
        /* <DEDUP_REMOVED lines=62> */
.L_x_3567:
[----:B------:R-:W-:Y:S05]  /*4b80*/  BSYNC B0 ;  /* 0x0000000000007941 */ /* 0x000fea0003800000 */
.L_x_3566:
        /* <DEDUP_REMOVED lines=57> */
.L_x_3565:
[----:B------:R-:W-:Y:S05]  /*4f20*/  BSYNC B1 ;  /* 0x0000000000017941 */ /* 0x000fea0003800000 */
.L_x_3564:
        /* <DEDUP_REMOVED lines=61> */
.L_x_3570:
[----:B------:R-:W-:Y:S05]  /*5300*/  BSYNC B0 ;  /* 0x0000000000007941 */ /* 0x000fea0003800000 */
.L_x_3569:
        /* <DEDUP_REMOVED lines=58> */
.L_x_3553:
        /* <DEDUP_REMOVED lines=213> */
.L_x_3572:
[----:B----4-:R-:W-:Y:S05]  /*6400*/  BSYNC B0 ;  /* 0x0000000000007941 */ /* 0x010fea0003800000 */
.L_x_3571:
        /* <DEDUP_REMOVED lines=126> */
.L_x_3574:
[----:B------:R-:W-:Y:S05]  /*6bf0*/  BSYNC B0 ;  /* 0x0000000000007941 */ /* 0x000fea0003800000 */
.L_x_3573:
        /* <DEDUP_REMOVED lines=128> */
.L_x_3552:
        /* <DEDUP_REMOVED lines=21> */
.L_x_3576:
[----:B-12---:R-:W-:Y:S05]  /*7550*/  BSYNC B0 ;  /* 0x0000000000007941 */ /* 0x006fea0003800000 */
.L_x_3575:
        /* <DEDUP_REMOVED lines=17> */
.L_x_3578:
[----:B------:R-:W-:Y:S05]  /*7670*/  BSYNC B0 ;  /* 0x0000000000007941 */ /* 0x000fea0003800000 */
.L_x_3577:
        /* <DEDUP_REMOVED lines=16> */
.L_x_3568:
[----:B------:R-:W-:Y:S05]  /*7780*/  BSYNC B2 ;  /* 0x0000000000027941 */ /* 0x000fea0003800000 */
.L_x_3551:
        /* <DEDUP_REMOVED lines=100> */
.L_x_3580:
[----:B-123--:R-:W-:Y:S05]  /*7dd0*/  BSYNC B0 ;  /* 0x0000000000007941 */ /* 0x00efea0003800000 */
.L_x_3579:
        /* <DEDUP_REMOVED lines=17> */
.L_x_3582:
[----:B------:R-:W-:Y:S05]  /*7ef0*/  BSYNC B0 ;  /* 0x0000000000007941 */ /* 0x000fea0003800000 */
.L_x_3581:
        /* <DEDUP_REMOVED lines=17> */
.L_x_3584:
[----:B------:R-:W-:Y:S05]  /*8010*/  BSYNC B0 ;  /* 0x0000000000007941 */ /* 0x000fea0003800000 */
.L_x_3583:
        /* <DEDUP_REMOVED lines=33> */
.L_x_3550:
        /* <DEDUP_REMOVED lines=43> */
.L_x_3587:
[----:B------:R-:W-:Y:S05]  /*84e0*/  BSYNC B0 ;  /* 0x0000000000007941 */ /* 0x000fea0003800000 */
.L_x_3586:
        /* <DEDUP_REMOVED lines=37> */
[----:B------:R3:W-:Y:S01]  /*8740*/  STL [R1+0x4], R3 ;  /* 0x0000040301007387 */ /* 0x0007e20000100800 */
[----:B------:R-:W-:-:S03]  /*8750*/  PRMT R0, RZ, 0x7610, R0 ;  /* 0x00007610ff007816 */ /* 0x000fc60000000000 */
[----:B------:R-:W-:-:S04]  /*8760*/  IMNMX R221, R6, R2, PT ;  /* 0x0000000206dd7217 */ /* 0x000fc80003800200 */
[----:B------:R-:W-:-:S13]  /*8770*/  ISETP.GT.AND P0, PT, R221, R3, PT ;  /* 0x00000003dd00720c */ /* 0x000fda0003f04270 */
[----:B------:R-:W-:Y:S05]  /*8780*/  @!P0 BRA `(.L_x_3588) ;  /* 0x0001118000008947 */ /* 0x000fea0003800000 */
[----:B---3--:R-:W3:Y:S04]  /*8790*/  LDL R3, [R1+0x68] ;  /* 0x0000680001037983 */ /* 0x008ee80000100800 */
[----:B------:R-:W4:Y:S04]  /*87a0*/  LDL R8, [R1+0x6c] ;  /* 0x00006c0001087983 */ /* 0x000f280000100800 */
[----:B--2---:R-:W2:Y:S04]  /*87b0*/  LDL R7, [R1+0x48] ;  /* 0x0000480001077983 */ /* 0x004ea80000100800 */
[----:B------:R-:W2:Y:S04]  /*87c0*/  LDL R4, [R1] ;  /* 0x0000000001047983 */ /* 0x000ea80000100800 */
        /* <DEDUP_REMOVED lines=51> */
.L_x_3751:
[----:B------:R-:W-:Y:S05]  /*8b00*/  BRA.DIV ~URZ, `(.L_x_3590) ;  /* 0x000153f27f007947 */ /* 0x000fea000b800000 */
[----:B------:R3:W4:Y:S02]  /*8b10*/  SHFL.IDX PT, R2, R6, RZ, 0x181f ;  /* 0x00181fff06027589 */ /* 0x00072400000e0000 */
.L_x_3752:
        /* <DEDUP_REMOVED lines=10> */
.L_x_3592:
[----:B------:R-:W-:Y:S05]  /*8bc0*/  BSYNC B0 ;  /* 0x0000000000007941 */ /* 0x000fea0003800000 */
.L_x_3591:
[----:B------:R-:W-:Y:S05]  /*8bd0*/  BRA.DIV ~URZ, `(.L_x_3593) ;  /* 0x000153927f007947 */ /* 0x000fea000b800000 */
[----:B--2---:R2:W1:Y:S04]  /*8be0*/  SHFL.IDX PT, R7, R5, 0x1, 0x181f ;  /* 0x00381f0005077f89 */ /* 0x00446800000e0000 */
[----:B----4-:R2:W4:Y:S02]  /*8bf0*/  SHFL.IDX PT, R2, R6, 0x1, 0x181f ;  /* 0x00381f0006027f89 */ /* 0x01052400000e0000 */
.L_x_3753:
        /* <DEDUP_REMOVED lines=10> */
.L_x_3595:
[----:B------:R-:W-:Y:S05]  /*8ca0*/  BSYNC B0 ;  /* 0x0000000000007941 */ /* 0x000fea0003800000 */
.L_x_3594:
[----:B------:R-:W-:Y:S05]  /*8cb0*/  BRA.DIV ~URZ, `(.L_x_3596) ;  /* 0x000153827f007947 */ /* 0x000fea000b800000 */
[----:B-1----:R1:W2:Y:S02]  /*8cc0*/  SHFL.IDX PT, R7, R5, 0x2, 0x181f ;  /* 0x00581f0005077f89 */ /* 0x0022a400000e0000 */
.L_x_3754:
[----:B------:R-:W-:Y:S05]  /*8cd0*/  BRA.DIV ~URZ, `(.L_x_3597) ;  /* 0x000153d27f007947 */ /* 0x000fea000b800000 */
[----:B----4-:R4:W1:Y:S02]  /*8ce0*/  SHFL.IDX PT, R2, R6, 0x2, 0x181f ;  /* 0x00581f0006027f89 */ /* 0x01086400000e0000 */
.L_x_3755:
        /* <DEDUP_REMOVED lines=10> */
.L_x_3599:
[----:B------:R-:W-:Y:S05]  /*8d90*/  BSYNC B0 ;  /* 0x0000000000007941 */ /* 0x000fea0003800000 */
.L_x_3598:
[----:B------:R-:W-:Y:S05]  /*8da0*/  BRA.DIV ~URZ, `(.L_x_3600) ;  /* 0x000153727f007947 */ /* 0x000fea000b800000 */
[----:B--2---:R2:W3:Y:S04]  /*8db0*/  SHFL.IDX PT, R7, R5, 0x3, 0x181f ;  /* 0x00781f0005077f89 */ /* 0x0044e800000e0000 */
[----:B-1----:R2:W1:Y:S02]  /*8dc0*/  SHFL.IDX PT, R2, R6, 0x3, 0x181f ;  /* 0x00781f0006027f89 */ /* 0x00246400000e0000 */
.L_x_3756:
        /* <DEDUP_REMOVED lines=10> */
.L_x_3602:
[----:B------:R-:W-:Y:S05]  /*8e70*/  BSYNC B0 ;  /* 0x0000000000007941 */ /* 0x000fea0003800000 */
.L_x_3601:
[----:B------:R-:W-:Y:S05]  /*8e80*/  BRA.DIV ~URZ, `(.L_x_3603) ;  /* 0x000153627f007947 */ /* 0x000fea000b800000 */
[----:B---3--:R3:W2:Y:S02]  /*8e90*/  SHFL.IDX PT, R7, R5, 0x4, 0x181f ;  /* 0x00981f0005077f89 */ /* 0x0086a400000e0000 */
.L_x_3757:
[----:B------:R-:W-:Y:S05]  /*8ea0*/  BRA.DIV ~URZ, `(.L_x_3604) ;  /* 0x000153b27f007947 */ /* 0x000fea000b800000 */
[----:B-1----:R1:W3:Y:S02]  /*8eb0*/  SHFL.IDX PT, R2, R6, 0x4, 0x181f ;  /* 0x00981f0006027f89 */ /* 0x0022e400000e0000 */
.L_x_3758:
        /* <DEDUP_REMOVED lines=10> */
.L_x_3606:
[----:B------:R-:W-:Y:S05]  /*8f60*/  BSYNC B0 ;  /* 0x0000000000007941 */ /* 0x000fea0003800000 */
.L_x_3605:
[----:B------:R-:W-:Y:S05]  /*8f70*/  BRA.DIV ~URZ, `(.L_x_3607) ;  /* 0x000153527f007947 */ /* 0x000fea000b800000 */
[----:B--2---:R2:W1:Y:S04]  /*8f80*/  SHFL.IDX PT, R7, R5, 0x5, 0x181f ;  /* 0x00b81f0005077f89 */ /* 0x00446800000e0000 */
[----:B---3--:R2:W3:Y:S02]  /*8f90*/  SHFL.IDX PT, R2, R6, 0x5, 0x181f ;  /* 0x00b81f0006027f89 */ /* 0x0084e400000e0000 */
.L_x_3759:
        /* <DEDUP_REMOVED lines=10> */
.L_x_3609:
[----:B------:R-:W-:Y:S05]  /*9040*/  BSYNC B0 ;  /* 0x0000000000007941 */ /* 0x000fea0003800000 */
.L_x_3608:
[----:B------:R-:W-:Y:S05]  /*9050*/  BRA.DIV ~URZ, `(.L_x_3610) ;  /* 0x000153427f007947 */ /* 0x000fea000b800000 */
[----:B-1----:R1:W2:Y:S02]  /*9060*/  SHFL.IDX PT, R7, R5, 0x6, 0x181f ;  /* 0x00d81f0005077f89 */ /* 0x0022a400000e0000 */
.L_x_3760:
[----:B------:R-:W-:Y:S05]  /*9070*/  BRA.DIV ~URZ, `(.L_x_3611) ;  /* 0x000153927f007947 */ /* 0x000fea000b800000 */
[----:B---3--:R3:W1:Y:S02]  /*9080*/  SHFL.IDX PT, R2, R6, 0x6, 0x181f ;  /* 0x00d81f0006027f89 */ /* 0x00866400000e0000 */
.L_x_3761:
        /* <DEDUP_REMOVED lines=10> */
.L_x_3613:
[----:B------:R-:W-:Y:S05]  /*9130*/  BSYNC B0 ;  /* 0x0000000000007941 */ /* 0x000fea0003800000 */
.L_x_3612:
[----:B------:R-:W-:Y:S05]  /*9140*/  BRA.DIV ~URZ, `(.L_x_3614) ;  /* 0x000153327f007947 */ /* 0x000fea000b800000 */
[----:B-12---:R-:W1:Y:S04]  /*9150*/  SHFL.IDX PT, R5, R5, 0x7, 0x181f ;  /* 0x00f81f0005057f89 */ /* 0x006e6800000e0000 */
[----:B------:R2:W3:Y:S02]  /*9160*/  SHFL.IDX PT, R3, R6, 0x7, 0x181f ;  /* 0x00f81f0006037f89 */ /* 0x0004e400000e0000 */
.L_x_3762:
        /* <DEDUP_REMOVED lines=17> */
[----:B--2-4-:R-:W2:Y:S04]  /*9280*/  LDL.LU R6, [R1+0x64] ;  /* 0x0000640001067983 */ /* 0x014ea80000300800 */
[----:B------:R-:W3:Y:S04]  /*9290*/  LDL R188, [R1] ;  /* 0x0000000001bc7983 */ /* 0x000ee80000100800 */
[----:B------:R-:W4:Y:S04]  /*92a0*/  LDL R7, [R1+0x38] ;  /* 0x0000380001077983 */ /* 0x000f280000100800 */
[----:B------:R-:W5:Y:S01]  /*92b0*/  LDL R189, [R1+0x2c] ;  /* 0x00002c0001bd7983 */ /* 0x000f620000100800 */
[----:B------:R-:W-:-:S02]  /*92c0*/  IMAD.MOV.U32 R180, RZ, RZ, 0x50 ;  /* 0x00000050ffb47424 */ /* 0x000fc400078e00ff */
[----:B------:R-:W-:Y:S02]  /*92d0*/  IMAD.MOV.U32 R190, RZ, RZ, c[0x0][0x2b8] ;  /* 0x0000ae00ffbe7624 */ /* 0x000fe400078e00ff */
[----:B------:R-:W-:-:S03]  /*92e0*/  IMAD R180, R221, R180, -0x50 ;  /* 0xffffffb0ddb47424 */ /* 0x000fc600078e02b4 */
[----:B------:R-:W-:Y:S01]  /*92f0*/  ISETP.NE.AND P1, PT, R190, 0x1, PT ;  /* 0x00000001be00780c */ /* 0x000fe20003f25270 */
[----:B------:R-:W-:Y:S01]  /*9300*/  IMAD.MOV.U32 R213, RZ, RZ, RZ ;  /* 0x000000ffffd57224 */ /* 0x000fe200078e00ff */
[----:B------:R-:W-:Y:S01]  /*9310*/  BAR.SYNC.DEFER_BLOCKING 0x0 ;  /* 0x0000000000007b1d */ /* 0x000fe20000010000 */
[----:B---3--:R-:W-:-:S05]  /*9320*/  IMAD.IADD R3, R188, 0x1, R180 ;  /* 0x00000001bc037824 */ /* 0x008fca00078e02b4 */
[C---:B----4-:R-:W-:Y:S01]  /*9330*/  ISETP.GE.AND P0, PT, R3.reuse, R7, PT ;  /* 0x000000070300720c */ /* 0x050fe20003f06270 */
[----:B-----5:R-:W-:-:S03]  /*9340*/  IMAD.IADD R3, R3, 0x1, R189 ;  /* 0x0000000103037824 */ /* 0x020fc600078e02bd */
[----:B------:R-:W-:Y:S01]  /*9350*/  ISETP.GT.OR P0, PT, R188, 0x4f, P0 ;  /* 0x0000004fbc00780c */ /* 0x000fe20000704670 */
[----:B------:R-:W-:Y:S01]  /*9360*/  @P1 IMAD.HI.U32 R4, R3, c[0x0][0x2bc], RZ ;  /* 0x0000af0003041a27 */ /* 0x000fe200078e00ff */
[----:B--2---:R-:W-:-:S03]  /*9370*/  LOP3.LUT R6, R6, 0xfffffffe, RZ, 0xc0, !PT ;  /* 0xfffffffe06067812 */ /* 0x004fc600078ec0ff */
[----:B------:R-:W-:Y:S01]  /*9380*/  IMAD.MOV.U32 R2, RZ, RZ, R3 ;  /* 0x000000ffff027224 */ /* 0x000fe200078e0003 */
[----:B------:R-:W-:Y:S02]  /*9390*/  @P1 SHF.R.U32.HI R2, RZ, c[0x0][0x2c0], R4 ;  /* 0x0000b000ff021a19 */ /* 0x000fe40000011604 */
[----:B------:R-:W-:-:S05]  /*93a0*/  @P1 LOP3.LUT R6, R6, 0x1, RZ, 0xfc, !PT ;  /* 0x0000000106061812 */ /* 0x000fca00078efcff */
[C---:B------:R-:W-:Y:S01]  /*93b0*/  @!P0 IADD3 R5, P1, R2.reuse, R186, RZ ;  /* 0x000000ba02058210 */ /* 0x040fe20007f3e0ff */
[----:B------:R1:W-:Y:S03]  /*93c0*/  STL [R1+0x64], R6 ;  /* 0x0000640601007387 */ /* 0x0003e60000100800 */
[----:B-1----:R-:W-:Y:S02]  /*93d0*/  @!P0 LEA.HI.X.SX32 R6, R2, R183, 0x1, P1 ;  /* 0x000000b702068211 */ /* 0x002fe400008f0eff */
        /* <DEDUP_REMOVED lines=18> */
[----:B------:R-:W-:-:S13]  /*9500*/  ISETP.GE.AND P1, PT, R84, 0x1, PT ;  /* 0x000000015400780c */ /* 0x000fda0003f26270 */
[----:B------:R-:W-:Y:S01]  /*9510*/  @P1 ISETP.GE.AND P4, PT, R238, c[0x0][0x1d4], PT ;  /* 0x00007500ee001a0c */ /* 0x000fe20003f86270 */
[----:B------:R-:W-:Y:S04]  /*9520*/  STL.64 [R1+0x18], R184 ;  /* 0x000018b801007387 */ /* 0x000fe80000100a00 */
[----:B------:R-:W-:Y:S01]  /*9530*/  STL [R1+0x14], R182 ;  /* 0x000014b601007387 */ /* 0x000fe20000100800 */
[----:B------:R-:W-:Y:S02]  /*9540*/  ISETP.GT.AND P6, PT, R188, 0x4f, PT ;  /* 0x0000004fbc00780c */ /* 0x000fe40003fc4270 */
        /* <DEDUP_REMOVED lines=8> */
[----:B------:R-:W1:Y:S04]  /*95d0*/  SHFL.IDX PT, R6, R2, RZ, 0x181f ;  /* 0x00181fff02067589 */ /* 0x000e6800000e0000 */
[----:B------:R-:W2:Y:S04]  /*95e0*/  SHFL.IDX PT, R4, R2, 0x1, 0x181f ;  /* 0x00381f0002047f89 */ /* 0x000ea800000e0000 */
[----:B------:R-:W3:Y:S04]  /*95f0*/  SHFL.IDX PT, R7, R3, RZ, 0x181f ;  /* 0x00181fff03077589 */ /* 0x000ee800000e0000 */
[----:B------:R-:W4:Y:S01]  /*9600*/  SHFL.IDX PT, R5, R3, 0x1, 0x181f ;  /* 0x00381f0003057f89 */ /* 0x000f2200000e0000 */
[----:B------:R-:W-:-:S03]  /*9610*/  ISETP.GE.AND P0, PT, R84, 0x11, PT ;  /* 0x000000115400780c */ /* 0x000fc60003f06270 */
[----:B------:R-:W5:Y:S04]  /*9620*/  SHFL.IDX PT, R11, R2, 0x2, 0x181f ;  /* 0x00581f00020b7f89 */ /* 0x000f6800000e0000 */
[----:B------:R-:W-:Y:S01]  /*9630*/  SHFL.IDX PT, R12, R3, 0x2, 0x181f ;  /* 0x00581f00030c7f89 */ /* 0x000fe200000e0000 */
[----:B-1----:R-:W-:-:S05]  /*9640*/  @P1 LEA R6, P2, R238, R6, 0x1 ;  /* 0x00000006ee061211 */ /* 0x002fca00078408ff */
[C---:B--2---:R-:W-:Y:S02]  /*9650*/  @P0 LEA R4, P3, R238.reuse, R4, 0x1 ;  /* 0x00000004ee040211 */ /* 0x044fe400078608ff */
[--C-:B---3--:R-:W-:Y:S02]  /*9660*/  @P1 LEA.HI.X R7, R238, R7, R239.reuse, 0x1, P2 ;  /* 0x00000007ee071211 */ /* 0x108fe400010f0cef */
[----:B------:R-:W-:Y:S01]  /*9670*/  ISETP.GE.AND P2, PT, R84, 0x21, PT ;  /* 0x000000215400780c */ /* 0x000fe20003f46270 */
[----:B------:R-:W1:Y:S01]  /*9680*/  SHFL.IDX PT, R9, R2, 0x3, 0x181f ;  /* 0x00781f0002097f89 */ /* 0x000e6200000e0000 */
[C---:B----4-:R-:W-:Y:S02]  /*9690*/  @P0 LEA.HI.X R5, R238.reuse, R5, R239, 0x1, P3 ;  /* 0x00000005ee050211 */ /* 0x050fe400018f0cef */
[C---:B------:R-:W-:Y:S01]  /*96a0*/  @P0 ISETP.GE.AND P3, PT, R238.reuse, c[0x0][0x1d4], PT ;  /* 0x00007500ee000a0c */ /* 0x040fe20003f66270 */
[----:B------:R-:W2:Y:S04]  /*96b0*/  SHFL.IDX PT, R10, R3, 0x3, 0x181f ;  /* 0x00781f00030a7f89 */ /* 0x000ea800000e0000 */
[----:B------:R5:W3:Y:S04]  /*96c0*/  SHFL.IDX PT, R8, R2, 0x4, 0x181f ;  /* 0x00981f0002087f89 */ /* 0x000ae800000e0000 */
[----:B------:R4:W-:Y:S01]  /*96d0*/  @P1 LDGSTS.E.BYPASS.LTC128B.128 [R212+0x2900], [R6.64], !P4 ;  /* 0x0290000006d41fae */ /* 0x0009e2000e101d48 */
[----:B------:R-:W-:-:S02]  /*96e0*/  @P2 ISETP.GE.AND P5, PT, R238, c[0x0][0x1d4], PT ;  /* 0x00007500ee002a0c */ /* 0x000fc40003fa6270 */
[C---:B------:R-:W-:Y:S01]  /*96f0*/  ISETP.GE.AND P4, PT, R84.reuse, 0x31, PT ;  /* 0x000000315400780c */ /* 0x040fe20003f86270 */
[----:B------:R1:W-:Y:S01]  /*9700*/  @P0 LDGSTS.E.BYPASS.LTC128B.128 [R212+0x3100], [R4.64], !P3 ;  /* 0x0310000004d40fae */ /* 0x0003e2000d901d48 */
[----:B------:R-:W-:Y:S02]  /*9710*/  ISETP.GE.AND P1, PT, R84, 0x41, PT ;  /* 0x000000415400780c */ /* 0x000fe40003f26270 */
[C---:B-----5:R-:W-:Y:S01]  /*9720*/  @P2 LEA R2, P0, R238.reuse, R11, 0x1 ;  /* 0x0000000bee022211 */ /* 0x060fe200078008ff */
[----:B----4-:R4:W5:Y:S08]  /*9730*/  SHFL.IDX PT, R6, R3, 0x4, 0x181f ;  /* 0x00981f0003067f89 */ /* 0x01097000000e0000 */
[----:B-1----:R-:W-:-:S04]  /*9740*/  @P4 LEA R4, P3, R238, R9, 0x1 ;  /* 0x00000009ee044211 */ /* 0x002fc800078608ff */
[C-C-:B--2---:R-:W-:Y:S02]  /*9750*/  @P4 LEA.HI.X R5, R238.reuse, R10, R239.reuse, 0x1, P3 ;  /* 0x0000000aee054211 */ /* 0x144fe400018f0cef */
[C---:B----4-:R-:W-:Y:S02]  /*9760*/  @P2 LEA.HI.X R3, R238.reuse, R12, R239, 0x1, P0 ;  /* 0x0000000cee032211 */ /* 0x050fe400000f0cef */
[----:B------:R-:W-:-:S03]  /*9770*/  @P1 ISETP.GE.AND P0, PT, R238, c[0x0][0x1d4], PT ;  /* 0x00007500ee001a0c */ /* 0x000fc60003f06270 */
[----:B------:R3:W-:Y:S01]  /*9780*/  @P2 LDGSTS.E.BYPASS.LTC128B.128 [R212+0x3900], [R2.64], !P5 ;  /* 0x0390000002d42fae */ /* 0x0007e2000e901d48 */
[----:B------:R-:W-:-:S13]  /*9790*/  @P4 ISETP.GE.AND P2, PT, R238, c[0x0][0x1d4], PT ;  /* 0x00007500ee004a0c */ /* 0x000fda0003f46270 */
        /* <DEDUP_REMOVED lines=9> */
.L_x_3615:
        /* <DEDUP_REMOVED lines=71> */
.L_x_3619:
[----:B------:R-:W-:Y:S05]  /*9ca0*/  BSYNC B0 ;  /* 0x0000000000007941 */ /* 0x000fea0003800000 */
.L_x_3618:
        /* <DEDUP_REMOVED lines=45> */
.L_x_3621:
[----:B------:R-:W-:Y:S05]  /*9f80*/  BSYNC B0 ;  /* 0x0000000000007941 */ /* 0x000fea0003800000 */
.L_x_3620:
        /* <DEDUP_REMOVED lines=33> */
[-C--:B--2-4-:R-:W-:Y:S02]  /*a1a0*/  @!P1 IADD3 R22, P2, R15, R14.reuse, RZ ;  /* 0x0000000e0f169210 */ /* 0x094fe40007f5e0ff */
[----:B-1----:R-:W-:Y:S02]  /*a1b0*/  @!P1 IADD3 R18, P4, R27, R14, RZ ;  /* 0x0000000e1b129210 */ /* 0x002fe40007f9e0ff */
        /* <DEDUP_REMOVED lines=12> */
.L_x_3623:
[----:B------:R-:W-:Y:S05]  /*a280*/  BSYNC B0 ;  /* 0x0000000000007941 */ /* 0x000fea0003800000 */
.L_x_3622:
[----:B-1----:R-:W-:Y:S01]  /*a290*/  IADD3 R14, R20, 0x60, RZ ;  /* 0x00000060140e7810 */ /* 0x002fe20007ffe0ff */
[----:B-----5:R-:W-:Y:S01]  /*a2a0*/  IMAD.MOV.U32 R18, RZ, RZ, R42 ;  /* 0x000000ffff127224 */ /* 0x020fe200078e002a */
[----:B------:R1:W3:Y:S01]  /*a2b0*/  SHFL.IDX PT, R27, R24, 0x3, 0x1c1f ;  /* 0x007c1f00181b7f89 */ /* 0x0002e200000e0000 */
[----:B------:R-:W-:Y:S01]  /*a2c0*/  IMAD.MOV.U32 R17, RZ, RZ, R43 ;  /* 0x000000ffff117224 */ /* 0x000fe200078e002b */
[----:B------:R-:W-:Y:S01]  /*a2d0*/  ISETP.GE.AND P0, PT, R14, R0, PT ;  /* 0x000000000e00720c */ /* 0x000fe20003f06270 */
[----:B--2---:R-:W-:Y:S01]  /*a2e0*/  IMAD.MOV.U32 R15, RZ, RZ, R34 ;  /* 0x000000ffff0f7224 */ /* 0x004fe200078e0022 */
[----:B------:R1:W2:Y:S01]  /*a2f0*/  SHFL.IDX PT, R16, R26, 0x3, 0x1c1f ;  /* 0x007c1f001a107f89 */ /* 0x0002a200000e0000 */
[----:B------:R-:W-:Y:S01]  /*a300*/  IMAD.MOV.U32 R14, RZ, RZ, R35 ;  /* 0x000000ffff0e7224 */ /* 0x000fe200078e0023 */
[----:B------:R-:W-:Y:S01]  /*a310*/  PRMT R59, R17, 0x5410, R18 ;  /* 0x00005410113b7816 */ /* 0x000fe20000000012 */
[----:B------:R-:W-:Y:S01]  /*a320*/  IMAD.MOV.U32 R17, RZ, RZ, R41 ;  /* 0x000000ffff117224 */ /* 0x000fe200078e0029 */
[----:B------:R-:W-:Y:S01]  /*a330*/  MOV R18, R40 ;  /* 0x0000002800127202 */ /* 0x000fe20000000f00 */
[----:B---3--:R1:W3:Y:S01]  /*a340*/  SHFL.IDX PT, R24, R21, 0x3, 0x1c1f ;  /* 0x007c1f0015187f89 */ /* 0x0082e200000e0000 */
[----:B------:R-:W-:Y:S01]  /*a350*/  PRMT R57, R14, 0x5410, R15 ;  /* 0x000054100e397816 */ /* 0x000fe2000000000f */
[----:B------:R-:W-:Y:S01]  /*a360*/  IMAD.MOV.U32 R15, RZ, RZ, R36 ;  /* 0x000000ffff0f7224 */ /* 0x000fe200078e0024 */
[----:B------:R-:W-:Y:S01]  /*a370*/  MOV R14, R37 ;  /* 0x00000025000e7202 */ /* 0x000fe20000000f00 */
[----:B----4-:R1:W4:Y:S01]  /*a380*/  SHFL.IDX PT, R22, R25, 0x3, 0x1c1f ;  /* 0x007c1f0019167f89 */ /* 0x01032200000e0000 */
        /* <DEDUP_REMOVED lines=15> */
[-C--:B--2---:R-:W-:Y:S02]  /*a480*/  @!P1 IADD3 R20, P2, R16, R14.reuse, RZ ;  /* 0x0000000e10149210 */ /* 0x084fe40007f5e0ff */
[----:B----4-:R-:W-:Y:S02]  /*a490*/  @!P1 IADD3 R18, P4, R22, R14, RZ ;  /* 0x0000000e16129210 */ /* 0x010fe40007f9e0ff */
[-C--:B------:R-:W-:Y:S01]  /*a4a0*/  @!P0 IADD3 R16, P3, R16, R15.reuse, RZ ;  /* 0x0000000f10108210 */ /* 0x080fe20007f7e0ff */
[C-C-:B-1----:R-:W-:Y:S01]  /*a4b0*/  @!P1 IMAD.X R21, R27.reuse, 0x1, R17.reuse, P2 ;  /* 0x000000011b159824 */ /* 0x142fe200010e0611 */
[----:B------:R-:W-:Y:S01]  /*a4c0*/  @!P0 IADD3 R14, P2, R22, R15, RZ ;  /* 0x0000000f160e8210 */ /* 0x000fe20007f5e0ff */
[C---:B---3--:R-:W-:Y:S01]  /*a4d0*/  @!P1 IMAD.X R19, R24.reuse, 0x1, R17, P4 ;  /* 0x0000000118139824 */ /* 0x048fe200020e0611 */
[----:B------:R-:W-:Y:S01]  /*a4e0*/  CS2R R30, SRZ ;  /* 0x00000000001e7805 */ /* 0x000fe2000001ff00 */
[----:B------:R-:W-:Y:S01]  /*a4f0*/  CS2R R44, SRZ ;  /* 0x00000000002c7805 */ /* 0x000fe2000001ff00 */
[--C-:B------:R-:W-:Y:S01]  /*a500*/  @!P0 IMAD.X R17, R27, 0x1, R23.reuse, P3 ;  /* 0x000000011b118824 */ /* 0x100fe200018e0617 */
[----:B------:R1:W5:Y:S01]  /*a510*/  @!P1 LD.E.64 R28, [R20.64] ;  /* 0x00000008141c9980 */ /* 0x000362000c101b00 */
[----:B------:R-:W-:-:S03]  /*a520*/  @!P0 IMAD.X R15, R24, 0x1, R23, P2 ;  /* 0x00000001180f8824 */ /* 0x000fc600010e0617 */
[----:B------:R1:W5:Y:S04]  /*a530*/  @!P0 LD.E.64 R46, [R16.64] ;  /* 0x00000008102e8980 */ /* 0x000368000c101b00 */
[----:B------:R1:W5:Y:S04]  /*a540*/  @!P1 LD.E.64 R30, [R18.64] ;  /* 0x00000008121e9980 */ /* 0x000368000c101b00 */
[----:B------:R1:W5:Y:S02]  /*a550*/  @!P0 LD.E.64 R44, [R14.64] ;  /* 0x000000080e2c8980 */ /* 0x000364000c101b00 */
.L_x_3625:
[----:B------:R-:W-:Y:S05]  /*a560*/  BSYNC B0 ;  /* 0x0000000000007941 */ /* 0x000fea0003800000 */
.L_x_3624:
[----:B-1---5:R-:W-:Y:S01]  /*a570*/  IMAD.MOV.U32 R14, RZ, RZ, R46 ;  /* 0x000000ffff0e7224 */ /* 0x022fe200078e002e */
[----:B------:R-:W-:-:S04]  /*a580*/  DEPBAR.LE SB0, 0x1 ;  /* 0x000080400000791a */ /* 0x000fc80000000000 */
[----:B--2---:R-:W-:Y:S01]  /*a590*/  IMAD.MOV.U32 R16, RZ, RZ, R47 ;  /* 0x000000ffff107224 */ /* 0x004fe200078e002f */
        /* <DEDUP_REMOVED lines=30> */
[----:B---3--:R-:W-:Y:S01]  /*a780*/  LOP3.LUT R24, R14, 0xffff0000, RZ, 0xc0, !PT ;  /* 0xffff00000e187812 */ /* 0x008fe200078ec0ff */
[C---:B-1--4-:R-:W-:Y:S01]  /*a790*/  IMAD.U32 R22, R18.reuse, 0x10000, RZ ;  /* 0x0001000012167824 */ /* 0x052fe200078e00ff */
        /* <DEDUP_REMOVED lines=33> */
.L_x_3629:
[----:B------:R-:W-:Y:S05]  /*a9b0*/  BSYNC B0 ;  /* 0x0000000000007941 */ /* 0x000fea0003800000 */
.L_x_3628:
        /* <DEDUP_REMOVED lines=48> */
.L_x_3627:
[----:B------:R-:W-:Y:S05]  /*acc0*/  BSYNC B1 ;  /* 0x0000000000017941 */ /* 0x000fea0003800000 */
.L_x_3626:
        /* <DEDUP_REMOVED lines=53> */
.L_x_3633:
[----:B------:R-:W-:Y:S05]  /*b020*/  BSYNC B0 ;  /* 0x0000000000007941 */ /* 0x000fea0003800000 */
.L_x_3632:
        /* <DEDUP_REMOVED lines=48> */
.L_x_3631:
[----:B------:R-:W-:Y:S05]  /*b330*/  BSYNC B1 ;  /* 0x0000000000017941 */ /* 0x000fea0003800000 */
.L_x_3630:
        /* <DEDUP_REMOVED lines=53> */
.L_x_3637:
[----:B------:R-:W-:Y:S05]  /*b690*/  BSYNC B0 ;  /* 0x0000000000007941 */ /* 0x000fea0003800000 */
.L_x_3636:
        /* <DEDUP_REMOVED lines=48> */
.L_x_3635:
[----:B------:R-:W-:Y:S05]  /*b9a0*/  BSYNC B1 ;  /* 0x0000000000017941 */ /* 0x000fea0003800000 */
.L_x_3634:
        /* <DEDUP_REMOVED lines=52> */
.L_x_3640:
[----:B------:R-:W-:Y:S05]  /*bcf0*/  BSYNC B0 ;  /* 0x0000000000007941 */ /* 0x000fea0003800000 */
.L_x_3639:
        /* <DEDUP_REMOVED lines=49> */
.L_x_3617:
        /* <DEDUP_REMOVED lines=78> */
.L_x_3642:
[----:B----4-:R-:W-:Y:S05]  /*c4f0*/  BSYNC B0 ;  /* 0x0000000000007941 */ /* 0x010fea0003800000 */
.L_x_3641:
        /* <DEDUP_REMOVED lines=66> */
.L_x_3644:
[----:B----4-:R-:W-:Y:S05]  /*c920*/  BSYNC B0 ;  /* 0x0000000000007941 */ /* 0x010fea0003800000 */
.L_x_3643:
        /* <DEDUP_REMOVED lines=124> */
.L_x_3646:
[----:B------:R-:W-:Y:S05]  /*d0f0*/  BSYNC B0 ;  /* 0x0000000000007941 */ /* 0x000fea0003800000 */
.L_x_3645:
        /* <DEDUP_REMOVED lines=110> */
.L_x_3648:
[----:B------:R-:W-:Y:S05]  /*d7e0*/  BSYNC B0 ;  /* 0x0000000000007941 */ /* 0x000fea0003800000 */
.L_x_3647:
        /* <DEDUP_REMOVED lines=110> */
.L_x_3650:
[----:B------:R-:W-:Y:S05]  /*ded0*/  BSYNC B0 ;  /* 0x0000000000007941 */ /* 0x000fea0003800000 */
.L_x_3649:
        /* <DEDUP_REMOVED lines=109> */
.L_x_3638:
[----:B------:R-:W-:Y:S05]  /*e5b0*/  BSYNC B2 ;  /* 0x0000000000027941 */ /* 0x000fea0003800000 */
.L_x_3616:
[----:B------:R-:W-:Y:S01]  /*e5c0*/  IMAD.WIDE.U32 R142, R85, c[0x0][0x210], RZ ;  /* 0x00008400558e7a25 */ /* 0x000fe200078e00ff */
[----:B------:R-:W-:-:S04]  /*e5d0*/  DEPBAR.LE SB0, 0x0 ;  /* 0x000080000000791a */ /* 0x000fc80000000000 */
[----:B------:R-:W-:Y:S01]  /*e5e0*/  IMAD R140, R85, c[0x0][0x214], R143 ;  /* 0x00008500558c7a24 */ /* 0x000fe200078e028f */
[----:B------:R-:W-:Y:S01]  /*e5f0*/  STL.64 [R1+0x8], R142 ;  /* 0x0000088e01007387 */ /* 0x000fe20000100a00 */
[----:B------:R-:W-:Y:S02]  /*e600*/  IMAD R0, R93, c[0x0][0x208], RZ ;  /* 0x000082005d007a24 */ /* 0x000fe400078e02ff */
[C---:B-1----:R-:W-:Y:S01]  /*e610*/  IMAD.WIDE.U32 R2, R216.reuse, c[0x0][0x208], RZ ;  /* 0x00008200d8027a25 */ /* 0x042fe200078e00ff */
        /* <DEDUP_REMOVED lines=12> */
[----:B------:R-:W5:Y:S04]  /*e6e0*/  LDSM.16.M88.4 R28, [R196+0x800] ;  /* 0x00080000c41c783b */ /* 0x000f680000000200 */
[----:B---3--:R-:W3:Y:S04]  /*e6f0*/  LDSM.16.M88.4 R24, [R196+0x1000] ;  /* 0x00100000c418783b */ /* 0x008ee80000000200 */
[----:B----4-:R-:W4:Y:S04]  /*e700*/  LDSM.16.M88.4 R20, [R196+0x1800] ;  /* 0x00180000c414783b */ /* 0x010f280000000200 */
[----:B------:R-:W3:Y:S04]  /*e710*/  LDSM.16.M88.4 R16, [R196+0x2000] ;  /* 0x00200000c410783b */ /* 0x000ee80000000200 */
[----:B------:R-:W-:Y:S04]  /*e720*/  LDSM.16.M88.4 R12, [R206+0x2000] ;  /* 0x00200000ce0c783b */ /* 0x000fe80000000200 */
[----:B------:R-:W3:Y:S04]  /*e730*/  LDSM.16.M88.4 R56, [R207] ;  /* 0x00000000cf38783b */ /* 0x000ee80000000200 */
[----:B------:R-:W3:Y:S04]  /*e740*/  LDSM.16.M88.4 R60, [R211] ;  /* 0x00000000d33c783b */ /* 0x000ee80000000200 */
[----:B------:R-:W3:Y:S04]  /*e750*/  LDSM.16.M88.4 R8, [R203] ;  /* 0x00000000cb08783b */ /* 0x000ee80000000200 */
[----:B------:R-:W4:Y:S04]  /*e760*/  LDSM.16.M88.4 R64, [R210] ;  /* 0x00000000d240783b */ /* 0x000f280000000200 */
[----:B------:R-:W4:Y:S01]  /*e770*/  LDSM.16.M88.4 R72, [R209] ;  /* 0x00000000d148783b */ /* 0x000f220000000200 */
[C---:B-1----:R-:W-:Y:S03]  /*e780*/  HMMA.16816.F32.BF16 R76, R4.reuse, R34, RZ ;  /* 0x00000022044c723c */ /* 0x042fe600000418ff */
[----:B------:R-:W1:Y:S05]  /*e790*/  LDSM.16.M88.4 R68, [R208] ;  /* 0x00000000d044783b */ /* 0x000e6a0000000200 */
[C---:B-----5:R-:W-:Y:S08]  /*e7a0*/  HMMA.16816.F32.BF16 R80, R4.reuse, R30, RZ ;  /* 0x0000001e0450723c */ /* 0x060ff000000418ff */
[C---:B------:R-:W-:Y:S08]  /*e7b0*/  HMMA.16816.F32.BF16 R48, R4.reuse, R32, RZ ;  /* 0x000000200430723c */ /* 0x040ff000000418ff */
[C---:B------:R-:W-:Y:S08]  /*e7c0*/  HMMA.16816.F32.BF16 R44, R4.reuse, R28, RZ ;  /* 0x0000001c042c723c */ /* 0x040ff000000418ff */
[C---:B---3--:R-:W-:Y:S08]  /*e7d0*/  HMMA.16816.F32.BF16 R40, R4.reuse, R24, RZ ;  /* 0x000000180428723c */ /* 0x048ff000000418ff */
[C---:B----4-:R-:W-:Y:S08]  /*e7e0*/  HMMA.16816.F32.BF16 R36, R4.reuse, R20, RZ ;  /* 0x000000140424723c */ /* 0x050ff000000418ff */
[C---:B------:R-:W-:Y:S08]  /*e7f0*/  HMMA.16816.F32.BF16 R52, R4.reuse, R16, RZ ;  /* 0x000000100434723c */ /* 0x040ff000000418ff */
[C---:B------:R-:W-:Y:S08]  /*e800*/  HMMA.16816.F32.BF16 R88, R4.reuse, R26, RZ ;  /* 0x0000001a0458723c */ /* 0x040ff000000418ff */
[C---:B------:R-:W-:Y:S08]  /*e810*/  HMMA.16816.F32.BF16 R104, R4.reuse, R22, RZ ;  /* 0x000000160468723c */ /* 0x040ff000000418ff */
[----:B------:R-:W-:Y:S01]  /*e820*/  HMMA.16816.F32.BF16 R100, R4, R18, RZ ;  /* 0x000000120464723c */ /* 0x000fe200000418ff */
[----:B------:R-:W-:-:S04]  /*e830*/  LEA R0, P0, R2, c[0x0][0x1f8], 0x1 ;  /* 0x00007e0002007a11 */ /* 0x000fc800078008ff */
[----:B------:R-:W-:Y:S01]  /*e840*/  LEA.HI.X R2, R2, c[0x0][0x1fc], R3, 0x1, P0 ;  /* 0x00007f0002027a11 */ /* 0x000fe200000f0c03 */
[----:B------:R-:W3:Y:S02]  /*e850*/  SHFL.IDX PT, R4, R0, RZ, 0x181f ;  /* 0x00181fff00047589 */ /* 0x000ee400000e0000 */
[C---:B------:R-:W-:Y:S02]  /*e860*/  HMMA.16816.F32.BF16 R132, R12.reuse, R58, R76 ;  /* 0x0000003a0c84723c */ /* 0x040fe4000004184c */
[----:B------:R-:W4:Y:S04]  /*e870*/  SHFL.IDX PT, R3, R0, 0x1, 0x181f ;  /* 0x00381f0000037f89 */ /* 0x000f2800000e0000 */
[----:B------:R-:W5:Y:S02]  /*e880*/  SHFL.IDX PT, R5, R2, RZ, 0x181f ;  /* 0x00181fff02057589 */ /* 0x000f6400000e0000 */
[----:B------:R-:W-:Y:S02]  /*e890*/  HMMA.16816.F32.BF16 R124, R12, R62, R80 ;  /* 0x0000003e0c7c723c */ /* 0x000fe40000041850 */
[----:B------:R-:W1:Y:S04]  /*e8a0*/  SHFL.IDX PT, R6, R0, 0x2, 0x181f ;  /* 0x00581f0000067f89 */ /* 0x000e6800000e0000 */
[----:B------:R-:W-:Y:S02]  /*e8b0*/  SHFL.IDX PT, R7, R0, 0x3, 0x181f ;  /* 0x00781f0000077f89 */ /* 0x000fe400000e0000 */
[C---:B------:R-:W-:Y:S08]  /*e8c0*/  HMMA.16816.F32.BF16 R108, R8.reuse, R32, RZ ;  /* 0x00000020086c723c */ /* 0x040ff000000418ff */
[----:B------:R-:W-:Y:S08]  /*e8d0*/  HMMA.16816.F32.BF16 R172, R8, R34, RZ ;  /* 0x0000002208ac723c */ /* 0x000ff000000418ff */
[C---:B------:R-:W-:Y:S08]  /*e8e0*/  HMMA.16816.F32.BF16 R136, R12.reuse, R56, R48 ;  /* 0x000000380c88723c */ /* 0x040ff00000041830 */
[C---:B------:R-:W-:Y:S08]  /*e8f0*/  HMMA.16816.F32.BF16 R128, R12.reuse, R60, R44 ;  /* 0x0000003c0c80723c */ /* 0x040ff0000004182c */
[C---:B------:R-:W-:Y:S08]  /*e900*/  HMMA.16816.F32.BF16 R120, R12.reuse, R64, R40 ;  /* 0x000000400c78723c */ /* 0x040ff00000041828 */
[C---:B------:R-:W-:Y:S08]  /*e910*/  HMMA.16816.F32.BF16 R148, R12.reuse, R72, R36 ;  /* 0x000000480c94723c */ /* 0x040ff00000041824 */
[C---:B-1----:R-:W-:Y:S08]  /*e920*/  HMMA.16816.F32.BF16 R144, R12.reuse, R68, R52 ;  /* 0x000000440c90723c */ /* 0x042ff00000041834 */
[C---:B------:R-:W-:Y:S08]  /*e930*/  HMMA.16816.F32.BF16 R116, R12.reuse, R66, R88 ;  /* 0x000000420c74723c */ /* 0x040ff00000041858 */
[C---:B------:R-:W-:Y:S08]  /*e940*/  HMMA.16816.F32.BF16 R80, R12.reuse, R74, R104 ;  /* 0x0000004a0c50723c */ /* 0x040ff00000041868 */
[----:B------:R-:W-:Y:S01]  /*e950*/  HMMA.16816.F32.BF16 R76, R12, R70, R100 ;  /* 0x000000460c4c723c */ /* 0x000fe20000041864 */
[----:B------:R-:W1:Y:S07]  /*e960*/  SHFL.IDX PT, R13, R2, 0x1, 0x181f ;  /* 0x00381f00020d7f89 */ /* 0x000e6e00000e0000 */
[C---:B------:R-:W-:Y:S08]  /*e970*/  HMMA.16816.F32.BF16 R32, R8.reuse, R28, RZ ;  /* 0x0000001c0820723c */ /* 0x040ff000000418ff */
[C---:B------:R-:W-:Y:S08]  /*e980*/  HMMA.16816.F32.BF16 R168, R8.reuse, R30, RZ ;  /* 0x0000001e08a8723c */ /* 0x040ff000000418ff */
[C---:B------:R-:W-:Y:S08]  /*e990*/  HMMA.16816.F32.BF16 R28, R8.reuse, R24, RZ ;  /* 0x00000018081c723c */ /* 0x040ff000000418ff */
[C---:B------:R-:W-:Y:S08]  /*e9a0*/  HMMA.16816.F32.BF16 R164, R8.reuse, R26, RZ ;  /* 0x0000001a08a4723c */ /* 0x040ff000000418ff */
[C---:B------:R-:W-:Y:S01]  /*e9b0*/  HMMA.16816.F32.BF16 R152, R8.reuse, R18, RZ ;  /* 0x000000120898723c */ /* 0x040fe200000418ff */
[----:B------:R-:W1:Y:S07]  /*e9c0*/  SHFL.IDX PT, R19, R2, 0x2, 0x181f ;  /* 0x00581f0002137f89 */ /* 0x000e6e00000e0000 */
[C---:B------:R-:W-:Y:S01]  /*e9d0*/  HMMA.16816.F32.BF16 R24, R8.reuse, R16, RZ ;  /* 0x000000100818723c */ /* 0x040fe200000418ff */
[----:B------:R1:W2:Y:S04]  /*e9e0*/  SHFL.IDX PT, R17, R0, 0x4, 0x181f ;  /* 0x00981f0000117f89 */ /* 0x0002a800000e0000 */
[----:B------:R-:W-:Y:S03]  /*e9f0*/  SHFL.IDX PT, R18, R2, 0x4, 0x181f ;  /* 0x00981f0002127f89 */ /* 0x000fe600000e0000 */
[----:B------:R-:W-:Y:S01]  /*ea00*/  HMMA.16816.F32.BF16 R112, R8, R20, RZ ;  /* 0x000000140870723c */ /* 0x000fe200000418ff */
[----:B------:R2:W2:Y:S01]  /*ea10*/  SHFL.IDX PT, R20, R2, 0x3, 0x181f ;  /* 0x00781f0002147f89 */ /* 0x0004a200000e0000 */
[----:B------:R-:W-:-:S06]  /*ea20*/  IMAD.SHL.U32 R16, R238, 0x2, RZ ;  /* 0x00000002ee107824 */ /* 0x000fcc00078e00ff */
[----:B------:R-:W-:Y:S01]  /*ea30*/  HMMA.16816.F32.BF16 R160, R8, R22, RZ ;  /* 0x0000001608a0723c */ /* 0x000fe200000418ff */
[----:B------:R-:W2:Y:S01]  /*ea40*/  LDSM.16.M88.4 R8, [R206] ;  /* 0x00000000ce08783b */ /* 0x000ea20000000200 */
[-C--:B---3--:R-:W-:Y:S02]  /*ea50*/  IADD3 R14, P0, R4, R16.reuse, RZ ;  /* 0x00000010040e7210 */ /* 0x088fe40007f1e0ff */
[----:B----4-:R-:W-:Y:S02]  /*ea60*/  IADD3 R12, P2, R3, R16, RZ ;  /* 0x00000010030c7210 */ /* 0x010fe40007f5e0ff */
[----:B-1----:R-:W-:-:S05]  /*ea70*/  SHF.L.U64.HI R0, R238, 0x1, R239 ;  /* 0x00000001ee007819 */ /* 0x002fca00000102ef */
[--C-:B-----5:R-:W-:Y:S01]  /*ea80*/  IMAD.X R15, R5, 0x1, R0.reuse, P0 ;  /* 0x00000001050f7824 */ /* 0x120fe200000e0600 */
[-C--:B------:R-:W-:Y:S01]  /*ea90*/  IADD3 R6, P0, R6, R16.reuse, RZ ;  /* 0x0000001006067210 */ /* 0x080fe20007f1e0ff */
[--C-:B------:R-:W-:Y:S01]  /*eaa0*/  IMAD.X R13, R13, 0x1, R0.reuse, P2 ;  /* 0x000000010d0d7824 */ /* 0x100fe200010e0600 */
[----:B------:R-:W-:Y:S02]  /*eab0*/  ISETP.GE.AND P1, PT, R238, c[0x0][0x1d4], PT ;  /* 0x00007500ee007a0c */ /* 0x000fe40003f26270 */
[-C--:B------:R-:W-:Y:S01]  /*eac0*/  IADD3 R4, P2, R7, R16.reuse, RZ ;  /* 0x0000001007047210 */ /* 0x080fe20007f5e0ff */
[--C-:B------:R-:W-:Y:S01]  /*ead0*/  IMAD.X R7, R19, 0x1, R0.reuse, P0 ;  /* 0x0000000113077824 */ /* 0x100fe200000e0600 */
[----:B--2---:R-:W-:Y:S02]  /*eae0*/  IADD3 R2, P0, R17, R16, RZ ;  /* 0x0000001011027210 */ /* 0x004fe40007f1e0ff */
[----:B------:R-:W-:Y:S01]  /*eaf0*/  ISETP.LT.OR P5, PT, R84, 0x1, P1 ;  /* 0x000000015400780c */ /* 0x000fe20000fa1670 */
[--C-:B------:R-:W-:Y:S01]  /*eb00*/  IMAD.X R5, R20, 0x1, R0.reuse, P2 ;  /* 0x0000000114057824 */ /* 0x100fe200010e0600 */
[----:B------:R-:W-:Y:S01]  /*eb10*/  ISETP.LT.OR P4, PT, R84, 0x11, P1 ;  /* 0x000000115400780c */ /* 0x000fe20000f81670 */
[----:B------:R-:W-:Y:S01]  /*eb20*/  IMAD.X R3, R18, 0x1, R0, P0 ;  /* 0x0000000112037824 */ /* 0x000fe200000e0600 */
[----:B------:R-:W-:-:S02]  /*eb30*/  ISETP.LT.OR P3, PT, R84, 0x21, P1 ;  /* 0x000000215400780c */ /* 0x000fc40000f61670 */
[C---:B------:R-:W-:Y:S02]  /*eb40*/  ISETP.LT.OR P2, PT, R84.reuse, 0x31, P1 ;  /* 0x000000315400780c */ /* 0x040fe40000f41670 */
[----:B------:R-:W-:-:S05]  /*eb50*/  ISETP.LT.OR P0, PT, R84, 0x41, P1 ;  /* 0x000000415400780c */ /* 0x000fca0000f01670 */
[----:B------:R-:W-:Y:S01]  /*eb60*/  @!PT LDS RZ, [RZ] ;  /* 0x00000000fffff984 */ /* 0x000fe20000000800 */
[----:B------:R-:W-:Y:S01]  /*eb70*/  @!PT LDS RZ, [RZ] ;  /* 0x00000000fffff984 */ /* 0x000fe20000000800 */
[----:B------:R-:W-:Y:S01]  /*eb80*/  @!PT LDS RZ, [RZ] ;  /* 0x00000000fffff984 */ /* 0x000fe20000000800 */
[----:B------:R1:W-:Y:S04]  /*eb90*/  LDGSTS.E.BYPASS.LTC128B.128 [R212+0x100], [R14.64], !P5 ;  /* 0x001000000ed47fae */ /* 0x0003e8000e901d48 */
[----:B------:R1:W-:Y:S04]  /*eba0*/  LDGSTS.E.BYPASS.LTC128B.128 [R212+0x900], [R12.64], !P4 ;  /* 0x009000000cd47fae */ /* 0x0003e8000e101d48 */
[----:B------:R2:W-:Y:S01]  /*ebb0*/  LDGSTS.E.BYPASS.LTC128B.128 [R212+0x1100], [R6.64], !P3 ;  /* 0x0110000006d47fae */ /* 0x0005e2000d901d48 */
[C---:B------:R-:W-:Y:S03]  /*ebc0*/  HMMA.16816.F32.BF16 R156, R8.reuse, R68, R24 ;  /* 0x00000044089c723c */ /* 0x040fe60000041818 */
[----:B------:R2:W-:Y:S04]  /*ebd0*/  LDGSTS.E.BYPASS.LTC128B.128 [R212+0x1900], [R4.64], !P2 ;  /* 0x0190000004d47fae */ /* 0x0005e8000d101d48 */
[----:B------:R3:W-:Y:S04]  /*ebe0*/  LDGSTS.E.BYPASS.LTC128B.128 [R212+0x2100], [R2.64], !P0 ;  /* 0x0210000002d47fae */ /* 0x0007e8000c101d48 */
[----:B------:R-:W-:Y:S04]  /*ebf0*/  LDSM.16.M88.4 R48, [R202+0x1800] ;  /* 0x00180000ca30783b */ /* 0x000fe80000000200 */
[----:B------:R-:W-:Y:S04]  /*ec00*/  LDSM.16.M88.4 R44, [R202+0x2000] ;  /* 0x00200000ca2c783b */ /* 0x000fe80000000200 */
[----:B------:R-:W-:Y:S04]  /*ec10*/  LDSM.16.M88.4 R20, [R202] ;  /* 0x00000000ca14783b */ /* 0x000fe80000000200 */
[----:B------:R-:W-:Y:S04]  /*ec20*/  LDSM.16.M88.4 R24, [R202+0x800] ;  /* 0x00080000ca18783b */ /* 0x000fe80000000200 */
[----:B------:R-:W-:Y:S04]  /*ec30*/  LDSM.16.M88.4 R40, [R202+0x1000] ;  /* 0x00100000ca28783b */ /* 0x000fe80000000200 */
[----:B--2---:R-:W2:Y:S04]  /*ec40*/  LDSM.16.M88.4 R4, [R204+0x2000] ;  /* 0x00200000cc04783b */ /* 0x004ea80000000200 */
[----:B-1----:R-:W1:Y:S01]  /*ec50*/  LDSM.16.M88.4 R12, [R204] ;  /* 0x00000000cc0c783b */ /* 0x002e620000000200 */
[C---:B------:R-:W-:Y:S03]  /*ec60*/  HMMA.16816.F32.BF16 R36, R8.reuse, R56, R108 ;  /* 0x000000380824723c */ /* 0x040fe6000004186c */
        /* <DEDUP_REMOVED lines=10> */
[C---:B--2---:R-:W-:Y:S08]  /*ed10*/  HMMA.16816.F32.BF16 R108, R4.reuse, R50, R80 ;  /* 0x00000032046c723c */ /* 0x044ff00000041850 */
        /* <DEDUP_REMOVED lines=9> */
[----:B------:R-:W-:Y:S07]  /*edb0*/  LDSM.16.M88.4 R4, [R205+0x2000] ;  /* 0x00200000cd04783b */ /* 0x000fee0000000200 */
[C---:B-1----:R-:W-:Y:S01]  /*edc0*/  HMMA.16816.F32.BF16 R76, R12.reuse, R20, R36 ;  /* 0x000000140c4c723c */ /* 0x042fe20000041824 */
[----:B------:R-:W1:Y:S07]  /*edd0*/  LDSM.16.M88.4 R36, [R199] ;  /* 0x00000000c724783b */ /* 0x000e6e0000000200 */
[C---:B------:R-:W-:Y:S01]  /*ede0*/  HMMA.16816.F32.BF16 R68, R12.reuse, R24, R32 ;  /* 0x000000180c44723c */ /* 0x040fe20000041820 */
[----:B------:R-:W2:Y:S07]  /*edf0*/  LDSM.16.M88.4 R32, [R199+0x800] ;  /* 0x00080000c720783b */ /* 0x000eae0000000200 */
[C---:B------:R-:W-:Y:S01]  /*ee00*/  HMMA.16816.F32.BF16 R72, R12.reuse, R22, R28 ;  /* 0x000000160c48723c */ /* 0x040fe2000004181c */
[----:B------:R-:W4:Y:S04]  /*ee10*/  LDSM.16.M88.4 R28, [R199+0x1000] ;  /* 0x00100000c71c783b */ /* 0x000f280000000200 */
[----:B------:R-:W5:Y:S03]  /*ee20*/  LDSM.16.M88.4 R20, [R199+0x2000] ;  /* 0x00200000c714783b */ /* 0x000f660000000200 */
[----:B------:R-:W-:Y:S01]  /*ee30*/  HMMA.16816.F32.BF16 R64, R12, R26, R52 ;  /* 0x0000001a0c40723c */ /* 0x000fe20000041834 */
[----:B------:R-:W1:Y:S01]  /*ee40*/  LDSM.16.M88.4 R24, [R199+0x1800] ;  /* 0x00180000c718783b */ /* 0x000e620000000200 */
[----:B------:R-:W-:Y:S01]  /*ee50*/  ISETP.GT.AND P0, PT, R181, R85, PT ;  /* 0x00000055b500720c */ /* 0x000fe20003f04270 */
        /* <DEDUP_REMOVED lines=10> */
[C---:B--2---:R-:W-:Y:S08]  /*ef00*/  HMMA.16816.F32.BF16 R132, R4.reuse, R34, R124 ;  /* 0x000000220484723c */ /* 0x044ff0000004187c */
[C---:B------:R-:W-:Y:S08]  /*ef10*/  HMMA.16816.F32.BF16 R136, R4.reuse, R32, R128 ;  /* 0x000000200488723c */ /* 0x040ff00000041880 */
[C---:B----4-:R-:W-:Y:S08]  /*ef20*/  HMMA.16816.F32.BF16 R124, R4.reuse, R30, R116 ;  /* 0x0000001e047c723c */ /* 0x050ff00000041874 */
[C---:B------:R-:W-:Y:S08]  /*ef30*/  HMMA.16816.F32.BF16 R128, R4.reuse, R28, R120 ;  /* 0x0000001c0480723c */ /* 0x040ff00000041878 */
[C---:B-----5:R-:W-:Y:S08]  /*ef40*/  HMMA.16816.F32.BF16 R116, R4.reuse, R20, R104 ;  /* 0x000000140474723c */ /* 0x060ff00000041868 */
[----:B------:R-:W-:Y:S08]  /*ef50*/  HMMA.16816.F32.BF16 R148, R4, R22, R80 ;  /* 0x000000160494723c */ /* 0x000ff00000041850 */
        /* <DEDUP_REMOVED lines=15> */
[----:B---3--:R-:W-:Y:S01]  /*f050*/  ISETP.NE.AND P5, PT, R190, 0x1, PT ;  /* 0x00000001be00780c */ /* 0x008fe20003fa5270 */
[----:B------:R-:W-:Y:S01]  /*f060*/  IMAD.MOV.U32 R213, RZ, RZ, RZ ;  /* 0x000000ffffd57224 */ /* 0x000fe200078e00ff */
[----:B------:R-:W-:-:S04]  /*f070*/  IADD3 R3, R188, R180, R189 ;  /* 0x000000b4bc037210 */ /* 0x000fc80007ffe0bd */
        /* <DEDUP_REMOVED lines=26> */
.L_x_3763:
        /* <DEDUP_REMOVED lines=24> */
.L_x_3764:
        /* <DEDUP_REMOVED lines=9> */
.L_x_3652:
[----:B---3--:R-:W-:Y:S05]  /*f430*/  BSYNC B0 ;  /* 0x0000000000007941 */ /* 0x008fea0003800000 */
.L_x_3651:
[----:B-1----:R-:W2:Y:S01]  /*f440*/  LDL R2, [R1+0x30] ;  /* 0x0000300001027983 */ /* 0x002ea20000100800 */
[----:B------:R-:W-:-:S03]  /*f450*/  IMAD.MOV.U32 R3, RZ, RZ, c[0x0][0x2c4] ;  /* 0x0000b100ff037624 */ /* 0x000fc600078e00ff */
[----:B------:R-:W2:Y:S04]  /*f460*/  LDL R0, [R1+0x60] ;  /* 0x0000600001007983 */ /* 0x000ea80000100800 */
[----:B------:R-:W3:Y:S01]  /*f470*/  LDL R4, [R1+0x34] ;  /* 0x0000340001047983 */ /* 0x000ee20000100800 */
[----:B------:R-:W-:-:S03]  /*f480*/  ISETP.NE.AND P0, PT, R3, 0x1, PT ;  /* 0x000000010300780c */ /* 0x000fc60003f05270 */
[----:B------:R-:W0:Y:S01]  /*f490*/  LDGDEPBAR ;  /* 0x00000000000079af */ /* 0x000e220000000000 */
[----:B--2---:R-:W-:-:S09]  /*f4a0*/  IMAD.IADD R0, R0, 0x1, R2 ;  /* 0x0000000100007824 */ /* 0x004fd200078e0202 */
[----:B------:R-:W-:Y:S01]  /*f4b0*/  @P0 IMAD.HI.U32 R3, R0, c[0x0][0x2c8], RZ ;  /* 0x0000b20000030a27 */ /* 0x000fe200078e00ff */
[C---:B---3--:R-:W-:Y:S02]  /*f4c0*/  IADD3 R2, -R4.reuse, 0x1, R92 ;  /* 0x0000000104027810 */ /* 0x048fe40007ffe15c */
[----:B------:R-:W-:Y:S02]  /*f4d0*/  IADD3 R5, -R4, R92, RZ ;  /* 0x0000005c04057210 */ /* 0x000fe40007ffe1ff */
[----:B------:R-:W-:Y:S01]  /*f4e0*/  @P0 SHF.R.U32.HI R0, RZ, c[0x0][0x2cc], R3 ;  /* 0x0000b300ff000a19 */ /* 0x000fe20000011603 */
[----:B------:R-:W-:Y:S01]  /*f4f0*/  IMAD.IADD R4, R2, 0x1, -R249 ;  /* 0x0000000102047824 */ /* 0x000fe200078e0af9 */
[----:B------:R-:W-:Y:S05]  /*f500*/  BRA.DIV ~URZ, `(.L_x_3655) ;  /* 0x0000f6127f007947 */ /* 0x000fea000b800000 */
[----:B------:R1:W2:Y:S02]  /*f510*/  SHFL.IDX PT, R2, R0, RZ, 0x1c1f ;  /* 0x001c1fff00027589 */ /* 0x0002a400000e0000 */
.L_x_3765:
        /* <DEDUP_REMOVED lines=56> */
[C---:B------:R-:W-:Y:S02]  /*f8a0*/  ISETP.GT.AND P0, PT, R3.reuse, 0x29, PT ;  /* 0x000000290300780c */ /* 0x040fe40003f04270 */
[----:B------:R-:W-:Y:S02]  /*f8b0*/  ISETP.GT.AND P3, PT, R3, RZ, PT ;  /* 0x000000ff0300720c */ /* 0x000fe40003f64270 */
[----:B------:R-:W-:Y:S02]  /*f8c0*/  FSEL R13, R79, -INF , P2 ;  /* 0xff8000004f0d7808 */ /* 0x000fe40001000000 */
[----:B------:R-:W-:Y:S02]  /*f8d0*/  FSEL R17, R74, -INF , P1 ;  /* 0xff8000004a117808 */ /* 0x000fe40000800000 */
[----:B------:R-:W-:Y:S02]  /*f8e0*/  FSEL R100, R59, -INF , P0 ;  /* 0xff8000003b647808 */ /* 0x000fe40000000000 */
[----:B------:R-:W-:-:S02]  /*f8f0*/  ISETP.GT.AND P2, PT, R3, 0x11, PT ;  /* 0x000000110300780c */ /* 0x000fc40003f44270 */
[C---:B------:R-:W-:Y:S02]  /*f900*/  ISETP.GT.AND P1, PT, R3.reuse, 0x18, PT ;  /* 0x000000180300780c */ /* 0x040fe40003f24270 */
[C---:B------:R-:W-:Y:S02]  /*f910*/  ISETP.GT.AND P0, PT, R3.reuse, 0x39, PT ;  /* 0x000000390300780c */ /* 0x040fe40003f04270 */
[----:B------:R-:W-:Y:S02]  /*f920*/  FSEL R12, R78, -INF , P3 ;  /* 0xff8000004e0c7808 */ /* 0x000fe40001800000 */
[----:B------:R-:W-:Y:S02]  /*f930*/  ISETP.GT.AND P3, PT, R3, 0x10, PT ;  /* 0x000000100300780c */ /* 0x000fe40003f64270 */
[----:B------:R-:W-:Y:S02]  /*f940*/  FSEL R24, R71, -INF , P2 ;  /* 0xff80000047187808 */ /* 0x000fe40001000000 */
[----:B------:R-:W-:-:S02]  /*f950*/  FSEL R27, R66, -INF , P1 ;  /* 0xff800000421b7808 */ /* 0x000fc40000800000 */
[----:B------:R-:W-:Y:S02]  /*f960*/  FSEL R78, R51, -INF , P0 ;  /* 0xff800000334e7808 */ /* 0x000fe40000000000 */
[C---:B------:R-:W-:Y:S02]  /*f970*/  ISETP.GT.AND P2, PT, R3.reuse, 0x21, PT ;  /* 0x000000210300780c */ /* 0x040fe40003f44270 */
[C---:B------:R-:W-:Y:S02]  /*f980*/  ISETP.GT.AND P1, PT, R3.reuse, 0x28, PT ;  /* 0x000000280300780c */ /* 0x040fe40003f24270 */
[----:B------:R-:W-:Y:S02]  /*f990*/  ISETP.GT.AND P0, PT, R3, 0x41, PT ;  /* 0x000000410300780c */ /* 0x000fe40003f04270 */
[----:B------:R-:W-:Y:S02]  /*f9a0*/  IMNMX R2, R5, R2, PT ;  /* 0x0000000205027217 */ /* 0x000fe40003800200 */
[----:B------:R-:W-:-:S02]  /*f9b0*/  FSEL R20, R70, -INF , P3 ;  /* 0xff80000046147808 */ /* 0x000fc40001800000 */
[----:B------:R-:W-:Y:S02]  /*f9c0*/  ISETP.GT.AND P3, PT, R3, 0x20, PT ;  /* 0x000000200300780c */ /* 0x000fe40003f64270 */
[----:B------:R-:W-:Y:S02]  /*f9d0*/  FSEL R92, R63, -INF , P2 ;  /* 0xff8000003f5c7808 */ /* 0x000fe40001000000 */
[----:B------:R-:W-:Y:S02]  /*f9e0*/  FSEL R101, R58, -INF , P1 ;  /* 0xff8000003a657808 */ /* 0x000fe40000800000 */
[----:B------:R-:W-:Y:S02]  /*f9f0*/  FSEL R70, R43, -INF , P0 ;  /* 0xff8000002b467808 */ /* 0x000fe40000000000 */
[C---:B------:R-:W-:Y:S02]  /*fa00*/  ISETP.GT.AND P2, PT, R3.reuse, 0x31, PT ;  /* 0x000000310300780c */ /* 0x040fe40003f44270 */
[----:B------:R-:W-:-:S02]  /*fa10*/  ISETP.GT.AND P1, PT, R3, 0x38, PT ;  /* 0x000000380300780c */ /* 0x000fc40003f24270 */
[----:B------:R-:W-:Y:S02]  /*fa20*/  ISETP.GT.AND P0, PT, R2, RZ, PT ;  /* 0x000000ff0200720c */ /* 0x000fe40003f04270 */
[----:B------:R-:W-:Y:S02]  /*fa30*/  IMNMX R0, R5, R0, PT ;  /* 0x0000000005007217 */ /* 0x000fe40003800200 */
        /* <DEDUP_REMOVED lines=8> */
[----:B------:R-:W-:Y:S02]  /*fac0*/  FSEL R93, R54, -INF , P3 ;  /* 0xff800000365d7808 */ /* 0x000fe40001800000 */
[----:B------:R-:W-:-:S02]  /*fad0*/  ISETP.GT.AND P3, PT, R3, 0x48, PT ;  /* 0x000000480300780c */ /* 0x000fc40003f64270 */
[----:B------:R-:W-:Y:S02]  /*fae0*/  FSEL R73, R42, -INF , P1 ;  /* 0xff8000002a497808 */ /* 0x000fe40000800000 */
[----:B------:R-:W-:Y:S02]  /*faf0*/  FSEL R63, R23, -INF , P2 ;  /* 0xff800000173f7808 */ /* 0x000fe40001000000 */
[----:B------:R-:W-:Y:S02]  /*fb00*/  FSEL R26, R147, -INF , P0 ;  /* 0xff800000931a7808 */ /* 0x000fe40000000000 */
[----:B------:R-:W-:Y:S02]  /*fb10*/  ISETP.GT.AND P2, PT, R2, 0x1, PT ;  /* 0x000000010200780c */ /* 0x000fe40003f44270 */
[C---:B------:R-:W-:Y:S02]  /*fb20*/  ISETP.GT.AND P1, PT, R0.reuse, RZ, PT ;  /* 0x000000ff0000720c */ /* 0x040fe40003f24270 */
[----:B------:R-:W-:-:S02]  /*fb30*/  ISETP.GT.AND P0, PT, R0, 0x9, PT ;  /* 0x000000090000780c */ /* 0x000fc40003f04270 */
[----:B------:R-:W-:Y:S02]  /*fb40*/  FSEL R66, R22, -INF , P3 ;  /* 0xff80000016427808 */ /* 0x000fe40001800000 */
        /* <DEDUP_REMOVED lines=23> */
[----:B------:R-:W-:Y:S02]  /*fcc0*/  ISETP.GT.AND P2, PT, R2, 0x21, PT ;  /* 0x000000210200780c */ /* 0x000fe40003f44270 */
[----:B------:R-:W-:Y:S02]  /*fcd0*/  ISETP.GT.AND P1, PT, R0, 0x20, PT ;  /* 0x000000200000780c */ /* 0x000fe40003f24270 */
        /* <DEDUP_REMOVED lines=8> */
[----:B------:R-:W-:Y:S02]  /*fd60*/  ISETP.GT.AND P0, PT, R0, 0x31, PT ;  /* 0x000000310000780c */ /* 0x000fe40003f04270 */
        /* <DEDUP_REMOVED lines=17> */
[----:B------:R-:W-:Y:S02]  /*fe80*/  ISETP.GT.AND P3, PT, R0, 0x28, PT ;  /* 0x000000280000780c */ /* 0x000fe40003f64270 */
[----:B------:R-:W-:-:S02]  /*fe90*/  FMNMX.FTZ R3, R10, R11, !PT ;  /* 0x0000000b0a037209 */ /* 0x000fc40007810000 */
[----:B------:R-:W-:Y:S02]  /*fea0*/  FSEL R77, R120, -INF , P1 ;  /* 0xff800000784d7808 */ /* 0x000fe40000800000 */
[----:B------:R-:W-:Y:S02]  /*feb0*/  FSEL R72, R116, -INF , P2 ;  /* 0xff80000074487808 */ /* 0x000fe40001000000 */
[----:B------:R-:W-:Y:S02]  /*fec0*/  FSEL R79, R123, -INF , P0 ;  /* 0xff8000007b4f7808 */ /* 0x000fe40000000000 */
[----:B------:R-:W-:Y:S02]  /*fed0*/  FSEL R75, R126, -INF , P3 ;  /* 0xff8000007e4b7808 */ /* 0x000fe40001800000 */
[----:B------:R-:W-:Y:S02]  /*fee0*/  FSEL R57, R45, -INF , P4 ;  /* 0xff8000002d397808 */ /* 0x000fe40002000000 */
[----:B------:R-:W-:-:S02]  /*fef0*/  ISETP.GT.AND P1, PT, R0, 0x38, PT ;  /* 0x000000380000780c */ /* 0x000fc40003f24270 */
[----:B------:R-:W-:Y:S02]  /*ff00*/  ISETP.GT.AND P2, PT, R2, 0x48, PT ;  /* 0x000000480200780c */ /* 0x000fe40003f44270 */
[----:B------:R-:W-:Y:S02]  /*ff10*/  ISETP.GT.AND P0, PT, R0, 0x40, PT ;  /* 0x000000400000780c */ /* 0x000fe40003f04270 */
[C---:B------:R-:W-:Y:S02]  /*ff20*/  ISETP.GT.AND P3, PT, R2.reuse, 0x41, PT ;  /* 0x000000410200780c */ /* 0x040fe40003f64270 */
[----:B------:R-:W-:Y:S02]  /*ff30*/  ISETP.GT.AND P4, PT, R2, 0x49, PT ;  /* 0x000000490200780c */ /* 0x000fe40003f84270 */
[----:B------:R-:W-:Y:S02]  /*ff40*/  FMNMX.FTZ R2, R14, R3, !PT ;  /* 0x000000030e027209 */ /* 0x000fe40007810000 */
[----:B------:R-:W-:-:S02]  /*ff50*/  FSEL R82, R122, -INF , P1 ;  /* 0xff8000007a527808 */ /* 0x000fc40000800000 */
[----:B------:R-:W-:Y:S02]  /*ff60*/  FSEL R64, R148, -INF , P2 ;  /* 0xff80000094407808 */ /* 0x000fe40001000000 */
[----:B------:R-:W-:Y:S02]  /*ff70*/  FSEL R74, R118, -INF , P0 ;  /* 0xff800000764a7808 */ /* 0x000fe40000000000 */
        /* <DEDUP_REMOVED lines=97> */
.L_x_3766:
[C---:B------:R-:W-:Y:S01]  /*10590*/  FMUL.FTZ R0, R89.reuse, c[0x0][0x2d0] ;  /* 0x0000b40059007a20 */ /* 0x040fe20000410000 */
[----:B------:R-:W-:Y:S01]  /*105a0*/  FSETP.NEU.FTZ.AND P0, PT, R89, -INF , PT ;  /* 0xff8000005900780b */ /* 0x000fe20003f1d000 */
[----:B------:R-:W2:Y:S03]  /*105b0*/  LDL R223, [R1+0x30] ;  /* 0x0000300001df7983 */ /* 0x000ea60000100800 */
[----:B------:R-:W-:Y:S01]  /*105c0*/  FSEL R4, R0, RZ, P0 ;  /* 0x000000ff00047208 */ /* 0x000fe20000000000 */
[----:B------:R-:W3:Y:S01]  /*105d0*/  LDL R222, [R1+0x38] ;  /* 0x0000380001de7983 */ /* 0x000ee20000100800 */
[C---:B------:R-:W-:Y:S01]  /*105e0*/  FMUL.FTZ R3, R88.reuse, c[0x0][0x2d0] ;  /* 0x0000b40058037a20 */ /* 0x040fe20000410000 */
[----:B------:R-:W-:Y:S01]  /*105f0*/  FSETP.NEU.FTZ.AND P0, PT, R88, -INF , PT ;  /* 0xff8000005800780b */ /* 0x000fe20003f1d000 */
[----:B------:R-:W-:Y:S01]  /*10600*/  WARPSYNC 0xffffffff ;  /* 0xffffffff00007948 */ /* 0x000fe20003800000 */
[--C-:B------:R-:W-:Y:S01]  /*10610*/  FFMA.FTZ R0, R10, c[0x0][0x2d0], -R4.reuse ;  /* 0x0000b4000a007a23 */ /* 0x100fe20000010804 */
[----:B----4-:R-:W-:Y:S01]  /*10620*/  FMNMX.FTZ R68, R9, R8, !PT ;  /* 0x0000000809447209 */ /* 0x010fe20007810000 */
[--C-:B------:R-:W-:Y:S01]  /*10630*/  FFMA.FTZ R2, R25, c[0x0][0x2d0], -R4.reuse ;  /* 0x0000b40019027a23 */ /* 0x100fe20000010804 */
[----:B------:R-:W-:Y:S01]  /*10640*/  FSEL R3, R3, RZ, P0 ;  /* 0x000000ff03037208 */ /* 0x000fe20000000000 */
[----:B------:R1:W-:Y:S01]  /*10650*/  MUFU.EX2 R125, R0 ;  /* 0x00000000007d7308 */ /* 0x0003e20000000800 */
[----:B------:R-:W-:Y:S01]  /*10660*/  FSETP.NEU.FTZ.AND P0, PT, R85, -INF , PT ;  /* 0xff8000005500780b */ /* 0x000fe20003f1d000 */
[----:B------:R-:W4:Y:S01]  /*10670*/  LDSM.16.MT88.4 R48, [R197] ;  /* 0x00000000c530783b */ /* 0x000f220000004200 */
[--C-:B------:R-:W-:Y:S01]  /*10680*/  FFMA.FTZ R117, R113, c[0x0][0x2d0], -R4.reuse ;  /* 0x0000b40071757a23 */ /* 0x100fe20000010804 */
[----:B------:R-:W-:Y:S01]  /*10690*/  MOV R224, c[0x0][0x2c4] ;  /* 0x0000b10000e07a02 */ /* 0x000fe20000000f00 */
[----:B------:R-:W-:Y:S01]  /*106a0*/  FFMA.FTZ R5, R27, c[0x0][0x2d0], -R3 ;  /* 0x0000b4001b057a23 */ /* 0x000fe20000010803 */
[----:B------:R-:W5:Y:S01]  /*106b0*/  LDSM.16.MT88.4 R44, [R197+0x800] ;  /* 0x00080000c52c783b */ /* 0x000f620000004200 */
[--C-:B------:R-:W-:Y:S01]  /*106c0*/  FFMA.FTZ R116, R112, c[0x0][0x2d0], -R4.reuse ;  /* 0x0000b40070747a23 */ /* 0x100fe20000010804 */
[----:B------:R1:W-:Y:S01]  /*106d0*/  MUFU.EX2 R218, R2 ;  /* 0x0000000200da7308 */ /* 0x0003e20000000800 */
[--C-:B------:R-:W-:Y:S01]  /*106e0*/  FFMA.FTZ R111, R111, c[0x0][0x2d0], -R4.reuse ;  /* 0x0000b4006f6f7a23 */ /* 0x100fe20000010804 */
[----:B------:R-:W-:Y:S01]  /*106f0*/  LDSM.16.MT88.4 R40, [R201+0x800] ;  /* 0x00080000c928783b */ /* 0x000fe20000004200 */
[--C-:B------:R-:W-:Y:S01]  /*10700*/  FFMA.FTZ R110, R110, c[0x0][0x2d0], -R4.reuse ;  /* 0x0000b4006e6e7a23 */ /* 0x100fe20000010804 */
[----:B------:R-:W-:Y:S01]  /*10710*/  ISETP.NE.AND P1, PT, R224, 0x1, PT ;  /* 0x00000001e000780c */ /* 0x000fe20003f25270 */
[----:B------:R-:W-:-:S02]  /*10720*/  FFMA.FTZ R146, R109, c[0x0][0x2d0], -R4 ;  /* 0x0000b4006d927a23 */ /* 0x000fc40000010804 */
[--C-:B------:R-:W-:Y:S01]  /*10730*/  FFMA.FTZ R145, R108, c[0x0][0x2d0], -R4.reuse ;  /* 0x0000b4006c917a23 */ /* 0x100fe20000010804 */
[----:B------:R4:W-:Y:S01]  /*10740*/  MUFU.EX2 R214, R5 ;  /* 0x0000000500d67308 */ /* 0x0009e20000000800 */
[--C-:B-1----:R-:W-:Y:S02]  /*10750*/  FFMA.FTZ R0, R11, c[0x0][0x2d0], -R4.reuse ;  /* 0x0000b4000b007a23 */ /* 0x102fe40000010804 */
[--C-:B------:R-:W-:Y:S02]  /*10760*/  FFMA.FTZ R144, R107, c[0x0][0x2d0], -R4.reuse ;  /* 0x0000b4006b907a23 */ /* 0x100fe40000010804 */
[--C-:B------:R-:W-:Y:S02]  /*10770*/  FFMA.FTZ R119, R106, c[0x0][0x2d0], -R4.reuse ;  /* 0x0000b4006a777a23 */ /* 0x100fe40000010804 */
[----:B------:R-:W-:Y:S01]  /*10780*/  FFMA.FTZ R167, R105, c[0x0][0x2d0], -R4 ;  /* 0x0000b40069a77a23 */ /* 0x000fe20000010804 */
[----:B------:R1:W-:Y:S01]  /*10790*/  MUFU.EX2 R124, R0 ;  /* 0x00000000007c7308 */ /* 0x0003e20000000800 */
[----:B------:R-:W-:-:S02]  /*107a0*/  FMUL.FTZ R2, R85, c[0x0][0x2d0] ;  /* 0x0000b40055027a20 */ /* 0x000fc40000410000 */
[--C-:B------:R-:W-:Y:S02]  /*107b0*/  FFMA.FTZ R171, R104, c[0x0][0x2d0], -R4.reuse ;  /* 0x0000b40068ab7a23 */ /* 0x100fe40000010804 */
[--C-:B------:R-:W-:Y:S01]  /*107c0*/  FFMA.FTZ R170, R103, c[0x0][0x2d0], -R4.reuse ;  /* 0x0000b40067aa7a23 */ /* 0x100fe20000010804 */
[----:B------:R-:W-:Y:S01]  /*107d0*/  FSEL R2, R2, RZ, P0 ;  /* 0x000000ff02027208 */ /* 0x000fe20000000000 */
[----:B------:R-:W-:Y:S01]  /*107e0*/  FFMA.FTZ R169, R102, c[0x0][0x2d0], -R4 ;  /* 0x0000b40066a97a23 */ /* 0x000fe20000010804 */
[----:B------:R-:W-:Y:S01]  /*107f0*/  FSETP.NEU.FTZ.AND P0, PT, R68, -INF , PT ;  /* 0xff8000004400780b */ /* 0x000fe20003f1d000 */
[--C-:B------:R-:W-:Y:S01]  /*10800*/  FFMA.FTZ R164, R70, c[0x0][0x2d0], -R3.reuse ;  /* 0x0000b40046a47a23 */ /* 0x100fe20000010803 */
[----:B------:R-:W-:Y:S01]  /*10810*/  MUFU.EX2 R117, R117 ;  /* 0x0000007500757308 */ /* 0x000fe20000000800 */
[----:B----4-:R-:W-:Y:S02]  /*10820*/  FFMA.FTZ R5, R36, c[0x0][0x2d0], -R2 ;  /* 0x0000b40024057a23 */ /* 0x010fe40000010802 */
[----:B------:R-:W-:-:S02]  /*10830*/  FFMA.FTZ R168, R66, c[0x0][0x2d0], -R3 ;  /* 0x0000b40042a87a23 */ /* 0x000fc40000010803 */
[----:B------:R-:W-:Y:S02]  /*10840*/  FFMA.FTZ R70, R62, c[0x0][0x2d0], -R2 ;  /* 0x0000b4003e467a23 */ /* 0x000fe40000010802 */
[----:B-1----:R-:W-:Y:S01]  /*10850*/  FFMA.FTZ R0, R14, c[0x0][0x2d0], -R4 ;  /* 0x0000b4000e007a23 */ /* 0x002fe20000010804 */
[----:B------:R-:W-:Y:S01]  /*10860*/  MUFU.EX2 R195, R5 ;  /* 0x0000000500c37308 */ /* 0x000fe20000000800 */
[--C-:B------:R-:W-:Y:S02]  /*10870*/  FFMA.FTZ R66, R61, c[0x0][0x2d0], -R2.reuse ;  /* 0x0000b4003d427a23 */ /* 0x100fe40000010802 */
[--C-:B------:R-:W-:Y:S02]  /*10880*/  FFMA.FTZ R158, R58, c[0x0][0x2d0], -R2.reuse ;  /* 0x0000b4003a9e7a23 */ /* 0x100fe40000010802 */
        /* <DEDUP_REMOVED lines=8> */
[----:B------:R-:W-:Y:S02]  /*10910*/  FFMA.FTZ R179, R55, c[0x0][0x2d0], -R2 ;  /* 0x0000b40037b37a23 */ /* 0x000fe40000010802 */
[--C-:B------:R-:W-:Y:S02]  /*10920*/  FFMA.FTZ R84, R94, c[0x0][0x2d0], -R3.reuse ;  /* 0x0000b4005e547a23 */ /* 0x100fe40000010803 */
[----:B------:R-:W-:-:S02]  /*10930*/  FFMA.FTZ R104, R92, c[0x0][0x2d0], -R3 ;  /* 0x0000b4005c687a23 */ /* 0x000fc40000010803 */
[--C-:B------:R-:W-:Y:S01]  /*10940*/  FFMA.FTZ R94, R101, c[0x0][0x2d0], -R3.reuse ;  /* 0x0000b400655e7a23 */ /* 0x100fe20000010803 */
[----:B------:R-:W-:Y:S01]  /*10950*/  MUFU.EX2 R116, R116 ;  /* 0x0000007400747308 */ /* 0x000fe20000000800 */
[----:B-1----:R-:W-:Y:S02]  /*10960*/  FFMA.FTZ R0, R15, c[0x0][0x2d0], -R4 ;  /* 0x0000b4000f007a23 */ /* 0x002fe40000010804 */
[--C-:B------:R-:W-:Y:S02]  /*10970*/  FFMA.FTZ R92, R100, c[0x0][0x2d0], -R3.reuse ;  /* 0x0000b400645c7a23 */ /* 0x100fe40000010803 */
[--C-:B------:R-:W-:Y:S02]  /*10980*/  FFMA.FTZ R174, R63, c[0x0][0x2d0], -R3.reuse ;  /* 0x0000b4003fae7a23 */ /* 0x100fe40000010803 */
[--C-:B------:R-:W-:Y:S01]  /*10990*/  FFMA.FTZ R93, R93, c[0x0][0x2d0], -R3.reuse ;  /* 0x0000b4005d5d7a23 */ /* 0x100fe20000010803 */
[----:B------:R1:W-:Y:S01]  /*109a0*/  MUFU.EX2 R163, R0 ;  /* 0x0000000000a37308 */ /* 0x0003e20000000800 */
[----:B------:R-:W-:-:S02]  /*109b0*/  FFMA.FTZ R91, R91, c[0x0][0x2d0], -R3 ;  /* 0x0000b4005b5b7a23 */ /* 0x000fc40000010803 */
[--C-:B------:R-:W-:Y:S02]  /*109c0*/  FFMA.FTZ R118, R81, c[0x0][0x2d0], -R3.reuse ;  /* 0x0000b40051767a23 */ /* 0x100fe40000010803 */
[--C-:B------:R-:W-:Y:S02]  /*109d0*/  FFMA.FTZ R147, R78, c[0x0][0x2d0], -R3.reuse ;  /* 0x0000b4004e937a23 */ /* 0x100fe40000010803 */
[----:B------:R-:W-:Y:S01]  /*109e0*/  FFMA.FTZ R165, R73, c[0x0][0x2d0], -R3 ;  /* 0x0000b40049a57a23 */ /* 0x000fe20000010803 */
[----:B------:R-:W-:Y:S01]  /*109f0*/  MUFU.EX2 R185, R144 ;  /* 0x0000009000b97308 */ /* 0x000fe20000000800 */
[----:B-1----:R-:W-:-:S07]  /*10a00*/  FFMA.FTZ R0, R16, c[0x0][0x2d0], -R4 ;  /* 0x0000b40010007a23 */ /* 0x002fce0000010804 */
[----:B------:R-:W-:Y:S08]  /*10a10*/  MUFU.EX2 R186, R119 ;  /* 0x0000007700ba7308 */ /* 0x000ff00000000800 */
[----:B------:R1:W-:Y:S02]  /*10a20*/  MUFU.EX2 R166, R0 ;  /* 0x0000000000a67308 */ /* 0x0003e40000000800 */
[----:B-1----:R-:W-:-:S06]  /*10a30*/  FFMA.FTZ R0, R18, c[0x0][0x2d0], -R4 ;  /* 0x0000b40012007a23 */ /* 0x002fcc0000010804 */
[----:B------:R1:W4:Y:S02]  /*10a40*/  MUFU.EX2 R184, R0 ;  /* 0x0000000000b87308 */ /* 0x0003240000000800 */
[----:B-1----:R-:W-:-:S06]  /*10a50*/  FFMA.FTZ R0, R28, c[0x0][0x2d0], -R4 ;  /* 0x0000b4001c007a23 */ /* 0x002fcc0000010804 */
[----:B------:R1:W1:Y:S02]  /*10a60*/  MUFU.EX2 R219, R0 ;  /* 0x0000000000db7308 */ /* 0x0002640000000800 */
[----:B-1----:R-:W-:Y:S01]  /*10a70*/  FFMA.FTZ R0, R12, c[0x0][0x2d0], -R3 ;  /* 0x0000b4000c007a23 */ /* 0x002fe20000010803 */
[----:B----4-:R-:W-:Y:S02]  /*10a80*/  F2FP.BF16.PACK_AB R12, R184, R166 ;  /* 0x000000a6b80c723e */ /* 0x010fe400000010ff */
[----:B------:R-:W-:-:S03]  /*10a90*/  F2FP.BF16.PACK_AB R14, R219, R218 ;  /* 0x000000dadb0e723e */ /* 0x000fc600000010ff */
[----:B------:R1:W-:Y:S02]  /*10aa0*/  MUFU.EX2 R7, R0 ;  /* 0x0000000000077308 */ /* 0x0003e40000000800 */
[----:B-1----:R-:W-:-:S06]  /*10ab0*/  FFMA.FTZ R0, R13, c[0x0][0x2d0], -R3 ;  /* 0x0000b4000d007a23 */ /* 0x002fcc0000010803 */
[----:B------:R1:W-:Y:S02]  /*10ac0*/  MUFU.EX2 R6, R0 ;  /* 0x0000000000067308 */ /* 0x0003e40000000800 */
[----:B-1----:R-:W-:-:S06]  /*10ad0*/  FFMA.FTZ R0, R17, c[0x0][0x2d0], -R3 ;  /* 0x0000b40011007a23 */ /* 0x002fcc0000010803 */
[----:B------:R1:W-:Y:S02]  /*10ae0*/  MUFU.EX2 R159, R0 ;  /* 0x00000000009f7308 */ /* 0x0003e40000000800 */
[----:B-1----:R-:W-:-:S06]  /*10af0*/  FFMA.FTZ R0, R19, c[0x0][0x2d0], -R3 ;  /* 0x0000b40013007a23 */ /* 0x002fcc0000010803 */
[----:B------:R1:W-:Y:S02]  /*10b00*/  MUFU.EX2 R160, R0 ;  /* 0x0000000000a07308 */ /* 0x0003e40000000800 */
[----:B-1----:R-:W-:Y:S01]  /*10b10*/  FFMA.FTZ R0, R20, c[0x0][0x2d0], -R3 ;  /* 0x0000b40014007a23 */ /* 0x002fe20000010803 */
[----:B------:R-:W-:-:S05]  /*10b20*/  F2FP.BF16.PACK_AB R20, R124, R125 ;  /* 0x0000007d7c14723e */ /* 0x000fca00000010ff */
[----:B------:R1:W-:Y:S02]  /*10b30*/  MUFU.EX2 R161, R0 ;  /* 0x0000000000a17308 */ /* 0x0003e40000000800 */
[----:B-1----:R-:W-:-:S06]  /*10b40*/  FFMA.FTZ R0, R24, c[0x0][0x2d0], -R3 ;  /* 0x0000b40018007a23 */ /* 0x002fcc0000010803 */
[----:B------:R1:W4:Y:S02]  /*10b50*/  MUFU.EX2 R183, R0 ;  /* 0x0000000000b77308 */ /* 0x0003240000000800 */
[----:B-1----:R-:W-:Y:S01]  /*10b60*/  FFMA.FTZ R0, R30, c[0x0][0x2d0], -R3 ;  /* 0x0000b4001e007a23 */ /* 0x002fe20000010803 */
[----:B----4-:R-:W-:-:S05]  /*10b70*/  F2FP.BF16.PACK_AB R13, R183, R161 ;  /* 0x000000a1b70d723e */ /* 0x010fca00000010ff */
[----:B------:R1:W4:Y:S02]  /*10b80*/  MUFU.EX2 R217, R0 ;  /* 0x0000000000d97308 */ /* 0x0003240000000800 */
[----:B-1----:R-:W-:Y:S01]  /*10b90*/  FFMA.FTZ R0, R21, c[0x0][0x2d0], -R2 ;  /* 0x0000b40015007a23 */ /* 0x002fe20000010802 */
[----:B------:R-:W-:Y:S02]  /*10ba0*/  F2FP.BF16.PACK_AB R21, R6, R7 ;  /* 0x000000070615723e */ /* 0x000fe400000010ff */
[----:B----4-:R-:W-:-:S03]  /*10bb0*/  F2FP.BF16.PACK_AB R15, R217, R214 ;  /* 0x000000d6d90f723e */ /* 0x010fc600000010ff */
[----:B------:R1:W-:Y:S02]  /*10bc0*/  MUFU.EX2 R152, R0 ;  /* 0x0000000000987308 */ /* 0x0003e40000000800 */
[----:B-1----:R-:W-:Y:S01]  /*10bd0*/  FFMA.FTZ R0, R22, c[0x0][0x2d0], -R2 ;  /* 0x0000b40016007a23 */ /* 0x002fe20000010802 */
[----:B------:R-:W-:-:S05]  /*10be0*/  F2FP.BF16.PACK_AB R22, R163, R162 ;  /* 0x000000a2a316723e */ /* 0x000fca00000010ff */
[----:B------:R1:W4:Y:S02]  /*10bf0*/  MUFU.EX2 R151, R0 ;  /* 0x0000000000977308 */ /* 0x0003240000000800 */
[----:B-1----:R-:W-:Y:S01]  /*10c00*/  FFMA.FTZ R0, R29, c[0x0][0x2d0], -R2 ;  /* 0x0000b4001d007a23 */ /* 0x002fe20000010802 */
[----:B----4-:R-:W-:Y:S01]  /*10c10*/  F2FP.BF16.PACK_AB R16, R151, R152 ;  /* 0x000000989710723e */ /* 0x010fe200000010ff */
[----:B------:R-:W-:-:S04]  /*10c20*/  FADD.FTZ R3, R152, R151 ;  /* 0x0000009798037221 */ /* 0x000fc80000010000 */
[----:B------:R1:W4:Y:S08]  /*10c30*/  MUFU.EX2 R153, R0 ;  /* 0x0000000000997308 */ /* 0x0003300000000800 */
[----:B------:R-:W-:Y:S01]  /*10c40*/  MUFU.EX2 R151, R66 ;  /* 0x0000004200977308 */ /* 0x000fe20000000800 */
[----:B-1----:R-:W-:Y:S02]  /*10c50*/  FFMA.FTZ R0, R31, c[0x0][0x2d0], -R2 ;  /* 0x0000b4001f007a23 */ /* 0x002fe40000010802 */
[----:B----4-:R-:W-:-:S05]  /*10c60*/  FADD.FTZ R3, R153, R3 ;  /* 0x0000000399037221 */ /* 0x010fca0000010000 */
[----:B------:R1:W4:Y:S02]  /*10c70*/  MUFU.EX2 R155, R0 ;  /* 0x00000000009b7308 */ /* 0x0003240000000800 */
[----:B-1----:R-:W-:Y:S01]  /*10c80*/  FFMA.FTZ R0, R32, c[0x0][0x2d0], -R2 ;  /* 0x0000b40020007a23 */ /* 0x002fe20000010802 */
[C---:B----4-:R-:W-:Y:S01]  /*10c90*/  F2FP.BF16.PACK_AB R18, R155.reuse, R153 ;  /* 0x000000999b12723e */ /* 0x050fe200000010ff */
[----:B------:R-:W-:-:S04]  /*10ca0*/  FADD.FTZ R3, R155, R3 ;  /* 0x000000039b037221 */ /* 0x000fc80000010000 */
[----:B------:R1:W4:Y:S08]  /*10cb0*/  MUFU.EX2 R173, R0 ;  /* 0x0000000000ad7308 */ /* 0x0003300000000800 */
[----:B------:R-:W-:Y:S01]  /*10cc0*/  MUFU.EX2 R155, R94 ;  /* 0x0000005e009b7308 */ /* 0x000fe20000000800 */
[----:B-1----:R-:W-:-:S07]  /*10cd0*/  FFMA.FTZ R0, R33, c[0x0][0x2d0], -R2 ;  /* 0x0000b40021007a23 */ /* 0x002fce0000010802 */
[----:B------:R-:W-:Y:S01]  /*10ce0*/  MUFU.EX2 R94, R156 ;  /* 0x0000009c005e7308 */ /* 0x000fe20000000800 */
[----:B----4-:R-:W-:-:S07]  /*10cf0*/  FADD.FTZ R3, R173, R3 ;  /* 0x00000003ad037221 */ /* 0x010fce0000010000 */
[----:B------:R1:W4:Y:S02]  /*10d00*/  MUFU.EX2 R192, R0 ;  /* 0x0000000000c07308 */ /* 0x0003240000000800 */
[----:B-1----:R-:W-:Y:S02]  /*10d10*/  FFMA.FTZ R0, R34, c[0x0][0x2d0], -R2 ;  /* 0x0000b40022007a23 */ /* 0x002fe40000010802 */
[----:B----4-:R-:W-:-:S04]  /*10d20*/  FADD.FTZ R3, R192, R3 ;  /* 0x00000003c0037221 */ /* 0x010fc80000010000 */
[----:B------:R1:W-:Y:S02]  /*10d30*/  MUFU.EX2 R194, R0 ;  /* 0x0000000000c27308 */ /* 0x0003e40000000800 */
[----:B-1----:R-:W-:-:S05]  /*10d40*/  FMUL.FTZ R0, R68, c[0x0][0x2d0] ;  /* 0x0000b40044007a20 */ /* 0x002fca0000410000 */
[----:B------:R-:W-:-:S05]  /*10d50*/  FSEL R0, R0, RZ, P0 ;  /* 0x000000ff00007208 */ /* 0x000fca0000000000 */
[--C-:B------:R-:W-:Y:S01]  /*10d60*/  FFMA.FTZ R5, R23, c[0x0][0x2d0], -R0.reuse ;  /* 0x0000b40017057a23 */ /* 0x100fe20000010800 */
[----:B------:R-:W-:Y:S01]  /*10d70*/  F2FP.BF16.PACK_AB R23, R160, R159 ;  /* 0x0000009fa017723e */ /* 0x000fe200000010ff */
[--C-:B------:R-:W-:Y:S02]  /*10d80*/  FFMA.FTZ R175, R52, c[0x0][0x2d0], -R0.reuse ;  /* 0x0000b40034af7a23 */ /* 0x100fe40000010800 */
[----:B------:R1:W-:Y:S01]  /*10d90*/  MUFU.EX2 R115, R5 ;  /* 0x0000000500737308 */ /* 0x0003e20000000800 */
[--C-:B------:R-:W-:Y:S02]  /*10da0*/  FFMA.FTZ R176, R56, c[0x0][0x2d0], -R0.reuse ;  /* 0x0000b40038b07a23 */ /* 0x100fe40000010800 */
[--C-:B------:R-:W-:Y:S01]  /*10db0*/  FFMA.FTZ R150, R90, c[0x0][0x2d0], -R0.reuse ;  /* 0x0000b4005a967a23 */ /* 0x100fe20000010800 */
[----:B------:R-:W-:Y:S01]  /*10dc0*/  HMMA.16816.F32.BF16 R8, R20, R48, RZ ;  /* 0x000000301408723c */ /* 0x000fe200000418ff */
[--C-:B------:R-:W-:Y:S02]  /*10dd0*/  FFMA.FTZ R149, R83, c[0x0][0x2d0], -R0.reuse ;  /* 0x0000b40053957a23 */ /* 0x100fe40000010800 */
[----:B------:R-:W-:-:S02]  /*10de0*/  FFMA.FTZ R90, R82, c[0x0][0x2d0], -R0 ;  /* 0x0000b400525a7a23 */ /* 0x000fc40000010800 */
[--C-:B------:R-:W-:Y:S02]  /*10df0*/  FFMA.FTZ R178, R74, c[0x0][0x2d0], -R0.reuse ;  /* 0x0000b4004ab27a23 */ /* 0x100fe40000010800 */
[--C-:B------:R-:W-:Y:S02]  /*10e00*/  FFMA.FTZ R177, R67, c[0x0][0x2d0], -R0.reuse ;  /* 0x0000b40043b17a23 */ /* 0x100fe40000010800 */
[--C-:B-1----:R-:W-:Y:S02]  /*10e10*/  FFMA.FTZ R5, R26, c[0x0][0x2d0], -R0.reuse ;  /* 0x0000b4001a057a23 */ /* 0x102fe40000010800 */
[----:B------:R-:W1:Y:S02]  /*10e20*/  LDSM.16.MT88.4 R24, [R201] ;  /* 0x00000000c918783b */ /* 0x000e640000004200 */
[----:B------:R4:W2:Y:S11]  /*10e30*/  MUFU.EX2 R114, R5 ;  /* 0x0000000500727308 */ /* 0x0008b60000000800 */
[----:B-----5:R-:W-:Y:S07]  /*10e40*/  HMMA.16816.F32.BF16 R120, R12, R44, R8 ;  /* 0x0000002c0c78723c */ /* 0x020fee0000041808 */
[----:B------:R-:W-:Y:S01]  /*10e50*/  F2FP.BF16.PACK_AB R8, R192, R173 ;  /* 0x000000adc008723e */ /* 0x000fe200000010ff */
[----:B----4-:R-:W-:Y:S01]  /*10e60*/  FFMA.FTZ R5, R35, c[0x0][0x2d0], -R0 ;  /* 0x0000b40023057a23 */ /* 0x010fe20000010800 */
[----:B--2---:R-:W-:-:S02]  /*10e70*/  F2FP.BF16.PACK_AB R17, R114, R115 ;  /* 0x000000737211723e */ /* 0x004fc400000010ff */
[----:B------:R-:W-:Y:S01]  /*10e80*/  F2FP.BF16.PACK_AB R10, R195, R194 ;  /* 0x000000c2c30a723e */ /* 0x000fe200000010ff */
[----:B------:R2:W-:Y:S02]  /*10e90*/  MUFU.EX2 R148, R5 ;  /* 0x0000000500947308 */ /* 0x0005e40000000800 */
[--C-:B--2---:R-:W-:Y:S01]  /*10ea0*/  FFMA.FTZ R5, R37, c[0x0][0x2d0], -R0.reuse ;  /* 0x0000b40025057a23 */ /* 0x104fe20000010800 */
[----:B-1----:R-:W-:Y:S05]  /*10eb0*/  HMMA.16816.F32.BF16 R32, R20, R24, RZ ;  /* 0x000000181420723c */ /* 0x002fea00000418ff */
[----:B------:R1:W2:Y:S02]  /*10ec0*/  MUFU.EX2 R172, R5 ;  /* 0x0000000500ac7308 */ /* 0x0002a40000000800 */
[----:B-1----:R-:W-:Y:S01]  /*10ed0*/  FFMA.FTZ R5, R38, c[0x0][0x2d0], -R0 ;  /* 0x0000b40026057a23 */ /* 0x002fe20000010800 */
[----:B--2---:R-:W-:-:S05]  /*10ee0*/  F2FP.BF16.PACK_AB R19, R172, R148 ;  /* 0x00000094ac13723e */ /* 0x004fca00000010ff */
[----:B------:R1:W-:Y:S11]  /*10ef0*/  MUFU.EX2 R190, R5 ;  /* 0x0000000500be7308 */ /* 0x0003f60000000800 */
[----:B------:R-:W-:Y:S08]  /*10f00*/  HMMA.16816.F32.BF16 R140, R12, R40, R32 ;  /* 0x000000280c8c723c */ /* 0x000ff00000041820 */
[----:B------:R-:W-:Y:S01]  /*10f10*/  HMMA.16816.F32.BF16 R28, R16, R24, RZ ;  /* 0x00000018101c723c */ /* 0x000fe200000418ff */
[----:B-1----:R-:W-:-:S07]  /*10f20*/  FFMA.FTZ R5, R39, c[0x0][0x2d0], -R0 ;  /* 0x0000b40027057a23 */ /* 0x002fce0000010800 */
[----:B------:R-:W-:Y:S01]  /*10f30*/  HMMA.16816.F32.BF16 R36, R16, R48, RZ ;  /* 0x000000301024723c */ /* 0x000fe200000418ff */
[----:B------:R-:W-:Y:S01]  /*10f40*/  FADD.FTZ R24, R7, R6 ;  /* 0x0000000607187221 */ /* 0x000fe20000010000 */
        /* <DEDUP_REMOVED lines=11> */
[----:B------:R-:W2:Y:S01]  /*11000*/  LDSM.16.MT88.4 R28, [R198+0x800] ;  /* 0x00080000c61c783b */ /* 0x000ea20000004200 */
[----:B------:R-:W-:Y:S01]  /*11010*/  FFMA.FTZ R44, R59, c[0x0][0x2d0], -R2 ;  /* 0x0000b4003b2c7a23 */ /* 0x000fe20000010802 */
[----:B------:R-:W-:Y:S01]  /*11020*/  MUFU.EX2 R153, R45 ;  /* 0x0000002d00997308 */ /* 0x000fe20000000800 */
[----:B------:R-:W-:-:S03]  /*11030*/  FADD.FTZ R2, R125, R124 ;  /* 0x0000007c7d027221 */ /* 0x000fc60000010000 */
[--C-:B------:R-:W-:Y:S02]  /*11040*/  FFMA.FTZ R40, R71, c[0x0][0x2d0], -R0.reuse ;  /* 0x0000b40047287a23 */ /* 0x100fe40000010800 */
[--C-:B------:R-:W-:Y:S02]  /*11050*/  FFMA.FTZ R41, R69, c[0x0][0x2d0], -R0.reuse ;  /* 0x0000b40045297a23 */ /* 0x100fe40000010800 */
[----:B------:R-:W-:Y:S01]  /*11060*/  FFMA.FTZ R71, R79, c[0x0][0x2d0], -R0 ;  /* 0x0000b4004f477a23 */ /* 0x000fe20000010800 */
[----:B------:R-:W4:Y:S01]  /*11070*/  MUFU.EX2 R69, R84 ;  /* 0x0000005400457308 */ /* 0x000f220000000800 */
[----:B------:R-:W-:-:S04]  /*11080*/  FADD.FTZ R2, R162, R2 ;  /* 0x00000002a2027221 */ /* 0x000fc80000010000 */
        /* <DEDUP_REMOVED lines=8> */
[----:B------:R-:W1:Y:S01]  /*11110*/  MUFU.EX2 R84, R104 ;  /* 0x0000006800547308 */ /* 0x000e620000000800 */
[----:B------:R-:W-:Y:S01]  /*11120*/  FADD.FTZ R2, R117, R2 ;  /* 0x0000000275027221 */ /* 0x000fe20000010000 */
[----:B------:R-:W-:Y:S03]  /*11130*/  HMMA.16816.F32.BF16 R4, R16, R36, RZ ;  /* 0x000000241004723c */ /* 0x000fe600000418ff */
[----:B------:R-:W-:-:S03]  /*11140*/  FADD.FTZ R2, R116, R2 ;  /* 0x0000000274027221 */ /* 0x000fc60000010000 */
[----:B------:R-:W-:Y:S08]  /*11150*/  MUFU.EX2 R184, R147 ;  /* 0x0000009300b87308 */ /* 0x000ff00000000800 */
[----:B------:R-:W-:Y:S02]  /*11160*/  MUFU.EX2 R166, R90 ;  /* 0x0000005a00a67308 */ /* 0x000fe40000000800 */
[-C--:B--2---:R-:W-:Y:S01]  /*11170*/  HMMA.16816.F32.BF16 R132, R12, R28.reuse, R32 ;  /* 0x0000001c0c84723c */ /* 0x084fe20000041820 */
[----:B------:R-:W2:Y:S05]  /*11180*/  LDSM.16.MT88.4 R32, [R200] ;  /* 0x00000000c820783b */ /* 0x000eaa0000004200 */
[----:B------:R-:W-:Y:S02]  /*11190*/  MUFU.EX2 R173, R71 ;  /* 0x0000004700ad7308 */ /* 0x000fe40000000800 */
[----:B------:R-:W-:Y:S01]  /*111a0*/  HMMA.16816.F32.BF16 R124, R8, R28, R4 ;  /* 0x0000001c087c723c */ /* 0x000fe20000041804 */
[----:B------:R-:W5:Y:S05]  /*111b0*/  LDSM.16.MT88.4 R4, [R200+0x800] ;  /* 0x00080000c804783b */ /* 0x000f6a0000004200 */
[----:B------:R-:W-:Y:S01]  /*111c0*/  MUFU.EX2 R90, R169 ;  /* 0x000000a9005a7308 */ /* 0x000fe20000000800 */
[----:B------:R-:W-:-:S02]  /*111d0*/  FFMA.FTZ R29, R75, c[0x0][0x2d0], -R0 ;  /* 0x0000b4004b1d7a23 */ /* 0x000fc40000010800 */
[----:B------:R-:W-:Y:S02]  /*111e0*/  FFMA.FTZ R28, R80, c[0x0][0x2d0], -R0 ;  /* 0x0000b400501c7a23 */ /* 0x000fe40000010800 */
[----:B------:R-:W-:-:S03]  /*111f0*/  FADD.FTZ R0, R159, R24 ;  /* 0x000000189f007221 */ /* 0x000fc60000010000 */
[----:B------:R-:W-:Y:S01]  /*11200*/  MUFU.EX2 R187, R29 ;  /* 0x0000001d00bb7308 */ /* 0x000fe20000000800 */
[----:B------:R-:W-:Y:S02]  /*11210*/  FADD.FTZ R24, R115, R114 ;  /* 0x0000007273187221 */ /* 0x000fe40000010000 */
[----:B------:R-:W-:Y:S02]  /*11220*/  FADD.FTZ R0, R160, R0 ;  /* 0x00000000a0007221 */ /* 0x000fe40000010000 */
[----:B------:R-:W-:Y:S02]  /*11230*/  FADD.FTZ R64, R148, R24 ;  /* 0x0000001894407221 */ /* 0x000fe40000010000 */
[----:B------:R-:W-:Y:S01]  /*11240*/  FADD.FTZ R0, R161, R0 ;  /* 0x00000000a1007221 */ /* 0x000fe20000010000 */
[----:B------:R-:W-:Y:S03]  /*11250*/  MUFU.EX2 R148, R41 ;  /* 0x0000002900947308 */ /* 0x000fe60000000800 */
[----:B------:R-:W-:-:S04]  /*11260*/  FADD.FTZ R0, R183, R0 ;  /* 0x00000000b7007221 */ /* 0x000fc80000010000 */
[----:B------:R-:W-:Y:S01]  /*11270*/  FADD.FTZ R0, R214, R0 ;  /* 0x00000000d6007221 */ /* 0x000fe20000010000 */
[----:B------:R-:W-:Y:S03]  /*11280*/  MUFU.EX2 R189, R28 ;  /* 0x0000001c00bd7308 */ /* 0x000fe60000000800 */
[----:B------:R-:W-:Y:S01]  /*11290*/  FADD.FTZ R0, R217, R0 ;  /* 0x00000000d9007221 */ /* 0x000fe20000010000 */
[-C--:B--2---:R-:W-:Y:S03]  /*112a0*/  HMMA.16816.F32.BF16 R52, R16, R32.reuse, RZ ;  /* 0x000000201034723c */ /* 0x084fe600000418ff */
[----:B----4-:R-:W-:Y:S01]  /*112b0*/  FADD.FTZ R0, R69, R0 ;  /* 0x0000000045007221 */ /* 0x010fe20000010000 */
[----:B------:R-:W2:Y:S03]  /*112c0*/  MUFU.EX2 R160, R111 ;  /* 0x0000006f00a07308 */ /* 0x000ea60000000800 */
[----:B-1----:R-:W-:Y:S01]  /*112d0*/  FADD.FTZ R0, R84, R0 ;  /* 0x0000000054007221 */ /* 0x002fe20000010000 */
[----:B------:R-:W-:Y:S03]  /*112e0*/  HMMA.16816.F32.BF16 R56, R20, R32, RZ ;  /* 0x000000201438723c */ /* 0x000fe600000418ff */
[----:B------:R-:W-:Y:S01]  /*112f0*/  FADD.FTZ R0, R155, R0 ;  /* 0x000000009b007221 */ /* 0x000fe20000010000 */
[----:B------:R-:W1:Y:S08]  /*11300*/  MUFU.EX2 R161, R110 ;  /* 0x0000006e00a17308 */ /* 0x000e700000000800 */
[----:B------:R-:W4:Y:S01]  /*11310*/  MUFU.EX2 R159, R92 ;  /* 0x0000005c009f7308 */ /* 0x000f220000000800 */
[----:B--2---:R-:W-:-:S03]  /*11320*/  FADD.FTZ R2, R160, R2 ;  /* 0x00000002a0027221 */ /* 0x004fc60000010000 */
[----:B-----5:R-:W-:Y:S04]  /*11330*/  HMMA.16816.F32.BF16 R100, R8, R4, R52 ;  /* 0x000000040864723c */ /* 0x020fe80000041834 */
[----:B------:R2:W-:Y:S01]  /*11340*/  MUFU.EX2 R183, R118 ;  /* 0x0000007600b77308 */ /* 0x0005e20000000800 */
[----:B-1----:R-:W-:-:S03]  /*11350*/  FADD.FTZ R2, R161, R2 ;  /* 0x00000002a1027221 */ /* 0x002fc60000010000 */
[----:B------:R-:W-:Y:S04]  /*11360*/  HMMA.16816.F32.BF16 R52, R16, R50, RZ ;  /* 0x000000321034723c */ /* 0x000fe800000418ff */
[----:B------:R-:W-:Y:S01]  /*11370*/  MUFU.EX2 R92, R157 ;  /* 0x0000009d005c7308 */ /* 0x000fe20000000800 */
[----:B----4-:R-:W-:-:S03]  /*11380*/  FADD.FTZ R0, R159, R0 ;  /* 0x000000009f007221 */ /* 0x010fc60000010000 */
[----:B------:R-:W-:Y:S04]  /*11390*/  HMMA.16816.F32.BF16 R112, R12, R4, R56 ;  /* 0x000000040c70723c */ /* 0x000fe80000041838 */
[----:B------:R-:W-:Y:S03]  /*113a0*/  MUFU.EX2 R71, R168 ;  /* 0x000000a800477308 */ /* 0x000fe60000000800 */
[----:B------:R-:W-:Y:S01]  /*113b0*/  F2FP.BF16.PACK_AB R4, R151, R70 ;  /* 0x000000469704723e */ /* 0x000fe200000010ff */
[----:B------:R-:W-:Y:S01]  /*113c0*/  HMMA.16816.F32.BF16 R48, R20, R50, RZ ;  /* 0x000000321430723c */ /* 0x000fe200000418ff */
[----:B------:R-:W-:-:S07]  /*113d0*/  F2FP.BF16.PACK_AB R5, R152, R148 ;  /* 0x000000949805723e */ /* 0x000fce00000010ff */
        /* <DEDUP_REMOVED lines=13> */
[C---:B------:R-:W-:Y:S11]  /*114b0*/  HMMA.16816.F32.BF16 R72, R8.reuse, R30, R52 ;  /* 0x0000001e0848723c */ /* 0x040ff60000041834 */
[----:B------:R-:W-:Y:S05]  /*114c0*/  @!UPT UIADD3 URZ, URZ, URZ, URZ ;  /* 0x0000003f3f3ff290 */ /* 0x000fea000fffe03f */
[----:B------:R-:W-:Y:S07]  /*114d0*/  HMMA.16816.F32.BF16 R76, R8, R6, R16 ;  /* 0x00000006084c723c */ /* 0x000fee0000041810 */
[----:B------:R-:W-:Y:S01]  /*114e0*/  F2FP.BF16.PACK_AB R6, R188, R153 ;  /* 0x00000099bc06723e */ /* 0x000fe200000010ff */
[----:B------:R-:W-:Y:S01]  /*114f0*/  FADD.FTZ R16, R172, R64 ;  /* 0x00000040ac107221 */ /* 0x000fe20000010000 */
[----:B------:R-:W-:Y:S01]  /*11500*/  F2FP.BF16.PACK_AB R7, R189, R187 ;  /* 0x000000bbbd07723e */ /* 0x000fe200000010ff */
[----:B------:R-:W-:Y:S01]  /*11510*/  MUFU.EX2 R172, R154 ;  /* 0x0000009a00ac7308 */ /* 0x000fe20000000800 */
[----:B------:R-:W-:-:S02]  /*11520*/  F2FP.BF16.PACK_AB R8, R116, R117 ;  /* 0x000000757408723e */ /* 0x000fc400000010ff */
[----:B------:R-:W-:Y:S01]  /*11530*/  F2FP.BF16.PACK_AB R9, R84, R69 ;  /* 0x000000455409723e */ /* 0x000fe200000010ff */
[----:B--2---:R-:W-:Y:S01]  /*11540*/  LDSM.16.MT88.4 R116, [R201+0x2000] ;  /* 0x00200000c974783b */ /* 0x004fe20000004200 */
[----:B------:R-:W-:Y:S01]  /*11550*/  F2FP.BF16.PACK_AB R10, R161, R160 ;  /* 0x000000a0a10a723e */ /* 0x000fe200000010ff */
[----:B-1----:R-:W-:Y:S01]  /*11560*/  HMMA.16816.F32.BF16 R108, R4, R14, R56 ;  /* 0x0000000e046c723c */ /* 0x002fe20000041838 */
[----:B------:R-:W-:Y:S01]  /*11570*/  F2FP.BF16.PACK_AB R11, R159, R155 ;  /* 0x0000009b9f0b723e */ /* 0x000fe200000010ff */
[----:B------:R-:W-:Y:S06]  /*11580*/  MUFU.EX2 R69, R158 ;  /* 0x0000009e00457308 */ /* 0x000fec0000000800 */
[-C--:B------:R-:W-:Y:S02]  /*11590*/  HMMA.16816.F32.BF16 R64, R8, R12.reuse, R120 ;  /* 0x0000000c0840723c */ /* 0x080fe40000041878 */
[----:B------:R-:W1:Y:S06]  /*115a0*/  MUFU.EX2 R84, R170 ;  /* 0x000000aa00547308 */ /* 0x000e6c0000000800 */
[----:B------:R-:W-:Y:S08]  /*115b0*/  HMMA.16816.F32.BF16 R128, R4, R12, R128 ;  /* 0x0000000c0480723c */ /* 0x000ff00000041880 */
[----:B------:R-:W-:Y:S01]  /*115c0*/  HMMA.16816.F32.BF16 R56, R8, R14, R48 ;  /* 0x0000000e0838723c */ /* 0x000fe20000041830 */
[----:B------:R-:W2:Y:S01]  /*115d0*/  LDSM.16.MT88.4 R12, [R201+0x1000] ;  /* 0x00100000c90c783b */ /* 0x000ea20000004200 */
[----:B-1----:R-:W-:-:S06]  /*115e0*/  F2FP.BF16.PACK_AB R162, R90, R84 ;  /* 0x000000545aa2723e */ /* 0x002fcc00000010ff */
[-C--:B--2---:R-:W-:Y:S08]  /*115f0*/  HMMA.16816.F32.BF16 R52, R8, R12.reuse, R140 ;  /* 0x0000000c0834723c */ /* 0x084ff0000004188c */
[C---:B------:R-:W-:Y:S08]  /*11600*/  HMMA.16816.F32.BF16 R120, R4.reuse, R12, R136 ;  /* 0x0000000c0478723c */ /* 0x040ff00000041888 */
[-C--:B------:R-:W-:Y:S08]  /*11610*/  HMMA.16816.F32.BF16 R104, R4, R14.reuse, R60 ;  /* 0x0000000e0468723c */ /* 0x080ff0000004183c */
[C---:B------:R-:W-:Y:S01]  /*11620*/  HMMA.16816.F32.BF16 R48, R8.reuse, R14, R24 ;  /* 0x0000000e0830723c */ /* 0x040fe20000041818 */
[----:B------:R-:W1:Y:S01]  /*11630*/  LDSM.16.MT88.4 R12, [R198+0x1000] ;  /* 0x00100000c60c783b */ /* 0x000e620000004200 */
[----:B------:R-:W-:Y:S08]  /*11640*/  MUFU.EX2 R26, R179 ;  /* 0x000000b3001a7308 */ /* 0x000ff00000000800 */
[----:B------:R-:W-:Y:S01]  /*11650*/  MUFU.EX2 R27, R175 ;  /* 0x000000af001b7308 */ /* 0x000fe20000000800 */
        /* <DEDUP_REMOVED lines=12> */
[----:B------:R-:W2:Y:S01]  /*11720*/  LDSM.16.MT88.4 R16, [R201+0x1800] ;  /* 0x00180000c910783b */ /* 0x000ea20000004200 */
[----:B------:R-:W4:Y:S01]  /*11730*/  MUFU.EX2 R101, R93 ;  /* 0x0000005d00657308 */ /* 0x000f220000000800 */
[----:B------:R-:W-:Y:S01]  /*11740*/  FADD.FTZ R5, R194, R3 ;  /* 0x00000003c2057221 */ /* 0x000fe20000010000 */
[----:B------:R-:W-:Y:S01]  /*11750*/  F2FP.BF16.PACK_AB R6, R186, R185 ;  /* 0x000000b9ba06723e */ /* 0x000fe200000010ff */
[----:B------:R-:W-:Y:S01]  /*11760*/  FADD.FTZ R3, R191, R4 ;  /* 0x00000004bf037221 */ /* 0x000fe20000010000 */
[----:B------:R-:W-:Y:S01]  /*11770*/  F2FP.BF16.PACK_AB R7, R184, R183 ;  /* 0x000000b7b807723e */ /* 0x000fe200000010ff */
[----:B------:R-:W-:Y:S01]  /*11780*/  FADD.FTZ R24, R195, R5 ;  /* 0x00000005c3187221 */ /* 0x000fe20000010000 */
[----:B------:R-:W-:Y:S01]  /*11790*/  HMMA.16816.F32.BF16 R28, R8, R14, R20 ;  /* 0x0000000e081c723c */ /* 0x000fe20000041814 */
[----:B------:R-:W5:Y:S01]  /*117a0*/  LDSM.16.MT88.4 R20, [R197+0x1800] ;  /* 0x00180000c514783b */ /* 0x000f620000004200 */
[----:B------:R-:W3:Y:S01]  /*117b0*/  MUFU.EX2 R100, R91 ;  /* 0x0000005b00647308 */ /* 0x000ee20000000800 */
[----:B-1----:R-:W-:Y:S01]  /*117c0*/  F2FP.BF16.PACK_AB R4, R103, R102 ;  /* 0x000000666704723e */ /* 0x002fe200000010ff */
[----:B------:R-:W-:Y:S01]  /*117d0*/  FADD.FTZ R24, R70, R24 ;  /* 0x0000001846187221 */ /* 0x000fe20000010000 */
[----:B------:R-:W1:Y:S01]  /*117e0*/  LDSM.16.MT88.4 R12, [R198+0x1800] ;  /* 0x00180000c60c783b */ /* 0x000e620000004200 */
[----:B------:R-:W-:-:S02]  /*117f0*/  FADD.FTZ R3, R193, R3 ;  /* 0x00000003c1037221 */ /* 0x000fc40000010000 */
[----:B------:R-:W-:Y:S01]  /*11800*/  FADD.FTZ R2, R102, R2 ;  /* 0x0000000266027221 */ /* 0x000fe20000010000 */
[----:B------:R-:W1:Y:S01]  /*11810*/  LDSM.16.MT88.4 R8, [R200+0x1800] ;  /* 0x00180000c808783b */ /* 0x000e620000004200 */
[----:B------:R-:W-:Y:S01]  /*11820*/  MUFU.EX2 R91, R150 ;  /* 0x00000096005b7308 */ /* 0x000fe20000000800 */
[----:B------:R-:W-:Y:S02]  /*11830*/  FADD.FTZ R25, R220, R3 ;  /* 0x00000003dc197221 */ /* 0x000fe40000010000 */
[----:B------:R-:W-:Y:S02]  /*11840*/  FADD.FTZ R3, R151, R24 ;  /* 0x0000001897037221 */ /* 0x000fe40000010000 */
[----:B----4-:R-:W-:Y:S02]  /*11850*/  FADD.FTZ R0, R101, R0 ;  /* 0x0000000065007221 */ /* 0x010fe40000010000 */
[----:B------:R-:W-:Y:S01]  /*11860*/  FADD.FTZ R3, R153, R3 ;  /* 0x0000000399037221 */ /* 0x000fe20000010000 */
[----:B------:R-:W-:Y:S01]  /*11870*/  MUFU.EX2 R93, R149 ;  /* 0x00000095005d7308 */ /* 0x000fe20000000800 */
[----:B---3--:R-:W-:-:S02]  /*11880*/  F2FP.BF16.PACK_AB R5, R100, R101 ;  /* 0x000000656405723e */ /* 0x008fc400000010ff */
[----:B------:R-:W-:-:S04]  /*11890*/  FADD.FTZ R3, R188, R3 ;  /* 0x00000003bc037221 */ /* 0x000fc80000010000 */
[----:B------:R-:W-:Y:S01]  /*118a0*/  FADD.FTZ R3, R69, R3 ;  /* 0x0000000345037221 */ /* 0x000fe20000010000 */
[----:B------:R-:W-:Y:S01]  /*118b0*/  MUFU.EX2 R79, R167 ;  /* 0x000000a7004f7308 */ /* 0x000fe20000000800 */
[C---:B--2---:R-:W-:Y:S07]  /*118c0*/  HMMA.16816.F32.BF16 R52, R4.reuse, R16, R52 ;  /* 0x000000100434723c */ /* 0x044fee0000041834 */
[----:B------:R-:W2:Y:S01]  /*118d0*/  MUFU.EX2 R76, R171 ;  /* 0x000000ab004c7308 */ /* 0x000ea20000000800 */
[C---:B-----5:R-:W-:Y:S07]  /*118e0*/  HMMA.16816.F32.BF16 R64, R4.reuse, R20, R64 ;  /* 0x000000140440723c */ /* 0x060fee0000041840 */
[----:B------:R-:W-:Y:S01]  /*118f0*/  MUFU.EX2 R70, R165 ;  /* 0x000000a500467308 */ /* 0x000fe20000000800 */
[C---:B------:R-:W-:Y:S07]  /*11900*/  HMMA.16816.F32.BF16 R56, R4.reuse, R22, R56 ;  /* 0x000000160438723c */ /* 0x040fee0000041838 */
[----:B------:R-:W3:Y:S01]  /*11910*/  MUFU.EX2 R77, R164 ;  /* 0x000000a4004d7308 */ /* 0x000ee20000000800 */
[----:B--2---:R-:W-:Y:S01]  /*11920*/  F2FP.BF16.PACK_AB R160, R76, R79 ;  /* 0x0000004f4ca0723e */ /* 0x004fe200000010ff */
[C---:B------:R-:W-:Y:S06]  /*11930*/  HMMA.16816.F32.BF16 R48, R4.reuse, R18, R48 ;  /* 0x000000120430723c */ /* 0x040fec0000041830 */
[----:B------:R-:W2:Y:S02]  /*11940*/  MUFU.EX2 R78, R174 ;  /* 0x000000ae004e7308 */ /* 0x000ea40000000800 */
[----:B-1----:R-:W-:Y:S01]  /*11950*/  HMMA.16816.F32.BF16 R44, R4, R12, R44 ;  /* 0x0000000c042c723c */ /* 0x002fe2000004182c */
[----:B---3--:R-:W-:-:S05]  /*11960*/  F2FP.BF16.PACK_AB R161, R77, R70 ;  /* 0x000000464da1723e */ /* 0x008fca00000010ff */
[----:B------:R-:W1:Y:S02]  /*11970*/  MUFU.EX2 R24, R180 ;  /* 0x000000b400187308 */ /* 0x000e640000000800 */
[----:B------:R-:W-:Y:S01]  /*11980*/  HMMA.16816.F32.BF16 R36, R4, R14, R36 ;  /* 0x0000000e0424723c */ /* 0x000fe20000041824 */
[----:B--2---:R-:W-:-:S07]  /*11990*/  F2FP.BF16.PACK_AB R163, R78, R71 ;  /* 0x000000474ea3723e */ /* 0x004fce00000010ff */
[----:B------:R-:W-:Y:S01]  /*119a0*/  HMMA.16816.F32.BF16 R32, R4, R8, R32 ;  /* 0x000000080420723c */ /* 0x000fe20000041820 */
[----:B------:R-:W-:Y:S02]  /*119b0*/  IADD3 R214, R221, -0x2, RZ ;  /* 0xfffffffeddd67810 */ /* 0x000fe40007ffe0ff */
[----:B-1----:R-:W-:-:S05]  /*119c0*/  F2FP.BF16.PACK_AB R102, R26, R24 ;  /* 0x000000181a66723e */ /* 0x002fca00000010ff */
[----:B------:R-:W-:Y:S07]  /*119d0*/  HMMA.16816.F32.BF16 R28, R4, R10, R28 ;  /* 0x0000000a041c723c */ /* 0x000fee000004181c */
[----:B------:R-:W-:Y:S01]  /*119e0*/  F2FP.BF16.PACK_AB R4, R92, R69 ;  /* 0x000000455c04723e */ /* 0x000fe200000010ff */
[----:B------:R-:W-:Y:S01]  /*119f0*/  HMMA.16816.F32.BF16 R132, R160, R124, R64 ;  /* 0x0000007ca084723c */ /* 0x000fe20000041840 */
[----:B------:R-:W-:Y:S02]  /*11a00*/  F2FP.BF16.PACK_AB R6, R172, R94 ;  /* 0x0000005eac06723e */ /* 0x000fe400000010ff */
[----:B------:R-:W-:-:S02]  /*11a10*/  F2FP.BF16.PACK_AB R5, R93, R91 ;  /* 0x0000005b5d05723e */ /* 0x000fc400000010ff */
[----:B------:R-:W-:-:S03]  /*11a20*/  F2FP.BF16.PACK_AB R7, R173, R166 ;  /* 0x000000a6ad07723e */ /* 0x000fc600000010ff */
[----:B------:R-:W-:Y:S08]  /*11a30*/  HMMA.16816.F32.BF16 R136, R160, R126, R56 ;  /* 0x0000007ea088723c */ /* 0x000ff00000041838 */
[C---:B------:R-:W-:Y:S08]  /*11a40*/  HMMA.16816.F32.BF16 R128, R4.reuse, R20, R128 ;  /* 0x000000140480723c */ /* 0x040ff00000041880 */
[C---:B------:R-:W-:Y:S01]  /*11a50*/  HMMA.16816.F32.BF16 R20, R4.reuse, R22, R108 ;  /* 0x000000160414723c */ /* 0x040fe2000004186c */
[----:B------:R-:W1:Y:S07]  /*11a60*/  LDSM.16.MT88.4 R108, [R198+0x2000] ;  /* 0x00200000c66c783b */ /* 0x000e6e0000004200 */
[C---:B------:R-:W-:Y:S08]  /*11a70*/  HMMA.16816.F32.BF16 R60, R4.reuse, R8, R60 ;  /* 0x00000008043c723c */ /* 0x040ff0000004183c */
[C---:B------:R-:W-:Y:S01]  /*11a80*/  HMMA.16816.F32.BF16 R40, R4.reuse, R10, R40 ;  /* 0x0000000a0428723c */ /* 0x040fe20000041828 */
[----:B------:R-:W2:Y:S07]  /*11a90*/  LDSM.16.MT88.4 R8, [R200+0x2000] ;  /* 0x00200000c808783b */ /* 0x000eae0000004200 */
[C---:B------:R-:W-:Y:S08]  /*11aa0*/  HMMA.16816.F32.BF16 R120, R4.reuse, R16, R120 ;  /* 0x000000100478723c */ /* 0x040ff00000041878 */
[C---:B------:R-:W-:Y:S08]  /*11ab0*/  HMMA.16816.F32.BF16 R16, R4.reuse, R18, R104 ;  /* 0x000000120410723c */ /* 0x040ff00000041868 */
[C---:B------:R-:W-:Y:S01]  /*11ac0*/  HMMA.16816.F32.BF16 R80, R4.reuse, R12, R80 ;  /* 0x0000000c0450723c */ /* 0x040fe20000041850 */
[----:B------:R-:W-:Y:S07]  /*11ad0*/  MUFU.EX2 R12, R182 ;  /* 0x000000b6000c7308 */ /* 0x000fee0000000800 */
[----:B------:R-:W-:Y:S01]  /*11ae0*/  HMMA.16816.F32.BF16 R72, R4, R14, R72 ;  /* 0x0000000e0448723c */ /* 0x000fe20000041848 */
[----:B------:R-:W3:Y:S06]  /*11af0*/  MUFU.EX2 R13, R181 ;  /* 0x000000b5000d7308 */ /* 0x000eec0000000800 */
[----:B------:R-:W-:Y:S01]  /*11b00*/  FADD.FTZ R4, R148, R25 ;  /* 0x0000001994047221 */ /* 0x000fe20000010000 */
[----:B------:R-:W-:Y:S01]  /*11b10*/  HMMA.16816.F32.BF16 R140, R160, R116, R52 ;  /* 0x00000074a08c723c */ /* 0x000fe20000041834 */
[----:B------:R-:W-:Y:S01]  /*11b20*/  FADD.FTZ R5, R100, R0 ;  /* 0x0000000064057221 */ /* 0x000fe20000010000 */
[----:B------:R-:W-:Y:S01]  /*11b30*/  MUFU.EX2 R14, R178 ;  /* 0x000000b2000e7308 */ /* 0x000fe20000000800 */
[----:B------:R-:W-:-:S04]  /*11b40*/  FADD.FTZ R4, R152, R4 ;  /* 0x0000000498047221 */ /* 0x000fc80000010000 */
[----:B------:R-:W-:Y:S01]  /*11b50*/  FADD.FTZ R4, R187, R4 ;  /* 0x00000004bb047221 */ /* 0x000fe20000010000 */
[----:B------:R-:W-:Y:S01]  /*11b60*/  HMMA.16816.F32.BF16 R144, R160, R118, R48 ;  /* 0x00000076a090723c */ /* 0x000fe20000041830 */
[----:B---3--:R-:W-:Y:S01]  /*11b70*/  F2FP.BF16.PACK_AB R100, R13, R12 ;  /* 0x0000000c0d64723e */ /* 0x008fe200000010ff */
[----:B------:R-:W3:Y:S01]  /*11b80*/  MUFU.EX2 R15, R177 ;  /* 0x000000b1000f7308 */ /* 0x000ee20000000800 */
[----:B------:R-:W-:Y:S02]  /*11b90*/  FADD.FTZ R6, R189, R4 ;  /* 0x00000004bd067221 */ /* 0x000fe40000010000 */
[----:B------:R-:W-:-:S03]  /*11ba0*/  FADD.FTZ R4, R103, R2 ;  /* 0x0000000267047221 */ /* 0x000fc60000010000 */
[C---:B-1----:R-:W-:Y:S02]  /*11bb0*/  HMMA.16816.F32.BF16 R148, R160.reuse, R108, R44 ;  /* 0x0000006ca094723c */ /* 0x042fe4000004182c */
[----:B------:R-:W1:Y:S06]  /*11bc0*/  MUFU.EX2 R25, R176 ;  /* 0x000000b000197308 */ /* 0x000e6c0000000800 */
[C---:B------:R-:W-:Y:S08]  /*11bd0*/  HMMA.16816.F32.BF16 R152, R160.reuse, R110, R36 ;  /* 0x0000006ea098723c */ /* 0x040ff00000041824 */
[----:B--2---:R-:W-:Y:S01]  /*11be0*/  HMMA.16816.F32.BF16 R156, R160, R8, R32 ;  /* 0x00000008a09c723c */ /* 0x004fe20000041820 */
[----:B------:R-:W-:Y:S01]  /*11bf0*/  @P1 IMAD.HI.U32 R2, R223, c[0x0][0x2c8], RZ ;  /* 0x0000b200df021a27 */ /* 0x000fe200078e00ff */
[----:B------:R-:W-:-:S02]  /*11c00*/  MOV R0, R223 ;  /* 0x000000df00007202 */ /* 0x000fc40000000f00 */
[----:B---3--:R-:W-:Y:S01]  /*11c10*/  F2FP.BF16.PACK_AB R101, R15, R14 ;  /* 0x0000000e0f65723e */ /* 0x008fe200000010ff */
[----:B------:R-:W-:Y:S01]  /*11c20*/  FADD.FTZ R5, R183, R5 ;  /* 0x00000005b7057221 */ /* 0x000fe20000010000 */
[----:B-1----:R-:W-:Y:S02]  /*11c30*/  F2FP.BF16.PACK_AB R103, R27, R25 ;  /* 0x000000191b67723e */ /* 0x002fe400000010ff */
[----:B------:R-:W-:Y:S01]  /*11c40*/  HMMA.16816.F32.BF16 R160, R160, R10, R28 ;  /* 0x0000000aa0a0723c */ /* 0x000fe2000004181c */
[----:B------:R-:W2:Y:S01]  /*11c50*/  LDL R28, [R1+0x4] ;  /* 0x00000400011c7983 */ /* 0x000ea20000100800 */
[----:B------:R-:W-:-:S04]  /*11c60*/  @P1 SHF.R.U32.HI R0, RZ, c[0x0][0x2cc], R2 ;  /* 0x0000b300ff001a19 */ /* 0x000fc80000011602 */
[----:B------:R-:W-:Y:S02]  /*11c70*/  IADD3 R0, R0, R222, -R249 ;  /* 0x000000de00007210 */ /* 0x000fe40007ffe8f9 */
[----:B------:R-:W-:Y:S03]  /*11c80*/  HMMA.16816.F32.BF16 R128, R100, R124, R128 ;  /* 0x0000007c6480723c */ /* 0x000fe60000041880 */
[----:B------:R-:W-:-:S05]  /*11c90*/  IMAD.HI R0, R0, 0x66666667, RZ ;  /* 0x6666666700007827 */ /* 0x000fca00078e02ff */
        /* <DEDUP_REMOVED lines=27> */
[----:B------:R-:W-:-:S05]  /*11e50*/  FADD.FTZ R226, R78, R2 ;  /* 0x000000024ee27221 */ /* 0x000fca0000010000 */
[----:B------:R-:W-:Y:S01]  /*11e60*/  HMMA.16816.F32.BF16 R124, R100, R126, R20 ;  /* 0x0000007e647c723c */ /* 0x000fe20000041814 */
[----:B------:R-:W-:Y:S02]  /*11e70*/  FADD.FTZ R246, R26, R4 ;  /* 0x000000041af67221 */ /* 0x000fe40000010000 */
[----:B------:R-:W-:-:S05]  /*11e80*/  FADD.FTZ R247, R27, R0 ;  /* 0x000000001bf77221 */ /* 0x000fca0000010000 */
[C---:B------:R-:W-:Y:S08]  /*11e90*/  HMMA.16816.F32.BF16 R116, R100.reuse, R118, R16 ;  /* 0x000000766474723c */ /* 0x040ff00000041810 */
[C---:B------:R-:W-:Y:S08]  /*11ea0*/  HMMA.16816.F32.BF16 R108, R100.reuse, R110, R72 ;  /* 0x0000006e646c723c */ /* 0x040ff00000041848 */
[C---:B------:R-:W-:Y:S08]  /*11eb0*/  HMMA.16816.F32.BF16 R104, R100.reuse, R8, R60 ;  /* 0x000000086468723c */ /* 0x040ff0000004183c */
[----:B------:R-:W-:Y:S01]  /*11ec0*/  HMMA.16816.F32.BF16 R100, R100, R10, R40 ;  /* 0x0000000a6464723c */ /* 0x000fe20000041828 */
[----:B--2---:R-:W-:-:S04]  /*11ed0*/  IMNMX R248, R28, R7, !PT ;  /* 0x000000071cf87217 */ /* 0x004fc80007800200 */
[----:B------:R-:W-:Y:S11]  /*11ee0*/  ISETP.GE.AND P0, PT, R214, R248, PT ;  /* 0x000000f8d600720c */ /* 0x000ff60003f06270 */
[----:B------:R-:W-:Y:S02]  /*11ef0*/  @!UPT UIADD3 URZ, URZ, URZ, URZ ;  /* 0x0000003f3f3ff290 */ /* 0x000fe4000fffe03f */
[----:B------:R-:W-:Y:S05]  /*11f00*/  @!P0 BRA `(.L_x_3657) ;  /* 0x00003f8000008947 */ /* 0x000fea0003800000 */
[----:B------:R-:W-:Y:S01]  /*11f10*/  IMAD.MOV.U32 R91, RZ, RZ, R88 ;  /* 0x000000ffff5b7224 */ /* 0x000fe200078e0058 */
[----:B------:R-:W-:Y:S01]  /*11f20*/  MOV R93, R68 ;  /* 0x00000044005d7202 */ /* 0x000fe20000000f00 */
[----:B------:R-:W-:Y:S01]  /*11f30*/  IMAD.MOV.U32 R90, RZ, RZ, R89 ;  /* 0x000000ffff5a7224 */ /* 0x000fe200078e0059 */
[----:B------:R-:W-:Y:S02]  /*11f40*/  MOV R92, R85 ;  /* 0x00000055005c7202 */ /* 0x000fe40000000f00 */
.L_x_3668:
        /* <DEDUP_REMOVED lines=41> */
.L_x_3767:
[----:B------:R-:W-:-:S05]  /*121e0*/  BRA.DIV ~URZ, `(.L_x_3661) ;  /* 0x0000da327f007947 */ /* 0x000fca000b800000 */
[----:B------:R-:W3:Y:S01]  /*121f0*/  SHFL.IDX PT, R2, R0, RZ, 0x181f ;  /* 0x00181fff00027589 */ /* 0x000ee200000e0000 */
[----:B------:R-:W-:Y:S02]  /*12200*/  ISETP.GE.AND P1, PT, R238, c[0x0][0x1d4], PT ;  /* 0x00007500ee007a0c */ /* 0x000fe40003f26270 */
[-C--:B---3--:R-:W-:Y:S05]  /*12210*/  IADD3 R2, P0, R2, R5.reuse, RZ ;  /* 0x0000000502027210 */ /* 0x088fea0007f1e0ff */
[--C-:B--2---:R-:W-:Y:S01]  /*12220*/  IMAD.X R3, R7, 0x1, R6.reuse, P0 ;  /* 0x0000000107037824 */ /* 0x104fe200000e0606 */
[----:B------:R-:W-:Y:S05]  /*12230*/  SEL R7, RZ, 0x10, P1 ;  /* 0x00000010ff077807 */ /* 0x000fea0000800000 */
        /* <DEDUP_REMOVED lines=20> */
.L_x_3768:
[C---:B--2-4-:R-:W-:Y:S02]  /*12380*/  IADD3 R2, -R7.reuse, 0x10, RZ ;  /* 0x0000001007027810 */ /* 0x054fe40007ffe1ff */
        /* <DEDUP_REMOVED lines=8> */
.L_x_3659:
[----:B-1-34-:R-:W-:Y:S05]  /*12410*/  BSYNC B0 ;  /* 0x0000000000007941 */ /* 0x01afea0003800000 */
.L_x_3658:
        /* <DEDUP_REMOVED lines=103> */
[----:B------:R-:W-:Y:S01]  /*12a90*/  MOV R213, RZ ;  /* 0x000000ff00d57202 */ /* 0x000fe20000000f00 */
[----:B------:R-:W-:Y:S01]  /*12aa0*/  IMAD.MOV.U32 R3, RZ, RZ, c[0x0][0x2b8] ;  /* 0x0000ae00ff037624 */ /* 0x000fe200078e00ff */
[----:B------:R-:W2:Y:S04]  /*12ab0*/  LDL R2, [R1+0x2c] ;  /* 0x00002c0001027983 */ /* 0x000ea80000100800 */
[----:B------:R-:W-:Y:S01]  /*12ac0*/  ISETP.NE.AND P1, PT, R3, 0x1, PT ;  /* 0x000000010300780c */ /* 0x000fe20003f25270 */
[----:B------:R-:W3:Y:S04]  /*12ad0*/  LDL R0, [R1] ;  /* 0x0000000001007983 */ /* 0x000ee80000100800 */
        /* <DEDUP_REMOVED lines=24> */
[----:B------:R-:W-:Y:S02]  /*12c60*/  IADD3 R2, P0, R88, R2, RZ ;  /* 0x0000000258027210 */ /* 0x000fe40007f1e0ff */
[----:B------:R-:W-:Y:S01]  /*12c70*/  SHF.L.U64.HI R88, R238, 0x1, R239 ;  /* 0x00000001ee587819 */ /* 0x000fe200000102ef */
[----:B------:R-:W-:Y:S05]  /*12c80*/  IMAD R0, R213, c[0x0][0x1f4], R0 ;  /* 0x00007d00d5007a24 */ /* 0x000fea00078e0200 */
[----:B------:R-:W-:Y:S02]  /*12c90*/  IADD3.X R3, R85, R3, R0, P0, !PT ;  /* 0x0000000355037210 */ /* 0x000fe400007fe400 */
[----:B------:R-:W-:Y:S02]  /*12ca0*/  LEA R0, P0, R2, c[0x0][0x1c8], 0x1 ;  /* 0x0000720002007a11 */ /* 0x000fe400078008ff */
[----:B------:R-:W-:Y:S02]  /*12cb0*/  SHF.L.U32 R85, R238, 0x1, RZ ;  /* 0x00000001ee557819 */ /* 0x000fe400000006ff */
[----:B------:R-:W-:Y:S01]  /*12cc0*/  LEA.HI.X R84, R2, c[0x0][0x1cc], R3, 0x1, P0 ;  /* 0x0000730002547a11 */ /* 0x000fe200000f0c03 */
[----:B------:R-:W-:-:S06]  /*12cd0*/  BRA.DIV ~URZ, `(.L_x_3664) ;  /* 0x0000d4a27f007947 */ /* 0x000fcc000b800000 */
[----:B------:R1:W2:Y:S02]  /*12ce0*/  SHFL.IDX PT, R89, R84, RZ, 0x181f ;  /* 0x00181fff54597589 */ /* 0x0002a400000e0000 */
.L_x_3769:
        /* <DEDUP_REMOVED lines=25> */
.L_x_3770:
        /* <DEDUP_REMOVED lines=9> */
.L_x_3663:
[----:B------:R-:W-:Y:S05]  /*12f10*/  BSYNC B0 ;  /* 0x0000000000007941 */ /* 0x000fea0003800000 */
.L_x_3662:
[----:B------:R-:W2:Y:S01]  /*12f20*/  LDL R84, [R1+0x30] ;  /* 0x0000300001547983 */ /* 0x000ea20000100800 */
[----:B------:R-:W-:Y:S03]  /*12f30*/  IMAD.MOV.U32 R85, RZ, RZ, c[0x0][0x2c4] ;  /* 0x0000b100ff557624 */ /* 0x000fe600078e00ff */
[----:B------:R-:W2:Y:S02]  /*12f40*/  LDL R0, [R1+0x60] ;  /* 0x0000600001007983 */ /* 0x000ea40000100800 */
[----:B------:R-:W-:Y:S02]  /*12f50*/  ISETP.NE.AND P0, PT, R85, 0x1, PT ;  /* 0x000000015500780c */ /* 0x000fe40003f05270 */
[----:B-1----:R-:W3:Y:S04]  /*12f60*/  LDL R3, [R1+0x34] ;  /* 0x0000340001037983 */ /* 0x002ee80000100800 */
        /* <DEDUP_REMOVED lines=10> */
.L_x_3771:
        /* <DEDUP_REMOVED lines=47> */
[----:B------:R-:W-:Y:S01]  /*13300*/  IMAD.IADD R2, R85, 0x1, R2 ;  /* 0x0000000155027824 */ /* 0x000fe200078e0202 */
[----:B------:R-:W-:Y:S02]  /*13310*/  ISETP.GT.AND P4, PT, R0, 0x40, PT ;  /* 0x000000400000780c */ /* 0x000fe40003f84270 */
[C---:B------:R-:W-:Y:S02]  /*13320*/  ISETP.GT.AND P3, PT, R3.reuse, RZ, PT ;  /* 0x000000ff0300720c */ /* 0x040fe40003f64270 */
[C---:B------:R-:W-:Y:S02]  /*13330*/  ISETP.GT.AND P1, PT, R3.reuse, 0x8, PT ;  /* 0x000000080300780c */ /* 0x040fe40003f24270 */
[C---:B------:R-:W-:Y:S02]  /*13340*/  ISETP.GT.AND P0, PT, R3.reuse, 0x9, PT ;  /* 0x000000090300780c */ /* 0x040fe40003f04270 */
[----:B------:R-:W-:Y:S02]  /*13350*/  ISETP.GT.AND P2, PT, R3, 0x1, PT ;  /* 0x000000010300780c */ /* 0x000fe40003f44270 */
[----:B------:R-:W-:Y:S02]  /*13360*/  FSEL R94, R6, -INF , P3 ;  /* 0xff800000065e7808 */ /* 0x000fe40001800000 */
[----:B------:R-:W-:Y:S02]  /*13370*/  FSEL R175, R18, -INF , P1 ;  /* 0xff80000012af7808 */ /* 0x000fe40000800000 */
[----:B------:R-:W-:Y:S02]  /*13380*/  FSEL R174, R19, -INF , P0 ;  /* 0xff80000013ae7808 */ /* 0x000fe40000000000 */
[C---:B------:R-:W-:Y:S02]  /*13390*/  ISETP.GT.AND P3, PT, R3.reuse, 0x10, PT ;  /* 0x000000100300780c */ /* 0x040fe40003f64270 */
[C---:B------:R-:W-:Y:S02]  /*133a0*/  ISETP.GT.AND P1, PT, R3.reuse, 0x18, PT ;  /* 0x000000180300780c */ /* 0x040fe40003f24270 */
[----:B------:R-:W-:Y:S02]  /*133b0*/  ISETP.GT.AND P0, PT, R3, 0x19, PT ;  /* 0x000000190300780c */ /* 0x000fe40003f04270 */
[----:B------:R-:W-:Y:S02]  /*133c0*/  FSEL R176, R7, -INF , P2 ;  /* 0xff80000007b07808 */ /* 0x000fe40001000000 */
        /* <DEDUP_REMOVED lines=28> */
[----:B------:R-:W-:Y:S02]  /*13590*/  ISETP.GT.AND P3, PT, R2, RZ, PT ;  /* 0x000000ff0200720c */ /* 0x000fe40003f64270 */
[C---:B------:R-:W-:Y:S02]  /*135a0*/  ISETP.GT.AND P1, PT, R0.reuse, RZ, PT ;  /* 0x000000ff0000720c */ /* 0x040fe40003f24270 */
[----:B------:R-:W-:Y:S02]  /*135b0*/  ISETP.GT.AND P0, PT, R0, 0x1, PT ;  /* 0x000000010000780c */ /* 0x000fe40003f04270 */
[----:B------:R-:W-:Y:S02]  /*135c0*/  FSEL R33, R71, -INF , P2 ;  /* 0xff80000047217808 */ /* 0x000fe40001000000 */
[----:B------:R-:W-:Y:S02]  /*135d0*/  ISETP.GT.AND P2, PT, R2, 0x1, PT ;  /* 0x000000010200780c */ /* 0x000fe40003f44270 */
[----:B------:R-:W-:Y:S02]  /*135e0*/  FSEL R36, R8, -INF , P3 ;  /* 0xff80000008247808 */ /* 0x000fe40001800000 */
[----:B------:R-:W-:Y:S02]  /*135f0*/  FSEL R48, R10, -INF , P1 ;  /* 0xff8000000a307808 */ /* 0x000fe40000800000 */
[----:B------:R-:W-:Y:S02]  /*13600*/  FSEL R82, R11, -INF , P0 ;  /* 0xff8000000b527808 */ /* 0x000fe40000000000 */
[----:B------:R-:W-:Y:S02]  /*13610*/  ISETP.GT.AND P3, PT, R2, 0x8, PT ;  /* 0x000000080200780c */ /* 0x000fe40003f64270 */
[C---:B------:R-:W-:Y:S02]  /*13620*/  ISETP.GT.AND P1, PT, R0.reuse, 0x8, PT ;  /* 0x000000080000780c */ /* 0x040fe40003f24270 */
        /* <DEDUP_REMOVED lines=65> */
[----:B------:R-:W-:Y:S02]  /*13a40*/  ISETP.GT.AND P2, PT, R0, 0x41, PT ;  /* 0x000000410000780c */ /* 0x000fe40003f44270 */
[----:B------:R-:W-:Y:S02]  /*13a50*/  FMNMX.FTZ R2, R188, R2, !PT ;  /* 0x00000002bc027209 */ /* 0x000fe40007810000 */
[C---:B------:R-:W-:Y:S02]  /*13a60*/  ISETP.GT.AND P1, PT, R0.reuse, 0x48, PT ;  /* 0x000000480000780c */ /* 0x040fe40003f24270 */
[----:B------:R-:W-:Y:S02]  /*13a70*/  FMNMX.FTZ R2, R187, R2, !PT ;  /* 0x00000002bb027209 */ /* 0x000fe40007810000 */
        /* <DEDUP_REMOVED lines=96> */
.L_x_3772:
        /* <DEDUP_REMOVED lines=31> */
[----:B------:R-:W-:Y:S03]  /*14270*/  FFMA.FTZ R225, R170, c[0x0][0x2d0], -R2 ;  /* 0x0000b400aae17a23 */ /* 0x000fe60000010802 */
[----:B------:R-:W-:Y:S10]  /*14280*/  MUFU.EX2 R2, R4 ;  /* 0x0000000400027308 */ /* 0x000ff40000000800 */
[----:B------:R-:W2:Y:S02]  /*14290*/  MUFU.EX2 R10, R10 ;  /* 0x0000000a000a7308 */ /* 0x000ea40000000800 */
[----:B--2---:R-:W-:Y:S01]  /*142a0*/  F2FP.BF16.PACK_AB R74, R10, R11 ;  /* 0x0000000b0a4a723e */ /* 0x004fe200000010ff */
[----:B------:R-:W-:Y:S01]  /*142b0*/  FFMA.FTZ R0, R65, R217, R3 ;  /* 0x000000d941007223 */ /* 0x000fe20000010003 */
[C---:B------:R-:W-:Y:S03]  /*142c0*/  F2FP.BF16.PACK_AB R72, R2.reuse, R3 ;  /* 0x000000030248723e */ /* 0x040fe600000010ff */
        /* <DEDUP_REMOVED lines=30> */
[C---:B--2---:R-:W-:Y:S02]  /*144b0*/  FFMA.FTZ R0, R3.reuse, R226, R19 ;  /* 0x000000e203007223 */ /* 0x044fe40000010013 */
[----:B------:R-:W-:Y:S07]  /*144c0*/  FMUL.FTZ R50, R3, R154 ;  /* 0x0000009a03327220 */ /* 0x000fee0000410000 */
[----:B------:R-:W-:Y:S10]  /*144d0*/  MUFU.EX2 R64, R188 ;  /* 0x000000bc00407308 */ /* 0x000ff40000000800 */
[----:B------:R-:W-:Y:S01]  /*144e0*/  MUFU.EX2 R188, R168 ;  /* 0x000000a800bc7308 */ /* 0x000fe20000000800 */
[C---:B---3--:R-:W-:Y:S01]  /*144f0*/  FADD.FTZ R33, R2.reuse, R0 ;  /* 0x0000000002217221 */ /* 0x048fe20000010000 */
        /* <DEDUP_REMOVED lines=29> */
[--C-:B------:R-:W-:Y:S01]  /*146d0*/  FFMA.FTZ R241, R16, c[0x0][0x2d0], -R2.reuse ;  /* 0x0000b40010f17a23 */ /* 0x100fe20000010802 */
[----:B--2---:R-:W-:Y:S01]  /*146e0*/  F2FP.BF16.PACK_AB R76, R35, R36 ;  /* 0x00000024234c723e */ /* 0x004fe200000010ff */
[----:B------:R-:W-:Y:S01]  /*146f0*/  FFMA.FTZ R243, R13, c[0x0][0x2d0], -R2 ;  /* 0x0000b4000df37a23 */ /* 0x000fe20000010802 */
[C---:B------:R-:W-:Y:S01]  /*14700*/  FSEL R2, R68.reuse, RZ, P0 ;  /* 0x000000ff44027208 */ /* 0x040fe20000000000 */
[----:B------:R-:W-:Y:S02]  /*14710*/  FMUL.FTZ R4, R68, c[0x0][0x2d0] ;  /* 0x0000b40044047a20 */ /* 0x000fe40000410000 */
[----:B------:R-:W-:Y:S01]  /*14720*/  FMUL.FTZ R0, R0, c[0x0][0x2d0] ;  /* 0x0000b40000007a20 */ /* 0x000fe20000410000 */
[----:B------:R-:W-:Y:S01]  /*14730*/  MUFU.EX2 R185, R174 ;  /* 0x000000ae00b97308 */ /* 0x000fe20000000800 */
[----:B------:R-:W-:Y:S01]  /*14740*/  FADD.FTZ R2, -R2, R93 ;  /* 0x0000005d02027221 */ /* 0x000fe20000010100 */
[----:B------:R-:W-:Y:S01]  /*14750*/  FSEL R4, R4, RZ, P0 ;  /* 0x000000ff04047208 */ /* 0x000fe20000000000 */
[----:B------:R-:W-:Y:S01]  /*14760*/  FMUL.FTZ R49, R65, R153 ;  /* 0x0000009941317220 */ /* 0x000fe20000410000 */
[----:B------:R-:W-:Y:S01]  /*14770*/  ISETP.GT.AND P0, PT, R214, R248, PT ;  /* 0x000000f8d600720c */ /* 0x000fe20003f04270 */
[----:B------:R-:W-:Y:S01]  /*14780*/  FMUL.FTZ R2, R2, c[0x0][0x2d0] ;  /* 0x0000b40002027a20 */ /* 0x000fe20000410000 */
[----:B------:R-:W-:Y:S01]  /*14790*/  IADD3 R214, R214, -0x1, RZ ;  /* 0xffffffffd6d67810 */ /* 0x000fe20007ffe0ff */
[--C-:B------:R-:W-:Y:S02]  /*147a0*/  FFMA.FTZ R9, R48, c[0x0][0x2d0], -R4.reuse ;  /* 0x0000b40030097a23 */ /* 0x100fe40000010804 */
[--C-:B------:R-:W-:Y:S01]  /*147b0*/  FFMA.FTZ R194, R23, c[0x0][0x2d0], -R4.reuse ;  /* 0x0000b40017c27a23 */ /* 0x100fe20000010804 */
[----:B------:R-:W2:Y:S01]  /*147c0*/  MUFU.EX2 R0, R0 ;  /* 0x0000000000007308 */ /* 0x000ea20000000800 */
[--C-:B------:R-:W-:Y:S02]  /*147d0*/  FFMA.FTZ R226, R22, c[0x0][0x2d0], -R4.reuse ;  /* 0x0000b40016e27a23 */ /* 0x100fe40000010804 */
[--C-:B------:R-:W-:Y:S02]  /*147e0*/  FFMA.FTZ R227, R21, c[0x0][0x2d0], -R4.reuse ;  /* 0x0000b40015e37a23 */ /* 0x100fe40000010804 */
[--C-:B------:R-:W-:Y:S02]  /*147f0*/  FFMA.FTZ R228, R20, c[0x0][0x2d0], -R4.reuse ;  /* 0x0000b40014e47a23 */ /* 0x100fe40000010804 */
[----:B------:R-:W3:Y:S01]  /*14800*/  LDSM.16.MT88.4 R20, [R197] ;  /* 0x00000000c514783b */ /* 0x000ee20000004200 */
[--C-:B------:R-:W-:Y:S02]  /*14810*/  FFMA.FTZ R18, R82, c[0x0][0x2d0], -R4.reuse ;  /* 0x0000b40052127a23 */ /* 0x100fe40000010804 */
[----:B------:R-:W4:Y:S01]  /*14820*/  MUFU.EX2 R2, R2 ;  /* 0x0000000200027308 */ /* 0x000f220000000800 */
[--C-:B------:R-:W-:Y:S02]  /*14830*/  FFMA.FTZ R93, R54, c[0x0][0x2d0], -R4.reuse ;  /* 0x0000b400365d7a23 */ /* 0x100fe40000010804 */
[----:B------:R-:W-:Y:S02]  /*14840*/  FMUL.FTZ R48, R65, R152 ;  /* 0x0000009841307220 */ /* 0x000fe40000410000 */
[----:B------:R-:W-:Y:S01]  /*14850*/  LDSM.16.MT88.4 R52, [R198] ;  /* 0x00000000c634783b */ /* 0x000fe20000004200 */
[--C-:B------:R-:W-:Y:S02]  /*14860*/  FFMA.FTZ R240, R8, c[0x0][0x2d0], -R4.reuse ;  /* 0x0000b40008f07a23 */ /* 0x100fe40000010804 */
[----:B------:R-:W-:Y:S02]  /*14870*/  FFMA.FTZ R17, R66, c[0x0][0x2d0], -R4 ;  /* 0x0000b40042117a23 */ /* 0x000fe40000010804 */
[----:B------:R5:W-:Y:S01]  /*14880*/  MUFU.EX2 R34, R9 ;  /* 0x0000000900227308 */ /* 0x000be20000000800 */
[----:B------:R-:W-:Y:S02]  /*14890*/  FADD.FTZ R8, R11, R12 ;  /* 0x0000000c0b087221 */ /* 0x000fe40000010000 */
[--C-:B------:R-:W-:Y:S01]  /*148a0*/  FFMA.FTZ R16, R71, c[0x0][0x2d0], -R4.reuse ;  /* 0x0000b40047107a23 */ /* 0x100fe20000010804 */
[----:B------:R-:W-:Y:S01]  /*148b0*/  LDSM.16.MT88.4 R80, [R200] ;  /* 0x00000000c850783b */ /* 0x000fe20000004200 */
[C---:B--2---:R-:W-:Y:S02]  /*148c0*/  FMUL.FTZ R44, R0.reuse, R108 ;  /* 0x0000006c002c7220 */ /* 0x044fe40000410000 */
        /* <DEDUP_REMOVED lines=17> */
[C---:B------:R-:W-:Y:S01]  /*149e0*/  FMUL.FTZ R40, R0.reuse, R112 ;  /* 0x0000007000287220 */ /* 0x040fe20000410000 */
[----:B------:R-:W2:Y:S01]  /*149f0*/  LDSM.16.MT88.4 R36, [R201] ;  /* 0x00000000c924783b */ /* 0x000ea20000004200 */
[C---:B------:R-:W-:Y:S02]  /*14a00*/  FMUL.FTZ R41, R0.reuse, R113 ;  /* 0x0000007100297220 */ /* 0x040fe40000410000 */
[C---:B------:R-:W-:Y:S01]  /*14a10*/  FMUL.FTZ R56, R0.reuse, R104 ;  /* 0x0000006800387220 */ /* 0x040fe20000410000 */
[----:B------:R-:W-:Y:S01]  /*14a20*/  MUFU.EX2 R112, R183 ;  /* 0x000000b700707308 */ /* 0x000fe20000000800 */
[----:B------:R-:W-:Y:S02]  /*14a30*/  FMUL.FTZ R57, R0, R105 ;  /* 0x0000006900397220 */ /* 0x000fe40000410000 */
[----:B----4-:R-:W-:Y:S02]  /*14a40*/  FMUL.FTZ R59, R2, R107 ;  /* 0x0000006b023b7220 */ /* 0x010fe40000410000 */
[----:B------:R-:W-:Y:S02]  /*14a50*/  FADD.FTZ R66, R10, R8 ;  /* 0x000000080a427221 */ /* 0x000fe40000010000 */
[C---:B------:R-:W-:Y:S02]  /*14a60*/  FMUL.FTZ R8, R0.reuse, R128 ;  /* 0x0000008000087220 */ /* 0x040fe40000410000 */
[C---:B-----5:R-:W-:Y:S01]  /*14a70*/  FMUL.FTZ R9, R0.reuse, R129 ;  /* 0x0000008100097220 */ /* 0x060fe20000410000 */
[----:B------:R-:W-:Y:S01]  /*14a80*/  MUFU.EX2 R107, R75 ;  /* 0x0000004b006b7308 */ /* 0x000fe20000000800 */
[C---:B------:R-:W-:Y:S02]  /*14a90*/  FMUL.FTZ R12, R0.reuse, R124 ;  /* 0x0000007c000c7220 */ /* 0x040fe40000410000 */
[C---:B------:R-:W-:Y:S02]  /*14aa0*/  FMUL.FTZ R13, R0.reuse, R125 ;  /* 0x0000007d000d7220 */ /* 0x040fe40000410000 */
[C---:B------:R-:W-:Y:S02]  /*14ab0*/  FMUL.FTZ R24, R0.reuse, R120 ;  /* 0x0000007800187220 */ /* 0x040fe40000410000 */
[C---:B------:R-:W-:Y:S02]  /*14ac0*/  FMUL.FTZ R25, R0.reuse, R121 ;  /* 0x0000007900197220 */ /* 0x040fe40000410000 */
[C---:B------:R-:W-:Y:S01]  /*14ad0*/  FMUL.FTZ R28, R0.reuse, R116 ;  /* 0x00000074001c7220 */ /* 0x040fe20000410000 */
[----:B------:R-:W4:Y:S01]  /*14ae0*/  MUFU.EX2 R104, R18 ;  /* 0x0000001200687308 */ /* 0x000f220000000800 */
[----:B------:R-:W-:Y:S02]  /*14af0*/  FMUL.FTZ R29, R0, R117 ;  /* 0x00000075001d7220 */ /* 0x000fe40000410000 */
[C---:B------:R-:W-:Y:S02]  /*14b00*/  FMUL.FTZ R58, R2.reuse, R106 ;  /* 0x0000006a023a7220 */ /* 0x040fe40000410000 */
[----:B------:R-:W-:Y:S02]  /*14b10*/  FADD.FTZ R90, R35, R4 ;  /* 0x00000004235a7221 */ /* 0x000fe40000010000 */
[C---:B------:R-:W-:Y:S02]  /*14b20*/  FMUL.FTZ R6, R3.reuse, R134 ;  /* 0x0000008603067220 */ /* 0x040fe40000410000 */
[----:B------:R-:W-:Y:S01]  /*14b30*/  FMUL.FTZ R7, R3, R135 ;  /* 0x0000008703077220 */ /* 0x000fe20000410000 */
[----:B------:R-:W5:Y:S01]  /*14b40*/  MUFU.EX2 R0, R14 ;  /* 0x0000000e00007308 */ /* 0x000f620000000800 */
[C---:B------:R-:W-:Y:S02]  /*14b50*/  FMUL.FTZ R4, R65.reuse, R132 ;  /* 0x0000008441047220 */ /* 0x040fe40000410000 */
[----:B------:R-:W-:Y:S02]  /*14b60*/  FMUL.FTZ R5, R65, R133 ;  /* 0x0000008541057220 */ /* 0x000fe40000410000 */
[C---:B------:R-:W-:Y:S02]  /*14b70*/  FMUL.FTZ R10, R2.reuse, R130 ;  /* 0x00000082020a7220 */ /* 0x040fe40000410000 */
[C---:B------:R-:W-:Y:S02]  /*14b80*/  FMUL.FTZ R11, R2.reuse, R131 ;  /* 0x00000083020b7220 */ /* 0x040fe40000410000 */
[C---:B------:R-:W-:Y:S01]  /*14b90*/  FMUL.FTZ R15, R2.reuse, R127 ;  /* 0x0000007f020f7220 */ /* 0x040fe20000410000 */
[----:B------:R-:W-:Y:S01]  /*14ba0*/  MUFU.EX2 R106, R32 ;  /* 0x00000020006a7308 */ /* 0x000fe20000000800 */
[C---:B------:R-:W-:Y:S02]  /*14bb0*/  FMUL.FTZ R35, R3.reuse, R147 ;  /* 0x0000009303237220 */ /* 0x040fe40000410000 */
[----:B------:R-:W-:Y:S01]  /*14bc0*/  FMUL.FTZ R46, R2, R110 ;  /* 0x0000006e022e7220 */ /* 0x000fe20000410000 */
[----:B----4-:R-:W-:Y:S01]  /*14bd0*/  F2FP.BF16.PACK_AB R77, R104, R34 ;  /* 0x00000022684d723e */ /* 0x010fe200000010ff */
[C---:B------:R-:W-:Y:S02]  /*14be0*/  FMUL.FTZ R18, R3.reuse, R138 ;  /* 0x0000008a03127220 */ /* 0x040fe40000410000 */
[C---:B------:R-:W-:Y:S02]  /*14bf0*/  FMUL.FTZ R47, R2.reuse, R111 ;  /* 0x0000006f022f7220 */ /* 0x040fe40000410000 */
[----:B------:R-:W-:Y:S01]  /*14c00*/  LDSM.16.MT88.4 R108, [R198+0x1000] ;  /* 0x00100000c66c783b */ /* 0x000fe20000004200 */
[----:B------:R4:W-:Y:S01]  /*14c10*/  MUFU.EX2 R105, R17 ;  /* 0x0000001100697308 */ /* 0x0009e20000000800 */
[----:B------:R-:W-:Y:S02]  /*14c20*/  FMUL.FTZ R51, R3, R155 ;  /* 0x0000009b03337220 */ /* 0x000fe40000410000 */
[C---:B------:R-:W-:Y:S01]  /*14c30*/  FMUL.FTZ R62, R2.reuse, R102 ;  /* 0x00000066023e7220 */ /* 0x040fe20000410000 */
[----:B-----5:R-:W-:Y:S01]  /*14c40*/  F2FP.BF16.PACK_AB R75, R107, R0 ;  /* 0x000000006b4b723e */ /* 0x020fe200000010ff */
[C---:B------:R-:W-:Y:S02]  /*14c50*/  FMUL.FTZ R63, R2.reuse, R103 ;  /* 0x00000067023f7220 */ /* 0x040fe40000410000 */
[----:B------:R-:W5:Y:S01]  /*14c60*/  LDSM.16.MT88.4 R100, [R197+0x800] ;  /* 0x00080000c564783b */ /* 0x000f620000004200 */
[C---:B-1----:R-:W-:Y:S02]  /*14c70*/  FFMA.FTZ R84, R2.reuse, R247, R34 ;  /* 0x000000f702547223 */ /* 0x042fe40000010022 */
[----:B------:R-:W1:Y:S01]  /*14c80*/  MUFU.EX2 R121, R19 ;  /* 0x0000001300797308 */ /* 0x000e620000000800 */
[-C--:B---3--:R-:W-:Y:S04]  /*14c90*/  HMMA.16816.F32.BF16 R4, R72, R20.reuse, R4 ;  /* 0x000000144804723c */ /* 0x088fe80000041804 */
[----:B------:R-:W-:Y:S01]  /*14ca0*/  LDSM.16.MT88.4 R152, [R198+0x2000] ;  /* 0x00200000c698783b */ /* 0x000fe20000004200 */
[C---:B------:R-:W-:Y:S02]  /*14cb0*/  FMUL.FTZ R14, R2.reuse, R126 ;  /* 0x0000007e020e7220 */ /* 0x040fe40000410000 */
[C---:B------:R-:W-:Y:S02]  /*14cc0*/  FMUL.FTZ R26, R2.reuse, R122 ;  /* 0x0000007a021a7220 */ /* 0x040fe40000410000 */
[----:B------:R-:W3:Y:S03]  /*14cd0*/  MUFU.EX2 R120, R16 ;  /* 0x0000001000787308 */ /* 0x000ee60000000800 */
[----:B------:R-:W-:Y:S02]  /*14ce0*/  FMUL.FTZ R27, R2, R123 ;  /* 0x0000007b021b7220 */ /* 0x000fe40000410000 */
[C---:B----4-:R-:W-:Y:S02]  /*14cf0*/  FMUL.FTZ R17, R65.reuse, R137 ;  /* 0x0000008941117220 */ /* 0x050fe40000410000 */
[----:B------:R-:W-:Y:S02]  /*14d00*/  FMUL.FTZ R32, R65, R144 ;  /* 0x0000009041207220 */ /* 0x000fe40000410000 */
[----:B------:R-:W-:Y:S01]  /*14d10*/  FMUL.FTZ R34, R3, R146 ;  /* 0x0000009203227220 */ /* 0x000fe20000410000 */
[----:B------:R-:W-:Y:S01]  /*14d20*/  MUFU.EX2 R113, R182 ;  /* 0x000000b600717308 */ /* 0x000fe20000000800 */
[----:B------:R-:W-:Y:S02]  /*14d30*/  FADD.FTZ R71, R0, R33 ;  /* 0x0000002100477221 */ /* 0x000fe40000010000 */
[----:B------:R-:W-:Y:S01]  /*14d40*/  FMUL.FTZ R33, R65, R145 ;  /* 0x0000009141217220 */ /* 0x000fe20000410000 */
[----:B-1----:R-:W-:Y:S01]  /*14d50*/  F2FP.BF16.PACK_AB R78, R121, R106 ;  /* 0x0000006a794e723e */ /* 0x002fe200000010ff */
[----:B------:R-:W-:Y:S01]  /*14d60*/  FMUL.FTZ R19, R3, R139 ;  /* 0x0000008b03137220 */ /* 0x000fe20000410000 */
[----:B------:R-:W-:Y:S01]  /*14d70*/  LDSM.16.MT88.4 R144, [R201+0x2000] ;  /* 0x00200000c990783b */ /* 0x000fe20000004200 */
[C---:B------:R-:W-:Y:S02]  /*14d80*/  FMUL.FTZ R42, R2.reuse, R114 ;  /* 0x00000072022a7220 */ /* 0x040fe40000410000 */
[C---:B------:R-:W-:Y:S01]  /*14d90*/  FMUL.FTZ R43, R2.reuse, R115 ;  /* 0x00000073022b7220 */ /* 0x040fe20000410000 */
[----:B------:R-:W-:Y:S01]  /*14da0*/  MUFU.EX2 R114, R184 ;  /* 0x000000b800727308 */ /* 0x000fe20000000800 */
[C---:B------:R-:W-:Y:S02]  /*14db0*/  FMUL.FTZ R30, R2.reuse, R118 ;  /* 0x00000076021e7220 */ /* 0x040fe40000410000 */
[----:B------:R-:W-:Y:S01]  /*14dc0*/  FMUL.FTZ R31, R2, R119 ;  /* 0x00000077021f7220 */ /* 0x000fe20000410000 */
[----:B---3--:R-:W-:Y:S01]  /*14dd0*/  F2FP.BF16.PACK_AB R79, R120, R105 ;  /* 0x00000069784f723e */ /* 0x008fe200000010ff */
[----:B------:R-:W-:Y:S02]  /*14de0*/  FMUL.FTZ R16, R65, R136 ;  /* 0x0000008841107220 */ /* 0x000fe40000410000 */
[----:B------:R-:W-:Y:S01]  /*14df0*/  LDSM.16.MT88.4 R136, [R197+0x2000] ;  /* 0x00200000c588783b */ /* 0x000fe20000004200 */
[----:B------:R-:W-:Y:S02]  /*14e00*/  FADD.FTZ R0, R64, R66 ;  /* 0x0000004240007221 */ /* 0x000fe40000010000 */
[----:B------:R-:W-:Y:S01]  /*14e10*/  MUFU.EX2 R115, R166 ;  /* 0x000000a600737308 */ /* 0x000fe20000000800 */
[C---:B------:R-:W-:Y:S04]  /*14e20*/  HMMA.16816.F32.BF16 R8, R76.reuse, R20, R8 ;  /* 0x000000144c08723c */ /* 0x040fe80000041808 */
[----:B------:R-:W-:Y:S03]  /*14e30*/  FMUL.FTZ R66, R3, R162 ;  /* 0x000000a203427220 */ /* 0x000fe60000410000 */
[C---:B------:R-:W-:Y:S01]  /*14e40*/  FMUL.FTZ R20, R65.reuse, R140 ;  /* 0x0000008c41147220 */ /* 0x040fe20000410000 */
[-C--:B------:R-:W-:Y:S01]  /*14e50*/  HMMA.16816.F32.BF16 R12, R76, R22.reuse, R12 ;  /* 0x000000164c0c723c */ /* 0x080fe2000004180c */
[----:B------:R-:W1:Y:S03]  /*14e60*/  MUFU.EX2 R2, R187 ;  /* 0x000000bb00027308 */ /* 0x000e660000000800 */
[----:B------:R-:W-:Y:S04]  /*14e70*/  FMUL.FTZ R21, R65, R141 ;  /* 0x0000008d41157220 */ /* 0x000fe80000410000 */
[C---:B------:R-:W-:Y:S03]  /*14e80*/  HMMA.16816.F32.BF16 R16, R72.reuse, R22, R16 ;  /* 0x000000164810723c */ /* 0x040fe60000041810 */
[----:B------:R-:W-:Y:S04]  /*14e90*/  MUFU.EX2 R124, R165 ;  /* 0x000000a5007c7308 */ /* 0x000fe80000000800 */
[C---:B------:R-:W-:Y:S02]  /*14ea0*/  FMUL.FTZ R22, R3.reuse, R142 ;  /* 0x0000008e03167220 */ /* 0x040fe40000410000 */
[----:B------:R-:W-:Y:S04]  /*14eb0*/  FMUL.FTZ R23, R3, R143 ;  /* 0x0000008f03177220 */ /* 0x000fe80000410000 */
[----:B------:R-:W-:Y:S03]  /*14ec0*/  MUFU.EX2 R166, R227 ;  /* 0x000000e300a67308 */ /* 0x000fe60000000800 */
[-C--:B--2---:R-:W-:Y:S03]  /*14ed0*/  HMMA.16816.F32.BF16 R20, R72, R36.reuse, R20 ;  /* 0x000000244814723c */ /* 0x084fe60000041814 */
[----:B-1----:R-:W-:Y:S04]  /*14ee0*/  FADD.FTZ R0, R2, R0 ;  /* 0x0000000002007221 */ /* 0x002fe80000010000 */
[----:B------:R-:W-:Y:S01]  /*14ef0*/  FADD.FTZ R0, R70, R0 ;  /* 0x0000000046007221 */ /* 0x000fe20000010000 */
[C---:B------:R-:W-:Y:S01]  /*14f00*/  HMMA.16816.F32.BF16 R24, R76.reuse, R36, R24 ;  /* 0x000000244c18723c */ /* 0x040fe20000041818 */
[----:B------:R-:W-:Y:S03]  /*14f10*/  MUFU.EX2 R165, R228 ;  /* 0x000000e400a57308 */ /* 0x000fe60000000800 */
[----:B------:R-:W-:Y:S03]  /*14f20*/  FADD.FTZ R0, R69, R0 ;  /* 0x0000000045007221 */ /* 0x000fe60000010000 */
[C---:B------:R-:W-:Y:S01]  /*14f30*/  FMUL.FTZ R36, R65.reuse, R148 ;  /* 0x0000009441247220 */ /* 0x040fe20000410000 */
[-C--:B------:R-:W-:Y:S03]  /*14f40*/  HMMA.16816.F32.BF16 R28, R76, R38.reuse, R28 ;  /* 0x000000264c1c723c */ /* 0x080fe6000004181c */
[----:B------:R1:W-:Y:S01]  /*14f50*/  MUFU.EX2 R184, R67 ;  /* 0x0000004300b87308 */ /* 0x0003e20000000800 */
        /* <DEDUP_REMOVED lines=9> */
[-C--:B------:R-:W-:Y:S03]  /*14ff0*/  HMMA.16816.F32.BF16 R36, R72, R52.reuse, R36 ;  /* 0x000000344824723c */ /* 0x080fe60000041824 */
[----:B-1----:R-:W-:Y:S05]  /*15000*/  FMUL.FTZ R67, R3, R163 ;  /* 0x000000a303437220 */ /* 0x002fea0000410000 */
[C---:B------:R-:W-:Y:S01]  /*15010*/  HMMA.16816.F32.BF16 R40, R76.reuse, R52, R40 ;  /* 0x000000344c28723c */ /* 0x040fe20000041828 */
[----:B------:R-:W-:Y:S06]  /*15020*/  MUFU.EX2 R172, R191 ;  /* 0x000000bf00ac7308 */ /* 0x000fec0000000800 */
[C---:B------:R-:W-:Y:S01]  /*15030*/  FMUL.FTZ R52, R65.reuse, R156 ;  /* 0x0000009c41347220 */ /* 0x040fe20000410000 */
[-C--:B------:R-:W-:Y:S03]  /*15040*/  HMMA.16816.F32.BF16 R44, R76, R54.reuse, R44 ;  /* 0x000000364c2c723c */ /* 0x080fe6000004182c */
[----:B------:R-:W-:Y:S01]  /*15050*/  MUFU.EX2 R126, R171 ;  /* 0x000000ab007e7308 */ /* 0x000fe20000000800 */
[----:B------:R-:W-:Y:S04]  /*15060*/  FMUL.FTZ R53, R65, R157 ;  /* 0x0000009d41357220 */ /* 0x000fe80000410000 */
[C---:B------:R-:W-:Y:S05]  /*15070*/  HMMA.16816.F32.BF16 R48, R72.reuse, R54, R48 ;  /* 0x000000364830723c */ /* 0x040fea0000041830 */
[----:B------:R-:W1:Y:S02]  /*15080*/  MUFU.EX2 R128, R170 ;  /* 0x000000aa00807308 */ /* 0x000e640000000800 */
[C---:B------:R-:W-:Y:S02]  /*15090*/  FMUL.FTZ R54, R3.reuse, R158 ;  /* 0x0000009e03367220 */ /* 0x040fe40000410000 */
[----:B------:R-:W-:Y:S03]  /*150a0*/  FMUL.FTZ R55, R3, R159 ;  /* 0x0000009f03377220 */ /* 0x000fe60000410000 */
[----:B------:R-:W-:Y:S03]  /*150b0*/  FADD.FTZ R3, R106, R90 ;  /* 0x0000005a6a037221 */ /* 0x000fe60000010000 */
[----:B------:R-:W-:Y:S01]  /*150c0*/  MUFU.EX2 R127, R164 ;  /* 0x000000a4007f7308 */ /* 0x000fe20000000800 */
[-C--:B------:R-:W-:Y:S08]  /*150d0*/  HMMA.16816.F32.BF16 R52, R72, R80.reuse, R52 ;  /* 0x000000504834723c */ /* 0x080ff00000041834 */
[C---:B------:R-:W-:Y:S01]  /*150e0*/  HMMA.16816.F32.BF16 R56, R76.reuse, R80, R56 ;  /* 0x000000504c38723c */ /* 0x040fe20000041838 */
[----:B------:R-:W3:Y:S07]  /*150f0*/  MUFU.EX2 R246, R94 ;  /* 0x0000005e00f67308 */ /* 0x000eee0000000800 */
[-C--:B------:R-:W-:Y:S03]  /*15100*/  HMMA.16816.F32.BF16 R60, R76, R82.reuse, R60 ;  /* 0x000000524c3c723c */ /* 0x080fe6000004183c */
[----:B------:R-:W-:Y:S04]  /*15110*/  MUFU.EX2 R117, R93 ;  /* 0x0000005d00757308 */ /* 0x000fe80000000800 */
[----:B------:R-:W-:Y:S01]  /*15120*/  F2FP.BF16.PACK_AB R76, R2, R64 ;  /* 0x00000040024c723e */ /* 0x000fe200000010ff */
[----:B------:R-:W-:Y:S01]  /*15130*/  FMUL.FTZ R64, R65, R160 ;  /* 0x000000a041407220 */ /* 0x000fe20000410000 */
[----:B------:R-:W-:Y:S03]  /*15140*/  F2FP.BF16.PACK_AB R78, R69, R70 ;  /* 0x00000046454e723e */ /* 0x000fe600000010ff */
[----:B------:R-:W-:Y:S01]  /*15150*/  FMUL.FTZ R65, R65, R161 ;  /* 0x000000a141417220 */ /* 0x000fe20000410000 */
[----:B------:R-:W4:Y:S01]  /*15160*/  MUFU.EX2 R118, R92 ;  /* 0x0000005c00767308 */ /* 0x000f220000000800 */
[----:B------:R-:W-:Y:S01]  /*15170*/  FADD.FTZ R2, R104, R84 ;  /* 0x0000005468027221 */ /* 0x000fe20000010000 */
[----:B--2---:R-:W-:Y:S01]  /*15180*/  F2FP.BF16.PACK_AB R77, R123, R116 ;  /* 0x000000747b4d723e */ /* 0x004fe200000010ff */
[----:B------:R-:W-:Y:S01]  /*15190*/  FADD.FTZ R70, R107, R71 ;  /* 0x000000476b467221 */ /* 0x000fe20000010000 */
[----:B-1----:R-:W-:Y:S01]  /*151a0*/  F2FP.BF16.PACK_AB R79, R128, R126 ;  /* 0x0000007e804f723e */ /* 0x002fe200000010ff */
[----:B------:R-:W-:Y:S01]  /*151b0*/  FADD.FTZ R69, R105, R2 ;  /* 0x0000000269457221 */ /* 0x000fe20000010000 */
[----:B------:R-:W-:Y:S01]  /*151c0*/  HMMA.16816.F32.BF16 R64, R72, R82, R64 ;  /* 0x000000524840723c */ /* 0x000fe20000041840 */
[----:B------:R-:W1:Y:S03]  /*151d0*/  LDSM.16.MT88.4 R80, [R201+0x800] ;  /* 0x00080000c950783b */ /* 0x000e660000004200 */
[----:B------:R-:W2:Y:S01]  /*151e0*/  MUFU.EX2 R125, R91 ;  /* 0x0000005b007d7308 */ /* 0x000ea20000000800 */
[----:B------:R-:W-:Y:S02]  /*151f0*/  FADD.FTZ R69, R120, R69 ;  /* 0x0000004578457221 */ /* 0x000fe40000010000 */
[----:B------:R-:W-:Y:S01]  /*15200*/  F2FP.BF16.PACK_AB R72, R124, R115 ;  /* 0x000000737c48723e */ /* 0x000fe200000010ff */
[-C--:B-----5:R-:W-:Y:S01]  /*15210*/  HMMA.16816.F32.BF16 R4, R76, R100.reuse, R4 ;  /* 0x000000644c04723c */ /* 0x0a0fe20000041804 */
[----:B------:R-:W5:Y:S04]  /*15220*/  LDSM.16.MT88.4 R104, [R198+0x800] ;  /* 0x00080000c668783b */ /* 0x000f680000004200 */
[----:B---3--:R-:W-:Y:S01]  /*15230*/  F2FP.BF16.PACK_AB R74, R246, R127 ;  /* 0x0000007ff64a723e */ /* 0x008fe200000010ff */
[----:B------:R-:W3:Y:S01]  /*15240*/  MUFU.EX2 R94, R181 ;  /* 0x000000b5005e7308 */ /* 0x000ee20000000800 */
[----:B----4-:R-:W-:Y:S09]  /*15250*/  F2FP.BF16.PACK_AB R73, R118, R117 ;  /* 0x000000757649723e */ /* 0x010ff200000010ff */
[----:B------:R-:W4:Y:S01]  /*15260*/  MUFU.EX2 R187, R169 ;  /* 0x000000a900bb7308 */ /* 0x000f220000000800 */
[----:B--2---:R-:W-:Y:S09]  /*15270*/  F2FP.BF16.PACK_AB R75, R184, R125 ;  /* 0x0000007db84b723e */ /* 0x004ff200000010ff */
[----:B------:R-:W-:Y:S01]  /*15280*/  MUFU.EX2 R183, R167 ;  /* 0x000000a700b77308 */ /* 0x000fe20000000800 */
[C---:B------:R-:W-:Y:S04]  /*15290*/  HMMA.16816.F32.BF16 R8, R72.reuse, R100, R8 ;  /* 0x000000644808723c */ /* 0x040fe80000041808 */
[----:B---3--:R-:W-:Y:S02]  /*152a0*/  FADD.FTZ R2, R94, R0 ;  /* 0x000000005e027221 */ /* 0x008fe40000010000 */
[----:B------:R-:W-:Y:S02]  /*152b0*/  FADD.FTZ R0, R121, R3 ;  /* 0x0000000379007221 */ /* 0x000fe40000010000 */
[-C--:B------:R-:W-:Y:S01]  /*152c0*/  HMMA.16816.F32.BF16 R12, R72, R102.reuse, R12 ;  /* 0x00000066480c723c */ /* 0x080fe2000004180c */
[----:B------:R-:W-:Y:S03]  /*152d0*/  MUFU.EX2 R167, R226 ;  /* 0x000000e200a77308 */ /* 0x000fe60000000800 */
[----:B------:R-:W-:Y:S02]  /*152e0*/  FADD.FTZ R3, R116, R70 ;  /* 0x0000004674037221 */ /* 0x000fe40000010000 */
[----:B------:R-:W-:Y:S02]  /*152f0*/  FADD.FTZ R70, R115, R0 ;  /* 0x0000000073467221 */ /* 0x000fe40000010000 */
[C---:B------:R-:W-:Y:S01]  /*15300*/  HMMA.16816.F32.BF16 R16, R76.reuse, R102, R16 ;  /* 0x000000664c10723c */ /* 0x040fe20000041810 */
[----:B------:R-:W2:Y:S02]  /*15310*/  LDSM.16.MT88.4 R100, [R200+0x800] ;  /* 0x00080000c864783b */ /* 0x000ea40000004200 */
[----:B------:R-:W3:Y:S01]  /*15320*/  MUFU.EX2 R182, R175 ;  /* 0x000000af00b67308 */ /* 0x000ee20000000800 */
[----:B------:R-:W-:Y:S02]  /*15330*/  FADD.FTZ R3, R123, R3 ;  /* 0x000000037b037221 */ /* 0x000fe40000010000 */
[----:B------:R-:W-:Y:S02]  /*15340*/  FADD.FTZ R70, R124, R70 ;  /* 0x000000467c467221 */ /* 0x000fe40000010000 */
        /* <DEDUP_REMOVED lines=8> */
[-C--:B-----5:R-:W-:Y:S04]  /*153d0*/  HMMA.16816.F32.BF16 R36, R76, R104.reuse, R36 ;  /* 0x000000684c24723c */ /* 0x0a0fe80000041824 */
[----:B------:R-:W-:Y:S04]  /*153e0*/  MUFU.EX2 R158, R178 ;  /* 0x000000b2009e7308 */ /* 0x000fe80000000800 */
[C---:B------:R-:W-:Y:S06]  /*153f0*/  HMMA.16816.F32.BF16 R40, R72.reuse, R104, R40 ;  /* 0x000000684828723c */ /* 0x040fec0000041828 */
[----:B------:R-:W5:Y:S02]  /*15400*/  MUFU.EX2 R157, R192 ;  /* 0x000000c0009d7308 */ /* 0x000f640000000800 */
[-C--:B------:R-:W-:Y:S08]  /*15410*/  HMMA.16816.F32.BF16 R44, R72, R106.reuse, R44 ;  /* 0x0000006a482c723c */ /* 0x080ff0000004182c */
[C---:B------:R-:W-:Y:S01]  /*15420*/  HMMA.16816.F32.BF16 R48, R76.reuse, R106, R48 ;  /* 0x0000006a4c30723c */ /* 0x040fe20000041830 */
[----:B------:R-:W1:Y:S01]  /*15430*/  LDSM.16.MT88.4 R104, [R201+0x1000] ;  /* 0x00100000c968783b */ /* 0x000e620000004200 */
[----:B------:R-:W-:Y:S06]  /*15440*/  MUFU.EX2 R156, R193 ;  /* 0x000000c1009c7308 */ /* 0x000fec0000000800 */
[-C--:B--2---:R-:W-:Y:S04]  /*15450*/  HMMA.16816.F32.BF16 R52, R76, R100.reuse, R52 ;  /* 0x000000644c34723c */ /* 0x084fe80000041834 */
[----:B------:R-:W-:Y:S04]  /*15460*/  MUFU.EX2 R171, R194 ;  /* 0x000000c200ab7308 */ /* 0x000fe80000000800 */
[C---:B------:R-:W-:Y:S06]  /*15470*/  HMMA.16816.F32.BF16 R56, R72.reuse, R100, R56 ;  /* 0x000000644838723c */ /* 0x040fec0000041838 */
[----:B------:R-:W2:Y:S02]  /*15480*/  MUFU.EX2 R84, R224 ;  /* 0x000000e000547308 */ /* 0x000ea40000000800 */
[-C--:B------:R-:W-:Y:S07]  /*15490*/  HMMA.16816.F32.BF16 R60, R72, R102.reuse, R60 ;  /* 0x00000066483c723c */ /* 0x080fee000004183c */
[----:B------:R-:W-:Y:S01]  /*154a0*/  F2FP.BF16.PACK_AB R72, R112, R114 ;  /* 0x000000727048723e */ /* 0x000fe200000010ff */
[----:B------:R-:W-:Y:S01]  /*154b0*/  HMMA.16816.F32.BF16 R64, R76, R102, R64 ;  /* 0x000000664c40723c */ /* 0x000fe20000041840 */
[----:B------:R-:W2:Y:S01]  /*154c0*/  LDSM.16.MT88.4 R100, [R200+0x1000] ;  /* 0x00100000c864783b */ /* 0x000ea20000004200 */
[----:B------:R-:W2:Y:S02]  /*154d0*/  MUFU.EX2 R71, R223 ;  /* 0x000000df00477308 */ /* 0x000ea40000000800 */
[----:B------:R-:W-:Y:S02]  /*154e0*/  F2FP.BF16.PACK_AB R74, R94, R113 ;  /* 0x000000715e4a723e */ /* 0x000fe400000010ff */
[----:B----4-:R-:W-:Y:S02]  /*154f0*/  F2FP.BF16.PACK_AB R73, R188, R187 ;  /* 0x000000bbbc49723e */ /* 0x010fe400000010ff */
[----:B------:R-:W-:Y:S01]  /*15500*/  F2FP.BF16.PACK_AB R75, R186, R185 ;  /* 0x000000b9ba4b723e */ /* 0x000fe200000010ff */
[----:B------:R-:W-:Y:S03]  /*15510*/  LDSM.16.MT88.4 R112, [R200+0x1800] ;  /* 0x00180000c870783b */ /* 0x000fe60000004200 */
[----:B---3--:R-:W-:Y:S01]  /*15520*/  F2FP.BF16.PACK_AB R76, R182, R183 ;  /* 0x000000b7b64c723e */ /* 0x008fe200000010ff */
[----:B------:R-:W-:Y:S01]  /*15530*/  MUFU.EX2 R94, R229 ;  /* 0x000000e5005e7308 */ /* 0x000fe20000000800 */
[----:B-1----:R-:W-:Y:S01]  /*15540*/  F2FP.BF16.PACK_AB R78, R176, R159 ;  /* 0x0000009fb04e723e */ /* 0x002fe200000010ff */
[-C--:B------:R-:W-:Y:S05]  /*15550*/  HMMA.16816.F32.BF16 R4, R72, R80.reuse, R4 ;  /* 0x000000504804723c */ /* 0x080fea0000041804 */
[----:B-----5:R-:W-:Y:S01]  /*15560*/  F2FP.BF16.PACK_AB R77, R157, R158 ;  /* 0x0000009e9d4d723e */ /* 0x020fe200000010ff */
[----:B--2---:R-:W-:Y:S01]  /*15570*/  FADD.FTZ R0, R84, R2 ;  /* 0x0000000254007221 */ /* 0x004fe20000010000 */
[----:B------:R-:W-:Y:S01]  /*15580*/  F2FP.BF16.PACK_AB R79, R171, R156 ;  /* 0x0000009cab4f723e */ /* 0x000fe200000010ff */
[----:B------:R-:W1:Y:S04]  /*15590*/  MUFU.EX2 R91, R222 ;  /* 0x000000de005b7308 */ /* 0x000e680000000800 */
[----:B------:R-:W-:Y:S02]  /*155a0*/  FADD.FTZ R0, R71, R0 ;  /* 0x0000000047007221 */ /* 0x000fe40000010000 */
[C---:B------:R-:W-:Y:S04]  /*155b0*/  HMMA.16816.F32.BF16 R8, R76.reuse, R80, R8 ;  /* 0x000000504c08723c */ /* 0x040fe80000041808 */
[----:B------:R-:W2:Y:S04]  /*155c0*/  MUFU.EX2 R90, R221 ;  /* 0x000000dd005a7308 */ /* 0x000ea80000000800 */
[-C--:B------:R-:W-:Y:S06]  /*155d0*/  HMMA.16816.F32.BF16 R12, R76, R82.reuse, R12 ;  /* 0x000000524c0c723c */ /* 0x080fec000004180c */
[----:B------:R-:W-:Y:S02]  /*155e0*/  MUFU.EX2 R173, R219 ;  /* 0x000000db00ad7308 */ /* 0x000fe40000000800 */
[C---:B------:R-:W-:Y:S01]  /*155f0*/  HMMA.16816.F32.BF16 R16, R72.reuse, R82, R16 ;  /* 0x000000524810723c */ /* 0x040fe20000041810 */
[----:B------:R-:W3:Y:S03]  /*15600*/  LDSM.16.MT88.4 R80, [R197+0x1800] ;  /* 0x00180000c550783b */ /* 0x000ee60000004200 */
[----:B-1----:R-:W-:Y:S04]  /*15610*/  FADD.FTZ R0, R91, R0 ;  /* 0x000000005b007221 */ /* 0x002fe80000010000 */
[-C--:B------:R-:W-:Y:S01]  /*15620*/  HMMA.16816.F32.BF16 R20, R72, R104.reuse, R20 ;  /* 0x000000684814723c */ /* 0x080fe20000041814 */
[----:B------:R-:W-:Y:S03]  /*15630*/  MUFU.EX2 R174, R218 ;  /* 0x000000da00ae7308 */ /* 0x000fe60000000800 */
[----:B--2---:R-:W-:Y:S02]  /*15640*/  FADD.FTZ R2, R90, R0 ;  /* 0x000000005a027221 */ /* 0x004fe40000010000 */
        /* <DEDUP_REMOVED lines=8> */
[----:B------:R-:W2:Y:S01]  /*156d0*/  MUFU.EX2 R122, R220 ;  /* 0x000000dc007a7308 */ /* 0x000ea20000000800 */
[-C--:B------:R-:W-:Y:S08]  /*156e0*/  HMMA.16816.F32.BF16 R36, R72, R108.reuse, R36 ;  /* 0x0000006c4824723c */ /* 0x080ff00000041824 */
[C---:B------:R-:W-:Y:S01]  /*156f0*/  HMMA.16816.F32.BF16 R40, R76.reuse, R108, R40 ;  /* 0x0000006c4c28723c */ /* 0x040fe20000041828 */
[----:B------:R-:W4:Y:S07]  /*15700*/  MUFU.EX2 R119, R225 ;  /* 0x000000e100777308 */ /* 0x000f2e0000000800 */
[-C--:B------:R-:W-:Y:S03]  /*15710*/  HMMA.16816.F32.BF16 R44, R76, R110.reuse, R44 ;  /* 0x0000006e4c2c723c */ /* 0x080fe6000004182c */
[----:B------:R-:W5:Y:S01]  /*15720*/  MUFU.EX2 R93, R230 ;  /* 0x000000e6005d7308 */ /* 0x000f620000000800 */
[----:B--2---:R-:W-:Y:S04]  /*15730*/  FADD.FTZ R0, R122, R2 ;  /* 0x000000027a007221 */ /* 0x004fe80000010000 */
[C---:B------:R-:W-:Y:S01]  /*15740*/  HMMA.16816.F32.BF16 R48, R72.reuse, R110, R48 ;  /* 0x0000006e4830723c */ /* 0x040fe20000041830 */
[----:B------:R-:W2:Y:S03]  /*15750*/  LDSM.16.MT88.4 R108, [R198+0x1800] ;  /* 0x00180000c66c783b */ /* 0x000ea60000004200 */
[----:B------:R-:W-:Y:S01]  /*15760*/  FADD.FTZ R2, R125, R69 ;  /* 0x000000457d027221 */ /* 0x000fe20000010000 */
[----:B------:R-:W1:Y:S03]  /*15770*/  MUFU.EX2 R92, R234 ;  /* 0x000000ea005c7308 */ /* 0x000e660000000800 */
[-C--:B------:R-:W-:Y:S04]  /*15780*/  HMMA.16816.F32.BF16 R52, R72, R100.reuse, R52 ;  /* 0x000000644834723c */ /* 0x080fe80000041834 */
[C---:B----4-:R-:W-:Y:S01]  /*15790*/  F2FP.BF16.PACK_AB R160, R119.reuse, R122 ;  /* 0x0000007a77a0723e */ /* 0x050fe200000010ff */
[----:B------:R-:W-:Y:S02]  /*157a0*/  FADD.FTZ R0, R119, R0 ;  /* 0x0000000077007221 */ /* 0x000fe40000010000 */
[----:B------:R-:W-:Y:S01]  /*157b0*/  MUFU.EX2 R170, R231 ;  /* 0x000000e700aa7308 */ /* 0x000fe20000000800 */
[C---:B------:R-:W-:Y:S04]  /*157c0*/  HMMA.16816.F32.BF16 R56, R76.reuse, R100, R56 ;  /* 0x000000644c38723c */ /* 0x040fe80000041838 */
[----:B-----5:R-:W-:Y:S02]  /*157d0*/  FADD.FTZ R0, R93, R0 ;  /* 0x000000005d007221 */ /* 0x020fe40000010000 */
[----:B------:R-:W-:Y:S02]  /*157e0*/  FADD.FTZ R2, R184, R2 ;  /* 0x00000002b8027221 */ /* 0x000fe40000010000 */
[-C--:B------:R-:W-:Y:S01]  /*157f0*/  HMMA.16816.F32.BF16 R60, R76, R102.reuse, R60 ;  /* 0x000000664c3c723c */ /* 0x080fe2000004183c */
[----:B------:R-:W4:Y:S03]  /*15800*/  MUFU.EX2 R169, R232 ;  /* 0x000000e800a97308 */ /* 0x000f260000000800 */
[----:B------:R-:W-:Y:S01]  /*15810*/  FADD.FTZ R2, R158, R2 ;  /* 0x000000029e027221 */ /* 0x000fe20000010000 */
[C---:B-1----:R-:W-:Y:S01]  /*15820*/  F2FP.BF16.PACK_AB R162, R92.reuse, R93 ;  /* 0x0000005d5ca2723e */ /* 0x042fe200000010ff */
[----:B------:R-:W-:Y:S01]  /*15830*/  FADD.FTZ R217, R92, R0 ;  /* 0x000000005cd97221 */ /* 0x000fe20000010000 */
[----:B------:R-:W-:Y:S01]  /*15840*/  F2FP.BF16.PACK_AB R76, R71, R84 ;  /* 0x00000054474c723e */ /* 0x000fe200000010ff */
[----:B------:R-:W-:Y:S03]  /*15850*/  HMMA.16816.F32.BF16 R64, R72, R102, R64 ;  /* 0x000000664840723c */ /* 0x000fe60000041840 */
[----:B------:R-:W1:Y:S01]  /*15860*/  MUFU.EX2 R164, R237 ;  /* 0x000000ed00a47308 */ /* 0x000e620000000800 */
        /* <DEDUP_REMOVED lines=9> */
[-C--:B---3--:R-:W-:Y:S05]  /*15900*/  HMMA.16816.F32.BF16 R4, R76, R80.reuse, R4 ;  /* 0x000000504c04723c */ /* 0x088fea0000041804 */
[----:B------:R-:W-:Y:S01]  /*15910*/  F2FP.BF16.PACK_AB R73, R166, R167 ;  /* 0x000000a7a649723e */ /* 0x000fe200000010ff */
[----:B------:R-:W-:Y:S01]  /*15920*/  FADD.FTZ R3, R246, R3 ;  /* 0x00000003f6037221 */ /* 0x000fe20000010000 */
[----:B------:R-:W-:Y:S01]  /*15930*/  F2FP.BF16.PACK_AB R75, R94, R165 ;  /* 0x000000a55e4b723e */ /* 0x000fe200000010ff */
[----:B------:R-:W3:Y:S01]  /*15940*/  MUFU.EX2 R90, R236 ;  /* 0x000000ec005a7308 */ /* 0x000ee20000000800 */
[----:B----4-:R-:W-:Y:S03]  /*15950*/  F2FP.BF16.PACK_AB R161, R169, R170 ;  /* 0x000000aaa9a1723e */ /* 0x010fe600000010ff */
[----:B-1----:R-:W-:Y:S01]  /*15960*/  F2FP.BF16.PACK_AB R163, R164, R168 ;  /* 0x000000a8a4a3723e */ /* 0x002fe200000010ff */
[----:B------:R-:W-:Y:S01]  /*15970*/  FADD.FTZ R3, R183, R3 ;  /* 0x00000003b7037221 */ /* 0x000fe20000010000 */
[C---:B------:R-:W-:Y:S04]  /*15980*/  HMMA.16816.F32.BF16 R8, R72.reuse, R80, R8 ;  /* 0x000000504808723c */ /* 0x040fe80000041808 */
[----:B------:R-:W-:Y:S01]  /*15990*/  MUFU.EX2 R84, R241 ;  /* 0x000000f100547308 */ /* 0x000fe20000000800 */
[----:B------:R-:W-:Y:S01]  /*159a0*/  FADD.FTZ R3, R182, R3 ;  /* 0x00000003b6037221 */ /* 0x000fe20000010000 */
[----:B------:R-:W-:Y:S01]  /*159b0*/  MOV R92, R85 ;  /* 0x00000055005c7202 */ /* 0x000fe20000000f00 */
[----:B------:R-:W-:Y:S01]  /*159c0*/  FADD.FTZ R2, R157, R2 ;  /* 0x000000029d027221 */ /* 0x000fe20000010000 */
[-C--:B------:R-:W-:Y:S04]  /*159d0*/  HMMA.16816.F32.BF16 R12, R72, R82.reuse, R12 ;  /* 0x00000052480c723c */ /* 0x080fe8000004180c */
[----:B------:R-:W-:Y:S01]  /*159e0*/  FADD.FTZ R0, R187, R0 ;  /* 0x00000000bb007221 */ /* 0x000fe20000010000 */
[----:B------:R-:W-:Y:S01]  /*159f0*/  MOV R93, R68 ;  /* 0x00000044005d7202 */ /* 0x000fe20000000f00 */
[----:B------:R-:W-:Y:S01]  /*15a00*/  MUFU.EX2 R81, R240 ;  /* 0x000000f000517308 */ /* 0x000fe20000000800 */
[----:B------:R-:W-:Y:S01]  /*15a10*/  FADD.FTZ R3, R159, R3 ;  /* 0x000000039f037221 */ /* 0x000fe20000010000 */
[C---:B------:R-:W-:Y:S04]  /*15a20*/  HMMA.16816.F32.BF16 R16, R76.reuse, R82, R16 ;  /* 0x000000524c10723c */ /* 0x040fe80000041810 */
[----:B---3--:R-:W-:Y:S01]  /*15a30*/  F2FP.BF16.PACK_AB R100, R90, R91 ;  /* 0x0000005b5a64723e */ /* 0x008fe200000010ff */
[----:B------:R-:W-:Y:S02]  /*15a40*/  FADD.FTZ R2, R156, R2 ;  /* 0x000000029c027221 */ /* 0x000fe40000010000 */
[----:B------:R-:W-:Y:S01]  /*15a50*/  FADD.FTZ R0, R188, R0 ;  /* 0x00000000bc007221 */ /* 0x000fe20000010000 */
[-C--:B------:R-:W-:Y:S01]  /*15a60*/  HMMA.16816.F32.BF16 R20, R76, R104.reuse, R20 ;  /* 0x000000684c14723c */ /* 0x080fe20000041814 */
[----:B------:R-:W1:Y:S03]  /*15a70*/  MUFU.EX2 R83, R243 ;  /* 0x000000f300537308 */ /* 0x000e660000000800 */
[----:B------:R-:W-:Y:S02]  /*15a80*/  FADD.FTZ R0, R185, R0 ;  /* 0x00000000b9007221 */ /* 0x000fe40000010000 */
[----:B------:R-:W-:Y:S02]  /*15a90*/  FADD.FTZ R3, R176, R3 ;  /* 0x00000003b0037221 */ /* 0x000fe40000010000 */
[C---:B------:R-:W-:Y:S03]  /*15aa0*/  HMMA.16816.F32.BF16 R24, R72.reuse, R104, R24 ;  /* 0x000000684818723c */ /* 0x040fe60000041818 */
[----:B------:R-:W3:Y:S01]  /*15ab0*/  MUFU.EX2 R82, R242 ;  /* 0x000000f200527308 */ /* 0x000ee20000000800 */
[----:B------:R-:W-:Y:S02]  /*15ac0*/  FADD.FTZ R0, R186, R0 ;  /* 0x00000000ba007221 */ /* 0x000fe40000010000 */
[----:B------:R-:W-:Y:S02]  /*15ad0*/  FADD.FTZ R2, R171, R2 ;  /* 0x00000002ab027221 */ /* 0x000fe40000010000 */
[-C--:B------:R-:W-:Y:S04]  /*15ae0*/  HMMA.16816.F32.BF16 R28, R72, R106.reuse, R28 ;  /* 0x0000006a481c723c */ /* 0x080fe8000004181c */
[----:B------:R-:W-:Y:S01]  /*15af0*/  FADD.FTZ R0, R173, R0 ;  /* 0x00000000ad007221 */ /* 0x000fe20000010000 */
[----:B------:R-:W-:Y:S01]  /*15b00*/  MUFU.EX2 R80, R244 ;  /* 0x000000f400507308 */ /* 0x000fe20000000800 */
[----:B------:R-:W-:Y:S02]  /*15b10*/  FADD.FTZ R3, R172, R3 ;  /* 0x00000003ac037221 */ /* 0x000fe40000010000 */
[C---:B------:R-:W-:Y:S04]  /*15b20*/  HMMA.16816.F32.BF16 R32, R76.reuse, R106, R32 ;  /* 0x0000006a4c20723c */ /* 0x040fe80000041820 */
[----:B-1----:R-:W-:Y:S01]  /*15b30*/  F2FP.BF16.PACK_AB R102, R83, R84 ;  /* 0x000000545366723e */ /* 0x002fe200000010ff */
[----:B------:R-:W-:Y:S02]  /*15b40*/  FADD.FTZ R2, R167, R2 ;  /* 0x00000002a7027221 */ /* 0x000fe40000010000 */
[----:B------:R-:W1:Y:S01]  /*15b50*/  MUFU.EX2 R71, R245 ;  /* 0x000000f500477308 */ /* 0x000e620000000800 */
[-C--:B--2---:R-:W-:Y:S04]  /*15b60*/  HMMA.16816.F32.BF16 R36, R76, R108.reuse, R36 ;  /* 0x0000006c4c24723c */ /* 0x084fe80000041824 */
[----:B---3--:R-:W-:Y:S01]  /*15b70*/  F2FP.BF16.PACK_AB R101, R82, R81 ;  /* 0x000000515265723e */ /* 0x008fe200000010ff */
        /* <DEDUP_REMOVED lines=15> */
[C---:B------:R-:W-:Y:S08]  /*15c70*/  HMMA.16816.F32.BF16 R56, R72.reuse, R112, R56 ;  /* 0x000000704838723c */ /* 0x040ff00000041838 */
[-C--:B------:R-:W-:Y:S01]  /*15c80*/  HMMA.16816.F32.BF16 R60, R72, R114.reuse, R60 ;  /* 0x00000072483c723c */ /* 0x080fe2000004183c */
[----:B------:R-:W1:Y:S07]  /*15c90*/  LDSM.16.MT88.4 R72, [R200+0x2000] ;  /* 0x00200000c848783b */ /* 0x000e6e0000004200 */
        /* <DEDUP_REMOVED lines=31> */
.L_x_3657:
[----:B------:R-:W2:Y:S02]  /*15e90*/  LDL R0, [R1+0x4] ;  /* 0x0000040001007983 */ /* 0x000ea40000100800 */
[----:B--2---:R-:W-:-:S13]  /*15ea0*/  ISETP.GE.AND P0, PT, R214, R0, PT ;  /* 0x00000000d600720c */ /* 0x004fda0003f06270 */
[----:B------:R-:W-:Y:S05]  /*15eb0*/  @!P0 BRA `(.L_x_3669) ;  /* 0x000032e000008947 */ /* 0x000fea0003800000 */
[----:B------:R-:W-:Y:S01]  /*15ec0*/  IMAD.MOV.U32 R92, RZ, RZ, R88 ;  /* 0x000000ffff5c7224 */ /* 0x000fe200078e0058 */
[----:B------:R-:W-:Y:S01]  /*15ed0*/  MOV R94, R68 ;  /* 0x00000044005e7202 */ /* 0x000fe20000000f00 */
[----:B------:R-:W-:Y:S01]  /*15ee0*/  IMAD.MOV.U32 R91, RZ, RZ, R89 ;  /* 0x000000ffff5b7224 */ /* 0x000fe200078e0059 */
[----:B------:R-:W-:Y:S02]  /*15ef0*/  MOV R93, R85 ;  /* 0x00000055005d7202 */ /* 0x000fe40000000f00 */
.L_x_3676:
        /* <DEDUP_REMOVED lines=36> */
.L_x_3773:
        /* <DEDUP_REMOVED lines=164> */
[----:B------:R-:W-:Y:S02]  /*16b80*/  LEA R0, P0, R2, c[0x0][0x1c8], 0x1 ;  /* 0x0000720002007a11 */ /* 0x000fe400078008ff */
[----:B------:R-:W-:Y:S02]  /*16b90*/  SHF.L.U32 R85, R238, 0x1, RZ ;  /* 0x00000001ee557819 */ /* 0x000fe400000006ff */
[----:B------:R-:W-:Y:S01]  /*16ba0*/  LEA.HI.X R84, R2, c[0x0][0x1cc], R3, 0x1, P0 ;  /* 0x0000730002547a11 */ /* 0x000fe200000f0c03 */
[----:B------:R-:W-:-:S06]  /*16bb0*/  BRA.DIV ~URZ, `(.L_x_3673) ;  /* 0x0000ac427f007947 */ /* 0x000fcc000b800000 */
[----:B------:R1:W2:Y:S02]  /*16bc0*/  SHFL.IDX PT, R90, R84, RZ, 0x181f ;  /* 0x00181fff545a7589 */ /* 0x0002a400000e0000 */
.L_x_3774:
        /* <DEDUP_REMOVED lines=25> */
.L_x_3775:
        /* <DEDUP_REMOVED lines=9> */
.L_x_3672:
[----:B------:R-:W-:Y:S05]  /*16df0*/  BSYNC B0 ;  /* 0x0000000000007941 */ /* 0x000fea0003800000 */
.L_x_3671:
        /* <DEDUP_REMOVED lines=97> */
.L_x_3776:
        /* <DEDUP_REMOVED lines=328> */
[----:B----4-:R-:W-:Y:S02]  /*18890*/  FADD.FTZ R2, R93, R0 ;  /* 0x000000005d027221 */ /* 0x010fe40000010000 */
        /* <DEDUP_REMOVED lines=27> */
[----:B------:R-:W4:Y:S04]  /*18a50*/  LDSM.16.MT88.4 R104, [R201+0x1800] ;  /* 0x00180000c968783b */ /* 0x000f280000004200 */
[----:B------:R-:W-:Y:S03]  /*18a60*/  MUFU.EX2 R169, R233 ;  /* 0x000000e900a97308 */ /* 0x000fe60000000800 */
[-C--:B-----5:R-:W-:Y:S07]  /*18a70*/  HMMA.16816.F32.BF16 R52, R68, R80.reuse, R52 ;  /* 0x000000504434723c */ /* 0x0a0fee0000041834 */
[----:B------:R-:W5:Y:S01]  /*18a80*/  MUFU.EX2 R165, R235 ;  /* 0x000000eb00a57308 */ /* 0x000f620000000800 */
        /* <DEDUP_REMOVED lines=9> */
[----:B------:R-:W4:Y:S01]  /*18b20*/  MUFU.EX2 R93, R236 ;  /* 0x000000ec005d7308 */ /* 0x000f220000000800 */
        /* <DEDUP_REMOVED lines=12> */
[----:B------:R-:W2:Y:S03]  /*18bf0*/  MUFU.EX2 R91, R242 ;  /* 0x000000f2005b7308 */ /* 0x000ea60000000800 */
        /* <DEDUP_REMOVED lines=14> */
[----:B--2---:R-:W-:Y:S01]  /*18ce0*/  F2FP.BF16.PACK_AB R102, R91, R92 ;  /* 0x0000005c5b66723e */ /* 0x004fe200000010ff */
        /* <DEDUP_REMOVED lines=69> */
[C---:B------:R-:W-:Y:S07]  /*19140*/  HMMA.16816.F32.BF16 R104, R100.reuse, R68, R56 ;  /* 0x000000446468723c */ /* 0x040fee0000041838 */
[----:B------:R-:W-:Y:S01]  /*19150*/  MOV R68, R90 ;  /* 0x0000005a00447202 */ /* 0x000fe20000000f00 */
[-C--:B------:R-:W-:Y:S08]  /*19160*/  HMMA.16816.F32.BF16 R100, R100, R70.reuse, R60 ;  /* 0x000000466464723c */ /* 0x080ff0000004183c */
[----:B------:R-:W-:Y:S01]  /*19170*/  HMMA.16816.F32.BF16 R160, R160, R70, R64 ;  /* 0x00000046a0a0723c */ /* 0x000fe20000041840 */
[----:B------:R-:W-:Y:S07]  /*19180*/  @!UPT UIADD3 URZ, URZ, URZ, URZ ;  /* 0x0000003f3f3ff290 */ /* 0x000fee000fffe03f */
[----:B------:R-:W-:-:S11]  /*19190*/  @P0 BRA `(.L_x_3676) ;  /* 0xffffcd6000000947 */ /* 0x000fd6000383ffff */
.L_x_3669:
[----:B------:R-:W-:Y:S05]  /*191a0*/  BRA.DIV ~URZ, `(.L_x_3677) ;  /* 0x00008e627f007947 */ /* 0x000fea000b800000 */
[----:B------:R1:W2:Y:S02]  /*191b0*/  SHFL.BFLY PT, R0, R217, 0x2, 0x1f ;  /* 0x0c401f00d9007f89 */ /* 0x0002a400000e0000 */
.L_x_3777:
        /* <DEDUP_REMOVED lines=15> */
.L_x_3778:
        /* <DEDUP_REMOVED lines=102> */
.L_x_3588:
[----:B------:R4:W5:Y:S04]  /*19910*/  LDL R6, [R1+0x40] ;  /* 0x0000400001067983 */ /* 0x0009680000100800 */
[----:B------:R-:W1:Y:S01]  /*19920*/  S2R R2, SR_TID.X ;  /* 0x0000000000027919 */ /* 0x000e620000002100 */
[----:B------:R-:W-:Y:S01]  /*19930*/  BSSY B0, `(.L_x_3679) ;  /* 0x0000011000007945 */ /* 0x000fe20003800000 */
[----:B-1----:R-:W-:-:S13]  /*19940*/  LOP3.LUT P0, RZ, R2, 0x7f, RZ, 0xc0, !PT ;  /* 0x0000007f02ff7812 */ /* 0x002fda000780c0ff */
[----:B------:R-:W-:Y:S05]  /*19950*/  @P0 BRA `(.L_x_3680) ;  /* 0x000000e000000947 */ /* 0x000fea0003800000 */
[----:B----4-:R-:W1:Y:S01]  /*19960*/  S2R R4, SR_LANEID ;  /* 0x0000000000047919 */ /* 0x010e620000000000 */
[----:B------:R-:W-:Y:S01]  /*19970*/  VOTEU.ANY UR4, UPT, PT ;  /* 0x0000000000047886 */ /* 0x000fe200038e0100 */
[----:B------:R-:W-:Y:S01]  /*19980*/  IMAD.MOV.U32 R5, RZ, RZ, c[0x0][0x564] ;  /* 0x00015900ff057624 */ /* 0x000fe200078e00ff */
[----:B---3--:R-:W1:Y:S08]  /*19990*/  FLO.U32 R3, UR4 ;  /* 0x0000000400037d00 */ /* 0x008e7000080e0000 */
[----:B------:R-:W3:Y:S01]  /*199a0*/  POPC R2, UR4 ;  /* 0x0000000400027d09 */ /* 0x000ee20008000000 */
[----:B-1----:R-:W-:Y:S01]  /*199b0*/  ISETP.EQ.U32.AND P0, PT, R3, R4, PT ;  /* 0x000000040300720c */ /* 0x002fe20003f02070 */
[----:B------:R-:W-:-:S12]  /*199c0*/  IMAD.MOV.U32 R4, RZ, RZ, c[0x0][0x560] ;  /* 0x00015800ff047624 */ /* 0x000fd800078e00ff */
[----:B---3--:R1:W3:Y:S04]  /*199d0*/  @P0 ATOMG.E.ADD.STRONG.GPU PT, R2, [R4.64], R2 ;  /* 0x00000002040209a8 */ /* 0x0082e800081ee1c8 */
[----:B-1----:R-:W1:Y:S04]  /*199e0*/  S2R R4, SR_LTMASK ;  /* 0x0000000000047919 */ /* 0x002e680000003900 */
[----:B---3--:R1:W3:Y:S02]  /*199f0*/  SHFL.IDX PT, R3, R2, R3, 0x1f ;  /* 0x00001f0302037589 */ /* 0x0082e400000e0000 */
[----:B-1----:R-:W-:-:S06]  /*19a00*/  LOP3.LUT R2, R4, UR4, RZ, 0xc0, !PT ;  /* 0x0000000404027c12 */ /* 0x002fcc000f8ec0ff */
[----:B------:R-:W3:Y:S02]  /*19a10*/  POPC R2, R2 ;  /* 0x0000000200027309 */ /* 0x000ee40000000000 */
[----:B---3-5:R-:W-:-:S05]  /*19a20*/  IADD3 R6, R3, c[0x0][0xc], R2 ;  /* 0x0000030003067a10 */ /* 0x028fca0007ffe002 */
[----:B------:R1:W-:Y:S02]  /*19a30*/  STL [R1+0x40], R6 ;  /* 0x0000400601007387 */ /* 0x0003e40000100800 */
.L_x_3680:
[----:B----4-:R-:W-:Y:S05]  /*19a40*/  BSYNC B0 ;  /* 0x0000000000007941 */ /* 0x010fea0003800000 */
.L_x_3679:
[----:B------:R-:W-:Y:S01]  /*19a50*/  PRMT R0, R0, 0x9910, RZ ;  /* 0x0000991000007816 */ /* 0x000fe200000000ff */
[----:B------:R-:W-:Y:S01]  /*19a60*/  BSSY B1, `(.L_x_3681) ;  /* 0x00002f4000017945 */ /* 0x000fe20003800000 */
[----:B-----5:R-:W-:Y:S02]  /*19a70*/  IMAD.MOV.U32 R68, RZ, RZ, R6 ;  /* 0x000000ffff447224 */ /* 0x020fe400078e0006 */
[----:B------:R-:W-:-:S13]  /*19a80*/  ISETP.NE.AND P0, PT, R0, RZ, PT ;  /* 0x000000ff0000720c */ /* 0x000fda0003f05270 */
[----:B------:R-:W-:Y:S05]  /*19a90*/  @!P0 BRA `(.L_x_3682) ;  /* 0x0000230000008947 */ /* 0x000fea0003800000 */
[----:B-1----:R-:W4:Y:S04]  /*19aa0*/  LDL R6, [R1+0x9c] ;  /* 0x00009c0001067983 */ /* 0x002f280000100800 */
[----:B--2---:R-:W2:Y:S04]  /*19ab0*/  LDL R5, [R1+0xac] ;  /* 0x0000ac0001057983 */ /* 0x004ea80000100800 */
[----:B---3--:R-:W3:Y:S04]  /*19ac0*/  LDL R9, [R1+0xb4] ;  /* 0x0000b40001097983 */ /* 0x008ee80000100800 */
[----:B------:R-:W3:Y:S01]  /*19ad0*/  LDL R8, [R1+0xb0] ;  /* 0x0000b00001087983 */ /* 0x000ee20000100800 */
[----:B------:R-:W-:Y:S01]  /*19ae0*/  WARPSYNC 0xffffffff ;  /* 0xffffffff00007948 */ /* 0x000fe20003800000 */
[----:B------:R-:W-:-:S02]  /*19af0*/  F2FP.BF16.PACK_AB R0, R65, R64 ;  /* 0x000000404100723e */ /* 0x000fc400000010ff */
[----:B------:R-:W-:Y:S01]  /*19b00*/  BAR.SYNC.DEFER_BLOCKING 0x1, 0x80 ;  /* 0x0042000000007b1d */ /* 0x000fe20000010000 */
[----:B------:R-:W-:Y:S02]  /*19b10*/  F2FP.BF16.PACK_AB R3, R79, R78 ;  /* 0x0000004e4f03723e */ /* 0x000fe400000010ff */
[----:B------:R-:W-:-:S03]  /*19b20*/  F2FP.BF16.PACK_AB R2, R67, R66 ;  /* 0x000000424302723e */ /* 0x000fc600000010ff */
[----:B------:R-:W3:Y:S01]  /*19b30*/  LDL R7, [R1+0xa0] ;  /* 0x0000a00001077983 */ /* 0x000ee20000100800 */
[----:B------:R-:W-:-:S03]  /*19b40*/  F2FP.BF16.PACK_AB R4, R37, R36 ;  /* 0x000000242504723e */ /* 0x000fc600000010ff */
[----:B------:R-:W3:Y:S04]  /*19b50*/  LDL R13, [R1+0xa4] ;  /* 0x0000a400010d7983 */ /* 0x000ee80000100800 */
[----:B------:R-:W3:Y:S04]  /*19b60*/  LDL R12, [R1+0xd8] ;  /* 0x0000d800010c7983 */ /* 0x000ee80000100800 */
[----:B------:R-:W3:Y:S04]  /*19b70*/  LDL R10, [R1+0xdc] ;  /* 0x0000dc00010a7983 */ /* 0x000ee80000100800 */
[----:B----4-:R1:W-:Y:S04]  /*19b80*/  STS [R6], R0 ;  /* 0x0000000006007388 */ /* 0x0103e80000000800 */
[----:B------:R4:W-:Y:S04]  /*19b90*/  STS [R6+0x400], R3 ;  /* 0x0004000306007388 */ /* 0x0009e80000000800 */
[----:B--2---:R2:W-:Y:S01]  /*19ba0*/  STS [R5], R2 ;  /* 0x0000000205007388 */ /* 0x0045e20000000800 */
[----:B-1----:R-:W-:-:S02]  /*19bb0*/  F2FP.BF16.PACK_AB R0, R81, R80 ;  /* 0x000000505100723e */ /* 0x002fc400000010ff */
[----:B----4-:R-:W-:-:S03]  /*19bc0*/  F2FP.BF16.PACK_AB R3, R49, R48 ;  /* 0x000000303103723e */ /* 0x010fc600000010ff */
[----:B------:R1:W-:Y:S01]  /*19bd0*/  STS [R5+0x400], R0 ;  /* 0x0004000005007388 */ /* 0x0003e20000000800 */
[----:B--2---:R-:W-:-:S03]  /*19be0*/  F2FP.BF16.PACK_AB R2, R31, R30 ;  /* 0x0000001e1f02723e */ /* 0x004fc600000010ff */
        /* <DEDUP_REMOVED lines=8> */
[----:B---3--:R3:W-:Y:S04]  /*19c70*/  STS [R9], R3 ;  /* 0x0000000309007388 */ /* 0x0087e80000000800 */
[----:B------:R3:W-:Y:S04]  /*19c80*/  STS [R9+0x400], R2 ;  /* 0x0004000209007388 */ /* 0x0007e80000000800 */
[----:B------:R-:W2:Y:S01]  /*19c90*/  LDL.LU R11, [R1+0x68] ;  /* 0x00006800010b7983 */ /* 0x000ea20000300800 */
[----:B-1----:R-:W-:-:S02]  /*19ca0*/  F2FP.BF16.PACK_AB R0, R73, R72 ;  /* 0x000000484900723e */ /* 0x002fc400000010ff */
[----:B----4-:R-:W-:-:S03]  /*19cb0*/  F2FP.BF16.PACK_AB R4, R39, R38 ;  /* 0x000000262704723e */ /* 0x010fc600000010ff */
[----:B------:R1:W-:Y:S01]  /*19cc0*/  STS [R8], R0 ;  /* 0x0000000008007388 */ /* 0x0003e20000000800 */
[----:B------:R-:W-:Y:S02]  /*19cd0*/  F2FP.BF16.PACK_AB R5, R57, R56 ;  /* 0x000000383905723e */ /* 0x000fe400000010ff */
[----:B---3--:R-:W-:Y:S02]  /*19ce0*/  F2FP.BF16.PACK_AB R3, R91, R90 ;  /* 0x0000005a5b03723e */ /* 0x008fe400000010ff */
        /* <DEDUP_REMOVED lines=61> */
.L_x_3683:
        /* <DEDUP_REMOVED lines=140> */
.L_x_3779:
[----:B------:R-:W-:Y:S05]  /*1a980*/  BRA.DIV ~URZ, `(.L_x_3686) ;  /* 0x000079827f007947 */ /* 0x000fea000b800000 */
[----:B------:R3:W4:Y:S02]  /*1a990*/  SHFL.IDX PT, R2, R6, RZ, 0x181f ;  /* 0x00181fff06027589 */ /* 0x00072400000e0000 */
.L_x_3780:
[----:B------:R-:W-:-:S13]  /*1a9a0*/  ISETP.GE.OR P0, PT, R4, R0, P2 ;  /* 0x000000000400720c */ /* 0x000fda0001706670 */
[----:B----4-:R-:W-:-:S04]  /*1a9b0*/  @!P0 LEA R2, P1, R238, R2, 0x1 ;  /* 0x00000002ee028211 */ /* 0x010fc800078208ff */
[----:B--2---:R-:W-:-:S05]  /*1a9c0*/  @!P0 LEA.HI.X R3, R238, R7, R239, 0x1, P1 ;  /* 0x00000007ee038211 */ /* 0x004fca00008f0cef */
[----:B------:R2:W-:Y:S01]  /*1a9d0*/  @!P0 ST.E.128 [R2.64], R12 ;  /* 0x0000000c02008985 */ /* 0x0005e2000c101d08 */
[----:B------:R-:W-:Y:S05]  /*1a9e0*/  BRA.DIV ~URZ, `(.L_x_3687) ;  /* 0x000079927f007947 */ /* 0x000fea000b800000 */
[----:B------:R4:W1:Y:S04]  /*1a9f0*/  SHFL.IDX PT, R7, R5, 0x1, 0x181f ;  /* 0x00381f0005077f89 */ /* 0x00086800000e0000 */
[----:B--2---:R4:W2:Y:S02]  /*1aa00*/  SHFL.IDX PT, R2, R6, 0x1, 0x181f ;  /* 0x00381f0006027f89 */ /* 0x0048a400000e0000 */
.L_x_3781:
[----:B------:R-:W-:-:S04]  /*1aa10*/  IADD3 R3, R4, 0x10, RZ ;  /* 0x0000001004037810 */ /* 0x000fc80007ffe0ff */
[----:B------:R-:W-:-:S13]  /*1aa20*/  ISETP.GE.OR P0, PT, R3, R0, P2 ;  /* 0x000000000300720c */ /* 0x000fda0001706670 */
[----:B--2---:R-:W-:-:S04]  /*1aa30*/  @!P0 LEA R2, P1, R238, R2, 0x1 ;  /* 0x00000002ee028211 */ /* 0x004fc800078208ff */
[----:B-1----:R-:W-:-:S05]  /*1aa40*/  @!P0 LEA.HI.X R3, R238, R7, R239, 0x1, P1 ;  /* 0x00000007ee038211 */ /* 0x002fca00008f0cef */
[----:B------:R1:W-:Y:S01]  /*1aa50*/  @!P0 ST.E.128 [R2.64], R16 ;  /* 0x0000001002008985 */ /* 0x0003e2000c101d08 */
[----:B------:R-:W-:Y:S05]  /*1aa60*/  BRA.DIV ~URZ, `(.L_x_3688) ;  /* 0x000079e27f007947 */ /* 0x000fea000b800000 */
[----:B------:R2:W1:Y:S02]  /*1aa70*/  SHFL.IDX PT, R7, R5, 0x2, 0x181f ;  /* 0x00581f0005077f89 */ /* 0x00046400000e0000 */
.L_x_3782:
[----:B------:R-:W-:Y:S05]  /*1aa80*/  BRA.DIV ~URZ, `(.L_x_3689) ;  /* 0x00007a327f007947 */ /* 0x000fea000b800000 */
[----:B-1----:R1:W2:Y:S02]  /*1aa90*/  SHFL.IDX PT, R2, R6, 0x2, 0x181f ;  /* 0x00581f0006027f89 */ /* 0x0022a400000e0000 */
.L_x_3783:
        /* <DEDUP_REMOVED lines=8> */
.L_x_3784:
[----:B------:R-:W-:-:S04]  /*1ab20*/  IADD3 R3, R4, 0x30, RZ ;  /* 0x0000003004037810 */ /* 0x000fc80007ffe0ff */
[----:B------:R-:W-:-:S13]  /*1ab30*/  ISETP.GE.OR P0, PT, R3, R0, P2 ;  /* 0x000000000300720c */ /* 0x000fda0001706670 */
[----:B--2---:R-:W-:-:S04]  /*1ab40*/  @!P0 LEA R2, P1, R238, R2, 0x1 ;  /* 0x00000002ee028211 */ /* 0x004fc800078208ff */
[----:B------:R-:W-:-:S05]  /*1ab50*/  @!P0 LEA.HI.X R3, R238, R7, R239, 0x1, P1 ;  /* 0x00000007ee038211 */ /* 0x000fca00008f0cef */
[----:B------:R2:W-:Y:S01]  /*1ab60*/  @!P0 ST.E.128 [R2.64], R24 ;  /* 0x0000001802008985 */ /* 0x0005e2000c101d08 */
[----:B------:R-:W-:Y:S05]  /*1ab70*/  BRA.DIV ~URZ, `(.L_x_3691) ;  /* 0x00007a827f007947 */ /* 0x000fea000b800000 */
[----:B------:R1:W2:Y:S02]  /*1ab80*/  SHFL.IDX PT, R7, R5, 0x4, 0x181f ;  /* 0x00981f0005077f89 */ /* 0x0002a400000e0000 */
.L_x_3785:
[----:B------:R-:W-:Y:S05]  /*1ab90*/  BRA.DIV ~URZ, `(.L_x_3692) ;  /* 0x00007ad27f007947 */ /* 0x000fea000b800000 */
[----:B--2---:R2:W1:Y:S02]  /*1aba0*/  SHFL.IDX PT, R2, R6, 0x4, 0x181f ;  /* 0x00981f0006027f89 */ /* 0x00446400000e0000 */
.L_x_3786:
        /* <DEDUP_REMOVED lines=8> */
.L_x_3787:
[----:B------:R-:W-:-:S04]  /*1ac30*/  IADD3 R3, R4, 0x50, RZ ;  /* 0x0000005004037810 */ /* 0x000fc80007ffe0ff */
[----:B------:R-:W-:-:S13]  /*1ac40*/  ISETP.GE.OR P0, PT, R3, R0, P2 ;  /* 0x000000000300720c */ /* 0x000fda0001706670 */
[----:B---3--:R-:W-:-:S04]  /*1ac50*/  @!P0 LEA R2, P1, R238, R2, 0x1 ;  /* 0x00000002ee028211 */ /* 0x008fc800078208ff */
[----:B--2---:R-:W-:-:S05]  /*1ac60*/  @!P0 LEA.HI.X R3, R238, R7, R239, 0x1, P1 ;  /* 0x00000007ee038211 */ /* 0x004fca00008f0cef */
[----:B------:R2:W-:Y:S01]  /*1ac70*/  @!P0 ST.E.128 [R2.64], R32 ;  /* 0x0000002002008985 */ /* 0x0005e2000c101d08 */
[----:B------:R-:W-:Y:S05]  /*1ac80*/  BRA.DIV ~URZ, `(.L_x_3694) ;  /* 0x00007b227f007947 */ /* 0x000fea000b800000 */
[----:B------:R3:W1:Y:S02]  /*1ac90*/  SHFL.IDX PT, R7, R5, 0x6, 0x181f ;  /* 0x00d81f0005077f89 */ /* 0x00066400000e0000 */
.L_x_3788:
[----:B------:R-:W-:Y:S05]  /*1aca0*/  BRA.DIV ~URZ, `(.L_x_3695) ;  /* 0x00007b727f007947 */ /* 0x000fea000b800000 */
[----:B--2---:R2:W3:Y:S02]  /*1acb0*/  SHFL.IDX PT, R2, R6, 0x6, 0x181f ;  /* 0x00d81f0006027f89 */ /* 0x0044e400000e0000 */
.L_x_3789:
        /* <DEDUP_REMOVED lines=8> */
.L_x_3790:
[----:B------:R-:W-:-:S04]  /*1ad40*/  IADD3 R2, R4, 0x70, RZ ;  /* 0x0000007004027810 */ /* 0x000fc80007ffe0ff */
[----:B------:R-:W-:-:S13]  /*1ad50*/  ISETP.GE.OR P0, PT, R2, R0, P2 ;  /* 0x000000000200720c */ /* 0x000fda0001706670 */
[----:B------:R-:W-:Y:S05]  /*1ad60*/  @P0 BRA `(.L_x_3697) ;  /* 0x00001c3000000947 */ /* 0x000fea0003800000 */
[----:B----4-:R-:W-:-:S04]  /*1ad70*/  LEA R2, P0, R238, R3, 0x1 ;  /* 0x00000003ee027211 */ /* 0x010fc800078008ff */
[----:B---3--:R-:W-:-:S05]  /*1ad80*/  LEA.HI.X R3, R238, R5, R239, 0x1, P0 ;  /* 0x00000005ee037211 */ /* 0x008fca00000f0cef */
[----:B------:R3:W-:Y:S01]  /*1ad90*/  ST.E.128 [R2.64], R40 ;  /* 0x0000002802007985 */ /* 0x0007e2000c101d08 */
[----:B------:R-:W-:Y:S05]  /*1ada0*/  BRA `(.L_x_3697) ;  /* 0x00001bf000007947 */ /* 0x000fea0003800000 */
.L_x_3684:
        /* <DEDUP_REMOVED lines=33> */
.L_x_3791:
[----:B------:R-:W-:Y:S05]  /*1afc0*/  BRA.DIV ~URZ, `(.L_x_3699) ;  /* 0x00007a027f007947 */ /* 0x000fea000b800000 */
[----:B------:R3:W4:Y:S02]  /*1afd0*/  SHFL.IDX PT, R0, R12, RZ, 0x1c1f ;  /* 0x001c1fff0c007589 */ /* 0x00072400000e0000 */
.L_x_3792:
        /* <DEDUP_REMOVED lines=50> */
.L_x_3701:
[----:B------:R-:W-:Y:S05]  /*1b300*/  BSYNC B0 ;  /* 0x0000000000007941 */ /* 0x000fea0003800000 */
.L_x_3700:
[----:B------:R-:W-:Y:S05]  /*1b310*/  BRA.DIV ~URZ, `(.L_x_3702) ;  /* 0x000077227f007947 */ /* 0x000fea000b800000 */
[----:B--2---:R2:W1:Y:S04]  /*1b320*/  SHFL.IDX PT, R4, R5, 0x1, 0x1c1f ;  /* 0x003c1f0005047f89 */ /* 0x00446800000e0000 */
[----:B----4-:R2:W4:Y:S02]  /*1b330*/  SHFL.IDX PT, R0, R12, 0x1, 0x1c1f ;  /* 0x003c1f000c007f89 */ /* 0x01052400000e0000 */
.L_x_3793:
        /* <DEDUP_REMOVED lines=50> */
.L_x_3704:
[----:B------:R-:W-:Y:S05]  /*1b660*/  BSYNC B0 ;  /* 0x0000000000007941 */ /* 0x000fea0003800000 */
.L_x_3703:
[----:B------:R-:W-:Y:S05]  /*1b670*/  BRA.DIV ~URZ, `(.L_x_3705) ;  /* 0x000074927f007947 */ /* 0x000fea000b800000 */
[----:B-1----:R1:W2:Y:S02]  /*1b680*/  SHFL.IDX PT, R4, R5, 0x2, 0x1c1f ;  /* 0x005c1f0005047f89 */ /* 0x0022a400000e0000 */
.L_x_3794:
[----:B------:R-:W-:Y:S05]  /*1b690*/  BRA.DIV ~URZ, `(.L_x_3706) ;  /* 0x000074e27f007947 */ /* 0x000fea000b800000 */
[----:B----4-:R4:W1:Y:S02]  /*1b6a0*/  SHFL.IDX PT, R0, R12, 0x2, 0x1c1f ;  /* 0x005c1f000c007f89 */ /* 0x01086400000e0000 */
.L_x_3795:
        /* <DEDUP_REMOVED lines=52> */
.L_x_3708:
[----:B------:R-:W-:Y:S05]  /*1b9f0*/  BSYNC B0 ;  /* 0x0000000000007941 */ /* 0x000fea0003800000 */
.L_x_3707:
[----:B------:R-:W-:Y:S05]  /*1ba00*/  BRA.DIV ~URZ, `(.L_x_3709) ;  /* 0x000071e27f007947 */ /* 0x000fea000b800000 */
[----:B------:R3:W2:Y:S04]  /*1ba10*/  SHFL.IDX PT, R4, R5, 0x3, 0x1c1f ;  /* 0x007c1f0005047f89 */ /* 0x0006a800000e0000 */
[----:B-1----:R3:W1:Y:S02]  /*1ba20*/  SHFL.IDX PT, R0, R12, 0x3, 0x1c1f ;  /* 0x007c1f000c007f89 */ /* 0x00266400000e0000 */
.L_x_3796:
        /* <DEDUP_REMOVED lines=55> */
.L_x_3682:
[----:B------:R-:W4:Y:S04]  /*1bda0*/  LDL.LU R0, [R1+0x68] ;  /* 0x0000680001007983 */ /* 0x000f280000300800 */
[----:B--2---:R-:W2:Y:S01]  /*1bdb0*/  LDL.LU R7, [R1+0x6c] ;  /* 0x00006c0001077983 */ /* 0x004ea20000300800 */
[----:B------:R-:W-:Y:S02]  /*1bdc0*/  ISETP.NE.U32.AND P0, PT, RZ, c[0x0][0x508], PT ;  /* 0x00014200ff007a0c */ /* 0x000fe40003f05070 */
[----:B------:R-:W-:Y:S01]  /*1bdd0*/  ISETP.NE.U32.AND P3, PT, RZ, c[0x0][0x500], PT ;  /* 0x00014000ff007a0c */ /* 0x000fe20003f65070 */
[----:B-1-3--:R-:W3:Y:S01]  /*1bde0*/  LDL.LU R6, [R1+0x44] ;  /* 0x0000440001067983 */ /* 0x00aee20000300800 */
[----:B------:R-:W-:Y:S01]  /*1bdf0*/  ISETP.NE.AND.EX P2, PT, RZ, c[0x0][0x50c], PT, P0 ;  /* 0x00014300ff007a0c */ /* 0x000fe20003f45300 */
[----:B------:R-:W-:Y:S01]  /*1be00*/  IMAD.MOV.U32 R18, RZ, RZ, c[0x0][0x388] ;  /* 0x0000e200ff127624 */ /* 0x000fe200078e00ff */
[----:B------:R-:W-:-:S02]  /*1be10*/  ISETP.NE.AND.EX P3, PT, RZ, c[0x0][0x504], PT, P3 ;  /* 0x00014100ff007a0c */ /* 0x000fc40003f65330 */
[----:B----4-:R-:W-:-:S09]  /*1be20*/  IADD3 R2, P1, R0, c[0x0][0x500], RZ ;  /* 0x0001400000027a10 */ /* 0x010fd20007f3e0ff */
[----:B------:R-:W-:Y:S01]  /*1be30*/  @P2 IADD3 R4, P0, R0, c[0x0][0x508], RZ ;  /* 0x0001420000042a10 */ /* 0x000fe20007f1e0ff */
[----:B------:R-:W-:Y:S01]  /*1be40*/  IMAD.MOV.U32 R0, RZ, RZ, RZ ;  /* 0x000000ffff007224 */ /* 0x000fe200078e00ff */
[C---:B--2---:R-:W-:Y:S02]  /*1be50*/  IADD3.X R3, R7.reuse, c[0x0][0x504], RZ, P1, !PT ;  /* 0x0001410007037a10 */ /* 0x044fe40000ffe4ff */
[----:B------:R-:W-:-:S03]  /*1be60*/  @P2 IADD3.X R5, R7, c[0x0][0x50c], RZ, P0, !PT ;  /* 0x0001430007052a10 */ /* 0x000fc600007fe4ff */
        /* <DEDUP_REMOVED lines=9> */
.L_x_3710:
        /* <DEDUP_REMOVED lines=60> */
.L_x_3712:
[----:B------:R-:W-:Y:S05]  /*1c2c0*/  BSYNC B0 ;  /* 0x0000000000007941 */ /* 0x000fea0003800000 */
.L_x_3711:
        /* <DEDUP_REMOVED lines=43> */
.L_x_3797:
[----:B------:R-:W-:Y:S05]  /*1c580*/  BRA.DIV ~URZ, `(.L_x_3714) ;  /* 0x000067a27f007947 */ /* 0x000fea000b800000 */
[----:B------:R3:W4:Y:S02]  /*1c590*/  SHFL.IDX PT, R2, R6, RZ, 0x181f ;  /* 0x00181fff06027589 */ /* 0x00072400000e0000 */
.L_x_3798:
        /* <DEDUP_REMOVED lines=8> */
.L_x_3799:
[----:B------:R-:W-:-:S04]  /*1c620*/  IADD3 R3, R0, 0x10, RZ ;  /* 0x0000001000037810 */ /* 0x000fc80007ffe0ff */
[----:B------:R-:W-:-:S13]  /*1c630*/  ISETP.GE.OR P0, PT, R3, R4, P2 ;  /* 0x000000040300720c */ /* 0x000fda0001706670 */
[----:B--2---:R-:W-:-:S04]  /*1c640*/  @!P0 LEA R2, P1, R238, R2, 0x1 ;  /* 0x00000002ee028211 */ /* 0x004fc800078208ff */
[----:B-1----:R-:W-:-:S05]  /*1c650*/  @!P0 LEA.HI.X R3, R238, R7, R239, 0x1, P1 ;  /* 0x00000007ee038211 */ /* 0x002fca00008f0cef */
[----:B------:R1:W-:Y:S01]  /*1c660*/  @!P0 ST.E.128 [R2.64], RZ ;  /* 0x000000ff02008985 */ /* 0x0003e2000c101d08 */
[----:B------:R-:W-:Y:S05]  /*1c670*/  BRA.DIV ~URZ, `(.L_x_3716) ;  /* 0x000067f27f007947 */ /* 0x000fea000b800000 */
[----:B------:R2:W1:Y:S02]  /*1c680*/  SHFL.IDX PT, R7, R5, 0x2, 0x181f ;  /* 0x00581f0005077f89 */ /* 0x00046400000e0000 */
.L_x_3800:
[----:B------:R-:W-:Y:S05]  /*1c690*/  BRA.DIV ~URZ, `(.L_x_3717) ;  /* 0x000068427f007947 */ /* 0x000fea000b800000 */
[----:B-1----:R1:W2:Y:S02]  /*1c6a0*/  SHFL.IDX PT, R2, R6, 0x2, 0x181f ;  /* 0x00581f0006027f89 */ /* 0x0022a400000e0000 */
.L_x_3801:
        /* <DEDUP_REMOVED lines=8> */
.L_x_3802:
[----:B------:R-:W-:-:S04]  /*1c730*/  IADD3 R3, R0, 0x30, RZ ;  /* 0x0000003000037810 */ /* 0x000fc80007ffe0ff */
[----:B------:R-:W-:-:S13]  /*1c740*/  ISETP.GE.OR P0, PT, R3, R4, P2 ;  /* 0x000000040300720c */ /* 0x000fda0001706670 */
[----:B--2---:R-:W-:-:S04]  /*1c750*/  @!P0 LEA R2, P1, R238, R2, 0x1 ;  /* 0x00000002ee028211 */ /* 0x004fc800078208ff */
[----:B------:R-:W-:-:S05]  /*1c760*/  @!P0 LEA.HI.X R3, R238, R7, R239, 0x1, P1 ;  /* 0x00000007ee038211 */ /* 0x000fca00008f0cef */
[----:B------:R2:W-:Y:S01]  /*1c770*/  @!P0 ST.E.128 [R2.64], RZ ;  /* 0x000000ff02008985 */ /* 0x0005e2000c101d08 */
[----:B------:R-:W-:Y:S05]  /*1c780*/  BRA.DIV ~URZ, `(.L_x_3719) ;  /* 0x000068927f007947 */ /* 0x000fea000b800000 */
[----:B------:R1:W2:Y:S02]  /*1c790*/  SHFL.IDX PT, R7, R5, 0x4, 0x181f ;  /* 0x00981f0005077f89 */ /* 0x0002a400000e0000 */
.L_x_3803:
[----:B------:R-:W-:Y:S05]  /*1c7a0*/  BRA.DIV ~URZ, `(.L_x_3720) ;  /* 0x000068e27f007947 */ /* 0x000fea000b800000 */
[----:B--2---:R2:W1:Y:S02]  /*1c7b0*/  SHFL.IDX PT, R2, R6, 0x4, 0x181f ;  /* 0x00981f0006027f89 */ /* 0x00446400000e0000 */
.L_x_3804:
        /* <DEDUP_REMOVED lines=8> */
.L_x_3805:
[----:B------:R-:W-:-:S04]  /*1c840*/  IADD3 R3, R0, 0x50, RZ ;  /* 0x0000005000037810 */ /* 0x000fc80007ffe0ff */
[----:B------:R-:W-:-:S13]  /*1c850*/  ISETP.GE.OR P0, PT, R3, R4, P2 ;  /* 0x000000040300720c */ /* 0x000fda0001706670 */
[----:B---3--:R-:W-:-:S04]  /*1c860*/  @!P0 LEA R2, P1, R238, R2, 0x1 ;  /* 0x00000002ee028211 */ /* 0x008fc800078208ff */
[----:B--2---:R-:W-:-:S05]  /*1c870*/  @!P0 LEA.HI.X R3, R238, R7, R239, 0x1, P1 ;  /* 0x00000007ee038211 */ /* 0x004fca00008f0cef */
[----:B------:R2:W-:Y:S01]  /*1c880*/  @!P0 ST.E.128 [R2.64], RZ ;  /* 0x000000ff02008985 */ /* 0x0005e2000c101d08 */
[----:B------:R-:W-:Y:S05]  /*1c890*/  BRA.DIV ~URZ, `(.L_x_3722) ;  /* 0x000069327f007947 */ /* 0x000fea000b800000 */
[----:B------:R3:W1:Y:S02]  /*1c8a0*/  SHFL.IDX PT, R7, R5, 0x6, 0x181f ;  /* 0x00d81f0005077f89 */ /* 0x00066400000e0000 */
.L_x_3806:
[----:B------:R-:W-:Y:S05]  /*1c8b0*/  BRA.DIV ~URZ, `(.L_x_3723) ;  /* 0x000069827f007947 */ /* 0x000fea000b800000 */
[----:B--2---:R2:W3:Y:S02]  /*1c8c0*/  SHFL.IDX PT, R2, R6, 0x6, 0x181f ;  /* 0x00d81f0006027f89 */ /* 0x0044e400000e0000 */
.L_x_3807:
        /* <DEDUP_REMOVED lines=8> */
.L_x_3808:
[----:B------:R-:W-:-:S04]  /*1c950*/  IADD3 R0, R0, 0x70, RZ ;  /* 0x0000007000007810 */ /* 0x000fc80007ffe0ff */
[----:B------:R-:W-:-:S13]  /*1c960*/  ISETP.GE.OR P0, PT, R0, R4, P2 ;  /* 0x000000040000720c */ /* 0x000fda0001706670 */
[----:B----4-:R-:W-:-:S04]  /*1c970*/  @!P0 LEA R2, P1, R238, R2, 0x1 ;  /* 0x00000002ee028211 */ /* 0x010fc800078208ff */
[----:B---3--:R-:W-:-:S05]  /*1c980*/  @!P0 LEA.HI.X R3, R238, R5, R239, 0x1, P1 ;  /* 0x00000005ee038211 */ /* 0x008fca00008f0cef */
[----:B------:R3:W-:Y:S04]  /*1c990*/  @!P0 ST.E.128 [R2.64], RZ ;  /* 0x000000ff02008985 */ /* 0x0007e8000c101d08 */
.L_x_3697:
[----:B------:R-:W-:Y:S05]  /*1c9a0*/  BSYNC B1 ;  /* 0x0000000000017941 */ /* 0x000fea0003800000 */
.L_x_3681:
        /* <DEDUP_REMOVED lines=15> */
.L_x_3809:
[----:B------:R-:W-:Y:S05]  /*1caa0*/  BRA.DIV ~URZ, `(.L_x_3727) ;  /* 0x000069427f007947 */ /* 0x000fea000b800000 */
[----:B------:R3:W4:Y:S02]  /*1cab0*/  SHFL.IDX PT, R8, R68, 0x1, 0x1f ;  /* 0x00201f0044087f89 */ /* 0x00072400000e0000 */
.L_x_3810:
        /* <DEDUP_REMOVED lines=19> */
.L_x_3811:
        /* <DEDUP_REMOVED lines=16> */
.L_x_3812:
[----:B---3--:R-:W-:Y:S01]  /*1ccf0*/  IMAD R0, R0, c[0x0][0x538], RZ ;  /* 0x00014e0000007a24 */ /* 0x008fe200078e02ff */
[----:B------:R-:W-:Y:S04]  /*1cd00*/  BSSY B1, `(.L_x_3730) ;  /* 0x00000ce000017945 */ /* 0x000fe80003800000 */
[----:B----4-:R-:W-:-:S04]  /*1cd10*/  IADD3 R8, R0, R8, RZ ;  /* 0x0000000800087210 */ /* 0x010fc80007ffe0ff */
[----:B--2---:R-:W-:-:S13]  /*1cd20*/  ISETP.GT.AND P0, PT, R8, R9, PT ;  /* 0x000000090800720c */ /* 0x004fda0003f04270 */
[----:B------:R-:W-:Y:S05]  /*1cd30*/  @P0 BRA `(.L_x_3731) ;  /* 0x0000025000000947 */ /* 0x000fea0003800000 */
.L_x_3735:
        /* <DEDUP_REMOVED lines=17> */
.L_x_3813:
        /* <DEDUP_REMOVED lines=16> */
.L_x_3814:
[----:B--2---:R-:W-:-:S05]  /*1cf50*/  IMAD R0, R0, c[0x0][0x538], RZ ;  /* 0x00014e0000007a24 */ /* 0x004fca00078e02ff */
[----:B------:R-:W-:-:S04]  /*1cf60*/  IADD3 R8, R0, R8, RZ ;  /* 0x0000000800087210 */ /* 0x000fc80007ffe0ff */
[----:B------:R-:W-:-:S13]  /*1cf70*/  ISETP.GT.AND P0, PT, R8, R9, PT ;  /* 0x000000090800720c */ /* 0x000fda0003f04270 */
[----:B-1----:R-:W-:Y:S05]  /*1cf80*/  @!P0 BRA `(.L_x_3735) ;  /* 0xfffffdb000008947 */ /* 0x002fea000383ffff */
.L_x_3731:
[----:B------:R-:W-:-:S05]  /*1cf90*/  IADD3 R8, -R0, R8, RZ ;  /* 0x0000000800087210 */ /* 0x000fca0007ffe1ff */
[----:B------:R-:W-:-:S05]  /*1cfa0*/  IMAD R0, R4, c[0x0][0x538], R8 ;  /* 0x00014e0004007a24 */ /* 0x000fca00078e0208 */
[----:B------:R-:W-:Y:S01]  /*1cfb0*/  ISETP.GT.AND P0, PT, R0, R9, PT ;  /* 0x000000090000720c */ /* 0x000fe20003f04270 */
[----:B------:R-:W-:-:S12]  /*1cfc0*/  BRA.DIV ~URZ, `(.L_x_3736) ;  /* 0x000068827f007947 */ /* 0x000fd8000b800000 */
[----:B------:R-:W-:-:S03]  /*1cfd0*/  VOTE.ANY R5, PT, !P0 ;  /* 0x0000000000057806 */ /* 0x000fc600040e0100 */
.L_x_3815:
[----:B------:R-:W2:Y:S01]  /*1cfe0*/  LDL.LU R2, [R1+0x4c] ;  /* 0x00004c0001027983 */ /* 0x000ea20000300800 */
[----:B------:R-:W2:Y:S02]  /*1cff0*/  POPC R0, R5 ;  /* 0x0000000500007309 */ /* 0x000ea40000000000 */
[----:B--2---:R-:W-:-:S05]  /*1d000*/  IADD3 R2, R0, R2, RZ ;  /* 0x0000000200027210 */ /* 0x004fca0007ffe0ff */
[----:B------:R2:W-:Y:S01]  /*1d010*/  STL [R1+0x4c], R2 ;  /* 0x00004c0201007387 */ /* 0x0005e20000100800 */
[----:B------:R-:W-:Y:S05]  /*1d020*/  BRA.DIV ~URZ, `(.L_x_3737) ;  /* 0x000068727f007947 */ /* 0x000fea000b800000 */
[----:B------:R3:W4:Y:S04]  /*1d030*/  SHFL.IDX PT, R6, R6, R0, 0x1f ;  /* 0x00001f0006067589 */ /* 0x00072800000e0000 */
[----:B------:R3:W1:Y:S02]  /*1d040*/  SHFL.IDX PT, R7, R7, R0, 0x1f ;  /* 0x00001f0007077589 */ /* 0x00066400000e0000 */
.L_x_3816:
[----:B------:R-:W-:Y:S01]  /*1d050*/  ISETP.NE.AND P0, PT, R5, RZ, PT ;  /* 0x000000ff0500720c */ /* 0x000fe20003f05270 */
[----:B------:R-:W-:-:S12]  /*1d060*/  BSSY B0, `(.L_x_3738) ;  /* 0x0000005000007945 */ /* 0x000fd80003800000 */
[----:B------:R-:W-:Y:S05]  /*1d070*/  @!P0 BRA `(.L_x_3739) ;  /* 0x0000003000008947 */ /* 0x000fea0003800000 */
[----:B---3--:R-:W-:Y:S01]  /*1d080*/  IADD3 R0, R0, -0x1, RZ ;  /* 0xffffffff00007810 */ /* 0x008fe20007ffe0ff */
[----:B------:R-:W-:Y:S05]  /*1d090*/  BRA.DIV ~URZ, `(.L_x_3740) ;  /* 0x000068d27f007947 */ /* 0x000fea000b800000 */
[----:B------:R3:W2:Y:S02]  /*1d0a0*/  SHFL.IDX PT, R10, R4, R0, 0x1f ;  /* 0x00001f00040a7589 */ /* 0x0006a400000e0000 */
.L_x_3739:
[----:B------:R-:W-:Y:S05]  /*1d0b0*/  BSYNC B0 ;  /* 0x0000000000007941 */ /* 0x000fea0003800000 */
.L_x_3738:
        /* <DEDUP_REMOVED lines=68> */
.L_x_3742:
        /* <DEDUP_REMOVED lines=68> */
.L_x_3743:
[----:B------:R-:W-:Y:S05]  /*1d940*/  BSYNC B0 ;  /* 0x0000000000007941 */ /* 0x000fea0003800000 */
.L_x_3741:
[----:B------:R-:W-:-:S04]  /*1d950*/  LOP3.LUT R2, RZ, R2, RZ, 0x33, !PT ;  /* 0x00000002ff027212 */ /* 0x000fc800078e33ff */
[----:B-1----:R-:W-:-:S05]  /*1d960*/  IADD3 R0, R2, R6, RZ ;  /* 0x0000000602007210 */ /* 0x002fca0007ffe0ff */
[----:B------:R1:W-:Y:S01]  /*1d970*/  STL [R1+0x44], R0 ;  /* 0x0000440001007387 */ /* 0x0003e20000100800 */
[----:B------:R-:W-:Y:S05]  /*1d980*/  BRA `(.L_x_3744) ;  /* 0x0000005000007947 */ /* 0x000fea0003800000 */
.L_x_3732:
[----:B------:R-:W-:Y:S01]  /*1d990*/  MOV R0, c[0x0][0x53c] ;  /* 0x00014f0000007a02 */ /* 0x000fe20000000f00 */
[----:B------:R2:W-:Y:S04]  /*1d9a0*/  STL [R1+0x40], R9 ;  /* 0x0000400901007387 */ /* 0x0005e80000100800 */
[----:B------:R2:W-:Y:S04]  /*1d9b0*/  STL [R1+0x44], RZ ;  /* 0x000044ff01007387 */ /* 0x0005e80000100800 */
[----:B------:R2:W-:Y:S04]  /*1d9c0*/  STL [R1+0x48], RZ ;  /* 0x000048ff01007387 */ /* 0x0005e80000100800 */
[----:B------:R2:W-:Y:S02]  /*1d9d0*/  STL [R1+0x4c], R0 ;  /* 0x00004c0001007387 */ /* 0x0005e40000100800 */
.L_x_3744:
[----:B------:R-:W-:Y:S05]  /*1d9e0*/  BSYNC B1 ;  /* 0x0000000000017941 */ /* 0x000fea0003800000 */
.L_x_3730:
        /* <DEDUP_REMOVED lines=9> */
.L_x_3725:
[----:B--2---:R-:W2:Y:S02]  /*1da80*/  LDL R0, [R1+0x4c] ;  /* 0x00004c0001007983 */ /* 0x004ea40000100800 */
[----:B--2---:R-:W-:-:S13]  /*1da90*/  ISETP.GE.AND P0, PT, R0, c[0x0][0x53c], PT ;  /* 0x00014f0000007a0c */ /* 0x004fda0003f06270 */
[----:B-1--4-:R-:W-:Y:S01]  /*1daa0*/  @P0 CALL.REL.NOINC `(.L_x_3745) ;  /* 0x0000001000000944 */ /* 0x012fe20003c00000 */
[----:B------:R-:W-:Y:S05]  /*1dab0*/  BRA `(.L_x_3746) ;  /* 0xfffe448000007947 */ /* 0x000fea000383ffff */
.L_x_3745:
[----:B------:R-:W-:Y:S05]  /*1dac0*/  EXIT ;  /* 0x000000000000794d */ /* 0x000fea0003800000 */
.L_x_3533:
[----:B------:R-:W-:Y:S01]  /*1dad0*/  IMAD.MOV.U32 R0, RZ, RZ, R5 ;  /* 0x000000ffff007224 */ /* 0x000fe200078e0005 */
[----:B------:R-:W-:Y:S02]  /*1dae0*/  MOV R2, 0x1 ;  /* 0x0000000100027802 */ /* 0x000fe40000000f00 */
[----:B------:R-:W-:Y:S02]  /*1daf0*/  MOV R3, 0x1db10 ;  /* 0x0001db1000037802 */ /* 0x000fe40000000f00 */
[----:B------:R-:W-:Y:S05]  /*1db00*/  CALL.REL.NOINC `($__internal_50_$__cuda_sm70_shflsync_up_p) ;  /* 0x00005f9000007944 */ /* 0x000fea0003c00000 */
[----:B------:R-:W-:Y:S01]  /*1db10*/  MOV R0, R4 ;  /* 0x0000000400007202 */ /* 0x000fe20000000f00 */
[----:B------:R-:W-:Y:S05]  /*1db20*/  BRA `(.L_x_3747) ;  /* 0xfffe293000007947 */ /* 0x000fea000383ffff */
.L_x_3534:
[----:B------:R-:W-:Y:S01]  /*1db30*/  IMAD.MOV.U32 R0, RZ, RZ, R5 ;  /* 0x000000ffff007224 */ /* 0x000fe200078e0005 */
[----:B------:R-:W-:Y:S02]  /*1db40*/  MOV R2, 0x2 ;  /* 0x0000000200027802 */ /* 0x000fe40000000f00 */
[----:B------:R-:W-:Y:S02]  /*1db50*/  MOV R3, 0x1db70 ;  /* 0x0001db7000037802 */ /* 0x000fe40000000f00 */
[----:B------:R-:W-:Y:S05]  /*1db60*/  CALL.REL.NOINC `($__internal_50_$__cuda_sm70_shflsync_up_p) ;  /* 0x00005f3000007944 */ /* 0x000fea0003c00000 */
[----:B------:R-:W-:Y:S01]  /*1db70*/  SEL R0, R4, RZ, P4 ;  /* 0x000000ff04007207 */ /* 0x000fe20002000000 */
[----:B------:R-:W-:Y:S01]  /*1db80*/  IMAD.MOV.U32 R2, RZ, RZ, 0x4 ;  /* 0x00000004ff027424 */ /* 0x000fe200078e00ff */
[----:B------:R-:W-:-:S03]  /*1db90*/  MOV R3, 0x1dbc0 ;  /* 0x0001dbc000037802 */ /* 0x000fc60000000f00 */
[----:B------:R-:W-:Y:S02]  /*1dba0*/  IMAD.IADD R0, R5, 0x1, R0 ;  /* 0x0000000105007824 */ /* 0x000fe400078e0200 */
        /* <DEDUP_REMOVED lines=13> */
[----:B------:R-:W-:Y:S02]  /*1dc80*/  MOV R218, 0x1f ;  /* 0x0000001f00da7802 */ /* 0x000fe40000000f00 */
[----:B------:R-:W-:Y:S01]  /*1dc90*/  MOV R3, 0x1dcd0 ;  /* 0x0001dcd000037802 */ /* 0x000fe20000000f00 */
[----:B------:R-:W-:-:S04]  /*1dca0*/  IMAD.IADD R4, R0, 0x1, R4 ;  /* 0x0000000100047824 */ /* 0x000fc800078e0204 */
[----:B------:R-:W-:Y:S02]  /*1dcb0*/  IMAD.MOV.U32 R219, RZ, RZ, R4 ;  /* 0x000000ffffdb7224 */ /* 0x000fe400078e0004 */
[----:B------:R-:W-:Y:S05]  /*1dcc0*/  CALL.REL.NOINC `($__internal_49_$__cuda_sm70_shflsync_idx_p) ;  /* 0x00005d7000007944 */ /* 0x000fea0003c00000 */
[----:B------:R-:W-:Y:S01]  /*1dcd0*/  MOV R0, R218 ;  /* 0x000000da00007202 */ /* 0x000fe20000000f00 */
[----:B------:R-:W-:Y:S05]  /*1dce0*/  BRA `(.L_x_3748) ;  /* 0xfffe287000007947 */ /* 0x000fea000383ffff */
.L_x_3536:
[----:B------:R-:W-:Y:S02]  /*1dcf0*/  SEL R0, RZ, 0x1, P0 ;  /* 0x00000001ff007807 */ /* 0x000fe40000000000 */
[----:B------:R-:W-:Y:S02]  /*1dd00*/  MOV R2, 0x1dd20 ;  /* 0x0001dd2000027802 */ /* 0x000fe40000000f00 */
[----:B------:R-:W-:Y:S05]  /*1dd10*/  CALL.REL.NOINC `($__internal_51_$__cuda_sm70_votesync_ballot) ;  /* 0x00005df000007944 */ /* 0x000fea0003c00000 */
[----:B------:R-:W-:Y:S01]  /*1dd20*/  MOV R7, R0 ;  /* 0x0000000000077202 */ /* 0x000fe20000000f00 */
[----:B------:R-:W-:Y:S05]  /*1dd30*/  BRA `(.L_x_3749) ;  /* 0xfffe28b000007947 */ /* 0x000fea000383ffff */
.L_x_3537:
[----:B------:R-:W-:Y:S01]  /*1dd40*/  IMAD.MOV.U32 R219, RZ, RZ, R9 ;  /* 0x000000ffffdb7224 */ /* 0x000fe200078e0009 */
[----:B-1----:R-:W-:Y:S01]  /*1dd50*/  MOV R2, R0 ;  /* 0x0000000000027202 */ /* 0x002fe20000000f00 */
[----:B------:R-:W-:Y:S01]  /*1dd60*/  IMAD.MOV.U32 R218, RZ, RZ, 0x1f ;  /* 0x0000001fffda7424 */ /* 0x000fe200078e00ff */
[----:B------:R-:W-:Y:S02]  /*1dd70*/  MOV R3, 0x1dd90 ;  /* 0x0001dd9000037802 */ /* 0x000fe40000000f00 */
[----:B------:R-:W-:Y:S05]  /*1dd80*/  CALL.REL.NOINC `($__internal_49_$__cuda_sm70_shflsync_idx_p) ;  /* 0x00005cb000007944 */ /* 0x000fea0003c00000 */
[----:B------:R-:W-:Y:S01]  /*1dd90*/  IMAD.MOV.U32 R12, RZ, RZ, R218 ;  /* 0x000000ffff0c7224 */ /* 0x000fe200078e00da */
[----:B------:R-:W-:Y:S01]  /*1dda0*/  MOV R219, R8 ;  /* 0x0000000800db7202 */ /* 0x000fe20000000f00 */
[----:B------:R-:W-:Y:S01]  /*1ddb0*/  IMAD.MOV.U32 R5, RZ, RZ, RZ ;  /* 0x000000ffff057224 */ /* 0x000fe200078e00ff */
[----:B------:R-:W-:Y:S01]  /*1ddc0*/  MOV R2, R0 ;  /* 0x0000000000027202 */ /* 0x000fe20000000f00 */
[----:B------:R-:W-:Y:S01]  /*1ddd0*/  IMAD.MOV.U32 R218, RZ, RZ, 0x1f ;  /* 0x0000001fffda7424 */ /* 0x000fe200078e00ff */
[----:B------:R-:W-:-:S02]  /*1dde0*/  MOV R3, 0x1de00 ;  /* 0x0001de0000037802 */ /* 0x000fc40000000f00 */
[----:B------:R-:W-:Y:S05]  /*1ddf0*/  CALL.REL.NOINC `($__internal_49_$__cuda_sm70_shflsync_idx_p) ;  /* 0x00005c4000007944 */ /* 0x000fea0003c00000 */
[----:B------:R-:W-:Y:S01]  /*1de00*/  MOV R9, R218 ;  /* 0x000000da00097202 */ /* 0x000fe20000000f00 */
[----:B------:R-:W-:Y:S05]  /*1de10*/  BRA `(.L_x_3750) ;  /* 0xfffe284000007947 */ /* 0x000fea000383ffff */
.L_x_3540:
[----:B------:R-:W-:Y:S01]  /*1de20*/  IMAD.MOV.U32 R219, RZ, RZ, R4 ;  /* 0x000000ffffdb7224 */ /* 0x000fe200078e0004 */
[----:B-1----:R-:W-:Y:S01]  /*1de30*/  MOV R2, R0 ;  /* 0x0000000000027202 */ /* 0x002fe20000000f00 */
[----:B------:R-:W-:Y:S01]  /*1de40*/  IMAD.MOV.U32 R218, RZ, RZ, 0x1f ;  /* 0x0000001fffda7424 */ /* 0x000fe200078e00ff */
[----:B------:R-:W-:-:S02]  /*1de50*/  MOV R3, 0x1de70 ;  /* 0x0001de7000037802 */ /* 0x000fc40000000f00 */
[----:B---34-:R-:W-:Y:S05]  /*1de60*/  CALL.REL.NOINC `($__internal_49_$__cuda_sm70_shflsync_idx_p) ;  /* 0x00005bd000007944 */ /* 0x018fea0003c00000 */
[----:B------:R-:W-:Y:S01]  /*1de70*/  MOV R5, R218 ;  /* 0x000000da00057202 */ /* 0x000fe20000000f00 */
[----:B------:R-:W-:Y:S05]  /*1de80*/  BRA `(.L_x_3539) ;  /* 0xfffe283000007947 */ /* 0x000fea000383ffff */
.L_x_3589:
[----:B------:R-:W-:Y:S01]  /*1de90*/  IMAD.MOV.U32 R219, RZ, RZ, R5 ;  /* 0x000000ffffdb7224 */ /* 0x000fe200078e0005 */
[----:B------:R-:W-:Y:S01]  /*1dea0*/  MOV R2, RZ ;  /* 0x000000ff00027202 */ /* 0x000fe20000000f00 */
[----:B------:R-:W-:Y:S01]  /*1deb0*/  IMAD.MOV.U32 R218, RZ, RZ, 0x181f ;  /* 0x0000181fffda7424 */ /* 0x000fe200078e00ff */
[----:B------:R-:W-:-:S02]  /*1dec0*/  MOV R3, 0x1dee0 ;  /* 0x0001dee000037802 */ /* 0x000fc40000000f00 */
[----:B-----5:R-:W-:Y:S05]  /*1ded0*/  CALL.REL.NOINC `($__internal_49_$__cuda_sm70_shflsync_idx_p) ;  /* 0x00005b6000007944 */ /* 0x020fea0003c00000 */
[----:B------:R-:W-:Y:S01]  /*1dee0*/  MOV R7, R218 ;  /* 0x000000da00077202 */ /* 0x000fe20000000f00 */
[----:B------:R-:W-:Y:S05]  /*1def0*/  BRA `(.L_x_3751) ;  /* 0xfffeac0000007947 */ /* 0x000fea000383ffff */
.L_x_3590:
[----:B------:R-:W-:Y:S01]  /*1df00*/  IMAD.MOV.U32 R219, RZ, RZ, R6 ;  /* 0x000000ffffdb7224 */ /* 0x000fe200078e0006 */
[----:B------:R-:W-:Y:S01]  /*1df10*/  MOV R2, RZ ;  /* 0x000000ff00027202 */ /* 0x000fe20000000f00 */
[----:B------:R-:W-:Y:S01]  /*1df20*/  IMAD.MOV.U32 R218, RZ, RZ, 0x181f ;  /* 0x0000181fffda7424 */ /* 0x000fe200078e00ff */
[----:B------:R-:W-:-:S02]  /*1df30*/  MOV R3, 0x1df50 ;  /* 0x0001df5000037802 */ /* 0x000fc40000000f00 */
[----:B-12--5:R-:W-:Y:S05]  /*1df40*/  CALL.REL.NOINC `($__internal_49_$__cuda_sm70_shflsync_idx_p) ;  /* 0x00005af000007944 */ /* 0x026fea0003c00000 */
[----:B------:R-:W-:Y:S01]  /*1df50*/  MOV R2, R218 ;  /* 0x000000da00027202 */ /* 0x000fe20000000f00 */
[----:B------:R-:W-:Y:S05]  /*1df60*/  BRA `(.L_x_3752) ;  /* 0xfffeabb000007947 */ /* 0x000fea000383ffff */
.L_x_3593:
[----:B------:R-:W-:Y:S01]  /*1df70*/  IMAD.MOV.U32 R219, RZ, RZ, R5 ;  /* 0x000000ffffdb7224 */ /* 0x000fe200078e0005 */
[----:B--2-4-:R-:W-:Y:S01]  /*1df80*/  MOV R2, 0x1 ;  /* 0x0000000100027802 */ /* 0x014fe20000000f00 */
[----:B------:R-:W-:Y:S01]  /*1df90*/  IMAD.MOV.U32 R218, RZ, RZ, 0x181f ;  /* 0x0000181fffda7424 */ /* 0x000fe200078e00ff */
[----:B------:R-:W-:-:S02]  /*1dfa0*/  MOV R3, 0x1dfc0 ;  /* 0x0001dfc000037802 */ /* 0x000fc40000000f00 */
[----:B-1-3-5:R-:W-:Y:S05]  /*1dfb0*/  CALL.REL.NOINC `($__internal_49_$__cuda_sm70_shflsync_idx_p) ;  /* 0x00005a8000007944 */ /* 0x02afea0003c00000 */
[----:B------:R-:W-:Y:S01]  /*1dfc0*/  IMAD.MOV.U32 R7, RZ, RZ, R218 ;  /* 0x000000ffff077224 */ /* 0x000fe200078e00da */
[----:B------:R-:W-:Y:S01]  /*1dfd0*/  MOV R2, 0x1 ;  /* 0x0000000100027802 */ /* 0x000fe20000000f00 */
[----:B------:R-:W-:Y:S01]  /*1dfe0*/  IMAD.MOV.U32 R219, RZ, RZ, R6 ;  /* 0x000000ffffdb7224 */ /* 0x000fe200078e0006 */
[----:B------:R-:W-:-:S02]  /*1dff0*/  MOV R218, 0x181f ;  /* 0x0000181f00da7802 */ /* 0x000fc40000000f00 */
[----:B------:R-:W-:Y:S02]  /*1e000*/  MOV R3, 0x1e020 ;  /* 0x0001e02000037802 */ /* 0x000fe40000000f00 */
[----:B------:R-:W-:Y:S05]  /*1e010*/  CALL.REL.NOINC `($__internal_49_$__cuda_sm70_shflsync_idx_p) ;  /* 0x00005a2000007944 */ /* 0x000fea0003c00000 */
[----:B------:R-:W-:Y:S01]  /*1e020*/  MOV R2, R218 ;  /* 0x000000da00027202 */ /* 0x000fe20000000f00 */
[----:B------:R-:W-:Y:S05]  /*1e030*/  BRA `(.L_x_3753) ;  /* 0xfffeabc000007947 */ /* 0x000fea000383ffff */
.L_x_3596:
[----:B------:R-:W-:Y:S01]  /*1e040*/  IMAD.MOV.U32 R219, RZ, RZ, R5 ;  /* 0x000000ffffdb7224 */ /* 0x000fe200078e0005 */
[----:B-1--4-:R-:W-:Y:S01]  /*1e050*/  MOV R2, 0x2 ;  /* 0x0000000200027802 */ /* 0x012fe20000000f00 */
[----:B------:R-:W-:Y:S01]  /*1e060*/  IMAD.MOV.U32 R218, RZ, RZ, 0x181f ;  /* 0x0000181fffda7424 */ /* 0x000fe200078e00ff */
[----:B------:R-:W-:Y:S02]  /*1e070*/  MOV R3, 0x1e090 ;  /* 0x0001e09000037802 */ /* 0x000fe40000000f00 */
[----:B--23-5:R-:W-:Y:S05]  /*1e080*/  CALL.REL.NOINC `($__internal_49_$__cuda_sm70_shflsync_idx_p) ;  /* 0x000059b000007944 */ /* 0x02cfea0003c00000 */
[----:B------:R-:W-:Y:S01]  /*1e090*/  MOV R7, R218 ;  /* 0x000000da00077202 */ /* 0x000fe20000000f00 */
[----:B------:R-:W-:Y:S05]  /*1e0a0*/  BRA `(.L_x_3754) ;  /* 0xfffeac2000007947 */ /* 0x000fea000383ffff */
.L_x_3597:
[----:B------:R-:W-:Y:S01]  /*1e0b0*/  IMAD.MOV.U32 R219, RZ, RZ, R6 ;  /* 0x000000ffffdb7224 */ /* 0x000fe200078e0006 */
[----:B----4-:R-:W-:Y:S01]  /*1e0c0*/  MOV R2, 0x2 ;  /* 0x0000000200027802 */ /* 0x010fe20000000f00 */
[----:B------:R-:W-:Y:S01]  /*1e0d0*/  IMAD.MOV.U32 R218, RZ, RZ, 0x181f ;  /* 0x0000181fffda7424 */ /* 0x000fe200078e00ff */
[----:B------:R-:W-:Y:S02]  /*1e0e0*/  MOV R3, 0x1e100 ;  /* 0x0001e10000037802 */ /* 0x000fe40000000f00 */
[----:B-123-5:R-:W-:Y:S05]  /*1e0f0*/  CALL.REL.NOINC `($__internal_49_$__cuda_sm70_shflsync_idx_p) ;  /* 0x0000594000007944 */ /* 0x02efea0003c00000 */
[----:B------:R-:W-:Y:S01]  /*1e100*/  MOV R2, R218 ;  /* 0x000000da00027202 */ /* 0x000fe20000000f00 */
[----:B------:R-:W-:Y:S05]  /*1e110*/  BRA `(.L_x_3755) ;  /* 0xfffeabd000007947 */ /* 0x000fea000383ffff */
.L_x_3600:
[----:B------:R-:W-:Y:S01]  /*1e120*/  IMAD.MOV.U32 R219, RZ, RZ, R5 ;  /* 0x000000ffffdb7224 */ /* 0x000fe200078e0005 */
[----:B-1----:R-:W-:Y:S01]  /*1e130*/  MOV R2, 0x3 ;  /* 0x0000000300027802 */ /* 0x002fe20000000f00 */
[----:B------:R-:W-:Y:S01]  /*1e140*/  IMAD.MOV.U32 R218, RZ, RZ, 0x181f ;  /* 0x0000181fffda7424 */ /* 0x000fe200078e00ff */
[----:B------:R-:W-:-:S02]  /*1e150*/  MOV R3, 0x1e170 ;  /* 0x0001e17000037802 */ /* 0x000fc40000000f00 */
[----:B--2345:R-:W-:Y:S05]  /*1e160*/  CALL.REL.NOINC `($__internal_49_$__cuda_sm70_shflsync_idx_p) ;  /* 0x000058d000007944 */ /* 0x03cfea0003c00000 */
        /* <DEDUP_REMOVED lines=8> */
.L_x_3603:
[----:B------:R-:W-:Y:S01]  /*1e1f0*/  IMAD.MOV.U32 R219, RZ, RZ, R5 ;  /* 0x000000ffffdb7224 */ /* 0x000fe200078e0005 */
[----:B-1----:R-:W-:Y:S01]  /*1e200*/  MOV R2, 0x4 ;  /* 0x0000000400027802 */ /* 0x002fe20000000f00 */
[----:B------:R-:W-:Y:S01]  /*1e210*/  IMAD.MOV.U32 R218, RZ, RZ, 0x181f ;  /* 0x0000181fffda7424 */ /* 0x000fe200078e00ff */
[----:B------:R-:W-:Y:S02]  /*1e220*/  MOV R3, 0x1e240 ;  /* 0x0001e24000037802 */ /* 0x000fe40000000f00 */
[----:B--2345:R-:W-:Y:S05]  /*1e230*/  CALL.REL.NOINC `($__internal_49_$__cuda_sm70_shflsync_idx_p) ;  /* 0x0000580000007944 */ /* 0x03cfea0003c00000 */
[----:B------:R-:W-:Y:S01]  /*1e240*/  MOV R7, R218 ;  /* 0x000000da00077202 */ /* 0x000fe20000000f00 */
[----:B------:R-:W-:Y:S05]  /*1e250*/  BRA `(.L_x_3757) ;  /* 0xfffeac4000007947 */ /* 0x000fea000383ffff */
.L_x_3604:
[----:B------:R-:W-:Y:S01]  /*1e260*/  IMAD.MOV.U32 R219, RZ, RZ, R6 ;  /* 0x000000ffffdb7224 */ /* 0x000fe200078e0006 */
[----:B-1----:R-:W-:Y:S01]  /*1e270*/  MOV R2, 0x4 ;  /* 0x0000000400027802 */ /* 0x002fe20000000f00 */
[----:B------:R-:W-:Y:S01]  /*1e280*/  IMAD.MOV.U32 R218, RZ, RZ, 0x181f ;  /* 0x0000181fffda7424 */ /* 0x000fe200078e00ff */
[----:B------:R-:W-:Y:S02]  /*1e290*/  MOV R3, 0x1e2b0 ;  /* 0x0001e2b000037802 */ /* 0x000fe40000000f00 */
[----:B--2345:R-:W-:Y:S05]  /*1e2a0*/  CALL.REL.NOINC `($__internal_49_$__cuda_sm70_shflsync_idx_p) ;  /* 0x0000579000007944 */ /* 0x03cfea0003c00000 */
[----:B------:R-:W-:Y:S01]  /*1e2b0*/  MOV R2, R218 ;  /* 0x000000da00027202 */ /* 0x000fe20000000f00 */
[----:B------:R-:W-:Y:S05]  /*1e2c0*/  BRA `(.L_x_3758) ;  /* 0xfffeabf000007947 */ /* 0x000fea000383ffff */
.L_x_3607:
[----:B------:R-:W-:Y:S01]  /*1e2d0*/  IMAD.MOV.U32 R219, RZ, RZ, R5 ;  /* 0x000000ffffdb7224 */ /* 0x000fe200078e0005 */
[----:B--23--:R-:W-:Y:S01]  /*1e2e0*/  MOV R2, 0x5 ;  /* 0x0000000500027802 */ /* 0x00cfe20000000f00 */
[----:B------:R-:W-:Y:S01]  /*1e2f0*/  IMAD.MOV.U32 R218, RZ, RZ, 0x181f ;  /* 0x0000181fffda7424 */ /* 0x000fe200078e00ff */
[----:B------:R-:W-:-:S02]  /*1e300*/  MOV R3, 0x1e320 ;  /* 0x0001e32000037802 */ /* 0x000fc40000000f00 */
[----:B-1--45:R-:W-:Y:S05]  /*1e310*/  CALL.REL.NOINC `($__internal_49_$__cuda_sm70_shflsync_idx_p) ;  /* 0x0000572000007944 */ /* 0x032fea0003c00000 */
        /* <DEDUP_REMOVED lines=8> */
.L_x_3610:
[----:B------:R-:W-:Y:S01]  /*1e3a0*/  IMAD.MOV.U32 R219, RZ, RZ, R5 ;  /* 0x000000ffffdb7224 */ /* 0x000fe200078e0005 */
[----:B-1-3--:R-:W-:Y:S01]  /*1e3b0*/  MOV R2, 0x6 ;  /* 0x0000000600027802 */ /* 0x00afe20000000f00 */
[----:B------:R-:W-:Y:S01]  /*1e3c0*/  IMAD.MOV.U32 R218, RZ, RZ, 0x181f ;  /* 0x0000181fffda7424 */ /* 0x000fe200078e00ff */
[----:B------:R-:W-:Y:S02]  /*1e3d0*/  MOV R3, 0x1e3f0 ;  /* 0x0001e3f000037802 */ /* 0x000fe40000000f00 */
[----:B--2-45:R-:W-:Y:S05]  /*1e3e0*/  CALL.REL.NOINC `($__internal_49_$__cuda_sm70_shflsync_idx_p) ;  /* 0x0000565000007944 */ /* 0x034fea0003c00000 */
[----:B------:R-:W-:Y:S01]  /*1e3f0*/  MOV R7, R218 ;  /* 0x000000da00077202 */ /* 0x000fe20000000f00 */
[----:B------:R-:W-:Y:S05]  /*1e400*/  BRA `(.L_x_3760) ;  /* 0xfffeac6000007947 */ /* 0x000fea000383ffff */
.L_x_3611:
[----:B------:R-:W-:Y:S01]  /*1e410*/  IMAD.MOV.U32 R219, RZ, RZ, R6 ;  /* 0x000000ffffdb7224 */ /* 0x000fe200078e0006 */
[----:B---3--:R-:W-:Y:S01]  /*1e420*/  MOV R2, 0x6 ;  /* 0x0000000600027802 */ /* 0x008fe20000000f00 */
[----:B------:R-:W-:Y:S01]  /*1e430*/  IMAD.MOV.U32 R218, RZ, RZ, 0x181f ;  /* 0x0000181fffda7424 */ /* 0x000fe200078e00ff */
[----:B------:R-:W-:Y:S02]  /*1e440*/  MOV R3, 0x1e460 ;  /* 0x0001e46000037802 */ /* 0x000fe40000000f00 */
[----:B-12-45:R-:W-:Y:S05]  /*1e450*/  CALL.REL.NOINC `($__internal_49_$__cuda_sm70_shflsync_idx_p) ;  /* 0x000055e000007944 */ /* 0x036fea0003c00000 */
[----:B------:R-:W-:Y:S01]  /*1e460*/  MOV R2, R218 ;  /* 0x000000da00027202 */ /* 0x000fe20000000f00 */
[----:B------:R-:W-:Y:S05]  /*1e470*/  BRA `(.L_x_3761) ;  /* 0xfffeac1000007947 */ /* 0x000fea000383ffff */
.L_x_3614:
        /* <DEDUP_REMOVED lines=13> */
.L_x_3653:
[----:B------:R-:W-:Y:S01]  /*1e550*/  IMAD.MOV.U32 R219, RZ, RZ, R5 ;  /* 0x000000ffffdb7224 */ /* 0x000fe200078e0005 */
[----:B------:R-:W-:Y:S01]  /*1e560*/  MOV R2, RZ ;  /* 0x000000ff00027202 */ /* 0x000fe20000000f00 */
[----:B------:R-:W-:Y:S01]  /*1e570*/  IMAD.MOV.U32 R218, RZ, RZ, 0x181f ;  /* 0x0000181fffda7424 */ /* 0x000fe200078e00ff */
[----:B------:R-:W-:Y:S02]  /*1e580*/  MOV R3, 0x1e5a0 ;  /* 0x0001e5a000037802 */ /* 0x000fe40000000f00 */
[----:B------:R-:W-:Y:S05]  /*1e590*/  CALL.REL.NOINC `($__internal_49_$__cuda_sm70_shflsync_idx_p) ;  /* 0x000054a000007944 */ /* 0x000fea0003c00000 */
[----:B------:R-:W-:Y:S01]  /*1e5a0*/  MOV R9, R218 ;  /* 0x000000da00097202 */ /* 0x000fe20000000f00 */
[----:B------:R-:W-:Y:S05]  /*1e5b0*/  BRA `(.L_x_3763) ;  /* 0xffff0c6000007947 */ /* 0x000fea000383ffff */
.L_x_3654:
[----:B------:R-:W-:Y:S01]  /*1e5c0*/  IMAD.MOV.U32 R219, RZ, RZ, R4 ;  /* 0x000000ffffdb7224 */ /* 0x000fe200078e0004 */
[----:B------:R-:W-:Y:S01]  /*1e5d0*/  MOV R2, RZ ;  /* 0x000000ff00027202 */ /* 0x000fe20000000f00 */
[----:B------:R-:W-:Y:S01]  /*1e5e0*/  IMAD.MOV.U32 R218, RZ, RZ, 0x181f ;  /* 0x0000181fffda7424 */ /* 0x000fe200078e00ff */
[----:B------:R-:W-:Y:S02]  /*1e5f0*/  MOV R3, 0x1e610 ;  /* 0x0001e61000037802 */ /* 0x000fe40000000f00 */
[----:B-12---:R-:W-:Y:S05]  /*1e600*/  CALL.REL.NOINC `($__internal_49_$__cuda_sm70_shflsync_idx_p) ;  /* 0x0000543000007944 */ /* 0x006fea0003c00000 */
        /* <DEDUP_REMOVED lines=12> */
[----:B------:R-:W-:Y:S05]  /*1e6d0*/  CALL.REL.NOINC `($__internal_49_$__cuda_sm70_shflsync_idx_p) ;  /* 0x0000536000007944 */ /* 0x000fea0003c00000 */
[----:B------:R-:W-:Y:S01]  /*1e6e0*/  IMAD.MOV.U32 R7, RZ, RZ, R218 ;  /* 0x000000ffff077224 */ /* 0x000fe200078e00da */
[----:B------:R-:W-:Y:S01]  /*1e6f0*/  MOV R2, 0x1 ;  /* 0x0000000100027802 */ /* 0x000fe20000000f00 */
[----:B------:R-:W-:Y:S01]  /*1e700*/  IMAD.MOV.U32 R219, RZ, RZ, R4 ;  /* 0x000000ffffdb7224 */ /* 0x000fe200078e0004 */
[----:B------:R-:W-:Y:S02]  /*1e710*/  MOV R218, 0x181f ;  /* 0x0000181f00da7802 */ /* 0x000fe40000000f00 */
[----:B------:R-:W-:Y:S02]  /*1e720*/  MOV R3, 0x1e740 ;  /* 0x0001e74000037802 */ /* 0x000fe40000000f00 */
[----:B------:R-:W-:Y:S05]  /*1e730*/  CALL.REL.NOINC `($__internal_49_$__cuda_sm70_shflsync_idx_p) ;  /* 0x0000530000007944 */ /* 0x000fea0003c00000 */
        /* <DEDUP_REMOVED lines=60> */
[----:B------:R-:W-:Y:S01]  /*1eb00*/  MOV R4, R218 ;  /* 0x000000da00047202 */ /* 0x000fe20000000f00 */
[----:B------:R-:W-:Y:S05]  /*1eb10*/  BRA `(.L_x_3764) ;  /* 0xffff088000007947 */ /* 0x000fea000383ffff */
.L_x_3655:
[----:B------:R-:W-:Y:S01]  /*1eb20*/  IMAD.MOV.U32 R219, RZ, RZ, R0 ;  /* 0x000000ffffdb7224 */ /* 0x000fe200078e0000 */
[----:B------:R-:W-:Y:S01]  /*1eb30*/  MOV R2, RZ ;  /* 0x000000ff00027202 */ /* 0x000fe20000000f00 */
[----:B------:R-:W-:Y:S01]  /*1eb40*/  IMAD.MOV.U32 R218, RZ, RZ, 0x1c1f ;  /* 0x00001c1fffda7424 */ /* 0x000fe200078e00ff */
[----:B------:R-:W-:-:S02]  /*1eb50*/  MOV R3, 0x1eb70 ;  /* 0x0001eb7000037802 */ /* 0x000fc40000000f00 */
[----:B------:R-:W-:Y:S05]  /*1eb60*/  CALL.REL.NOINC `($__internal_49_$__cuda_sm70_shflsync_idx_p) ;  /* 0x00004ed000007944 */ /* 0x000fea0003c00000 */
[----:B------:R-:W-:Y:S01]  /*1eb70*/  MOV R2, R218 ;  /* 0x000000da00027202 */ /* 0x000fe20000000f00 */
[----:B------:R-:W-:Y:S05]  /*1eb80*/  BRA `(.L_x_3765) ;  /* 0xffff099000007947 */ /* 0x000fea000383ffff */
.L_x_3656:
[----:B------:R-:W-:Y:S01]  /*1eb90*/  IMAD.MOV.U32 R219, RZ, RZ, R0 ;  /* 0x000000ffffdb7224 */ /* 0x000fe200078e0000 */
[----:B------:R-:W-:Y:S01]  /*1eba0*/  MOV R2, 0x1 ;  /* 0x0000000100027802 */ /* 0x000fe20000000f00 */
[----:B------:R-:W-:Y:S01]  /*1ebb0*/  IMAD.MOV.U32 R218, RZ, RZ, 0x1c1f ;  /* 0x00001c1fffda7424 */ /* 0x000fe200078e00ff */
[----:B------:R-:W-:-:S02]  /*1ebc0*/  MOV R3, 0x1ebe0 ;  /* 0x0001ebe000037802 */ /* 0x000fc40000000f00 */
[----:B-1----:R-:W-:Y:S05]  /*1ebd0*/  CALL.REL.NOINC `($__internal_49_$__cuda_sm70_shflsync_idx_p) ;  /* 0x00004e6000007944 */ /* 0x002fea0003c00000 */
        /* <DEDUP_REMOVED lines=46> */
[----:B------:R-:W-:Y:S05]  /*1eec0*/  CALL.REL.NOINC `($__internal_49_$__cuda_sm70_shflsync_idx_p) ;  /* 0x00004b7000007944 */ /* 0x000fea0003c00000 */
        /* <DEDUP_REMOVED lines=46> */
[----:B------:R-:W-:Y:S05]  /*1f1b0*/  CALL.REL.NOINC `($__internal_49_$__cuda_sm70_shflsync_idx_p) ;  /* 0x0000488000007944 */ /* 0x000fea0003c00000 */
[----:B------:R-:W-:Y:S01]  /*1f1c0*/  IMAD.IADD R4, R4, 0x1, R218 ;  /* 0x0000000104047824 */ /* 0x000fe200078e02da */
[----:B------:R-:W-:Y:S01]  /*1f1d0*/  FMNMX.FTZ R89, R10, R11, !PT ;  /* 0x0000000b0a597209 */ /* 0x000fe20007810000 */
[----:B------:R-:W-:Y:S01]  /*1f1e0*/  IMAD.MOV.U32 R0, RZ, RZ, 0x2 ;  /* 0x00000002ff007424 */ /* 0x000fe200078e00ff */
        /* <DEDUP_REMOVED lines=8> */
[----:B------:R-:W-:Y:S02]  /*1f270*/  ISETP.GT.AND P0, PT, R5, 0x9, PT ;  /* 0x000000090500780c */ /* 0x000fe40003f04270 */
[----:B------:R-:W-:Y:S02]  /*1f280*/  FSEL R35, R142, -INF , P1 ;  /* 0xff8000008e237808 */ /* 0x000fe40000800000 */
        /* <DEDUP_REMOVED lines=107> */
[----:B------:R-:W-:Y:S02]  /*1f940*/  MOV R2, 0x1f960 ;  /* 0x0001f96000027802 */ /* 0x000fe40000000f00 */
[----:B------:R-:W-:Y:S05]  /*1f950*/  CALL.REL.NOINC `($__internal_48_$__cuda_sm70_shflsync_bfly_p) ;  /* 0x0000408000007944 */ /* 0x000fea0003c00000 */
[----:B------:R-:W-:Y:S01]  /*1f960*/  FMNMX.FTZ R89, R89, R0, !PT ;  /* 0x0000000059597209 */ /* 0x000fe20007810000 */
[----:B------:R-:W-:Y:S01]  /*1f970*/  IMAD.MOV.U32 R0, RZ, RZ, 0x1 ;  /* 0x00000001ff007424 */ /* 0x000fe200078e00ff */
[----:B------:R-:W-:-:S03]  /*1f980*/  MOV R2, 0x1f9b0 ;  /* 0x0001f9b000027802 */ /* 0x000fc60000000f00 */
[----:B------:R-:W-:Y:S02]  /*1f990*/  IMAD.MOV.U32 R84, RZ, RZ, R89 ;  /* 0x000000ffff547224 */ /* 0x000fe400078e0059 */
[----:B------:R-:W-:Y:S05]  /*1f9a0*/  CALL.REL.NOINC `($__internal_48_$__cuda_sm70_shflsync_bfly_p) ;  /* 0x0000403000007944 */ /* 0x000fea0003c00000 */
[----:B------:R-:W-:Y:S01]  /*1f9b0*/  FMNMX.FTZ R89, R89, R0, !PT ;  /* 0x0000000059597209 */ /* 0x000fe20007810000 */
[----:B------:R-:W-:Y:S01]  /*1f9c0*/  IMAD.MOV.U32 R84, RZ, RZ, R88 ;  /* 0x000000ffff547224 */ /* 0x000fe200078e0058 */
[----:B------:R-:W-:Y:S01]  /*1f9d0*/  MOV R2, 0x1fa00 ;  /* 0x0001fa0000027802 */ /* 0x000fe20000000f00 */
[----:B------:R-:W-:Y:S02]  /*1f9e0*/  IMAD.MOV.U32 R0, RZ, RZ, 0x2 ;  /* 0x00000002ff007424 */ /* 0x000fe400078e00ff */
        /* <DEDUP_REMOVED lines=26> */
[----:B------:R-:W-:Y:S01]  /*1fb90*/  MOV R9, R0 ;  /* 0x0000000000097202 */ /* 0x000fe20000000f00 */
[----:B------:R-:W-:Y:S05]  /*1fba0*/  BRA `(.L_x_3766) ;  /* 0xffff09e000007947 */ /* 0x000fea000383ffff */
.L_x_3660:
[----:B------:R-:W-:Y:S01]  /*1fbb0*/  MOV R2, RZ ;  /* 0x000000ff00027202 */ /* 0x000fe20000000f00 */
[----:B------:R-:W-:Y:S01]  /*1fbc0*/  IMAD.MOV.U32 R219, RZ, RZ, R4 ;  /* 0x000000ffffdb7224 */ /* 0x000fe200078e0004 */
[----:B------:R-:W-:Y:S01]  /*1fbd0*/  MOV R3, 0x1fc00 ;  /* 0x0001fc0000037802 */ /* 0x000fe20000000f00 */
[----:B------:R-:W-:Y:S02]  /*1fbe0*/  IMAD.MOV.U32 R218, RZ, RZ, 0x181f ;  /* 0x0000181fffda7424 */ /* 0x000fe400078e00ff */
[----:B------:R-:W-:Y:S05]  /*1fbf0*/  CALL.REL.NOINC `($__internal_49_$__cuda_sm70_shflsync_idx_p) ;  /* 0x00003e4000007944 */ /* 0x000fea0003c00000 */
[----:B------:R-:W-:Y:S01]  /*1fc00*/  MOV R7, R218 ;  /* 0x000000da00077202 */ /* 0x000fe20000000f00 */
[----:B------:R-:W-:-:S05]  /*1fc10*/  BRA `(.L_x_3767) ;  /* 0xffff25c000007947 */ /* 0x000fca000383ffff */
.L_x_3661:
[----:B------:R-:W-:Y:S01]  /*1fc20*/  MOV R2, RZ ;  /* 0x000000ff00027202 */ /* 0x000fe20000000f00 */
[----:B------:R-:W-:Y:S01]  /*1fc30*/  IMAD.MOV.U32 R219, RZ, RZ, R0 ;  /* 0x000000ffffdb7224 */ /* 0x000fe200078e0000 */
[----:B------:R-:W-:Y:S01]  /*1fc40*/  MOV R3, 0x1fc70 ;  /* 0x0001fc7000037802 */ /* 0x000fe20000000f00 */
[----:B------:R-:W-:Y:S02]  /*1fc50*/  IMAD.MOV.U32 R218, RZ, RZ, 0x181f ;  /* 0x0000181fffda7424 */ /* 0x000fe400078e00ff */
[----:B-12---:R-:W-:Y:S05]  /*1fc60*/  CALL.REL.NOINC `($__internal_49_$__cuda_sm70_shflsync_idx_p) ;  /* 0x00003dd000007944 */ /* 0x006fea0003c00000 */
[----:B------:R-:W-:Y:S01]  /*1fc70*/  IMAD.MOV.U32 R219, RZ, RZ, R4 ;  /* 0x000000ffffdb7224 */ /* 0x000fe200078e0004 */
[----:B------:R-:W-:Y:S02]  /*1fc80*/  ISETP.GE.AND P0, PT, R238, c[0x0][0x1d4], PT ;  /* 0x00007500ee007a0c */ /* 0x000fe40003f06270 */
[----:B------:R-:W-:Y:S01]  /*1fc90*/  IADD3 R2, P1, R218, R5, RZ ;  /* 0x00000005da027210 */ /* 0x000fe20007f3e0ff */
[----:B------:R-:W-:Y:S04]  /*1fca0*/  IMAD.MOV.U32 R218, RZ, RZ, 0x181f ;  /* 0x0000181fffda7424 */ /* 0x000fe800078e00ff */
        /* <DEDUP_REMOVED lines=8> */
[----:B------:R-:W-:Y:S05]  /*1fd30*/  CALL.REL.NOINC `($__internal_49_$__cuda_sm70_shflsync_idx_p) ;  /* 0x00003d0000007944 */ /* 0x000fea0003c00000 */
[----:B------:R-:W-:Y:S01]  /*1fd40*/  MOV R2, 0x1 ;  /* 0x0000000100027802 */ /* 0x000fe20000000f00 */
[----:B------:R-:W-:Y:S01]  /*1fd50*/  IMAD.MOV.U32 R8, RZ, RZ, R218 ;  /* 0x000000ffff087224 */ /* 0x000fe200078e00da */
[----:B------:R-:W-:Y:S01]  /*1fd60*/  MOV R218, 0x181f ;  /* 0x0000181f00da7802 */ /* 0x000fe20000000f00 */
[----:B------:R-:W-:Y:S01]  /*1fd70*/  IMAD.MOV.U32 R219, RZ, RZ, R0 ;  /* 0x000000ffffdb7224 */ /* 0x000fe200078e0000 */
[----:B------:R-:W-:Y:S02]  /*1fd80*/  MOV R3, 0x1fda0 ;  /* 0x0001fda000037802 */ /* 0x000fe40000000f00 */
[----:B------:R-:W-:Y:S05]  /*1fd90*/  CALL.REL.NOINC `($__internal_49_$__cuda_sm70_shflsync_idx_p) ;  /* 0x00003ca000007944 */ /* 0x000fea0003c00000 */
        /* <DEDUP_REMOVED lines=60> */
[----:B------:R-:W-:Y:S01]  /*20160*/  MOV R0, R218 ;  /* 0x000000da00007202 */ /* 0x000fe20000000f00 */
[----:B------:R-:W-:-:S05]  /*20170*/  BRA `(.L_x_3768) ;  /* 0xffff220000007947 */ /* 0x000fca000383ffff */
.L_x_3664:
[----:B------:R-:W-:Y:S01]  /*20180*/  MOV R2, RZ ;  /* 0x000000ff00027202 */ /* 0x000fe20000000f00 */
[----:B------:R-:W-:Y:S01]  /*20190*/  IMAD.MOV.U32 R219, RZ, RZ, R84 ;  /* 0x000000ffffdb7224 */ /* 0x000fe200078e0054 */
[----:B------:R-:W-:Y:S01]  /*201a0*/  MOV R3, 0x201d0 ;  /* 0x000201d000037802 */ /* 0x000fe20000000f00 */
[----:B------:R-:W-:Y:S02]  /*201b0*/  IMAD.MOV.U32 R218, RZ, RZ, 0x181f ;  /* 0x0000181fffda7424 */ /* 0x000fe400078e00ff */
[----:B------:R-:W-:Y:S05]  /*201c0*/  CALL.REL.NOINC `($__internal_49_$__cuda_sm70_shflsync_idx_p) ;  /* 0x0000387000007944 */ /* 0x000fea0003c00000 */
[----:B------:R-:W-:Y:S01]  /*201d0*/  MOV R89, R218 ;  /* 0x000000da00597202 */ /* 0x000fe20000000f00 */
[----:B------:R-:W-:-:S05]  /*201e0*/  BRA `(.L_x_3769) ;  /* 0xffff2b0000007947 */ /* 0x000fca000383ffff */
.L_x_3665:
        /* <DEDUP_REMOVED lines=86> */
.L_x_3666:
[----:B------:R-:W-:Y:S01]  /*20750*/  MOV R2, RZ ;  /* 0x000000ff00027202 */ /* 0x000fe20000000f00 */
[----:B------:R-:W-:Y:S01]  /*20760*/  IMAD.MOV.U32 R219, RZ, RZ, R84 ;  /* 0x000000ffffdb7224 */ /* 0x000fe200078e0054 */
[----:B------:R-:W-:Y:S01]  /*20770*/  MOV R3, 0x207a0 ;  /* 0x000207a000037802 */ /* 0x000fe20000000f00 */
[----:B------:R-:W-:Y:S02]  /*20780*/  IMAD.MOV.U32 R218, RZ, RZ, 0x1c1f ;  /* 0x00001c1fffda7424 */ /* 0x000fe400078e00ff */
[----:B------:R-:W-:Y:S05]  /*20790*/  CALL.REL.NOINC `($__internal_49_$__cuda_sm70_shflsync_idx_p) ;  /* 0x000032a000007944 */ /* 0x000fea0003c00000 */
[----:B------:R-:W-:Y:S01]  /*207a0*/  MOV R0, R218 ;  /* 0x000000da00007202 */ /* 0x000fe20000000f00 */
[----:B------:R-:W-:-:S05]  /*207b0*/  BRA `(.L_x_3771) ;  /* 0xffff285000007947 */ /* 0x000fca000383ffff */
.L_x_3667:
[----:B------:R-:W-:Y:S01]  /*207c0*/  MOV R2, 0x1 ;  /* 0x0000000100027802 */ /* 0x000fe20000000f00 */
[----:B------:R-:W-:Y:S01]  /*207d0*/  IMAD.MOV.U32 R219, RZ, RZ, R84 ;  /* 0x000000ffffdb7224 */ /* 0x000fe200078e0054 */
[----:B------:R-:W-:Y:S01]  /*207e0*/  MOV R3, 0x20810 ;  /* 0x0002081000037802 */ /* 0x000fe20000000f00 */
[----:B------:R-:W-:Y:S02]  /*207f0*/  IMAD.MOV.U32 R218, RZ, RZ, 0x1c1f ;  /* 0x00001c1fffda7424 */ /* 0x000fe400078e00ff */
[----:B-1----:R-:W-:Y:S05]  /*20800*/  CALL.REL.NOINC `($__internal_49_$__cuda_sm70_shflsync_idx_p) ;  /* 0x0000323000007944 */ /* 0x002fea0003c00000 */
        /* <DEDUP_REMOVED lines=40> */
[----:B------:R-:W-:Y:S01]  /*20a90*/  IMAD.MOV.U32 R218, RZ, RZ, 0x1c1f ;  /* 0x00001c1fffda7424 */ /* 0x000fe200078e00ff */
[----:B------:R-:W-:Y:S02]  /*20aa0*/  FSEL R39, R70, -INF , P3 ;  /* 0xff80000046277808 */ /* 0x000fe40001800000 */
[----:B------:R-:W-:Y:S02]  /*20ab0*/  FSEL R33, R71, -INF , P2 ;  /* 0xff80000047217808 */ /* 0x000fe40001000000 */
[----:B------:R-:W-:Y:S02]  /*20ac0*/  FSEL R32, R82, -INF , P1 ;  /* 0xff80000052207808 */ /* 0x000fe40000800000 */
[----:B------:R-:W-:Y:S02]  /*20ad0*/  FSEL R19, R83, -INF , P0 ;  /* 0xff80000053137808 */ /* 0x000fe40000000000 */
[----:B------:R-:W-:Y:S05]  /*20ae0*/  CALL.REL.NOINC `($__internal_49_$__cuda_sm70_shflsync_idx_p) ;  /* 0x00002f5000007944 */ /* 0x000fea0003c00000 */
        /* <DEDUP_REMOVED lines=38> */
[----:B------:R-:W-:Y:S01]  /*20d50*/  ISETP.GT.AND P0, PT, R218, 0x49, PT ;  /* 0x00000049da00780c */ /* 0x000fe20003f04270 */
[----:B------:R-:W-:Y:S01]  /*20d60*/  IMAD.MOV.U32 R218, RZ, RZ, 0x1c1f ;  /* 0x00001c1fffda7424 */ /* 0x000fe200078e00ff */
[----:B------:R-:W-:Y:S02]  /*20d70*/  FSEL R25, R61, -INF , P4 ;  /* 0xff8000003d197808 */ /* 0x000fe40002000000 */
[----:B------:R-:W-:Y:S02]  /*20d80*/  FSEL R18, R72, -INF , P3 ;  /* 0xff80000048127808 */ /* 0x000fe40001800000 */
[----:B------:R-:W-:Y:S02]  /*20d90*/  FSEL R17, R73, -INF , P2 ;  /* 0xff80000049117808 */ /* 0x000fe40001000000 */
[----:B------:R-:W-:Y:S02]  /*20da0*/  FSEL R16, R76, -INF , P1 ;  /* 0xff8000004c107808 */ /* 0x000fe40000800000 */
[----:B------:R-:W-:Y:S02]  /*20db0*/  FSEL R13, R77, -INF , P0 ;  /* 0xff8000004d0d7808 */ /* 0x000fe40000000000 */
[----:B------:R-:W-:Y:S05]  /*20dc0*/  CALL.REL.NOINC `($__internal_49_$__cuda_sm70_shflsync_idx_p) ;  /* 0x00002c7000007944 */ /* 0x000fea0003c00000 */
[----:B------:R-:W-:Y:S01]  /*20dd0*/  FMNMX.FTZ R84, R4, R90, !PT ;  /* 0x0000005a04547209 */ /* 0x000fe20007810000 */
[----:B------:R-:W-:Y:S01]  /*20de0*/  IMAD.IADD R85, R85, 0x1, R218 ;  /* 0x0000000155557824 */ /* 0x000fe200078e02da */
[----:B------:R-:W-:Y:S01]  /*20df0*/  MOV R2, 0x21590 ;  /* 0x0002159000027802 */ /* 0x000fe20000000f00 */
        /* <DEDUP_REMOVED lines=120> */
[----:B------:R-:W-:Y:S05]  /*21580*/  CALL.REL.NOINC `($__internal_48_$__cuda_sm70_shflsync_bfly_p) ;  /* 0x0000245000007944 */ /* 0x000fea0003c00000 */
[----:B------:R-:W-:Y:S01]  /*21590*/  FMNMX.FTZ R84, R84, R0, !PT ;  /* 0x0000000054547209 */ /* 0x000fe20007810000 */
[----:B------:R-:W-:Y:S01]  /*215a0*/  IMAD.MOV.U32 R0, RZ, RZ, 0x1 ;  /* 0x00000001ff007424 */ /* 0x000fe200078e00ff */
[----:B------:R-:W-:Y:S02]  /*215b0*/  MOV R2, 0x215d0 ;  /* 0x000215d000027802 */ /* 0x000fe40000000f00 */
        /* <DEDUP_REMOVED lines=28> */
[----:B------:R-:W-:-:S05]  /*21780*/  BRA `(.L_x_3772) ;  /* 0xffff28f000007947 */ /* 0x000fca000383ffff */
.L_x_3670:
[----:B-1--4-:R-:W-:Y:S01]  /*21790*/  MOV R2, RZ ;  /* 0x000000ff00027202 */ /* 0x012fe20000000f00 */
[----:B------:R-:W-:Y:S01]  /*217a0*/  IMAD.MOV.U32 R219, RZ, RZ, R56 ;  /* 0x000000ffffdb7224 */ /* 0x000fe200078e0038 */
[----:B------:R-:W-:Y:S01]  /*217b0*/  MOV R3, 0x217e0 ;  /* 0x000217e000037802 */ /* 0x000fe20000000f00 */
[----:B------:R-:W-:Y:S02]  /*217c0*/  IMAD.MOV.U32 R218, RZ, RZ, 0x181f ;  /* 0x0000181fffda7424 */ /* 0x000fe400078e00ff */
[----:B------:R-:W-:Y:S05]  /*217d0*/  CALL.REL.NOINC `($__internal_49_$__cuda_sm70_shflsync_idx_p) ;  /* 0x0000226000007944 */ /* 0x000fea0003c00000 */
[----:B------:R-:W-:Y:S01]  /*217e0*/  MOV R58, R218 ;  /* 0x000000da003a7202 */ /* 0x000fe20000000f00 */
[----:B------:R-:W-:-:S05]  /*217f0*/  BRA `(.L_x_3773) ;  /* 0xffff494000007947 */ /* 0x000fca000383ffff */
.L_x_3673:
[----:B------:R-:W-:Y:S01]  /*21800*/  MOV R2, RZ ;  /* 0x000000ff00027202 */ /* 0x000fe20000000f00 */
[----:B------:R-:W-:Y:S01]  /*21810*/  IMAD.MOV.U32 R219, RZ, RZ, R84 ;  /* 0x000000ffffdb7224 */ /* 0x000fe200078e0054 */
[----:B------:R-:W-:Y:S01]  /*21820*/  MOV R3, 0x21850 ;  /* 0x0002185000037802 */ /* 0x000fe20000000f00 */
[----:B------:R-:W-:Y:S02]  /*21830*/  IMAD.MOV.U32 R218, RZ, RZ, 0x181f ;  /* 0x0000181fffda7424 */ /* 0x000fe400078e00ff */
[----:B------:R-:W-:Y:S05]  /*21840*/  CALL.REL.NOINC `($__internal_49_$__cuda_sm70_shflsync_idx_p) ;  /* 0x000021f000007944 */ /* 0x000fea0003c00000 */
[----:B------:R-:W-:Y:S01]  /*21850*/  MOV R90, R218 ;  /* 0x000000da005a7202 */ /* 0x000fe20000000f00 */
[----:B------:R-:W-:-:S05]  /*21860*/  BRA `(.L_x_3774) ;  /* 0xffff536000007947 */ /* 0x000fca000383ffff */
.L_x_3674:
[----:B------:R-:W-:Y:S01]  /*21870*/  MOV R2, RZ ;  /* 0x000000ff00027202 */ /* 0x000fe20000000f00 */
[----:B------:R-:W-:Y:S01]  /*21880*/  IMAD.MOV.U32 R219, RZ, RZ, R0 ;  /* 0x000000ffffdb7224 */ /* 0x000fe200078e0000 */
[----:B------:R-:W-:Y:S01]  /*21890*/  MOV R3, 0x218c0 ;  /* 0x000218c000037802 */ /* 0x000fe20000000f00 */
[----:B------:R-:W-:Y:S02]  /*218a0*/  IMAD.MOV.U32 R218, RZ, RZ, 0x181f ;  /* 0x0000181fffda7424 */ /* 0x000fe400078e00ff */
[----:B-12---:R-:W-:Y:S05]  /*218b0*/  CALL.REL.NOINC `($__internal_49_$__cuda_sm70_shflsync_idx_p) ;  /* 0x0000218000007944 */ /* 0x006fea0003c00000 */
        /* <DEDUP_REMOVED lines=82> */
.L_x_3675:
[----:B------:R-:W-:Y:S02]  /*21de0*/  MOV R0, 0x2 ;  /* 0x0000000200007802 */ /* 0x000fe40000000f00 */
[----:B------:R-:W-:Y:S02]  /*21df0*/  MOV R2, 0x21e10 ;  /* 0x00021e1000027802 */ /* 0x000fe40000000f00 */
        /* <DEDUP_REMOVED lines=33> */
.L_x_3677:
[----:B------:R-:W-:Y:S01]  /*22010*/  IMAD.MOV.U32 R84, RZ, RZ, R217 ;  /* 0x000000ffff547224 */ /* 0x000fe200078e00d9 */
[----:B------:R-:W-:-:S02]  /*22020*/  MOV R0, 0x2 ;  /* 0x0000000200007802 */ /* 0x000fc40000000f00 */
[----:B------:R-:W-:Y:S02]  /*22030*/  MOV R2, 0x22050 ;  /* 0x0002205000027802 */ /* 0x000fe40000000f00 */
[----:B------:R-:W-:Y:S05]  /*22040*/  CALL.REL.NOINC `($__internal_48_$__cuda_sm70_shflsync_bfly_p) ;  /* 0x0000199000007944 */ /* 0x000fea0003c00000 */
[----:B------:R-:W-:Y:S05]  /*22050*/  BRA `(.L_x_3777) ;  /* 0xffff716000007947 */ /* 0x000fea000383ffff */
.L_x_3678:
[----:B------:R-:W-:Y:S01]  /*22060*/  IMAD.MOV.U32 R84, RZ, RZ, R4 ;  /* 0x000000ffff547224 */ /* 0x000fe200078e0004 */
[----:B------:R-:W-:Y:S02]  /*22070*/  MOV R0, 0x1 ;  /* 0x0000000100007802 */ /* 0x000fe40000000f00 */
[----:B------:R-:W-:Y:S02]  /*22080*/  MOV R2, 0x220a0 ;  /* 0x000220a000027802 */ /* 0x000fe40000000f00 */
[----:B-1----:R-:W-:Y:S05]  /*22090*/  CALL.REL.NOINC `($__internal_48_$__cuda_sm70_shflsync_bfly_p) ;  /* 0x0000194000007944 */ /* 0x002fea0003c00000 */
[----:B------:R-:W-:Y:S01]  /*220a0*/  FADD.FTZ R4, R4, R0 ;  /* 0x0000000004047221 */ /* 0x000fe20000010000 */
[----:B------:R-:W-:Y:S02]  /*220b0*/  MOV R84, R226 ;  /* 0x000000e200547202 */ /* 0x000fe40000000f00 */
[----:B------:R-:W-:Y:S02]  /*220c0*/  MOV R0, 0x2 ;  /* 0x0000000200007802 */ /* 0x000fe40000000f00 */
[----:B------:R-:W-:Y:S02]  /*220d0*/  MOV R2, 0x220f0 ;  /* 0x000220f000027802 */ /* 0x000fe40000000f00 */
[----:B------:R-:W-:Y:S05]  /*220e0*/  CALL.REL.NOINC `($__internal_48_$__cuda_sm70_shflsync_bfly_p) ;  /* 0x000018f000007944 */ /* 0x000fea0003c00000 */
[----:B------:R-:W-:Y:S01]  /*220f0*/  FADD.FTZ R6, R226, R0 ;  /* 0x00000000e2067221 */ /* 0x000fe20000010000 */
[----:B------:R-:W-:Y:S02]  /*22100*/  MOV R0, 0x1 ;  /* 0x0000000100007802 */ /* 0x000fe40000000f00 */
[----:B------:R-:W-:-:S02]  /*22110*/  MOV R2, 0x22140 ;  /* 0x0002214000027802 */ /* 0x000fc40000000f00 */
[----:B------:R-:W-:Y:S02]  /*22120*/  MOV R84, R6 ;  /* 0x0000000600547202 */ /* 0x000fe40000000f00 */
[----:B------:R-:W-:Y:S05]  /*22130*/  CALL.REL.NOINC `($__internal_48_$__cuda_sm70_shflsync_bfly_p) ;  /* 0x000018a000007944 */ /* 0x000fea0003c00000 */
[----:B------:R-:W-:Y:S01]  /*22140*/  FADD.FTZ R6, R6, R0 ;  /* 0x0000000006067221 */ /* 0x000fe20000010000 */
[----:B------:R-:W-:Y:S02]  /*22150*/  MOV R84, R246 ;  /* 0x000000f600547202 */ /* 0x000fe40000000f00 */
[----:B------:R-:W-:Y:S02]  /*22160*/  MOV R0, 0x2 ;  /* 0x0000000200007802 */ /* 0x000fe40000000f00 */
[----:B------:R-:W-:Y:S02]  /*22170*/  MOV R2, 0x22190 ;  /* 0x0002219000027802 */ /* 0x000fe40000000f00 */
[----:B------:R-:W-:Y:S05]  /*22180*/  CALL.REL.NOINC `($__internal_48_$__cuda_sm70_shflsync_bfly_p) ;  /* 0x0000185000007944 */ /* 0x000fea0003c00000 */
[----:B------:R-:W-:Y:S01]  /*22190*/  FADD.FTZ R5, R246, R0 ;  /* 0x00000000f6057221 */ /* 0x000fe20000010000 */
[----:B------:R-:W-:Y:S02]  /*221a0*/  MOV R0, 0x1 ;  /* 0x0000000100007802 */ /* 0x000fe40000000f00 */
[----:B------:R-:W-:Y:S02]  /*221b0*/  MOV R2, 0x221e0 ;  /* 0x000221e000027802 */ /* 0x000fe40000000f00 */
[----:B------:R-:W-:-:S02]  /*221c0*/  MOV R84, R5 ;  /* 0x0000000500547202 */ /* 0x000fc40000000f00 */
[----:B------:R-:W-:Y:S05]  /*221d0*/  CALL.REL.NOINC `($__internal_48_$__cuda_sm70_shflsync_bfly_p) ;  /* 0x0000180000007944 */ /* 0x000fea0003c00000 */
[----:B------:R-:W-:Y:S01]  /*221e0*/  FADD.FTZ R5, R5, R0 ;  /* 0x0000000005057221 */ /* 0x000fe20000010000 */
[----:B------:R-:W-:-:S02]  /*221f0*/  MOV R84, R247 ;  /* 0x000000f700547202 */ /* 0x000fc40000000f00 */
[----:B------:R-:W-:Y:S02]  /*22200*/  MOV R0, 0x2 ;  /* 0x0000000200007802 */ /* 0x000fe40000000f00 */
[----:B------:R-:W-:Y:S02]  /*22210*/  MOV R2, 0x22230 ;  /* 0x0002223000027802 */ /* 0x000fe40000000f00 */
[----:B------:R-:W-:Y:S05]  /*22220*/  CALL.REL.NOINC `($__internal_48_$__cuda_sm70_shflsync_bfly_p) ;  /* 0x000017b000007944 */ /* 0x000fea0003c00000 */
[----:B------:R-:W-:Y:S01]  /*22230*/  FADD.FTZ R7, R247, R0 ;  /* 0x00000000f7077221 */ /* 0x000fe20000010000 */
[----:B------:R-:W-:Y:S02]  /*22240*/  MOV R0, 0x1 ;  /* 0x0000000100007802 */ /* 0x000fe40000000f00 */
[----:B------:R-:W-:Y:S02]  /*22250*/  MOV R2, 0x22280 ;  /* 0x0002228000027802 */ /* 0x000fe40000000f00 */
[----:B------:R-:W-:Y:S02]  /*22260*/  MOV R84, R7 ;  /* 0x0000000700547202 */ /* 0x000fe40000000f00 */
[----:B------:R-:W-:Y:S05]  /*22270*/  CALL.REL.NOINC `($__internal_48_$__cuda_sm70_shflsync_bfly_p) ;  /* 0x0000176000007944 */ /* 0x000fea0003c00000 */
[----:B------:R-:W-:Y:S01]  /*22280*/  MOV R8, R0 ;  /* 0x0000000000087202 */ /* 0x000fe20000000f00 */
[----:B------:R-:W-:Y:S05]  /*22290*/  BRA `(.L_x_3778) ;  /* 0xffff701000007947 */ /* 0x000fea000383ffff */
.L_x_3685:
[----:B-1-34-:R-:W-:Y:S01]  /*222a0*/  IMAD.MOV.U32 R219, RZ, RZ, R5 ;  /* 0x000000ffffdb7224 */ /* 0x01afe200078e0005 */
[----:B------:R-:W-:Y:S01]  /*222b0*/  MOV R2, RZ ;  /* 0x000000ff00027202 */ /* 0x000fe20000000f00 */
[----:B------:R-:W-:Y:S01]  /*222c0*/  IMAD.MOV.U32 R218, RZ, RZ, 0x181f ;  /* 0x0000181fffda7424 */ /* 0x000fe200078e00ff */
[----:B------:R-:W-:-:S02]  /*222d0*/  MOV R3, 0x222f0 ;  /* 0x000222f000037802 */ /* 0x000fc40000000f00 */
[----:B------:R-:W-:Y:S05]  /*222e0*/  CALL.REL.NOINC `($__internal_49_$__cuda_sm70_shflsync_idx_p) ;  /* 0x0000175000007944 */ /* 0x000fea0003c00000 */
[----:B------:R-:W-:Y:S01]  /*222f0*/  MOV R7, R218 ;  /* 0x000000da00077202 */ /* 0x000fe20000000f00 */
[----:B------:R-:W-:Y:S05]  /*22300*/  BRA `(.L_x_3779) ;  /* 0xffff867000007947 */ /* 0x000fea000383ffff */
.L_x_3686:
[----:B------:R-:W-:Y:S01]  /*22310*/  IMAD.MOV.U32 R219, RZ, RZ, R6 ;  /* 0x000000ffffdb7224 */ /* 0x000fe200078e0006 */
[----:B------:R-:W-:Y:S01]  /*22320*/  MOV R2, RZ ;  /* 0x000000ff00027202 */ /* 0x000fe20000000f00 */
[----:B------:R-:W-:Y:S01]  /*22330*/  IMAD.MOV.U32 R218, RZ, RZ, 0x181f ;  /* 0x0000181fffda7424 */ /* 0x000fe200078e00ff */
[----:B------:R-:W-:-:S02]  /*22340*/  MOV R3, 0x22360 ;  /* 0x0002236000037802 */ /* 0x000fc40000000f00 */
[----:B-12---:R-:W-:Y:S05]  /*22350*/  CALL.REL.NOINC `($__internal_49_$__cuda_sm70_shflsync_idx_p) ;  /* 0x000016e000007944 */ /* 0x006fea0003c00000 */
[----:B------:R-:W-:Y:S01]  /*22360*/  MOV R2, R218 ;  /* 0x000000da00027202 */ /* 0x000fe20000000f00 */
[----:B------:R-:W-:Y:S05]  /*22370*/  BRA `(.L_x_3780) ;  /* 0xffff862000007947 */ /* 0x000fea000383ffff */
.L_x_3687:
[----:B------:R-:W-:Y:S01]  /*22380*/  IMAD.MOV.U32 R219, RZ, RZ, R5 ;  /* 0x000000ffffdb7224 */ /* 0x000fe200078e0005 */
[----:B--2---:R-:W-:Y:S01]  /*22390*/  MOV R2, 0x1 ;  /* 0x0000000100027802 */ /* 0x004fe20000000f00 */
[----:B------:R-:W-:Y:S01]  /*223a0*/  IMAD.MOV.U32 R218, RZ, RZ, 0x181f ;  /* 0x0000181fffda7424 */ /* 0x000fe200078e00ff */
[----:B------:R-:W-:-:S02]  /*223b0*/  MOV R3, 0x223d0 ;  /* 0x000223d000037802 */ /* 0x000fc40000000f00 */
[----:B-1-3--:R-:W-:Y:S05]  /*223c0*/  CALL.REL.NOINC `($__internal_49_$__cuda_sm70_shflsync_idx_p) ;  /* 0x0000167000007944 */ /* 0x00afea0003c00000 */
        /* <DEDUP_REMOVED lines=8> */
.L_x_3688:
[----:B------:R-:W-:Y:S01]  /*22450*/  IMAD.MOV.U32 R219, RZ, RZ, R5 ;  /* 0x000000ffffdb7224 */ /* 0x000fe200078e0005 */
[----:B-1----:R-:W-:Y:S01]  /*22460*/  MOV R2, 0x2 ;  /* 0x0000000200027802 */ /* 0x002fe20000000f00 */
[----:B------:R-:W-:Y:S01]  /*22470*/  IMAD.MOV.U32 R218, RZ, RZ, 0x181f ;  /* 0x0000181fffda7424 */ /* 0x000fe200078e00ff */
[----:B------:R-:W-:Y:S02]  /*22480*/  MOV R3, 0x224a0 ;  /* 0x000224a000037802 */ /* 0x000fe40000000f00 */
[----:B---34-:R-:W-:Y:S05]  /*22490*/  CALL.REL.NOINC `($__internal_49_$__cuda_sm70_shflsync_idx_p) ;  /* 0x000015a000007944 */ /* 0x018fea0003c00000 */
[----:B------:R-:W-:Y:S01]  /*224a0*/  MOV R7, R218 ;  /* 0x000000da00077202 */ /* 0x000fe20000000f00 */
[----:B------:R-:W-:Y:S05]  /*224b0*/  BRA `(.L_x_3782) ;  /* 0xffff85c000007947 */ /* 0x000fea000383ffff */
.L_x_3689:
[----:B------:R-:W-:Y:S01]  /*224c0*/  IMAD.MOV.U32 R219, RZ, RZ, R6 ;  /* 0x000000ffffdb7224 */ /* 0x000fe200078e0006 */
[----:B-1----:R-:W-:Y:S01]  /*224d0*/  MOV R2, 0x2 ;  /* 0x0000000200027802 */ /* 0x002fe20000000f00 */
[----:B------:R-:W-:Y:S01]  /*224e0*/  IMAD.MOV.U32 R218, RZ, RZ, 0x181f ;  /* 0x0000181fffda7424 */ /* 0x000fe200078e00ff */
[----:B------:R-:W-:Y:S02]  /*224f0*/  MOV R3, 0x22510 ;  /* 0x0002251000037802 */ /* 0x000fe40000000f00 */
[----:B--234-:R-:W-:Y:S05]  /*22500*/  CALL.REL.NOINC `($__internal_49_$__cuda_sm70_shflsync_idx_p) ;  /* 0x0000153000007944 */ /* 0x01cfea0003c00000 */
[----:B------:R-:W-:Y:S01]  /*22510*/  MOV R2, R218 ;  /* 0x000000da00027202 */ /* 0x000fe20000000f00 */
[----:B------:R-:W-:Y:S05]  /*22520*/  BRA `(.L_x_3783) ;  /* 0xffff857000007947 */ /* 0x000fea000383ffff */
.L_x_3690:
[----:B------:R-:W-:Y:S01]  /*22530*/  IMAD.MOV.U32 R219, RZ, RZ, R5 ;  /* 0x000000ffffdb7224 */ /* 0x000fe200078e0005 */
[----:B--2---:R-:W-:Y:S01]  /*22540*/  MOV R2, 0x3 ;  /* 0x0000000300027802 */ /* 0x004fe20000000f00 */
[----:B------:R-:W-:Y:S01]  /*22550*/  IMAD.MOV.U32 R218, RZ, RZ, 0x181f ;  /* 0x0000181fffda7424 */ /* 0x000fe200078e00ff */
[----:B------:R-:W-:-:S02]  /*22560*/  MOV R3, 0x22580 ;  /* 0x0002258000037802 */ /* 0x000fc40000000f00 */
[----:B-1-34-:R-:W-:Y:S05]  /*22570*/  CALL.REL.NOINC `($__internal_49_$__cuda_sm70_shflsync_idx_p) ;  /* 0x000014c000007944 */ /* 0x01afea0003c00000 */
        /* <DEDUP_REMOVED lines=8> */
.L_x_3691:
[----:B------:R-:W-:Y:S01]  /*22600*/  IMAD.MOV.U32 R219, RZ, RZ, R5 ;  /* 0x000000ffffdb7224 */ /* 0x000fe200078e0005 */
[----:B--2---:R-:W-:Y:S01]  /*22610*/  MOV R2, 0x4 ;  /* 0x0000000400027802 */ /* 0x004fe20000000f00 */
[----:B------:R-:W-:Y:S01]  /*22620*/  IMAD.MOV.U32 R218, RZ, RZ, 0x181f ;  /* 0x0000181fffda7424 */ /* 0x000fe200078e00ff */
[----:B------:R-:W-:Y:S02]  /*22630*/  MOV R3, 0x22650 ;  /* 0x0002265000037802 */ /* 0x000fe40000000f00 */
[----:B-1-34-:R-:W-:Y:S05]  /*22640*/  CALL.REL.NOINC `($__internal_49_$__cuda_sm70_shflsync_idx_p) ;  /* 0x000013f000007944 */ /* 0x01afea0003c00000 */
[----:B------:R-:W-:Y:S01]  /*22650*/  MOV R7, R218 ;  /* 0x000000da00077202 */ /* 0x000fe20000000f00 */
[----:B------:R-:W-:Y:S05]  /*22660*/  BRA `(.L_x_3785) ;  /* 0xffff852000007947 */ /* 0x000fea000383ffff */
.L_x_3692:
[----:B------:R-:W-:Y:S01]  /*22670*/  IMAD.MOV.U32 R219, RZ, RZ, R6 ;  /* 0x000000ffffdb7224 */ /* 0x000fe200078e0006 */
[----:B--2---:R-:W-:Y:S01]  /*22680*/  MOV R2, 0x4 ;  /* 0x0000000400027802 */ /* 0x004fe20000000f00 */
[----:B------:R-:W-:Y:S01]  /*22690*/  IMAD.MOV.U32 R218, RZ, RZ, 0x181f ;  /* 0x0000181fffda7424 */ /* 0x000fe200078e00ff */
[----:B------:R-:W-:Y:S02]  /*226a0*/  MOV R3, 0x226c0 ;  /* 0x000226c000037802 */ /* 0x000fe40000000f00 */
[----:B-1-34-:R-:W-:Y:S05]  /*226b0*/  CALL.REL.NOINC `($__internal_49_$__cuda_sm70_shflsync_idx_p) ;  /* 0x0000138000007944 */ /* 0x01afea0003c00000 */
[----:B------:R-:W-:Y:S01]  /*226c0*/  MOV R2, R218 ;  /* 0x000000da00027202 */ /* 0x000fe20000000f00 */
[----:B------:R-:W-:Y:S05]  /*226d0*/  BRA `(.L_x_3786) ;  /* 0xffff84d000007947 */ /* 0x000fea000383ffff */
.L_x_3693:
[----:B------:R-:W-:Y:S01]  /*226e0*/  IMAD.MOV.U32 R219, RZ, RZ, R5 ;  /* 0x000000ffffdb7224 */ /* 0x000fe200078e0005 */
[----:B-1----:R-:W-:Y:S01]  /*226f0*/  MOV R2, 0x5 ;  /* 0x0000000500027802 */ /* 0x002fe20000000f00 */
[----:B------:R-:W-:Y:S01]  /*22700*/  IMAD.MOV.U32 R218, RZ, RZ, 0x181f ;  /* 0x0000181fffda7424 */ /* 0x000fe200078e00ff */
[----:B------:R-:W-:-:S02]  /*22710*/  MOV R3, 0x22730 ;  /* 0x0002273000037802 */ /* 0x000fc40000000f00 */
[----:B--234-:R-:W-:Y:S05]  /*22720*/  CALL.REL.NOINC `($__internal_49_$__cuda_sm70_shflsync_idx_p) ;  /* 0x0000131000007944 */ /* 0x01cfea0003c00000 */
        /* <DEDUP_REMOVED lines=8> */
.L_x_3694:
[----:B------:R-:W-:Y:S01]  /*227b0*/  IMAD.MOV.U32 R219, RZ, RZ, R5 ;  /* 0x000000ffffdb7224 */ /* 0x000fe200078e0005 */
[----:B--2---:R-:W-:Y:S01]  /*227c0*/  MOV R2, 0x6 ;  /* 0x0000000600027802 */ /* 0x004fe20000000f00 */
[----:B------:R-:W-:Y:S01]  /*227d0*/  IMAD.MOV.U32 R218, RZ, RZ, 0x181f ;  /* 0x0000181fffda7424 */ /* 0x000fe200078e00ff */
[----:B------:R-:W-:Y:S02]  /*227e0*/  MOV R3, 0x22800 ;  /* 0x0002280000037802 */ /* 0x000fe40000000f00 */
[----:B-1--4-:R-:W-:Y:S05]  /*227f0*/  CALL.REL.NOINC `($__internal_49_$__cuda_sm70_shflsync_idx_p) ;  /* 0x0000124000007944 */ /* 0x012fea0003c00000 */
[----:B------:R-:W-:Y:S01]  /*22800*/  MOV R7, R218 ;  /* 0x000000da00077202 */ /* 0x000fe20000000f00 */
[----:B------:R-:W-:Y:S05]  /*22810*/  BRA `(.L_x_3788) ;  /* 0xffff848000007947 */ /* 0x000fea000383ffff */
.L_x_3695:
[----:B------:R-:W-:Y:S01]  /*22820*/  IMAD.MOV.U32 R219, RZ, RZ, R6 ;  /* 0x000000ffffdb7224 */ /* 0x000fe200078e0006 */
[----:B--2---:R-:W-:Y:S01]  /*22830*/  MOV R2, 0x6 ;  /* 0x0000000600027802 */ /* 0x004fe20000000f00 */
[----:B------:R-:W-:Y:S01]  /*22840*/  IMAD.MOV.U32 R218, RZ, RZ, 0x181f ;  /* 0x0000181fffda7424 */ /* 0x000fe200078e00ff */
[----:B------:R-:W-:Y:S02]  /*22850*/  MOV R3, 0x22870 ;  /* 0x0002287000037802 */ /* 0x000fe40000000f00 */
[----:B-1-34-:R-:W-:Y:S05]  /*22860*/  CALL.REL.NOINC `($__internal_49_$__cuda_sm70_shflsync_idx_p) ;  /* 0x000011d000007944 */ /* 0x01afea0003c00000 */
[----:B------:R-:W-:Y:S01]  /*22870*/  MOV R2, R218 ;  /* 0x000000da00027202 */ /* 0x000fe20000000f00 */
[----:B------:R-:W-:Y:S05]  /*22880*/  BRA `(.L_x_3789) ;  /* 0xffff843000007947 */ /* 0x000fea000383ffff */
.L_x_3696:
[----:B------:R-:W-:Y:S01]  /*22890*/  IMAD.MOV.U32 R219, RZ, RZ, R5 ;  /* 0x000000ffffdb7224 */ /* 0x000fe200078e0005 */
[----:B-1----:R-:W-:Y:S01]  /*228a0*/  MOV R2, 0x7 ;  /* 0x0000000700027802 */ /* 0x002fe20000000f00 */
[----:B------:R-:W-:Y:S01]  /*228b0*/  IMAD.MOV.U32 R218, RZ, RZ, 0x181f ;  /* 0x0000181fffda7424 */ /* 0x000fe200078e00ff */
[----:B------:R-:W-:-:S02]  /*228c0*/  MOV R3, 0x228e0 ;  /* 0x000228e000037802 */ /* 0x000fc40000000f00 */
[----:B--2-4-:R-:W-:Y:S05]  /*228d0*/  CALL.REL.NOINC `($__internal_49_$__cuda_sm70_shflsync_idx_p) ;  /* 0x0000116000007944 */ /* 0x014fea0003c00000 */
        /* <DEDUP_REMOVED lines=8> */
.L_x_3698:
[----:B------:R-:W-:Y:S01]  /*22960*/  IMAD.MOV.U32 R219, RZ, RZ, R5 ;  /* 0x000000ffffdb7224 */ /* 0x000fe200078e0005 */
[----:B------:R-:W-:Y:S01]  /*22970*/  MOV R2, RZ ;  /* 0x000000ff00027202 */ /* 0x000fe20000000f00 */
[----:B------:R-:W-:Y:S01]  /*22980*/  IMAD.MOV.U32 R218, RZ, RZ, 0x1c1f ;  /* 0x00001c1fffda7424 */ /* 0x000fe200078e00ff */
[----:B------:R-:W-:Y:S02]  /*22990*/  MOV R3, 0x229b0 ;  /* 0x000229b000037802 */ /* 0x000fe40000000f00 */
[----:B------:R-:W-:Y:S05]  /*229a0*/  CALL.REL.NOINC `($__internal_49_$__cuda_sm70_shflsync_idx_p) ;  /* 0x0000109000007944 */ /* 0x000fea0003c00000 */
[----:B------:R-:W-:Y:S01]  /*229b0*/  MOV R4, R218 ;  /* 0x000000da00047202 */ /* 0x000fe20000000f00 */
[----:B------:R-:W-:Y:S05]  /*229c0*/  BRA `(.L_x_3791) ;  /* 0xffff85f000007947 */ /* 0x000fea000383ffff */
.L_x_3699:
[----:B------:R-:W-:Y:S01]  /*229d0*/  IMAD.MOV.U32 R219, RZ, RZ, R12 ;  /* 0x000000ffffdb7224 */ /* 0x000fe200078e000c */
[----:B------:R-:W-:Y:S01]  /*229e0*/  MOV R2, RZ ;  /* 0x000000ff00027202 */ /* 0x000fe20000000f00 */
[----:B------:R-:W-:Y:S01]  /*229f0*/  IMAD.MOV.U32 R218, RZ, RZ, 0x1c1f ;  /* 0x00001c1fffda7424 */ /* 0x000fe200078e00ff */
[----:B------:R-:W-:Y:S02]  /*22a00*/  MOV R3, 0x22a20 ;  /* 0x00022a2000037802 */ /* 0x000fe40000000f00 */
[----:B-12---:R-:W-:Y:S05]  /*22a10*/  CALL.REL.NOINC `($__internal_49_$__cuda_sm70_shflsync_idx_p) ;  /* 0x0000102000007944 */ /* 0x006fea0003c00000 */
[----:B------:R-:W-:Y:S01]  /*22a20*/  MOV R0, R218 ;  /* 0x000000da00007202 */ /* 0x000fe20000000f00 */
[----:B------:R-:W-:Y:S05]  /*22a30*/  BRA `(.L_x_3792) ;  /* 0xffff85a000007947 */ /* 0x000fea000383ffff */
.L_x_3702:
[----:B------:R-:W-:Y:S01]  /*22a40*/  IMAD.MOV.U32 R219, RZ, RZ, R5 ;  /* 0x000000ffffdb7224 */ /* 0x000fe200078e0005 */
[----:B---3--:R-:W-:Y:S01]  /*22a50*/  MOV R2, 0x1 ;  /* 0x0000000100027802 */ /* 0x008fe20000000f00 */
        /* <DEDUP_REMOVED lines=11> */
.L_x_3705:
[----:B------:R-:W-:Y:S01]  /*22b10*/  IMAD.MOV.U32 R219, RZ, RZ, R5 ;  /* 0x000000ffffdb7224 */ /* 0x000fe200078e0005 */
[----:B--23--:R-:W-:Y:S01]  /*22b20*/  MOV R2, 0x2 ;  /* 0x0000000200027802 */ /* 0x00cfe20000000f00 */
[----:B------:R-:W-:Y:S01]  /*22b30*/  IMAD.MOV.U32 R218, RZ, RZ, 0x1c1f ;  /* 0x00001c1fffda7424 */ /* 0x000fe200078e00ff */
[----:B------:R-:W-:Y:S02]  /*22b40*/  MOV R3, 0x22b60 ;  /* 0x00022b6000037802 */ /* 0x000fe40000000f00 */
[----:B-1--4-:R-:W-:Y:S05]  /*22b50*/  CALL.REL.NOINC `($__internal_49_$__cuda_sm70_shflsync_idx_p) ;  /* 0x00000ee000007944 */ /* 0x012fea0003c00000 */
[----:B------:R-:W-:Y:S01]  /*22b60*/  MOV R4, R218 ;  /* 0x000000da00047202 */ /* 0x000fe20000000f00 */
[----:B------:R-:W-:Y:S05]  /*22b70*/  BRA `(.L_x_3794) ;  /* 0xffff8b1000007947 */ /* 0x000fea000383ffff */
.L_x_3706:
[----:B------:R-:W-:Y:S01]  /*22b80*/  IMAD.MOV.U32 R219, RZ, RZ, R12 ;  /* 0x000000ffffdb7224 */ /* 0x000fe200078e000c */
[----:B--23--:R-:W-:Y:S01]  /*22b90*/  MOV R2, 0x2 ;  /* 0x0000000200027802 */ /* 0x00cfe20000000f00 */
[----:B------:R-:W-:Y:S01]  /*22ba0*/  IMAD.MOV.U32 R218, RZ, RZ, 0x1c1f ;  /* 0x00001c1fffda7424 */ /* 0x000fe200078e00ff */
[----:B------:R-:W-:Y:S02]  /*22bb0*/  MOV R3, 0x22bd0 ;  /* 0x00022bd000037802 */ /* 0x000fe40000000f00 */
[----:B-1--4-:R-:W-:Y:S05]  /*22bc0*/  CALL.REL.NOINC `($__internal_49_$__cuda_sm70_shflsync_idx_p) ;  /* 0x00000e7000007944 */ /* 0x012fea0003c00000 */
[----:B------:R-:W-:Y:S01]  /*22bd0*/  MOV R0, R218 ;  /* 0x000000da00007202 */ /* 0x000fe20000000f00 */
[----:B------:R-:W-:Y:S05]  /*22be0*/  BRA `(.L_x_3795) ;  /* 0xffff8ac000007947 */ /* 0x000fea000383ffff */
.L_x_3709:
[----:B------:R-:W-:Y:S01]  /*22bf0*/  IMAD.MOV.U32 R219, RZ, RZ, R5 ;  /* 0x000000ffffdb7224 */ /* 0x000fe200078e0005 */
[----:B--2---:R-:W-:Y:S01]  /*22c00*/  MOV R2, 0x3 ;  /* 0x0000000300027802 */ /* 0x004fe20000000f00 */
[----:B------:R-:W-:Y:S01]  /*22c10*/  IMAD.MOV.U32 R218, RZ, RZ, 0x1c1f ;  /* 0x00001c1fffda7424 */ /* 0x000fe200078e00ff */
[----:B------:R-:W-:-:S02]  /*22c20*/  MOV R3, 0x22c40 ;  /* 0x00022c4000037802 */ /* 0x000fc40000000f00 */
[----:B-1--4-:R-:W-:Y:S05]  /*22c30*/  CALL.REL.NOINC `($__internal_49_$__cuda_sm70_shflsync_idx_p) ;  /* 0x00000e0000007944 */ /* 0x012fea0003c00000 */
        /* <DEDUP_REMOVED lines=8> */
.L_x_3713:
[----:B------:R-:W-:Y:S01]  /*22cc0*/  IMAD.MOV.U32 R219, RZ, RZ, R5 ;  /* 0x000000ffffdb7224 */ /* 0x000fe200078e0005 */
[----:B------:R-:W-:Y:S01]  /*22cd0*/  MOV R2, RZ ;  /* 0x000000ff00027202 */ /* 0x000fe20000000f00 */
[----:B------:R-:W-:Y:S01]  /*22ce0*/  IMAD.MOV.U32 R218, RZ, RZ, 0x181f ;  /* 0x0000181fffda7424 */ /* 0x000fe200078e00ff */
[----:B------:R-:W-:Y:S02]  /*22cf0*/  MOV R3, 0x22d10 ;  /* 0x00022d1000037802 */ /* 0x000fe40000000f00 */
[----:B------:R-:W-:Y:S05]  /*22d00*/  CALL.REL.NOINC `($__internal_49_$__cuda_sm70_shflsync_idx_p) ;  /* 0x00000d3000007944 */ /* 0x000fea0003c00000 */
[----:B------:R-:W-:Y:S01]  /*22d10*/  MOV R7, R218 ;  /* 0x000000da00077202 */ /* 0x000fe20000000f00 */
[----:B------:R-:W-:Y:S05]  /*22d20*/  BRA `(.L_x_3797) ;  /* 0xffff985000007947 */ /* 0x000fea000383ffff */
.L_x_3714:
[----:B------:R-:W-:Y:S01]  /*22d30*/  IMAD.MOV.U32 R219, RZ, RZ, R6 ;  /* 0x000000ffffdb7224 */ /* 0x000fe200078e0006 */
[----:B------:R-:W-:Y:S01]  /*22d40*/  MOV R2, RZ ;  /* 0x000000ff00027202 */ /* 0x000fe20000000f00 */
[----:B------:R-:W-:Y:S01]  /*22d50*/  IMAD.MOV.U32 R218, RZ, RZ, 0x181f ;  /* 0x0000181fffda7424 */ /* 0x000fe200078e00ff */
[----:B------:R-:W-:Y:S02]  /*22d60*/  MOV R3, 0x22d80 ;  /* 0x00022d8000037802 */ /* 0x000fe40000000f00 */
[----:B-12---:R-:W-:Y:S05]  /*22d70*/  CALL.REL.NOINC `($__internal_49_$__cuda_sm70_shflsync_idx_p) ;  /* 0x00000cc000007944 */ /* 0x006fea0003c00000 */
[----:B------:R-:W-:Y:S01]  /*22d80*/  MOV R2, R218 ;  /* 0x000000da00027202 */ /* 0x000fe20000000f00 */
[----:B------:R-:W-:Y:S05]  /*22d90*/  BRA `(.L_x_3798) ;  /* 0xffff980000007947 */ /* 0x000fea000383ffff */
.L_x_3715:
        /* <DEDUP_REMOVED lines=13> */
.L_x_3716:
[----:B------:R-:W-:Y:S01]  /*22e70*/  IMAD.MOV.U32 R219, RZ, RZ, R5 ;  /* 0x000000ffffdb7224 */ /* 0x000fe200078e0005 */
[----:B-1----:R-:W-:Y:S01]  /*22e80*/  MOV R2, 0x2 ;  /* 0x0000000200027802 */ /* 0x002fe20000000f00 */
[----:B------:R-:W-:Y:S01]  /*22e90*/  IMAD.MOV.U32 R218, RZ, RZ, 0x181f ;  /* 0x0000181fffda7424 */ /* 0x000fe200078e00ff */
[----:B------:R-:W-:Y:S02]  /*22ea0*/  MOV R3, 0x22ec0 ;  /* 0x00022ec000037802 */ /* 0x000fe40000000f00 */
[----:B---34-:R-:W-:Y:S05]  /*22eb0*/  CALL.REL.NOINC `($__internal_49_$__cuda_sm70_shflsync_idx_p) ;  /* 0x00000b8000007944 */ /* 0x018fea0003c00000 */
[----:B------:R-:W-:Y:S01]  /*22ec0*/  MOV R7, R218 ;  /* 0x000000da00077202 */ /* 0x000fe20000000f00 */
[----:B------:R-:W-:Y:S05]  /*22ed0*/  BRA `(.L_x_3800) ;  /* 0xffff97b000007947 */ /* 0x000fea000383ffff */
.L_x_3717:
[----:B------:R-:W-:Y:S01]  /*22ee0*/  IMAD.MOV.U32 R219, RZ, RZ, R6 ;  /* 0x000000ffffdb7224 */ /* 0x000fe200078e0006 */
[----:B-1----:R-:W-:Y:S01]  /*22ef0*/  MOV R2, 0x2 ;  /* 0x0000000200027802 */ /* 0x002fe20000000f00 */
[----:B------:R-:W-:Y:S01]  /*22f00*/  IMAD.MOV.U32 R218, RZ, RZ, 0x181f ;  /* 0x0000181fffda7424 */ /* 0x000fe200078e00ff */
[----:B------:R-:W-:Y:S02]  /*22f10*/  MOV R3, 0x22f30 ;  /* 0x00022f3000037802 */ /* 0x000fe40000000f00 */
[----:B--234-:R-:W-:Y:S05]  /*22f20*/  CALL.REL.NOINC `($__internal_49_$__cuda_sm70_shflsync_idx_p) ;  /* 0x00000b1000007944 */ /* 0x01cfea0003c00000 */
[----:B------:R-:W-:Y:S01]  /*22f30*/  MOV R2, R218 ;  /* 0x000000da00027202 */ /* 0x000fe20000000f00 */
[----:B------:R-:W-:Y:S05]  /*22f40*/  BRA `(.L_x_3801) ;  /* 0xffff976000007947 */ /* 0x000fea000383ffff */
.L_x_3718:
        /* <DEDUP_REMOVED lines=13> */
.L_x_3719:
[----:B------:R-:W-:Y:S01]  /*23020*/  IMAD.MOV.U32 R219, RZ, RZ, R5 ;  /* 0x000000ffffdb7224 */ /* 0x000fe200078e0005 */
[----:B--2---:R-:W-:Y:S01]  /*23030*/  MOV R2, 0x4 ;  /* 0x0000000400027802 */ /* 0x004fe20000000f00 */
[----:B------:R-:W-:Y:S01]  /*23040*/  IMAD.MOV.U32 R218, RZ, RZ, 0x181f ;  /* 0x0000181fffda7424 */ /* 0x000fe200078e00ff */
[----:B------:R-:W-:Y:S02]  /*23050*/  MOV R3, 0x23070 ;  /* 0x0002307000037802 */ /* 0x000fe40000000f00 */
[----:B-1-34-:R-:W-:Y:S05]  /*23060*/  CALL.REL.NOINC `($__internal_49_$__cuda_sm70_shflsync_idx_p) ;  /* 0x000009d000007944 */ /* 0x01afea0003c00000 */
[----:B------:R-:W-:Y:S01]  /*23070*/  MOV R7, R218 ;  /* 0x000000da00077202 */ /* 0x000fe20000000f00 */
[----:B------:R-:W-:Y:S05]  /*23080*/  BRA `(.L_x_3803) ;  /* 0xffff971000007947 */ /* 0x000fea000383ffff */
.L_x_3720:
[----:B------:R-:W-:Y:S01]  /*23090*/  IMAD.MOV.U32 R219, RZ, RZ, R6 ;  /* 0x000000ffffdb7224 */ /* 0x000fe200078e0006 */
[----:B--2---:R-:W-:Y:S01]  /*230a0*/  MOV R2, 0x4 ;  /* 0x0000000400027802 */ /* 0x004fe20000000f00 */
[----:B------:R-:W-:Y:S01]  /*230b0*/  IMAD.MOV.U32 R218, RZ, RZ, 0x181f ;  /* 0x0000181fffda7424 */ /* 0x000fe200078e00ff */
[----:B------:R-:W-:Y:S02]  /*230c0*/  MOV R3, 0x230e0 ;  /* 0x000230e000037802 */ /* 0x000fe40000000f00 */
[----:B-1-34-:R-:W-:Y:S05]  /*230d0*/  CALL.REL.NOINC `($__internal_49_$__cuda_sm70_shflsync_idx_p) ;  /* 0x0000096000007944 */ /* 0x01afea0003c00000 */
[----:B------:R-:W-:Y:S01]  /*230e0*/  MOV R2, R218 ;  /* 0x000000da00027202 */ /* 0x000fe20000000f00 */
[----:B------:R-:W-:Y:S05]  /*230f0*/  BRA `(.L_x_3804) ;  /* 0xffff96c000007947 */ /* 0x000fea000383ffff */
.L_x_3721:
        /* <DEDUP_REMOVED lines=13> */
.L_x_3722:
[----:B------:R-:W-:Y:S01]  /*231d0*/  IMAD.MOV.U32 R219, RZ, RZ, R5 ;  /* 0x000000ffffdb7224 */ /* 0x000fe200078e0005 */
[----:B--2---:R-:W-:Y:S01]  /*231e0*/  MOV R2, 0x6 ;  /* 0x0000000600027802 */ /* 0x004fe20000000f00 */
[----:B------:R-:W-:Y:S01]  /*231f0*/  IMAD.MOV.U32 R218, RZ, RZ, 0x181f ;  /* 0x0000181fffda7424 */ /* 0x000fe200078e00ff */
[----:B------:R-:W-:Y:S02]  /*23200*/  MOV R3, 0x23220 ;  /* 0x0002322000037802 */ /* 0x000fe40000000f00 */
[----:B-1--4-:R-:W-:Y:S05]  /*23210*/  CALL.REL.NOINC `($__internal_49_$__cuda_sm70_shflsync_idx_p) ;  /* 0x0000082000007944 */ /* 0x012fea0003c00000 */
[----:B------:R-:W-:Y:S01]  /*23220*/  MOV R7, R218 ;  /* 0x000000da00077202 */ /* 0x000fe20000000f00 */
[----:B------:R-:W-:Y:S05]  /*23230*/  BRA `(.L_x_3806) ;  /* 0xffff967000007947 */ /* 0x000fea000383ffff */
.L_x_3723:
[----:B------:R-:W-:Y:S01]  /*23240*/  IMAD.MOV.U32 R219, RZ, RZ, R6 ;  /* 0x000000ffffdb7224 */ /* 0x000fe200078e0006 */
[----:B--2---:R-:W-:Y:S01]  /*23250*/  MOV R2, 0x6 ;  /* 0x0000000600027802 */ /* 0x004fe20000000f00 */
[----:B------:R-:W-:Y:S01]  /*23260*/  IMAD.MOV.U32 R218, RZ, RZ, 0x181f ;  /* 0x0000181fffda7424 */ /* 0x000fe200078e00ff */
[----:B------:R-:W-:Y:S02]  /*23270*/  MOV R3, 0x23290 ;  /* 0x0002329000037802 */ /* 0x000fe40000000f00 */
[----:B-1-34-:R-:W-:Y:S05]  /*23280*/  CALL.REL.NOINC `($__internal_49_$__cuda_sm70_shflsync_idx_p) ;  /* 0x000007b000007944 */ /* 0x01afea0003c00000 */
[----:B------:R-:W-:Y:S01]  /*23290*/  MOV R2, R218 ;  /* 0x000000da00027202 */ /* 0x000fe20000000f00 */
[----:B------:R-:W-:Y:S05]  /*232a0*/  BRA `(.L_x_3807) ;  /* 0xffff962000007947 */ /* 0x000fea000383ffff */
.L_x_3724:
        /* <DEDUP_REMOVED lines=13> */
.L_x_3726:
[----:B------:R-:W-:Y:S01]  /*23380*/  IMAD.MOV.U32 R219, RZ, RZ, R68 ;  /* 0x000000ffffdb7224 */ /* 0x000fe200078e0044 */
[----:B------:R-:W-:Y:S01]  /*23390*/  MOV R2, RZ ;  /* 0x000000ff00027202 */ /* 0x000fe20000000f00 */
[----:B------:R-:W-:Y:S01]  /*233a0*/  IMAD.MOV.U32 R218, RZ, RZ, 0x1f ;  /* 0x0000001fffda7424 */ /* 0x000fe200078e00ff */
[----:B------:R-:W-:Y:S02]  /*233b0*/  MOV R3, 0x233d0 ;  /* 0x000233d000037802 */ /* 0x000fe40000000f00 */
[----:B------:R-:W-:Y:S05]  /*233c0*/  CALL.REL.NOINC `($__internal_49_$__cuda_sm70_shflsync_idx_p) ;  /* 0x0000067000007944 */ /* 0x000fea0003c00000 */
[----:B------:R-:W-:Y:S01]  /*233d0*/  MOV R9, R218 ;  /* 0x000000da00097202 */ /* 0x000fe20000000f00 */
[----:B------:R-:W-:Y:S05]  /*233e0*/  BRA `(.L_x_3809) ;  /* 0xffff96b000007947 */ /* 0x000fea000383ffff */
.L_x_3727:
[----:B------:R-:W-:Y:S01]  /*233f0*/  IMAD.MOV.U32 R219, RZ, RZ, R68 ;  /* 0x000000ffffdb7224 */ /* 0x000fe200078e0044 */
[----:B------:R-:W-:Y:S01]  /*23400*/  MOV R2, 0x1 ;  /* 0x0000000100027802 */ /* 0x000fe20000000f00 */
[----:B------:R-:W-:Y:S01]  /*23410*/  IMAD.MOV.U32 R218, RZ, RZ, 0x1f ;  /* 0x0000001fffda7424 */ /* 0x000fe200078e00ff */
[----:B------:R-:W-:Y:S02]  /*23420*/  MOV R3, 0x23440 ;  /* 0x0002344000037802 */ /* 0x000fe40000000f00 */
[----:B-12---:R-:W-:Y:S05]  /*23430*/  CALL.REL.NOINC `($__internal_49_$__cuda_sm70_shflsync_idx_p) ;  /* 0x0000060000007944 */ /* 0x006fea0003c00000 */
[----:B------:R-:W-:Y:S01]  /*23440*/  MOV R8, R218 ;  /* 0x000000da00087202 */ /* 0x000fe20000000f00 */
[----:B------:R-:W-:Y:S05]  /*23450*/  BRA `(.L_x_3810) ;  /* 0xffff966000007947 */ /* 0x000fea000383ffff */
.L_x_3728:
[----:B------:R-:W-:Y:S02]  /*23460*/  MOV R2, 0x1 ;  /* 0x0000000100027802 */ /* 0x000fe40000000f00 */
[----:B------:R-:W-:-:S02]  /*23470*/  MOV R3, 0x23490 ;  /* 0x0002349000037802 */ /* 0x000fc40000000f00 */
[----:B-1234-:R-:W-:Y:S05]  /*23480*/  CALL.REL.NOINC `($__internal_50_$__cuda_sm70_shflsync_up_p) ;  /* 0x0000061000007944 */ /* 0x01efea0003c00000 */
[----:B------:R-:W-:Y:S05]  /*23490*/  BRA `(.L_x_3811) ;  /* 0xffff975000007947 */ /* 0x000fea000383ffff */
.L_x_3729:
[----:B------:R-:W-:Y:S02]  /*234a0*/  MOV R2, 0x2 ;  /* 0x0000000200027802 */ /* 0x000fe40000000f00 */
[----:B------:R-:W-:-:S02]  /*234b0*/  MOV R3, 0x234d0 ;  /* 0x000234d000037802 */ /* 0x000fc40000000f00 */
[----:B--2-4-:R-:W-:Y:S05]  /*234c0*/  CALL.REL.NOINC `($__internal_50_$__cuda_sm70_shflsync_up_p) ;  /* 0x000005d000007944 */ /* 0x014fea0003c00000 */
        /* <DEDUP_REMOVED lines=24> */
.L_x_3733:
[----:B------:R-:W-:Y:S02]  /*23650*/  MOV R2, 0x1 ;  /* 0x0000000100027802 */ /* 0x000fe40000000f00 */
[----:B------:R-:W-:Y:S02]  /*23660*/  MOV R3, 0x23680 ;  /* 0x0002368000037802 */ /* 0x000fe40000000f00 */
[----:B------:R-:W-:Y:S05]  /*23670*/  CALL.REL.NOINC `($__internal_50_$__cuda_sm70_shflsync_up_p) ;  /* 0x0000042000007944 */ /* 0x000fea0003c00000 */
[----:B------:R-:W-:Y:S01]  /*23680*/  MOV R2, R4 ;  /* 0x0000000400027202 */ /* 0x000fe20000000f00 */
[----:B------:R-:W-:Y:S05]  /*23690*/  BRA `(.L_x_3813) ;  /* 0xffff97b000007947 */ /* 0x000fea000383ffff */
.L_x_3734:
        /* <DEDUP_REMOVED lines=27> */
.L_x_3736:
[----:B------:R-:W-:Y:S02]  /*23850*/  SEL R0, RZ, 0x1, P0 ;  /* 0x00000001ff007807 */ /* 0x000fe40000000000 */
[----:B------:R-:W-:Y:S02]  /*23860*/  MOV R2, 0x23880 ;  /* 0x0002388000027802 */ /* 0x000fe40000000f00 */
[----:B-1----:R-:W-:Y:S05]  /*23870*/  CALL.REL.NOINC `($__internal_51_$__cuda_sm70_votesync_ballot) ;  /* 0x0000029000007944 */ /* 0x002fea0003c00000 */
[----:B------:R-:W-:Y:S01]  /*23880*/  MOV R5, R0 ;  /* 0x0000000000057202 */ /* 0x000fe20000000f00 */
[----:B------:R-:W-:Y:S05]  /*23890*/  BRA `(.L_x_3815) ;  /* 0xffff974000007947 */ /* 0x000fea000383ffff */
.L_x_3737:
[----:B------:R-:W-:Y:S01]  /*238a0*/  IMAD.MOV.U32 R219, RZ, RZ, R6 ;  /* 0x000000ffffdb7224 */ /* 0x000fe200078e0006 */
[----:B--2---:R-:W-:Y:S01]  /*238b0*/  MOV R2, R0 ;  /* 0x0000000000027202 */ /* 0x004fe20000000f00 */
[----:B------:R-:W-:Y:S01]  /*238c0*/  IMAD.MOV.U32 R218, RZ, RZ, 0x1f ;  /* 0x0000001fffda7424 */ /* 0x000fe200078e00ff */
[----:B------:R-:W-:Y:S02]  /*238d0*/  MOV R3, 0x238f0 ;  /* 0x000238f000037802 */ /* 0x000fe40000000f00 */
[----:B-1----:R-:W-:Y:S05]  /*238e0*/  CALL.REL.NOINC `($__internal_49_$__cuda_sm70_shflsync_idx_p) ;  /* 0x0000015000007944 */ /* 0x002fea0003c00000 */
[----:B------:R-:W-:Y:S01]  /*238f0*/  IMAD.MOV.U32 R6, RZ, RZ, R218 ;  /* 0x000000ffff067224 */ /* 0x000fe200078e00da */
[----:B------:R-:W-:Y:S01]  /*23900*/  MOV R2, R0 ;  /* 0x0000000000027202 */ /* 0x000fe20000000f00 */
[----:B------:R-:W-:Y:S01]  /*23910*/  IMAD.MOV.U32 R219, RZ, RZ, R7 ;  /* 0x000000ffffdb7224 */ /* 0x000fe200078e0007 */
[----:B------:R-:W-:-:S02]  /*23920*/  MOV R218, 0x1f ;  /* 0x0000001f00da7802 */ /* 0x000fc40000000f00 */
[----:B------:R-:W-:Y:S02]  /*23930*/  MOV R3, 0x23950 ;  /* 0x0002395000037802 */ /* 0x000fe40000000f00 */
[----:B------:R-:W-:Y:S05]  /*23940*/  CALL.REL.NOINC `($__internal_49_$__cuda_sm70_shflsync_idx_p) ;  /* 0x000000f000007944 */ /* 0x000fea0003c00000 */
[----:B------:R-:W-:Y:S01]  /*23950*/  MOV R7, R218 ;  /* 0x000000da00077202 */ /* 0x000fe20000000f00 */
[----:B------:R-:W-:Y:S05]  /*23960*/  BRA `(.L_x_3816) ;  /* 0xffff96e000007947 */ /* 0x000fea000383ffff */
.L_x_3740:
[----:B------:R-:W-:Y:S01]  /*23970*/  IMAD.MOV.U32 R219, RZ, RZ, R4 ;  /* 0x000000ffffdb7224 */ /* 0x000fe200078e0004 */
[----:B--2---:R-:W-:Y:S01]  /*23980*/  MOV R2, R0 ;  /* 0x0000000000027202 */ /* 0x004fe20000000f00 */
[----:B------:R-:W-:Y:S01]  /*23990*/  IMAD.MOV.U32 R218, RZ, RZ, 0x1f ;  /* 0x0000001fffda7424 */ /* 0x000fe200078e00ff */
[----:B------:R-:W-:Y:S02]  /*239a0*/  MOV R3, 0x239c0 ;  /* 0x000239c000037802 */ /* 0x000fe40000000f00 */
[----:B-1--4-:R-:W-:Y:S05]  /*239b0*/  CALL.REL.NOINC `($__internal_49_$__cuda_sm70_shflsync_idx_p) ;  /* 0x0000008000007944 */ /* 0x012fea0003c00000 */
[----:B------:R-:W-:Y:S01]  /*239c0*/  MOV R10, R218 ;  /* 0x000000da000a7202 */ /* 0x000fe20000000f00 */
[----:B------:R-:W-:Y:S05]  /*239d0*/  BRA `(.L_x_3739) ;  /* 0xffff96d000007947 */ /* 0x000fea000383ffff */
        .weak           $__internal_48_$__cuda_sm70_shflsync_bfly_p
        .type           $__internal_48_$__cuda_sm70_shflsync_bfly_p,@function
        .size           $__internal_48_$__cuda_sm70_shflsync_bfly_p,($__internal_49_$__cuda_sm70_shflsync_idx_p - $__internal_48_$__cuda_sm70_shflsync_bfly_p)
$__internal_48_$__cuda_sm70_shflsync_bfly_p:
[----:B------:R-:W-:Y:S02]  /*239e0*/  MOV R192, 0xffffffff ;  /* 0xffffffff00c07802 */ /* 0x000fe40000000f00 */
[----:B------:R-:W-:Y:S02]  /*239f0*/  MOV R3, 0x1f ;  /* 0x0000001f00037802 */ /* 0x000fe40000000f00 */
[----:B------:R-:W-:Y:S04]  /*23a00*/  WARPSYNC R192 ;  /* 0x000000c000007348 */ /* 0x000fe80003800000 */
[----:B------:R1:W2:Y:S02]  /*23a10*/  SHFL.BFLY PT, R0, R84, R0, R3 ;  /* 0x0c00000054007389 */ /* 0x0002a400000e0003 */
[----:B-1----:R-:W-:-:S04]  /*23a20*/  MOV R3, 0x0 ;  /* 0x0000000000037802 */ /* 0x002fc80000000f00 */
[----:B--2---:R-:W-:Y:S05]  /*23a30*/  RET.REL.NODEC R2 `(_ZN7cutlass13device_kernelIN5flash19enable_sm80_to_sm89INS1_16FlashAttnFwdSm80INS1_25CollectiveMainloopFwdSm80ILi4ELi1ELb0EN4cute5tupleIJNS5_1CILi128EEENS7_ILi80EEENS7_ILi64EEEEEELi64ENS_10bfloat16_tEfNS_4arch4Sm80ELb1ELb0ELb0ELb1ELb1ELb1ELb1ELb1EEENS1_21CollectiveEpilogueFwdINS6_IJS8_SA_S9_EEENS6_IJNS7_ILi1EEESI_SI_EEESC_SE_Li128ELb1ELb1ELb1ELb0EEENS1_36VarlenDynamicPersistentTileSchedulerILi128ELi80ELi128ELi128ELb1ELb1ELb0ELb1ELb1ELb1EEEEEEEEEvNT_6ParamsE) ;  /* 0xfffdc5c002007950 */ /* 0x004fea0003c3ffff */
        .weak           $__internal_49_$__cuda_sm70_shflsync_idx_p
        .type           $__internal_49_$__cuda_sm70_shflsync_idx_p,@function
        .size           $__internal_49_$__cuda_sm70_shflsync_idx_p,($__internal_50_$__cuda_sm70_shflsync_up_p - $__internal_49_$__cuda_sm70_shflsync_idx_p)
$__internal_49_$__cuda_sm70_shflsync_idx_p:
[----:B------:R-:W-:-:S04]  /*23a40*/  MOV R220, 0xffffffff ;  /* 0xffffffff00dc7802 */ /* 0x000fc80000000f00 */
[----:B------:R-:W-:Y:S04]  /*23a50*/  WARPSYNC R220 ;  /* 0x000000dc00007348 */ /* 0x000fe80003800000 */
[----:B------:R1:W2:Y:S02]  /*23a60*/  SHFL.IDX PT, R218, R219, R2, R218 ;  /* 0x00000002dbda7389 */ /* 0x0002a400000e00da */
[----:B-1----:R-:W-:Y:S02]  /*23a70*/  MOV R2, R3 ;  /* 0x0000000300027202 */ /* 0x002fe40000000f00 */
[----:B------:R-:W-:-:S04]  /*23a80*/  MOV R3, 0x0 ;  /* 0x0000000000037802 */ /* 0x000fc80000000f00 */
[----:B--2---:R-:W-:Y:S05]  /*23a90*/  RET.REL.NODEC R2 `(_ZN7cutlass13device_kernelIN5flash19enable_sm80_to_sm89INS1_16FlashAttnFwdSm80INS1_25CollectiveMainloopFwdSm80ILi4ELi1ELb0EN4cute5tupleIJNS5_1CILi128EEENS7_ILi80EEENS7_ILi64EEEEEELi64ENS_10bfloat16_tEfNS_4arch4Sm80ELb1ELb0ELb0ELb1ELb1ELb1ELb1ELb1EEENS1_21CollectiveEpilogueFwdINS6_IJS8_SA_S9_EEENS6_IJNS7_ILi1EEESI_SI_EEESC_SE_Li128ELb1ELb1ELb1ELb0EEENS1_36VarlenDynamicPersistentTileSchedulerILi128ELi80ELi128ELi128ELb1ELb1ELb0ELb1ELb1ELb1EEEEEEEEEvNT_6ParamsE) ;  /* 0xfffdc56002007950 */ /* 0x004fea0003c3ffff */
        .weak           $__internal_50_$__cuda_sm70_shflsync_up_p
        .type           $__internal_50_$__cuda_sm70_shflsync_up_p,@function
        .size           $__internal_50_$__cuda_sm70_shflsync_up_p,($__internal_51_$__cuda_sm70_votesync_ballot - $__internal_50_$__cuda_sm70_shflsync_up_p)
$__internal_50_$__cuda_sm70_shflsync_up_p:
[----:B------:R-:W-:Y:S02]  /*23aa0*/  IMAD.MOV.U32 R4, RZ, RZ, RZ ;  /* 0x000000ffff047224 */ /* 0x000fe400078e00ff */
[----:B------:R-:W-:-:S04]  /*23ab0*/  IMAD.MOV.U32 R11, RZ, RZ, -0x1 ;  /* 0xffffffffff0b7424 */ /* 0x000fc800078e00ff */
[----:B------:R-:W-:Y:S04]  /*23ac0*/  WARPSYNC R11 ;  /* 0x0000000b00007348 */ /* 0x000fe80003800000 */
[----:B------:R1:W2:Y:S02]  /*23ad0*/  SHFL.UP PT, R4, R0, R2, R4 ;  /* 0x0400000200047389 */ /* 0x0002a400000e0004 */
[----:B-1----:R-:W-:Y:S02]  /*23ae0*/  MOV R2, R3 ;  /* 0x0000000300027202 */ /* 0x002fe40000000f00 */
[----:B------:R-:W-:-:S04]  /*23af0*/  MOV R3, 0x0 ;  /* 0x0000000000037802 */ /* 0x000fc80000000f00 */
[----:B--2---:R-:W-:Y:S05]  /*23b00*/  RET.REL.NODEC R2 `(_ZN7cutlass13device_kernelIN5flash19enable_sm80_to_sm89INS1_16FlashAttnFwdSm80INS1_25CollectiveMainloopFwdSm80ILi4ELi1ELb0EN4cute5tupleIJNS5_1CILi128EEENS7_ILi80EEENS7_ILi64EEEEEELi64ENS_10bfloat16_tEfNS_4arch4Sm80ELb1ELb0ELb0ELb1ELb1ELb1ELb1ELb1EEENS1_21CollectiveEpilogueFwdINS6_IJS8_SA_S9_EEENS6_IJNS7_ILi1EEESI_SI_EEESC_SE_Li128ELb1ELb1ELb1ELb0EEENS1_36VarlenDynamicPersistentTileSchedulerILi128ELi80ELi128ELi128ELb1ELb1ELb0ELb1ELb1ELb1EEEEEEEEEvNT_6ParamsE) ;  /* 0xfffdc4f002007950 */ /* 0x004fea0003c3ffff */
        .weak           $__internal_51_$__cuda_sm70_votesync_ballot
        .type           $__internal_51_$__cuda_sm70_votesync_ballot,@function
        .size           $__internal_51_$__cuda_sm70_votesync_ballot,(.L_x_3883 - $__internal_51_$__cuda_sm70_votesync_ballot)
$__internal_51_$__cuda_sm70_votesync_ballot:
[----:B------:R-:W-:Y:S01]  /*23b10*/  ISETP.NE.U32.AND P0, PT, R0, 0x1, PT ;  /* 0x000000010000780c */ /* 0x000fe20003f05070 */
[----:B------:R-:W-:-:S04]  /*23b20*/  IMAD.MOV.U32 R3, RZ, RZ, -0x1 ;  /* 0xffffffffff037424 */ /* 0x000fc800078e00ff */
[----:B------:R-:W-:Y:S08]  /*23b30*/  WARPSYNC R3 ;  /* 0x0000000300007348 */ /* 0x000ff00003800000 */
[----:B------:R-:W-:-:S04]  /*23b40*/  VOTE.ANY R0, PT, !P0 ;  /* 0x0000000000007806 */ /* 0x000fc800040e0100 */
[----:B------:R-:W-:Y:S01]  /*23b50*/  LOP3.LUT R0, R0, R3, RZ, 0xc0, !PT ;  /* 0x0000000300007212 */ /* 0x000fe200078ec0ff */
[----:B------:R-:W-:-:S04]  /*23b60*/  IMAD.MOV.U32 R3, RZ, RZ, 0x0 ;  /* 0x00000000ff037424 */ /* 0x000fc800078e00ff */
[----:B------:R-:W-:Y:S05]  /*23b70*/  RET.REL.NODEC R2 `(_ZN7cutlass13device_kernelIN5flash19enable_sm80_to_sm89INS1_16FlashAttnFwdSm80INS1_25CollectiveMainloopFwdSm80ILi4ELi1ELb0EN4cute5tupleIJNS5_1CILi128EEENS7_ILi80EEENS7_ILi64EEEEEELi64ENS_10bfloat16_tEfNS_4arch4Sm80ELb1ELb0ELb0ELb1ELb1ELb1ELb1ELb1EEENS1_21CollectiveEpilogueFwdINS6_IJS8_SA_S9_EEENS6_IJNS7_ILi1EEESI_SI_EEESC_SE_Li128ELb1ELb1ELb1ELb0EEENS1_36VarlenDynamicPersistentTileSchedulerILi128ELi80ELi128ELi128ELb1ELb1ELb0ELb1ELb1ELb1EEEEEEEEEvNT_6ParamsE) ;  /* 0xfffdc48002007950 */ /* 0x000fea0003c3ffff */
.L_x_3817:
        /* <DEDUP_REMOVED lines=16> */
.L_x_3883:


//--------------------- .nv.shared._ZN7cutlass13device_kernelIN5flash19enable_sm80_to_sm89INS1_16FlashAttnFwdSm80INS1_25CollectiveMainloopFwdSm80ILi4ELi1ELb0EN4cute5tupleIJNS5_1CILi128EEENS7_ILi112EEENS7_ILi64EEEEEELi64ENS_10bfloat16_tEfNS_4arch4Sm80ELb0ELb0ELb1ELb0ELb1ELb0ELb1ELb1EEENS1_21CollectiveEpilogueFwdINS6_IJS8_SA_S9_EEENS6_IJNS7_ILi1EEESI_SI_EEESC_SE_Li128ELb0ELb1ELb1ELb0EEENS1_19SingleTileSchedulerILb0ELb1ELb1ELi128EEEEEEEEEvNT_6ParamsE --------------------------
	.section	.nv.shared._ZN7cutlass13device_kernelIN5flash19enable_sm80_to_sm89INS1_16FlashAttnFwdSm80INS1_25CollectiveMainloopFwdSm80ILi4ELi1ELb0EN4cute5tupleIJNS5_1CILi128EEENS7_ILi112EEENS7_ILi64EEEEEELi64ENS_10bfloat16_tEfNS_4arch4Sm80ELb0ELb0ELb1ELb0ELb1ELb0ELb1ELb1EEENS1_21CollectiveEpilogueFwdINS6_IJS8_SA_S9_EEENS6_IJNS7_ILi1EEESI_SI_EEESC_SE_Li128ELb0ELb1ELb1ELb0EEENS1_19SingleTileSchedulerILb0ELb1ELb1ELi128EEEEEEEEEvNT_6ParamsE,"aw",@nobits
	.sectionflags	@""
	.align	16


//--------------------- .nv.global                --------------------------
	.section	.nv.global,"aw",@nobits
.nv.global:
	.type		_ZN88_INTERNAL_5db2b04c_52_flash_fwd_hdim64_bf16_paged_split_softcapall_sm80_cu_18e39b8a_34364cute1_E,@object
	.size		_ZN88_INTERNAL_5db2b04c_52_flash_fwd_hdim64_bf16_paged_split_softcapall_sm80_cu_18e39b8a_34364cute1_E,(_ZN88_INTERNAL_5db2b04c_52_flash_fwd_hdim64_bf16_paged_split_softcapall_sm80_cu_18e39b8a_34364cuda3std3__45__cpo6cbeginE - _ZN88_INTERNAL_5db2b04c_52_flash_fwd_hdim64_bf16_paged_split_softcapall_sm80_cu_18e39b8a_34364cute1_E)
_ZN88_INTERNAL_5db2b04c_52_flash_fwd_hdim64_bf16_paged_split_softcapall_sm80_cu_18e39b8a_34364cute1_E:
	.zero		1
	.type		_ZN88_INTERNAL_5db2b04c_52_flash_fwd_hdim64_bf16_paged_split_softcapall_sm80_cu_18e39b8a_34364cuda3std3__45__cpo6cbeginE,@object
	.size		_ZN88_INTERNAL_5db2b04c_52_flash_fwd_hdim64_bf16_paged_split_softcapall_sm80_cu_18e39b8a_34364cuda3std3__45__cpo6cbeginE,(_ZN88_INTERNAL_5db2b04c_52_flash_fwd_hdim64_bf16_paged_split_softcapall_sm80_cu_18e39b8a_34364cuda3std3__48in_placeE - _ZN88_INTERNAL_5db2b04c_52_flash_fwd_hdim64_bf16_paged_split_softcapall_sm80_cu_18e39b8a_34364cuda3std3__45__cpo6cbeginE)
_ZN88_INTERNAL_5db2b04c_52_flash_fwd_hdim64_bf16_paged_split_softcapall_sm80_cu_18e39b8a_34364cuda3std3__45__cpo6cbeginE:
	.zero		1
	.type		_ZN88_INTERNAL_5db2b04c_52_flash_fwd_hdim64_bf16_paged_split_softcapall_sm80_cu_18e39b8a_34364cuda3std3__48in_placeE,@object
	.size		_ZN88_INTERNAL_5db2b04c_52_flash_fwd_hdim64_bf16_paged_split_softcapall_sm80_cu_18e39b8a_34364cuda3std3__48in_placeE,(_ZN88_INTERNAL_5db2b04c_52_flash_fwd_hdim64_bf16_paged_split_softcapall_sm80_cu_18e39b8a_34364cuda3std6ranges3__45__cpo9iter_moveE - _ZN88_INTERNAL_5db2b04c_52_flash_fwd_hdim64_bf16_paged_split_softcapall_sm80_cu_18e39b8a_34364cuda3std3__48in_placeE)
_ZN88_INTERNAL_5db2b04c_52_flash_fwd_hdim64_bf16_paged_split_softcapall_sm80_cu_18e39b8a_34364cuda3std3__48in_placeE:
	.zero		1
	.type		_ZN88_INTERNAL_5db2b04c_52_flash_fwd_hdim64_bf16_paged_split_softcapall_sm80_cu_18e39b8a_34364cuda3std6ranges3__45__cpo9iter_moveE,@object
	.size		_ZN88_INTERNAL_5db2b04c_52_flash_fwd_hdim64_bf16_paged_split_softcapall_sm80_cu_18e39b8a_34364cuda3std6ranges3__45__cpo9iter_moveE,(_ZN88_INTERNAL_5db2b04c_52_flash_fwd_hdim64_bf16_paged_split_softcapall_sm80_cu_18e39b8a_34364cuda3std3__45__cpo5beginE - _ZN88_INTERNAL_5db2b04c_52_flash_fwd_hdim64_bf16_paged_split_softcapall_sm80_cu_18e39b8a_34364cuda3std6ranges3__45__cpo9iter_moveE)
_ZN88_INTERNAL_5db2b04c_52_flash_fwd_hdim64_bf16_paged_split_softcapall_sm80_cu_18e39b8a_34364cuda3std6ranges3__45__cpo9iter_moveE:
	.zero		1
	.type		_ZN88_INTERNAL_5db2b04c_52_flash_fwd_hdim64_bf16_paged_split_softcapall_sm80_cu_18e39b8a_34364cuda3std3__45__cpo5beginE,@object
	.size		_ZN88_INTERNAL_5db2b04c_52_flash_fwd_hdim64_bf16_paged_split_softcapall_sm80_cu_18e39b8a_34364cuda3std3__45__cpo5beginE,(_ZN88_INTERNAL_5db2b04c_52_flash_fwd_hdim64_bf16_paged_split_softcapall_sm80_cu_18e39b8a_34364cuda3std3__490_GLOBAL__N__5db2b04c_52_flash_fwd_hdim64_bf16_paged_split_softcapall_sm80_cu_18e39b8a_34366ignoreE - _ZN88_INTERNAL_5db2b04c_52_flash_fwd_hdim64_bf16_paged_split_softcapall_sm80_cu_18e39b8a_34364cuda3std3__45__cpo5beginE)
_ZN88_INTERNAL_5db2b04c_52_flash_fwd_hdim64_bf16_paged_split_softcapall_sm80_cu_18e39b8a_34364cuda3std3__45__cpo5beginE:
	.zero		1
	.type		_ZN88_INTERNAL_5db2b04c_52_flash_fwd_hdim64_bf16_paged_split_softcapall_sm80_cu_18e39b8a_34364cuda3std3__490_GLOBAL__N__5db2b04c_52_flash_fwd_hdim64_bf16_paged_split_softcapall_sm80_cu_18e39b8a_34366ignoreE,@object
	.size		_ZN88_INTERNAL_5db2b04c_52_flash_fwd_hdim64_bf16_paged_split_softcapall_sm80_cu_18e39b8a_34364cuda3std3__490_GLOBAL__N__5db2b04c_52_flash_fwd_hdim64_bf16_paged_split_softcapall_sm80_cu_18e39b8a_34366ignoreE,(_ZN88_INTERNAL_5db2b04c_52_flash_fwd_hdim64_bf16_paged_split_softcapall_sm80_cu_18e39b8a_34364cute7productE - _ZN88_INTERNAL_5db2b04c_52_flash_fwd_hdim64_bf16_paged_split_softcapall_sm80_cu_18e39b8a_34364cuda3std3__490_GLOBAL__N__5db2b04c_52_flash_fwd_hdim64_bf16_paged_split_softcapall_sm80_cu_18e39b8a_34366ignoreE)
_ZN88_INTERNAL_5db2b04c_52_flash_fwd_hdim64_bf16_paged_split_softcapall_sm80_cu_18e39b8a_34364cuda3std3__490_GLOBAL__N__5db2b04c_52_flash_fwd_hdim64_bf16_paged_split_softcapall_sm80_cu_18e39b8a_34366ignoreE:
	.zero		1
	.type		_ZN88_INTERNAL_5db2b04c_52_flash_fwd_hdim64_bf16_paged_split_softcapall_sm80_cu_18e39b8a_34364cute7productE,@object
	.size		_ZN88_INTERNAL_5db2b04c_52_flash_fwd_hdim64_bf16_paged_split_softcapall_sm80_cu_18e39b8a_34364cute7productE,(_ZN88_INTERNAL_5db2b04c_52_flash_fwd_hdim64_bf16_paged_split_softcapall_sm80_cu_18e39b8a_34364cuda3std3__45__cpo3endE - _ZN88_INTERNAL_5db2b04c_52_flash_fwd_hdim64_bf16_paged_split_softcapall_sm80_cu_18e39b8a_34364cute7productE)
_ZN88_INTERNAL_5db2b04c_52_flash_fwd_hdim64_bf16_paged_split_softcapall_sm80_cu_18e39b8a_34364cute7productE:
	.zero		1
	.type		_ZN88_INTERNAL_5db2b04c_52_flash_fwd_hdim64_bf16_paged_split_softcapall_sm80_cu_18e39b8a_34364cuda3std3__45__cpo3endE,@object
	.size		_ZN88_INTERNAL_5db2b04c_52_flash_fwd_hdim64_bf16_paged_split_softcapall_sm80_cu_18e39b8a_34364cuda3std3__45__cpo3endE,(_ZN88_INTERNAL_5db2b04c_52_flash_fwd_hdim64_bf16_paged_split_softcapall_sm80_cu_18e39b8a_34364cuda3std3__419piecewise_constructE - _ZN88_INTERNAL_5db2b04c_52_flash_fwd_hdim64_bf16_paged_split_softcapall_sm80_cu_18e39b8a_34364cuda3std3__45__cpo3endE)
_ZN88_INTERNAL_5db2b04c_52_flash_fwd_hdim64_bf16_paged_split_softcapall_sm80_cu_18e39b8a_34364cuda3std3__45__cpo3endE:
	.zero		1
	.type		_ZN88_INTERNAL_5db2b04c_52_flash_fwd_hdim64_bf16_paged_split_softcapall_sm80_cu_18e39b8a_34364cuda3std3__419piecewise_constructE,@object
	.size		_ZN88_INTERNAL_5db2b04c_52_flash_fwd_hdim64_bf16_paged_split_softcapall_sm80_cu_18e39b8a_34364cuda3std3__419piecewise_constructE,(_ZN88_INTERNAL_5db2b04c_52_flash_fwd_hdim64_bf16_paged_split_softcapall_sm80_cu_18e39b8a_34364cuda3std3__45__cpo4cendE - _ZN88_INTERNAL_5db2b04c_52_flash_fwd_hdim64_bf16_paged_split_softcapall_sm80_cu_18e39b8a_34364cuda3std3__419piecewise_constructE)
_ZN88_INTERNAL_5db2b04c_52_flash_fwd_hdim64_bf16_paged_split_softcapall_sm80_cu_18e39b8a_34364cuda3std3__419piecewise_constructE:
	.zero		1
	.type		_ZN88_INTERNAL_5db2b04c_52_flash_fwd_hdim64_bf16_paged_split_softcapall_sm80_cu_18e39b8a_34364cuda3std3__45__cpo4cendE,@object
	.size		_ZN88_INTERNAL_5db2b04c_52_flash_fwd_hdim64_bf16_paged_split_softcapall_sm80_cu_18e39b8a_34364cuda3std3__45__cpo4cendE,(_ZN88_INTERNAL_5db2b04c_52_flash_fwd_hdim64_bf16_paged_split_softcapall_sm80_cu_18e39b8a_34364cuda3std6ranges3__45__cpo4swapE - _ZN88_INTERNAL_5db2b04c_52_flash_fwd_hdim64_bf16_paged_split_softcapall_sm80_cu_18e39b8a_34364cuda3std3__45__cpo4cendE)
_ZN88_INTERNAL_5db2b04c_52_flash_fwd_hdim64_bf16_paged_split_softcapall_sm80_cu_18e39b8a_34364cuda3std3__45__cpo4cendE:
	.zero		1
	.type		_ZN88_INTERNAL_5db2b04c_52_flash_fwd_hdim64_bf16_paged_split_softcapall_sm80_cu_18e39b8a_34364cuda3std6ranges3__45__cpo4swapE,@object
	.size		_ZN88_INTERNAL_5db2b04c_52_flash_fwd_hdim64_bf16_paged_split_softcapall_sm80_cu_18e39b8a_34364cuda3std6ranges3__45__cpo4swapE,(.L_7 - _ZN88_INTERNAL_5db2b04c_52_flash_fwd_hdim64_bf16_paged_split_softcapall_sm80_cu_18e39b8a_34364cuda3std6ranges3__45__cpo4swapE)
_ZN88_INTERNAL_5db2b04c_52_flash_fwd_hdim64_bf16_paged_split_softcapall_sm80_cu_18e39b8a_34364cuda3std6ranges3__45__cpo4swapE:
	.zero		1
.L_7:


//--------------------- .nv.shared._ZN7cutlass13device_kernelIN5flash19enable_sm80_to_sm89INS1_16FlashAttnFwdSm80INS1_25CollectiveMainloopFwdSm80ILi4ELi1ELb0EN4cute5tupleIJNS5_1CILi128EEENS7_ILi80EEENS7_ILi64EEEEEELi64ENS_10bfloat16_tEfNS_4arch4Sm80ELb0ELb0ELb1ELb1ELb1ELb0ELb1ELb1EEENS1_21CollectiveEpilogueFwdINS6_IJS8_SA_S9_EEENS6_IJNS7_ILi1EEESI_SI_EEESC_SE_Li128ELb1ELb1ELb1ELb0EEENS1_36VarlenDynamicPersistentTileSchedulerILi128ELi80ELi128ELi128ELb1ELb1ELb0ELb0ELb1ELb1EEEEEEEEEvNT_6ParamsE --------------------------
	.section	.nv.shared._ZN7cutlass13device_kernelIN5flash19enable_sm80_to_sm89INS1_16FlashAttnFwdSm80INS1_25CollectiveMainloopFwdSm80ILi4ELi1ELb0EN4cute5tupleIJNS5_1CILi128EEENS7_ILi80EEENS7_ILi64EEEEEELi64ENS_10bfloat16_tEfNS_4arch4Sm80ELb0ELb0ELb1ELb1ELb1ELb0ELb1ELb1EEENS1_21CollectiveEpilogueFwdINS6_IJS8_SA_S9_EEENS6_IJNS7_ILi1EEESI_SI_EEESC_SE_Li128ELb1ELb1ELb1ELb0EEENS1_36VarlenDynamicPersistentTileSchedulerILi128ELi80ELi128ELi128ELb1ELb1ELb0ELb0ELb1ELb1EEEEEEEEEvNT_6ParamsE,"aw",@nobits
	.sectionflags	@""
	.align	16


//--------------------- .nv.shared._ZN7cutlass13device_kernelIN5flash19enable_sm80_to_sm89INS1_16FlashAttnFwdSm80INS1_25CollectiveMainloopFwdSm80ILi4ELi1ELb0EN4cute5tupleIJNS5_1CILi128EEENS7_ILi80EEENS7_ILi64EEEEEELi64ENS_10bfloat16_tEfNS_4arch4Sm80ELb0ELb0ELb1ELb1ELb1ELb1ELb1ELb1EEENS1_21CollectiveEpilogueFwdINS6_IJS8_SA_S9_EEENS6_IJNS7_ILi1EEESI_SI_EEESC_SE_Li128ELb1ELb1ELb1ELb0EEENS1_36VarlenDynamicPersistentTileSchedulerILi128ELi80ELi128ELi128ELb1ELb1ELb0ELb0ELb1ELb1EEEEEEEEEvNT_6ParamsE --------------------------
	.section	.nv.shared._ZN7cutlass13device_kernelIN5flash19enable_sm80_to_sm89INS1_16FlashAttnFwdSm80INS1_25CollectiveMainloopFwdSm80ILi4ELi1ELb0EN4cute5tupleIJNS5_1CILi128EEENS7_ILi80EEENS7_ILi64EEEEEELi64ENS_10bfloat16_tEfNS_4arch4Sm80ELb0ELb0ELb1ELb1ELb1ELb1ELb1ELb1EEENS1_21CollectiveEpilogueFwdINS6_IJS8_SA_S9_EEENS6_IJNS7_ILi1EEESI_SI_EEESC_SE_Li128ELb1ELb1ELb1ELb0EEENS1_36VarlenDynamicPersistentTileSchedulerILi128ELi80ELi128ELi128ELb1ELb1ELb0ELb0ELb1ELb1EEEEEEEEEvNT_6ParamsE,"aw",@nobits
	.sectionflags	@""
	.align	16


//--------------------- .nv.shared._ZN7cutlass13device_kernelIN5flash19enable_sm80_to_sm89INS1_16FlashAttnFwdSm80INS1_25CollectiveMainloopFwdSm80ILi4ELi1ELb0EN4cute5tupleIJNS5_1CILi128EEENS7_ILi96EEENS7_ILi64EEEEEELi64ENS_10bfloat16_tEfNS_4arch4Sm80ELb0ELb1ELb1ELb0ELb1ELb0ELb1ELb1EEENS1_21CollectiveEpilogueFwdINS6_IJS8_SA_S9_EEENS6_IJNS7_ILi1EEESI_SI_EEESC_SE_Li128ELb0ELb1ELb1ELb0EEENS1_19SingleTileSchedulerILb0ELb1ELb1ELi128EEEEEEEEEvNT_6ParamsE --------------------------
	.section	.nv.shared._ZN7cutlass13device_kernelIN5flash19enable_sm80_to_sm89INS1_16FlashAttnFwdSm80INS1_25CollectiveMainloopFwdSm80ILi4ELi1ELb0EN4cute5tupleIJNS5_1CILi128EEENS7_ILi96EEENS7_ILi64EEEEEELi64ENS_10bfloat16_tEfNS_4arch4Sm80ELb0ELb1ELb1ELb0ELb1ELb0ELb1ELb1EEENS1_21CollectiveEpilogueFwdINS6_IJS8_SA_S9_EEENS6_IJNS7_ILi1EEESI_SI_EEESC_SE_Li128ELb0ELb1ELb1ELb0EEENS1_19SingleTileSchedulerILb0ELb1ELb1ELi128EEEEEEEEEvNT_6ParamsE,"aw",@nobits
	.sectionflags	@""
	.align	16


//--------------------- .nv.shared._ZN7cutlass13device_kernelIN5flash19enable_sm80_to_sm89INS1_16FlashAttnFwdSm80INS1_25CollectiveMainloopFwdSm80ILi4ELi1ELb0EN4cute5tupleIJNS5_1CILi128EEENS7_ILi80EEENS7_ILi64EEEEEELi64ENS_10bfloat16_tEfNS_4arch4Sm80ELb0ELb1ELb1ELb1ELb1ELb0ELb1ELb1EEENS1_21CollectiveEpilogueFwdINS6_IJS8_SA_S9_EEENS6_IJNS7_ILi1EEESI_SI_EEESC_SE_Li128ELb1ELb1ELb1ELb0EEENS1_36VarlenDynamicPersistentTileSchedulerILi128ELi80ELi128ELi128ELb1ELb1ELb0ELb1ELb0ELb1EEEEEEEEEvNT_6ParamsE --------------------------
	.section	.nv.shared._ZN7cutlass13device_kernelIN5flash19enable_sm80_to_sm89INS1_16FlashAttnFwdSm80INS1_25CollectiveMainloopFwdSm80ILi4ELi1ELb0EN4cute5tupleIJNS5_1CILi128EEENS7_ILi80EEENS7_ILi64EEEEEELi64ENS_10bfloat16_tEfNS_4arch4Sm80ELb0ELb1ELb1ELb1ELb1ELb0ELb1ELb1EEENS1_21CollectiveEpilogueFwdINS6_IJS8_SA_S9_EEENS6_IJNS7_ILi1EEESI_SI_EEESC_SE_Li128ELb1ELb1ELb1ELb0EEENS1_36VarlenDynamicPersistentTileSchedulerILi128ELi80ELi128ELi128ELb1ELb1ELb0ELb1ELb0ELb1EEEEEEEEEvNT_6ParamsE,"aw",@nobits
	.sectionflags	@""
	.align	16


//--------------------- .nv.shared._ZN7cutlass13device_kernelIN5flash19enable_sm80_to_sm89INS1_16FlashAttnFwdSm80INS1_25CollectiveMainloopFwdSm80ILi4ELi1ELb0EN4cute5tupleIJNS5_1CILi128EEENS7_ILi80EEENS7_ILi64EEEEEELi64ENS_10bfloat16_tEfNS_4arch4Sm80ELb0ELb1ELb1ELb1ELb1ELb1ELb1ELb1EEENS1_21CollectiveEpilogueFwdINS6_IJS8_SA_S9_EEENS6_IJNS7_ILi1EEESI_SI_EEESC_SE_Li128ELb1ELb1ELb1ELb0EEENS1_36VarlenDynamicPersistentTileSchedulerILi128ELi80ELi128ELi128ELb1ELb1ELb0ELb1ELb0ELb1EEEEEEEEEvNT_6ParamsE --------------------------
	.section	.nv.shared._ZN7cutlass13device_kernelIN5flash19enable_sm80_to_sm89INS1_16FlashAttnFwdSm80INS1_25CollectiveMainloopFwdSm80ILi4ELi1ELb0EN4cute5tupleIJNS5_1CILi128EEENS7_ILi80EEENS7_ILi64EEEEEELi64ENS_10bfloat16_tEfNS_4arch4Sm80ELb0ELb1ELb1ELb1ELb1ELb1ELb1ELb1EEENS1_21CollectiveEpilogueFwdINS6_IJS8_SA_S9_EEENS6_IJNS7_ILi1EEESI_SI_EEESC_SE_Li128ELb1ELb1ELb1ELb0EEENS1_36VarlenDynamicPersistentTileSchedulerILi128ELi80ELi128ELi128ELb1ELb1ELb0ELb1ELb0ELb1EEEEEEEEEvNT_6ParamsE,"aw",@nobits
	.sectionflags	@""
	.align	16


//--------------------- .nv.shared._ZN7cutlass13device_kernelIN5flash19enable_sm80_to_sm89INS1_16FlashAttnFwdSm80INS1_25CollectiveMainloopFwdSm80ILi4ELi1ELb0EN4cute5tupleIJNS5_1CILi128EEENS7_ILi112EEENS7_ILi64EEEEEELi64ENS_10bfloat16_tEfNS_4arch4Sm80ELb1ELb0ELb1ELb0ELb1ELb0ELb1ELb1EEENS1_21CollectiveEpilogueFwdINS6_IJS8_SA_S9_EEENS6_IJNS7_ILi1EEESI_SI_EEESC_SE_Li128ELb0ELb1ELb1ELb0EEENS1_30DynamicPersistentTileSchedulerILi128ELi128ELb1ELb1ELb0EEEEEEEEEvNT_6ParamsE --------------------------
	.section	.nv.shared._ZN7cutlass13device_kernelIN5flash19enable_sm80_to_sm89INS1_16FlashAttnFwdSm80INS1_25CollectiveMainloopFwdSm80ILi4ELi1ELb0EN4cute5tupleIJNS5_1CILi128EEENS7_ILi112EEENS7_ILi64EEEEEELi64ENS_10bfloat16_tEfNS_4arch4Sm80ELb1ELb0ELb1ELb0ELb1ELb0ELb1ELb1EEENS1_21CollectiveEpilogueFwdINS6_IJS8_SA_S9_EEENS6_IJNS7_ILi1EEESI_SI_EEESC_SE_Li128ELb0ELb1ELb1ELb0EEENS1_30DynamicPersistentTileSchedulerILi128ELi128ELb1ELb1ELb0EEEEEEEEEvNT_6ParamsE,"aw",@nobits
	.sectionflags	@""
	.align	16


//--------------------- .nv.shared._ZN7cutlass13device_kernelIN5flash19enable_sm80_to_sm89INS1_16FlashAttnFwdSm80INS1_25CollectiveMainloopFwdSm80ILi4ELi1ELb0EN4cute5tupleIJNS5_1CILi128EEENS7_ILi80EEENS7_ILi64EEEEEELi64ENS_10bfloat16_tEfNS_4arch4Sm80ELb1ELb0ELb1ELb1ELb1ELb0ELb1ELb1EEENS1_21CollectiveEpilogueFwdINS6_IJS8_SA_S9_EEENS6_IJNS7_ILi1EEESI_SI_EEESC_SE_Li128ELb1ELb1ELb1ELb0EEENS1_36VarlenDynamicPersistentTileSchedulerILi128ELi80ELi128ELi128ELb1ELb1ELb0ELb1ELb1ELb1EEEEEEEEEvNT_6ParamsE --------------------------
	.section	.nv.shared._ZN7cutlass13device_kernelIN5flash19enable_sm80_to_sm89INS1_16FlashAttnFwdSm80INS1_25CollectiveMainloopFwdSm80ILi4ELi1ELb0EN4cute5tupleIJNS5_1CILi128EEENS7_ILi80EEENS7_ILi64EEEEEELi64ENS_10bfloat16_tEfNS_4arch4Sm80ELb1ELb0ELb1ELb1ELb1ELb0ELb1ELb1EEENS1_21CollectiveEpilogueFwdINS6_IJS8_SA_S9_EEENS6_IJNS7_ILi1EEESI_SI_EEESC_SE_Li128ELb1ELb1ELb1ELb0EEENS1_36VarlenDynamicPersistentTileSchedulerILi128ELi80ELi128ELi128ELb1ELb1ELb0ELb1ELb1ELb1EEEEEEEEEvNT_6ParamsE,"aw",@nobits
	.sectionflags	@""
	.align	16


//--------------------- .nv.shared._ZN7cutlass13device_kernelIN5flash19enable_sm80_to_sm89INS1_16FlashAttnFwdSm80INS1_25CollectiveMainloopFwdSm80ILi4ELi1ELb0EN4cute5tupleIJNS5_1CILi128EEENS7_ILi80EEENS7_ILi64EEEEEELi64ENS_10bfloat16_tEfNS_4arch4Sm80ELb1ELb0ELb1ELb1ELb1ELb1ELb1ELb1EEENS1_21CollectiveEpilogueFwdINS6_IJS8_SA_S9_EEENS6_IJNS7_ILi1EEESI_SI_EEESC_SE_Li128ELb1ELb1ELb1ELb0EEENS1_36VarlenDynamicPersistentTileSchedulerILi128ELi80ELi128ELi128ELb1ELb1ELb0ELb1ELb1ELb1EEEEEEEEEvNT_6ParamsE --------------------------
	.section	.nv.shared._ZN7cutlass13device_kernelIN5flash19enable_sm80_to_sm89INS1_16FlashAttnFwdSm80INS1_25CollectiveMainloopFwdSm80ILi4ELi1ELb0EN4cute5tupleIJNS5_1CILi128EEENS7_ILi80EEENS7_ILi64EEEEEELi64ENS_10bfloat16_tEfNS_4arch4Sm80ELb1ELb0ELb1ELb1ELb1ELb1ELb1ELb1EEENS1_21CollectiveEpilogueFwdINS6_IJS8_SA_S9_EEENS6_IJNS7_ILi1EEESI_SI_EEESC_SE_Li128ELb1ELb1ELb1ELb0EEENS1_36VarlenDynamicPersistentTileSchedulerILi128ELi80ELi128ELi128ELb1ELb1ELb0ELb1ELb1ELb1EEEEEEEEEvNT_6ParamsE,"aw",@nobits
	.sectionflags	@""
	.align	16


//--------------------- .nv.shared._ZN7cutlass13device_kernelIN5flash19enable_sm80_to_sm89INS1_16FlashAttnFwdSm80INS1_25CollectiveMainloopFwdSm80ILi4ELi1ELb0EN4cute5tupleIJNS5_1CILi128EEENS7_ILi112EEENS7_ILi64EEEEEELi64ENS_10bfloat16_tEfNS_4arch4Sm80ELb0ELb0ELb0ELb0ELb1ELb0ELb1ELb1EEENS1_21CollectiveEpilogueFwdINS6_IJS8_SA_S9_EEENS6_IJNS7_ILi1EEESI_SI_EEESC_SE_Li128ELb0ELb1ELb1ELb0EEENS1_19SingleTileSchedulerILb0ELb1ELb1ELi128EEEEEEEEEvNT_6ParamsE --------------------------
	.section	.nv.shared._ZN7cutlass13device_kernelIN5flash19enable_sm80_to_sm89INS1_16FlashAttnFwdSm80INS1_25CollectiveMainloopFwdSm80ILi4ELi1ELb0EN4cute5tupleIJNS5_1CILi128EEENS7_ILi112EEENS7_ILi64EEEEEELi64ENS_10bfloat16_tEfNS_4arch4Sm80ELb0ELb0ELb0ELb0ELb1ELb0ELb1ELb1EEENS1_21CollectiveEpilogueFwdINS6_IJS8_SA_S9_EEENS6_IJNS7_ILi1EEESI_SI_EEESC_SE_Li128ELb0ELb1ELb1ELb0EEENS1_19SingleTileSchedulerILb0ELb1ELb1ELi128EEEEEEEEEvNT_6ParamsE,"aw",@nobits
	.sectionflags	@""
	.align	16


//--------------------- .nv.shared._ZN7cutlass13device_kernelIN5flash19enable_sm80_to_sm89INS1_16FlashAttnFwdSm80INS1_25CollectiveMainloopFwdSm80ILi4ELi1ELb0EN4cute5tupleIJNS5_1CILi128EEENS7_ILi80EEENS7_ILi64EEEEEELi64ENS_10bfloat16_tEfNS_4arch4Sm80ELb0ELb0ELb0ELb1ELb1ELb0ELb1ELb1EEENS1_21CollectiveEpilogueFwdINS6_IJS8_SA_S9_EEENS6_IJNS7_ILi1EEESI_SI_EEESC_SE_Li128ELb1ELb1ELb1ELb0EEENS1_36VarlenDynamicPersistentTileSchedulerILi128ELi80ELi128ELi128ELb1ELb1ELb0ELb0ELb1ELb1EEEEEEEEEvNT_6ParamsE --------------------------
	.section	.nv.shared._ZN7cutlass13device_kernelIN5flash19enable_sm80_to_sm89INS1_16FlashAttnFwdSm80INS1_25CollectiveMainloopFwdSm80ILi4ELi1ELb0EN4cute5tupleIJNS5_1CILi128EEENS7_ILi80EEENS7_ILi64EEEEEELi64ENS_10bfloat16_tEfNS_4arch4Sm80ELb0ELb0ELb0ELb1ELb1ELb0ELb1ELb1EEENS1_21CollectiveEpilogueFwdINS6_IJS8_SA_S9_EEENS6_IJNS7_ILi1EEESI_SI_EEESC_SE_Li128ELb1ELb1ELb1ELb0EEENS1_36VarlenDynamicPersistentTileSchedulerILi128ELi80ELi128ELi128ELb1ELb1ELb0ELb0ELb1ELb1EEEEEEEEEvNT_6ParamsE,"aw",@nobits
	.sectionflags	@""
	.align	16


//--------------------- .nv.shared._ZN7cutlass13device_kernelIN5flash19enable_sm80_to_sm89INS1_16FlashAttnFwdSm80INS1_25CollectiveMainloopFwdSm80ILi4ELi1ELb0EN4cute5tupleIJNS5_1CILi128EEENS7_ILi80EEENS7_ILi64EEEEEELi64ENS_10bfloat16_tEfNS_4arch4Sm80ELb0ELb0ELb0ELb1ELb1ELb1ELb1ELb1EEENS1_21CollectiveEpilogueFwdINS6_IJS8_SA_S9_EEENS6_IJNS7_ILi1EEESI_SI_EEESC_SE_Li128ELb1ELb1ELb1ELb0EEENS1_36VarlenDynamicPersistentTileSchedulerILi128ELi80ELi128ELi128ELb1ELb1ELb0ELb0ELb1ELb1EEEEEEEEEvNT_6ParamsE --------------------------
	.section	.nv.shared._ZN7cutlass13device_kernelIN5flash19enable_sm80_to_sm89INS1_16FlashAttnFwdSm80INS1_25CollectiveMainloopFwdSm80ILi4ELi1ELb0EN4cute5tupleIJNS5_1CILi128EEENS7_ILi80EEENS7_ILi64EEEEEELi64ENS_10bfloat16_tEfNS_4arch4Sm80ELb0ELb0ELb0ELb1ELb1ELb1ELb1ELb1EEENS1_21CollectiveEpilogueFwdINS6_IJS8_SA_S9_EEENS6_IJNS7_ILi1EEESI_SI_EEESC_SE_Li128ELb1ELb1ELb1ELb0EEENS1_36VarlenDynamicPersistentTileSchedulerILi128ELi80ELi128ELi128ELb1ELb1ELb0ELb0ELb1ELb1EEEEEEEEEvNT_6ParamsE,"aw",@nobits
	.sectionflags	@""
	.align	16


//--------------------- .nv.shared._ZN7cutlass13device_kernelIN5flash19enable_sm80_to_sm89INS1_16FlashAttnFwdSm80INS1_25CollectiveMainloopFwdSm80ILi4ELi1ELb0EN4cute5tupleIJNS5_1CILi128EEENS7_ILi96EEENS7_ILi64EEEEEELi64ENS_10bfloat16_tEfNS_4arch4Sm80ELb0ELb1ELb0ELb0ELb1ELb0ELb1ELb1EEENS1_21CollectiveEpilogueFwdINS6_IJS8_SA_S9_EEENS6_IJNS7_ILi1EEESI_SI_EEESC_SE_Li128ELb0ELb1ELb1ELb0EEENS1_19SingleTileSchedulerILb0ELb1ELb1ELi128EEEEEEEEEvNT_6ParamsE --------------------------
	.section	.nv.shared._ZN7cutlass13device_kernelIN5flash19enable_sm80_to_sm89INS1_16FlashAttnFwdSm80INS1_25CollectiveMainloopFwdSm80ILi4ELi1ELb0EN4cute5tupleIJNS5_1CILi128EEENS7_ILi96EEENS7_ILi64EEEEEELi64ENS_10bfloat16_tEfNS_4arch4Sm80ELb0ELb1ELb0ELb0ELb1ELb0ELb1ELb1EEENS1_21CollectiveEpilogueFwdINS6_IJS8_SA_S9_EEENS6_IJNS7_ILi1EEESI_SI_EEESC_SE_Li128ELb0ELb1ELb1ELb0EEENS1_19SingleTileSchedulerILb0ELb1ELb1ELi128EEEEEEEEEvNT_6ParamsE,"aw",@nobits
	.sectionflags	@""
	.align	16


//--------------------- .nv.shared._ZN7cutlass13device_kernelIN5flash19enable_sm80_to_sm89INS1_16FlashAttnFwdSm80INS1_25CollectiveMainloopFwdSm80ILi4ELi1ELb0EN4cute5tupleIJNS5_1CILi128EEENS7_ILi80EEENS7_ILi64EEEEEELi64ENS_10bfloat16_tEfNS_4arch4Sm80ELb0ELb1ELb0ELb1ELb1ELb0ELb1ELb1EEENS1_21CollectiveEpilogueFwdINS6_IJS8_SA_S9_EEENS6_IJNS7_ILi1EEESI_SI_EEESC_SE_Li128ELb1ELb1ELb1ELb0EEENS1_36VarlenDynamicPersistentTileSchedulerILi128ELi80ELi128ELi128ELb1ELb1ELb0ELb1ELb0ELb1EEEEEEEEEvNT_6ParamsE --------------------------
	.section	.nv.shared._ZN7cutlass13device_kernelIN5flash19enable_sm80_to_sm89INS1_16FlashAttnFwdSm80INS1_25CollectiveMainloopFwdSm80ILi4ELi1ELb0EN4cute5tupleIJNS5_1CILi128EEENS7_ILi80EEENS7_ILi64EEEEEELi64ENS_10bfloat16_tEfNS_4arch4Sm80ELb0ELb1ELb0ELb1ELb1ELb0ELb1ELb1EEENS1_21CollectiveEpilogueFwdINS6_IJS8_SA_S9_EEENS6_IJNS7_ILi1EEESI_SI_EEESC_SE_Li128ELb1ELb1ELb1ELb0EEENS1_36VarlenDynamicPersistentTileSchedulerILi128ELi80ELi128ELi128ELb1ELb1ELb0ELb1ELb0ELb1EEEEEEEEEvNT_6ParamsE,"aw",@nobits
	.sectionflags	@""
	.align	16


//--------------------- .nv.shared._ZN7cutlass13device_kernelIN5flash19enable_sm80_to_sm89INS1_16FlashAttnFwdSm80INS1_25CollectiveMainloopFwdSm80ILi4ELi1ELb0EN4cute5tupleIJNS5_1CILi128EEENS7_ILi80EEENS7_ILi64EEEEEELi64ENS_10bfloat16_tEfNS_4arch4Sm80ELb0ELb1ELb0ELb1ELb1ELb1ELb1ELb1EEENS1_21CollectiveEpilogueFwdINS6_IJS8_SA_S9_EEENS6_IJNS7_ILi1EEESI_SI_EEESC_SE_Li128ELb1ELb1ELb1ELb0EEENS1_36VarlenDynamicPersistentTileSchedulerILi128ELi80ELi128ELi128ELb1ELb1ELb0ELb1ELb0ELb1EEEEEEEEEvNT_6ParamsE --------------------------
	.section	.nv.shared._ZN7cutlass13device_kernelIN5flash19enable_sm80_to_sm89INS1_16FlashAttnFwdSm80INS1_25CollectiveMainloopFwdSm80ILi4ELi1ELb0EN4cute5tupleIJNS5_1CILi128EEENS7_ILi80EEENS7_ILi64EEEEEELi64ENS_10bfloat16_tEfNS_4arch4Sm80ELb0ELb1ELb0ELb1ELb1ELb1ELb1ELb1EEENS1_21CollectiveEpilogueFwdINS6_IJS8_SA_S9_EEENS6_IJNS7_ILi1EEESI_SI_EEESC_SE_Li128ELb1ELb1ELb1ELb0EEENS1_36VarlenDynamicPersistentTileSchedulerILi128ELi80ELi128ELi128ELb1ELb1ELb0ELb1ELb0ELb1EEEEEEEEEvNT_6ParamsE,"aw",@nobits
	.sectionflags	@""
	.align	16


//--------------------- .nv.shared._ZN7cutlass13device_kernelIN5flash19enable_sm80_to_sm89INS1_16FlashAttnFwdSm80INS1_25CollectiveMainloopFwdSm80ILi4ELi1ELb0EN4cute5tupleIJNS5_1CILi128EEENS7_ILi112EEENS7_ILi64EEEEEELi64ENS_10bfloat16_tEfNS_4arch4Sm80ELb1ELb0ELb0ELb0ELb1ELb0ELb1ELb1EEENS1_21CollectiveEpilogueFwdINS6_IJS8_SA_S9_EEENS6_IJNS7_ILi1EEESI_SI_EEESC_SE_Li128ELb0ELb1ELb1ELb0EEENS1_30DynamicPersistentTileSchedulerILi128ELi128ELb1ELb1ELb0EEEEEEEEEvNT_6ParamsE --------------------------
	.section	.nv.shared._ZN7cutlass13device_kernelIN5flash19enable_sm80_to_sm89INS1_16FlashAttnFwdSm80INS1_25CollectiveMainloopFwdSm80ILi4ELi1ELb0EN4cute5tupleIJNS5_1CILi128EEENS7_ILi112EEENS7_ILi64EEEEEELi64ENS_10bfloat16_tEfNS_4arch4Sm80ELb1ELb0ELb0ELb0ELb1ELb0ELb1ELb1EEENS1_21CollectiveEpilogueFwdINS6_IJS8_SA_S9_EEENS6_IJNS7_ILi1EEESI_SI_EEESC_SE_Li128ELb0ELb1ELb1ELb0EEENS1_30DynamicPersistentTileSchedulerILi128ELi128ELb1ELb1ELb0EEEEEEEEEvNT_6ParamsE,"aw",@nobits
	.sectionflags	@""
	.align	16


//--------------------- .nv.shared._ZN7cutlass13device_kernelIN5flash19enable_sm80_to_sm89INS1_16FlashAttnFwdSm80INS1_25CollectiveMainloopFwdSm80ILi4ELi1ELb0EN4cute5tupleIJNS5_1CILi128EEENS7_ILi80EEENS7_ILi64EEEEEELi64ENS_10bfloat16_tEfNS_4arch4Sm80ELb1ELb0ELb0ELb1ELb1ELb0ELb1ELb1EEENS1_21CollectiveEpilogueFwdINS6_IJS8_SA_S9_EEENS6_IJNS7_ILi1EEESI_SI_EEESC_SE_Li128ELb1ELb1ELb1ELb0EEENS1_36VarlenDynamicPersistentTileSchedulerILi128ELi80ELi128ELi128ELb1ELb1ELb0ELb1ELb1ELb1EEEEEEEEEvNT_6ParamsE --------------------------
	.section	.nv.shared._ZN7cutlass13device_kernelIN5flash19enable_sm80_to_sm89INS1_16FlashAttnFwdSm80INS1_25CollectiveMainloopFwdSm80ILi4ELi1ELb0EN4cute5tupleIJNS5_1CILi128EEENS7_ILi80EEENS7_ILi64EEEEEELi64ENS_10bfloat16_tEfNS_4arch4Sm80ELb1ELb0ELb0ELb1ELb1ELb0ELb1ELb1EEENS1_21CollectiveEpilogueFwdINS6_IJS8_SA_S9_EEENS6_IJNS7_ILi1EEESI_SI_EEESC_SE_Li128ELb1ELb1ELb1ELb0EEENS1_36VarlenDynamicPersistentTileSchedulerILi128ELi80ELi128ELi128ELb1ELb1ELb0ELb1ELb1ELb1EEEEEEEEEvNT_6ParamsE,"aw",@nobits
	.sectionflags	@""
	.align	16


//--------------------- .nv.shared._ZN7cutlass13device_kernelIN5flash19enable_sm80_to_sm89INS1_16FlashAttnFwdSm80INS1_25CollectiveMainloopFwdSm80ILi4ELi1ELb0EN4cute5tupleIJNS5_1CILi128EEENS7_ILi80EEENS7_ILi64EEEEEELi64ENS_10bfloat16_tEfNS_4arch4Sm80ELb1ELb0ELb0ELb1ELb1ELb1ELb1ELb1EEENS1_21CollectiveEpilogueFwdINS6_IJS8_SA_S9_EEENS6_IJNS7_ILi1EEESI_SI_EEESC_SE_Li128ELb1ELb1ELb1ELb0EEENS1_36VarlenDynamicPersistentTileSchedulerILi128ELi80ELi128ELi128ELb1ELb1ELb0ELb1ELb1ELb1EEEEEEEEEvNT_6ParamsE --------------------------
	.section	.nv.shared._ZN7cutlass13device_kernelIN5flash19enable_sm80_to_sm89INS1_16FlashAttnFwdSm80INS1_25CollectiveMainloopFwdSm80ILi4ELi1ELb0EN4cute5tupleIJNS5_1CILi128EEENS7_ILi80EEENS7_ILi64EEEEEELi64ENS_10bfloat16_tEfNS_4arch4Sm80ELb1ELb0ELb0ELb1ELb1ELb1ELb1ELb1EEENS1_21CollectiveEpilogueFwdINS6_IJS8_SA_S9_EEENS6_IJNS7_ILi1EEESI_SI_EEESC_SE_Li128ELb1ELb1ELb1ELb0EEENS1_36VarlenDynamicPersistentTileSchedulerILi128ELi80ELi128ELi128ELb1ELb1ELb0ELb1ELb1ELb1EEEEEEEEEvNT_6ParamsE,"aw",@nobits
	.sectionflags	@""
	.align	16
